// Copyright (c) 2024, Jay Shah, Ganesh Bikshandi, Ying Zhang, Vijay Thakkar, Pradeep Ramani, Tri Dao.
// Splitting the different template instantiations to different files to speed up compilation.
// This file is auto-generated. See "generate_kernels.py"

#include "flash_fwd_launch_template.h"

#ifndef FLASHATTENTION_DISABLE_SM8x
#ifndef FLASHATTENTION_DISABLE_HDIM192
template void run_mha_fwd_<80, cutlass::bfloat16_t, 192, 192, true, true, false, true>(Flash_fwd_params &params, cudaStream_t stream);
template void run_mha_fwd_<86, cutlass::bfloat16_t, 192, 192, true, true, false, true>(Flash_fwd_params &params, cudaStream_t stream);
#endif
#endif


// ===== COMPILED SASS (sm_80) =====

	.target	sm_80

	.elftype	@"ET_EXEC"


//--------------------- .note.nv.tkinfo           --------------------------
	.section	.note.nv.tkinfo,"",@"SHT_NOTE"
	.sectionflags	@"SHF_NOTE_NV_TKINFO"
	.tkinfo
        /*0018*/ 	.word	0x00000002
        /*0030*/ 	.string	""
        /*0030*/ 	.string	"ptxas"
        /*0030*/ 	.string	"Cuda compilation tools, release 13.0, V13.0.88"
        /*0030*/ 	.string	"Build cuda_13.0.r13.0/compiler.36424714_0"
        /*0030*/ 	.string	"-arch sm_80 -m 64 "



//--------------------- .note.nv.cuinfo           --------------------------
	.section	.note.nv.cuinfo,"",@"SHT_NOTE"
	.sectionflags	@"SHF_NOTE_NV_CUINFO"
        /*0018*/ 	.short	0x0002
        /*001a*/ 	.short	0x0050
        /*001c*/ 	.short	0x0082
	.zero		2


//--------------------- .nv.info                  --------------------------
	.section	.nv.info,"",@"SHT_CUDA_INFO"
	.align	4


	//----- nvinfo : EIATTR_REGCOUNT
	.align		4
        /*0000*/ 	.byte	0x04, 0x2f
        /*0002*/ 	.short	(.L_12 - .L_11)
	.align		4
.L_11:
        /*0004*/ 	.word	index@(_ZN7cutlass13device_kernelIN5flash19enable_sm80_to_sm89INS1_16FlashAttnFwdSm80INS1_25CollectiveMainloopFwdSm80ILi8ELi2ELb0EN4cute5tupleIJNS5_1CILi128EEENS7_ILi64EEENS7_ILi192EEEEEELi192ENS_10bfloat16_tEfNS_4arch4Sm80ELb1ELb0ELb0ELb1ELb1ELb1ELb1ELb1EEENS1_21CollectiveEpilogueFwdINS6_IJS8_SA_S9_EEENS6_IJNS7_ILi1EEESI_SI_EEESC_SE_Li256ELb1ELb1ELb1ELb0EEENS1_36VarlenDynamicPersistentTileSchedulerILi128ELi64ELi256ELi256ELb1ELb1ELb0ELb1ELb1ELb1EEEEEEEEEvNT_6ParamsE)
        /*0008*/ 	.word	0x000000ff


	//----- nvinfo : EIATTR_FRAME_SIZE
	.align		4
.L_12:
        /*000c*/ 	.byte	0x04, 0x11
        /*000e*/ 	.short	(.L_14 - .L_13)
	.align		4
.L_13:
        /*0010*/ 	.word	index@($__internal_51_$__cuda_sm70_votesync_ballot)
        /*0014*/ 	.word	0x00000000


	//----- nvinfo : EIATTR_FRAME_SIZE
	.align		4
.L_14:
        /*0018*/ 	.byte	0x04, 0x11
        /*001a*/ 	.short	(.L_16 - .L_15)
	.align		4
.L_15:
        /*001c*/ 	.word	index@($__internal_50_$__cuda_sm70_shflsync_up_p)
        /*0020*/ 	.word	0x00000000


	//----- nvinfo : EIATTR_FRAME_SIZE
	.align		4
.L_16:
        /*0024*/ 	.byte	0x04, 0x11
        /*0026*/ 	.short	(.L_18 - .L_17)
	.align		4
.L_17:
        /*0028*/ 	.word	index@($__internal_49_$__cuda_sm70_shflsync_idx_p)
        /*002c*/ 	.word	0x00000000


	//----- nvinfo : EIATTR_FRAME_SIZE
	.align		4
.L_18:
        /*0030*/ 	.byte	0x04, 0x11
        /*0032*/ 	.short	(.L_20 - .L_19)
	.align		4
.L_19:
        /*0034*/ 	.word	index@($__internal_48_$__cuda_sm70_shflsync_bfly_p)
        /*0038*/ 	.word	0x00000000


	//----- nvinfo : EIATTR_FRAME_SIZE
	.align		4
.L_20:
        /*003c*/ 	.byte	0x04, 0x11
        /*003e*/ 	.short	(.L_22 - .L_21)
	.align		4
.L_21:
        /*0040*/ 	.word	index@(_ZN7cutlass13device_kernelIN5flash19enable_sm80_to_sm89INS1_16FlashAttnFwdSm80INS1_25CollectiveMainloopFwdSm80ILi8ELi2ELb0EN4cute5tupleIJNS5_1CILi128EEENS7_ILi64EEENS7_ILi192EEEEEELi192ENS_10bfloat16_tEfNS_4arch4Sm80ELb1ELb0ELb0ELb1ELb1ELb1ELb1ELb1EEENS1_21CollectiveEpilogueFwdINS6_IJS8_SA_S9_EEENS6_IJNS7_ILi1EEESI_SI_EEESC_SE_Li256ELb1ELb1ELb1ELb0EEENS1_36VarlenDynamicPersistentTileSchedulerILi128ELi64ELi256ELi256ELb1ELb1ELb0ELb1ELb1ELb1EEEEEEEEEvNT_6ParamsE)
        /*0044*/ 	.word	0x00000070


	//----- nvinfo : EIATTR_REGCOUNT
	.align		4
.L_22:
        /*0048*/ 	.byte	0x04, 0x2f
        /*004a*/ 	.short	(.L_24 - .L_23)
	.align		4
.L_23:
        /*004c*/ 	.word	index@(_ZN7cutlass13device_kernelIN5flash19enable_sm80_to_sm89INS1_16FlashAttnFwdSm80INS1_25CollectiveMainloopFwdSm80ILi8ELi2ELb0EN4cute5tupleIJNS5_1CILi128EEENS7_ILi64EEENS7_ILi192EEEEEELi192ENS_10bfloat16_tEfNS_4arch4Sm80ELb1ELb0ELb0ELb1ELb1ELb0ELb1ELb1EEENS1_21CollectiveEpilogueFwdINS6_IJS8_SA_S9_EEENS6_IJNS7_ILi1EEESI_SI_EEESC_SE_Li256ELb1ELb1ELb1ELb0EEENS1_36VarlenDynamicPersistentTileSchedulerILi128ELi64ELi256ELi256ELb1ELb1ELb0ELb1ELb1ELb1EEEEEEEEEvNT_6ParamsE)
        /*0050*/ 	.word	0x000000ff


	//----- nvinfo : EIATTR_FRAME_SIZE
	.align		4
.L_24:
        /*0054*/ 	.byte	0x04, 0x11
        /*0056*/ 	.short	(.L_26 - .L_25)
	.align		4
.L_25:
        /*0058*/ 	.word	index@($__internal_47_$__cuda_sm70_votesync_ballot)
        /*005c*/ 	.word	0x00000000


	//----- nvinfo : EIATTR_FRAME_SIZE
	.align		4
.L_26:
        /*0060*/ 	.byte	0x04, 0x11
        /*0062*/ 	.short	(.L_28 - .L_27)
	.align		4
.L_27:
        /*0064*/ 	.word	index@($__internal_46_$__cuda_sm70_shflsync_up_p)
        /*0068*/ 	.word	0x00000000


	//----- nvinfo : EIATTR_FRAME_SIZE
	.align		4
.L_28:
        /*006c*/ 	.byte	0x04, 0x11
        /*006e*/ 	.short	(.L_30 - .L_29)
	.align		4
.L_29:
        /*0070*/ 	.word	index@($__internal_45_$__cuda_sm70_shflsync_idx_p)
        /*0074*/ 	.word	0x00000000


	//----- nvinfo : EIATTR_FRAME_SIZE
	.align		4
.L_30:
        /*0078*/ 	.byte	0x04, 0x11
        /*007a*/ 	.short	(.L_32 - .L_31)
	.align		4
.L_31:
        /*007c*/ 	.word	index@($__internal_44_$__cuda_sm70_shflsync_bfly_p)
        /*0080*/ 	.word	0x00000000


	//----- nvinfo : EIATTR_FRAME_SIZE
	.align		4
.L_32:
        /*0084*/ 	.byte	0x04, 0x11
        /*0086*/ 	.short	(.L_34 - .L_33)
	.align		4
.L_33:
        /*0088*/ 	.word	index@(_ZN7cutlass13device_kernelIN5flash19enable_sm80_to_sm89INS1_16FlashAttnFwdSm80INS1_25CollectiveMainloopFwdSm80ILi8ELi2ELb0EN4cute5tupleIJNS5_1CILi128EEENS7_ILi64EEENS7_ILi192EEEEEELi192ENS_10bfloat16_tEfNS_4arch4Sm80ELb1ELb0ELb0ELb1ELb1ELb0ELb1ELb1EEENS1_21CollectiveEpilogueFwdINS6_IJS8_SA_S9_EEENS6_IJNS7_ILi1EEESI_SI_EEESC_SE_Li256ELb1ELb1ELb1ELb0EEENS1_36VarlenDynamicPersistentTileSchedulerILi128ELi64ELi256ELi256ELb1ELb1ELb0ELb1ELb1ELb1EEEEEEEEEvNT_6ParamsE)
        /*008c*/ 	.word	0x00000020


	//----- nvinfo : EIATTR_REGCOUNT
	.align		4
.L_34:
        /*0090*/ 	.byte	0x04, 0x2f
        /*0092*/ 	.short	(.L_36 - .L_35)
	.align		4
.L_35:
        /*0094*/ 	.word	index@(_ZN7cutlass13device_kernelIN5flash19enable_sm80_to_sm89INS1_16FlashAttnFwdSm80INS1_25CollectiveMainloopFwdSm80ILi8ELi2ELb0EN4cute5tupleIJNS5_1CILi128EEENS7_ILi64EEENS7_ILi192EEEEEELi192ENS_10bfloat16_tEfNS_4arch4Sm80ELb1ELb0ELb0ELb0ELb1ELb0ELb1ELb1EEENS1_21CollectiveEpilogueFwdINS6_IJS8_SA_S9_EEENS6_IJNS7_ILi1EEESI_SI_EEESC_SE_Li256ELb0ELb1ELb1ELb0EEENS1_30DynamicPersistentTileSchedulerILi256ELi256ELb1ELb1ELb0EEEEEEEEEvNT_6ParamsE)
        /*0098*/ 	.word	0x000000ff


	//----- nvinfo : EIATTR_FRAME_SIZE
	.align		4
.L_36:
        /*009c*/ 	.byte	0x04, 0x11
        /*009e*/ 	.short	(.L_38 - .L_37)
	.align		4
.L_37:
        /*00a0*/ 	.word	index@($__internal_43_$__cuda_sm70_shflsync_idx_p)
        /*00a4*/ 	.word	0x00000000


	//----- nvinfo : EIATTR_FRAME_SIZE
	.align		4
.L_38:
        /*00a8*/ 	.byte	0x04, 0x11
        /*00aa*/ 	.short	(.L_40 - .L_39)
	.align		4
.L_39:
        /*00ac*/ 	.word	index@($__internal_42_$__cuda_sm70_shflsync_bfly_p)
        /*00b0*/ 	.word	0x00000000


	//----- nvinfo : EIATTR_FRAME_SIZE
	.align		4
.L_40:
        /*00b4*/ 	.byte	0x04, 0x11
        /*00b6*/ 	.short	(.L_42 - .L_41)
	.align		4
.L_41:
        /*00b8*/ 	.word	index@(_ZN7cutlass13device_kernelIN5flash19enable_sm80_to_sm89INS1_16FlashAttnFwdSm80INS1_25CollectiveMainloopFwdSm80ILi8ELi2ELb0EN4cute5tupleIJNS5_1CILi128EEENS7_ILi64EEENS7_ILi192EEEEEELi192ENS_10bfloat16_tEfNS_4arch4Sm80ELb1ELb0ELb0ELb0ELb1ELb0ELb1ELb1EEENS1_21CollectiveEpilogueFwdINS6_IJS8_SA_S9_EEENS6_IJNS7_ILi1EEESI_SI_EEESC_SE_Li256ELb0ELb1ELb1ELb0EEENS1_30DynamicPersistentTileSchedulerILi256ELi256ELb1ELb1ELb0EEEEEEEEEvNT_6ParamsE)
        /*00bc*/ 	.word	0x00000010


	//----- nvinfo : EIATTR_REGCOUNT
	.align		4
.L_42:
        /*00c0*/ 	.byte	0x04, 0x2f
        /*00c2*/ 	.short	(.L_44 - .L_43)
	.align		4
.L_43:
        /*00c4*/ 	.word	index@(_ZN7cutlass13device_kernelIN5flash19enable_sm80_to_sm89INS1_16FlashAttnFwdSm80INS1_25CollectiveMainloopFwdSm80ILi8ELi2ELb0EN4cute5tupleIJNS5_1CILi128EEENS7_ILi64EEENS7_ILi192EEEEEELi192ENS_10bfloat16_tEfNS_4arch4Sm80ELb0ELb1ELb0ELb1ELb1ELb1ELb1ELb1EEENS1_21CollectiveEpilogueFwdINS6_IJS8_SA_S9_EEENS6_IJNS7_ILi1EEESI_SI_EEESC_SE_Li256ELb1ELb1ELb1ELb0EEENS1_36VarlenDynamicPersistentTileSchedulerILi128ELi64ELi256ELi256ELb1ELb1ELb0ELb1ELb0ELb1EEEEEEEEEvNT_6ParamsE)
        /*00c8*/ 	.word	0x000000ff


	//----- nvinfo : EIATTR_FRAME_SIZE
	.align		4
.L_44:
        /*00cc*/ 	.byte	0x04, 0x11
        /*00ce*/ 	.short	(.L_46 - .L_45)
	.align		4
.L_45:
        /*00d0*/ 	.word	index@($__internal_41_$__cuda_sm70_votesync_ballot)
        /*00d4*/ 	.word	0x00000000


	//----- nvinfo : EIATTR_FRAME_SIZE
	.align		4
.L_46:
        /*00d8*/ 	.byte	0x04, 0x11
        /*00da*/ 	.short	(.L_48 - .L_47)
	.align		4
.L_47:
        /*00dc*/ 	.word	index@($__internal_40_$__cuda_sm70_shflsync_up_p)
        /*00e0*/ 	.word	0x00000000


	//----- nvinfo : EIATTR_FRAME_SIZE
	.align		4
.L_48:
        /*00e4*/ 	.byte	0x04, 0x11
        /*00e6*/ 	.short	(.L_50 - .L_49)
	.align		4
.L_49:
        /*00e8*/ 	.word	index@($__internal_39_$__cuda_sm70_shflsync_idx_p)
        /*00ec*/ 	.word	0x00000000


	//----- nvinfo : EIATTR_FRAME_SIZE
	.align		4
.L_50:
        /*00f0*/ 	.byte	0x04, 0x11
        /*00f2*/ 	.short	(.L_52 - .L_51)
	.align		4
.L_51:
        /*00f4*/ 	.word	index@($__internal_38_$__cuda_sm70_shflsync_bfly_p)
        /*00f8*/ 	.word	0x00000000


	//----- nvinfo : EIATTR_FRAME_SIZE
	.align		4
.L_52:
        /*00fc*/ 	.byte	0x04, 0x11
        /*00fe*/ 	.short	(.L_54 - .L_53)
	.align		4
.L_53:
        /*0100*/ 	.word	index@($_ZN7cutlass13device_kernelIN5flash19enable_sm80_to_sm89INS1_16FlashAttnFwdSm80INS1_25CollectiveMainloopFwdSm80ILi8ELi2ELb0EN4cute5tupleIJNS5_1CILi128EEENS7_ILi64EEENS7_ILi192EEEEEELi192ENS_10bfloat16_tEfNS_4arch4Sm80ELb0ELb1ELb0ELb1ELb1ELb1ELb1ELb1EEENS1_21CollectiveEpilogueFwdINS6_IJS8_SA_S9_EEENS6_IJNS7_ILi1EEESI_SI_EEESC_SE_Li256ELb1ELb1ELb1ELb0EEENS1_36VarlenDynamicPersistentTileSchedulerILi128ELi64ELi256ELi256ELb1ELb1ELb0ELb1ELb0ELb1EEEEEEEEEvNT_6ParamsE$_ZZN5flash25CollectiveMainloopFwdSm80ILi8ELi2ELb0EN4cute5tupleIJNS1_1CILi128EEENS3_ILi64EEENS3_ILi192EEEEEELi192EN7cutlass10bfloat16_tEfNS8_4arch4Sm80ELb0ELb1ELb0ELb1ELb1ELb1ELb1ELb1EE3mmaINS_16FlashAttnFwdSm80ISC_NS_21CollectiveEpilogueFwdINS2_IJS4_S6_S5_EEENS2_IJNS3_ILi1EEESH_SH_EEES9_SB_Li256ELb1ELb1ELb1ELb0EEENS_36VarlenDynamicPersistentTileSchedulerILi128ELi64ELi256ELi256ELb1ELb1ELb0ELb1ELb0ELb1EEEE13SharedStorageENS1_6TensorINS1_11ArrayEngineIfLm96EEENS1_6LayoutINS2_IJNS2_IJNS3_ILi2EEESS_EEESH_NS3_ILi24EEEEEENS2_IJNS2_IJSH_SS_EEENS3_ILi0EEENS3_ILi4EEEEEEEEEENS_7SoftmaxILi2ELi0EEEEEbRKNSC_6ParamsERT0_RT1_iRKNS_16SeqlenInfoQKNewKILb1ELb1EEENS2_IJiiiiEEERT_ENKUlvE_clEv)
        /*0104*/ 	.word	0x00000000


	//----- nvinfo : EIATTR_FRAME_SIZE
	.align		4
.L_54:
        /*0108*/ 	.byte	0x04, 0x11
        /*010a*/ 	.short	(.L_56 - .L_55)
	.align		4
.L_55:
        /*010c*/ 	.word	index@(_ZN7cutlass13device_kernelIN5flash19enable_sm80_to_sm89INS1_16FlashAttnFwdSm80INS1_25CollectiveMainloopFwdSm80ILi8ELi2ELb0EN4cute5tupleIJNS5_1CILi128EEENS7_ILi64EEENS7_ILi192EEEEEELi192ENS_10bfloat16_tEfNS_4arch4Sm80ELb0ELb1ELb0ELb1ELb1ELb1ELb1ELb1EEENS1_21CollectiveEpilogueFwdINS6_IJS8_SA_S9_EEENS6_IJNS7_ILi1EEESI_SI_EEESC_SE_Li256ELb1ELb1ELb1ELb0EEENS1_36VarlenDynamicPersistentTileSchedulerILi128ELi64ELi256ELi256ELb1ELb1ELb0ELb1ELb0ELb1EEEEEEEEEvNT_6ParamsE)
        /*0110*/ 	.word	0x00000130


	//----- nvinfo : EIATTR_REGCOUNT
	.align		4
.L_56:
        /*0114*/ 	.byte	0x04, 0x2f
        /*0116*/ 	.short	(.L_58 - .L_57)
	.align		4
.L_57:
        /*0118*/ 	.word	index@(_ZN7cutlass13device_kernelIN5flash19enable_sm80_to_sm89INS1_16FlashAttnFwdSm80INS1_25CollectiveMainloopFwdSm80ILi8ELi2ELb0EN4cute5tupleIJNS5_1CILi128EEENS7_ILi64EEENS7_ILi192EEEEEELi192ENS_10bfloat16_tEfNS_4arch4Sm80ELb0ELb1ELb0ELb1ELb1ELb0ELb1ELb1EEENS1_21CollectiveEpilogueFwdINS6_IJS8_SA_S9_EEENS6_IJNS7_ILi1EEESI_SI_EEESC_SE_Li256ELb1ELb1ELb1ELb0EEENS1_36VarlenDynamicPersistentTileSchedulerILi128ELi64ELi256ELi256ELb1ELb1ELb0ELb1ELb0ELb1EEEEEEEEEvNT_6ParamsE)
        /*011c*/ 	.word	0x000000ff


	//----- nvinfo : EIATTR_FRAME_SIZE
	.align		4
.L_58:
        /*0120*/ 	.byte	0x04, 0x11
        /*0122*/ 	.short	(.L_60 - .L_59)
	.align		4
.L_59:
        /*0124*/ 	.word	index@($__internal_37_$__cuda_sm70_votesync_ballot)
        /*0128*/ 	.word	0x00000000


	//----- nvinfo : EIATTR_FRAME_SIZE
	.align		4
.L_60:
        /*012c*/ 	.byte	0x04, 0x11
        /*012e*/ 	.short	(.L_62 - .L_61)
	.align		4
.L_61:
        /*0130*/ 	.word	index@($__internal_36_$__cuda_sm70_shflsync_up_p)
        /*0134*/ 	.word	0x00000000


	//----- nvinfo : EIATTR_FRAME_SIZE
	.align		4
.L_62:
        /*0138*/ 	.byte	0x04, 0x11
        /*013a*/ 	.short	(.L_64 - .L_63)
	.align		4
.L_63:
        /*013c*/ 	.word	index@($__internal_35_$__cuda_sm70_shflsync_idx_p)
        /*0140*/ 	.word	0x00000000


	//----- nvinfo : EIATTR_FRAME_SIZE
	.align		4
.L_64:
        /*0144*/ 	.byte	0x04, 0x11
        /*0146*/ 	.short	(.L_66 - .L_65)
	.align		4
.L_65:
        /*0148*/ 	.word	index@($__internal_34_$__cuda_sm70_shflsync_bfly_p)
        /*014c*/ 	.word	0x00000000


	//----- nvinfo : EIATTR_FRAME_SIZE
	.align		4
.L_66:
        /*0150*/ 	.byte	0x04, 0x11
        /*0152*/ 	.short	(.L_68 - .L_67)
	.align		4
.L_67:
        /*0154*/ 	.word	index@(_ZN7cutlass13device_kernelIN5flash19enable_sm80_to_sm89INS1_16FlashAttnFwdSm80INS1_25CollectiveMainloopFwdSm80ILi8ELi2ELb0EN4cute5tupleIJNS5_1CILi128EEENS7_ILi64EEENS7_ILi192EEEEEELi192ENS_10bfloat16_tEfNS_4arch4Sm80ELb0ELb1ELb0ELb1ELb1ELb0ELb1ELb1EEENS1_21CollectiveEpilogueFwdINS6_IJS8_SA_S9_EEENS6_IJNS7_ILi1EEESI_SI_EEESC_SE_Li256ELb1ELb1ELb1ELb0EEENS1_36VarlenDynamicPersistentTileSchedulerILi128ELi64ELi256ELi256ELb1ELb1ELb0ELb1ELb0ELb1EEEEEEEEEvNT_6ParamsE)
        /*0158*/ 	.word	0x00000010


	//----- nvinfo : EIATTR_REGCOUNT
	.align		4
.L_68:
        /*015c*/ 	.byte	0x04, 0x2f
        /*015e*/ 	.short	(.L_70 - .L_69)
	.align		4
.L_69:
        /*0160*/ 	.word	index@(_ZN7cutlass13device_kernelIN5flash19enable_sm80_to_sm89INS1_16FlashAttnFwdSm80INS1_25CollectiveMainloopFwdSm80ILi8ELi2ELb0EN4cute5tupleIJNS5_1CILi128EEENS7_ILi64EEENS7_ILi192EEEEEELi192ENS_10bfloat16_tEfNS_4arch4Sm80ELb0ELb1ELb0ELb0ELb1ELb0ELb1ELb1EEENS1_21CollectiveEpilogueFwdINS6_IJS8_SA_S9_EEENS6_IJNS7_ILi1EEESI_SI_EEESC_SE_Li256ELb0ELb1ELb1ELb0EEENS1_19SingleTileSchedulerILb0ELb1ELb1ELi128EEEEEEEEEvNT_6ParamsE)
        /*0164*/ 	.word	0x000000e4


	//----- nvinfo : EIATTR_FRAME_SIZE
	.align		4
.L_70:
        /*0168*/ 	.byte	0x04, 0x11
        /*016a*/ 	.short	(.L_72 - .L_71)
	.align		4
.L_71:
        /*016c*/ 	.word	index@(_ZN7cutlass13device_kernelIN5flash19enable_sm80_to_sm89INS1_16FlashAttnFwdSm80INS1_25CollectiveMainloopFwdSm80ILi8ELi2ELb0EN4cute5tupleIJNS5_1CILi128EEENS7_ILi64EEENS7_ILi192EEEEEELi192ENS_10bfloat16_tEfNS_4arch4Sm80ELb0ELb1ELb0ELb0ELb1ELb0ELb1ELb1EEENS1_21CollectiveEpilogueFwdINS6_IJS8_SA_S9_EEENS6_IJNS7_ILi1EEESI_SI_EEESC_SE_Li256ELb0ELb1ELb1ELb0EEENS1_19SingleTileSchedulerILb0ELb1ELb1ELi128EEEEEEEEEvNT_6ParamsE)
        /*0170*/ 	.word	0x00000000


	//----- nvinfo : EIATTR_REGCOUNT
	.align		4
.L_72:
        /*0174*/ 	.byte	0x04, 0x2f
        /*0176*/ 	.short	(.L_74 - .L_73)
	.align		4
.L_73:
        /*0178*/ 	.word	index@(_ZN7cutlass13device_kernelIN5flash19enable_sm80_to_sm89INS1_16FlashAttnFwdSm80INS1_25CollectiveMainloopFwdSm80ILi8ELi2ELb0EN4cute5tupleIJNS5_1CILi128EEENS7_ILi64EEENS7_ILi192EEEEEELi192ENS_10bfloat16_tEfNS_4arch4Sm80ELb0ELb0ELb0ELb1ELb1ELb1ELb1ELb1EEENS1_21CollectiveEpilogueFwdINS6_IJS8_SA_S9_EEENS6_IJNS7_ILi1EEESI_SI_EEESC_SE_Li256ELb1ELb1ELb1ELb0EEENS1_36VarlenDynamicPersistentTileSchedulerILi128ELi64ELi256ELi256ELb1ELb1ELb0ELb0ELb1ELb1EEEEEEEEEvNT_6ParamsE)
        /*017c*/ 	.word	0x000000ff


	//----- nvinfo : EIATTR_FRAME_SIZE
	.align		4
.L_74:
        /*0180*/ 	.byte	0x04, 0x11
        /*0182*/ 	.short	(.L_76 - .L_75)
	.align		4
.L_75:
        /*0184*/ 	.word	index@($__internal_33_$__cuda_sm70_votesync_ballot)
        /*0188*/ 	.word	0x00000000


	//----- nvinfo : EIATTR_FRAME_SIZE
	.align		4
.L_76:
        /*018c*/ 	.byte	0x04, 0x11
        /*018e*/ 	.short	(.L_78 - .L_77)
	.align		4
.L_77:
        /*0190*/ 	.word	index@($__internal_32_$__cuda_sm70_shflsync_up_p)
        /*0194*/ 	.word	0x00000000


	//----- nvinfo : EIATTR_FRAME_SIZE
	.align		4
.L_78:
        /*0198*/ 	.byte	0x04, 0x11
        /*019a*/ 	.short	(.L_80 - .L_79)
	.align		4
.L_79:
        /*019c*/ 	.word	index@($__internal_31_$__cuda_sm70_shflsync_idx_p)
        /*01a0*/ 	.word	0x00000000


	//----- nvinfo : EIATTR_FRAME_SIZE
	.align		4
.L_80:
        /*01a4*/ 	.byte	0x04, 0x11
        /*01a6*/ 	.short	(.L_82 - .L_81)
	.align		4
.L_81:
        /*01a8*/ 	.word	index@($__internal_30_$__cuda_sm70_shflsync_bfly_p)
        /*01ac*/ 	.word	0x00000000


	//----- nvinfo : EIATTR_FRAME_SIZE
	.align		4
.L_82:
        /*01b0*/ 	.byte	0x04, 0x11
        /*01b2*/ 	.short	(.L_84 - .L_83)
	.align		4
.L_83:
        /*01b4*/ 	.word	index@(_ZN7cutlass13device_kernelIN5flash19enable_sm80_to_sm89INS1_16FlashAttnFwdSm80INS1_25CollectiveMainloopFwdSm80ILi8ELi2ELb0EN4cute5tupleIJNS5_1CILi128EEENS7_ILi64EEENS7_ILi192EEEEEELi192ENS_10bfloat16_tEfNS_4arch4Sm80ELb0ELb0ELb0ELb1ELb1ELb1ELb1ELb1EEENS1_21CollectiveEpilogueFwdINS6_IJS8_SA_S9_EEENS6_IJNS7_ILi1EEESI_SI_EEESC_SE_Li256ELb1ELb1ELb1ELb0EEENS1_36VarlenDynamicPersistentTileSchedulerILi128ELi64ELi256ELi256ELb1ELb1ELb0ELb0ELb1ELb1EEEEEEEEEvNT_6ParamsE)
        /*01b8*/ 	.word	0x00000050


	//----- nvinfo : EIATTR_REGCOUNT
	.align		4
.L_84:
        /*01bc*/ 	.byte	0x04, 0x2f
        /*01be*/ 	.short	(.L_86 - .L_85)
	.align		4
.L_85:
        /*01c0*/ 	.word	index@(_ZN7cutlass13device_kernelIN5flash19enable_sm80_to_sm89INS1_16FlashAttnFwdSm80INS1_25CollectiveMainloopFwdSm80ILi8ELi2ELb0EN4cute5tupleIJNS5_1CILi128EEENS7_ILi64EEENS7_ILi192EEEEEELi192ENS_10bfloat16_tEfNS_4arch4Sm80ELb0ELb0ELb0ELb1ELb1ELb0ELb1ELb1EEENS1_21CollectiveEpilogueFwdINS6_IJS8_SA_S9_EEENS6_IJNS7_ILi1EEESI_SI_EEESC_SE_Li256ELb1ELb1ELb1ELb0EEENS1_36VarlenDynamicPersistentTileSchedulerILi128ELi64ELi256ELi256ELb1ELb1ELb0ELb0ELb1ELb1EEEEEEEEEvNT_6ParamsE)
        /*01c4*/ 	.word	0x000000ff


	//----- nvinfo : EIATTR_FRAME_SIZE
	.align		4
.L_86:
        /*01c8*/ 	.byte	0x04, 0x11
        /*01ca*/ 	.short	(.L_88 - .L_87)
	.align		4
.L_87:
        /*01cc*/ 	.word	index@($__internal_29_$__cuda_sm70_votesync_ballot)
        /*01d0*/ 	.word	0x00000000


	//----- nvinfo : EIATTR_FRAME_SIZE
	.align		4
.L_88:
        /*01d4*/ 	.byte	0x04, 0x11
        /*01d6*/ 	.short	(.L_90 - .L_89)
	.align		4
.L_89:
        /*01d8*/ 	.word	index@($__internal_28_$__cuda_sm70_shflsync_up_p)
        /*01dc*/ 	.word	0x00000000


	//----- nvinfo : EIATTR_FRAME_SIZE
	.align		4
.L_90:
        /*01e0*/ 	.byte	0x04, 0x11
        /*01e2*/ 	.short	(.L_92 - .L_91)
	.align		4
.L_91:
        /*01e4*/ 	.word	index@($__internal_27_$__cuda_sm70_shflsync_idx_p)
        /*01e8*/ 	.word	0x00000000


	//----- nvinfo : EIATTR_FRAME_SIZE
	.align		4
.L_92:
        /*01ec*/ 	.byte	0x04, 0x11
        /*01ee*/ 	.short	(.L_94 - .L_93)
	.align		4
.L_93:
        /*01f0*/ 	.word	index@($__internal_26_$__cuda_sm70_shflsync_bfly_p)
        /*01f4*/ 	.word	0x00000000


	//----- nvinfo : EIATTR_FRAME_SIZE
	.align		4
.L_94:
        /*01f8*/ 	.byte	0x04, 0x11
        /*01fa*/ 	.short	(.L_96 - .L_95)
	.align		4
.L_95:
        /*01fc*/ 	.word	index@(_ZN7cutlass13device_kernelIN5flash19enable_sm80_to_sm89INS1_16FlashAttnFwdSm80INS1_25CollectiveMainloopFwdSm80ILi8ELi2ELb0EN4cute5tupleIJNS5_1CILi128EEENS7_ILi64EEENS7_ILi192EEEEEELi192ENS_10bfloat16_tEfNS_4arch4Sm80ELb0ELb0ELb0ELb1ELb1ELb0ELb1ELb1EEENS1_21CollectiveEpilogueFwdINS6_IJS8_SA_S9_EEENS6_IJNS7_ILi1EEESI_SI_EEESC_SE_Li256ELb1ELb1ELb1ELb0EEENS1_36VarlenDynamicPersistentTileSchedulerILi128ELi64ELi256ELi256ELb1ELb1ELb0ELb0ELb1ELb1EEEEEEEEEvNT_6ParamsE)
        /*0200*/ 	.word	0x00000010


	//----- nvinfo : EIATTR_REGCOUNT
	.align		4
.L_96:
        /*0204*/ 	.byte	0x04, 0x2f
        /*0206*/ 	.short	(.L_98 - .L_97)
	.align		4
.L_97:
        /*0208*/ 	.word	index@(_ZN7cutlass13device_kernelIN5flash19enable_sm80_to_sm89INS1_16FlashAttnFwdSm80INS1_25CollectiveMainloopFwdSm80ILi8ELi2ELb0EN4cute5tupleIJNS5_1CILi128EEENS7_ILi64EEENS7_ILi192EEEEEELi192ENS_10bfloat16_tEfNS_4arch4Sm80ELb0ELb0ELb0ELb0ELb1ELb0ELb1ELb1EEENS1_21CollectiveEpilogueFwdINS6_IJS8_SA_S9_EEENS6_IJNS7_ILi1EEESI_SI_EEESC_SE_Li256ELb0ELb1ELb1ELb0EEENS1_19SingleTileSchedulerILb0ELb1ELb1ELi128EEEEEEEEEvNT_6ParamsE)
        /*020c*/ 	.word	0x000000f5


	//----- nvinfo : EIATTR_FRAME_SIZE
	.align		4
.L_98:
        /*0210*/ 	.byte	0x04, 0x11
        /*0212*/ 	.short	(.L_100 - .L_99)
	.align		4
.L_99:
        /*0214*/ 	.word	index@(_ZN7cutlass13device_kernelIN5flash19enable_sm80_to_sm89INS1_16FlashAttnFwdSm80INS1_25CollectiveMainloopFwdSm80ILi8ELi2ELb0EN4cute5tupleIJNS5_1CILi128EEENS7_ILi64EEENS7_ILi192EEEEEELi192ENS_10bfloat16_tEfNS_4arch4Sm80ELb0ELb0ELb0ELb0ELb1ELb0ELb1ELb1EEENS1_21CollectiveEpilogueFwdINS6_IJS8_SA_S9_EEENS6_IJNS7_ILi1EEESI_SI_EEESC_SE_Li256ELb0ELb1ELb1ELb0EEENS1_19SingleTileSchedulerILb0ELb1ELb1ELi128EEEEEEEEEvNT_6ParamsE)
        /*0218*/ 	.word	0x00000000


	//----- nvinfo : EIATTR_REGCOUNT
	.align		4
.L_100:
        /*021c*/ 	.byte	0x04, 0x2f
        /*021e*/ 	.short	(.L_102 - .L_101)
	.align		4
.L_101:
        /*0220*/ 	.word	index@(_ZN7cutlass13device_kernelIN5flash19enable_sm80_to_sm89INS1_16FlashAttnFwdSm80INS1_25CollectiveMainloopFwdSm80ILi8ELi1ELb0EN4cute5tupleIJNS5_1CILi128EEENS7_ILi64EEENS7_ILi192EEEEEELi192ENS_10bfloat16_tEfNS_4arch4Sm80ELb1ELb0ELb0ELb1ELb1ELb1ELb1ELb1EEENS1_21CollectiveEpilogueFwdINS6_IJS8_SA_S9_EEENS6_IJNS7_ILi1EEESI_SI_EEESC_SE_Li256ELb1ELb1ELb1ELb0EEENS1_36VarlenDynamicPersistentTileSchedulerILi128ELi64ELi256ELi256ELb1ELb1ELb0ELb1ELb1ELb1EEEEEEEEEvNT_6ParamsE)
        /*0224*/ 	.word	0x000000ff


	//----- nvinfo : EIATTR_FRAME_SIZE
	.align		4
.L_102:
        /*0228*/ 	.byte	0x04, 0x11
        /*022a*/ 	.short	(.L_104 - .L_103)
	.align		4
.L_103:
        /*022c*/ 	.word	index@($__internal_25_$__cuda_sm70_votesync_ballot)
        /*0230*/ 	.word	0x00000000


	//----- nvinfo : EIATTR_FRAME_SIZE
	.align		4
.L_104:
        /*0234*/ 	.byte	0x04, 0x11
        /*0236*/ 	.short	(.L_106 - .L_105)
	.align		4
.L_105:
        /*0238*/ 	.word	index@($__internal_24_$__cuda_sm70_shflsync_up_p)
        /*023c*/ 	.word	0x00000000


	//----- nvinfo : EIATTR_FRAME_SIZE
	.align		4
.L_106:
        /*0240*/ 	.byte	0x04, 0x11
        /*0242*/ 	.short	(.L_108 - .L_107)
	.align		4
.L_107:
        /*0244*/ 	.word	index@($__internal_23_$__cuda_sm70_shflsync_idx_p)
        /*0248*/ 	.word	0x00000000


	//----- nvinfo : EIATTR_FRAME_SIZE
	.align		4
.L_108:
        /*024c*/ 	.byte	0x04, 0x11
        /*024e*/ 	.short	(.L_110 - .L_109)
	.align		4
.L_109:
        /*0250*/ 	.word	index@($__internal_22_$__cuda_sm70_shflsync_bfly_p)
        /*0254*/ 	.word	0x00000000


	//----- nvinfo : EIATTR_FRAME_SIZE
	.align		4
.L_110:
        /*0258*/ 	.byte	0x04, 0x11
        /*025a*/ 	.short	(.L_112 - .L_111)
	.align		4
.L_111:
        /*025c*/ 	.word	index@(_ZN7cutlass13device_kernelIN5flash19enable_sm80_to_sm89INS1_16FlashAttnFwdSm80INS1_25CollectiveMainloopFwdSm80ILi8ELi1ELb0EN4cute5tupleIJNS5_1CILi128EEENS7_ILi64EEENS7_ILi192EEEEEELi192ENS_10bfloat16_tEfNS_4arch4Sm80ELb1ELb0ELb0ELb1ELb1ELb1ELb1ELb1EEENS1_21CollectiveEpilogueFwdINS6_IJS8_SA_S9_EEENS6_IJNS7_ILi1EEESI_SI_EEESC_SE_Li256ELb1ELb1ELb1ELb0EEENS1_36VarlenDynamicPersistentTileSchedulerILi128ELi64ELi256ELi256ELb1ELb1ELb0ELb1ELb1ELb1EEEEEEEEEvNT_6ParamsE)
        /*0260*/ 	.word	0x00000060


	//----- nvinfo : EIATTR_REGCOUNT
	.align		4
.L_112:
        /*0264*/ 	.byte	0x04, 0x2f
        /*0266*/ 	.short	(.L_114 - .L_113)
	.align		4
.L_113:
        /*0268*/ 	.word	index@(_ZN7cutlass13device_kernelIN5flash19enable_sm80_to_sm89INS1_16FlashAttnFwdSm80INS1_25CollectiveMainloopFwdSm80ILi8ELi1ELb0EN4cute5tupleIJNS5_1CILi128EEENS7_ILi64EEENS7_ILi192EEEEEELi192ENS_10bfloat16_tEfNS_4arch4Sm80ELb1ELb0ELb0ELb1ELb1ELb0ELb1ELb1EEENS1_21CollectiveEpilogueFwdINS6_IJS8_SA_S9_EEENS6_IJNS7_ILi1EEESI_SI_EEESC_SE_Li256ELb1ELb1ELb1ELb0EEENS1_36VarlenDynamicPersistentTileSchedulerILi128ELi64ELi256ELi256ELb1ELb1ELb0ELb1ELb1ELb1EEEEEEEEEvNT_6ParamsE)
        /*026c*/ 	.word	0x000000ff


	//----- nvinfo : EIATTR_FRAME_SIZE
	.align		4
.L_114:
        /*0270*/ 	.byte	0x04, 0x11
        /*0272*/ 	.short	(.L_116 - .L_115)
	.align		4
.L_115:
        /*0274*/ 	.word	index@($__internal_21_$__cuda_sm70_votesync_ballot)
        /*0278*/ 	.word	0x00000000


	//----- nvinfo : EIATTR_FRAME_SIZE
	.align		4
.L_116:
        /*027c*/ 	.byte	0x04, 0x11
        /*027e*/ 	.short	(.L_118 - .L_117)
	.align		4
.L_117:
        /*0280*/ 	.word	index@($__internal_20_$__cuda_sm70_shflsync_up_p)
        /*0284*/ 	.word	0x00000000


	//----- nvinfo : EIATTR_FRAME_SIZE
	.align		4
.L_118:
        /*0288*/ 	.byte	0x04, 0x11
        /*028a*/ 	.short	(.L_120 - .L_119)
	.align		4
.L_119:
        /*028c*/ 	.word	index@($__internal_19_$__cuda_sm70_shflsync_idx_p)
        /*0290*/ 	.word	0x00000000


	//----- nvinfo : EIATTR_FRAME_SIZE
	.align		4
.L_120:
        /*0294*/ 	.byte	0x04, 0x11
        /*0296*/ 	.short	(.L_122 - .L_121)
	.align		4
.L_121:
        /*0298*/ 	.word	index@($__internal_18_$__cuda_sm70_shflsync_bfly_p)
        /*029c*/ 	.word	0x00000000


	//----- nvinfo : EIATTR_FRAME_SIZE
	.align		4
.L_122:
        /*02a0*/ 	.byte	0x04, 0x11
        /*02a2*/ 	.short	(.L_124 - .L_123)
	.align		4
.L_123:
        /*02a4*/ 	.word	index@(_ZN7cutlass13device_kernelIN5flash19enable_sm80_to_sm89INS1_16FlashAttnFwdSm80INS1_25CollectiveMainloopFwdSm80ILi8ELi1ELb0EN4cute5tupleIJNS5_1CILi128EEENS7_ILi64EEENS7_ILi192EEEEEELi192ENS_10bfloat16_tEfNS_4arch4Sm80ELb1ELb0ELb0ELb1ELb1ELb0ELb1ELb1EEENS1_21CollectiveEpilogueFwdINS6_IJS8_SA_S9_EEENS6_IJNS7_ILi1EEESI_SI_EEESC_SE_Li256ELb1ELb1ELb1ELb0EEENS1_36VarlenDynamicPersistentTileSchedulerILi128ELi64ELi256ELi256ELb1ELb1ELb0ELb1ELb1ELb1EEEEEEEEEvNT_6ParamsE)
        /*02a8*/ 	.word	0x00000018


	//----- nvinfo : EIATTR_REGCOUNT
	.align		4
.L_124:
        /*02ac*/ 	.byte	0x04, 0x2f
        /*02ae*/ 	.short	(.L_126 - .L_125)
	.align		4
.L_125:
        /*02b0*/ 	.word	index@(_ZN7cutlass13device_kernelIN5flash19enable_sm80_to_sm89INS1_16FlashAttnFwdSm80INS1_25CollectiveMainloopFwdSm80ILi8ELi1ELb0EN4cute5tupleIJNS5_1CILi128EEENS7_ILi64EEENS7_ILi192EEEEEELi192ENS_10bfloat16_tEfNS_4arch4Sm80ELb1ELb0ELb0ELb0ELb1ELb0ELb1ELb1EEENS1_21CollectiveEpilogueFwdINS6_IJS8_SA_S9_EEENS6_IJNS7_ILi1EEESI_SI_EEESC_SE_Li256ELb0ELb1ELb1ELb0EEENS1_30DynamicPersistentTileSchedulerILi256ELi256ELb1ELb1ELb0EEEEEEEEEvNT_6ParamsE)
        /*02b4*/ 	.word	0x000000ff


	//----- nvinfo : EIATTR_FRAME_SIZE
	.align		4
.L_126:
        /*02b8*/ 	.byte	0x04, 0x11
        /*02ba*/ 	.short	(.L_128 - .L_127)
	.align		4
.L_127:
        /*02bc*/ 	.word	index@($__internal_17_$__cuda_sm70_shflsync_idx_p)
        /*02c0*/ 	.word	0x00000000


	//----- nvinfo : EIATTR_FRAME_SIZE
	.align		4
.L_128:
        /*02c4*/ 	.byte	0x04, 0x11
        /*02c6*/ 	.short	(.L_130 - .L_129)
	.align		4
.L_129:
        /*02c8*/ 	.word	index@($__internal_16_$__cuda_sm70_shflsync_bfly_p)
        /*02cc*/ 	.word	0x00000000


	//----- nvinfo : EIATTR_FRAME_SIZE
	.align		4
.L_130:
        /*02d0*/ 	.byte	0x04, 0x11
        /*02d2*/ 	.short	(.L_132 - .L_131)
	.align		4
.L_131:
        /*02d4*/ 	.word	index@(_ZN7cutlass13device_kernelIN5flash19enable_sm80_to_sm89INS1_16FlashAttnFwdSm80INS1_25CollectiveMainloopFwdSm80ILi8ELi1ELb0EN4cute5tupleIJNS5_1CILi128EEENS7_ILi64EEENS7_ILi192EEEEEELi192ENS_10bfloat16_tEfNS_4arch4Sm80ELb1ELb0ELb0ELb0ELb1ELb0ELb1ELb1EEENS1_21CollectiveEpilogueFwdINS6_IJS8_SA_S9_EEENS6_IJNS7_ILi1EEESI_SI_EEESC_SE_Li256ELb0ELb1ELb1ELb0EEENS1_30DynamicPersistentTileSchedulerILi256ELi256ELb1ELb1ELb0EEEEEEEEEvNT_6ParamsE)
        /*02d8*/ 	.word	0x00000010


	//----- nvinfo : EIATTR_REGCOUNT
	.align		4
.L_132:
        /*02dc*/ 	.byte	0x04, 0x2f
        /*02de*/ 	.short	(.L_134 - .L_133)
	.align		4
.L_133:
        /*02e0*/ 	.word	index@(_ZN7cutlass13device_kernelIN5flash19enable_sm80_to_sm89INS1_16FlashAttnFwdSm80INS1_25CollectiveMainloopFwdSm80ILi8ELi1ELb0EN4cute5tupleIJNS5_1CILi128EEENS7_ILi64EEENS7_ILi192EEEEEELi192ENS_10bfloat16_tEfNS_4arch4Sm80ELb0ELb1ELb0ELb1ELb1ELb1ELb1ELb1EEENS1_21CollectiveEpilogueFwdINS6_IJS8_SA_S9_EEENS6_IJNS7_ILi1EEESI_SI_EEESC_SE_Li256ELb1ELb1ELb1ELb0EEENS1_36VarlenDynamicPersistentTileSchedulerILi128ELi64ELi256ELi256ELb1ELb1ELb0ELb1ELb0ELb1EEEEEEEEEvNT_6ParamsE)
        /*02e4*/ 	.word	0x000000ff


	//----- nvinfo : EIATTR_FRAME_SIZE
	.align		4
.L_134:
        /*02e8*/ 	.byte	0x04, 0x11
        /*02ea*/ 	.short	(.L_136 - .L_135)
	.align		4
.L_135:
        /*02ec*/ 	.word	index@($__internal_15_$__cuda_sm70_votesync_ballot)
        /*02f0*/ 	.word	0x00000000


	//----- nvinfo : EIATTR_FRAME_SIZE
	.align		4
.L_136:
        /*02f4*/ 	.byte	0x04, 0x11
        /*02f6*/ 	.short	(.L_138 - .L_137)
	.align		4
.L_137:
        /*02f8*/ 	.word	index@($__internal_14_$__cuda_sm70_shflsync_up_p)
        /*02fc*/ 	.word	0x00000000


	//----- nvinfo : EIATTR_FRAME_SIZE
	.align		4
.L_138:
        /*0300*/ 	.byte	0x04, 0x11
        /*0302*/ 	.short	(.L_140 - .L_139)
	.align		4
.L_139:
        /*0304*/ 	.word	index@($__internal_13_$__cuda_sm70_shflsync_idx_p)
        /*0308*/ 	.word	0x00000000


	//----- nvinfo : EIATTR_FRAME_SIZE
	.align		4
.L_140:
        /*030c*/ 	.byte	0x04, 0x11
        /*030e*/ 	.short	(.L_142 - .L_141)
	.align		4
.L_141:
        /*0310*/ 	.word	index@($__internal_12_$__cuda_sm70_shflsync_bfly_p)
        /*0314*/ 	.word	0x00000000


	//----- nvinfo : EIATTR_FRAME_SIZE
	.align		4
.L_142:
        /*0318*/ 	.byte	0x04, 0x11
        /*031a*/ 	.short	(.L_144 - .L_143)
	.align		4
.L_143:
        /*031c*/ 	.word	index@($_ZN7cutlass13device_kernelIN5flash19enable_sm80_to_sm89INS1_16FlashAttnFwdSm80INS1_25CollectiveMainloopFwdSm80ILi8ELi1ELb0EN4cute5tupleIJNS5_1CILi128EEENS7_ILi64EEENS7_ILi192EEEEEELi192ENS_10bfloat16_tEfNS_4arch4Sm80ELb0ELb1ELb0ELb1ELb1ELb1ELb1ELb1EEENS1_21CollectiveEpilogueFwdINS6_IJS8_SA_S9_EEENS6_IJNS7_ILi1EEESI_SI_EEESC_SE_Li256ELb1ELb1ELb1ELb0EEENS1_36VarlenDynamicPersistentTileSchedulerILi128ELi64ELi256ELi256ELb1ELb1ELb0ELb1ELb0ELb1EEEEEEEEEvNT_6ParamsE$_ZZN5flash25CollectiveMainloopFwdSm80ILi8ELi1ELb0EN4cute5tupleIJNS1_1CILi128EEENS3_ILi64EEENS3_ILi192EEEEEELi192EN7cutlass10bfloat16_tEfNS8_4arch4Sm80ELb0ELb1ELb0ELb1ELb1ELb1ELb1ELb1EE3mmaINS_16FlashAttnFwdSm80ISC_NS_21CollectiveEpilogueFwdINS2_IJS4_S6_S5_EEENS2_IJNS3_ILi1EEESH_SH_EEES9_SB_Li256ELb1ELb1ELb1ELb0EEENS_36VarlenDynamicPersistentTileSchedulerILi128ELi64ELi256ELi256ELb1ELb1ELb0ELb1ELb0ELb1EEEE13SharedStorageENS1_6TensorINS1_11ArrayEngineIfLm96EEENS1_6LayoutINS2_IJNS2_IJNS3_ILi2EEESS_EEESH_NS3_ILi24EEEEEENS2_IJNS2_IJSH_SS_EEENS3_ILi0EEENS3_ILi4EEEEEEEEEENS_7SoftmaxILi2ELi0EEEEEbRKNSC_6ParamsERT0_RT1_iRKNS_16SeqlenInfoQKNewKILb1ELb1EEENS2_IJiiiiEEERT_ENKUlvE_clEv)
        /*0320*/ 	.word	0x00000000


	//----- nvinfo : EIATTR_FRAME_SIZE
	.align		4
.L_144:
        /*0324*/ 	.byte	0x04, 0x11
        /*0326*/ 	.short	(.L_146 - .L_145)
	.align		4
.L_145:
        /*0328*/ 	.word	index@(_ZN7cutlass13device_kernelIN5flash19enable_sm80_to_sm89INS1_16FlashAttnFwdSm80INS1_25CollectiveMainloopFwdSm80ILi8ELi1ELb0EN4cute5tupleIJNS5_1CILi128EEENS7_ILi64EEENS7_ILi192EEEEEELi192ENS_10bfloat16_tEfNS_4arch4Sm80ELb0ELb1ELb0ELb1ELb1ELb1ELb1ELb1EEENS1_21CollectiveEpilogueFwdINS6_IJS8_SA_S9_EEENS6_IJNS7_ILi1EEESI_SI_EEESC_SE_Li256ELb1ELb1ELb1ELb0EEENS1_36VarlenDynamicPersistentTileSchedulerILi128ELi64ELi256ELi256ELb1ELb1ELb0ELb1ELb0ELb1EEEEEEEEEvNT_6ParamsE)
        /*032c*/ 	.word	0x00000170


	//----- nvinfo : EIATTR_REGCOUNT
	.align		4
.L_146:
        /*0330*/ 	.byte	0x04, 0x2f
        /*0332*/ 	.short	(.L_148 - .L_147)
	.align		4
.L_147:
        /*0334*/ 	.word	index@(_ZN7cutlass13device_kernelIN5flash19enable_sm80_to_sm89INS1_16FlashAttnFwdSm80INS1_25CollectiveMainloopFwdSm80ILi8ELi1ELb0EN4cute5tupleIJNS5_1CILi128EEENS7_ILi64EEENS7_ILi192EEEEEELi192ENS_10bfloat16_tEfNS_4arch4Sm80ELb0ELb1ELb0ELb1ELb1ELb0ELb1ELb1EEENS1_21CollectiveEpilogueFwdINS6_IJS8_SA_S9_EEENS6_IJNS7_ILi1EEESI_SI_EEESC_SE_Li256ELb1ELb1ELb1ELb0EEENS1_36VarlenDynamicPersistentTileSchedulerILi128ELi64ELi256ELi256ELb1ELb1ELb0ELb1ELb0ELb1EEEEEEEEEvNT_6ParamsE)
        /*0338*/ 	.word	0x000000ff


	//----- nvinfo : EIATTR_FRAME_SIZE
	.align		4
.L_148:
        /*033c*/ 	.byte	0x04, 0x11
        /*033e*/ 	.short	(.L_150 - .L_149)
	.align		4
.L_149:
        /*0340*/ 	.word	index@($__internal_11_$__cuda_sm70_votesync_ballot)
        /*0344*/ 	.word	0x00000000


	//----- nvinfo : EIATTR_FRAME_SIZE
	.align		4
.L_150:
        /*0348*/ 	.byte	0x04, 0x11
        /*034a*/ 	.short	(.L_152 - .L_151)
	.align		4
.L_151:
        /*034c*/ 	.word	index@($__internal_10_$__cuda_sm70_shflsync_up_p)
        /*0350*/ 	.word	0x00000000


	//----- nvinfo : EIATTR_FRAME_SIZE
	.align		4
.L_152:
        /*0354*/ 	.byte	0x04, 0x11
        /*0356*/ 	.short	(.L_154 - .L_153)
	.align		4
.L_153:
        /*0358*/ 	.word	index@($__internal_9_$__cuda_sm70_shflsync_idx_p)
        /*035c*/ 	.word	0x00000000


	//----- nvinfo : EIATTR_FRAME_SIZE
	.align		4
.L_154:
        /*0360*/ 	.byte	0x04, 0x11
        /*0362*/ 	.short	(.L_156 - .L_155)
	.align		4
.L_155:
        /*0364*/ 	.word	index@($__internal_8_$__cuda_sm70_shflsync_bfly_p)
        /*0368*/ 	.word	0x00000000


	//----- nvinfo : EIATTR_FRAME_SIZE
	.align		4
.L_156:
        /*036c*/ 	.byte	0x04, 0x11
        /*036e*/ 	.short	(.L_158 - .L_157)
	.align		4
.L_157:
        /*0370*/ 	.word	index@(_ZN7cutlass13device_kernelIN5flash19enable_sm80_to_sm89INS1_16FlashAttnFwdSm80INS1_25CollectiveMainloopFwdSm80ILi8ELi1ELb0EN4cute5tupleIJNS5_1CILi128EEENS7_ILi64EEENS7_ILi192EEEEEELi192ENS_10bfloat16_tEfNS_4arch4Sm80ELb0ELb1ELb0ELb1ELb1ELb0ELb1ELb1EEENS1_21CollectiveEpilogueFwdINS6_IJS8_SA_S9_EEENS6_IJNS7_ILi1EEESI_SI_EEESC_SE_Li256ELb1ELb1ELb1ELb0EEENS1_36VarlenDynamicPersistentTileSchedulerILi128ELi64ELi256ELi256ELb1ELb1ELb0ELb1ELb0ELb1EEEEEEEEEvNT_6ParamsE)
        /*0374*/ 	.word	0x00000018


	//----- nvinfo : EIATTR_REGCOUNT
	.align		4
.L_158:
        /*0378*/ 	.byte	0x04, 0x2f
        /*037a*/ 	.short	(.L_160 - .L_159)
	.align		4
.L_159:
        /*037c*/ 	.word	index@(_ZN7cutlass13device_kernelIN5flash19enable_sm80_to_sm89INS1_16FlashAttnFwdSm80INS1_25CollectiveMainloopFwdSm80ILi8ELi1ELb0EN4cute5tupleIJNS5_1CILi128EEENS7_ILi64EEENS7_ILi192EEEEEELi192ENS_10bfloat16_tEfNS_4arch4Sm80ELb0ELb1ELb0ELb0ELb1ELb0ELb1ELb1EEENS1_21CollectiveEpilogueFwdINS6_IJS8_SA_S9_EEENS6_IJNS7_ILi1EEESI_SI_EEESC_SE_Li256ELb0ELb1ELb1ELb0EEENS1_19SingleTileSchedulerILb0ELb1ELb1ELi128EEEEEEEEEvNT_6ParamsE)
        /*0380*/ 	.word	0x000000eb


	//----- nvinfo : EIATTR_FRAME_SIZE
	.align		4
.L_160:
        /*0384*/ 	.byte	0x04, 0x11
        /*0386*/ 	.short	(.L_162 - .L_161)
	.align		4
.L_161:
        /*0388*/ 	.word	index@(_ZN7cutlass13device_kernelIN5flash19enable_sm80_to_sm89INS1_16FlashAttnFwdSm80INS1_25CollectiveMainloopFwdSm80ILi8ELi1ELb0EN4cute5tupleIJNS5_1CILi128EEENS7_ILi64EEENS7_ILi192EEEEEELi192ENS_10bfloat16_tEfNS_4arch4Sm80ELb0ELb1ELb0ELb0ELb1ELb0ELb1ELb1EEENS1_21CollectiveEpilogueFwdINS6_IJS8_SA_S9_EEENS6_IJNS7_ILi1EEESI_SI_EEESC_SE_Li256ELb0ELb1ELb1ELb0EEENS1_19SingleTileSchedulerILb0ELb1ELb1ELi128EEEEEEEEEvNT_6ParamsE)
        /*038c*/ 	.word	0x00000000


	//----- nvinfo : EIATTR_REGCOUNT
	.align		4
.L_162:
        /*0390*/ 	.byte	0x04, 0x2f
        /*0392*/ 	.short	(.L_164 - .L_163)
	.align		4
.L_163:
        /*0394*/ 	.word	index@(_ZN7cutlass13device_kernelIN5flash19enable_sm80_to_sm89INS1_16FlashAttnFwdSm80INS1_25CollectiveMainloopFwdSm80ILi8ELi1ELb0EN4cute5tupleIJNS5_1CILi128EEENS7_ILi64EEENS7_ILi192EEEEEELi192ENS_10bfloat16_tEfNS_4arch4Sm80ELb0ELb0ELb0ELb1ELb1ELb1ELb1ELb1EEENS1_21CollectiveEpilogueFwdINS6_IJS8_SA_S9_EEENS6_IJNS7_ILi1EEESI_SI_EEESC_SE_Li256ELb1ELb1ELb1ELb0EEENS1_36VarlenDynamicPersistentTileSchedulerILi128ELi64ELi256ELi256ELb1ELb1ELb0ELb0ELb1ELb1EEEEEEEEEvNT_6ParamsE)
        /*0398*/ 	.word	0x000000ff


	//----- nvinfo : EIATTR_FRAME_SIZE
	.align		4
.L_164:
        /*039c*/ 	.byte	0x04, 0x11
        /*039e*/ 	.short	(.L_166 - .L_165)
	.align		4
.L_165:
        /*03a0*/ 	.word	index@($__internal_7_$__cuda_sm70_votesync_ballot)
        /*03a4*/ 	.word	0x00000000


	//----- nvinfo : EIATTR_FRAME_SIZE
	.align		4
.L_166:
        /*03a8*/ 	.byte	0x04, 0x11
        /*03aa*/ 	.short	(.L_168 - .L_167)
	.align		4
.L_167:
        /*03ac*/ 	.word	index@($__internal_6_$__cuda_sm70_shflsync_up_p)
        /*03b0*/ 	.word	0x00000000


	//----- nvinfo : EIATTR_FRAME_SIZE
	.align		4
.L_168:
        /*03b4*/ 	.byte	0x04, 0x11
        /*03b6*/ 	.short	(.L_170 - .L_169)
	.align		4
.L_169:
        /*03b8*/ 	.word	index@($__internal_5_$__cuda_sm70_shflsync_idx_p)
        /*03bc*/ 	.word	0x00000000


	//----- nvinfo : EIATTR_FRAME_SIZE
	.align		4
.L_170:
        /*03c0*/ 	.byte	0x04, 0x11
        /*03c2*/ 	.short	(.L_172 - .L_171)
	.align		4
.L_171:
        /*03c4*/ 	.word	index@($__internal_4_$__cuda_sm70_shflsync_bfly_p)
        /*03c8*/ 	.word	0x00000000


	//----- nvinfo : EIATTR_FRAME_SIZE
	.align		4
.L_172:
        /*03cc*/ 	.byte	0x04, 0x11
        /*03ce*/ 	.short	(.L_174 - .L_173)
	.align		4
.L_173:
        /*03d0*/ 	.word	index@(_ZN7cutlass13device_kernelIN5flash19enable_sm80_to_sm89INS1_16FlashAttnFwdSm80INS1_25CollectiveMainloopFwdSm80ILi8ELi1ELb0EN4cute5tupleIJNS5_1CILi128EEENS7_ILi64EEENS7_ILi192EEEEEELi192ENS_10bfloat16_tEfNS_4arch4Sm80ELb0ELb0ELb0ELb1ELb1ELb1ELb1ELb1EEENS1_21CollectiveEpilogueFwdINS6_IJS8_SA_S9_EEENS6_IJNS7_ILi1EEESI_SI_EEESC_SE_Li256ELb1ELb1ELb1ELb0EEENS1_36VarlenDynamicPersistentTileSchedulerILi128ELi64ELi256ELi256ELb1ELb1ELb0ELb0ELb1ELb1EEEEEEEEEvNT_6ParamsE)
        /*03d4*/ 	.word	0x00000060


	//----- nvinfo : EIATTR_REGCOUNT
	.align		4
.L_174:
        /*03d8*/ 	.byte	0x04, 0x2f
        /*03da*/ 	.short	(.L_176 - .L_175)
	.align		4
.L_175:
        /*03dc*/ 	.word	index@(_ZN7cutlass13device_kernelIN5flash19enable_sm80_to_sm89INS1_16FlashAttnFwdSm80INS1_25CollectiveMainloopFwdSm80ILi8ELi1ELb0EN4cute5tupleIJNS5_1CILi128EEENS7_ILi64EEENS7_ILi192EEEEEELi192ENS_10bfloat16_tEfNS_4arch4Sm80ELb0ELb0ELb0ELb1ELb1ELb0ELb1ELb1EEENS1_21CollectiveEpilogueFwdINS6_IJS8_SA_S9_EEENS6_IJNS7_ILi1EEESI_SI_EEESC_SE_Li256ELb1ELb1ELb1ELb0EEENS1_36VarlenDynamicPersistentTileSchedulerILi128ELi64ELi256ELi256ELb1ELb1ELb0ELb0ELb1ELb1EEEEEEEEEvNT_6ParamsE)
        /*03e0*/ 	.word	0x000000ff


	//----- nvinfo : EIATTR_FRAME_SIZE
	.align		4
.L_176:
        /*03e4*/ 	.byte	0x04, 0x11
        /*03e6*/ 	.short	(.L_178 - .L_177)
	.align		4
.L_177:
        /*03e8*/ 	.word	index@($__internal_3_$__cuda_sm70_votesync_ballot)
        /*03ec*/ 	.word	0x00000000


	//----- nvinfo : EIATTR_FRAME_SIZE
	.align		4
.L_178:
        /*03f0*/ 	.byte	0x04, 0x11
        /*03f2*/ 	.short	(.L_180 - .L_179)
	.align		4
.L_179:
        /*03f4*/ 	.word	index@($__internal_2_$__cuda_sm70_shflsync_up_p)
        /*03f8*/ 	.word	0x00000000


	//----- nvinfo : EIATTR_FRAME_SIZE
	.align		4
.L_180:
        /*03fc*/ 	.byte	0x04, 0x11
        /*03fe*/ 	.short	(.L_182 - .L_181)
	.align		4
.L_181:
        /*0400*/ 	.word	index@($__internal_1_$__cuda_sm70_shflsync_idx_p)
        /*0404*/ 	.word	0x00000000


	//----- nvinfo : EIATTR_FRAME_SIZE
	.align		4
.L_182:
        /*0408*/ 	.byte	0x04, 0x11
        /*040a*/ 	.short	(.L_184 - .L_183)
	.align		4
.L_183:
        /*040c*/ 	.word	index@($__internal_0_$__cuda_sm70_shflsync_bfly_p)
        /*0410*/ 	.word	0x00000000


	//----- nvinfo : EIATTR_FRAME_SIZE
	.align		4
.L_184:
        /*0414*/ 	.byte	0x04, 0x11
        /*0416*/ 	.short	(.L_186 - .L_185)
	.align		4
.L_185:
        /*0418*/ 	.word	index@(_ZN7cutlass13device_kernelIN5flash19enable_sm80_to_sm89INS1_16FlashAttnFwdSm80INS1_25CollectiveMainloopFwdSm80ILi8ELi1ELb0EN4cute5tupleIJNS5_1CILi128EEENS7_ILi64EEENS7_ILi192EEEEEELi192ENS_10bfloat16_tEfNS_4arch4Sm80ELb0ELb0ELb0ELb1ELb1ELb0ELb1ELb1EEENS1_21CollectiveEpilogueFwdINS6_IJS8_SA_S9_EEENS6_IJNS7_ILi1EEESI_SI_EEESC_SE_Li256ELb1ELb1ELb1ELb0EEENS1_36VarlenDynamicPersistentTileSchedulerILi128ELi64ELi256ELi256ELb1ELb1ELb0ELb0ELb1ELb1EEEEEEEEEvNT_6ParamsE)
        /*041c*/ 	.word	0x00000018


	//----- nvinfo : EIATTR_REGCOUNT
	.align		4
.L_186:
        /*0420*/ 	.byte	0x04, 0x2f
        /*0422*/ 	.short	(.L_188 - .L_187)
	.align		4
.L_187:
        /*0424*/ 	.word	index@(_ZN7cutlass13device_kernelIN5flash19enable_sm80_to_sm89INS1_16FlashAttnFwdSm80INS1_25CollectiveMainloopFwdSm80ILi8ELi1ELb0EN4cute5tupleIJNS5_1CILi128EEENS7_ILi64EEENS7_ILi192EEEEEELi192ENS_10bfloat16_tEfNS_4arch4Sm80ELb0ELb0ELb0ELb0ELb1ELb0ELb1ELb1EEENS1_21CollectiveEpilogueFwdINS6_IJS8_SA_S9_EEENS6_IJNS7_ILi1EEESI_SI_EEESC_SE_Li256ELb0ELb1ELb1ELb0EEENS1_19SingleTileSchedulerILb0ELb1ELb1ELi128EEEEEEEEEvNT_6ParamsE)
        /*0428*/ 	.word	0x000000e2


	//----- nvinfo : EIATTR_FRAME_SIZE
	.align		4
.L_188:
        /*042c*/ 	.byte	0x04, 0x11
        /*042e*/ 	.short	(.L_190 - .L_189)
	.align		4
.L_189:
        /*0430*/ 	.word	index@(_ZN7cutlass13device_kernelIN5flash19enable_sm80_to_sm89INS1_16FlashAttnFwdSm80INS1_25CollectiveMainloopFwdSm80ILi8ELi1ELb0EN4cute5tupleIJNS5_1CILi128EEENS7_ILi64EEENS7_ILi192EEEEEELi192ENS_10bfloat16_tEfNS_4arch4Sm80ELb0ELb0ELb0ELb0ELb1ELb0ELb1ELb1EEENS1_21CollectiveEpilogueFwdINS6_IJS8_SA_S9_EEENS6_IJNS7_ILi1EEESI_SI_EEESC_SE_Li256ELb0ELb1ELb1ELb0EEENS1_19SingleTileSchedulerILb0ELb1ELb1ELi128EEEEEEEEEvNT_6ParamsE)
        /*0434*/ 	.word	0x00000000


	//----- nvinfo : EIATTR_MIN_STACK_SIZE
	.align		4
.L_190:
        /*0438*/ 	.byte	0x04, 0x12
        /*043a*/ 	.short	(.L_192 - .L_191)
	.align		4
.L_191:
        /*043c*/ 	.word	index@(_ZN7cutlass13device_kernelIN5flash19enable_sm80_to_sm89INS1_16FlashAttnFwdSm80INS1_25CollectiveMainloopFwdSm80ILi8ELi1ELb0EN4cute5tupleIJNS5_1CILi128EEENS7_ILi64EEENS7_ILi192EEEEEELi192ENS_10bfloat16_tEfNS_4arch4Sm80ELb0ELb0ELb0ELb0ELb1ELb0ELb1ELb1EEENS1_21CollectiveEpilogueFwdINS6_IJS8_SA_S9_EEENS6_IJNS7_ILi1EEESI_SI_EEESC_SE_Li256ELb0ELb1ELb1ELb0EEENS1_19SingleTileSchedulerILb0ELb1ELb1ELi128EEEEEEEEEvNT_6ParamsE)
        /*0440*/ 	.word	0x00000000


	//----- nvinfo : EIATTR_MIN_STACK_SIZE
	.align		4
.L_192:
        /*0444*/ 	.byte	0x04, 0x12
        /*0446*/ 	.short	(.L_194 - .L_193)
	.align		4
.L_193:
        /*0448*/ 	.word	index@(_ZN7cutlass13device_kernelIN5flash19enable_sm80_to_sm89INS1_16FlashAttnFwdSm80INS1_25CollectiveMainloopFwdSm80ILi8ELi1ELb0EN4cute5tupleIJNS5_1CILi128EEENS7_ILi64EEENS7_ILi192EEEEEELi192ENS_10bfloat16_tEfNS_4arch4Sm80ELb0ELb0ELb0ELb1ELb1ELb0ELb1ELb1EEENS1_21CollectiveEpilogueFwdINS6_IJS8_SA_S9_EEENS6_IJNS7_ILi1EEESI_SI_EEESC_SE_Li256ELb1ELb1ELb1ELb0EEENS1_36VarlenDynamicPersistentTileSchedulerILi128ELi64ELi256ELi256ELb1ELb1ELb0ELb0ELb1ELb1EEEEEEEEEvNT_6ParamsE)
        /*044c*/ 	.word	0x00000018


	//----- nvinfo : EIATTR_MIN_STACK_SIZE
	.align		4
.L_194:
        /*0450*/ 	.byte	0x04, 0x12
        /*0452*/ 	.short	(.L_196 - .L_195)
	.align		4
.L_195:
        /*0454*/ 	.word	index@(_ZN7cutlass13device_kernelIN5flash19enable_sm80_to_sm89INS1_16FlashAttnFwdSm80INS1_25CollectiveMainloopFwdSm80ILi8ELi1ELb0EN4cute5tupleIJNS5_1CILi128EEENS7_ILi64EEENS7_ILi192EEEEEELi192ENS_10bfloat16_tEfNS_4arch4Sm80ELb0ELb0ELb0ELb1ELb1ELb1ELb1ELb1EEENS1_21CollectiveEpilogueFwdINS6_IJS8_SA_S9_EEENS6_IJNS7_ILi1EEESI_SI_EEESC_SE_Li256ELb1ELb1ELb1ELb0EEENS1_36VarlenDynamicPersistentTileSchedulerILi128ELi64ELi256ELi256ELb1ELb1ELb0ELb0ELb1ELb1EEEEEEEEEvNT_6ParamsE)
        /*0458*/ 	.word	0x00000060


	//----- nvinfo : EIATTR_MIN_STACK_SIZE
	.align		4
.L_196:
        /*045c*/ 	.byte	0x04, 0x12
        /*045e*/ 	.short	(.L_198 - .L_197)
	.align		4
.L_197:
        /*0460*/ 	.word	index@(_ZN7cutlass13device_kernelIN5flash19enable_sm80_to_sm89INS1_16FlashAttnFwdSm80INS1_25CollectiveMainloopFwdSm80ILi8ELi1ELb0EN4cute5tupleIJNS5_1CILi128EEENS7_ILi64EEENS7_ILi192EEEEEELi192ENS_10bfloat16_tEfNS_4arch4Sm80ELb0ELb1ELb0ELb0ELb1ELb0ELb1ELb1EEENS1_21CollectiveEpilogueFwdINS6_IJS8_SA_S9_EEENS6_IJNS7_ILi1EEESI_SI_EEESC_SE_Li256ELb0ELb1ELb1ELb0EEENS1_19SingleTileSchedulerILb0ELb1ELb1ELi128EEEEEEEEEvNT_6ParamsE)
        /*0464*/ 	.word	0x00000000


	//----- nvinfo : EIATTR_MIN_STACK_SIZE
	.align		4
.L_198:
        /*0468*/ 	.byte	0x04, 0x12
        /*046a*/ 	.short	(.L_200 - .L_199)
	.align		4
.L_199:
        /*046c*/ 	.word	index@(_ZN7cutlass13device_kernelIN5flash19enable_sm80_to_sm89INS1_16FlashAttnFwdSm80INS1_25CollectiveMainloopFwdSm80ILi8ELi1ELb0EN4cute5tupleIJNS5_1CILi128EEENS7_ILi64EEENS7_ILi192EEEEEELi192ENS_10bfloat16_tEfNS_4arch4Sm80ELb0ELb1ELb0ELb1ELb1ELb0ELb1ELb1EEENS1_21CollectiveEpilogueFwdINS6_IJS8_SA_S9_EEENS6_IJNS7_ILi1EEESI_SI_EEESC_SE_Li256ELb1ELb1ELb1ELb0EEENS1_36VarlenDynamicPersistentTileSchedulerILi128ELi64ELi256ELi256ELb1ELb1ELb0ELb1ELb0ELb1EEEEEEEEEvNT_6ParamsE)
        /*0470*/ 	.word	0x00000018


	//----- nvinfo : EIATTR_MIN_STACK_SIZE
	.align		4
.L_200:
        /*0474*/ 	.byte	0x04, 0x12
        /*0476*/ 	.short	(.L_202 - .L_201)
	.align		4
.L_201:
        /*0478*/ 	.word	index@(_ZN7cutlass13device_kernelIN5flash19enable_sm80_to_sm89INS1_16FlashAttnFwdSm80INS1_25CollectiveMainloopFwdSm80ILi8ELi1ELb0EN4cute5tupleIJNS5_1CILi128EEENS7_ILi64EEENS7_ILi192EEEEEELi192ENS_10bfloat16_tEfNS_4arch4Sm80ELb0ELb1ELb0ELb1ELb1ELb1ELb1ELb1EEENS1_21CollectiveEpilogueFwdINS6_IJS8_SA_S9_EEENS6_IJNS7_ILi1EEESI_SI_EEESC_SE_Li256ELb1ELb1ELb1ELb0EEENS1_36VarlenDynamicPersistentTileSchedulerILi128ELi64ELi256ELi256ELb1ELb1ELb0ELb1ELb0ELb1EEEEEEEEEvNT_6ParamsE)
        /*047c*/ 	.word	0x00000170


	//----- nvinfo : EIATTR_MIN_STACK_SIZE
	.align		4
.L_202:
        /*0480*/ 	.byte	0x04, 0x12
        /*0482*/ 	.short	(.L_204 - .L_203)
	.align		4
.L_203:
        /*0484*/ 	.word	index@(_ZN7cutlass13device_kernelIN5flash19enable_sm80_to_sm89INS1_16FlashAttnFwdSm80INS1_25CollectiveMainloopFwdSm80ILi8ELi1ELb0EN4cute5tupleIJNS5_1CILi128EEENS7_ILi64EEENS7_ILi192EEEEEELi192ENS_10bfloat16_tEfNS_4arch4Sm80ELb1ELb0ELb0ELb0ELb1ELb0ELb1ELb1EEENS1_21CollectiveEpilogueFwdINS6_IJS8_SA_S9_EEENS6_IJNS7_ILi1EEESI_SI_EEESC_SE_Li256ELb0ELb1ELb1ELb0EEENS1_30DynamicPersistentTileSchedulerILi256ELi256ELb1ELb1ELb0EEEEEEEEEvNT_6ParamsE)
        /*0488*/ 	.word	0x00000010


	//----- nvinfo : EIATTR_MIN_STACK_SIZE
	.align		4
.L_204:
        /*048c*/ 	.byte	0x04, 0x12
        /*048e*/ 	.short	(.L_206 - .L_205)
	.align		4
.L_205:
        /*0490*/ 	.word	index@(_ZN7cutlass13device_kernelIN5flash19enable_sm80_to_sm89INS1_16FlashAttnFwdSm80INS1_25CollectiveMainloopFwdSm80ILi8ELi1ELb0EN4cute5tupleIJNS5_1CILi128EEENS7_ILi64EEENS7_ILi192EEEEEELi192ENS_10bfloat16_tEfNS_4arch4Sm80ELb1ELb0ELb0ELb1ELb1ELb0ELb1ELb1EEENS1_21CollectiveEpilogueFwdINS6_IJS8_SA_S9_EEENS6_IJNS7_ILi1EEESI_SI_EEESC_SE_Li256ELb1ELb1ELb1ELb0EEENS1_36VarlenDynamicPersistentTileSchedulerILi128ELi64ELi256ELi256ELb1ELb1ELb0ELb1ELb1ELb1EEEEEEEEEvNT_6ParamsE)
        /*0494*/ 	.word	0x00000018


	//----- nvinfo : EIATTR_MIN_STACK_SIZE
	.align		4
.L_206:
        /*0498*/ 	.byte	0x04, 0x12
        /*049a*/ 	.short	(.L_208 - .L_207)
	.align		4
.L_207:
        /*049c*/ 	.word	index@(_ZN7cutlass13device_kernelIN5flash19enable_sm80_to_sm89INS1_16FlashAttnFwdSm80INS1_25CollectiveMainloopFwdSm80ILi8ELi1ELb0EN4cute5tupleIJNS5_1CILi128EEENS7_ILi64EEENS7_ILi192EEEEEELi192ENS_10bfloat16_tEfNS_4arch4Sm80ELb1ELb0ELb0ELb1ELb1ELb1ELb1ELb1EEENS1_21CollectiveEpilogueFwdINS6_IJS8_SA_S9_EEENS6_IJNS7_ILi1EEESI_SI_EEESC_SE_Li256ELb1ELb1ELb1ELb0EEENS1_36VarlenDynamicPersistentTileSchedulerILi128ELi64ELi256ELi256ELb1ELb1ELb0ELb1ELb1ELb1EEEEEEEEEvNT_6ParamsE)
        /*04a0*/ 	.word	0x00000060


	//----- nvinfo : EIATTR_MIN_STACK_SIZE
	.align		4
.L_208:
        /*04a4*/ 	.byte	0x04, 0x12
        /*04a6*/ 	.short	(.L_210 - .L_209)
	.align		4
.L_209:
        /*04a8*/ 	.word	index@(_ZN7cutlass13device_kernelIN5flash19enable_sm80_to_sm89INS1_16FlashAttnFwdSm80INS1_25CollectiveMainloopFwdSm80ILi8ELi2ELb0EN4cute5tupleIJNS5_1CILi128EEENS7_ILi64EEENS7_ILi192EEEEEELi192ENS_10bfloat16_tEfNS_4arch4Sm80ELb0ELb0ELb0ELb0ELb1ELb0ELb1ELb1EEENS1_21CollectiveEpilogueFwdINS6_IJS8_SA_S9_EEENS6_IJNS7_ILi1EEESI_SI_EEESC_SE_Li256ELb0ELb1ELb1ELb0EEENS1_19SingleTileSchedulerILb0ELb1ELb1ELi128EEEEEEEEEvNT_6ParamsE)
        /*04ac*/ 	.word	0x00000000


	//----- nvinfo : EIATTR_MIN_STACK_SIZE
	.align		4
.L_210:
        /*04b0*/ 	.byte	0x04, 0x12
        /*04b2*/ 	.short	(.L_212 - .L_211)
	.align		4
.L_211:
        /*04b4*/ 	.word	index@(_ZN7cutlass13device_kernelIN5flash19enable_sm80_to_sm89INS1_16FlashAttnFwdSm80INS1_25CollectiveMainloopFwdSm80ILi8ELi2ELb0EN4cute5tupleIJNS5_1CILi128EEENS7_ILi64EEENS7_ILi192EEEEEELi192ENS_10bfloat16_tEfNS_4arch4Sm80ELb0ELb0ELb0ELb1ELb1ELb0ELb1ELb1EEENS1_21CollectiveEpilogueFwdINS6_IJS8_SA_S9_EEENS6_IJNS7_ILi1EEESI_SI_EEESC_SE_Li256ELb1ELb1ELb1ELb0EEENS1_36VarlenDynamicPersistentTileSchedulerILi128ELi64ELi256ELi256ELb1ELb1ELb0ELb0ELb1ELb1EEEEEEEEEvNT_6ParamsE)
        /*04b8*/ 	.word	0x00000010


	//----- nvinfo : EIATTR_MIN_STACK_SIZE
	.align		4
.L_212:
        /*04bc*/ 	.byte	0x04, 0x12
        /*04be*/ 	.short	(.L_214 - .L_213)
	.align		4
.L_213:
        /*04c0*/ 	.word	index@(_ZN7cutlass13device_kernelIN5flash19enable_sm80_to_sm89INS1_16FlashAttnFwdSm80INS1_25CollectiveMainloopFwdSm80ILi8ELi2ELb0EN4cute5tupleIJNS5_1CILi128EEENS7_ILi64EEENS7_ILi192EEEEEELi192ENS_10bfloat16_tEfNS_4arch4Sm80ELb0ELb0ELb0ELb1ELb1ELb1ELb1ELb1EEENS1_21CollectiveEpilogueFwdINS6_IJS8_SA_S9_EEENS6_IJNS7_ILi1EEESI_SI_EEESC_SE_Li256ELb1ELb1ELb1ELb0EEENS1_36VarlenDynamicPersistentTileSchedulerILi128ELi64ELi256ELi256ELb1ELb1ELb0ELb0ELb1ELb1EEEEEEEEEvNT_6ParamsE)
        /*04c4*/ 	.word	0x00000050


	//----- nvinfo : EIATTR_MIN_STACK_SIZE
	.align		4
.L_214:
        /*04c8*/ 	.byte	0x04, 0x12
        /*04ca*/ 	.short	(.L_216 - .L_215)
	.align		4
.L_215:
        /*04cc*/ 	.word	index@(_ZN7cutlass13device_kernelIN5flash19enable_sm80_to_sm89INS1_16FlashAttnFwdSm80INS1_25CollectiveMainloopFwdSm80ILi8ELi2ELb0EN4cute5tupleIJNS5_1CILi128EEENS7_ILi64EEENS7_ILi192EEEEEELi192ENS_10bfloat16_tEfNS_4arch4Sm80ELb0ELb1ELb0ELb0ELb1ELb0ELb1ELb1EEENS1_21CollectiveEpilogueFwdINS6_IJS8_SA_S9_EEENS6_IJNS7_ILi1EEESI_SI_EEESC_SE_Li256ELb0ELb1ELb1ELb0EEENS1_19SingleTileSchedulerILb0ELb1ELb1ELi128EEEEEEEEEvNT_6ParamsE)
        /*04d0*/ 	.word	0x00000000


	//----- nvinfo : EIATTR_MIN_STACK_SIZE
	.align		4
.L_216:
        /*04d4*/ 	.byte	0x04, 0x12
        /*04d6*/ 	.short	(.L_218 - .L_217)
	.align		4
.L_217:
        /*04d8*/ 	.word	index@(_ZN7cutlass13device_kernelIN5flash19enable_sm80_to_sm89INS1_16FlashAttnFwdSm80INS1_25CollectiveMainloopFwdSm80ILi8ELi2ELb0EN4cute5tupleIJNS5_1CILi128EEENS7_ILi64EEENS7_ILi192EEEEEELi192ENS_10bfloat16_tEfNS_4arch4Sm80ELb0ELb1ELb0ELb1ELb1ELb0ELb1ELb1EEENS1_21CollectiveEpilogueFwdINS6_IJS8_SA_S9_EEENS6_IJNS7_ILi1EEESI_SI_EEESC_SE_Li256ELb1ELb1ELb1ELb0EEENS1_36VarlenDynamicPersistentTileSchedulerILi128ELi64ELi256ELi256ELb1ELb1ELb0ELb1ELb0ELb1EEEEEEEEEvNT_6ParamsE)
        /*04dc*/ 	.word	0x00000010


	//----- nvinfo : EIATTR_MIN_STACK_SIZE
	.align		4
.L_218:
        /*04e0*/ 	.byte	0x04, 0x12
        /*04e2*/ 	.short	(.L_220 - .L_219)
	.align		4
.L_219:
        /*04e4*/ 	.word	index@(_ZN7cutlass13device_kernelIN5flash19enable_sm80_to_sm89INS1_16FlashAttnFwdSm80INS1_25CollectiveMainloopFwdSm80ILi8ELi2ELb0EN4cute5tupleIJNS5_1CILi128EEENS7_ILi64EEENS7_ILi192EEEEEELi192ENS_10bfloat16_tEfNS_4arch4Sm80ELb0ELb1ELb0ELb1ELb1ELb1ELb1ELb1EEENS1_21CollectiveEpilogueFwdINS6_IJS8_SA_S9_EEENS6_IJNS7_ILi1EEESI_SI_EEESC_SE_Li256ELb1ELb1ELb1ELb0EEENS1_36VarlenDynamicPersistentTileSchedulerILi128ELi64ELi256ELi256ELb1ELb1ELb0ELb1ELb0ELb1EEEEEEEEEvNT_6ParamsE)
        /*04e8*/ 	.word	0x00000130


	//----- nvinfo : EIATTR_MIN_STACK_SIZE
	.align		4
.L_220:
        /*04ec*/ 	.byte	0x04, 0x12
        /*04ee*/ 	.short	(.L_222 - .L_221)
	.align		4
.L_221:
        /*04f0*/ 	.word	index@(_ZN7cutlass13device_kernelIN5flash19enable_sm80_to_sm89INS1_16FlashAttnFwdSm80INS1_25CollectiveMainloopFwdSm80ILi8ELi2ELb0EN4cute5tupleIJNS5_1CILi128EEENS7_ILi64EEENS7_ILi192EEEEEELi192ENS_10bfloat16_tEfNS_4arch4Sm80ELb1ELb0ELb0ELb0ELb1ELb0ELb1ELb1EEENS1_21CollectiveEpilogueFwdINS6_IJS8_SA_S9_EEENS6_IJNS7_ILi1EEESI_SI_EEESC_SE_Li256ELb0ELb1ELb1ELb0EEENS1_30DynamicPersistentTileSchedulerILi256ELi256ELb1ELb1ELb0EEEEEEEEEvNT_6ParamsE)
        /*04f4*/ 	.word	0x00000010


	//----- nvinfo : EIATTR_MIN_STACK_SIZE
	.align		4
.L_222:
        /*04f8*/ 	.byte	0x04, 0x12
        /*04fa*/ 	.short	(.L_224 - .L_223)
	.align		4
.L_223:
        /*04fc*/ 	.word	index@(_ZN7cutlass13device_kernelIN5flash19enable_sm80_to_sm89INS1_16FlashAttnFwdSm80INS1_25CollectiveMainloopFwdSm80ILi8ELi2ELb0EN4cute5tupleIJNS5_1CILi128EEENS7_ILi64EEENS7_ILi192EEEEEELi192ENS_10bfloat16_tEfNS_4arch4Sm80ELb1ELb0ELb0ELb1ELb1ELb0ELb1ELb1EEENS1_21CollectiveEpilogueFwdINS6_IJS8_SA_S9_EEENS6_IJNS7_ILi1EEESI_SI_EEESC_SE_Li256ELb1ELb1ELb1ELb0EEENS1_36VarlenDynamicPersistentTileSchedulerILi128ELi64ELi256ELi256ELb1ELb1ELb0ELb1ELb1ELb1EEEEEEEEEvNT_6ParamsE)
        /*0500*/ 	.word	0x00000020


	//----- nvinfo : EIATTR_MIN_STACK_SIZE
	.align		4
.L_224:
        /*0504*/ 	.byte	0x04, 0x12
        /*0506*/ 	.short	(.L_226 - .L_225)
	.align		4
.L_225:
        /*0508*/ 	.word	index@(_ZN7cutlass13device_kernelIN5flash19enable_sm80_to_sm89INS1_16FlashAttnFwdSm80INS1_25CollectiveMainloopFwdSm80ILi8ELi2ELb0EN4cute5tupleIJNS5_1CILi128EEENS7_ILi64EEENS7_ILi192EEEEEELi192ENS_10bfloat16_tEfNS_4arch4Sm80ELb1ELb0ELb0ELb1ELb1ELb1ELb1ELb1EEENS1_21CollectiveEpilogueFwdINS6_IJS8_SA_S9_EEENS6_IJNS7_ILi1EEESI_SI_EEESC_SE_Li256ELb1ELb1ELb1ELb0EEENS1_36VarlenDynamicPersistentTileSchedulerILi128ELi64ELi256ELi256ELb1ELb1ELb0ELb1ELb1ELb1EEEEEEEEEvNT_6ParamsE)
        /*050c*/ 	.word	0x00000070
.L_226:


//--------------------- .nv.info._ZN7cutlass13device_kernelIN5flash19enable_sm80_to_sm89INS1_16FlashAttnFwdSm80INS1_25CollectiveMainloopFwdSm80ILi8ELi1ELb0EN4cute5tupleIJNS5_1CILi128EEENS7_ILi64EEENS7_ILi192EEEEEELi192ENS_10bfloat16_tEfNS_4arch4Sm80ELb0ELb0ELb0ELb0ELb1ELb0ELb1ELb1EEENS1_21CollectiveEpilogueFwdINS6_IJS8_SA_S9_EEENS6_IJNS7_ILi1EEESI_SI_EEESC_SE_Li256ELb0ELb1ELb1ELb0EEENS1_19SingleTileSchedulerILb0ELb1ELb1ELi128EEEEEEEEEvNT_6ParamsE --------------------------
	.section	.nv.info._ZN7cutlass13device_kernelIN5flash19enable_sm80_to_sm89INS1_16FlashAttnFwdSm80INS1_25CollectiveMainloopFwdSm80ILi8ELi1ELb0EN4cute5tupleIJNS5_1CILi128EEENS7_ILi64EEENS7_ILi192EEEEEELi192ENS_10bfloat16_tEfNS_4arch4Sm80ELb0ELb0ELb0ELb0ELb1ELb0ELb1ELb1EEENS1_21CollectiveEpilogueFwdINS6_IJS8_SA_S9_EEENS6_IJNS7_ILi1EEESI_SI_EEESC_SE_Li256ELb0ELb1ELb1ELb0EEENS1_19SingleTileSchedulerILb0ELb1ELb1ELi128EEEEEEEEEvNT_6ParamsE,"",@"SHT_CUDA_INFO"
	.sectionflags	@""
	.align	4


	//----- nvinfo : EIATTR_CUDA_API_VERSION
	.align		4
        /*0000*/ 	.byte	0x04, 0x37
        /*0002*/ 	.short	(.L_228 - .L_227)
.L_227:
        /*0004*/ 	.word	0x00000082


	//----- nvinfo : EIATTR_SW2861232_WAR
	.align		4
.L_228:
        /*0008*/ 	.byte	0x01, 0x35
	.zero		2


	//----- nvinfo : EIATTR_PARAM_CBANK
	.align		4
        /*000c*/ 	.byte	0x04, 0x0a
        /*000e*/ 	.short	(.L_230 - .L_229)
	.align		4
.L_229:
        /*0010*/ 	.word	index@(.nv.constant0._ZN7cutlass13device_kernelIN5flash19enable_sm80_to_sm89INS1_16FlashAttnFwdSm80INS1_25CollectiveMainloopFwdSm80ILi8ELi1ELb0EN4cute5tupleIJNS5_1CILi128EEENS7_ILi64EEENS7_ILi192EEEEEELi192ENS_10bfloat16_tEfNS_4arch4Sm80ELb0ELb0ELb0ELb0ELb1ELb0ELb1ELb1EEENS1_21CollectiveEpilogueFwdINS6_IJS8_SA_S9_EEENS6_IJNS7_ILi1EEESI_SI_EEESC_SE_Li256ELb0ELb1ELb1ELb0EEENS1_19SingleTileSchedulerILb0ELb1ELb1ELi128EEEEEEEEEvNT_6ParamsE)
        /*0014*/ 	.short	0x0160
        /*0016*/ 	.short	0x0418


	//----- nvinfo : EIATTR_CBANK_PARAM_SIZE
	.align		4
.L_230:
        /*0018*/ 	.byte	0x03, 0x19
        /*001a*/ 	.short	0x0418


	//----- nvinfo : EIATTR_KPARAM_INFO
	.align		4
        /*001c*/ 	.byte	0x04, 0x17
        /*001e*/ 	.short	(.L_232 - .L_231)
.L_231:
        /*0020*/ 	.word	0x00000000
        /*0024*/ 	.short	0x0000
        /*0026*/ 	.short	0x0000
        /*0028*/ 	.byte	0x00, 0xf0, 0x61, 0x10


	//----- nvinfo : EIATTR_MAXREG_COUNT
	.align		4
.L_232:
        /*002c*/ 	.byte	0x03, 0x1b
        /*002e*/ 	.short	0x00ff


	//----- nvinfo : EIATTR_NUM_BARRIERS
	.align		4
        /*0030*/ 	.byte	0x02, 0x4c
        /*0032*/ 	.byte	0x02
	.zero		1


	//----- nvinfo : EIATTR_MERCURY_ISA_VERSION
	.align		4
        /*0034*/ 	.byte	0x03, 0x5f
        /*0036*/ 	.short	0x0000


	//----- nvinfo : EIATTR_COOP_GROUP_MASK_REGIDS
	.align		4
        /*0038*/ 	.byte	0x04, 0x29
        /*003a*/ 	.short	(.L_234 - .L_233)


	//   ....[0]....
.L_233:
        /*003c*/ 	.word	0xffffffff


	//   ....[1]....
        /*0040*/ 	.word	0xffffffff


	//   ....[2]....
        /*0044*/ 	.word	0xffffffff


	//   ....[3]....
        /*0048*/ 	.word	0xffffffff


	//   ....[4]....
        /*004c*/ 	.word	0xffffffff


	//   ....[5]....
        /*0050*/ 	.word	0xffffffff


	//   ....[6]....
        /*0054*/ 	.word	0xffffffff


	//   ....[7]....
        /*0058*/ 	.word	0xffffffff


	//   ....[8]....
        /*005c*/ 	.word	0xffffffff


	//   ....[9]....
        /*0060*/ 	.word	0xffffffff


	//   ....[10]....
        /*0064*/ 	.word	0xffffffff


	//   ....[11]....
        /*0068*/ 	.word	0xffffffff


	//   ....[12]....
        /*006c*/ 	.word	0xffffffff


	//   ....[13]....
        /*0070*/ 	.word	0xffffffff


	//   ....[14]....
        /*0074*/ 	.word	0xffffffff


	//   ....[15]....
        /*0078*/ 	.word	0xffffffff


	//   ....[16]....
        /*007c*/ 	.word	0xffffffff


	//   ....[17]....
        /*0080*/ 	.word	0xffffffff


	//   ....[18]....
        /*0084*/ 	.word	0xffffffff


	//   ....[19]....
        /*0088*/ 	.word	0xffffffff


	//   ....[20]....
        /*008c*/ 	.word	0xffffffff


	//   ....[21]....
        /*0090*/ 	.word	0xffffffff


	//   ....[22]....
        /*0094*/ 	.word	0xffffffff


	//   ....[23]....
        /*0098*/ 	.word	0xffffffff


	//   ....[24]....
        /*009c*/ 	.word	0xffffffff


	//   ....[25]....
        /*00a0*/ 	.word	0xffffffff


	//   ....[26]....
        /*00a4*/ 	.word	0xffffffff


	//   ....[27]....
        /*00a8*/ 	.word	0xffffffff


	//   ....[28]....
        /*00ac*/ 	.word	0xffffffff


	//   ....[29]....
        /*00b0*/ 	.word	0xffffffff


	//   ....[30]....
        /*00b4*/ 	.word	0xffffffff


	//   ....[31]....
        /*00b8*/ 	.word	0xffffffff


	//   ....[32]....
        /*00bc*/ 	.word	0xffffffff


	//   ....[33]....
        /*00c0*/ 	.word	0xffffffff


	//   ....[34]....
        /*00c4*/ 	.word	0xffffffff


	//   ....[35]....
        /*00c8*/ 	.word	0xffffffff


	//   ....[36]....
        /*00cc*/ 	.word	0xffffffff


	//   ....[37]....
        /*00d0*/ 	.word	0xffffffff


	//   ....[38]....
        /*00d4*/ 	.word	0xffffffff


	//   ....[39]....
        /*00d8*/ 	.word	0xffffffff


	//   ....[40]....
        /*00dc*/ 	.word	0xffffffff


	//   ....[41]....
        /*00e0*/ 	.word	0xffffffff


	//   ....[42]....
        /*00e4*/ 	.word	0xffffffff


	//   ....[43]....
        /*00e8*/ 	.word	0xffffffff


	//   ....[44]....
        /*00ec*/ 	.word	0xffffffff


	//   ....[45]....
        /*00f0*/ 	.word	0xffffffff


	//   ....[46]....
        /*00f4*/ 	.word	0xffffffff


	//   ....[47]....
        /*00f8*/ 	.word	0xffffffff


	//   ....[48]....
        /*00fc*/ 	.word	0xffffffff


	//----- nvinfo : EIATTR_COOP_GROUP_INSTR_OFFSETS
	.align		4
.L_234:
        /*0100*/ 	.byte	0x04, 0x28
        /*0102*/ 	.short	(.L_236 - .L_235)


	//   ....[0]....
.L_235:
        /*0104*/ 	.word	0x00000050


	//   ....[1]....
        /*0108*/ 	.word	0x00000d70


	//   ....[2]....
        /*010c*/ 	.word	0x00000db0


	//   ....[3]....
        /*0110*/ 	.word	0x00000fc0


	//   ....[4]....
        /*0114*/ 	.word	0x00000ff0


	//   ....[5]....
        /*0118*/ 	.word	0x00001110


	//   ....[6]....
        /*011c*/ 	.word	0x00001140


	//   ....[7]....
        /*0120*/ 	.word	0x00001260


	//   ....[8]....
        /*0124*/ 	.word	0x000012a0


	//   ....[9]....
        /*0128*/ 	.word	0x000018b0


	//   ....[10]....
        /*012c*/ 	.word	0x000018d0


	//   ....[11]....
        /*0130*/ 	.word	0x00001900


	//   ....[12]....
        /*0134*/ 	.word	0x00001930


	//   ....[13]....
        /*0138*/ 	.word	0x00001980


	//   ....[14]....
        /*013c*/ 	.word	0x000019b0


	//   ....[15]....
        /*0140*/ 	.word	0x000019f0


	//   ....[16]....
        /*0144*/ 	.word	0x00001b90


	//   ....[17]....
        /*0148*/ 	.word	0x00002b50


	//   ....[18]....
        /*014c*/ 	.word	0x00002b80


	//   ....[19]....
        /*0150*/ 	.word	0x00002ba0


	//   ....[20]....
        /*0154*/ 	.word	0x00002bb0


	//   ....[21]....
        /*0158*/ 	.word	0x00003380


	//   ....[22]....
        /*015c*/ 	.word	0x000033f0


	//   ....[23]....
        /*0160*/ 	.word	0x00003410


	//   ....[24]....
        /*0164*/ 	.word	0x00003430


	//   ....[25]....
        /*0168*/ 	.word	0x00004620


	//   ....[26]....
        /*016c*/ 	.word	0x00004630


	//   ....[27]....
        /*0170*/ 	.word	0x00004640


	//   ....[28]....
        /*0174*/ 	.word	0x00004650


	//   ....[29]....
        /*0178*/ 	.word	0x00004910


	//   ....[30]....
        /*017c*/ 	.word	0x00004920


	//   ....[31]....
        /*0180*/ 	.word	0x00004930


	//   ....[32]....
        /*0184*/ 	.word	0x00004950


	//   ....[33]....
        /*0188*/ 	.word	0x000056c0


	//   ....[34]....
        /*018c*/ 	.word	0x000056e0


	//   ....[35]....
        /*0190*/ 	.word	0x00005710


	//   ....[36]....
        /*0194*/ 	.word	0x00005720


	//   ....[37]....
        /*0198*/ 	.word	0x00006da0


	//   ....[38]....
        /*019c*/ 	.word	0x00006dc0


	//   ....[39]....
        /*01a0*/ 	.word	0x00006df0


	//   ....[40]....
        /*01a4*/ 	.word	0x00006e10


	//   ....[41]....
        /*01a8*/ 	.word	0x00007b40


	//   ....[42]....
        /*01ac*/ 	.word	0x00007b70


	//   ....[43]....
        /*01b0*/ 	.word	0x00007ba0


	//   ....[44]....
        /*01b4*/ 	.word	0x00007bd0


	//   ....[45]....
        /*01b8*/ 	.word	0x00007c40


	//   ....[46]....
        /*01bc*/ 	.word	0x00007ca0


	//   ....[47]....
        /*01c0*/ 	.word	0x000085a0


	//   ....[48]....
        /*01c4*/ 	.word	0x000085b0


	//----- nvinfo : EIATTR_EXIT_INSTR_OFFSETS
	.align		4
.L_236:
        /*01c8*/ 	.byte	0x04, 0x1c
        /*01ca*/ 	.short	(.L_238 - .L_237)


	//   ....[0]....
.L_237:
        /*01cc*/ 	.word	0x000001b0


	//   ....[1]....
        /*01d0*/ 	.word	0x000085c0


	//   ....[2]....
        /*01d4*/ 	.word	0x00008e60


	//   ....[3]....
        /*01d8*/ 	.word	0x00008eb0


	//   ....[4]....
        /*01dc*/ 	.word	0x00008ee0


	//   ....[5]....
        /*01e0*/ 	.word	0x00008f40


	//   ....[6]....
        /*01e4*/ 	.word	0x000091d0


	//----- nvinfo : EIATTR_CTAIDZ_USED
	.align		4
.L_238:
        /*01e8*/ 	.byte	0x01, 0x04
	.zero		2


	//----- nvinfo : EIATTR_MAX_THREADS
	.align		4
        /*01ec*/ 	.byte	0x04, 0x05
        /*01ee*/ 	.short	(.L_240 - .L_239)
.L_239:
        /*01f0*/ 	.word	0x00000100
        /*01f4*/ 	.word	0x00000001
        /*01f8*/ 	.word	0x00000001


	//----- nvinfo : EIATTR_CRS_STACK_SIZE
	.align		4
.L_240:
        /*01fc*/ 	.byte	0x04, 0x1e
        /*01fe*/ 	.short	(.L_242 - .L_241)
.L_241:
        /*0200*/ 	.word	0x00000000
.L_242:


//--------------------- .nv.info._ZN7cutlass13device_kernelIN5flash19enable_sm80_to_sm89INS1_16FlashAttnFwdSm80INS1_25CollectiveMainloopFwdSm80ILi8ELi1ELb0EN4cute5tupleIJNS5_1CILi128EEENS7_ILi64EEENS7_ILi192EEEEEELi192ENS_10bfloat16_tEfNS_4arch4Sm80ELb0ELb0ELb0ELb1ELb1ELb0ELb1ELb1EEENS1_21CollectiveEpilogueFwdINS6_IJS8_SA_S9_EEENS6_IJNS7_ILi1EEESI_SI_EEESC_SE_Li256ELb1ELb1ELb1ELb0EEENS1_36VarlenDynamicPersistentTileSchedulerILi128ELi64ELi256ELi256ELb1ELb1ELb0ELb0ELb1ELb1EEEEEEEEEvNT_6ParamsE --------------------------
	.section	.nv.info._ZN7cutlass13device_kernelIN5flash19enable_sm80_to_sm89INS1_16FlashAttnFwdSm80INS1_25CollectiveMainloopFwdSm80ILi8ELi1ELb0EN4cute5tupleIJNS5_1CILi128EEENS7_ILi64EEENS7_ILi192EEEEEELi192ENS_10bfloat16_tEfNS_4arch4Sm80ELb0ELb0ELb0ELb1ELb1ELb0ELb1ELb1EEENS1_21CollectiveEpilogueFwdINS6_IJS8_SA_S9_EEENS6_IJNS7_ILi1EEESI_SI_EEESC_SE_Li256ELb1ELb1ELb1ELb0EEENS1_36VarlenDynamicPersistentTileSchedulerILi128ELi64ELi256ELi256ELb1ELb1ELb0ELb0ELb1ELb1EEEEEEEEEvNT_6ParamsE,"",@"SHT_CUDA_INFO"
	.sectionflags	@""
	.align	4


	//----- nvinfo : EIATTR_CUDA_API_VERSION
	.align		4
        /*0000*/ 	.byte	0x04, 0x37
        /*0002*/ 	.short	(.L_244 - .L_243)
.L_243:
        /*0004*/ 	.word	0x00000082


	//----- nvinfo : EIATTR_SW2861232_WAR
	.align		4
.L_244:
        /*0008*/ 	.byte	0x01, 0x35
	.zero		2


	//----- nvinfo : EIATTR_PARAM_CBANK
	.align		4
        /*000c*/ 	.byte	0x04, 0x0a
        /*000e*/ 	.short	(.L_246 - .L_245)
	.align		4
.L_245:
        /*0010*/ 	.word	index@(.nv.constant0._ZN7cutlass13device_kernelIN5flash19enable_sm80_to_sm89INS1_16FlashAttnFwdSm80INS1_25CollectiveMainloopFwdSm80ILi8ELi1ELb0EN4cute5tupleIJNS5_1CILi128EEENS7_ILi64EEENS7_ILi192EEEEEELi192ENS_10bfloat16_tEfNS_4arch4Sm80ELb0ELb0ELb0ELb1ELb1ELb0ELb1ELb1EEENS1_21CollectiveEpilogueFwdINS6_IJS8_SA_S9_EEENS6_IJNS7_ILi1EEESI_SI_EEESC_SE_Li256ELb1ELb1ELb1ELb0EEENS1_36VarlenDynamicPersistentTileSchedulerILi128ELi64ELi256ELi256ELb1ELb1ELb0ELb0ELb1ELb1EEEEEEEEEvNT_6ParamsE)
        /*0014*/ 	.short	0x0160
        /*0016*/ 	.short	0x0438


	//----- nvinfo : EIATTR_CBANK_PARAM_SIZE
	.align		4
.L_246:
        /*0018*/ 	.byte	0x03, 0x19
        /*001a*/ 	.short	0x0438


	//----- nvinfo : EIATTR_KPARAM_INFO
	.align		4
        /*001c*/ 	.byte	0x04, 0x17
        /*001e*/ 	.short	(.L_248 - .L_247)
.L_247:
        /*0020*/ 	.word	0x00000000
        /*0024*/ 	.short	0x0000
        /*0026*/ 	.short	0x0000
        /*0028*/ 	.byte	0x00, 0xf0, 0xe1, 0x10


	//----- nvinfo : EIATTR_MAXREG_COUNT
	.align		4
.L_248:
        /*002c*/ 	.byte	0x03, 0x1b
        /*002e*/ 	.short	0x00ff


	//----- nvinfo : EIATTR_NUM_BARRIERS
	.align		4
        /*0030*/ 	.byte	0x02, 0x4c
        /*0032*/ 	.byte	0x06
	.zero		1


	//----- nvinfo : EIATTR_ANNOTATIONS
	.align		4
        /*0034*/ 	.byte	0x04, 0x55
        /*0036*/ 	.short	(.L_250 - .L_249)


	//   ....[0]....
.L_249:
        /*0038*/ 	.word	0x00000001
        /*003c*/ 	.byte	0x70, 0x00, 0x00, 0x00, 0x01, 0x00, 0x00, 0x00, 0xe0, 0x0f, 0x00, 0x00, 0x01, 0x00, 0x00, 0x00
        /*004c*/ 	.byte	0x60, 0x10, 0x00, 0x00, 0x01, 0x00, 0x00, 0x00, 0xa0, 0x12, 0x00, 0x00, 0x01, 0x00, 0x00, 0x00
        /*005c*/ 	.byte	0xd0, 0x8b, 0x00, 0x00, 0x01, 0x00, 0x00, 0x00, 0x40, 0x93, 0x00, 0x00, 0x01, 0x00, 0x00, 0x00
        /*006c*/ 	.byte	0x80, 0x93, 0x00, 0x00, 0x01, 0x00, 0x00, 0x00, 0x70, 0xbe, 0x00, 0x00, 0x01, 0x00, 0x00, 0x00
        /*007c*/ 	.byte	0x30, 0xe9, 0x00, 0x00, 0x01, 0x00, 0x00, 0x00, 0x70, 0xe9, 0x00, 0x00


	//----- nvinfo : EIATTR_MERCURY_ISA_VERSION
	.align		4
.L_250:
        /*0088*/ 	.byte	0x03, 0x5f
        /*008a*/ 	.short	0x0000


	//----- nvinfo : EIATTR_INT_WARP_WIDE_INSTR_OFFSETS
	.align		4
        /*008c*/ 	.byte	0x04, 0x31
        /*008e*/ 	.short	(.L_252 - .L_251)


	//   ....[0]....
.L_251:
        /*0090*/ 	.word	0x00008ab0


	//   ....[1]....
        /*0094*/ 	.word	0x00008b30


	//----- nvinfo : EIATTR_COOP_GROUP_MASK_REGIDS
	.align		4
.L_252:
        /*0098*/ 	.byte	0x04, 0x29
        /*009a*/ 	.short	(.L_254 - .L_253)


	//   ....[0]....
.L_253:
        /*009c*/ 	.word	0xffffffff


	//   ....[1]....
        /*00a0*/ 	.word	0xffffffff


	//   ....[2]....
        /*00a4*/ 	.word	0xffffffff


	//   ....[3]....
        /*00a8*/ 	.word	0xffffffff


	//   ....[4]....
        /*00ac*/ 	.word	0xffffffff


	//   ....[5]....
        /*00b0*/ 	.word	0xffffffff


	//   ....[6]....
        /*00b4*/ 	.word	0xffffffff


	//   ....[7]....
        /*00b8*/ 	.word	0xffffffff


	//   ....[8]....
        /*00bc*/ 	.word	0xffffffff


	//   ....[9]....
        /*00c0*/ 	.word	0xffffffff


	//   ....[10]....
        /*00c4*/ 	.word	0xffffffff


	//   ....[11]....
        /*00c8*/ 	.word	0xffffffff


	//   ....[12]....
        /*00cc*/ 	.word	0xffffffff


	//   ....[13]....
        /*00d0*/ 	.word	0xffffffff


	//   ....[14]....
        /*00d4*/ 	.word	0xffffffff


	//   ....[15]....
        /*00d8*/ 	.word	0xffffffff


	//   ....[16]....
        /*00dc*/ 	.word	0xffffffff


	//   ....[17]....
        /*00e0*/ 	.word	0xffffffff


	//   ....[18]....
        /*00e4*/ 	.word	0xffffffff


	//   ....[19]....
        /*00e8*/ 	.word	0xffffffff


	//   ....[20]....
        /*00ec*/ 	.word	0xffffffff


	//   ....[21]....
        /*00f0*/ 	.word	0xffffffff


	//   ....[22]....
        /*00f4*/ 	.word	0xffffffff


	//   ....[23]....
        /*00f8*/ 	.word	0xffffffff


	//   ....[24]....
        /*00fc*/ 	.word	0xffffffff


	//   ....[25]....
        /*0100*/ 	.word	0xffffffff


	//   ....[26]....
        /*0104*/ 	.word	0xffffffff


	//   ....[27]....
        /*0108*/ 	.word	0xffffffff


	//   ....[28]....
        /*010c*/ 	.word	0xffffffff


	//   ....[29]....
        /*0110*/ 	.word	0xffffffff


	//   ....[30]....
        /*0114*/ 	.word	0xffffffff


	//   ....[31]....
        /*0118*/ 	.word	0xffffffff


	//   ....[32]....
        /*011c*/ 	.word	0xffffffff


	//   ....[33]....
        /*0120*/ 	.word	0xffffffff


	//   ....[34]....
        /*0124*/ 	.word	0xffffffff


	//   ....[35]....
        /*0128*/ 	.word	0xffffffff


	//   ....[36]....
        /*012c*/ 	.word	0xffffffff


	//   ....[37]....
        /*0130*/ 	.word	0xffffffff


	//   ....[38]....
        /*0134*/ 	.word	0xffffffff


	//   ....[39]....
        /*0138*/ 	.word	0xffffffff


	//   ....[40]....
        /*013c*/ 	.word	0xffffffff


	//   ....[41]....
        /*0140*/ 	.word	0xffffffff


	//   ....[42]....
        /*0144*/ 	.word	0xffffffff


	//   ....[43]....
        /*0148*/ 	.word	0xffffffff


	//   ....[44]....
        /*014c*/ 	.word	0xffffffff


	//   ....[45]....
        /*0150*/ 	.word	0xffffffff


	//   ....[46]....
        /*0154*/ 	.word	0xffffffff


	//   ....[47]....
        /*0158*/ 	.word	0xffffffff


	//   ....[48]....
        /*015c*/ 	.word	0xffffffff


	//   ....[49]....
        /*0160*/ 	.word	0xffffffff


	//   ....[50]....
        /*0164*/ 	.word	0xffffffff


	//   ....[51]....
        /*0168*/ 	.word	0xffffffff


	//   ....[52]....
        /*016c*/ 	.word	0xffffffff


	//   ....[53]....
        /*0170*/ 	.word	0xffffffff


	//   ....[54]....
        /*0174*/ 	.word	0xffffffff


	//   ....[55]....
        /*0178*/ 	.word	0xffffffff


	//   ....[56]....
        /*017c*/ 	.word	0xffffffff


	//   ....[57]....
        /*0180*/ 	.word	0xffffffff


	//   ....[58]....
        /*0184*/ 	.word	0xffffffff


	//   ....[59]....
        /*0188*/ 	.word	0xffffffff


	//   ....[60]....
        /*018c*/ 	.word	0xffffffff


	//   ....[61]....
        /*0190*/ 	.word	0xffffffff


	//   ....[62]....
        /*0194*/ 	.word	0xffffffff


	//   ....[63]....
        /*0198*/ 	.word	0xffffffff


	//   ....[64]....
        /*019c*/ 	.word	0xffffffff


	//   ....[65]....
        /*01a0*/ 	.word	0xffffffff


	//   ....[66]....
        /*01a4*/ 	.word	0xffffffff


	//   ....[67]....
        /*01a8*/ 	.word	0xffffffff


	//   ....[68]....
        /*01ac*/ 	.word	0xffffffff


	//   ....[69]....
        /*01b0*/ 	.word	0xffffffff


	//   ....[70]....
        /*01b4*/ 	.word	0xffffffff


	//   ....[71]....
        /*01b8*/ 	.word	0xffffffff


	//   ....[72]....
        /*01bc*/ 	.word	0xffffffff


	//   ....[73]....
        /*01c0*/ 	.word	0xffffffff


	//   ....[74]....
        /*01c4*/ 	.word	0xffffffff


	//   ....[75]....
        /*01c8*/ 	.word	0xffffffff


	//   ....[76]....
        /*01cc*/ 	.word	0xffffffff


	//   ....[77]....
        /*01d0*/ 	.word	0xffffffff


	//   ....[78]....
        /*01d4*/ 	.word	0xffffffff


	//   ....[79]....
        /*01d8*/ 	.word	0xffffffff


	//   ....[80]....
        /*01dc*/ 	.word	0xffffffff


	//   ....[81]....
        /*01e0*/ 	.word	0xffffffff


	//   ....[82]....
        /*01e4*/ 	.word	0xffffffff


	//   ....[83]....
        /*01e8*/ 	.word	0xffffffff


	//   ....[84]....
        /*01ec*/ 	.word	0xffffffff


	//   ....[85]....
        /*01f0*/ 	.word	0xffffffff


	//   ....[86]....
        /*01f4*/ 	.word	0xffffffff


	//   ....[87]....
        /*01f8*/ 	.word	0xffffffff


	//   ....[88]....
        /*01fc*/ 	.word	0xffffffff


	//   ....[89]....
        /*0200*/ 	.word	0xffffffff


	//   ....[90]....
        /*0204*/ 	.word	0xffffffff


	//   ....[91]....
        /*0208*/ 	.word	0xffffffff


	//   ....[92]....
        /*020c*/ 	.word	0xffffffff


	//   ....[93]....
        /*0210*/ 	.word	0xffffffff


	//   ....[94]....
        /*0214*/ 	.word	0xffffffff


	//   ....[95]....
        /*0218*/ 	.word	0xffffffff


	//   ....[96]....
        /*021c*/ 	.word	0xffffffff


	//   ....[97]....
        /*0220*/ 	.word	0xffffffff


	//   ....[98]....
        /*0224*/ 	.word	0xffffffff


	//   ....[99]....
        /*0228*/ 	.word	0xffffffff


	//   ....[100]....
        /*022c*/ 	.word	0xffffffff


	//   ....[101]....
        /*0230*/ 	.word	0xffffffff


	//   ....[102]....
        /*0234*/ 	.word	0xffffffff


	//   ....[103]....
        /*0238*/ 	.word	0xffffffff


	//   ....[104]....
        /*023c*/ 	.word	0xffffffff


	//   ....[105]....
        /*0240*/ 	.word	0xffffffff


	//   ....[106]....
        /*0244*/ 	.word	0xffffffff


	//   ....[107]....
        /*0248*/ 	.word	0xffffffff


	//   ....[108]....
        /*024c*/ 	.word	0xffffffff


	//   ....[109]....
        /*0250*/ 	.word	0xffffffff


	//   ....[110]....
        /*0254*/ 	.word	0xffffffff


	//   ....[111]....
        /*0258*/ 	.word	0xffffffff


	//   ....[112]....
        /*025c*/ 	.word	0xffffffff


	//   ....[113]....
        /*0260*/ 	.word	0xffffffff


	//   ....[114]....
        /*0264*/ 	.word	0xffffffff


	//   ....[115]....
        /*0268*/ 	.word	0xffffffff


	//   ....[116]....
        /*026c*/ 	.word	0xffffffff


	//   ....[117]....
        /*0270*/ 	.word	0xffffffff


	//   ....[118]....
        /*0274*/ 	.word	0xffffffff


	//   ....[119]....
        /*0278*/ 	.word	0xffffffff


	//   ....[120]....
        /*027c*/ 	.word	0xffffffff


	//   ....[121]....
        /*0280*/ 	.word	0xffffffff


	//   ....[122]....
        /*0284*/ 	.word	0xffffffff


	//   ....[123]....
        /*0288*/ 	.word	0xffffffff


	//   ....[124]....
        /*028c*/ 	.word	0xffffffff


	//   ....[125]....
        /*0290*/ 	.word	0xffffffff


	//   ....[126]....
        /*0294*/ 	.word	0xffffffff


	//   ....[127]....
        /*0298*/ 	.word	0xffffffff


	//   ....[128]....
        /*029c*/ 	.word	0xffffffff


	//   ....[129]....
        /*02a0*/ 	.word	0xffffffff


	//   ....[130]....
        /*02a4*/ 	.word	0xffffffff


	//   ....[131]....
        /*02a8*/ 	.word	0xffffffff


	//   ....[132]....
        /*02ac*/ 	.word	0xffffffff


	//   ....[133]....
        /*02b0*/ 	.word	0xffffffff


	//   ....[134]....
        /*02b4*/ 	.word	0xffffffff


	//   ....[135]....
        /*02b8*/ 	.word	0xffffffff


	//   ....[136]....
        /*02bc*/ 	.word	0xffffffff


	//   ....[137]....
        /*02c0*/ 	.word	0xffffffff


	//   ....[138]....
        /*02c4*/ 	.word	0xffffffff


	//   ....[139]....
        /*02c8*/ 	.word	0xffffffff


	//   ....[140]....
        /*02cc*/ 	.word	0xffffffff


	//   ....[141]....
        /*02d0*/ 	.word	0xffffffff


	//   ....[142]....
        /*02d4*/ 	.word	0xffffffff


	//   ....[143]....
        /*02d8*/ 	.word	0xffffffff


	//   ....[144]....
        /*02dc*/ 	.word	0xffffffff


	//   ....[145]....
        /*02e0*/ 	.word	0xffffffff


	//   ....[146]....
        /*02e4*/ 	.word	0xffffffff


	//   ....[147]....
        /*02e8*/ 	.word	0xffffffff


	//   ....[148]....
        /*02ec*/ 	.word	0xffffffff


	//   ....[149]....
        /*02f0*/ 	.word	0xffffffff


	//   ....[150]....
        /*02f4*/ 	.word	0xffffffff


	//   ....[151]....
        /*02f8*/ 	.word	0xffffffff


	//   ....[152]....
        /*02fc*/ 	.word	0xffffffff


	//   ....[153]....
        /*0300*/ 	.word	0xffffffff


	//   ....[154]....
        /*0304*/ 	.word	0xffffffff


	//   ....[155]....
        /*0308*/ 	.word	0xffffffff


	//   ....[156]....
        /*030c*/ 	.word	0xffffffff


	//   ....[157]....
        /*0310*/ 	.word	0xffffffff


	//   ....[158]....
        /*0314*/ 	.word	0xffffffff


	//   ....[159]....
        /*0318*/ 	.word	0xffffffff


	//   ....[160]....
        /*031c*/ 	.word	0xffffffff


	//   ....[161]....
        /*0320*/ 	.word	0xffffffff


	//   ....[162]....
        /*0324*/ 	.word	0xffffffff


	//   ....[163]....
        /*0328*/ 	.word	0xffffffff


	//   ....[164]....
        /*032c*/ 	.word	0xffffffff


	//   ....[165]....
        /*0330*/ 	.word	0xffffffff


	//   ....[166]....
        /*0334*/ 	.word	0xffffffff


	//   ....[167]....
        /*0338*/ 	.word	0xffffffff


	//   ....[168]....
        /*033c*/ 	.word	0xffffffff


	//   ....[169]....
        /*0340*/ 	.word	0xffffffff


	//   ....[170]....
        /*0344*/ 	.word	0xffffffff


	//   ....[171]....
        /*0348*/ 	.word	0xffffffff


	//   ....[172]....
        /*034c*/ 	.word	0xffffffff


	//   ....[173]....
        /*0350*/ 	.word	0xffffffff


	//   ....[174]....
        /*0354*/ 	.word	0xffffffff


	//   ....[175]....
        /*0358*/ 	.word	0xffffffff


	//----- nvinfo : EIATTR_COOP_GROUP_INSTR_OFFSETS
	.align		4
.L_254:
        /*035c*/ 	.byte	0x04, 0x28
        /*035e*/ 	.short	(.L_256 - .L_255)


	//   ....[0]....
.L_255:
        /*0360*/ 	.word	0x00000050


	//   ....[1]....
        /*0364*/ 	.word	0x000001e0


	//   ....[2]....
        /*0368*/ 	.word	0x00000210


	//   ....[3]....
        /*036c*/ 	.word	0x00000240


	//   ....[4]....
        /*0370*/ 	.word	0x00000270


	//   ....[5]....
        /*0374*/ 	.word	0x000002a0


	//   ....[6]....
        /*0378*/ 	.word	0x000002d0


	//   ....[7]....
        /*037c*/ 	.word	0x00000440


	//   ....[8]....
        /*0380*/ 	.word	0x00000480


	//   ....[9]....
        /*0384*/ 	.word	0x000004b0


	//   ....[10]....
        /*0388*/ 	.word	0x000004e0


	//   ....[11]....
        /*038c*/ 	.word	0x00000510


	//   ....[12]....
        /*0390*/ 	.word	0x00000540


	//   ....[13]....
        /*0394*/ 	.word	0x000005d0


	//   ....[14]....
        /*0398*/ 	.word	0x00000600


	//   ....[15]....
        /*039c*/ 	.word	0x00000620


	//   ....[16]....
        /*03a0*/ 	.word	0x00000680


	//   ....[17]....
        /*03a4*/ 	.word	0x00002170


	//   ....[18]....
        /*03a8*/ 	.word	0x00002190


	//   ....[19]....
        /*03ac*/ 	.word	0x00002300


	//   ....[20]....
        /*03b0*/ 	.word	0x00002310


	//   ....[21]....
        /*03b4*/ 	.word	0x00002470


	//   ....[22]....
        /*03b8*/ 	.word	0x00002490


	//   ....[23]....
        /*03bc*/ 	.word	0x000025f0


	//   ....[24]....
        /*03c0*/ 	.word	0x00002600


	//   ....[25]....
        /*03c4*/ 	.word	0x00002af0


	//   ....[26]....
        /*03c8*/ 	.word	0x00002b10


	//   ....[27]....
        /*03cc*/ 	.word	0x00002b30


	//   ....[28]....
        /*03d0*/ 	.word	0x00002b40


	//   ....[29]....
        /*03d4*/ 	.word	0x00002c30


	//   ....[30]....
        /*03d8*/ 	.word	0x00002c40


	//   ....[31]....
        /*03dc*/ 	.word	0x00002c50


	//   ....[32]....
        /*03e0*/ 	.word	0x00002c60


	//   ....[33]....
        /*03e4*/ 	.word	0x00003bd0


	//   ....[34]....
        /*03e8*/ 	.word	0x00003bf0


	//   ....[35]....
        /*03ec*/ 	.word	0x00003c40


	//   ....[36]....
        /*03f0*/ 	.word	0x00003cc0


	//   ....[37]....
        /*03f4*/ 	.word	0x00004360


	//   ....[38]....
        /*03f8*/ 	.word	0x00004370


	//   ....[39]....
        /*03fc*/ 	.word	0x000043a0


	//   ....[40]....
        /*0400*/ 	.word	0x000043b0


	//   ....[41]....
        /*0404*/ 	.word	0x00005880


	//   ....[42]....
        /*0408*/ 	.word	0x00005890


	//   ....[43]....
        /*040c*/ 	.word	0x000058c0


	//   ....[44]....
        /*0410*/ 	.word	0x000058d0


	//   ....[45]....
        /*0414*/ 	.word	0x000066a0


	//   ....[46]....
        /*0418*/ 	.word	0x000066c0


	//   ....[47]....
        /*041c*/ 	.word	0x00006790


	//   ....[48]....
        /*0420*/ 	.word	0x000067b0


	//   ....[49]....
        /*0424*/ 	.word	0x00006b00


	//   ....[50]....
        /*0428*/ 	.word	0x00006b10


	//   ....[51]....
        /*042c*/ 	.word	0x00006b40


	//   ....[52]....
        /*0430*/ 	.word	0x00006b50


	//   ....[53]....
        /*0434*/ 	.word	0x00008290


	//   ....[54]....
        /*0438*/ 	.word	0x000082c0


	//   ....[55]....
        /*043c*/ 	.word	0x000082d0


	//   ....[56]....
        /*0440*/ 	.word	0x00008300


	//   ....[57]....
        /*0444*/ 	.word	0x000096b0


	//   ....[58]....
        /*0448*/ 	.word	0x000096c0


	//   ....[59]....
        /*044c*/ 	.word	0x000096d0


	//   ....[60]....
        /*0450*/ 	.word	0x000096e0


	//   ....[61]....
        /*0454*/ 	.word	0x00009a50


	//   ....[62]....
        /*0458*/ 	.word	0x00009a70


	//   ....[63]....
        /*045c*/ 	.word	0x00009bd0


	//   ....[64]....
        /*0460*/ 	.word	0x00009be0


	//   ....[65]....
        /*0464*/ 	.word	0x00009d40


	//   ....[66]....
        /*0468*/ 	.word	0x00009d60


	//   ....[67]....
        /*046c*/ 	.word	0x00009ec0


	//   ....[68]....
        /*0470*/ 	.word	0x00009ed0


	//   ....[69]....
        /*0474*/ 	.word	0x0000a210


	//   ....[70]....
        /*0478*/ 	.word	0x0000a230


	//   ....[71]....
        /*047c*/ 	.word	0x0000aa00


	//   ....[72]....
        /*0480*/ 	.word	0x0000aa10


	//   ....[73]....
        /*0484*/ 	.word	0x0000b8a0


	//   ....[74]....
        /*0488*/ 	.word	0x0000b8c0


	//   ....[75]....
        /*048c*/ 	.word	0x0000ba30


	//   ....[76]....
        /*0490*/ 	.word	0x0000ba40


	//   ....[77]....
        /*0494*/ 	.word	0x0000bba0


	//   ....[78]....
        /*0498*/ 	.word	0x0000bbc0


	//   ....[79]....
        /*049c*/ 	.word	0x0000bd20


	//   ....[80]....
        /*04a0*/ 	.word	0x0000bd30


	//   ....[81]....
        /*04a4*/ 	.word	0x0000bf30


	//   ....[82]....
        /*04a8*/ 	.word	0x0000bf50


	//   ....[83]....
        /*04ac*/ 	.word	0x0000c070


	//   ....[84]....
        /*04b0*/ 	.word	0x0000c0b0


	//   ....[85]....
        /*04b4*/ 	.word	0x0000c0e0


	//   ....[86]....
        /*04b8*/ 	.word	0x0000c110


	//   ....[87]....
        /*04bc*/ 	.word	0x0000c140


	//   ....[88]....
        /*04c0*/ 	.word	0x0000c170


	//   ....[89]....
        /*04c4*/ 	.word	0x0000c2c0


	//   ....[90]....
        /*04c8*/ 	.word	0x0000c300


	//   ....[91]....
        /*04cc*/ 	.word	0x0000c330


	//   ....[92]....
        /*04d0*/ 	.word	0x0000c360


	//   ....[93]....
        /*04d4*/ 	.word	0x0000c390


	//   ....[94]....
        /*04d8*/ 	.word	0x0000c3c0


	//   ....[95]....
        /*04dc*/ 	.word	0x0000c450


	//   ....[96]....
        /*04e0*/ 	.word	0x0000c480


	//   ....[97]....
        /*04e4*/ 	.word	0x0000c490


	//   ....[98]....
        /*04e8*/ 	.word	0x0000c4f0


	//   ....[99]....
        /*04ec*/ 	.word	0x0000ca20


	//   ....[100]....
        /*04f0*/ 	.word	0x0000ca80


	//   ....[101]....
        /*04f4*/ 	.word	0x0000cad0


	//   ....[102]....
        /*04f8*/ 	.word	0x0000cb20


	//   ....[103]....
        /*04fc*/ 	.word	0x0000cb70


	//   ....[104]....
        /*0500*/ 	.word	0x0000cbe0


	//   ....[105]....
        /*0504*/ 	.word	0x0000cc30


	//   ....[106]....
        /*0508*/ 	.word	0x0000cc90


	//   ....[107]....
        /*050c*/ 	.word	0x0000cd00


	//   ....[108]....
        /*0510*/ 	.word	0x0000cd60


	//   ....[109]....
        /*0514*/ 	.word	0x0000cdd0


	//   ....[110]....
        /*0518*/ 	.word	0x0000ce40


	//   ....[111]....
        /*051c*/ 	.word	0x0000ceb0


	//   ....[112]....
        /*0520*/ 	.word	0x0000cf10


	//   ....[113]....
        /*0524*/ 	.word	0x0000cf80


	//   ....[114]....
        /*0528*/ 	.word	0x0000cff0


	//   ....[115]....
        /*052c*/ 	.word	0x0000d060


	//   ....[116]....
        /*0530*/ 	.word	0x0000d0c0


	//   ....[117]....
        /*0534*/ 	.word	0x0000d130


	//   ....[118]....
        /*0538*/ 	.word	0x0000d1a0


	//   ....[119]....
        /*053c*/ 	.word	0x0000d2e0


	//   ....[120]....
        /*0540*/ 	.word	0x0000d340


	//   ....[121]....
        /*0544*/ 	.word	0x0000d3a0


	//   ....[122]....
        /*0548*/ 	.word	0x0000d3f0


	//   ....[123]....
        /*054c*/ 	.word	0x0000d440


	//   ....[124]....
        /*0550*/ 	.word	0x0000d490


	//   ....[125]....
        /*0554*/ 	.word	0x0000d500


	//   ....[126]....
        /*0558*/ 	.word	0x0000d570


	//   ....[127]....
        /*055c*/ 	.word	0x0000d5e0


	//   ....[128]....
        /*0560*/ 	.word	0x0000d720


	//   ....[129]....
        /*0564*/ 	.word	0x0000d780


	//   ....[130]....
        /*0568*/ 	.word	0x0000d7d0


	//   ....[131]....
        /*056c*/ 	.word	0x0000d810


	//   ....[132]....
        /*0570*/ 	.word	0x0000d860


	//   ....[133]....
        /*0574*/ 	.word	0x0000d8a0


	//   ....[134]....
        /*0578*/ 	.word	0x0000d8f0


	//   ....[135]....
        /*057c*/ 	.word	0x0000d940


	//   ....[136]....
        /*0580*/ 	.word	0x0000d990


	//   ....[137]....
        /*0584*/ 	.word	0x0000d9e0


	//   ....[138]....
        /*0588*/ 	.word	0x0000da50


	//   ....[139]....
        /*058c*/ 	.word	0x0000dac0


	//   ....[140]....
        /*0590*/ 	.word	0x0000db30


	//   ....[141]....
        /*0594*/ 	.word	0x0000db90


	//   ....[142]....
        /*0598*/ 	.word	0x0000dc00


	//   ....[143]....
        /*059c*/ 	.word	0x0000dc70


	//   ....[144]....
        /*05a0*/ 	.word	0x0000dce0


	//   ....[145]....
        /*05a4*/ 	.word	0x0000dd40


	//   ....[146]....
        /*05a8*/ 	.word	0x0000ddb0


	//   ....[147]....
        /*05ac*/ 	.word	0x0000de20


	//   ....[148]....
        /*05b0*/ 	.word	0x0000de90


	//   ....[149]....
        /*05b4*/ 	.word	0x0000def0


	//   ....[150]....
        /*05b8*/ 	.word	0x0000df60


	//   ....[151]....
        /*05bc*/ 	.word	0x0000dfd0


	//   ....[152]....
        /*05c0*/ 	.word	0x0000e040


	//   ....[153]....
        /*05c4*/ 	.word	0x0000e0a0


	//   ....[154]....
        /*05c8*/ 	.word	0x0000e110


	//   ....[155]....
        /*05cc*/ 	.word	0x0000e180


	//   ....[156]....
        /*05d0*/ 	.word	0x0000e1f0


	//   ....[157]....
        /*05d4*/ 	.word	0x0000e250


	//   ....[158]....
        /*05d8*/ 	.word	0x0000e2c0


	//   ....[159]....
        /*05dc*/ 	.word	0x0000e330


	//   ....[160]....
        /*05e0*/ 	.word	0x0000e380


	//   ....[161]....
        /*05e4*/ 	.word	0x0000e3c0


	//   ....[162]....
        /*05e8*/ 	.word	0x0000e410


	//   ....[163]....
        /*05ec*/ 	.word	0x0000e460


	//   ....[164]....
        /*05f0*/ 	.word	0x0000e4b0


	//   ....[165]....
        /*05f4*/ 	.word	0x0000e520


	//   ....[166]....
        /*05f8*/ 	.word	0x0000e570


	//   ....[167]....
        /*05fc*/ 	.word	0x0000e5c0


	//   ....[168]....
        /*0600*/ 	.word	0x0000e610


	//   ....[169]....
        /*0604*/ 	.word	0x0000e660


	//   ....[170]....
        /*0608*/ 	.word	0x0000e6b0


	//   ....[171]....
        /*060c*/ 	.word	0x0000e720


	//   ....[172]....
        /*0610*/ 	.word	0x0000e770


	//   ....[173]....
        /*0614*/ 	.word	0x0000e7d0


	//   ....[174]....
        /*0618*/ 	.word	0x0000e830


	//   ....[175]....
        /*061c*/ 	.word	0x0000e8a0


	//----- nvinfo : EIATTR_EXIT_INSTR_OFFSETS
	.align		4
.L_256:
        /*0620*/ 	.byte	0x04, 0x1c
        /*0622*/ 	.short	(.L_258 - .L_257)


	//   ....[0]....
.L_257:
        /*0624*/ 	.word	0x00000b40


	//   ....[1]....
        /*0628*/ 	.word	0x0000c9e0


	//----- nvinfo : EIATTR_MAX_THREADS
	.align		4
.L_258:
        /*062c*/ 	.byte	0x04, 0x05
        /*062e*/ 	.short	(.L_260 - .L_259)
.L_259:
        /*0630*/ 	.word	0x00000100
        /*0634*/ 	.word	0x00000001
        /*0638*/ 	.word	0x00000001


	//----- nvinfo : EIATTR_CRS_STACK_SIZE
	.align		4
.L_260:
        /*063c*/ 	.byte	0x04, 0x1e
        /*063e*/ 	.short	(.L_262 - .L_261)
.L_261:
        /*0640*/ 	.word	0x00000000
.L_262:


//--------------------- .nv.info._ZN7cutlass13device_kernelIN5flash19enable_sm80_to_sm89INS1_16FlashAttnFwdSm80INS1_25CollectiveMainloopFwdSm80ILi8ELi1ELb0EN4cute5tupleIJNS5_1CILi128EEENS7_ILi64EEENS7_ILi192EEEEEELi192ENS_10bfloat16_tEfNS_4arch4Sm80ELb0ELb0ELb0ELb1ELb1ELb1ELb1ELb1EEENS1_21CollectiveEpilogueFwdINS6_IJS8_SA_S9_EEENS6_IJNS7_ILi1EEESI_SI_EEESC_SE_Li256ELb1ELb1ELb1ELb0EEENS1_36VarlenDynamicPersistentTileSchedulerILi128ELi64ELi256ELi256ELb1ELb1ELb0ELb0ELb1ELb1EEEEEEEEEvNT_6ParamsE --------------------------
	.section	.nv.info._ZN7cutlass13device_kernelIN5flash19enable_sm80_to_sm89INS1_16FlashAttnFwdSm80INS1_25CollectiveMainloopFwdSm80ILi8ELi1ELb0EN4cute5tupleIJNS5_1CILi128EEENS7_ILi64EEENS7_ILi192EEEEEELi192ENS_10bfloat16_tEfNS_4arch4Sm80ELb0ELb0ELb0ELb1ELb1ELb1ELb1ELb1EEENS1_21CollectiveEpilogueFwdINS6_IJS8_SA_S9_EEENS6_IJNS7_ILi1EEESI_SI_EEESC_SE_Li256ELb1ELb1ELb1ELb0EEENS1_36VarlenDynamicPersistentTileSchedulerILi128ELi64ELi256ELi256ELb1ELb1ELb0ELb0ELb1ELb1EEEEEEEEEvNT_6ParamsE,"",@"SHT_CUDA_INFO"
	.sectionflags	@""
	.align	4


	//----- nvinfo : EIATTR_CUDA_API_VERSION
	.align		4
        /*0000*/ 	.byte	0x04, 0x37
        /*0002*/ 	.short	(.L_264 - .L_263)
.L_263:
        /*0004*/ 	.word	0x00000082


	//----- nvinfo : EIATTR_SW2861232_WAR
	.align		4
.L_264:
        /*0008*/ 	.byte	0x01, 0x35
	.zero		2


	//----- nvinfo : EIATTR_PARAM_CBANK
	.align		4
        /*000c*/ 	.byte	0x04, 0x0a
        /*000e*/ 	.short	(.L_266 - .L_265)
	.align		4
.L_265:
        /*0010*/ 	.word	index@(.nv.constant0._ZN7cutlass13device_kernelIN5flash19enable_sm80_to_sm89INS1_16FlashAttnFwdSm80INS1_25CollectiveMainloopFwdSm80ILi8ELi1ELb0EN4cute5tupleIJNS5_1CILi128EEENS7_ILi64EEENS7_ILi192EEEEEELi192ENS_10bfloat16_tEfNS_4arch4Sm80ELb0ELb0ELb0ELb1ELb1ELb1ELb1ELb1EEENS1_21CollectiveEpilogueFwdINS6_IJS8_SA_S9_EEENS6_IJNS7_ILi1EEESI_SI_EEESC_SE_Li256ELb1ELb1ELb1ELb0EEENS1_36VarlenDynamicPersistentTileSchedulerILi128ELi64ELi256ELi256ELb1ELb1ELb0ELb0ELb1ELb1EEEEEEEEEvNT_6ParamsE)
        /*0014*/ 	.short	0x0160
        /*0016*/ 	.short	0x0438


	//----- nvinfo : EIATTR_CBANK_PARAM_SIZE
	.align		4
.L_266:
        /*0018*/ 	.byte	0x03, 0x19
        /*001a*/ 	.short	0x0438


	//----- nvinfo : EIATTR_KPARAM_INFO
	.align		4
        /*001c*/ 	.byte	0x04, 0x17
        /*001e*/ 	.short	(.L_268 - .L_267)
.L_267:
        /*0020*/ 	.word	0x00000000
        /*0024*/ 	.short	0x0000
        /*0026*/ 	.short	0x0000
        /*0028*/ 	.byte	0x00, 0xf0, 0xe1, 0x10


	//----- nvinfo : EIATTR_MAXREG_COUNT
	.align		4
.L_268:
        /*002c*/ 	.byte	0x03, 0x1b
        /*002e*/ 	.short	0x00ff


	//----- nvinfo : EIATTR_NUM_BARRIERS
	.align		4
        /*0030*/ 	.byte	0x02, 0x4c
        /*0032*/ 	.byte	0x06
	.zero		1


	//----- nvinfo : EIATTR_ANNOTATIONS
	.align		4
        /*0034*/ 	.byte	0x04, 0x55
        /*0036*/ 	.short	(.L_270 - .L_269)


	//   ....[0]....
.L_269:
        /*0038*/ 	.word	0x00000001
        /*003c*/ 	.byte	0x40, 0x10, 0x00, 0x00, 0x01, 0x00, 0x00, 0x00, 0x00, 0x12, 0x00, 0x00, 0x01, 0x00, 0x00, 0x00
        /* <DEDUP_REMOVED lines=21> */
        /*019c*/ 	.byte	0xe0, 0x43, 0x01, 0x00, 0x01, 0x00, 0x00, 0x00, 0x70, 0x45, 0x01, 0x00


	//----- nvinfo : EIATTR_MERCURY_ISA_VERSION
	.align		4
.L_270:
        /*01a8*/ 	.byte	0x03, 0x5f
        /*01aa*/ 	.short	0x0000


	//----- nvinfo : EIATTR_INT_WARP_WIDE_INSTR_OFFSETS
	.align		4
        /*01ac*/ 	.byte	0x04, 0x31
        /*01ae*/ 	.short	(.L_272 - .L_271)


	//   ....[0]....
.L_271:
        /*01b0*/ 	.word	0x00013b20


	//   ....[1]....
        /*01b4*/ 	.word	0x00013ba0


	//----- nvinfo : EIATTR_COOP_GROUP_MASK_REGIDS
	.align		4
.L_272:
        /*01b8*/ 	.byte	0x04, 0x29
        /*01ba*/ 	.short	(.L_274 - .L_273)


	//   ....[0]....
.L_273:
        /*01bc*/ 	.word	0xffffffff


	//   ....[1]....
        /*01c0*/ 	.word	0xffffffff


	//   ....[2]....
        /*01c4*/ 	.word	0xffffffff


	//   ....[3]....
        /*01c8*/ 	.word	0xffffffff


	//   ....[4]....
        /*01cc*/ 	.word	0xffffffff


	//   ....[5]....
        /*01d0*/ 	.word	0xffffffff


	//   ....[6]....
        /*01d4*/ 	.word	0xffffffff


	//   ....[7]....
        /*01d8*/ 	.word	0xffffffff


	//   ....[8]....
        /*01dc*/ 	.word	0xffffffff


	//   ....[9]....
        /*01e0*/ 	.word	0xffffffff


	//   ....[10]....
        /*01e4*/ 	.word	0xffffffff


	//   ....[11]....
        /*01e8*/ 	.word	0xffffffff


	//   ....[12]....
        /*01ec*/ 	.word	0xffffffff


	//   ....[13]....
        /*01f0*/ 	.word	0xffffffff


	//   ....[14]....
        /*01f4*/ 	.word	0xffffffff


	//   ....[15]....
        /*01f8*/ 	.word	0xffffffff


	//   ....[16]....
        /*01fc*/ 	.word	0xffffffff


	//   ....[17]....
        /*0200*/ 	.word	0xffffffff


	//   ....[18]....
        /*0204*/ 	.word	0xffffffff


	//   ....[19]....
        /*0208*/ 	.word	0xffffffff


	//   ....[20]....
        /*020c*/ 	.word	0xffffffff


	//   ....[21]....
        /*0210*/ 	.word	0xffffffff


	//   ....[22]....
        /*0214*/ 	.word	0xffffffff


	//   ....[23]....
        /*0218*/ 	.word	0xffffffff


	//   ....[24]....
        /*021c*/ 	.word	0xffffffff


	//   ....[25]....
        /*0220*/ 	.word	0xffffffff


	//   ....[26]....
        /*0224*/ 	.word	0xffffffff


	//   ....[27]....
        /*0228*/ 	.word	0xffffffff


	//   ....[28]....
        /*022c*/ 	.word	0xffffffff


	//   ....[29]....
        /*0230*/ 	.word	0xffffffff


	//   ....[30]....
        /*0234*/ 	.word	0xffffffff


	//   ....[31]....
        /*0238*/ 	.word	0xffffffff


	//   ....[32]....
        /*023c*/ 	.word	0xffffffff


	//   ....[33]....
        /*0240*/ 	.word	0xffffffff


	//   ....[34]....
        /*0244*/ 	.word	0xffffffff


	//   ....[35]....
        /*0248*/ 	.word	0xffffffff


	//   ....[36]....
        /*024c*/ 	.word	0xffffffff


	//   ....[37]....
        /*0250*/ 	.word	0xffffffff


	//   ....[38]....
        /*0254*/ 	.word	0xffffffff


	//   ....[39]....
        /*0258*/ 	.word	0xffffffff


	//   ....[40]....
        /*025c*/ 	.word	0xffffffff


	//   ....[41]....
        /*0260*/ 	.word	0xffffffff


	//   ....[42]....
        /*0264*/ 	.word	0xffffffff


	//   ....[43]....
        /*0268*/ 	.word	0xffffffff


	//   ....[44]....
        /*026c*/ 	.word	0xffffffff


	//   ....[45]....
        /*0270*/ 	.word	0xffffffff


	//   ....[46]....
        /*0274*/ 	.word	0xffffffff


	//   ....[47]....
        /*0278*/ 	.word	0xffffffff


	//   ....[48]....
        /*027c*/ 	.word	0xffffffff


	//   ....[49]....
        /*0280*/ 	.word	0xffffffff


	//   ....[50]....
        /*0284*/ 	.word	0xffffffff


	//   ....[51]....
        /*0288*/ 	.word	0xffffffff


	//   ....[52]....
        /*028c*/ 	.word	0xffffffff


	//   ....[53]....
        /*0290*/ 	.word	0xffffffff


	//   ....[54]....
        /*0294*/ 	.word	0xffffffff


	//   ....[55]....
        /*0298*/ 	.word	0xffffffff


	//   ....[56]....
        /*029c*/ 	.word	0xffffffff


	//   ....[57]....
        /*02a0*/ 	.word	0xffffffff


	//   ....[58]....
        /*02a4*/ 	.word	0xffffffff


	//   ....[59]....
        /*02a8*/ 	.word	0xffffffff


	//   ....[60]....
        /*02ac*/ 	.word	0xffffffff


	//   ....[61]....
        /*02b0*/ 	.word	0xffffffff


	//   ....[62]....
        /*02b4*/ 	.word	0xffffffff


	//   ....[63]....
        /*02b8*/ 	.word	0xffffffff


	//   ....[64]....
        /*02bc*/ 	.word	0xffffffff


	//   ....[65]....
        /*02c0*/ 	.word	0xffffffff


	//   ....[66]....
        /*02c4*/ 	.word	0xffffffff


	//   ....[67]....
        /*02c8*/ 	.word	0xffffffff


	//   ....[68]....
        /*02cc*/ 	.word	0xffffffff


	//   ....[69]....
        /*02d0*/ 	.word	0xffffffff


	//   ....[70]....
        /*02d4*/ 	.word	0xffffffff


	//   ....[71]....
        /*02d8*/ 	.word	0xffffffff


	//   ....[72]....
        /*02dc*/ 	.word	0xffffffff


	//   ....[73]....
        /*02e0*/ 	.word	0xffffffff


	//   ....[74]....
        /*02e4*/ 	.word	0xffffffff


	//   ....[75]....
        /*02e8*/ 	.word	0xffffffff


	//   ....[76]....
        /*02ec*/ 	.word	0xffffffff


	//   ....[77]....
        /*02f0*/ 	.word	0xffffffff


	//   ....[78]....
        /*02f4*/ 	.word	0xffffffff


	//   ....[79]....
        /*02f8*/ 	.word	0xffffffff


	//   ....[80]....
        /*02fc*/ 	.word	0xffffffff


	//   ....[81]....
        /*0300*/ 	.word	0xffffffff


	//   ....[82]....
        /*0304*/ 	.word	0xffffffff


	//   ....[83]....
        /*0308*/ 	.word	0xffffffff


	//   ....[84]....
        /*030c*/ 	.word	0xffffffff


	//   ....[85]....
        /*0310*/ 	.word	0xffffffff


	//   ....[86]....
        /*0314*/ 	.word	0xffffffff


	//   ....[87]....
        /*0318*/ 	.word	0xffffffff


	//   ....[88]....
        /*031c*/ 	.word	0xffffffff


	//   ....[89]....
        /*0320*/ 	.word	0xffffffff


	//   ....[90]....
        /*0324*/ 	.word	0xffffffff


	//   ....[91]....
        /*0328*/ 	.word	0xffffffff


	//   ....[92]....
        /*032c*/ 	.word	0xffffffff


	//   ....[93]....
        /*0330*/ 	.word	0xffffffff


	//   ....[94]....
        /*0334*/ 	.word	0xffffffff


	//   ....[95]....
        /*0338*/ 	.word	0xffffffff


	//   ....[96]....
        /*033c*/ 	.word	0xffffffff


	//   ....[97]....
        /*0340*/ 	.word	0xffffffff


	//   ....[98]....
        /*0344*/ 	.word	0xffffffff


	//   ....[99]....
        /*0348*/ 	.word	0xffffffff


	//   ....[100]....
        /*034c*/ 	.word	0xffffffff


	//   ....[101]....
        /*0350*/ 	.word	0xffffffff


	//   ....[102]....
        /*0354*/ 	.word	0xffffffff


	//   ....[103]....
        /*0358*/ 	.word	0xffffffff


	//   ....[104]....
        /*035c*/ 	.word	0xffffffff


	//   ....[105]....
        /*0360*/ 	.word	0xffffffff


	//   ....[106]....
        /*0364*/ 	.word	0xffffffff


	//   ....[107]....
        /*0368*/ 	.word	0xffffffff


	//   ....[108]....
        /*036c*/ 	.word	0xffffffff


	//   ....[109]....
        /*0370*/ 	.word	0xffffffff


	//   ....[110]....
        /*0374*/ 	.word	0xffffffff


	//   ....[111]....
        /*0378*/ 	.word	0xffffffff


	//   ....[112]....
        /*037c*/ 	.word	0xffffffff


	//   ....[113]....
        /*0380*/ 	.word	0xffffffff


	//   ....[114]....
        /*0384*/ 	.word	0xffffffff


	//   ....[115]....
        /*0388*/ 	.word	0xffffffff


	//   ....[116]....
        /*038c*/ 	.word	0xffffffff


	//   ....[117]....
        /*0390*/ 	.word	0xffffffff


	//   ....[118]....
        /*0394*/ 	.word	0xffffffff


	//   ....[119]....
        /*0398*/ 	.word	0xffffffff


	//   ....[120]....
        /*039c*/ 	.word	0xffffffff


	//   ....[121]....
        /*03a0*/ 	.word	0xffffffff


	//   ....[122]....
        /*03a4*/ 	.word	0xffffffff


	//   ....[123]....
        /*03a8*/ 	.word	0xffffffff


	//   ....[124]....
        /*03ac*/ 	.word	0xffffffff


	//   ....[125]....
        /*03b0*/ 	.word	0xffffffff


	//   ....[126]....
        /*03b4*/ 	.word	0xffffffff


	//   ....[127]....
        /*03b8*/ 	.word	0xffffffff


	//   ....[128]....
        /*03bc*/ 	.word	0xffffffff


	//   ....[129]....
        /*03c0*/ 	.word	0xffffffff


	//   ....[130]....
        /*03c4*/ 	.word	0xffffffff


	//   ....[131]....
        /*03c8*/ 	.word	0xffffffff


	//   ....[132]....
        /*03cc*/ 	.word	0xffffffff


	//   ....[133]....
        /*03d0*/ 	.word	0xffffffff


	//   ....[134]....
        /*03d4*/ 	.word	0xffffffff


	//   ....[135]....
        /*03d8*/ 	.word	0xffffffff


	//   ....[136]....
        /*03dc*/ 	.word	0xffffffff


	//   ....[137]....
        /*03e0*/ 	.word	0xffffffff


	//   ....[138]....
        /*03e4*/ 	.word	0xffffffff


	//   ....[139]....
        /*03e8*/ 	.word	0xffffffff


	//   ....[140]....
        /*03ec*/ 	.word	0xffffffff


	//   ....[141]....
        /*03f0*/ 	.word	0xffffffff


	//   ....[142]....
        /*03f4*/ 	.word	0xffffffff


	//   ....[143]....
        /*03f8*/ 	.word	0xffffffff


	//   ....[144]....
        /*03fc*/ 	.word	0xffffffff


	//   ....[145]....
        /*0400*/ 	.word	0xffffffff


	//   ....[146]....
        /*0404*/ 	.word	0xffffffff


	//   ....[147]....
        /*0408*/ 	.word	0xffffffff


	//   ....[148]....
        /*040c*/ 	.word	0xffffffff


	//   ....[149]....
        /*0410*/ 	.word	0xffffffff


	//   ....[150]....
        /*0414*/ 	.word	0xffffffff


	//   ....[151]....
        /*0418*/ 	.word	0xffffffff


	//   ....[152]....
        /*041c*/ 	.word	0xffffffff


	//   ....[153]....
        /*0420*/ 	.word	0xffffffff


	//   ....[154]....
        /*0424*/ 	.word	0xffffffff


	//   ....[155]....
        /*0428*/ 	.word	0xffffffff


	//   ....[156]....
        /*042c*/ 	.word	0xffffffff


	//   ....[157]....
        /*0430*/ 	.word	0xffffffff


	//   ....[158]....
        /*0434*/ 	.word	0xffffffff


	//   ....[159]....
        /*0438*/ 	.word	0xffffffff


	//   ....[160]....
        /*043c*/ 	.word	0xffffffff


	//   ....[161]....
        /*0440*/ 	.word	0xffffffff


	//   ....[162]....
        /*0444*/ 	.word	0xffffffff


	//   ....[163]....
        /*0448*/ 	.word	0xffffffff


	//   ....[164]....
        /*044c*/ 	.word	0xffffffff


	//   ....[165]....
        /*0450*/ 	.word	0xffffffff


	//   ....[166]....
        /*0454*/ 	.word	0xffffffff


	//   ....[167]....
        /*0458*/ 	.word	0xffffffff


	//   ....[168]....
        /*045c*/ 	.word	0xffffffff


	//   ....[169]....
        /*0460*/ 	.word	0xffffffff


	//   ....[170]....
        /*0464*/ 	.word	0xffffffff


	//   ....[171]....
        /*0468*/ 	.word	0xffffffff


	//   ....[172]....
        /*046c*/ 	.word	0xffffffff


	//   ....[173]....
        /*0470*/ 	.word	0xffffffff


	//   ....[174]....
        /*0474*/ 	.word	0xffffffff


	//   ....[175]....
        /*0478*/ 	.word	0xffffffff


	//   ....[176]....
        /*047c*/ 	.word	0xffffffff


	//   ....[177]....
        /*0480*/ 	.word	0xffffffff


	//   ....[178]....
        /*0484*/ 	.word	0xffffffff


	//   ....[179]....
        /*0488*/ 	.word	0xffffffff


	//   ....[180]....
        /*048c*/ 	.word	0xffffffff


	//   ....[181]....
        /*0490*/ 	.word	0xffffffff


	//   ....[182]....
        /*0494*/ 	.word	0xffffffff


	//   ....[183]....
        /*0498*/ 	.word	0xffffffff


	//   ....[184]....
        /*049c*/ 	.word	0xffffffff


	//   ....[185]....
        /*04a0*/ 	.word	0xffffffff


	//   ....[186]....
        /*04a4*/ 	.word	0xffffffff


	//   ....[187]....
        /*04a8*/ 	.word	0xffffffff


	//   ....[188]....
        /*04ac*/ 	.word	0xffffffff


	//   ....[189]....
        /*04b0*/ 	.word	0xffffffff


	//   ....[190]....
        /*04b4*/ 	.word	0xffffffff


	//   ....[191]....
        /*04b8*/ 	.word	0xffffffff


	//----- nvinfo : EIATTR_COOP_GROUP_INSTR_OFFSETS
	.align		4
.L_274:
        /*04bc*/ 	.byte	0x04, 0x28
        /*04be*/ 	.short	(.L_276 - .L_275)


	//   ....[0]....
.L_275:
        /*04c0*/ 	.word	0x00000050


	//   ....[1]....
        /*04c4*/ 	.word	0x000001e0


	//   ....[2]....
        /*04c8*/ 	.word	0x00000210


	//   ....[3]....
        /*04cc*/ 	.word	0x00000240


	//   ....[4]....
        /*04d0*/ 	.word	0x00000270


	//   ....[5]....
        /*04d4*/ 	.word	0x000002a0


	//   ....[6]....
        /*04d8*/ 	.word	0x000002d0


	//   ....[7]....
        /*04dc*/ 	.word	0x00000440


	//   ....[8]....
        /*04e0*/ 	.word	0x00000480


	//   ....[9]....
        /*04e4*/ 	.word	0x000004b0


	//   ....[10]....
        /*04e8*/ 	.word	0x000004e0


	//   ....[11]....
        /*04ec*/ 	.word	0x00000510


	//   ....[12]....
        /*04f0*/ 	.word	0x00000540


	//   ....[13]....
        /*04f4*/ 	.word	0x000005d0


	//   ....[14]....
        /*04f8*/ 	.word	0x00000600


	//   ....[15]....
        /*04fc*/ 	.word	0x00000620


	//   ....[16]....
        /*0500*/ 	.word	0x00000680


	//   ....[17]....
        /*0504*/ 	.word	0x00003710


	//   ....[18]....
        /*0508*/ 	.word	0x00003720


	//   ....[19]....
        /*050c*/ 	.word	0x000052c0


	//   ....[20]....
        /*0510*/ 	.word	0x000052d0


	//   ....[21]....
        /*0514*/ 	.word	0x00006c60


	//   ....[22]....
        /*0518*/ 	.word	0x00006c80


	//   ....[23]....
        /*051c*/ 	.word	0x00007180


	//   ....[24]....
        /*0520*/ 	.word	0x000071e0


	//   ....[25]....
        /*0524*/ 	.word	0x00007e60


	//   ....[26]....
        /*0528*/ 	.word	0x00007e80


	//   ....[27]....
        /*052c*/ 	.word	0x00007fb0


	//   ....[28]....
        /*0530*/ 	.word	0x00007fc0


	//   ....[29]....
        /*0534*/ 	.word	0x000080f0


	//   ....[30]....
        /*0538*/ 	.word	0x00008110


	//   ....[31]....
        /*053c*/ 	.word	0x00008240


	//   ....[32]....
        /*0540*/ 	.word	0x00008250


	//   ....[33]....
        /*0544*/ 	.word	0x00008640


	//   ....[34]....
        /*0548*/ 	.word	0x00008650


	//   ....[35]....
        /*054c*/ 	.word	0x00008660


	//   ....[36]....
        /*0550*/ 	.word	0x00008670


	//   ....[37]....
        /*0554*/ 	.word	0x00008920


	//   ....[38]....
        /*0558*/ 	.word	0x00008960


	//   ....[39]....
        /*055c*/ 	.word	0x000089a0


	//   ....[40]....
        /*0560*/ 	.word	0x000089e0


	//   ....[41]....
        /*0564*/ 	.word	0x0000b2c0


	//   ....[42]....
        /*0568*/ 	.word	0x0000b300


	//   ....[43]....
        /*056c*/ 	.word	0x0000b340


	//   ....[44]....
        /*0570*/ 	.word	0x0000b380


	//   ....[45]....
        /*0574*/ 	.word	0x0000dff0


	//   ....[46]....
        /*0578*/ 	.word	0x0000e000


	//   ....[47]....
        /*057c*/ 	.word	0x0000e010


	//   ....[48]....
        /*0580*/ 	.word	0x0000e020


	//   ....[49]....
        /*0584*/ 	.word	0x0000edd0


	//   ....[50]....
        /*0588*/ 	.word	0x0000edf0


	//   ....[51]....
        /*058c*/ 	.word	0x0000ee40


	//   ....[52]....
        /*0590*/ 	.word	0x0000eea0


	//   ....[53]....
        /*0594*/ 	.word	0x0000f560


	//   ....[54]....
        /*0598*/ 	.word	0x0000f570


	//   ....[55]....
        /*059c*/ 	.word	0x0000f5a0


	//   ....[56]....
        /*05a0*/ 	.word	0x0000f5b0


	//   ....[57]....
        /*05a4*/ 	.word	0x00010930


	//   ....[58]....
        /*05a8*/ 	.word	0x00010940


	//   ....[59]....
        /*05ac*/ 	.word	0x00010970


	//   ....[60]....
        /*05b0*/ 	.word	0x00010980


	//   ....[61]....
        /*05b4*/ 	.word	0x00011720


	//   ....[62]....
        /*05b8*/ 	.word	0x00011740


	//   ....[63]....
        /*05bc*/ 	.word	0x00011810


	//   ....[64]....
        /*05c0*/ 	.word	0x00011830


	//   ....[65]....
        /*05c4*/ 	.word	0x00011b70


	//   ....[66]....
        /*05c8*/ 	.word	0x00011b90


	//   ....[67]....
        /*05cc*/ 	.word	0x00011bb0


	//   ....[68]....
        /*05d0*/ 	.word	0x00011bd0


	//   ....[69]....
        /*05d4*/ 	.word	0x00013310


	//   ....[70]....
        /*05d8*/ 	.word	0x00013340


	//   ....[71]....
        /*05dc*/ 	.word	0x00013360


	//   ....[72]....
        /*05e0*/ 	.word	0x00013380


	//   ....[73]....
        /*05e4*/ 	.word	0x00014740


	//   ....[74]....
        /*05e8*/ 	.word	0x00014760


	//   ....[75]....
        /*05ec*/ 	.word	0x00014780


	//   ....[76]....
        /*05f0*/ 	.word	0x000147a0


	//   ....[77]....
        /*05f4*/ 	.word	0x00014b10


	//   ....[78]....
        /*05f8*/ 	.word	0x00014b30


	//   ....[79]....
        /*05fc*/ 	.word	0x00014c50


	//   ....[80]....
        /*0600*/ 	.word	0x00014c60


	//   ....[81]....
        /*0604*/ 	.word	0x00014d90


	//   ....[82]....
        /*0608*/ 	.word	0x00014db0


	//   ....[83]....
        /*060c*/ 	.word	0x00014ee0


	//   ....[84]....
        /*0610*/ 	.word	0x00014ef0


	//   ....[85]....
        /*0614*/ 	.word	0x00015220


	//   ....[86]....
        /*0618*/ 	.word	0x00015240


	//   ....[87]....
        /*061c*/ 	.word	0x00015cf0


	//   ....[88]....
        /*0620*/ 	.word	0x00015d00


	//   ....[89]....
        /*0624*/ 	.word	0x00016f60


	//   ....[90]....
        /*0628*/ 	.word	0x00016f80


	//   ....[91]....
        /*062c*/ 	.word	0x000170b0


	//   ....[92]....
        /*0630*/ 	.word	0x000170c0


	//   ....[93]....
        /*0634*/ 	.word	0x000171f0


	//   ....[94]....
        /*0638*/ 	.word	0x00017210


	//   ....[95]....
        /*063c*/ 	.word	0x00017340


	//   ....[96]....
        /*0640*/ 	.word	0x00017350


	//   ....[97]....
        /*0644*/ 	.word	0x00017510


	//   ....[98]....
        /*0648*/ 	.word	0x00017530


	//   ....[99]....
        /*064c*/ 	.word	0x00017650


	//   ....[100]....
        /*0650*/ 	.word	0x00017690


	//   ....[101]....
        /*0654*/ 	.word	0x000176c0


	//   ....[102]....
        /*0658*/ 	.word	0x000176f0


	//   ....[103]....
        /*065c*/ 	.word	0x00017720


	//   ....[104]....
        /*0660*/ 	.word	0x00017750


	//   ....[105]....
        /*0664*/ 	.word	0x000178b0


	//   ....[106]....
        /*0668*/ 	.word	0x000178f0


	//   ....[107]....
        /*066c*/ 	.word	0x00017920


	//   ....[108]....
        /*0670*/ 	.word	0x00017950


	//   ....[109]....
        /*0674*/ 	.word	0x00017980


	//   ....[110]....
        /*0678*/ 	.word	0x000179b0


	//   ....[111]....
        /*067c*/ 	.word	0x00017a40


	//   ....[112]....
        /*0680*/ 	.word	0x00017a70


	//   ....[113]....
        /*0684*/ 	.word	0x00017a80


	//   ....[114]....
        /*0688*/ 	.word	0x00017ae0


	//   ....[115]....
        /*068c*/ 	.word	0x00018010


	//   ....[116]....
        /*0690*/ 	.word	0x00018070


	//   ....[117]....
        /*0694*/ 	.word	0x000180c0


	//   ....[118]....
        /*0698*/ 	.word	0x00018110


	//   ....[119]....
        /*069c*/ 	.word	0x00018160


	//   ....[120]....
        /*06a0*/ 	.word	0x000181d0


	//   ....[121]....
        /*06a4*/ 	.word	0x00018210


	//   ....[122]....
        /*06a8*/ 	.word	0x00018280


	//   ....[123]....
        /*06ac*/ 	.word	0x000182f0


	//   ....[124]....
        /*06b0*/ 	.word	0x00018350


	//   ....[125]....
        /*06b4*/ 	.word	0x000183c0


	//   ....[126]....
        /*06b8*/ 	.word	0x00018430


	//   ....[127]....
        /*06bc*/ 	.word	0x00018490


	//   ....[128]....
        /*06c0*/ 	.word	0x000184f0


	//   ....[129]....
        /*06c4*/ 	.word	0x00018550


	//   ....[130]....
        /*06c8*/ 	.word	0x000185c0


	//   ....[131]....
        /*06cc*/ 	.word	0x00018620


	//   ....[132]....
        /*06d0*/ 	.word	0x00018680


	//   ....[133]....
        /*06d4*/ 	.word	0x000186e0


	//   ....[134]....
        /*06d8*/ 	.word	0x00018750


	//   ....[135]....
        /*06dc*/ 	.word	0x00018890


	//   ....[136]....
        /*06e0*/ 	.word	0x000188f0


	//   ....[137]....
        /*06e4*/ 	.word	0x00018940


	//   ....[138]....
        /*06e8*/ 	.word	0x00018990


	//   ....[139]....
        /*06ec*/ 	.word	0x000189e0


	//   ....[140]....
        /*06f0*/ 	.word	0x00018a30


	//   ....[141]....
        /*06f4*/ 	.word	0x00018aa0


	//   ....[142]....
        /*06f8*/ 	.word	0x00018b00


	//   ....[143]....
        /*06fc*/ 	.word	0x00018b70


	//   ....[144]....
        /*0700*/ 	.word	0x00018cb0


	//   ....[145]....
        /*0704*/ 	.word	0x00018d10


	//   ....[146]....
        /*0708*/ 	.word	0x00018d50


	//   ....[147]....
        /*070c*/ 	.word	0x00018d90


	//   ....[148]....
        /*0710*/ 	.word	0x00018de0


	//   ....[149]....
        /*0714*/ 	.word	0x00018e20


	//   ....[150]....
        /*0718*/ 	.word	0x00018e70


	//   ....[151]....
        /*071c*/ 	.word	0x00018ec0


	//   ....[152]....
        /*0720*/ 	.word	0x00018f10


	//   ....[153]....
        /*0724*/ 	.word	0x00018f60


	//   ....[154]....
        /*0728*/ 	.word	0x00018fd0


	//   ....[155]....
        /*072c*/ 	.word	0x00019040


	//   ....[156]....
        /*0730*/ 	.word	0x000190a0


	//   ....[157]....
        /*0734*/ 	.word	0x00019100


	//   ....[158]....
        /*0738*/ 	.word	0x00019160


	//   ....[159]....
        /*073c*/ 	.word	0x000191d0


	//   ....[160]....
        /*0740*/ 	.word	0x00019230


	//   ....[161]....
        /*0744*/ 	.word	0x00019290


	//   ....[162]....
        /*0748*/ 	.word	0x000192f0


	//   ....[163]....
        /*074c*/ 	.word	0x00019360


	//   ....[164]....
        /*0750*/ 	.word	0x000193c0


	//   ....[165]....
        /*0754*/ 	.word	0x00019420


	//   ....[166]....
        /*0758*/ 	.word	0x00019480


	//   ....[167]....
        /*075c*/ 	.word	0x000194f0


	//   ....[168]....
        /*0760*/ 	.word	0x00019550


	//   ....[169]....
        /*0764*/ 	.word	0x000195b0


	//   ....[170]....
        /*0768*/ 	.word	0x00019610


	//   ....[171]....
        /*076c*/ 	.word	0x00019680


	//   ....[172]....
        /*0770*/ 	.word	0x000196e0


	//   ....[173]....
        /*0774*/ 	.word	0x00019740


	//   ....[174]....
        /*0778*/ 	.word	0x000197a0


	//   ....[175]....
        /*077c*/ 	.word	0x00019810


	//   ....[176]....
        /*0780*/ 	.word	0x00019860


	//   ....[177]....
        /*0784*/ 	.word	0x000198a0


	//   ....[178]....
        /*0788*/ 	.word	0x000198f0


	//   ....[179]....
        /*078c*/ 	.word	0x00019940


	//   ....[180]....
        /*0790*/ 	.word	0x00019990


	//   ....[181]....
        /*0794*/ 	.word	0x00019a00


	//   ....[182]....
        /*0798*/ 	.word	0x00019a40


	//   ....[183]....
        /*079c*/ 	.word	0x00019a90


	//   ....[184]....
        /*07a0*/ 	.word	0x00019ae0


	//   ....[185]....
        /*07a4*/ 	.word	0x00019b30


	//   ....[186]....
        /*07a8*/ 	.word	0x00019b80


	//   ....[187]....
        /*07ac*/ 	.word	0x00019bf0


	//   ....[188]....
        /*07b0*/ 	.word	0x00019c30


	//   ....[189]....
        /*07b4*/ 	.word	0x00019ca0


	//   ....[190]....
        /*07b8*/ 	.word	0x00019d00


	//   ....[191]....
        /*07bc*/ 	.word	0x00019d60


	//----- nvinfo : EIATTR_EXIT_INSTR_OFFSETS
	.align		4
.L_276:
        /*07c0*/ 	.byte	0x04, 0x1c
        /*07c2*/ 	.short	(.L_278 - .L_277)


	//   ....[0]....
.L_277:
        /*07c4*/ 	.word	0x00000b40


	//   ....[1]....
        /*07c8*/ 	.word	0x00017fd0


	//----- nvinfo : EIATTR_MAX_THREADS
	.align		4
.L_278:
        /*07cc*/ 	.byte	0x04, 0x05
        /*07ce*/ 	.short	(.L_280 - .L_279)
.L_279:
        /*07d0*/ 	.word	0x00000100
        /*07d4*/ 	.word	0x00000001
        /*07d8*/ 	.word	0x00000001


	//----- nvinfo : EIATTR_CRS_STACK_SIZE
	.align		4
.L_280:
        /*07dc*/ 	.byte	0x04, 0x1e
        /*07de*/ 	.short	(.L_282 - .L_281)
.L_281:
        /*07e0*/ 	.word	0x00000000
.L_282:


//--------------------- .nv.info._ZN7cutlass13device_kernelIN5flash19enable_sm80_to_sm89INS1_16FlashAttnFwdSm80INS1_25CollectiveMainloopFwdSm80ILi8ELi1ELb0EN4cute5tupleIJNS5_1CILi128EEENS7_ILi64EEENS7_ILi192EEEEEELi192ENS_10bfloat16_tEfNS_4arch4Sm80ELb0ELb1ELb0ELb0ELb1ELb0ELb1ELb1EEENS1_21CollectiveEpilogueFwdINS6_IJS8_SA_S9_EEENS6_IJNS7_ILi1EEESI_SI_EEESC_SE_Li256ELb0ELb1ELb1ELb0EEENS1_19SingleTileSchedulerILb0ELb1ELb1ELi128EEEEEEEEEvNT_6ParamsE --------------------------
	.section	.nv.info._ZN7cutlass13device_kernelIN5flash19enable_sm80_to_sm89INS1_16FlashAttnFwdSm80INS1_25CollectiveMainloopFwdSm80ILi8ELi1ELb0EN4cute5tupleIJNS5_1CILi128EEENS7_ILi64EEENS7_ILi192EEEEEELi192ENS_10bfloat16_tEfNS_4arch4Sm80ELb0ELb1ELb0ELb0ELb1ELb0ELb1ELb1EEENS1_21CollectiveEpilogueFwdINS6_IJS8_SA_S9_EEENS6_IJNS7_ILi1EEESI_SI_EEESC_SE_Li256ELb0ELb1ELb1ELb0EEENS1_19SingleTileSchedulerILb0ELb1ELb1ELi128EEEEEEEEEvNT_6ParamsE,"",@"SHT_CUDA_INFO"
	.sectionflags	@""
	.align	4


	//----- nvinfo : EIATTR_CUDA_API_VERSION
	.align		4
        /*0000*/ 	.byte	0x04, 0x37
        /*0002*/ 	.short	(.L_284 - .L_283)
.L_283:
        /*0004*/ 	.word	0x00000082


	//----- nvinfo : EIATTR_SW2861232_WAR
	.align		4
.L_284:
        /*0008*/ 	.byte	0x01, 0x35
	.zero		2


	//----- nvinfo : EIATTR_PARAM_CBANK
	.align		4
        /*000c*/ 	.byte	0x04, 0x0a
        /*000e*/ 	.short	(.L_286 - .L_285)
	.align		4
.L_285:
        /*0010*/ 	.word	index@(.nv.constant0._ZN7cutlass13device_kernelIN5flash19enable_sm80_to_sm89INS1_16FlashAttnFwdSm80INS1_25CollectiveMainloopFwdSm80ILi8ELi1ELb0EN4cute5tupleIJNS5_1CILi128EEENS7_ILi64EEENS7_ILi192EEEEEELi192ENS_10bfloat16_tEfNS_4arch4Sm80ELb0ELb1ELb0ELb0ELb1ELb0ELb1ELb1EEENS1_21CollectiveEpilogueFwdINS6_IJS8_SA_S9_EEENS6_IJNS7_ILi1EEESI_SI_EEESC_SE_Li256ELb0ELb1ELb1ELb0EEENS1_19SingleTileSchedulerILb0ELb1ELb1ELi128EEEEEEEEEvNT_6ParamsE)
        /*0014*/ 	.short	0x0160
        /*0016*/ 	.short	0x0418


	//----- nvinfo : EIATTR_CBANK_PARAM_SIZE
	.align		4
.L_286:
        /*0018*/ 	.byte	0x03, 0x19
        /*001a*/ 	.short	0x0418


	//----- nvinfo : EIATTR_KPARAM_INFO
	.align		4
        /*001c*/ 	.byte	0x04, 0x17
        /*001e*/ 	.short	(.L_288 - .L_287)
.L_287:
        /*0020*/ 	.word	0x00000000
        /*0024*/ 	.short	0x0000
        /*0026*/ 	.short	0x0000
        /*0028*/ 	.byte	0x00, 0xf0, 0x61, 0x10


	//----- nvinfo : EIATTR_MAXREG_COUNT
	.align		4
.L_288:
        /*002c*/ 	.byte	0x03, 0x1b
        /*002e*/ 	.short	0x00ff


	//----- nvinfo : EIATTR_NUM_BARRIERS
	.align		4
        /*0030*/ 	.byte	0x02, 0x4c
        /*0032*/ 	.byte	0x02
	.zero		1


	//----- nvinfo : EIATTR_MERCURY_ISA_VERSION
	.align		4
        /*0034*/ 	.byte	0x03, 0x5f
        /*0036*/ 	.short	0x0000


	//----- nvinfo : EIATTR_COOP_GROUP_MASK_REGIDS
	.align		4
        /*0038*/ 	.byte	0x04, 0x29
        /*003a*/ 	.short	(.L_290 - .L_289)


	//   ....[0]....
.L_289:
        /*003c*/ 	.word	0xffffffff


	//   ....[1]....
        /*0040*/ 	.word	0xffffffff


	//   ....[2]....
        /*0044*/ 	.word	0xffffffff


	//   ....[3]....
        /*0048*/ 	.word	0xffffffff


	//   ....[4]....
        /*004c*/ 	.word	0xffffffff


	//   ....[5]....
        /*0050*/ 	.word	0xffffffff


	//   ....[6]....
        /*0054*/ 	.word	0xffffffff


	//   ....[7]....
        /*0058*/ 	.word	0xffffffff


	//   ....[8]....
        /*005c*/ 	.word	0xffffffff


	//   ....[9]....
        /*0060*/ 	.word	0xffffffff


	//   ....[10]....
        /*0064*/ 	.word	0xffffffff


	//   ....[11]....
        /*0068*/ 	.word	0xffffffff


	//   ....[12]....
        /*006c*/ 	.word	0xffffffff


	//   ....[13]....
        /*0070*/ 	.word	0xffffffff


	//   ....[14]....
        /*0074*/ 	.word	0xffffffff


	//   ....[15]....
        /*0078*/ 	.word	0xffffffff


	//   ....[16]....
        /*007c*/ 	.word	0xffffffff


	//   ....[17]....
        /*0080*/ 	.word	0xffffffff


	//   ....[18]....
        /*0084*/ 	.word	0xffffffff


	//   ....[19]....
        /*0088*/ 	.word	0xffffffff


	//   ....[20]....
        /*008c*/ 	.word	0xffffffff


	//   ....[21]....
        /*0090*/ 	.word	0xffffffff


	//   ....[22]....
        /*0094*/ 	.word	0xffffffff


	//   ....[23]....
        /*0098*/ 	.word	0xffffffff


	//   ....[24]....
        /*009c*/ 	.word	0xffffffff


	//   ....[25]....
        /*00a0*/ 	.word	0xffffffff


	//   ....[26]....
        /*00a4*/ 	.word	0xffffffff


	//   ....[27]....
        /*00a8*/ 	.word	0xffffffff


	//   ....[28]....
        /*00ac*/ 	.word	0xffffffff


	//   ....[29]....
        /*00b0*/ 	.word	0xffffffff


	//   ....[30]....
        /*00b4*/ 	.word	0xffffffff


	//   ....[31]....
        /*00b8*/ 	.word	0xffffffff


	//   ....[32]....
        /*00bc*/ 	.word	0xffffffff


	//   ....[33]....
        /*00c0*/ 	.word	0xffffffff


	//   ....[34]....
        /*00c4*/ 	.word	0xffffffff


	//   ....[35]....
        /*00c8*/ 	.word	0xffffffff


	//   ....[36]....
        /*00cc*/ 	.word	0xffffffff


	//   ....[37]....
        /*00d0*/ 	.word	0xffffffff


	//   ....[38]....
        /*00d4*/ 	.word	0xffffffff


	//   ....[39]....
        /*00d8*/ 	.word	0xffffffff


	//   ....[40]....
        /*00dc*/ 	.word	0xffffffff


	//   ....[41]....
        /*00e0*/ 	.word	0xffffffff


	//   ....[42]....
        /*00e4*/ 	.word	0xffffffff


	//   ....[43]....
        /*00e8*/ 	.word	0xffffffff


	//   ....[44]....
        /*00ec*/ 	.word	0xffffffff


	//   ....[45]....
        /*00f0*/ 	.word	0xffffffff


	//   ....[46]....
        /*00f4*/ 	.word	0xffffffff


	//   ....[47]....
        /*00f8*/ 	.word	0xffffffff


	//   ....[48]....
        /*00fc*/ 	.word	0xffffffff


	//   ....[49]....
        /*0100*/ 	.word	0xffffffff


	//   ....[50]....
        /*0104*/ 	.word	0xffffffff


	//   ....[51]....
        /*0108*/ 	.word	0xffffffff


	//   ....[52]....
        /*010c*/ 	.word	0xffffffff


	//   ....[53]....
        /*0110*/ 	.word	0xffffffff


	//   ....[54]....
        /*0114*/ 	.word	0xffffffff


	//   ....[55]....
        /*0118*/ 	.word	0xffffffff


	//   ....[56]....
        /*011c*/ 	.word	0xffffffff


	//   ....[57]....
        /*0120*/ 	.word	0xffffffff


	//   ....[58]....
        /*0124*/ 	.word	0xffffffff


	//   ....[59]....
        /*0128*/ 	.word	0xffffffff


	//   ....[60]....
        /*012c*/ 	.word	0xffffffff


	//   ....[61]....
        /*0130*/ 	.word	0xffffffff


	//   ....[62]....
        /*0134*/ 	.word	0xffffffff


	//   ....[63]....
        /*0138*/ 	.word	0xffffffff


	//   ....[64]....
        /*013c*/ 	.word	0xffffffff


	//   ....[65]....
        /*0140*/ 	.word	0xffffffff


	//   ....[66]....
        /*0144*/ 	.word	0xffffffff


	//   ....[67]....
        /*0148*/ 	.word	0xffffffff


	//   ....[68]....
        /*014c*/ 	.word	0xffffffff


	//   ....[69]....
        /*0150*/ 	.word	0xffffffff


	//   ....[70]....
        /*0154*/ 	.word	0xffffffff


	//   ....[71]....
        /*0158*/ 	.word	0xffffffff


	//   ....[72]....
        /*015c*/ 	.word	0xffffffff


	//   ....[73]....
        /*0160*/ 	.word	0xffffffff


	//   ....[74]....
        /*0164*/ 	.word	0xffffffff


	//   ....[75]....
        /*0168*/ 	.word	0xffffffff


	//   ....[76]....
        /*016c*/ 	.word	0xffffffff


	//   ....[77]....
        /*0170*/ 	.word	0xffffffff


	//   ....[78]....
        /*0174*/ 	.word	0xffffffff


	//----- nvinfo : EIATTR_COOP_GROUP_INSTR_OFFSETS
	.align		4
.L_290:
        /*0178*/ 	.byte	0x04, 0x28
        /*017a*/ 	.short	(.L_292 - .L_291)


	//   ....[0]....
.L_291:
        /*017c*/ 	.word	0x00000050


	//   ....[1]....
        /*0180*/ 	.word	0x000012e0


	//   ....[2]....
        /*0184*/ 	.word	0x00001320


	//   ....[3]....
        /*0188*/ 	.word	0x00001520


	//   ....[4]....
        /*018c*/ 	.word	0x00001550


	//   ....[5]....
        /*0190*/ 	.word	0x00001670


	//   ....[6]....
        /*0194*/ 	.word	0x000016a0


	//   ....[7]....
        /*0198*/ 	.word	0x000017d0


	//   ....[8]....
        /*019c*/ 	.word	0x00001820


	//   ....[9]....
        /*01a0*/ 	.word	0x00001e80


	//   ....[10]....
        /*01a4*/ 	.word	0x00001ea0


	//   ....[11]....
        /*01a8*/ 	.word	0x00001ed0


	//   ....[12]....
        /*01ac*/ 	.word	0x00001ef0


	//   ....[13]....
        /*01b0*/ 	.word	0x00001f30


	//   ....[14]....
        /*01b4*/ 	.word	0x00001f60


	//   ....[15]....
        /*01b8*/ 	.word	0x00001f90


	//   ....[16]....
        /*01bc*/ 	.word	0x00001fc0


	//   ....[17]....
        /*01c0*/ 	.word	0x00003080


	//   ....[18]....
        /*01c4*/ 	.word	0x000030c0


	//   ....[19]....
        /*01c8*/ 	.word	0x000030e0


	//   ....[20]....
        /*01cc*/ 	.word	0x000030f0


	//   ....[21]....
        /*01d0*/ 	.word	0x00003480


	//   ....[22]....
        /*01d4*/ 	.word	0x00003890


	//   ....[23]....
        /*01d8*/ 	.word	0x000041c0


	//   ....[24]....
        /*01dc*/ 	.word	0x000041f0


	//   ....[25]....
        /*01e0*/ 	.word	0x00004210


	//   ....[26]....
        /*01e4*/ 	.word	0x00004230


	//   ....[27]....
        /*01e8*/ 	.word	0x00005660


	//   ....[28]....
        /*01ec*/ 	.word	0x00005680


	//   ....[29]....
        /*01f0*/ 	.word	0x00005690


	//   ....[30]....
        /*01f4*/ 	.word	0x000056a0


	//   ....[31]....
        /*01f8*/ 	.word	0x00006370


	//   ....[32]....
        /*01fc*/ 	.word	0x00006390


	//   ....[33]....
        /*0200*/ 	.word	0x000063a0


	//   ....[34]....
        /*0204*/ 	.word	0x000063b0


	//   ....[35]....
        /*0208*/ 	.word	0x000065b0


	//   ....[36]....
        /*020c*/ 	.word	0x00006890


	//   ....[37]....
        /*0210*/ 	.word	0x000072a0


	//   ....[38]....
        /*0214*/ 	.word	0x00007450


	//   ....[39]....
        /*0218*/ 	.word	0x00007460


	//   ....[40]....
        /*021c*/ 	.word	0x000074d0


	//   ....[41]....
        /*0220*/ 	.word	0x00009140


	//   ....[42]....
        /*0224*/ 	.word	0x00009160


	//   ....[43]....
        /*0228*/ 	.word	0x00009170


	//   ....[44]....
        /*022c*/ 	.word	0x00009180


	//   ....[45]....
        /*0230*/ 	.word	0x00009e40


	//   ....[46]....
        /*0234*/ 	.word	0x00009e70


	//   ....[47]....
        /*0238*/ 	.word	0x00009e80


	//   ....[48]....
        /*023c*/ 	.word	0x00009e90


	//   ....[49]....
        /*0240*/ 	.word	0x0000a260


	//   ....[50]....
        /*0244*/ 	.word	0x0000a280


	//   ....[51]....
        /*0248*/ 	.word	0x0000a2b0


	//   ....[52]....
        /*024c*/ 	.word	0x0000a2c0


	//   ....[53]....
        /*0250*/ 	.word	0x0000bbc0


	//   ....[54]....
        /*0254*/ 	.word	0x0000bbe0


	//   ....[55]....
        /*0258*/ 	.word	0x0000bbf0


	//   ....[56]....
        /*025c*/ 	.word	0x0000bc10


	//   ....[57]....
        /*0260*/ 	.word	0x0000c840


	//   ....[58]....
        /*0264*/ 	.word	0x0000c850


	//   ....[59]....
        /*0268*/ 	.word	0x0000c860


	//   ....[60]....
        /*026c*/ 	.word	0x0000c870


	//   ....[61]....
        /*0270*/ 	.word	0x0000ca50


	//   ....[62]....
        /*0274*/ 	.word	0x0000cd20


	//   ....[63]....
        /*0278*/ 	.word	0x0000d860


	//   ....[64]....
        /*027c*/ 	.word	0x0000d8b0


	//   ....[65]....
        /*0280*/ 	.word	0x0000d8d0


	//   ....[66]....
        /*0284*/ 	.word	0x0000d8f0


	//   ....[67]....
        /*0288*/ 	.word	0x0000f040


	//   ....[68]....
        /*028c*/ 	.word	0x0000f070


	//   ....[69]....
        /*0290*/ 	.word	0x0000f0c0


	//   ....[70]....
        /*0294*/ 	.word	0x0000f0d0


	//   ....[71]....
        /*0298*/ 	.word	0x0000fdd0


	//   ....[72]....
        /*029c*/ 	.word	0x0000fe10


	//   ....[73]....
        /*02a0*/ 	.word	0x0000fe30


	//   ....[74]....
        /*02a4*/ 	.word	0x0000fe60


	//   ....[75]....
        /*02a8*/ 	.word	0x0000fed0


	//   ....[76]....
        /*02ac*/ 	.word	0x0000ff40


	//   ....[77]....
        /*02b0*/ 	.word	0x00010850


	//   ....[78]....
        /*02b4*/ 	.word	0x00010860


	//----- nvinfo : EIATTR_EXIT_INSTR_OFFSETS
	.align		4
.L_292:
        /*02b8*/ 	.byte	0x04, 0x1c
        /*02ba*/ 	.short	(.L_294 - .L_293)


	//   ....[0]....
.L_293:
        /*02bc*/ 	.word	0x000001b0


	//   ....[1]....
        /*02c0*/ 	.word	0x00010870


	//   ....[2]....
        /*02c4*/ 	.word	0x00011110


	//   ....[3]....
        /*02c8*/ 	.word	0x00011160


	//   ....[4]....
        /*02cc*/ 	.word	0x00011190


	//   ....[5]....
        /*02d0*/ 	.word	0x000111f0


	//   ....[6]....
        /*02d4*/ 	.word	0x00011480


	//----- nvinfo : EIATTR_CTAIDZ_USED
	.align		4
.L_294:
        /*02d8*/ 	.byte	0x01, 0x04
	.zero		2


	//----- nvinfo : EIATTR_MAX_THREADS
	.align		4
        /*02dc*/ 	.byte	0x04, 0x05
        /*02de*/ 	.short	(.L_296 - .L_295)
.L_295:
        /*02e0*/ 	.word	0x00000100
        /*02e4*/ 	.word	0x00000001
        /*02e8*/ 	.word	0x00000001


	//----- nvinfo : EIATTR_CRS_STACK_SIZE
	.align		4
.L_296:
        /*02ec*/ 	.byte	0x04, 0x1e
        /*02ee*/ 	.short	(.L_298 - .L_297)
.L_297:
        /*02f0*/ 	.word	0x00000000
.L_298:


//--------------------- .nv.info._ZN7cutlass13device_kernelIN5flash19enable_sm80_to_sm89INS1_16FlashAttnFwdSm80INS1_25CollectiveMainloopFwdSm80ILi8ELi1ELb0EN4cute5tupleIJNS5_1CILi128EEENS7_ILi64EEENS7_ILi192EEEEEELi192ENS_10bfloat16_tEfNS_4arch4Sm80ELb0ELb1ELb0ELb1ELb1ELb0ELb1ELb1EEENS1_21CollectiveEpilogueFwdINS6_IJS8_SA_S9_EEENS6_IJNS7_ILi1EEESI_SI_EEESC_SE_Li256ELb1ELb1ELb1ELb0EEENS1_36VarlenDynamicPersistentTileSchedulerILi128ELi64ELi256ELi256ELb1ELb1ELb0ELb1ELb0ELb1EEEEEEEEEvNT_6ParamsE --------------------------
	.section	.nv.info._ZN7cutlass13device_kernelIN5flash19enable_sm80_to_sm89INS1_16FlashAttnFwdSm80INS1_25CollectiveMainloopFwdSm80ILi8ELi1ELb0EN4cute5tupleIJNS5_1CILi128EEENS7_ILi64EEENS7_ILi192EEEEEELi192ENS_10bfloat16_tEfNS_4arch4Sm80ELb0ELb1ELb0ELb1ELb1ELb0ELb1ELb1EEENS1_21CollectiveEpilogueFwdINS6_IJS8_SA_S9_EEENS6_IJNS7_ILi1EEESI_SI_EEESC_SE_Li256ELb1ELb1ELb1ELb0EEENS1_36VarlenDynamicPersistentTileSchedulerILi128ELi64ELi256ELi256ELb1ELb1ELb0ELb1ELb0ELb1EEEEEEEEEvNT_6ParamsE,"",@"SHT_CUDA_INFO"
	.sectionflags	@""
	.align	4


	//----- nvinfo : EIATTR_CUDA_API_VERSION
	.align		4
        /*0000*/ 	.byte	0x04, 0x37
        /*0002*/ 	.short	(.L_300 - .L_299)
.L_299:
        /*0004*/ 	.word	0x00000082


	//----- nvinfo : EIATTR_SW2861232_WAR
	.align		4
.L_300:
        /*0008*/ 	.byte	0x01, 0x35
	.zero		2


	//----- nvinfo : EIATTR_PARAM_CBANK
	.align		4
        /*000c*/ 	.byte	0x04, 0x0a
        /*000e*/ 	.short	(.L_302 - .L_301)
	.align		4
.L_301:
        /*0010*/ 	.word	index@(.nv.constant0._ZN7cutlass13device_kernelIN5flash19enable_sm80_to_sm89INS1_16FlashAttnFwdSm80INS1_25CollectiveMainloopFwdSm80ILi8ELi1ELb0EN4cute5tupleIJNS5_1CILi128EEENS7_ILi64EEENS7_ILi192EEEEEELi192ENS_10bfloat16_tEfNS_4arch4Sm80ELb0ELb1ELb0ELb1ELb1ELb0ELb1ELb1EEENS1_21CollectiveEpilogueFwdINS6_IJS8_SA_S9_EEENS6_IJNS7_ILi1EEESI_SI_EEESC_SE_Li256ELb1ELb1ELb1ELb0EEENS1_36VarlenDynamicPersistentTileSchedulerILi128ELi64ELi256ELi256ELb1ELb1ELb0ELb1ELb0ELb1EEEEEEEEEvNT_6ParamsE)
        /*0014*/ 	.short	0x0160
        /*0016*/ 	.short	0x0438


	//----- nvinfo : EIATTR_CBANK_PARAM_SIZE
	.align		4
.L_302:
        /*0018*/ 	.byte	0x03, 0x19
        /*001a*/ 	.short	0x0438


	//----- nvinfo : EIATTR_KPARAM_INFO
	.align		4
        /*001c*/ 	.byte	0x04, 0x17
        /*001e*/ 	.short	(.L_304 - .L_303)
.L_303:
        /*0020*/ 	.word	0x00000000
        /*0024*/ 	.short	0x0000
        /*0026*/ 	.short	0x0000
        /*0028*/ 	.byte	0x00, 0xf0, 0xe1, 0x10


	//----- nvinfo : EIATTR_MAXREG_COUNT
	.align		4
.L_304:
        /*002c*/ 	.byte	0x03, 0x1b
        /*002e*/ 	.short	0x00ff


	//----- nvinfo : EIATTR_NUM_BARRIERS
	.align		4
        /*0030*/ 	.byte	0x02, 0x4c
        /*0032*/ 	.byte	0x06
	.zero		1


	//----- nvinfo : EIATTR_ANNOTATIONS
	.align		4
        /*0034*/ 	.byte	0x04, 0x55
        /*0036*/ 	.short	(.L_306 - .L_305)


	//   ....[0]....
.L_305:
        /*0038*/ 	.word	0x00000001
        /*003c*/ 	.byte	0x90, 0x14, 0x00, 0x00, 0x01, 0x00, 0x00, 0x00, 0x90, 0x18, 0x00, 0x00, 0x01, 0x00, 0x00, 0x00
        /*004c*/ 	.byte	0xc0, 0x18, 0x00, 0x00, 0x01, 0x00, 0x00, 0x00, 0x00, 0x19, 0x00, 0x00, 0x01, 0x00, 0x00, 0x00
        /*005c*/ 	.byte	0x30, 0x19, 0x00, 0x00, 0x01, 0x00, 0x00, 0x00, 0xa0, 0x10, 0x01, 0x00, 0x01, 0x00, 0x00, 0x00
        /*006c*/ 	.byte	0xb0, 0x10, 0x01, 0x00, 0x01, 0x00, 0x00, 0x00, 0xc0, 0x10, 0x01, 0x00, 0x01, 0x00, 0x00, 0x00
        /*007c*/ 	.byte	0xd0, 0x10, 0x01, 0x00, 0x01, 0x00, 0x00, 0x00, 0x30, 0x18, 0x01, 0x00


	//----- nvinfo : EIATTR_MERCURY_ISA_VERSION
	.align		4
.L_306:
        /*0088*/ 	.byte	0x03, 0x5f
        /*008a*/ 	.short	0x0000


	//----- nvinfo : EIATTR_INT_WARP_WIDE_INSTR_OFFSETS
	.align		4
        /*008c*/ 	.byte	0x04, 0x31
        /*008e*/ 	.short	(.L_308 - .L_307)


	//   ....[0]....
.L_307:
        /*0090*/ 	.word	0x00010f80


	//   ....[1]....
        /*0094*/ 	.word	0x00011000


	//----- nvinfo : EIATTR_COOP_GROUP_MASK_REGIDS
	.align		4
.L_308:
        /*0098*/ 	.byte	0x04, 0x29
        /*009a*/ 	.short	(.L_310 - .L_309)


	//   ....[0]....
.L_309:
        /*009c*/ 	.word	0xffffffff


	//   ....[1]....
        /*00a0*/ 	.word	0xffffffff


	//   ....[2]....
        /*00a4*/ 	.word	0xffffffff


	//   ....[3]....
        /*00a8*/ 	.word	0xffffffff


	//   ....[4]....
        /*00ac*/ 	.word	0xffffffff


	//   ....[5]....
        /*00b0*/ 	.word	0xffffffff


	//   ....[6]....
        /*00b4*/ 	.word	0xffffffff


	//   ....[7]....
        /*00b8*/ 	.word	0xffffffff


	//   ....[8]....
        /*00bc*/ 	.word	0xffffffff


	//   ....[9]....
        /*00c0*/ 	.word	0xffffffff


	//   ....[10]....
        /*00c4*/ 	.word	0xffffffff


	//   ....[11]....
        /*00c8*/ 	.word	0xffffffff


	//   ....[12]....
        /*00cc*/ 	.word	0xffffffff


	//   ....[13]....
        /*00d0*/ 	.word	0xffffffff


	//   ....[14]....
        /*00d4*/ 	.word	0xffffffff


	//   ....[15]....
        /*00d8*/ 	.word	0xffffffff


	//   ....[16]....
        /*00dc*/ 	.word	0xffffffff


	//   ....[17]....
        /*00e0*/ 	.word	0xffffffff


	//   ....[18]....
        /*00e4*/ 	.word	0xffffffff


	//   ....[19]....
        /*00e8*/ 	.word	0xffffffff


	//   ....[20]....
        /*00ec*/ 	.word	0xffffffff


	//   ....[21]....
        /*00f0*/ 	.word	0xffffffff


	//   ....[22]....
        /*00f4*/ 	.word	0xffffffff


	//   ....[23]....
        /*00f8*/ 	.word	0xffffffff


	//   ....[24]....
        /*00fc*/ 	.word	0xffffffff


	//   ....[25]....
        /*0100*/ 	.word	0xffffffff


	//   ....[26]....
        /*0104*/ 	.word	0xffffffff


	//   ....[27]....
        /*0108*/ 	.word	0xffffffff


	//   ....[28]....
        /*010c*/ 	.word	0xffffffff


	//   ....[29]....
        /*0110*/ 	.word	0xffffffff


	//   ....[30]....
        /*0114*/ 	.word	0xffffffff


	//   ....[31]....
        /*0118*/ 	.word	0xffffffff


	//   ....[32]....
        /*011c*/ 	.word	0xffffffff


	//   ....[33]....
        /*0120*/ 	.word	0xffffffff


	//   ....[34]....
        /*0124*/ 	.word	0xffffffff


	//   ....[35]....
        /*0128*/ 	.word	0xffffffff


	//   ....[36]....
        /*012c*/ 	.word	0xffffffff


	//   ....[37]....
        /*0130*/ 	.word	0xffffffff


	//   ....[38]....
        /*0134*/ 	.word	0xffffffff


	//   ....[39]....
        /*0138*/ 	.word	0xffffffff


	//   ....[40]....
        /*013c*/ 	.word	0xffffffff


	//   ....[41]....
        /*0140*/ 	.word	0xffffffff


	//   ....[42]....
        /*0144*/ 	.word	0xffffffff


	//   ....[43]....
        /*0148*/ 	.word	0xffffffff


	//   ....[44]....
        /*014c*/ 	.word	0xffffffff


	//   ....[45]....
        /*0150*/ 	.word	0xffffffff


	//   ....[46]....
        /*0154*/ 	.word	0xffffffff


	//   ....[47]....
        /*0158*/ 	.word	0xffffffff


	//   ....[48]....
        /*015c*/ 	.word	0xffffffff


	//   ....[49]....
        /*0160*/ 	.word	0xffffffff


	//   ....[50]....
        /*0164*/ 	.word	0xffffffff


	//   ....[51]....
        /*0168*/ 	.word	0xffffffff


	//   ....[52]....
        /*016c*/ 	.word	0xffffffff


	//   ....[53]....
        /*0170*/ 	.word	0xffffffff


	//   ....[54]....
        /*0174*/ 	.word	0xffffffff


	//   ....[55]....
        /*0178*/ 	.word	0xffffffff


	//   ....[56]....
        /*017c*/ 	.word	0xffffffff


	//   ....[57]....
        /*0180*/ 	.word	0xffffffff


	//   ....[58]....
        /*0184*/ 	.word	0xffffffff


	//   ....[59]....
        /*0188*/ 	.word	0xffffffff


	//   ....[60]....
        /*018c*/ 	.word	0xffffffff


	//   ....[61]....
        /*0190*/ 	.word	0xffffffff


	//   ....[62]....
        /*0194*/ 	.word	0xffffffff


	//   ....[63]....
        /*0198*/ 	.word	0xffffffff


	//   ....[64]....
        /*019c*/ 	.word	0xffffffff


	//   ....[65]....
        /*01a0*/ 	.word	0xffffffff


	//   ....[66]....
        /*01a4*/ 	.word	0xffffffff


	//   ....[67]....
        /*01a8*/ 	.word	0xffffffff


	//   ....[68]....
        /*01ac*/ 	.word	0xffffffff


	//   ....[69]....
        /*01b0*/ 	.word	0xffffffff


	//   ....[70]....
        /*01b4*/ 	.word	0xffffffff


	//   ....[71]....
        /*01b8*/ 	.word	0xffffffff


	//   ....[72]....
        /*01bc*/ 	.word	0xffffffff


	//   ....[73]....
        /*01c0*/ 	.word	0xffffffff


	//   ....[74]....
        /*01c4*/ 	.word	0xffffffff


	//   ....[75]....
        /*01c8*/ 	.word	0xffffffff


	//   ....[76]....
        /*01cc*/ 	.word	0xffffffff


	//   ....[77]....
        /*01d0*/ 	.word	0xffffffff


	//   ....[78]....
        /*01d4*/ 	.word	0xffffffff


	//   ....[79]....
        /*01d8*/ 	.word	0xffffffff


	//   ....[80]....
        /*01dc*/ 	.word	0xffffffff


	//   ....[81]....
        /*01e0*/ 	.word	0xffffffff


	//   ....[82]....
        /*01e4*/ 	.word	0xffffffff


	//   ....[83]....
        /*01e8*/ 	.word	0xffffffff


	//   ....[84]....
        /*01ec*/ 	.word	0xffffffff


	//   ....[85]....
        /*01f0*/ 	.word	0xffffffff


	//   ....[86]....
        /*01f4*/ 	.word	0xffffffff


	//   ....[87]....
        /*01f8*/ 	.word	0xffffffff


	//   ....[88]....
        /*01fc*/ 	.word	0xffffffff


	//   ....[89]....
        /*0200*/ 	.word	0xffffffff


	//   ....[90]....
        /*0204*/ 	.word	0xffffffff


	//   ....[91]....
        /*0208*/ 	.word	0xffffffff


	//   ....[92]....
        /*020c*/ 	.word	0xffffffff


	//   ....[93]....
        /*0210*/ 	.word	0xffffffff


	//   ....[94]....
        /*0214*/ 	.word	0xffffffff


	//   ....[95]....
        /*0218*/ 	.word	0xffffffff


	//   ....[96]....
        /*021c*/ 	.word	0xffffffff


	//   ....[97]....
        /*0220*/ 	.word	0xffffffff


	//   ....[98]....
        /*0224*/ 	.word	0xffffffff


	//   ....[99]....
        /*0228*/ 	.word	0xffffffff


	//   ....[100]....
        /*022c*/ 	.word	0xffffffff


	//   ....[101]....
        /*0230*/ 	.word	0xffffffff


	//   ....[102]....
        /*0234*/ 	.word	0xffffffff


	//   ....[103]....
        /*0238*/ 	.word	0xffffffff


	//   ....[104]....
        /*023c*/ 	.word	0xffffffff


	//   ....[105]....
        /*0240*/ 	.word	0xffffffff


	//   ....[106]....
        /*0244*/ 	.word	0xffffffff


	//   ....[107]....
        /*0248*/ 	.word	0xffffffff


	//   ....[108]....
        /*024c*/ 	.word	0xffffffff


	//   ....[109]....
        /*0250*/ 	.word	0xffffffff


	//   ....[110]....
        /*0254*/ 	.word	0xffffffff


	//   ....[111]....
        /*0258*/ 	.word	0xffffffff


	//   ....[112]....
        /*025c*/ 	.word	0xffffffff


	//   ....[113]....
        /*0260*/ 	.word	0xffffffff


	//   ....[114]....
        /*0264*/ 	.word	0xffffffff


	//   ....[115]....
        /*0268*/ 	.word	0xffffffff


	//   ....[116]....
        /*026c*/ 	.word	0xffffffff


	//   ....[117]....
        /*0270*/ 	.word	0xffffffff


	//   ....[118]....
        /*0274*/ 	.word	0xffffffff


	//   ....[119]....
        /*0278*/ 	.word	0xffffffff


	//   ....[120]....
        /*027c*/ 	.word	0xffffffff


	//   ....[121]....
        /*0280*/ 	.word	0xffffffff


	//   ....[122]....
        /*0284*/ 	.word	0xffffffff


	//   ....[123]....
        /*0288*/ 	.word	0xffffffff


	//   ....[124]....
        /*028c*/ 	.word	0xffffffff


	//   ....[125]....
        /*0290*/ 	.word	0xffffffff


	//   ....[126]....
        /*0294*/ 	.word	0xffffffff


	//   ....[127]....
        /*0298*/ 	.word	0xffffffff


	//   ....[128]....
        /*029c*/ 	.word	0xffffffff


	//   ....[129]....
        /*02a0*/ 	.word	0xffffffff


	//   ....[130]....
        /*02a4*/ 	.word	0xffffffff


	//   ....[131]....
        /*02a8*/ 	.word	0xffffffff


	//   ....[132]....
        /*02ac*/ 	.word	0xffffffff


	//   ....[133]....
        /*02b0*/ 	.word	0xffffffff


	//   ....[134]....
        /*02b4*/ 	.word	0xffffffff


	//   ....[135]....
        /*02b8*/ 	.word	0xffffffff


	//   ....[136]....
        /*02bc*/ 	.word	0xffffffff


	//   ....[137]....
        /*02c0*/ 	.word	0xffffffff


	//   ....[138]....
        /*02c4*/ 	.word	0xffffffff


	//   ....[139]....
        /*02c8*/ 	.word	0xffffffff


	//   ....[140]....
        /*02cc*/ 	.word	0xffffffff


	//   ....[141]....
        /*02d0*/ 	.word	0xffffffff


	//   ....[142]....
        /*02d4*/ 	.word	0xffffffff


	//   ....[143]....
        /*02d8*/ 	.word	0xffffffff


	//   ....[144]....
        /*02dc*/ 	.word	0xffffffff


	//   ....[145]....
        /*02e0*/ 	.word	0xffffffff


	//   ....[146]....
        /*02e4*/ 	.word	0xffffffff


	//   ....[147]....
        /*02e8*/ 	.word	0xffffffff


	//   ....[148]....
        /*02ec*/ 	.word	0xffffffff


	//   ....[149]....
        /*02f0*/ 	.word	0xffffffff


	//   ....[150]....
        /*02f4*/ 	.word	0xffffffff


	//   ....[151]....
        /*02f8*/ 	.word	0xffffffff


	//   ....[152]....
        /*02fc*/ 	.word	0xffffffff


	//   ....[153]....
        /*0300*/ 	.word	0xffffffff


	//   ....[154]....
        /*0304*/ 	.word	0xffffffff


	//   ....[155]....
        /*0308*/ 	.word	0xffffffff


	//   ....[156]....
        /*030c*/ 	.word	0xffffffff


	//   ....[157]....
        /*0310*/ 	.word	0xffffffff


	//   ....[158]....
        /*0314*/ 	.word	0xffffffff


	//   ....[159]....
        /*0318*/ 	.word	0xffffffff


	//   ....[160]....
        /*031c*/ 	.word	0xffffffff


	//   ....[161]....
        /*0320*/ 	.word	0xffffffff


	//   ....[162]....
        /*0324*/ 	.word	0xffffffff


	//   ....[163]....
        /*0328*/ 	.word	0xffffffff


	//   ....[164]....
        /*032c*/ 	.word	0xffffffff


	//   ....[165]....
        /*0330*/ 	.word	0xffffffff


	//   ....[166]....
        /*0334*/ 	.word	0xffffffff


	//   ....[167]....
        /*0338*/ 	.word	0xffffffff


	//   ....[168]....
        /*033c*/ 	.word	0xffffffff


	//   ....[169]....
        /*0340*/ 	.word	0xffffffff


	//   ....[170]....
        /*0344*/ 	.word	0xffffffff


	//   ....[171]....
        /*0348*/ 	.word	0xffffffff


	//   ....[172]....
        /*034c*/ 	.word	0xffffffff


	//   ....[173]....
        /*0350*/ 	.word	0xffffffff


	//   ....[174]....
        /*0354*/ 	.word	0xffffffff


	//   ....[175]....
        /*0358*/ 	.word	0xffffffff


	//   ....[176]....
        /*035c*/ 	.word	0xffffffff


	//   ....[177]....
        /*0360*/ 	.word	0xffffffff


	//   ....[178]....
        /*0364*/ 	.word	0xffffffff


	//   ....[179]....
        /*0368*/ 	.word	0xffffffff


	//   ....[180]....
        /*036c*/ 	.word	0xffffffff


	//   ....[181]....
        /*0370*/ 	.word	0xffffffff


	//   ....[182]....
        /*0374*/ 	.word	0xffffffff


	//   ....[183]....
        /*0378*/ 	.word	0xffffffff


	//   ....[184]....
        /*037c*/ 	.word	0xffffffff


	//   ....[185]....
        /*0380*/ 	.word	0xffffffff


	//   ....[186]....
        /*0384*/ 	.word	0xffffffff


	//   ....[187]....
        /*0388*/ 	.word	0xffffffff


	//   ....[188]....
        /*038c*/ 	.word	0xffffffff


	//   ....[189]....
        /*0390*/ 	.word	0xffffffff


	//   ....[190]....
        /*0394*/ 	.word	0xffffffff


	//   ....[191]....
        /*0398*/ 	.word	0xffffffff


	//   ....[192]....
        /*039c*/ 	.word	0xffffffff


	//   ....[193]....
        /*03a0*/ 	.word	0xffffffff


	//   ....[194]....
        /*03a4*/ 	.word	0xffffffff


	//   ....[195]....
        /*03a8*/ 	.word	0xffffffff


	//   ....[196]....
        /*03ac*/ 	.word	0xffffffff


	//   ....[197]....
        /*03b0*/ 	.word	0xffffffff


	//   ....[198]....
        /*03b4*/ 	.word	0xffffffff


	//   ....[199]....
        /*03b8*/ 	.word	0xffffffff


	//   ....[200]....
        /*03bc*/ 	.word	0xffffffff


	//   ....[201]....
        /*03c0*/ 	.word	0xffffffff


	//   ....[202]....
        /*03c4*/ 	.word	0xffffffff


	//   ....[203]....
        /*03c8*/ 	.word	0xffffffff


	//   ....[204]....
        /*03cc*/ 	.word	0xffffffff


	//   ....[205]....
        /*03d0*/ 	.word	0xffffffff


	//   ....[206]....
        /*03d4*/ 	.word	0xffffffff


	//   ....[207]....
        /*03d8*/ 	.word	0xffffffff


	//   ....[208]....
        /*03dc*/ 	.word	0xffffffff


	//   ....[209]....
        /*03e0*/ 	.word	0xffffffff


	//   ....[210]....
        /*03e4*/ 	.word	0xffffffff


	//   ....[211]....
        /*03e8*/ 	.word	0xffffffff


	//   ....[212]....
        /*03ec*/ 	.word	0xffffffff


	//   ....[213]....
        /*03f0*/ 	.word	0xffffffff


	//   ....[214]....
        /*03f4*/ 	.word	0xffffffff


	//   ....[215]....
        /*03f8*/ 	.word	0xffffffff


	//   ....[216]....
        /*03fc*/ 	.word	0xffffffff


	//   ....[217]....
        /*0400*/ 	.word	0xffffffff


	//   ....[218]....
        /*0404*/ 	.word	0xffffffff


	//   ....[219]....
        /*0408*/ 	.word	0xffffffff


	//   ....[220]....
        /*040c*/ 	.word	0xffffffff


	//   ....[221]....
        /*0410*/ 	.word	0xffffffff


	//   ....[222]....
        /*0414*/ 	.word	0xffffffff


	//   ....[223]....
        /*0418*/ 	.word	0xffffffff


	//   ....[224]....
        /*041c*/ 	.word	0xffffffff


	//   ....[225]....
        /*0420*/ 	.word	0xffffffff


	//   ....[226]....
        /*0424*/ 	.word	0xffffffff


	//   ....[227]....
        /*0428*/ 	.word	0xffffffff


	//   ....[228]....
        /*042c*/ 	.word	0xffffffff


	//   ....[229]....
        /*0430*/ 	.word	0xffffffff


	//   ....[230]....
        /*0434*/ 	.word	0xffffffff


	//   ....[231]....
        /*0438*/ 	.word	0xffffffff


	//   ....[232]....
        /*043c*/ 	.word	0xffffffff


	//   ....[233]....
        /*0440*/ 	.word	0xffffffff


	//   ....[234]....
        /*0444*/ 	.word	0xffffffff


	//   ....[235]....
        /*0448*/ 	.word	0xffffffff


	//----- nvinfo : EIATTR_COOP_GROUP_INSTR_OFFSETS
	.align		4
.L_310:
        /*044c*/ 	.byte	0x04, 0x28
        /*044e*/ 	.short	(.L_312 - .L_311)


	//   ....[0]....
.L_311:
        /*0450*/ 	.word	0x00000050


	//   ....[1]....
        /*0454*/ 	.word	0x000001e0


	//   ....[2]....
        /*0458*/ 	.word	0x00000210


	//   ....[3]....
        /*045c*/ 	.word	0x00000240


	//   ....[4]....
        /*0460*/ 	.word	0x00000270


	//   ....[5]....
        /*0464*/ 	.word	0x000002a0


	//   ....[6]....
        /*0468*/ 	.word	0x000002d0


	//   ....[7]....
        /*046c*/ 	.word	0x00000430


	//   ....[8]....
        /*0470*/ 	.word	0x00000470


	//   ....[9]....
        /*0474*/ 	.word	0x000004a0


	//   ....[10]....
        /*0478*/ 	.word	0x000004d0


	//   ....[11]....
        /*047c*/ 	.word	0x00000500


	//   ....[12]....
        /*0480*/ 	.word	0x00000530


	//   ....[13]....
        /*0484*/ 	.word	0x000005c0


	//   ....[14]....
        /*0488*/ 	.word	0x00000600


	//   ....[15]....
        /*048c*/ 	.word	0x00000620


	//   ....[16]....
        /*0490*/ 	.word	0x00000680


	//   ....[17]....
        /*0494*/ 	.word	0x000029a0


	//   ....[18]....
        /*0498*/ 	.word	0x000029c0


	//   ....[19]....
        /*049c*/ 	.word	0x00002b30


	//   ....[20]....
        /*04a0*/ 	.word	0x00002b40


	//   ....[21]....
        /*04a4*/ 	.word	0x00002ca0


	//   ....[22]....
        /*04a8*/ 	.word	0x00002cc0


	//   ....[23]....
        /*04ac*/ 	.word	0x00002e20


	//   ....[24]....
        /*04b0*/ 	.word	0x00002e30


	//   ....[25]....
        /*04b4*/ 	.word	0x000032b0


	//   ....[26]....
        /*04b8*/ 	.word	0x000032e0


	//   ....[27]....
        /*04bc*/ 	.word	0x000032f0


	//   ....[28]....
        /*04c0*/ 	.word	0x00003300


	//   ....[29]....
        /*04c4*/ 	.word	0x000034a0


	//   ....[30]....
        /*04c8*/ 	.word	0x000034b0


	//   ....[31]....
        /*04cc*/ 	.word	0x00003500


	//   ....[32]....
        /*04d0*/ 	.word	0x00003510


	//   ....[33]....
        /*04d4*/ 	.word	0x000043e0


	//   ....[34]....
        /*04d8*/ 	.word	0x00004400


	//   ....[35]....
        /*04dc*/ 	.word	0x00004490


	//   ....[36]....
        /*04e0*/ 	.word	0x000044f0


	//   ....[37]....
        /*04e4*/ 	.word	0x00004780


	//   ....[38]....
        /*04e8*/ 	.word	0x00004c60


	//   ....[39]....
        /*04ec*/ 	.word	0x00005310


	//   ....[40]....
        /*04f0*/ 	.word	0x00005340


	//   ....[41]....
        /*04f4*/ 	.word	0x00005350


	//   ....[42]....
        /*04f8*/ 	.word	0x00005380


	//   ....[43]....
        /*04fc*/ 	.word	0x000068d0


	//   ....[44]....
        /*0500*/ 	.word	0x000068f0


	//   ....[45]....
        /*0504*/ 	.word	0x000069b0


	//   ....[46]....
        /*0508*/ 	.word	0x000069e0


	//   ....[47]....
        /*050c*/ 	.word	0x00007780


	//   ....[48]....
        /*0510*/ 	.word	0x000077a0


	//   ....[49]....
        /*0514*/ 	.word	0x00007860


	//   ....[50]....
        /*0518*/ 	.word	0x00007890


	//   ....[51]....
        /*051c*/ 	.word	0x00007b30


	//   ....[52]....
        /*0520*/ 	.word	0x00008040


	//   ....[53]....
        /*0524*/ 	.word	0x00008740


	//   ....[54]....
        /*0528*/ 	.word	0x00008770


	//   ....[55]....
        /*052c*/ 	.word	0x00008780


	//   ....[56]....
        /*0530*/ 	.word	0x000087b0


	//   ....[57]....
        /*0534*/ 	.word	0x0000a3e0


	//   ....[58]....
        /*0538*/ 	.word	0x0000a400


	//   ....[59]....
        /*053c*/ 	.word	0x0000a4c0


	//   ....[60]....
        /*0540*/ 	.word	0x0000a4f0


	//   ....[61]....
        /*0544*/ 	.word	0x0000b290


	//   ....[62]....
        /*0548*/ 	.word	0x0000b2b0


	//   ....[63]....
        /*054c*/ 	.word	0x0000b370


	//   ....[64]....
        /*0550*/ 	.word	0x0000b3a0


	//   ....[65]....
        /*0554*/ 	.word	0x0000b780


	//   ....[66]....
        /*0558*/ 	.word	0x0000b7b0


	//   ....[67]....
        /*055c*/ 	.word	0x0000b7c0


	//   ....[68]....
        /*0560*/ 	.word	0x0000b7f0


	//   ....[69]....
        /*0564*/ 	.word	0x0000d200


	//   ....[70]....
        /*0568*/ 	.word	0x0000d210


	//   ....[71]....
        /*056c*/ 	.word	0x0000d250


	//   ....[72]....
        /*0570*/ 	.word	0x0000d280


	//   ....[73]....
        /*0574*/ 	.word	0x0000e040


	//   ....[74]....
        /*0578*/ 	.word	0x0000e060


	//   ....[75]....
        /*057c*/ 	.word	0x0000e140


	//   ....[76]....
        /*0580*/ 	.word	0x0000e160


	//   ....[77]....
        /*0584*/ 	.word	0x0000e340


	//   ....[78]....
        /*0588*/ 	.word	0x0000e850


	//   ....[79]....
        /*058c*/ 	.word	0x0000ef50


	//   ....[80]....
        /*0590*/ 	.word	0x0000ef80


	//   ....[81]....
        /*0594*/ 	.word	0x0000ef90


	//   ....[82]....
        /*0598*/ 	.word	0x0000efc0


	//   ....[83]....
        /*059c*/ 	.word	0x00010760


	//   ....[84]....
        /*05a0*/ 	.word	0x00010790


	//   ....[85]....
        /*05a4*/ 	.word	0x000107a0


	//   ....[86]....
        /*05a8*/ 	.word	0x000107d0


	//   ....[87]....
        /*05ac*/ 	.word	0x00011ba0


	//   ....[88]....
        /*05b0*/ 	.word	0x00011bc0


	//   ....[89]....
        /*05b4*/ 	.word	0x00011be0


	//   ....[90]....
        /*05b8*/ 	.word	0x00011bf0


	//   ....[91]....
        /*05bc*/ 	.word	0x00011f40


	//   ....[92]....
        /*05c0*/ 	.word	0x00011f60


	//   ....[93]....
        /*05c4*/ 	.word	0x000120c0


	//   ....[94]....
        /*05c8*/ 	.word	0x000120d0


	//   ....[95]....
        /*05cc*/ 	.word	0x00012230


	//   ....[96]....
        /*05d0*/ 	.word	0x00012250


	//   ....[97]....
        /*05d4*/ 	.word	0x000123b0


	//   ....[98]....
        /*05d8*/ 	.word	0x000123c0


	//   ....[99]....
        /*05dc*/ 	.word	0x00012700


	//   ....[100]....
        /*05e0*/ 	.word	0x00012720


	//   ....[101]....
        /*05e4*/ 	.word	0x00012f10


	//   ....[102]....
        /*05e8*/ 	.word	0x00012f20


	//   ....[103]....
        /*05ec*/ 	.word	0x00013e90


	//   ....[104]....
        /*05f0*/ 	.word	0x00013eb0


	//   ....[105]....
        /*05f4*/ 	.word	0x00014020


	//   ....[106]....
        /*05f8*/ 	.word	0x00014030


	//   ....[107]....
        /*05fc*/ 	.word	0x00014190


	//   ....[108]....
        /*0600*/ 	.word	0x000141b0


	//   ....[109]....
        /*0604*/ 	.word	0x00014310


	//   ....[110]....
        /*0608*/ 	.word	0x00014320


	//   ....[111]....
        /*060c*/ 	.word	0x00014510


	//   ....[112]....
        /*0610*/ 	.word	0x00014530


	//   ....[113]....
        /*0614*/ 	.word	0x00014650


	//   ....[114]....
        /*0618*/ 	.word	0x00014690


	//   ....[115]....
        /*061c*/ 	.word	0x000146c0


	//   ....[116]....
        /*0620*/ 	.word	0x000146f0


	//   ....[117]....
        /*0624*/ 	.word	0x00014720


	//   ....[118]....
        /*0628*/ 	.word	0x00014750


	//   ....[119]....
        /*062c*/ 	.word	0x000148a0


	//   ....[120]....
        /*0630*/ 	.word	0x000148e0


	//   ....[121]....
        /*0634*/ 	.word	0x00014910


	//   ....[122]....
        /*0638*/ 	.word	0x00014940


	//   ....[123]....
        /*063c*/ 	.word	0x00014970


	//   ....[124]....
        /*0640*/ 	.word	0x000149a0


	//   ....[125]....
        /*0644*/ 	.word	0x00014a30


	//   ....[126]....
        /*0648*/ 	.word	0x00014a70


	//   ....[127]....
        /*064c*/ 	.word	0x00014a80


	//   ....[128]....
        /*0650*/ 	.word	0x00014ae0


	//   ....[129]....
        /*0654*/ 	.word	0x00015490


	//   ....[130]....
        /*0658*/ 	.word	0x000154f0


	//   ....[131]....
        /*065c*/ 	.word	0x00015540


	//   ....[132]....
        /*0660*/ 	.word	0x00015590


	//   ....[133]....
        /*0664*/ 	.word	0x000155e0


	//   ....[134]....
        /*0668*/ 	.word	0x00015650


	//   ....[135]....
        /*066c*/ 	.word	0x000156a0


	//   ....[136]....
        /*0670*/ 	.word	0x00015710


	//   ....[137]....
        /*0674*/ 	.word	0x00015780


	//   ....[138]....
        /*0678*/ 	.word	0x000157f0


	//   ....[139]....
        /*067c*/ 	.word	0x00015860


	//   ....[140]....
        /*0680*/ 	.word	0x000158d0


	//   ....[141]....
        /*0684*/ 	.word	0x00015940


	//   ....[142]....
        /*0688*/ 	.word	0x000159a0


	//   ....[143]....
        /*068c*/ 	.word	0x00015a10


	//   ....[144]....
        /*0690*/ 	.word	0x00015a80


	//   ....[145]....
        /*0694*/ 	.word	0x00015af0


	//   ....[146]....
        /*0698*/ 	.word	0x00015b50


	//   ....[147]....
        /*069c*/ 	.word	0x00015bc0


	//   ....[148]....
        /*06a0*/ 	.word	0x00015c30


	//   ....[149]....
        /*06a4*/ 	.word	0x00015da0


	//   ....[150]....
        /*06a8*/ 	.word	0x00015e00


	//   ....[151]....
        /*06ac*/ 	.word	0x00015e70


	//   ....[152]....
        /*06b0*/ 	.word	0x00015ee0


	//   ....[153]....
        /*06b4*/ 	.word	0x00015f40


	//   ....[154]....
        /*06b8*/ 	.word	0x00015f90


	//   ....[155]....
        /*06bc*/ 	.word	0x00015fe0


	//   ....[156]....
        /*06c0*/ 	.word	0x00016030


	//   ....[157]....
        /*06c4*/ 	.word	0x000160a0


	//   ....[158]....
        /*06c8*/ 	.word	0x00016110


	//   ....[159]....
        /*06cc*/ 	.word	0x00016280


	//   ....[160]....
        /*06d0*/ 	.word	0x000162e0


	//   ....[161]....
        /*06d4*/ 	.word	0x00016350


	//   ....[162]....
        /*06d8*/ 	.word	0x000163c0


	//   ....[163]....
        /*06dc*/ 	.word	0x00016530


	//   ....[164]....
        /*06e0*/ 	.word	0x00016590


	//   ....[165]....
        /*06e4*/ 	.word	0x00016600


	//   ....[166]....
        /*06e8*/ 	.word	0x00016670


	//   ....[167]....
        /*06ec*/ 	.word	0x000166c0


	//   ....[168]....
        /*06f0*/ 	.word	0x00016710


	//   ....[169]....
        /*06f4*/ 	.word	0x00016760


	//   ....[170]....
        /*06f8*/ 	.word	0x000167a0


	//   ....[171]....
        /*06fc*/ 	.word	0x00016800


	//   ....[172]....
        /*0700*/ 	.word	0x00016870


	//   ....[173]....
        /*0704*/ 	.word	0x000169e0


	//   ....[174]....
        /*0708*/ 	.word	0x00016a40


	//   ....[175]....
        /*070c*/ 	.word	0x00016ab0


	//   ....[176]....
        /*0710*/ 	.word	0x00016b20


	//   ....[177]....
        /*0714*/ 	.word	0x00016c90


	//   ....[178]....
        /*0718*/ 	.word	0x00016cf0


	//   ....[179]....
        /*071c*/ 	.word	0x00016d40


	//   ....[180]....
        /*0720*/ 	.word	0x00016d90


	//   ....[181]....
        /*0724*/ 	.word	0x00016de0


	//   ....[182]....
        /*0728*/ 	.word	0x00016e20


	//   ....[183]....
        /*072c*/ 	.word	0x00016e80


	//   ....[184]....
        /*0730*/ 	.word	0x00016ef0


	//   ....[185]....
        /*0734*/ 	.word	0x00016f60


	//   ....[186]....
        /*0738*/ 	.word	0x000170b0


	//   ....[187]....
        /*073c*/ 	.word	0x00017110


	//   ....[188]....
        /*0740*/ 	.word	0x00017180


	//   ....[189]....
        /*0744*/ 	.word	0x000171f0


	//   ....[190]....
        /*0748*/ 	.word	0x00017240


	//   ....[191]....
        /*074c*/ 	.word	0x00017280


	//   ....[192]....
        /*0750*/ 	.word	0x000172d0


	//   ....[193]....
        /*0754*/ 	.word	0x00017320


	//   ....[194]....
        /*0758*/ 	.word	0x00017370


	//   ....[195]....
        /*075c*/ 	.word	0x000173c0


	//   ....[196]....
        /*0760*/ 	.word	0x00017410


	//   ....[197]....
        /*0764*/ 	.word	0x00017460


	//   ....[198]....
        /*0768*/ 	.word	0x000174d0


	//   ....[199]....
        /*076c*/ 	.word	0x00017540


	//   ....[200]....
        /*0770*/ 	.word	0x000175b0


	//   ....[201]....
        /*0774*/ 	.word	0x00017610


	//   ....[202]....
        /*0778*/ 	.word	0x00017680


	//   ....[203]....
        /*077c*/ 	.word	0x000176f0


	//   ....[204]....
        /*0780*/ 	.word	0x00017760


	//   ....[205]....
        /*0784*/ 	.word	0x000177c0


	//   ....[206]....
        /*0788*/ 	.word	0x00017830


	//   ....[207]....
        /*078c*/ 	.word	0x000178a0


	//   ....[208]....
        /*0790*/ 	.word	0x00017910


	//   ....[209]....
        /*0794*/ 	.word	0x00017970


	//   ....[210]....
        /*0798*/ 	.word	0x000179e0


	//   ....[211]....
        /*079c*/ 	.word	0x00017a50


	//   ....[212]....
        /*07a0*/ 	.word	0x00017ac0


	//   ....[213]....
        /*07a4*/ 	.word	0x00017b20


	//   ....[214]....
        /*07a8*/ 	.word	0x00017b90


	//   ....[215]....
        /*07ac*/ 	.word	0x00017c00


	//   ....[216]....
        /*07b0*/ 	.word	0x00017c70


	//   ....[217]....
        /*07b4*/ 	.word	0x00017cd0


	//   ....[218]....
        /*07b8*/ 	.word	0x00017d40


	//   ....[219]....
        /*07bc*/ 	.word	0x00017db0


	//   ....[220]....
        /*07c0*/ 	.word	0x00017e00


	//   ....[221]....
        /*07c4*/ 	.word	0x00017e40


	//   ....[222]....
        /*07c8*/ 	.word	0x00017e90


	//   ....[223]....
        /*07cc*/ 	.word	0x00017ee0


	//   ....[224]....
        /*07d0*/ 	.word	0x00017f30


	//   ....[225]....
        /*07d4*/ 	.word	0x00017fa0


	//   ....[226]....
        /*07d8*/ 	.word	0x00017ff0


	//   ....[227]....
        /*07dc*/ 	.word	0x00018040


	//   ....[228]....
        /*07e0*/ 	.word	0x00018090


	//   ....[229]....
        /*07e4*/ 	.word	0x000180e0


	//   ....[230]....
        /*07e8*/ 	.word	0x00018130


	//   ....[231]....
        /*07ec*/ 	.word	0x000181a0


	//   ....[232]....
        /*07f0*/ 	.word	0x000181f0


	//   ....[233]....
        /*07f4*/ 	.word	0x00018260


	//   ....[234]....
        /*07f8*/ 	.word	0x000182c0


	//   ....[235]....
        /*07fc*/ 	.word	0x00018330


	//----- nvinfo : EIATTR_EXIT_INSTR_OFFSETS
	.align		4
.L_312:
        /*0800*/ 	.byte	0x04, 0x1c
        /*0802*/ 	.short	(.L_314 - .L_313)


	//   ....[0]....
.L_313:
        /*0804*/ 	.word	0x00000fe0


	//   ....[1]....
        /*0808*/ 	.word	0x00015450


	//----- nvinfo : EIATTR_MAX_THREADS
	.align		4
.L_314:
        /*080c*/ 	.byte	0x04, 0x05
        /*080e*/ 	.short	(.L_316 - .L_315)
.L_315:
        /*0810*/ 	.word	0x00000100
        /*0814*/ 	.word	0x00000001
        /*0818*/ 	.word	0x00000001


	//----- nvinfo : EIATTR_CRS_STACK_SIZE
	.align		4
.L_316:
        /*081c*/ 	.byte	0x04, 0x1e
        /*081e*/ 	.short	(.L_318 - .L_317)
.L_317:
        /*0820*/ 	.word	0x00000000
.L_318:


//--------------------- .nv.info._ZN7cutlass13device_kernelIN5flash19enable_sm80_to_sm89INS1_16FlashAttnFwdSm80INS1_25CollectiveMainloopFwdSm80ILi8ELi1ELb0EN4cute5tupleIJNS5_1CILi128EEENS7_ILi64EEENS7_ILi192EEEEEELi192ENS_10bfloat16_tEfNS_4arch4Sm80ELb0ELb1ELb0ELb1ELb1ELb1ELb1ELb1EEENS1_21CollectiveEpilogueFwdINS6_IJS8_SA_S9_EEENS6_IJNS7_ILi1EEESI_SI_EEESC_SE_Li256ELb1ELb1ELb1ELb0EEENS1_36VarlenDynamicPersistentTileSchedulerILi128ELi64ELi256ELi256ELb1ELb1ELb0ELb1ELb0ELb1EEEEEEEEEvNT_6ParamsE --------------------------
	.section	.nv.info._ZN7cutlass13device_kernelIN5flash19enable_sm80_to_sm89INS1_16FlashAttnFwdSm80INS1_25CollectiveMainloopFwdSm80ILi8ELi1ELb0EN4cute5tupleIJNS5_1CILi128EEENS7_ILi64EEENS7_ILi192EEEEEELi192ENS_10bfloat16_tEfNS_4arch4Sm80ELb0ELb1ELb0ELb1ELb1ELb1ELb1ELb1EEENS1_21CollectiveEpilogueFwdINS6_IJS8_SA_S9_EEENS6_IJNS7_ILi1EEESI_SI_EEESC_SE_Li256ELb1ELb1ELb1ELb0EEENS1_36VarlenDynamicPersistentTileSchedulerILi128ELi64ELi256ELi256ELb1ELb1ELb0ELb1ELb0ELb1EEEEEEEEEvNT_6ParamsE,"",@"SHT_CUDA_INFO"
	.sectionflags	@""
	.align	4


	//----- nvinfo : EIATTR_CUDA_API_VERSION
	.align		4
        /*0000*/ 	.byte	0x04, 0x37
        /*0002*/ 	.short	(.L_320 - .L_319)
.L_319:
        /*0004*/ 	.word	0x00000082


	//----- nvinfo : EIATTR_SW2861232_WAR
	.align		4
.L_320:
        /*0008*/ 	.byte	0x01, 0x35
	.zero		2


	//----- nvinfo : EIATTR_PARAM_CBANK
	.align		4
        /*000c*/ 	.byte	0x04, 0x0a
        /*000e*/ 	.short	(.L_322 - .L_321)
	.align		4
.L_321:
        /*0010*/ 	.word	index@(.nv.constant0._ZN7cutlass13device_kernelIN5flash19enable_sm80_to_sm89INS1_16FlashAttnFwdSm80INS1_25CollectiveMainloopFwdSm80ILi8ELi1ELb0EN4cute5tupleIJNS5_1CILi128EEENS7_ILi64EEENS7_ILi192EEEEEELi192ENS_10bfloat16_tEfNS_4arch4Sm80ELb0ELb1ELb0ELb1ELb1ELb1ELb1ELb1EEENS1_21CollectiveEpilogueFwdINS6_IJS8_SA_S9_EEENS6_IJNS7_ILi1EEESI_SI_EEESC_SE_Li256ELb1ELb1ELb1ELb0EEENS1_36VarlenDynamicPersistentTileSchedulerILi128ELi64ELi256ELi256ELb1ELb1ELb0ELb1ELb0ELb1EEEEEEEEEvNT_6ParamsE)
        /*0014*/ 	.short	0x0160
        /*0016*/ 	.short	0x0438


	//----- nvinfo : EIATTR_CBANK_PARAM_SIZE
	.align		4
.L_322:
        /*0018*/ 	.byte	0x03, 0x19
        /*001a*/ 	.short	0x0438


	//----- nvinfo : EIATTR_KPARAM_INFO
	.align		4
        /*001c*/ 	.byte	0x04, 0x17
        /*001e*/ 	.short	(.L_324 - .L_323)
.L_323:
        /*0020*/ 	.word	0x00000000
        /*0024*/ 	.short	0x0000
        /*0026*/ 	.short	0x0000
        /*0028*/ 	.byte	0x00, 0xf0, 0xe1, 0x10


	//----- nvinfo : EIATTR_MAXREG_COUNT
	.align		4
.L_324:
        /*002c*/ 	.byte	0x03, 0x1b
        /*002e*/ 	.short	0x00ff


	//----- nvinfo : EIATTR_NUM_BARRIERS
	.align		4
        /*0030*/ 	.byte	0x02, 0x4c
        /*0032*/ 	.byte	0x06
	.zero		1


	//----- nvinfo : EIATTR_ANNOTATIONS
	.align		4
        /*0034*/ 	.byte	0x04, 0x55
        /*0036*/ 	.short	(.L_326 - .L_325)


	//   ....[0]....
.L_325:
        /* <DEDUP_REMOVED lines=116> */
        /*076c*/ 	.byte	0x10, 0xd3, 0x01, 0x00


	//----- nvinfo : EIATTR_MERCURY_ISA_VERSION
	.align		4
.L_326:
        /*0770*/ 	.byte	0x03, 0x5f
        /*0772*/ 	.short	0x0000


	//----- nvinfo : EIATTR_INT_WARP_WIDE_INSTR_OFFSETS
	.align		4
        /*0774*/ 	.byte	0x04, 0x31
        /*0776*/ 	.short	(.L_328 - .L_327)


	//   ....[0]....
.L_327:
        /*0778*/ 	.word	0x000171c0


	//   ....[1]....
        /*077c*/ 	.word	0x00017240


	//----- nvinfo : EIATTR_COOP_GROUP_MASK_REGIDS
	.align		4
.L_328:
        /*0780*/ 	.byte	0x04, 0x29
        /*0782*/ 	.short	(.L_330 - .L_329)


	//   ....[0]....
.L_329:
        /*0784*/ 	.word	0xffffffff


	//   ....[1]....
        /*0788*/ 	.word	0xffffffff


	//   ....[2]....
        /*078c*/ 	.word	0xffffffff


	//   ....[3]....
        /*0790*/ 	.word	0xffffffff


	//   ....[4]....
        /*0794*/ 	.word	0xffffffff


	//   ....[5]....
        /*0798*/ 	.word	0xffffffff


	//   ....[6]....
        /*079c*/ 	.word	0xffffffff


	//   ....[7]....
        /*07a0*/ 	.word	0xffffffff


	//   ....[8]....
        /*07a4*/ 	.word	0xffffffff


	//   ....[9]....
        /*07a8*/ 	.word	0xffffffff


	//   ....[10]....
        /*07ac*/ 	.word	0xffffffff


	//   ....[11]....
        /*07b0*/ 	.word	0xffffffff


	//   ....[12]....
        /*07b4*/ 	.word	0xffffffff


	//   ....[13]....
        /*07b8*/ 	.word	0xffffffff


	//   ....[14]....
        /*07bc*/ 	.word	0xffffffff


	//   ....[15]....
        /*07c0*/ 	.word	0xffffffff


	//   ....[16]....
        /*07c4*/ 	.word	0xffffffff


	//   ....[17]....
        /*07c8*/ 	.word	0xffffffff


	//   ....[18]....
        /*07cc*/ 	.word	0xffffffff


	//   ....[19]....
        /*07d0*/ 	.word	0xffffffff


	//   ....[20]....
        /*07d4*/ 	.word	0xffffffff


	//   ....[21]....
        /*07d8*/ 	.word	0xffffffff


	//   ....[22]....
        /*07dc*/ 	.word	0xffffffff


	//   ....[23]....
        /*07e0*/ 	.word	0xffffffff


	//   ....[24]....
        /*07e4*/ 	.word	0xffffffff


	//   ....[25]....
        /*07e8*/ 	.word	0xffffffff


	//   ....[26]....
        /*07ec*/ 	.word	0xffffffff


	//   ....[27]....
        /*07f0*/ 	.word	0xffffffff


	//   ....[28]....
        /*07f4*/ 	.word	0xffffffff


	//   ....[29]....
        /*07f8*/ 	.word	0xffffffff


	//   ....[30]....
        /*07fc*/ 	.word	0xffffffff


	//   ....[31]....
        /*0800*/ 	.word	0xffffffff


	//   ....[32]....
        /*0804*/ 	.word	0xffffffff


	//   ....[33]....
        /*0808*/ 	.word	0xffffffff


	//   ....[34]....
        /*080c*/ 	.word	0xffffffff


	//   ....[35]....
        /*0810*/ 	.word	0xffffffff


	//   ....[36]....
        /*0814*/ 	.word	0xffffffff


	//   ....[37]....
        /*0818*/ 	.word	0xffffffff


	//   ....[38]....
        /*081c*/ 	.word	0xffffffff


	//   ....[39]....
        /*0820*/ 	.word	0xffffffff


	//   ....[40]....
        /*0824*/ 	.word	0xffffffff


	//   ....[41]....
        /*0828*/ 	.word	0xffffffff


	//   ....[42]....
        /*082c*/ 	.word	0xffffffff


	//   ....[43]....
        /*0830*/ 	.word	0xffffffff


	//   ....[44]....
        /*0834*/ 	.word	0xffffffff


	//   ....[45]....
        /*0838*/ 	.word	0xffffffff


	//   ....[46]....
        /*083c*/ 	.word	0xffffffff


	//   ....[47]....
        /*0840*/ 	.word	0xffffffff


	//   ....[48]....
        /*0844*/ 	.word	0xffffffff


	//   ....[49]....
        /*0848*/ 	.word	0xffffffff


	//   ....[50]....
        /*084c*/ 	.word	0xffffffff


	//   ....[51]....
        /*0850*/ 	.word	0xffffffff


	//   ....[52]....
        /*0854*/ 	.word	0xffffffff


	//   ....[53]....
        /*0858*/ 	.word	0xffffffff


	//   ....[54]....
        /*085c*/ 	.word	0xffffffff


	//   ....[55]....
        /*0860*/ 	.word	0xffffffff


	//   ....[56]....
        /*0864*/ 	.word	0xffffffff


	//   ....[57]....
        /*0868*/ 	.word	0xffffffff


	//   ....[58]....
        /*086c*/ 	.word	0xffffffff


	//   ....[59]....
        /*0870*/ 	.word	0xffffffff


	//   ....[60]....
        /*0874*/ 	.word	0xffffffff


	//   ....[61]....
        /*0878*/ 	.word	0xffffffff


	//   ....[62]....
        /*087c*/ 	.word	0xffffffff


	//   ....[63]....
        /*0880*/ 	.word	0xffffffff


	//   ....[64]....
        /*0884*/ 	.word	0xffffffff


	//   ....[65]....
        /*0888*/ 	.word	0xffffffff


	//   ....[66]....
        /*088c*/ 	.word	0xffffffff


	//   ....[67]....
        /*0890*/ 	.word	0xffffffff


	//   ....[68]....
        /*0894*/ 	.word	0xffffffff


	//   ....[69]....
        /*0898*/ 	.word	0xffffffff


	//   ....[70]....
        /*089c*/ 	.word	0xffffffff


	//   ....[71]....
        /*08a0*/ 	.word	0xffffffff


	//   ....[72]....
        /*08a4*/ 	.word	0xffffffff


	//   ....[73]....
        /*08a8*/ 	.word	0xffffffff


	//   ....[74]....
        /*08ac*/ 	.word	0xffffffff


	//   ....[75]....
        /*08b0*/ 	.word	0xffffffff


	//   ....[76]....
        /*08b4*/ 	.word	0xffffffff


	//   ....[77]....
        /*08b8*/ 	.word	0xffffffff


	//   ....[78]....
        /*08bc*/ 	.word	0xffffffff


	//   ....[79]....
        /*08c0*/ 	.word	0xffffffff


	//   ....[80]....
        /*08c4*/ 	.word	0xffffffff


	//   ....[81]....
        /*08c8*/ 	.word	0xffffffff


	//   ....[82]....
        /*08cc*/ 	.word	0xffffffff


	//   ....[83]....
        /*08d0*/ 	.word	0xffffffff


	//   ....[84]....
        /*08d4*/ 	.word	0xffffffff


	//   ....[85]....
        /*08d8*/ 	.word	0xffffffff


	//   ....[86]....
        /*08dc*/ 	.word	0xffffffff


	//   ....[87]....
        /*08e0*/ 	.word	0xffffffff


	//   ....[88]....
        /*08e4*/ 	.word	0xffffffff


	//   ....[89]....
        /*08e8*/ 	.word	0xffffffff


	//   ....[90]....
        /*08ec*/ 	.word	0xffffffff


	//   ....[91]....
        /*08f0*/ 	.word	0xffffffff


	//   ....[92]....
        /*08f4*/ 	.word	0xffffffff


	//   ....[93]....
        /*08f8*/ 	.word	0xffffffff


	//   ....[94]....
        /*08fc*/ 	.word	0xffffffff


	//   ....[95]....
        /*0900*/ 	.word	0xffffffff


	//   ....[96]....
        /*0904*/ 	.word	0xffffffff


	//   ....[97]....
        /*0908*/ 	.word	0xffffffff


	//   ....[98]....
        /*090c*/ 	.word	0xffffffff


	//   ....[99]....
        /*0910*/ 	.word	0xffffffff


	//   ....[100]....
        /*0914*/ 	.word	0xffffffff


	//   ....[101]....
        /*0918*/ 	.word	0xffffffff


	//   ....[102]....
        /*091c*/ 	.word	0xffffffff


	//   ....[103]....
        /*0920*/ 	.word	0xffffffff


	//   ....[104]....
        /*0924*/ 	.word	0xffffffff


	//   ....[105]....
        /*0928*/ 	.word	0xffffffff


	//   ....[106]....
        /*092c*/ 	.word	0xffffffff


	//   ....[107]....
        /*0930*/ 	.word	0xffffffff


	//   ....[108]....
        /*0934*/ 	.word	0xffffffff


	//   ....[109]....
        /*0938*/ 	.word	0xffffffff


	//   ....[110]....
        /*093c*/ 	.word	0xffffffff


	//   ....[111]....
        /*0940*/ 	.word	0xffffffff


	//   ....[112]....
        /*0944*/ 	.word	0xffffffff


	//   ....[113]....
        /*0948*/ 	.word	0xffffffff


	//   ....[114]....
        /*094c*/ 	.word	0xffffffff


	//   ....[115]....
        /*0950*/ 	.word	0xffffffff


	//   ....[116]....
        /*0954*/ 	.word	0xffffffff


	//   ....[117]....
        /*0958*/ 	.word	0xffffffff


	//   ....[118]....
        /*095c*/ 	.word	0xffffffff


	//   ....[119]....
        /*0960*/ 	.word	0xffffffff


	//   ....[120]....
        /*0964*/ 	.word	0xffffffff


	//   ....[121]....
        /*0968*/ 	.word	0xffffffff


	//   ....[122]....
        /*096c*/ 	.word	0xffffffff


	//   ....[123]....
        /*0970*/ 	.word	0xffffffff


	//   ....[124]....
        /*0974*/ 	.word	0xffffffff


	//   ....[125]....
        /*0978*/ 	.word	0xffffffff


	//   ....[126]....
        /*097c*/ 	.word	0xffffffff


	//   ....[127]....
        /*0980*/ 	.word	0xffffffff


	//   ....[128]....
        /*0984*/ 	.word	0xffffffff


	//   ....[129]....
        /*0988*/ 	.word	0xffffffff


	//   ....[130]....
        /*098c*/ 	.word	0xffffffff


	//   ....[131]....
        /*0990*/ 	.word	0xffffffff


	//   ....[132]....
        /*0994*/ 	.word	0xffffffff


	//   ....[133]....
        /*0998*/ 	.word	0xffffffff


	//   ....[134]....
        /*099c*/ 	.word	0xffffffff


	//   ....[135]....
        /*09a0*/ 	.word	0xffffffff


	//   ....[136]....
        /*09a4*/ 	.word	0xffffffff


	//   ....[137]....
        /*09a8*/ 	.word	0xffffffff


	//   ....[138]....
        /*09ac*/ 	.word	0xffffffff


	//   ....[139]....
        /*09b0*/ 	.word	0xffffffff


	//   ....[140]....
        /*09b4*/ 	.word	0xffffffff


	//   ....[141]....
        /*09b8*/ 	.word	0xffffffff


	//   ....[142]....
        /*09bc*/ 	.word	0xffffffff


	//   ....[143]....
        /*09c0*/ 	.word	0xffffffff


	//   ....[144]....
        /*09c4*/ 	.word	0xffffffff


	//   ....[145]....
        /*09c8*/ 	.word	0xffffffff


	//   ....[146]....
        /*09cc*/ 	.word	0xffffffff


	//   ....[147]....
        /*09d0*/ 	.word	0xffffffff


	//   ....[148]....
        /*09d4*/ 	.word	0xffffffff


	//   ....[149]....
        /*09d8*/ 	.word	0xffffffff


	//   ....[150]....
        /*09dc*/ 	.word	0xffffffff


	//   ....[151]....
        /*09e0*/ 	.word	0xffffffff


	//   ....[152]....
        /*09e4*/ 	.word	0xffffffff


	//   ....[153]....
        /*09e8*/ 	.word	0xffffffff


	//   ....[154]....
        /*09ec*/ 	.word	0xffffffff


	//   ....[155]....
        /*09f0*/ 	.word	0xffffffff


	//   ....[156]....
        /*09f4*/ 	.word	0xffffffff


	//   ....[157]....
        /*09f8*/ 	.word	0xffffffff


	//   ....[158]....
        /*09fc*/ 	.word	0xffffffff


	//   ....[159]....
        /*0a00*/ 	.word	0xffffffff


	//   ....[160]....
        /*0a04*/ 	.word	0xffffffff


	//   ....[161]....
        /*0a08*/ 	.word	0xffffffff


	//   ....[162]....
        /*0a0c*/ 	.word	0xffffffff


	//   ....[163]....
        /*0a10*/ 	.word	0xffffffff


	//   ....[164]....
        /*0a14*/ 	.word	0xffffffff


	//   ....[165]....
        /*0a18*/ 	.word	0xffffffff


	//   ....[166]....
        /*0a1c*/ 	.word	0xffffffff


	//   ....[167]....
        /*0a20*/ 	.word	0xffffffff


	//   ....[168]....
        /*0a24*/ 	.word	0xffffffff


	//   ....[169]....
        /*0a28*/ 	.word	0xffffffff


	//   ....[170]....
        /*0a2c*/ 	.word	0xffffffff


	//   ....[171]....
        /*0a30*/ 	.word	0xffffffff


	//   ....[172]....
        /*0a34*/ 	.word	0xffffffff


	//   ....[173]....
        /*0a38*/ 	.word	0xffffffff


	//   ....[174]....
        /*0a3c*/ 	.word	0xffffffff


	//   ....[175]....
        /*0a40*/ 	.word	0xffffffff


	//   ....[176]....
        /*0a44*/ 	.word	0xffffffff


	//   ....[177]....
        /*0a48*/ 	.word	0xffffffff


	//   ....[178]....
        /*0a4c*/ 	.word	0xffffffff


	//   ....[179]....
        /*0a50*/ 	.word	0xffffffff


	//   ....[180]....
        /*0a54*/ 	.word	0xffffffff


	//   ....[181]....
        /*0a58*/ 	.word	0xffffffff


	//   ....[182]....
        /*0a5c*/ 	.word	0xffffffff


	//   ....[183]....
        /*0a60*/ 	.word	0xffffffff


	//   ....[184]....
        /*0a64*/ 	.word	0xffffffff


	//   ....[185]....
        /*0a68*/ 	.word	0xffffffff


	//   ....[186]....
        /*0a6c*/ 	.word	0xffffffff


	//   ....[187]....
        /*0a70*/ 	.word	0xffffffff


	//   ....[188]....
        /*0a74*/ 	.word	0xffffffff


	//   ....[189]....
        /*0a78*/ 	.word	0xffffffff


	//   ....[190]....
        /*0a7c*/ 	.word	0xffffffff


	//   ....[191]....
        /*0a80*/ 	.word	0xffffffff


	//   ....[192]....
        /*0a84*/ 	.word	0xffffffff


	//   ....[193]....
        /*0a88*/ 	.word	0xffffffff


	//   ....[194]....
        /*0a8c*/ 	.word	0xffffffff


	//   ....[195]....
        /*0a90*/ 	.word	0xffffffff


	//   ....[196]....
        /*0a94*/ 	.word	0xffffffff


	//   ....[197]....
        /*0a98*/ 	.word	0xffffffff


	//   ....[198]....
        /*0a9c*/ 	.word	0xffffffff


	//   ....[199]....
        /*0aa0*/ 	.word	0xffffffff


	//   ....[200]....
        /*0aa4*/ 	.word	0xffffffff


	//   ....[201]....
        /*0aa8*/ 	.word	0xffffffff


	//   ....[202]....
        /*0aac*/ 	.word	0xffffffff


	//   ....[203]....
        /*0ab0*/ 	.word	0xffffffff


	//   ....[204]....
        /*0ab4*/ 	.word	0xffffffff


	//   ....[205]....
        /*0ab8*/ 	.word	0xffffffff


	//   ....[206]....
        /*0abc*/ 	.word	0xffffffff


	//   ....[207]....
        /*0ac0*/ 	.word	0xffffffff


	//   ....[208]....
        /*0ac4*/ 	.word	0xffffffff


	//   ....[209]....
        /*0ac8*/ 	.word	0xffffffff


	//   ....[210]....
        /*0acc*/ 	.word	0xffffffff


	//   ....[211]....
        /*0ad0*/ 	.word	0xffffffff


	//   ....[212]....
        /*0ad4*/ 	.word	0xffffffff


	//   ....[213]....
        /*0ad8*/ 	.word	0xffffffff


	//   ....[214]....
        /*0adc*/ 	.word	0xffffffff


	//   ....[215]....
        /*0ae0*/ 	.word	0xffffffff


	//   ....[216]....
        /*0ae4*/ 	.word	0xffffffff


	//   ....[217]....
        /*0ae8*/ 	.word	0xffffffff


	//   ....[218]....
        /*0aec*/ 	.word	0xffffffff


	//   ....[219]....
        /*0af0*/ 	.word	0xffffffff


	//   ....[220]....
        /*0af4*/ 	.word	0xffffffff


	//   ....[221]....
        /*0af8*/ 	.word	0xffffffff


	//   ....[222]....
        /*0afc*/ 	.word	0xffffffff


	//   ....[223]....
        /*0b00*/ 	.word	0xffffffff


	//   ....[224]....
        /*0b04*/ 	.word	0xffffffff


	//   ....[225]....
        /*0b08*/ 	.word	0xffffffff


	//   ....[226]....
        /*0b0c*/ 	.word	0xffffffff


	//   ....[227]....
        /*0b10*/ 	.word	0xffffffff


	//   ....[228]....
        /*0b14*/ 	.word	0xffffffff


	//   ....[229]....
        /*0b18*/ 	.word	0xffffffff


	//   ....[230]....
        /*0b1c*/ 	.word	0xffffffff


	//   ....[231]....
        /*0b20*/ 	.word	0xffffffff


	//   ....[232]....
        /*0b24*/ 	.word	0xffffffff


	//   ....[233]....
        /*0b28*/ 	.word	0xffffffff


	//   ....[234]....
        /*0b2c*/ 	.word	0xffffffff


	//   ....[235]....
        /*0b30*/ 	.word	0xffffffff


	//   ....[236]....
        /*0b34*/ 	.word	0xffffffff


	//   ....[237]....
        /*0b38*/ 	.word	0xffffffff


	//   ....[238]....
        /*0b3c*/ 	.word	0xffffffff


	//   ....[239]....
        /*0b40*/ 	.word	0xffffffff


	//   ....[240]....
        /*0b44*/ 	.word	0xffffffff


	//   ....[241]....
        /*0b48*/ 	.word	0xffffffff


	//   ....[242]....
        /*0b4c*/ 	.word	0xffffffff


	//   ....[243]....
        /*0b50*/ 	.word	0xffffffff


	//   ....[244]....
        /*0b54*/ 	.word	0xffffffff


	//   ....[245]....
        /*0b58*/ 	.word	0xffffffff


	//   ....[246]....
        /*0b5c*/ 	.word	0xffffffff


	//   ....[247]....
        /*0b60*/ 	.word	0xffffffff


	//   ....[248]....
        /*0b64*/ 	.word	0xffffffff


	//   ....[249]....
        /*0b68*/ 	.word	0xffffffff


	//   ....[250]....
        /*0b6c*/ 	.word	0xffffffff


	//   ....[251]....
        /*0b70*/ 	.word	0xffffffff


	//   ....[252]....
        /*0b74*/ 	.word	0xffffffff


	//   ....[253]....
        /*0b78*/ 	.word	0xffffffff


	//   ....[254]....
        /*0b7c*/ 	.word	0xffffffff


	//   ....[255]....
        /*0b80*/ 	.word	0xffffffff


	//   ....[0]....
        /*0b84*/ 	.word	0xffffffff


	//   ....[1]....
        /*0b88*/ 	.word	0xffffffff


	//   ....[2]....
        /*0b8c*/ 	.word	0xffffffff


	//   ....[3]....
        /*0b90*/ 	.word	0xffffffff


	//   ....[4]....
        /*0b94*/ 	.word	0xffffffff


	//   ....[5]....
        /*0b98*/ 	.word	0xffffffff


	//   ....[6]....
        /*0b9c*/ 	.word	0xffffffff


	//   ....[7]....
        /*0ba0*/ 	.word	0xffffffff


	//   ....[8]....
        /*0ba4*/ 	.word	0xffffffff


	//   ....[9]....
        /*0ba8*/ 	.word	0xffffffff


	//   ....[10]....
        /*0bac*/ 	.word	0xffffffff


	//   ....[11]....
        /*0bb0*/ 	.word	0xffffffff


	//   ....[12]....
        /*0bb4*/ 	.word	0xffffffff


	//   ....[13]....
        /*0bb8*/ 	.word	0xffffffff


	//   ....[14]....
        /*0bbc*/ 	.word	0xffffffff


	//   ....[15]....
        /*0bc0*/ 	.word	0xffffffff


	//   ....[16]....
        /*0bc4*/ 	.word	0xffffffff


	//   ....[17]....
        /*0bc8*/ 	.word	0xffffffff


	//   ....[18]....
        /*0bcc*/ 	.word	0xffffffff


	//   ....[19]....
        /*0bd0*/ 	.word	0xffffffff


	//   ....[20]....
        /*0bd4*/ 	.word	0xffffffff


	//----- nvinfo : EIATTR_COOP_GROUP_INSTR_OFFSETS
	.align		4
.L_330:
        /*0bd8*/ 	.byte	0x04, 0x28
        /*0bda*/ 	.short	(.L_332 - .L_331)


	//   ....[0]....
.L_331:
        /*0bdc*/ 	.word	0x00000060


	//   ....[1]....
        /*0be0*/ 	.word	0x00000260


	//   ....[2]....
        /*0be4*/ 	.word	0x00000290


	//   ....[3]....
        /*0be8*/ 	.word	0x000002c0


	//   ....[4]....
        /*0bec*/ 	.word	0x000002f0


	//   ....[5]....
        /*0bf0*/ 	.word	0x00000320


	//   ....[6]....
        /*0bf4*/ 	.word	0x00000350


	//   ....[7]....
        /*0bf8*/ 	.word	0x000004c0


	//   ....[8]....
        /*0bfc*/ 	.word	0x00000500


	//   ....[9]....
        /*0c00*/ 	.word	0x00000530


	//   ....[10]....
        /*0c04*/ 	.word	0x00000560


	//   ....[11]....
        /*0c08*/ 	.word	0x00000590


	//   ....[12]....
        /*0c0c*/ 	.word	0x000005c0


	//   ....[13]....
        /*0c10*/ 	.word	0x00000650


	//   ....[14]....
        /*0c14*/ 	.word	0x00000690


	//   ....[15]....
        /*0c18*/ 	.word	0x000006b0


	//   ....[16]....
        /*0c1c*/ 	.word	0x00000710


	//   ....[17]....
        /*0c20*/ 	.word	0x00003fc0


	//   ....[18]....
        /*0c24*/ 	.word	0x00003fd0


	//   ....[19]....
        /*0c28*/ 	.word	0x00005b60


	//   ....[20]....
        /*0c2c*/ 	.word	0x00005b70


	//   ....[21]....
        /*0c30*/ 	.word	0x000074f0


	//   ....[22]....
        /*0c34*/ 	.word	0x00007510


	//   ....[23]....
        /*0c38*/ 	.word	0x00007a80


	//   ....[24]....
        /*0c3c*/ 	.word	0x00007aa0


	//   ....[25]....
        /*0c40*/ 	.word	0x00008cc0


	//   ....[26]....
        /*0c44*/ 	.word	0x00008ce0


	//   ....[27]....
        /*0c48*/ 	.word	0x00008e30


	//   ....[28]....
        /*0c4c*/ 	.word	0x00008e40


	//   ....[29]....
        /*0c50*/ 	.word	0x00008f90


	//   ....[30]....
        /*0c54*/ 	.word	0x00008fb0


	//   ....[31]....
        /*0c58*/ 	.word	0x00009100


	//   ....[32]....
        /*0c5c*/ 	.word	0x00009110


	//   ....[33]....
        /*0c60*/ 	.word	0x00009700


	//   ....[34]....
        /*0c64*/ 	.word	0x00009710


	//   ....[35]....
        /*0c68*/ 	.word	0x00009730


	//   ....[36]....
        /*0c6c*/ 	.word	0x00009750


	//   ....[37]....
        /*0c70*/ 	.word	0x00009b30


	//   ....[38]....
        /*0c74*/ 	.word	0x00009b40


	//   ....[39]....
        /*0c78*/ 	.word	0x00009b80


	//   ....[40]....
        /*0c7c*/ 	.word	0x00009bd0


	//   ....[41]....
        /*0c80*/ 	.word	0x0000a8f0


	//   ....[42]....
        /*0c84*/ 	.word	0x0000a910


	//   ....[43]....
        /*0c88*/ 	.word	0x0000a9e0


	//   ....[44]....
        /*0c8c*/ 	.word	0x0000aa30


	//   ....[45]....
        /*0c90*/ 	.word	0x0000ae40


	//   ....[46]....
        /*0c94*/ 	.word	0x0000b300


	//   ....[47]....
        /*0c98*/ 	.word	0x0000b9b0


	//   ....[48]....
        /*0c9c*/ 	.word	0x0000b9e0


	//   ....[49]....
        /*0ca0*/ 	.word	0x0000b9f0


	//   ....[50]....
        /*0ca4*/ 	.word	0x0000ba20


	//   ....[51]....
        /*0ca8*/ 	.word	0x0000cec0


	//   ....[52]....
        /*0cac*/ 	.word	0x0000cf20


	//   ....[53]....
        /*0cb0*/ 	.word	0x0000cff0


	//   ....[54]....
        /*0cb4*/ 	.word	0x0000d010


	//   ....[55]....
        /*0cb8*/ 	.word	0x0000dcf0


	//   ....[56]....
        /*0cbc*/ 	.word	0x0000dd50


	//   ....[57]....
        /*0cc0*/ 	.word	0x0000de20


	//   ....[58]....
        /*0cc4*/ 	.word	0x0000de40


	//   ....[59]....
        /*0cc8*/ 	.word	0x0000e0b0


	//   ....[60]....
        /*0ccc*/ 	.word	0x0000e5c0


	//   ....[61]....
        /*0cd0*/ 	.word	0x0000ecc0


	//   ....[62]....
        /*0cd4*/ 	.word	0x0000ecf0


	//   ....[63]....
        /*0cd8*/ 	.word	0x0000ed10


	//   ....[64]....
        /*0cdc*/ 	.word	0x0000ed30


	//   ....[65]....
        /*0ce0*/ 	.word	0x00010920


	//   ....[66]....
        /*0ce4*/ 	.word	0x00010980


	//   ....[67]....
        /*0ce8*/ 	.word	0x00010a50


	//   ....[68]....
        /*0cec*/ 	.word	0x00010a70


	//   ....[69]....
        /*0cf0*/ 	.word	0x00011750


	//   ....[70]....
        /*0cf4*/ 	.word	0x000117b0


	//   ....[71]....
        /*0cf8*/ 	.word	0x00011880


	//   ....[72]....
        /*0cfc*/ 	.word	0x000118a0


	//   ....[73]....
        /*0d00*/ 	.word	0x00011c30


	//   ....[74]....
        /*0d04*/ 	.word	0x00011c60


	//   ....[75]....
        /*0d08*/ 	.word	0x00011c80


	//   ....[76]....
        /*0d0c*/ 	.word	0x00011ca0


	//   ....[77]....
        /*0d10*/ 	.word	0x000135a0


	//   ....[78]....
        /*0d14*/ 	.word	0x000135b0


	//   ....[79]....
        /*0d18*/ 	.word	0x00013600


	//   ....[80]....
        /*0d1c*/ 	.word	0x00013640


	//   ....[81]....
        /*0d20*/ 	.word	0x000142c0


	//   ....[82]....
        /*0d24*/ 	.word	0x000142e0


	//   ....[83]....
        /*0d28*/ 	.word	0x00014380


	//   ....[84]....
        /*0d2c*/ 	.word	0x000143a0


	//   ....[85]....
        /*0d30*/ 	.word	0x00014560


	//   ....[86]....
        /*0d34*/ 	.word	0x00014a80


	//   ....[87]....
        /*0d38*/ 	.word	0x00015180


	//   ....[88]....
        /*0d3c*/ 	.word	0x000151b0


	//   ....[89]....
        /*0d40*/ 	.word	0x000151c0


	//   ....[90]....
        /*0d44*/ 	.word	0x000151f0


	//   ....[91]....
        /*0d48*/ 	.word	0x00016990


	//   ....[92]....
        /*0d4c*/ 	.word	0x000169c0


	//   ....[93]....
        /*0d50*/ 	.word	0x000169d0


	//   ....[94]....
        /*0d54*/ 	.word	0x00016a00


	//   ....[95]....
        /*0d58*/ 	.word	0x00017e50


	//   ....[96]....
        /*0d5c*/ 	.word	0x00017e60


	//   ....[97]....
        /*0d60*/ 	.word	0x00017e80


	//   ....[98]....
        /*0d64*/ 	.word	0x00017e90


	//   ....[99]....
        /*0d68*/ 	.word	0x00018250


	//   ....[100]....
        /*0d6c*/ 	.word	0x00018270


	//   ....[101]....
        /*0d70*/ 	.word	0x000183c0


	//   ....[102]....
        /*0d74*/ 	.word	0x000183d0


	//   ....[103]....
        /*0d78*/ 	.word	0x00018520


	//   ....[104]....
        /*0d7c*/ 	.word	0x00018540


	//   ....[105]....
        /*0d80*/ 	.word	0x00018690


	//   ....[106]....
        /*0d84*/ 	.word	0x000186a0


	//   ....[107]....
        /*0d88*/ 	.word	0x000189f0


	//   ....[108]....
        /*0d8c*/ 	.word	0x00018a10


	//   ....[109]....
        /*0d90*/ 	.word	0x000193e0


	//   ....[110]....
        /*0d94*/ 	.word	0x000193f0


	//   ....[111]....
        /*0d98*/ 	.word	0x0001a550


	//   ....[112]....
        /*0d9c*/ 	.word	0x0001a570


	//   ....[113]....
        /*0da0*/ 	.word	0x0001a6c0


	//   ....[114]....
        /*0da4*/ 	.word	0x0001a6d0


	//   ....[115]....
        /*0da8*/ 	.word	0x0001a820


	//   ....[116]....
        /*0dac*/ 	.word	0x0001a840


	//   ....[117]....
        /*0db0*/ 	.word	0x0001a990


	//   ....[118]....
        /*0db4*/ 	.word	0x0001a9a0


	//   ....[119]....
        /*0db8*/ 	.word	0x0001abc0


	//   ....[120]....
        /*0dbc*/ 	.word	0x0001abe0


	//   ....[121]....
        /*0dc0*/ 	.word	0x0001ad00


	//   ....[122]....
        /*0dc4*/ 	.word	0x0001ad40


	//   ....[123]....
        /*0dc8*/ 	.word	0x0001ad70


	//   ....[124]....
        /*0dcc*/ 	.word	0x0001ada0


	//   ....[125]....
        /*0dd0*/ 	.word	0x0001add0


	//   ....[126]....
        /*0dd4*/ 	.word	0x0001ae00


	//   ....[127]....
        /*0dd8*/ 	.word	0x0001af60


	//   ....[128]....
        /*0ddc*/ 	.word	0x0001afa0


	//   ....[129]....
        /*0de0*/ 	.word	0x0001afd0


	//   ....[130]....
        /*0de4*/ 	.word	0x0001b000


	//   ....[131]....
        /*0de8*/ 	.word	0x0001b030


	//   ....[132]....
        /*0dec*/ 	.word	0x0001b060


	//   ....[133]....
        /*0df0*/ 	.word	0x0001b0f0


	//   ....[134]....
        /*0df4*/ 	.word	0x0001b130


	//   ....[135]....
        /*0df8*/ 	.word	0x0001b140


	//   ....[136]....
        /*0dfc*/ 	.word	0x0001b1a0


	//   ....[137]....
        /*0e00*/ 	.word	0x0001bb90


	//   ....[138]....
        /*0e04*/ 	.word	0x0001bbf0


	//   ....[139]....
        /*0e08*/ 	.word	0x0001bc40


	//   ....[140]....
        /*0e0c*/ 	.word	0x0001bc90


	//   ....[141]....
        /*0e10*/ 	.word	0x0001bce0


	//   ....[142]....
        /*0e14*/ 	.word	0x0001bd50


	//   ....[143]....
        /*0e18*/ 	.word	0x0001bda0


	//   ....[144]....
        /*0e1c*/ 	.word	0x0001be10


	//   ....[145]....
        /*0e20*/ 	.word	0x0001be80


	//   ....[146]....
        /*0e24*/ 	.word	0x0001bef0


	//   ....[147]....
        /*0e28*/ 	.word	0x0001bf60


	//   ....[148]....
        /*0e2c*/ 	.word	0x0001bfd0


	//   ....[149]....
        /*0e30*/ 	.word	0x0001c040


	//   ....[150]....
        /*0e34*/ 	.word	0x0001c0a0


	//   ....[151]....
        /*0e38*/ 	.word	0x0001c110


	//   ....[152]....
        /*0e3c*/ 	.word	0x0001c180


	//   ....[153]....
        /*0e40*/ 	.word	0x0001c1f0


	//   ....[154]....
        /*0e44*/ 	.word	0x0001c250


	//   ....[155]....
        /*0e48*/ 	.word	0x0001c2c0


	//   ....[156]....
        /*0e4c*/ 	.word	0x0001c330


	//   ....[157]....
        /*0e50*/ 	.word	0x0001c3a0


	//   ....[158]....
        /*0e54*/ 	.word	0x0001c540


	//   ....[159]....
        /*0e58*/ 	.word	0x0001c5a0


	//   ....[160]....
        /*0e5c*/ 	.word	0x0001c610


	//   ....[161]....
        /*0e60*/ 	.word	0x0001c680


	//   ....[162]....
        /*0e64*/ 	.word	0x0001c6e0


	//   ....[163]....
        /*0e68*/ 	.word	0x0001c730


	//   ....[164]....
        /*0e6c*/ 	.word	0x0001c780


	//   ....[165]....
        /*0e70*/ 	.word	0x0001c7d0


	//   ....[166]....
        /*0e74*/ 	.word	0x0001c840


	//   ....[167]....
        /*0e78*/ 	.word	0x0001c8b0


	//   ....[168]....
        /*0e7c*/ 	.word	0x0001ca40


	//   ....[169]....
        /*0e80*/ 	.word	0x0001caa0


	//   ....[170]....
        /*0e84*/ 	.word	0x0001cb10


	//   ....[171]....
        /*0e88*/ 	.word	0x0001cb80


	//   ....[172]....
        /*0e8c*/ 	.word	0x0001cd10


	//   ....[173]....
        /*0e90*/ 	.word	0x0001cd70


	//   ....[174]....
        /*0e94*/ 	.word	0x0001cdd0


	//   ....[175]....
        /*0e98*/ 	.word	0x0001ce30


	//   ....[176]....
        /*0e9c*/ 	.word	0x0001ce80


	//   ....[177]....
        /*0ea0*/ 	.word	0x0001cec0


	//   ....[178]....
        /*0ea4*/ 	.word	0x0001cf10


	//   ....[179]....
        /*0ea8*/ 	.word	0x0001cf50


	//   ....[180]....
        /*0eac*/ 	.word	0x0001cfb0


	//   ....[181]....
        /*0eb0*/ 	.word	0x0001d020


	//   ....[182]....
        /*0eb4*/ 	.word	0x0001d1b0


	//   ....[183]....
        /*0eb8*/ 	.word	0x0001d210


	//   ....[184]....
        /*0ebc*/ 	.word	0x0001d280


	//   ....[185]....
        /*0ec0*/ 	.word	0x0001d2f0


	//   ....[186]....
        /*0ec4*/ 	.word	0x0001d480


	//   ....[187]....
        /*0ec8*/ 	.word	0x0001d4e0


	//   ....[188]....
        /*0ecc*/ 	.word	0x0001d530


	//   ....[189]....
        /*0ed0*/ 	.word	0x0001d570


	//   ....[190]....
        /*0ed4*/ 	.word	0x0001d5c0


	//   ....[191]....
        /*0ed8*/ 	.word	0x0001d600


	//   ....[192]....
        /*0edc*/ 	.word	0x0001d650


	//   ....[193]....
        /*0ee0*/ 	.word	0x0001d6c0


	//   ....[194]....
        /*0ee4*/ 	.word	0x0001d730


	//   ....[195]....
        /*0ee8*/ 	.word	0x0001d840


	//   ....[196]....
        /*0eec*/ 	.word	0x0001d8a0


	//   ....[197]....
        /*0ef0*/ 	.word	0x0001d900


	//   ....[198]....
        /*0ef4*/ 	.word	0x0001d960


	//   ....[199]....
        /*0ef8*/ 	.word	0x0001d9b0


	//   ....[200]....
        /*0efc*/ 	.word	0x0001d9f0


	//   ....[201]....
        /*0f00*/ 	.word	0x0001da40


	//   ....[202]....
        /*0f04*/ 	.word	0x0001da90


	//   ....[203]....
        /*0f08*/ 	.word	0x0001dae0


	//   ....[204]....
        /*0f0c*/ 	.word	0x0001db40


	//   ....[205]....
        /*0f10*/ 	.word	0x0001db90


	//   ....[206]....
        /*0f14*/ 	.word	0x0001dbe0


	//   ....[207]....
        /*0f18*/ 	.word	0x0001dc50


	//   ....[208]....
        /*0f1c*/ 	.word	0x0001dcc0


	//   ....[209]....
        /*0f20*/ 	.word	0x0001dd30


	//   ....[210]....
        /*0f24*/ 	.word	0x0001dd90


	//   ....[211]....
        /*0f28*/ 	.word	0x0001de00


	//   ....[212]....
        /*0f2c*/ 	.word	0x0001de70


	//   ....[213]....
        /*0f30*/ 	.word	0x0001dee0


	//   ....[214]....
        /*0f34*/ 	.word	0x0001df40


	//   ....[215]....
        /*0f38*/ 	.word	0x0001dfb0


	//   ....[216]....
        /*0f3c*/ 	.word	0x0001e020


	//   ....[217]....
        /*0f40*/ 	.word	0x0001e090


	//   ....[218]....
        /*0f44*/ 	.word	0x0001e0f0


	//   ....[219]....
        /*0f48*/ 	.word	0x0001e160


	//   ....[220]....
        /*0f4c*/ 	.word	0x0001e1d0


	//   ....[221]....
        /*0f50*/ 	.word	0x0001e240


	//   ....[222]....
        /*0f54*/ 	.word	0x0001e2a0


	//   ....[223]....
        /*0f58*/ 	.word	0x0001e310


	//   ....[224]....
        /*0f5c*/ 	.word	0x0001e380


	//   ....[225]....
        /*0f60*/ 	.word	0x0001e3f0


	//   ....[226]....
        /*0f64*/ 	.word	0x0001e450


	//   ....[227]....
        /*0f68*/ 	.word	0x0001e4c0


	//   ....[228]....
        /*0f6c*/ 	.word	0x0001e530


	//   ....[229]....
        /*0f70*/ 	.word	0x0001e580


	//   ....[230]....
        /*0f74*/ 	.word	0x0001e5c0


	//   ....[231]....
        /*0f78*/ 	.word	0x0001e610


	//   ....[232]....
        /*0f7c*/ 	.word	0x0001e660


	//   ....[233]....
        /*0f80*/ 	.word	0x0001e6b0


	//   ....[234]....
        /*0f84*/ 	.word	0x0001e720


	//   ....[235]....
        /*0f88*/ 	.word	0x0001e770


	//   ....[236]....
        /*0f8c*/ 	.word	0x0001e7c0


	//   ....[237]....
        /*0f90*/ 	.word	0x0001e810


	//   ....[238]....
        /*0f94*/ 	.word	0x0001e860


	//   ....[239]....
        /*0f98*/ 	.word	0x0001e8b0


	//   ....[240]....
        /*0f9c*/ 	.word	0x0001e920


	//   ....[241]....
        /*0fa0*/ 	.word	0x0001e970


	//   ....[242]....
        /*0fa4*/ 	.word	0x0001e9e0


	//   ....[243]....
        /*0fa8*/ 	.word	0x0001ea40


	//   ....[244]....
        /*0fac*/ 	.word	0x0001eab0


	//   ....[245]....
        /*0fb0*/ 	.word	0x0001ef20


	//   ....[246]....
        /*0fb4*/ 	.word	0x0001ef40


	//   ....[247]....
        /*0fb8*/ 	.word	0x0001ef60


	//   ....[248]....
        /*0fbc*/ 	.word	0x0001ef70


	//   ....[249]....
        /*0fc0*/ 	.word	0x0001f720


	//   ....[250]....
        /*0fc4*/ 	.word	0x0001f730


	//   ....[251]....
        /*0fc8*/ 	.word	0x0001f740


	//   ....[252]....
        /*0fcc*/ 	.word	0x0001f750


	//   ....[253]....
        /*0fd0*/ 	.word	0x00022a90


	//   ....[254]....
        /*0fd4*/ 	.word	0x00022ab0


	//   ....[255]....
        /*0fd8*/ 	.word	0x00022ad0


	//   ....[0]....
        /*0fdc*/ 	.word	0x00022ae0


	//   ....[1]....
        /*0fe0*/ 	.word	0x000230c0


	//   ....[2]....
        /*0fe4*/ 	.word	0x000230d0


	//   ....[3]....
        /*0fe8*/ 	.word	0x000230e0


	//   ....[4]....
        /*0fec*/ 	.word	0x000230f0


	//   ....[5]....
        /*0ff0*/ 	.word	0x00026560


	//   ....[6]....
        /*0ff4*/ 	.word	0x000265d0


	//   ....[7]....
        /*0ff8*/ 	.word	0x00026640


	//   ....[8]....
        /*0ffc*/ 	.word	0x000266a0


	//   ....[9]....
        /*1000*/ 	.word	0x00026710


	//   ....[10]....
        /*1004*/ 	.word	0x00026770


	//   ....[11]....
        /*1008*/ 	.word	0x000267d0


	//   ....[12]....
        /*100c*/ 	.word	0x00026830


	//   ....[13]....
        /*1010*/ 	.word	0x000268a0


	//   ....[14]....
        /*1014*/ 	.word	0x00026910


	//   ....[15]....
        /*1018*/ 	.word	0x00026980


	//   ....[16]....
        /*101c*/ 	.word	0x000269e0


	//   ....[17]....
        /*1020*/ 	.word	0x00026a50


	//   ....[18]....
        /*1024*/ 	.word	0x00026ab0


	//   ....[19]....
        /*1028*/ 	.word	0x00026b20


	//   ....[20]....
        /*102c*/ 	.word	0x00026b80


	//----- nvinfo : EIATTR_EXIT_INSTR_OFFSETS
	.align		4
.L_332:
        /*1030*/ 	.byte	0x04, 0x1c
        /*1032*/ 	.short	(.L_334 - .L_333)


	//   ....[0]....
.L_333:
        /*1034*/ 	.word	0x00001100


	//   ....[1]....
        /*1038*/ 	.word	0x0001bb50


	//----- nvinfo : EIATTR_MAX_THREADS
	.align		4
.L_334:
        /*103c*/ 	.byte	0x04, 0x05
        /*103e*/ 	.short	(.L_336 - .L_335)
.L_335:
        /*1040*/ 	.word	0x00000100
        /*1044*/ 	.word	0x00000001
        /*1048*/ 	.word	0x00000001


	//----- nvinfo : EIATTR_CRS_STACK_SIZE
	.align		4
.L_336:
        /*104c*/ 	.byte	0x04, 0x1e
        /*104e*/ 	.short	(.L_338 - .L_337)
.L_337:
        /*1050*/ 	.word	0x00000000
.L_338:


//--------------------- .nv.info._ZN7cutlass13device_kernelIN5flash19enable_sm80_to_sm89INS1_16FlashAttnFwdSm80INS1_25CollectiveMainloopFwdSm80ILi8ELi1ELb0EN4cute5tupleIJNS5_1CILi128EEENS7_ILi64EEENS7_ILi192EEEEEELi192ENS_10bfloat16_tEfNS_4arch4Sm80ELb1ELb0ELb0ELb0ELb1ELb0ELb1ELb1EEENS1_21CollectiveEpilogueFwdINS6_IJS8_SA_S9_EEENS6_IJNS7_ILi1EEESI_SI_EEESC_SE_Li256ELb0ELb1ELb1ELb0EEENS1_30DynamicPersistentTileSchedulerILi256ELi256ELb1ELb1ELb0EEEEEEEEEvNT_6ParamsE --------------------------
	.section	.nv.info._ZN7cutlass13device_kernelIN5flash19enable_sm80_to_sm89INS1_16FlashAttnFwdSm80INS1_25CollectiveMainloopFwdSm80ILi8ELi1ELb0EN4cute5tupleIJNS5_1CILi128EEENS7_ILi64EEENS7_ILi192EEEEEELi192ENS_10bfloat16_tEfNS_4arch4Sm80ELb1ELb0ELb0ELb0ELb1ELb0ELb1ELb1EEENS1_21CollectiveEpilogueFwdINS6_IJS8_SA_S9_EEENS6_IJNS7_ILi1EEESI_SI_EEESC_SE_Li256ELb0ELb1ELb1ELb0EEENS1_30DynamicPersistentTileSchedulerILi256ELi256ELb1ELb1ELb0EEEEEEEEEvNT_6ParamsE,"",@"SHT_CUDA_INFO"
	.sectionflags	@""
	.align	4


	//----- nvinfo : EIATTR_CUDA_API_VERSION
	.align		4
        /*0000*/ 	.byte	0x04, 0x37
        /*0002*/ 	.short	(.L_340 - .L_339)
.L_339:
        /*0004*/ 	.word	0x00000082


	//----- nvinfo : EIATTR_SW2861232_WAR
	.align		4
.L_340:
        /*0008*/ 	.byte	0x01, 0x35
	.zero		2


	//----- nvinfo : EIATTR_PARAM_CBANK
	.align		4
        /*000c*/ 	.byte	0x04, 0x0a
        /*000e*/ 	.short	(.L_342 - .L_341)
	.align		4
.L_341:
        /*0010*/ 	.word	index@(.nv.constant0._ZN7cutlass13device_kernelIN5flash19enable_sm80_to_sm89INS1_16FlashAttnFwdSm80INS1_25CollectiveMainloopFwdSm80ILi8ELi1ELb0EN4cute5tupleIJNS5_1CILi128EEENS7_ILi64EEENS7_ILi192EEEEEELi192ENS_10bfloat16_tEfNS_4arch4Sm80ELb1ELb0ELb0ELb0ELb1ELb0ELb1ELb1EEENS1_21CollectiveEpilogueFwdINS6_IJS8_SA_S9_EEENS6_IJNS7_ILi1EEESI_SI_EEESC_SE_Li256ELb0ELb1ELb1ELb0EEENS1_30DynamicPersistentTileSchedulerILi256ELi256ELb1ELb1ELb0EEEEEEEEEvNT_6ParamsE)
        /*0014*/ 	.short	0x0160
        /*0016*/ 	.short	0x0428


	//----- nvinfo : EIATTR_CBANK_PARAM_SIZE
	.align		4
.L_342:
        /*0018*/ 	.byte	0x03, 0x19
        /*001a*/ 	.short	0x0428


	//----- nvinfo : EIATTR_KPARAM_INFO
	.align		4
        /*001c*/ 	.byte	0x04, 0x17
        /*001e*/ 	.short	(.L_344 - .L_343)
.L_343:
        /*0020*/ 	.word	0x00000000
        /*0024*/ 	.short	0x0000
        /*0026*/ 	.short	0x0000
        /*0028*/ 	.byte	0x00, 0xf0, 0xa1, 0x10


	//----- nvinfo : EIATTR_MAXREG_COUNT
	.align		4
.L_344:
        /*002c*/ 	.byte	0x03, 0x1b
        /*002e*/ 	.short	0x00ff


	//----- nvinfo : EIATTR_NUM_BARRIERS
	.align		4
        /*0030*/ 	.byte	0x02, 0x4c
        /*0032*/ 	.byte	0x06
	.zero		1


	//----- nvinfo : EIATTR_ANNOTATIONS
	.align		4
        /*0034*/ 	.byte	0x04, 0x55
        /*0036*/ 	.short	(.L_346 - .L_345)


	//   ....[0]....
.L_345:
        /*0038*/ 	.word	0x00000001
        /*003c*/ 	.byte	0x70, 0x00, 0x00, 0x00, 0x01, 0x00, 0x00, 0x00, 0xd0, 0x04, 0x00, 0x00, 0x01, 0x00, 0x00, 0x00
        /*004c*/ 	.byte	0xa0, 0x05, 0x00, 0x00, 0x01, 0x00, 0x00, 0x00, 0xc0, 0x33, 0x00, 0x00, 0x01, 0x00, 0x00, 0x00
        /*005c*/ 	.byte	0xe0, 0xb5, 0x00, 0x00, 0x01, 0x00, 0x00, 0x00, 0x20, 0xb6, 0x00, 0x00, 0x01, 0x00, 0x00, 0x00
        /*006c*/ 	.byte	0x80, 0xcc, 0x00, 0x00


	//----- nvinfo : EIATTR_MERCURY_ISA_VERSION
	.align		4
.L_346:
        /*0070*/ 	.byte	0x03, 0x5f
        /*0072*/ 	.short	0x0000


	//----- nvinfo : EIATTR_INT_WARP_WIDE_INSTR_OFFSETS
	.align		4
        /*0074*/ 	.byte	0x04, 0x31
        /*0076*/ 	.short	(.L_348 - .L_347)


	//   ....[0]....
.L_347:
        /*0078*/ 	.word	0x0000b410


	//   ....[1]....
        /*007c*/ 	.word	0x0000b490


	//----- nvinfo : EIATTR_COOP_GROUP_MASK_REGIDS
	.align		4
.L_348:
        /*0080*/ 	.byte	0x04, 0x29
        /*0082*/ 	.short	(.L_350 - .L_349)


	//   ....[0]....
.L_349:
        /*0084*/ 	.word	0xffffffff


	//   ....[1]....
        /*0088*/ 	.word	0xffffffff


	//   ....[2]....
        /*008c*/ 	.word	0xffffffff


	//   ....[3]....
        /*0090*/ 	.word	0xffffffff


	//   ....[4]....
        /*0094*/ 	.word	0xffffffff


	//   ....[5]....
        /*0098*/ 	.word	0xffffffff


	//   ....[6]....
        /*009c*/ 	.word	0xffffffff


	//   ....[7]....
        /*00a0*/ 	.word	0xffffffff


	//   ....[8]....
        /*00a4*/ 	.word	0xffffffff


	//   ....[9]....
        /*00a8*/ 	.word	0xffffffff


	//   ....[10]....
        /*00ac*/ 	.word	0xffffffff


	//   ....[11]....
        /*00b0*/ 	.word	0xffffffff


	//   ....[12]....
        /*00b4*/ 	.word	0xffffffff


	//   ....[13]....
        /*00b8*/ 	.word	0xffffffff


	//   ....[14]....
        /*00bc*/ 	.word	0xffffffff


	//   ....[15]....
        /*00c0*/ 	.word	0xffffffff


	//   ....[16]....
        /*00c4*/ 	.word	0xffffffff


	//   ....[17]....
        /*00c8*/ 	.word	0xffffffff


	//   ....[18]....
        /*00cc*/ 	.word	0xffffffff


	//   ....[19]....
        /*00d0*/ 	.word	0xffffffff


	//   ....[20]....
        /*00d4*/ 	.word	0xffffffff


	//   ....[21]....
        /*00d8*/ 	.word	0xffffffff


	//   ....[22]....
        /*00dc*/ 	.word	0xffffffff


	//   ....[23]....
        /*00e0*/ 	.word	0xffffffff


	//   ....[24]....
        /*00e4*/ 	.word	0xffffffff


	//   ....[25]....
        /*00e8*/ 	.word	0xffffffff


	//   ....[26]....
        /*00ec*/ 	.word	0xffffffff


	//   ....[27]....
        /*00f0*/ 	.word	0xffffffff


	//   ....[28]....
        /*00f4*/ 	.word	0xffffffff


	//   ....[29]....
        /*00f8*/ 	.word	0xffffffff


	//   ....[30]....
        /*00fc*/ 	.word	0xffffffff


	//   ....[31]....
        /*0100*/ 	.word	0xffffffff


	//   ....[32]....
        /*0104*/ 	.word	0xffffffff


	//   ....[33]....
        /*0108*/ 	.word	0xffffffff


	//   ....[34]....
        /*010c*/ 	.word	0xffffffff


	//   ....[35]....
        /*0110*/ 	.word	0xffffffff


	//   ....[36]....
        /*0114*/ 	.word	0xffffffff


	//   ....[37]....
        /*0118*/ 	.word	0xffffffff


	//   ....[38]....
        /*011c*/ 	.word	0xffffffff


	//   ....[39]....
        /*0120*/ 	.word	0xffffffff


	//   ....[40]....
        /*0124*/ 	.word	0xffffffff


	//   ....[41]....
        /*0128*/ 	.word	0xffffffff


	//   ....[42]....
        /*012c*/ 	.word	0xffffffff


	//   ....[43]....
        /*0130*/ 	.word	0xffffffff


	//   ....[44]....
        /*0134*/ 	.word	0xffffffff


	//   ....[45]....
        /*0138*/ 	.word	0xffffffff


	//   ....[46]....
        /*013c*/ 	.word	0xffffffff


	//   ....[47]....
        /*0140*/ 	.word	0xffffffff


	//   ....[48]....
        /*0144*/ 	.word	0xffffffff


	//   ....[49]....
        /*0148*/ 	.word	0xffffffff


	//   ....[50]....
        /*014c*/ 	.word	0xffffffff


	//   ....[51]....
        /*0150*/ 	.word	0xffffffff


	//   ....[52]....
        /*0154*/ 	.word	0xffffffff


	//   ....[53]....
        /*0158*/ 	.word	0xffffffff


	//   ....[54]....
        /*015c*/ 	.word	0xffffffff


	//   ....[55]....
        /*0160*/ 	.word	0xffffffff


	//   ....[56]....
        /*0164*/ 	.word	0xffffffff


	//   ....[57]....
        /*0168*/ 	.word	0xffffffff


	//   ....[58]....
        /*016c*/ 	.word	0xffffffff


	//   ....[59]....
        /*0170*/ 	.word	0xffffffff


	//   ....[60]....
        /*0174*/ 	.word	0xffffffff


	//   ....[61]....
        /*0178*/ 	.word	0xffffffff


	//   ....[62]....
        /*017c*/ 	.word	0xffffffff


	//   ....[63]....
        /*0180*/ 	.word	0xffffffff


	//   ....[64]....
        /*0184*/ 	.word	0xffffffff


	//   ....[65]....
        /*0188*/ 	.word	0xffffffff


	//   ....[66]....
        /*018c*/ 	.word	0xffffffff


	//   ....[67]....
        /*0190*/ 	.word	0xffffffff


	//   ....[68]....
        /*0194*/ 	.word	0xffffffff


	//   ....[69]....
        /*0198*/ 	.word	0xffffffff


	//   ....[70]....
        /*019c*/ 	.word	0xffffffff


	//   ....[71]....
        /*01a0*/ 	.word	0xffffffff


	//   ....[72]....
        /*01a4*/ 	.word	0xffffffff


	//   ....[73]....
        /*01a8*/ 	.word	0xffffffff


	//   ....[74]....
        /*01ac*/ 	.word	0xffffffff


	//   ....[75]....
        /*01b0*/ 	.word	0xffffffff


	//   ....[76]....
        /*01b4*/ 	.word	0xffffffff


	//   ....[77]....
        /*01b8*/ 	.word	0xffffffff


	//   ....[78]....
        /*01bc*/ 	.word	0xffffffff


	//   ....[79]....
        /*01c0*/ 	.word	0xffffffff


	//   ....[80]....
        /*01c4*/ 	.word	0xffffffff


	//   ....[81]....
        /*01c8*/ 	.word	0xffffffff


	//   ....[82]....
        /*01cc*/ 	.word	0xffffffff


	//   ....[83]....
        /*01d0*/ 	.word	0xffffffff


	//   ....[84]....
        /*01d4*/ 	.word	0xffffffff


	//   ....[85]....
        /*01d8*/ 	.word	0xffffffff


	//   ....[86]....
        /*01dc*/ 	.word	0xffffffff


	//   ....[87]....
        /*01e0*/ 	.word	0xffffffff


	//   ....[88]....
        /*01e4*/ 	.word	0xffffffff


	//   ....[89]....
        /*01e8*/ 	.word	0xffffffff


	//   ....[90]....
        /*01ec*/ 	.word	0xffffffff


	//   ....[91]....
        /*01f0*/ 	.word	0xffffffff


	//   ....[92]....
        /*01f4*/ 	.word	0xffffffff


	//   ....[93]....
        /*01f8*/ 	.word	0xffffffff


	//   ....[94]....
        /*01fc*/ 	.word	0xffffffff


	//   ....[95]....
        /*0200*/ 	.word	0xffffffff


	//   ....[96]....
        /*0204*/ 	.word	0xffffffff


	//   ....[97]....
        /*0208*/ 	.word	0xffffffff


	//   ....[98]....
        /*020c*/ 	.word	0xffffffff


	//   ....[99]....
        /*0210*/ 	.word	0xffffffff


	//   ....[100]....
        /*0214*/ 	.word	0xffffffff


	//   ....[101]....
        /*0218*/ 	.word	0xffffffff


	//   ....[102]....
        /*021c*/ 	.word	0xffffffff


	//   ....[103]....
        /*0220*/ 	.word	0xffffffff


	//   ....[104]....
        /*0224*/ 	.word	0xffffffff


	//   ....[105]....
        /*0228*/ 	.word	0xffffffff


	//   ....[106]....
        /*022c*/ 	.word	0xffffffff


	//   ....[107]....
        /*0230*/ 	.word	0xffffffff


	//   ....[108]....
        /*0234*/ 	.word	0xffffffff


	//   ....[109]....
        /*0238*/ 	.word	0xffffffff


	//   ....[110]....
        /*023c*/ 	.word	0xffffffff


	//   ....[111]....
        /*0240*/ 	.word	0xffffffff


	//   ....[112]....
        /*0244*/ 	.word	0xffffffff


	//----- nvinfo : EIATTR_COOP_GROUP_INSTR_OFFSETS
	.align		4
.L_350:
        /*0248*/ 	.byte	0x04, 0x28
        /*024a*/ 	.short	(.L_352 - .L_351)


	//   ....[0]....
.L_351:
        /*024c*/ 	.word	0x00000050


	//   ....[1]....
        /*0250*/ 	.word	0x000015b0


	//   ....[2]....
        /*0254*/ 	.word	0x000015d0


	//   ....[3]....
        /*0258*/ 	.word	0x00001750


	//   ....[4]....
        /*025c*/ 	.word	0x00001760


	//   ....[5]....
        /*0260*/ 	.word	0x000018c0


	//   ....[6]....
        /*0264*/ 	.word	0x000018e0


	//   ....[7]....
        /*0268*/ 	.word	0x00001a40


	//   ....[8]....
        /*026c*/ 	.word	0x00001a50


	//   ....[9]....
        /*0270*/ 	.word	0x00001f30


	//   ....[10]....
        /*0274*/ 	.word	0x00001f40


	//   ....[11]....
        /*0278*/ 	.word	0x00001f50


	//   ....[12]....
        /*027c*/ 	.word	0x00001f60


	//   ....[13]....
        /*0280*/ 	.word	0x00002230


	//   ....[14]....
        /*0284*/ 	.word	0x00002240


	//   ....[15]....
        /*0288*/ 	.word	0x00002250


	//   ....[16]....
        /*028c*/ 	.word	0x000022d0


	//   ....[17]....
        /*0290*/ 	.word	0x00003100


	//   ....[18]....
        /*0294*/ 	.word	0x00003120


	//   ....[19]....
        /*0298*/ 	.word	0x00003220


	//   ....[20]....
        /*029c*/ 	.word	0x00003240


	//   ....[21]....
        /*02a0*/ 	.word	0x00003490


	//   ....[22]....
        /*02a4*/ 	.word	0x000036d0


	//   ....[23]....
        /*02a8*/ 	.word	0x00003ad0


	//   ....[24]....
        /*02ac*/ 	.word	0x00003af0


	//   ....[25]....
        /*02b0*/ 	.word	0x00003b10


	//   ....[26]....
        /*02b4*/ 	.word	0x00003b30


	//   ....[27]....
        /*02b8*/ 	.word	0x00004f20


	//   ....[28]....
        /*02bc*/ 	.word	0x00004f40


	//   ....[29]....
        /*02c0*/ 	.word	0x00005010


	//   ....[30]....
        /*02c4*/ 	.word	0x00005050


	//   ....[31]....
        /*02c8*/ 	.word	0x00005dd0


	//   ....[32]....
        /*02cc*/ 	.word	0x00005df0


	//   ....[33]....
        /*02d0*/ 	.word	0x00005ec0


	//   ....[34]....
        /*02d4*/ 	.word	0x00005f00


	//   ....[35]....
        /*02d8*/ 	.word	0x00006140


	//   ....[36]....
        /*02dc*/ 	.word	0x00006380


	//   ....[37]....
        /*02e0*/ 	.word	0x00006780


	//   ....[38]....
        /*02e4*/ 	.word	0x000067a0


	//   ....[39]....
        /*02e8*/ 	.word	0x000067c0


	//   ....[40]....
        /*02ec*/ 	.word	0x000067e0


	//   ....[41]....
        /*02f0*/ 	.word	0x000081e0


	//   ....[42]....
        /*02f4*/ 	.word	0x000081f0


	//   ....[43]....
        /*02f8*/ 	.word	0x00008230


	//   ....[44]....
        /*02fc*/ 	.word	0x00008250


	//   ....[45]....
        /*0300*/ 	.word	0x00009010


	//   ....[46]....
        /*0304*/ 	.word	0x00009030


	//   ....[47]....
        /*0308*/ 	.word	0x00009100


	//   ....[48]....
        /*030c*/ 	.word	0x00009120


	//   ....[49]....
        /*0310*/ 	.word	0x00009460


	//   ....[50]....
        /*0314*/ 	.word	0x00009470


	//   ....[51]....
        /*0318*/ 	.word	0x000094a0


	//   ....[52]....
        /*031c*/ 	.word	0x000094b0


	//   ....[53]....
        /*0320*/ 	.word	0x0000abf0


	//   ....[54]....
        /*0324*/ 	.word	0x0000ac20


	//   ....[55]....
        /*0328*/ 	.word	0x0000ac30


	//   ....[56]....
        /*032c*/ 	.word	0x0000ac60


	//   ....[57]....
        /*0330*/ 	.word	0x0000b5d0


	//   ....[58]....
        /*0334*/ 	.word	0x0000bbd0


	//   ....[59]....
        /*0338*/ 	.word	0x0000bc00


	//   ....[60]....
        /*033c*/ 	.word	0x0000bc20


	//   ....[61]....
        /*0340*/ 	.word	0x0000bc40


	//   ....[62]....
        /*0344*/ 	.word	0x0000bd30


	//   ....[63]....
        /*0348*/ 	.word	0x0000bd50


	//   ....[64]....
        /*034c*/ 	.word	0x0000c3b0


	//   ....[65]....
        /*0350*/ 	.word	0x0000c3c0


	//   ....[66]....
        /*0354*/ 	.word	0x0000cd00


	//   ....[67]....
        /*0358*/ 	.word	0x0000cde0


	//   ....[68]....
        /*035c*/ 	.word	0x0000ce50


	//   ....[69]....
        /*0360*/ 	.word	0x0000ceb0


	//   ....[70]....
        /*0364*/ 	.word	0x0000cf10


	//   ....[71]....
        /*0368*/ 	.word	0x0000cf70


	//   ....[72]....
        /*036c*/ 	.word	0x0000cfe0


	//   ....[73]....
        /*0370*/ 	.word	0x0000d040


	//   ....[74]....
        /*0374*/ 	.word	0x0000d0a0


	//   ....[75]....
        /*0378*/ 	.word	0x0000d100


	//   ....[76]....
        /*037c*/ 	.word	0x0000d170


	//   ....[77]....
        /*0380*/ 	.word	0x0000d2e0


	//   ....[78]....
        /*0384*/ 	.word	0x0000d340


	//   ....[79]....
        /*0388*/ 	.word	0x0000d3a0


	//   ....[80]....
        /*038c*/ 	.word	0x0000d400


	//   ....[81]....
        /*0390*/ 	.word	0x0000d840


	//   ....[82]....
        /*0394*/ 	.word	0x0000d890


	//   ....[83]....
        /*0398*/ 	.word	0x0000d8e0


	//   ....[84]....
        /*039c*/ 	.word	0x0000d930


	//   ....[85]....
        /*03a0*/ 	.word	0x0000d9a0


	//   ....[86]....
        /*03a4*/ 	.word	0x0000da10


	//   ....[87]....
        /*03a8*/ 	.word	0x0000db80


	//   ....[88]....
        /*03ac*/ 	.word	0x0000dbe0


	//   ....[89]....
        /*03b0*/ 	.word	0x0000dc40


	//   ....[90]....
        /*03b4*/ 	.word	0x0000dcb0


	//   ....[91]....
        /*03b8*/ 	.word	0x0000de20


	//   ....[92]....
        /*03bc*/ 	.word	0x0000de80


	//   ....[93]....
        /*03c0*/ 	.word	0x0000dee0


	//   ....[94]....
        /*03c4*/ 	.word	0x0000df40


	//   ....[95]....
        /*03c8*/ 	.word	0x0000e380


	//   ....[96]....
        /*03cc*/ 	.word	0x0000e3c0


	//   ....[97]....
        /*03d0*/ 	.word	0x0000e410


	//   ....[98]....
        /*03d4*/ 	.word	0x0000e450


	//   ....[99]....
        /*03d8*/ 	.word	0x0000e4b0


	//   ....[100]....
        /*03dc*/ 	.word	0x0000e510


	//   ....[101]....
        /*03e0*/ 	.word	0x0000e580


	//   ....[102]....
        /*03e4*/ 	.word	0x0000e6c0


	//   ....[103]....
        /*03e8*/ 	.word	0x0000e720


	//   ....[104]....
        /*03ec*/ 	.word	0x0000e760


	//   ....[105]....
        /*03f0*/ 	.word	0x0000e7a0


	//   ....[106]....
        /*03f4*/ 	.word	0x0000e7f0


	//   ....[107]....
        /*03f8*/ 	.word	0x0000e830


	//   ....[108]....
        /*03fc*/ 	.word	0x0000e880


	//   ....[109]....
        /*0400*/ 	.word	0x0000e8e0


	//   ....[110]....
        /*0404*/ 	.word	0x0000e930


	//   ....[111]....
        /*0408*/ 	.word	0x0000e980


	//   ....[112]....
        /*040c*/ 	.word	0x0000e9f0


	//----- nvinfo : EIATTR_EXIT_INSTR_OFFSETS
	.align		4
.L_352:
        /*0410*/ 	.byte	0x04, 0x1c
        /*0412*/ 	.short	(.L_354 - .L_353)


	//   ....[0]....
.L_353:
        /*0414*/ 	.word	0x000000a0


	//   ....[1]....
        /*0418*/ 	.word	0x0000cd90


	//----- nvinfo : EIATTR_MAX_THREADS
	.align		4
.L_354:
        /*041c*/ 	.byte	0x04, 0x05
        /*041e*/ 	.short	(.L_356 - .L_355)
.L_355:
        /*0420*/ 	.word	0x00000100
        /*0424*/ 	.word	0x00000001
        /*0428*/ 	.word	0x00000001


	//----- nvinfo : EIATTR_CRS_STACK_SIZE
	.align		4
.L_356:
        /*042c*/ 	.byte	0x04, 0x1e
        /*042e*/ 	.short	(.L_358 - .L_357)
.L_357:
        /*0430*/ 	.word	0x00000000
.L_358:


//--------------------- .nv.info._ZN7cutlass13device_kernelIN5flash19enable_sm80_to_sm89INS1_16FlashAttnFwdSm80INS1_25CollectiveMainloopFwdSm80ILi8ELi1ELb0EN4cute5tupleIJNS5_1CILi128EEENS7_ILi64EEENS7_ILi192EEEEEELi192ENS_10bfloat16_tEfNS_4arch4Sm80ELb1ELb0ELb0ELb1ELb1ELb0ELb1ELb1EEENS1_21CollectiveEpilogueFwdINS6_IJS8_SA_S9_EEENS6_IJNS7_ILi1EEESI_SI_EEESC_SE_Li256ELb1ELb1ELb1ELb0EEENS1_36VarlenDynamicPersistentTileSchedulerILi128ELi64ELi256ELi256ELb1ELb1ELb0ELb1ELb1ELb1EEEEEEEEEvNT_6ParamsE --------------------------
	.section	.nv.info._ZN7cutlass13device_kernelIN5flash19enable_sm80_to_sm89INS1_16FlashAttnFwdSm80INS1_25CollectiveMainloopFwdSm80ILi8ELi1ELb0EN4cute5tupleIJNS5_1CILi128EEENS7_ILi64EEENS7_ILi192EEEEEELi192ENS_10bfloat16_tEfNS_4arch4Sm80ELb1ELb0ELb0ELb1ELb1ELb0ELb1ELb1EEENS1_21CollectiveEpilogueFwdINS6_IJS8_SA_S9_EEENS6_IJNS7_ILi1EEESI_SI_EEESC_SE_Li256ELb1ELb1ELb1ELb0EEENS1_36VarlenDynamicPersistentTileSchedulerILi128ELi64ELi256ELi256ELb1ELb1ELb0ELb1ELb1ELb1EEEEEEEEEvNT_6ParamsE,"",@"SHT_CUDA_INFO"
	.sectionflags	@""
	.align	4


	//----- nvinfo : EIATTR_CUDA_API_VERSION
	.align		4
        /*0000*/ 	.byte	0x04, 0x37
        /*0002*/ 	.short	(.L_360 - .L_359)
.L_359:
        /*0004*/ 	.word	0x00000082


	//----- nvinfo : EIATTR_SW2861232_WAR
	.align		4
.L_360:
        /*0008*/ 	.byte	0x01, 0x35
	.zero		2


	//----- nvinfo : EIATTR_PARAM_CBANK
	.align		4
        /*000c*/ 	.byte	0x04, 0x0a
        /*000e*/ 	.short	(.L_362 - .L_361)
	.align		4
.L_361:
        /*0010*/ 	.word	index@(.nv.constant0._ZN7cutlass13device_kernelIN5flash19enable_sm80_to_sm89INS1_16FlashAttnFwdSm80INS1_25CollectiveMainloopFwdSm80ILi8ELi1ELb0EN4cute5tupleIJNS5_1CILi128EEENS7_ILi64EEENS7_ILi192EEEEEELi192ENS_10bfloat16_tEfNS_4arch4Sm80ELb1ELb0ELb0ELb1ELb1ELb0ELb1ELb1EEENS1_21CollectiveEpilogueFwdINS6_IJS8_SA_S9_EEENS6_IJNS7_ILi1EEESI_SI_EEESC_SE_Li256ELb1ELb1ELb1ELb0EEENS1_36VarlenDynamicPersistentTileSchedulerILi128ELi64ELi256ELi256ELb1ELb1ELb0ELb1ELb1ELb1EEEEEEEEEvNT_6ParamsE)
        /*0014*/ 	.short	0x0160
        /*0016*/ 	.short	0x0438


	//----- nvinfo : EIATTR_CBANK_PARAM_SIZE
	.align		4
.L_362:
        /*0018*/ 	.byte	0x03, 0x19
        /*001a*/ 	.short	0x0438


	//----- nvinfo : EIATTR_KPARAM_INFO
	.align		4
        /*001c*/ 	.byte	0x04, 0x17
        /*001e*/ 	.short	(.L_364 - .L_363)
.L_363:
        /*0020*/ 	.word	0x00000000
        /*0024*/ 	.short	0x0000
        /*0026*/ 	.short	0x0000
        /*0028*/ 	.byte	0x00, 0xf0, 0xe1, 0x10


	//----- nvinfo : EIATTR_MAXREG_COUNT
	.align		4
.L_364:
        /*002c*/ 	.byte	0x03, 0x1b
        /*002e*/ 	.short	0x00ff


	//----- nvinfo : EIATTR_NUM_BARRIERS
	.align		4
        /*0030*/ 	.byte	0x02, 0x4c
        /*0032*/ 	.byte	0x06
	.zero		1


	//----- nvinfo : EIATTR_ANNOTATIONS
	.align		4
        /*0034*/ 	.byte	0x04, 0x55
        /*0036*/ 	.short	(.L_366 - .L_365)


	//   ....[0]....
.L_365:
        /*0038*/ 	.word	0x00000001
        /*003c*/ 	.byte	0x70, 0x00, 0x00, 0x00, 0x01, 0x00, 0x00, 0x00, 0x90, 0x14, 0x00, 0x00, 0x01, 0x00, 0x00, 0x00
        /*004c*/ 	.byte	0x80, 0x18, 0x00, 0x00, 0x01, 0x00, 0x00, 0x00, 0xb0, 0x18, 0x00, 0x00, 0x01, 0x00, 0x00, 0x00
        /*005c*/ 	.byte	0xf0, 0x18, 0x00, 0x00, 0x01, 0x00, 0x00, 0x00, 0x80, 0xc5, 0x00, 0x00, 0x01, 0x00, 0x00, 0x00
        /*006c*/ 	.byte	0x90, 0xc5, 0x00, 0x00, 0x01, 0x00, 0x00, 0x00, 0xa0, 0xc5, 0x00, 0x00, 0x01, 0x00, 0x00, 0x00
        /*007c*/ 	.byte	0x10, 0xcd, 0x00, 0x00, 0x01, 0x00, 0x00, 0x00, 0x10, 0xf8, 0x00, 0x00


	//----- nvinfo : EIATTR_MERCURY_ISA_VERSION
	.align		4
.L_366:
        /*0088*/ 	.byte	0x03, 0x5f
        /*008a*/ 	.short	0x0000


	//----- nvinfo : EIATTR_INT_WARP_WIDE_INSTR_OFFSETS
	.align		4
        /*008c*/ 	.byte	0x04, 0x31
        /*008e*/ 	.short	(.L_368 - .L_367)


	//   ....[0]....
.L_367:
        /*0090*/ 	.word	0x0000c460


	//   ....[1]....
        /*0094*/ 	.word	0x0000c4e0


	//----- nvinfo : EIATTR_COOP_GROUP_MASK_REGIDS
	.align		4
.L_368:
        /*0098*/ 	.byte	0x04, 0x29
        /*009a*/ 	.short	(.L_370 - .L_369)


	//   ....[0]....
.L_369:
        /*009c*/ 	.word	0xffffffff


	//   ....[1]....
        /*00a0*/ 	.word	0xffffffff


	//   ....[2]....
        /*00a4*/ 	.word	0xffffffff


	//   ....[3]....
        /*00a8*/ 	.word	0xffffffff


	//   ....[4]....
        /*00ac*/ 	.word	0xffffffff


	//   ....[5]....
        /*00b0*/ 	.word	0xffffffff


	//   ....[6]....
        /*00b4*/ 	.word	0xffffffff


	//   ....[7]....
        /*00b8*/ 	.word	0xffffffff


	//   ....[8]....
        /*00bc*/ 	.word	0xffffffff


	//   ....[9]....
        /*00c0*/ 	.word	0xffffffff


	//   ....[10]....
        /*00c4*/ 	.word	0xffffffff


	//   ....[11]....
        /*00c8*/ 	.word	0xffffffff


	//   ....[12]....
        /*00cc*/ 	.word	0xffffffff


	//   ....[13]....
        /*00d0*/ 	.word	0xffffffff


	//   ....[14]....
        /*00d4*/ 	.word	0xffffffff


	//   ....[15]....
        /*00d8*/ 	.word	0xffffffff


	//   ....[16]....
        /*00dc*/ 	.word	0xffffffff


	//   ....[17]....
        /*00e0*/ 	.word	0xffffffff


	//   ....[18]....
        /*00e4*/ 	.word	0xffffffff


	//   ....[19]....
        /*00e8*/ 	.word	0xffffffff


	//   ....[20]....
        /*00ec*/ 	.word	0xffffffff


	//   ....[21]....
        /*00f0*/ 	.word	0xffffffff


	//   ....[22]....
        /*00f4*/ 	.word	0xffffffff


	//   ....[23]....
        /*00f8*/ 	.word	0xffffffff


	//   ....[24]....
        /*00fc*/ 	.word	0xffffffff


	//   ....[25]....
        /*0100*/ 	.word	0xffffffff


	//   ....[26]....
        /*0104*/ 	.word	0xffffffff


	//   ....[27]....
        /*0108*/ 	.word	0xffffffff


	//   ....[28]....
        /*010c*/ 	.word	0xffffffff


	//   ....[29]....
        /*0110*/ 	.word	0xffffffff


	//   ....[30]....
        /*0114*/ 	.word	0xffffffff


	//   ....[31]....
        /*0118*/ 	.word	0xffffffff


	//   ....[32]....
        /*011c*/ 	.word	0xffffffff


	//   ....[33]....
        /*0120*/ 	.word	0xffffffff


	//   ....[34]....
        /*0124*/ 	.word	0xffffffff


	//   ....[35]....
        /*0128*/ 	.word	0xffffffff


	//   ....[36]....
        /*012c*/ 	.word	0xffffffff


	//   ....[37]....
        /*0130*/ 	.word	0xffffffff


	//   ....[38]....
        /*0134*/ 	.word	0xffffffff


	//   ....[39]....
        /*0138*/ 	.word	0xffffffff


	//   ....[40]....
        /*013c*/ 	.word	0xffffffff


	//   ....[41]....
        /*0140*/ 	.word	0xffffffff


	//   ....[42]....
        /*0144*/ 	.word	0xffffffff


	//   ....[43]....
        /*0148*/ 	.word	0xffffffff


	//   ....[44]....
        /*014c*/ 	.word	0xffffffff


	//   ....[45]....
        /*0150*/ 	.word	0xffffffff


	//   ....[46]....
        /*0154*/ 	.word	0xffffffff


	//   ....[47]....
        /*0158*/ 	.word	0xffffffff


	//   ....[48]....
        /*015c*/ 	.word	0xffffffff


	//   ....[49]....
        /*0160*/ 	.word	0xffffffff


	//   ....[50]....
        /*0164*/ 	.word	0xffffffff


	//   ....[51]....
        /*0168*/ 	.word	0xffffffff


	//   ....[52]....
        /*016c*/ 	.word	0xffffffff


	//   ....[53]....
        /*0170*/ 	.word	0xffffffff


	//   ....[54]....
        /*0174*/ 	.word	0xffffffff


	//   ....[55]....
        /*0178*/ 	.word	0xffffffff


	//   ....[56]....
        /*017c*/ 	.word	0xffffffff


	//   ....[57]....
        /*0180*/ 	.word	0xffffffff


	//   ....[58]....
        /*0184*/ 	.word	0xffffffff


	//   ....[59]....
        /*0188*/ 	.word	0xffffffff


	//   ....[60]....
        /*018c*/ 	.word	0xffffffff


	//   ....[61]....
        /*0190*/ 	.word	0xffffffff


	//   ....[62]....
        /*0194*/ 	.word	0xffffffff


	//   ....[63]....
        /*0198*/ 	.word	0xffffffff


	//   ....[64]....
        /*019c*/ 	.word	0xffffffff


	//   ....[65]....
        /*01a0*/ 	.word	0xffffffff


	//   ....[66]....
        /*01a4*/ 	.word	0xffffffff


	//   ....[67]....
        /*01a8*/ 	.word	0xffffffff


	//   ....[68]....
        /*01ac*/ 	.word	0xffffffff


	//   ....[69]....
        /*01b0*/ 	.word	0xffffffff


	//   ....[70]....
        /*01b4*/ 	.word	0xffffffff


	//   ....[71]....
        /*01b8*/ 	.word	0xffffffff


	//   ....[72]....
        /*01bc*/ 	.word	0xffffffff


	//   ....[73]....
        /*01c0*/ 	.word	0xffffffff


	//   ....[74]....
        /*01c4*/ 	.word	0xffffffff


	//   ....[75]....
        /*01c8*/ 	.word	0xffffffff


	//   ....[76]....
        /*01cc*/ 	.word	0xffffffff


	//   ....[77]....
        /*01d0*/ 	.word	0xffffffff


	//   ....[78]....
        /*01d4*/ 	.word	0xffffffff


	//   ....[79]....
        /*01d8*/ 	.word	0xffffffff


	//   ....[80]....
        /*01dc*/ 	.word	0xffffffff


	//   ....[81]....
        /*01e0*/ 	.word	0xffffffff


	//   ....[82]....
        /*01e4*/ 	.word	0xffffffff


	//   ....[83]....
        /*01e8*/ 	.word	0xffffffff


	//   ....[84]....
        /*01ec*/ 	.word	0xffffffff


	//   ....[85]....
        /*01f0*/ 	.word	0xffffffff


	//   ....[86]....
        /*01f4*/ 	.word	0xffffffff


	//   ....[87]....
        /*01f8*/ 	.word	0xffffffff


	//   ....[88]....
        /*01fc*/ 	.word	0xffffffff


	//   ....[89]....
        /*0200*/ 	.word	0xffffffff


	//   ....[90]....
        /*0204*/ 	.word	0xffffffff


	//   ....[91]....
        /*0208*/ 	.word	0xffffffff


	//   ....[92]....
        /*020c*/ 	.word	0xffffffff


	//   ....[93]....
        /*0210*/ 	.word	0xffffffff


	//   ....[94]....
        /*0214*/ 	.word	0xffffffff


	//   ....[95]....
        /*0218*/ 	.word	0xffffffff


	//   ....[96]....
        /*021c*/ 	.word	0xffffffff


	//   ....[97]....
        /*0220*/ 	.word	0xffffffff


	//   ....[98]....
        /*0224*/ 	.word	0xffffffff


	//   ....[99]....
        /*0228*/ 	.word	0xffffffff


	//   ....[100]....
        /*022c*/ 	.word	0xffffffff


	//   ....[101]....
        /*0230*/ 	.word	0xffffffff


	//   ....[102]....
        /*0234*/ 	.word	0xffffffff


	//   ....[103]....
        /*0238*/ 	.word	0xffffffff


	//   ....[104]....
        /*023c*/ 	.word	0xffffffff


	//   ....[105]....
        /*0240*/ 	.word	0xffffffff


	//   ....[106]....
        /*0244*/ 	.word	0xffffffff


	//   ....[107]....
        /*0248*/ 	.word	0xffffffff


	//   ....[108]....
        /*024c*/ 	.word	0xffffffff


	//   ....[109]....
        /*0250*/ 	.word	0xffffffff


	//   ....[110]....
        /*0254*/ 	.word	0xffffffff


	//   ....[111]....
        /*0258*/ 	.word	0xffffffff


	//   ....[112]....
        /*025c*/ 	.word	0xffffffff


	//   ....[113]....
        /*0260*/ 	.word	0xffffffff


	//   ....[114]....
        /*0264*/ 	.word	0xffffffff


	//   ....[115]....
        /*0268*/ 	.word	0xffffffff


	//   ....[116]....
        /*026c*/ 	.word	0xffffffff


	//   ....[117]....
        /*0270*/ 	.word	0xffffffff


	//   ....[118]....
        /*0274*/ 	.word	0xffffffff


	//   ....[119]....
        /*0278*/ 	.word	0xffffffff


	//   ....[120]....
        /*027c*/ 	.word	0xffffffff


	//   ....[121]....
        /*0280*/ 	.word	0xffffffff


	//   ....[122]....
        /*0284*/ 	.word	0xffffffff


	//   ....[123]....
        /*0288*/ 	.word	0xffffffff


	//   ....[124]....
        /*028c*/ 	.word	0xffffffff


	//   ....[125]....
        /*0290*/ 	.word	0xffffffff


	//   ....[126]....
        /*0294*/ 	.word	0xffffffff


	//   ....[127]....
        /*0298*/ 	.word	0xffffffff


	//   ....[128]....
        /*029c*/ 	.word	0xffffffff


	//   ....[129]....
        /*02a0*/ 	.word	0xffffffff


	//   ....[130]....
        /*02a4*/ 	.word	0xffffffff


	//   ....[131]....
        /*02a8*/ 	.word	0xffffffff


	//   ....[132]....
        /*02ac*/ 	.word	0xffffffff


	//   ....[133]....
        /*02b0*/ 	.word	0xffffffff


	//   ....[134]....
        /*02b4*/ 	.word	0xffffffff


	//   ....[135]....
        /*02b8*/ 	.word	0xffffffff


	//   ....[136]....
        /*02bc*/ 	.word	0xffffffff


	//   ....[137]....
        /*02c0*/ 	.word	0xffffffff


	//   ....[138]....
        /*02c4*/ 	.word	0xffffffff


	//   ....[139]....
        /*02c8*/ 	.word	0xffffffff


	//   ....[140]....
        /*02cc*/ 	.word	0xffffffff


	//   ....[141]....
        /*02d0*/ 	.word	0xffffffff


	//   ....[142]....
        /*02d4*/ 	.word	0xffffffff


	//   ....[143]....
        /*02d8*/ 	.word	0xffffffff


	//   ....[144]....
        /*02dc*/ 	.word	0xffffffff


	//   ....[145]....
        /*02e0*/ 	.word	0xffffffff


	//   ....[146]....
        /*02e4*/ 	.word	0xffffffff


	//   ....[147]....
        /*02e8*/ 	.word	0xffffffff


	//   ....[148]....
        /*02ec*/ 	.word	0xffffffff


	//   ....[149]....
        /*02f0*/ 	.word	0xffffffff


	//   ....[150]....
        /*02f4*/ 	.word	0xffffffff


	//   ....[151]....
        /*02f8*/ 	.word	0xffffffff


	//   ....[152]....
        /*02fc*/ 	.word	0xffffffff


	//   ....[153]....
        /*0300*/ 	.word	0xffffffff


	//   ....[154]....
        /*0304*/ 	.word	0xffffffff


	//   ....[155]....
        /*0308*/ 	.word	0xffffffff


	//   ....[156]....
        /*030c*/ 	.word	0xffffffff


	//   ....[157]....
        /*0310*/ 	.word	0xffffffff


	//   ....[158]....
        /*0314*/ 	.word	0xffffffff


	//   ....[159]....
        /*0318*/ 	.word	0xffffffff


	//   ....[160]....
        /*031c*/ 	.word	0xffffffff


	//   ....[161]....
        /*0320*/ 	.word	0xffffffff


	//   ....[162]....
        /*0324*/ 	.word	0xffffffff


	//   ....[163]....
        /*0328*/ 	.word	0xffffffff


	//   ....[164]....
        /*032c*/ 	.word	0xffffffff


	//   ....[165]....
        /*0330*/ 	.word	0xffffffff


	//   ....[166]....
        /*0334*/ 	.word	0xffffffff


	//   ....[167]....
        /*0338*/ 	.word	0xffffffff


	//   ....[168]....
        /*033c*/ 	.word	0xffffffff


	//   ....[169]....
        /*0340*/ 	.word	0xffffffff


	//   ....[170]....
        /*0344*/ 	.word	0xffffffff


	//   ....[171]....
        /*0348*/ 	.word	0xffffffff


	//   ....[172]....
        /*034c*/ 	.word	0xffffffff


	//   ....[173]....
        /*0350*/ 	.word	0xffffffff


	//   ....[174]....
        /*0354*/ 	.word	0xffffffff


	//   ....[175]....
        /*0358*/ 	.word	0xffffffff


	//   ....[176]....
        /*035c*/ 	.word	0xffffffff


	//   ....[177]....
        /*0360*/ 	.word	0xffffffff


	//   ....[178]....
        /*0364*/ 	.word	0xffffffff


	//   ....[179]....
        /*0368*/ 	.word	0xffffffff


	//   ....[180]....
        /*036c*/ 	.word	0xffffffff


	//   ....[181]....
        /*0370*/ 	.word	0xffffffff


	//   ....[182]....
        /*0374*/ 	.word	0xffffffff


	//   ....[183]....
        /*0378*/ 	.word	0xffffffff


	//   ....[184]....
        /*037c*/ 	.word	0xffffffff


	//   ....[185]....
        /*0380*/ 	.word	0xffffffff


	//   ....[186]....
        /*0384*/ 	.word	0xffffffff


	//   ....[187]....
        /*0388*/ 	.word	0xffffffff


	//   ....[188]....
        /*038c*/ 	.word	0xffffffff


	//   ....[189]....
        /*0390*/ 	.word	0xffffffff


	//   ....[190]....
        /*0394*/ 	.word	0xffffffff


	//   ....[191]....
        /*0398*/ 	.word	0xffffffff


	//   ....[192]....
        /*039c*/ 	.word	0xffffffff


	//   ....[193]....
        /*03a0*/ 	.word	0xffffffff


	//   ....[194]....
        /*03a4*/ 	.word	0xffffffff


	//   ....[195]....
        /*03a8*/ 	.word	0xffffffff


	//   ....[196]....
        /*03ac*/ 	.word	0xffffffff


	//   ....[197]....
        /*03b0*/ 	.word	0xffffffff


	//   ....[198]....
        /*03b4*/ 	.word	0xffffffff


	//   ....[199]....
        /*03b8*/ 	.word	0xffffffff


	//   ....[200]....
        /*03bc*/ 	.word	0xffffffff


	//   ....[201]....
        /*03c0*/ 	.word	0xffffffff


	//   ....[202]....
        /*03c4*/ 	.word	0xffffffff


	//   ....[203]....
        /*03c8*/ 	.word	0xffffffff


	//   ....[204]....
        /*03cc*/ 	.word	0xffffffff


	//   ....[205]....
        /*03d0*/ 	.word	0xffffffff


	//   ....[206]....
        /*03d4*/ 	.word	0xffffffff


	//   ....[207]....
        /*03d8*/ 	.word	0xffffffff


	//----- nvinfo : EIATTR_COOP_GROUP_INSTR_OFFSETS
	.align		4
.L_370:
        /*03dc*/ 	.byte	0x04, 0x28
        /*03de*/ 	.short	(.L_372 - .L_371)


	//   ....[0]....
.L_371:
        /*03e0*/ 	.word	0x00000050


	//   ....[1]....
        /*03e4*/ 	.word	0x000001e0


	//   ....[2]....
        /*03e8*/ 	.word	0x00000210


	//   ....[3]....
        /*03ec*/ 	.word	0x00000240


	//   ....[4]....
        /*03f0*/ 	.word	0x00000270


	//   ....[5]....
        /*03f4*/ 	.word	0x000002a0


	//   ....[6]....
        /*03f8*/ 	.word	0x000002d0


	//   ....[7]....
        /*03fc*/ 	.word	0x00000430


	//   ....[8]....
        /*0400*/ 	.word	0x00000470


	//   ....[9]....
        /*0404*/ 	.word	0x000004a0


	//   ....[10]....
        /*0408*/ 	.word	0x000004d0


	//   ....[11]....
        /*040c*/ 	.word	0x00000500


	//   ....[12]....
        /*0410*/ 	.word	0x00000530


	//   ....[13]....
        /*0414*/ 	.word	0x000005c0


	//   ....[14]....
        /*0418*/ 	.word	0x00000600


	//   ....[15]....
        /*041c*/ 	.word	0x00000620


	//   ....[16]....
        /*0420*/ 	.word	0x00000680


	//   ....[17]....
        /*0424*/ 	.word	0x000026d0


	//   ....[18]....
        /*0428*/ 	.word	0x000026f0


	//   ....[19]....
        /*042c*/ 	.word	0x00002860


	//   ....[20]....
        /*0430*/ 	.word	0x00002870


	//   ....[21]....
        /*0434*/ 	.word	0x000029d0


	//   ....[22]....
        /*0438*/ 	.word	0x000029f0


	//   ....[23]....
        /*043c*/ 	.word	0x00002b50


	//   ....[24]....
        /*0440*/ 	.word	0x00002b60


	//   ....[25]....
        /*0444*/ 	.word	0x00003000


	//   ....[26]....
        /*0448*/ 	.word	0x00003010


	//   ....[27]....
        /*044c*/ 	.word	0x00003020


	//   ....[28]....
        /*0450*/ 	.word	0x00003030


	//   ....[29]....
        /*0454*/ 	.word	0x000032c0


	//   ....[30]....
        /*0458*/ 	.word	0x00003300


	//   ....[31]....
        /*045c*/ 	.word	0x00003310


	//   ....[32]....
        /*0460*/ 	.word	0x00003350


	//   ....[33]....
        /*0464*/ 	.word	0x00004100


	//   ....[34]....
        /*0468*/ 	.word	0x00004120


	//   ....[35]....
        /*046c*/ 	.word	0x00004220


	//   ....[36]....
        /*0470*/ 	.word	0x00004240


	//   ....[37]....
        /*0474*/ 	.word	0x00004470


	//   ....[38]....
        /*0478*/ 	.word	0x000046b0


	//   ....[39]....
        /*047c*/ 	.word	0x00004ab0


	//   ....[40]....
        /*0480*/ 	.word	0x00004ad0


	//   ....[41]....
        /*0484*/ 	.word	0x00004af0


	//   ....[42]....
        /*0488*/ 	.word	0x00004b10


	//   ....[43]....
        /*048c*/ 	.word	0x00005f20


	//   ....[44]....
        /*0490*/ 	.word	0x00005f40


	//   ....[45]....
        /*0494*/ 	.word	0x00006010


	//   ....[46]....
        /*0498*/ 	.word	0x00006050


	//   ....[47]....
        /*049c*/ 	.word	0x00006dc0


	//   ....[48]....
        /*04a0*/ 	.word	0x00006de0


	//   ....[49]....
        /*04a4*/ 	.word	0x00006eb0


	//   ....[50]....
        /*04a8*/ 	.word	0x00006ef0


	//   ....[51]....
        /*04ac*/ 	.word	0x00007110


	//   ....[52]....
        /*04b0*/ 	.word	0x00007350


	//   ....[53]....
        /*04b4*/ 	.word	0x00007630


	//   ....[54]....
        /*04b8*/ 	.word	0x00007680


	//   ....[55]....
        /*04bc*/ 	.word	0x000077a0


	//   ....[56]....
        /*04c0*/ 	.word	0x000077c0


	//   ....[57]....
        /*04c4*/ 	.word	0x00009230


	//   ....[58]....
        /*04c8*/ 	.word	0x00009240


	//   ....[59]....
        /*04cc*/ 	.word	0x00009280


	//   ....[60]....
        /*04d0*/ 	.word	0x000092a0


	//   ....[61]....
        /*04d4*/ 	.word	0x0000a050


	//   ....[62]....
        /*04d8*/ 	.word	0x0000a070


	//   ....[63]....
        /*04dc*/ 	.word	0x0000a140


	//   ....[64]....
        /*04e0*/ 	.word	0x0000a160


	//   ....[65]....
        /*04e4*/ 	.word	0x0000a4a0


	//   ....[66]....
        /*04e8*/ 	.word	0x0000a4b0


	//   ....[67]....
        /*04ec*/ 	.word	0x0000a4e0


	//   ....[68]....
        /*04f0*/ 	.word	0x0000a4f0


	//   ....[69]....
        /*04f4*/ 	.word	0x0000bc40


	//   ....[70]....
        /*04f8*/ 	.word	0x0000bc70


	//   ....[71]....
        /*04fc*/ 	.word	0x0000bc80


	//   ....[72]....
        /*0500*/ 	.word	0x0000bcb0


	//   ....[73]....
        /*0504*/ 	.word	0x0000d070


	//   ....[74]....
        /*0508*/ 	.word	0x0000d090


	//   ....[75]....
        /*050c*/ 	.word	0x0000d0b0


	//   ....[76]....
        /*0510*/ 	.word	0x0000d0c0


	//   ....[77]....
        /*0514*/ 	.word	0x0000d400


	//   ....[78]....
        /*0518*/ 	.word	0x0000d420


	//   ....[79]....
        /*051c*/ 	.word	0x0000d580


	//   ....[80]....
        /*0520*/ 	.word	0x0000d590


	//   ....[81]....
        /*0524*/ 	.word	0x0000d6f0


	//   ....[82]....
        /*0528*/ 	.word	0x0000d710


	//   ....[83]....
        /*052c*/ 	.word	0x0000d870


	//   ....[84]....
        /*0530*/ 	.word	0x0000d880


	//   ....[85]....
        /*0534*/ 	.word	0x0000dbc0


	//   ....[86]....
        /*0538*/ 	.word	0x0000dbe0


	//   ....[87]....
        /*053c*/ 	.word	0x0000e3b0


	//   ....[88]....
        /*0540*/ 	.word	0x0000e3c0


	//   ....[89]....
        /*0544*/ 	.word	0x0000f240


	//   ....[90]....
        /*0548*/ 	.word	0x0000f260


	//   ....[91]....
        /*054c*/ 	.word	0x0000f3d0


	//   ....[92]....
        /*0550*/ 	.word	0x0000f3e0


	//   ....[93]....
        /*0554*/ 	.word	0x0000f540


	//   ....[94]....
        /*0558*/ 	.word	0x0000f560


	//   ....[95]....
        /*055c*/ 	.word	0x0000f6c0


	//   ....[96]....
        /*0560*/ 	.word	0x0000f6d0


	//   ....[97]....
        /*0564*/ 	.word	0x0000f8d0


	//   ....[98]....
        /*0568*/ 	.word	0x0000f8f0


	//   ....[99]....
        /*056c*/ 	.word	0x0000fa10


	//   ....[100]....
        /*0570*/ 	.word	0x0000fa50


	//   ....[101]....
        /*0574*/ 	.word	0x0000fa80


	//   ....[102]....
        /*0578*/ 	.word	0x0000fab0


	//   ....[103]....
        /*057c*/ 	.word	0x0000fae0


	//   ....[104]....
        /*0580*/ 	.word	0x0000fb10


	//   ....[105]....
        /*0584*/ 	.word	0x0000fc60


	//   ....[106]....
        /*0588*/ 	.word	0x0000fca0


	//   ....[107]....
        /*058c*/ 	.word	0x0000fcd0


	//   ....[108]....
        /*0590*/ 	.word	0x0000fd00


	//   ....[109]....
        /*0594*/ 	.word	0x0000fd30


	//   ....[110]....
        /*0598*/ 	.word	0x0000fd60


	//   ....[111]....
        /*059c*/ 	.word	0x0000fdf0


	//   ....[112]....
        /*05a0*/ 	.word	0x0000fe30


	//   ....[113]....
        /*05a4*/ 	.word	0x0000fe40


	//   ....[114]....
        /*05a8*/ 	.word	0x0000fea0


	//   ....[115]....
        /*05ac*/ 	.word	0x00010850


	//   ....[116]....
        /*05b0*/ 	.word	0x000108b0


	//   ....[117]....
        /*05b4*/ 	.word	0x00010900


	//   ....[118]....
        /*05b8*/ 	.word	0x00010950


	//   ....[119]....
        /*05bc*/ 	.word	0x000109a0


	//   ....[120]....
        /*05c0*/ 	.word	0x00010a10


	//   ....[121]....
        /*05c4*/ 	.word	0x00010a60


	//   ....[122]....
        /*05c8*/ 	.word	0x00010ad0


	//   ....[123]....
        /*05cc*/ 	.word	0x00010b40


	//   ....[124]....
        /*05d0*/ 	.word	0x00010bb0


	//   ....[125]....
        /*05d4*/ 	.word	0x00010c20


	//   ....[126]....
        /*05d8*/ 	.word	0x00010c90


	//   ....[127]....
        /*05dc*/ 	.word	0x00010d00


	//   ....[128]....
        /*05e0*/ 	.word	0x00010d60


	//   ....[129]....
        /*05e4*/ 	.word	0x00010dd0


	//   ....[130]....
        /*05e8*/ 	.word	0x00010e40


	//   ....[131]....
        /*05ec*/ 	.word	0x00010eb0


	//   ....[132]....
        /*05f0*/ 	.word	0x00010f10


	//   ....[133]....
        /*05f4*/ 	.word	0x00010f80


	//   ....[134]....
        /*05f8*/ 	.word	0x00010ff0


	//   ....[135]....
        /*05fc*/ 	.word	0x00011160


	//   ....[136]....
        /*0600*/ 	.word	0x000111c0


	//   ....[137]....
        /*0604*/ 	.word	0x00011230


	//   ....[138]....
        /*0608*/ 	.word	0x000112a0


	//   ....[139]....
        /*060c*/ 	.word	0x000116e0


	//   ....[140]....
        /*0610*/ 	.word	0x00011730


	//   ....[141]....
        /*0614*/ 	.word	0x00011780


	//   ....[142]....
        /*0618*/ 	.word	0x000117d0


	//   ....[143]....
        /*061c*/ 	.word	0x00011840


	//   ....[144]....
        /*0620*/ 	.word	0x000118b0


	//   ....[145]....
        /*0624*/ 	.word	0x00011a20


	//   ....[146]....
        /*0628*/ 	.word	0x00011a80


	//   ....[147]....
        /*062c*/ 	.word	0x00011af0


	//   ....[148]....
        /*0630*/ 	.word	0x00011b60


	//   ....[149]....
        /*0634*/ 	.word	0x00011cd0


	//   ....[150]....
        /*0638*/ 	.word	0x00011d30


	//   ....[151]....
        /*063c*/ 	.word	0x00011da0


	//   ....[152]....
        /*0640*/ 	.word	0x00011e10


	//   ....[153]....
        /*0644*/ 	.word	0x00012250


	//   ....[154]....
        /*0648*/ 	.word	0x00012290


	//   ....[155]....
        /*064c*/ 	.word	0x000122e0


	//   ....[156]....
        /*0650*/ 	.word	0x00012330


	//   ....[157]....
        /*0654*/ 	.word	0x00012390


	//   ....[158]....
        /*0658*/ 	.word	0x00012400


	//   ....[159]....
        /*065c*/ 	.word	0x00012470


	//   ....[160]....
        /*0660*/ 	.word	0x000125b0


	//   ....[161]....
        /*0664*/ 	.word	0x00012610


	//   ....[162]....
        /*0668*/ 	.word	0x00012660


	//   ....[163]....
        /*066c*/ 	.word	0x000126a0


	//   ....[164]....
        /*0670*/ 	.word	0x000126f0


	//   ....[165]....
        /*0674*/ 	.word	0x00012730


	//   ....[166]....
        /*0678*/ 	.word	0x00012780


	//   ....[167]....
        /*067c*/ 	.word	0x000127d0


	//   ....[168]....
        /*0680*/ 	.word	0x00012820


	//   ....[169]....
        /*0684*/ 	.word	0x00012870


	//   ....[170]....
        /*0688*/ 	.word	0x000128e0


	//   ....[171]....
        /*068c*/ 	.word	0x00012950


	//   ....[172]....
        /*0690*/ 	.word	0x000129c0


	//   ....[173]....
        /*0694*/ 	.word	0x00012a20


	//   ....[174]....
        /*0698*/ 	.word	0x00012a90


	//   ....[175]....
        /*069c*/ 	.word	0x00012b00


	//   ....[176]....
        /*06a0*/ 	.word	0x00012b70


	//   ....[177]....
        /*06a4*/ 	.word	0x00012bd0


	//   ....[178]....
        /*06a8*/ 	.word	0x00012c40


	//   ....[179]....
        /*06ac*/ 	.word	0x00012cb0


	//   ....[180]....
        /*06b0*/ 	.word	0x00012d20


	//   ....[181]....
        /*06b4*/ 	.word	0x00012d80


	//   ....[182]....
        /*06b8*/ 	.word	0x00012df0


	//   ....[183]....
        /*06bc*/ 	.word	0x00012e60


	//   ....[184]....
        /*06c0*/ 	.word	0x00012ed0


	//   ....[185]....
        /*06c4*/ 	.word	0x00012f30


	//   ....[186]....
        /*06c8*/ 	.word	0x00012fa0


	//   ....[187]....
        /*06cc*/ 	.word	0x00013010


	//   ....[188]....
        /*06d0*/ 	.word	0x00013080


	//   ....[189]....
        /*06d4*/ 	.word	0x000130e0


	//   ....[190]....
        /*06d8*/ 	.word	0x00013150


	//   ....[191]....
        /*06dc*/ 	.word	0x000131c0


	//   ....[192]....
        /*06e0*/ 	.word	0x00013210


	//   ....[193]....
        /*06e4*/ 	.word	0x00013250


	//   ....[194]....
        /*06e8*/ 	.word	0x000132a0


	//   ....[195]....
        /*06ec*/ 	.word	0x000132f0


	//   ....[196]....
        /*06f0*/ 	.word	0x00013340


	//   ....[197]....
        /*06f4*/ 	.word	0x000133b0


	//   ....[198]....
        /*06f8*/ 	.word	0x00013400


	//   ....[199]....
        /*06fc*/ 	.word	0x00013450


	//   ....[200]....
        /*0700*/ 	.word	0x000134a0


	//   ....[201]....
        /*0704*/ 	.word	0x000134f0


	//   ....[202]....
        /*0708*/ 	.word	0x00013540


	//   ....[203]....
        /*070c*/ 	.word	0x000135b0


	//   ....[204]....
        /*0710*/ 	.word	0x00013600


	//   ....[205]....
        /*0714*/ 	.word	0x00013670


	//   ....[206]....
        /*0718*/ 	.word	0x000136d0


	//   ....[207]....
        /*071c*/ 	.word	0x00013740


	//----- nvinfo : EIATTR_EXIT_INSTR_OFFSETS
	.align		4
.L_372:
        /*0720*/ 	.byte	0x04, 0x1c
        /*0722*/ 	.short	(.L_374 - .L_373)


	//   ....[0]....
.L_373:
        /*0724*/ 	.word	0x00000fe0


	//   ....[1]....
        /*0728*/ 	.word	0x00010810


	//----- nvinfo : EIATTR_MAX_THREADS
	.align		4
.L_374:
        /*072c*/ 	.byte	0x04, 0x05
        /*072e*/ 	.short	(.L_376 - .L_375)
.L_375:
        /*0730*/ 	.word	0x00000100
        /*0734*/ 	.word	0x00000001
        /*0738*/ 	.word	0x00000001


	//----- nvinfo : EIATTR_CRS_STACK_SIZE
	.align		4
.L_376:
        /*073c*/ 	.byte	0x04, 0x1e
        /*073e*/ 	.short	(.L_378 - .L_377)
.L_377:
        /*0740*/ 	.word	0x00000000
.L_378:


//--------------------- .nv.info._ZN7cutlass13device_kernelIN5flash19enable_sm80_to_sm89INS1_16FlashAttnFwdSm80INS1_25CollectiveMainloopFwdSm80ILi8ELi1ELb0EN4cute5tupleIJNS5_1CILi128EEENS7_ILi64EEENS7_ILi192EEEEEELi192ENS_10bfloat16_tEfNS_4arch4Sm80ELb1ELb0ELb0ELb1ELb1ELb1ELb1ELb1EEENS1_21CollectiveEpilogueFwdINS6_IJS8_SA_S9_EEENS6_IJNS7_ILi1EEESI_SI_EEESC_SE_Li256ELb1ELb1ELb1ELb0EEENS1_36VarlenDynamicPersistentTileSchedulerILi128ELi64ELi256ELi256ELb1ELb1ELb0ELb1ELb1ELb1EEEEEEEEEvNT_6ParamsE --------------------------
	.section	.nv.info._ZN7cutlass13device_kernelIN5flash19enable_sm80_to_sm89INS1_16FlashAttnFwdSm80INS1_25CollectiveMainloopFwdSm80ILi8ELi1ELb0EN4cute5tupleIJNS5_1CILi128EEENS7_ILi64EEENS7_ILi192EEEEEELi192ENS_10bfloat16_tEfNS_4arch4Sm80ELb1ELb0ELb0ELb1ELb1ELb1ELb1ELb1EEENS1_21CollectiveEpilogueFwdINS6_IJS8_SA_S9_EEENS6_IJNS7_ILi1EEESI_SI_EEESC_SE_Li256ELb1ELb1ELb1ELb0EEENS1_36VarlenDynamicPersistentTileSchedulerILi128ELi64ELi256ELi256ELb1ELb1ELb0ELb1ELb1ELb1EEEEEEEEEvNT_6ParamsE,"",@"SHT_CUDA_INFO"
	.sectionflags	@""
	.align	4


	//----- nvinfo : EIATTR_CUDA_API_VERSION
	.align		4
        /*0000*/ 	.byte	0x04, 0x37
        /*0002*/ 	.short	(.L_380 - .L_379)
.L_379:
        /*0004*/ 	.word	0x00000082


	//----- nvinfo : EIATTR_SW2861232_WAR
	.align		4
.L_380:
        /*0008*/ 	.byte	0x01, 0x35
	.zero		2


	//----- nvinfo : EIATTR_PARAM_CBANK
	.align		4
        /*000c*/ 	.byte	0x04, 0x0a
        /*000e*/ 	.short	(.L_382 - .L_381)
	.align		4
.L_381:
        /*0010*/ 	.word	index@(.nv.constant0._ZN7cutlass13device_kernelIN5flash19enable_sm80_to_sm89INS1_16FlashAttnFwdSm80INS1_25CollectiveMainloopFwdSm80ILi8ELi1ELb0EN4cute5tupleIJNS5_1CILi128EEENS7_ILi64EEENS7_ILi192EEEEEELi192ENS_10bfloat16_tEfNS_4arch4Sm80ELb1ELb0ELb0ELb1ELb1ELb1ELb1ELb1EEENS1_21CollectiveEpilogueFwdINS6_IJS8_SA_S9_EEENS6_IJNS7_ILi1EEESI_SI_EEESC_SE_Li256ELb1ELb1ELb1ELb0EEENS1_36VarlenDynamicPersistentTileSchedulerILi128ELi64ELi256ELi256ELb1ELb1ELb0ELb1ELb1ELb1EEEEEEEEEvNT_6ParamsE)
        /*0014*/ 	.short	0x0160
        /*0016*/ 	.short	0x0438


	//----- nvinfo : EIATTR_CBANK_PARAM_SIZE
	.align		4
.L_382:
        /*0018*/ 	.byte	0x03, 0x19
        /*001a*/ 	.short	0x0438


	//----- nvinfo : EIATTR_KPARAM_INFO
	.align		4
        /*001c*/ 	.byte	0x04, 0x17
        /*001e*/ 	.short	(.L_384 - .L_383)
.L_383:
        /*0020*/ 	.word	0x00000000
        /*0024*/ 	.short	0x0000
        /*0026*/ 	.short	0x0000
        /*0028*/ 	.byte	0x00, 0xf0, 0xe1, 0x10


	//----- nvinfo : EIATTR_MAXREG_COUNT
	.align		4
.L_384:
        /*002c*/ 	.byte	0x03, 0x1b
        /*002e*/ 	.short	0x00ff


	//----- nvinfo : EIATTR_NUM_BARRIERS
	.align		4
        /*0030*/ 	.byte	0x02, 0x4c
        /*0032*/ 	.byte	0x06
	.zero		1


	//----- nvinfo : EIATTR_ANNOTATIONS
	.align		4
        /*0034*/ 	.byte	0x04, 0x55
        /*0036*/ 	.short	(.L_386 - .L_385)


	//   ....[0]....
.L_385:
        /* <DEDUP_REMOVED lines=28> */


	//----- nvinfo : EIATTR_MERCURY_ISA_VERSION
	.align		4
.L_386:
        /*01e0*/ 	.byte	0x03, 0x5f
        /*01e2*/ 	.short	0x0000


	//----- nvinfo : EIATTR_INT_WARP_WIDE_INSTR_OFFSETS
	.align		4
        /*01e4*/ 	.byte	0x04, 0x31
        /*01e6*/ 	.short	(.L_388 - .L_387)


	//   ....[0]....
.L_387:
        /*01e8*/ 	.word	0x00018e00


	//   ....[1]....
        /*01ec*/ 	.word	0x00018e80


	//----- nvinfo : EIATTR_COOP_GROUP_MASK_REGIDS
	.align		4
.L_388:
        /*01f0*/ 	.byte	0x04, 0x29
        /*01f2*/ 	.short	(.L_390 - .L_389)


	//   ....[0]....
.L_389:
        /*01f4*/ 	.word	0xffffffff


	//   ....[1]....
        /*01f8*/ 	.word	0xffffffff


	//   ....[2]....
        /*01fc*/ 	.word	0xffffffff


	//   ....[3]....
        /*0200*/ 	.word	0xffffffff


	//   ....[4]....
        /*0204*/ 	.word	0xffffffff


	//   ....[5]....
        /*0208*/ 	.word	0xffffffff


	//   ....[6]....
        /*020c*/ 	.word	0xffffffff


	//   ....[7]....
        /*0210*/ 	.word	0xffffffff


	//   ....[8]....
        /*0214*/ 	.word	0xffffffff


	//   ....[9]....
        /*0218*/ 	.word	0xffffffff


	//   ....[10]....
        /*021c*/ 	.word	0xffffffff


	//   ....[11]....
        /*0220*/ 	.word	0xffffffff


	//   ....[12]....
        /*0224*/ 	.word	0xffffffff


	//   ....[13]....
        /*0228*/ 	.word	0xffffffff


	//   ....[14]....
        /*022c*/ 	.word	0xffffffff


	//   ....[15]....
        /*0230*/ 	.word	0xffffffff


	//   ....[16]....
        /*0234*/ 	.word	0xffffffff


	//   ....[17]....
        /*0238*/ 	.word	0xffffffff


	//   ....[18]....
        /*023c*/ 	.word	0xffffffff


	//   ....[19]....
        /*0240*/ 	.word	0xffffffff


	//   ....[20]....
        /*0244*/ 	.word	0xffffffff


	//   ....[21]....
        /*0248*/ 	.word	0xffffffff


	//   ....[22]....
        /*024c*/ 	.word	0xffffffff


	//   ....[23]....
        /*0250*/ 	.word	0xffffffff


	//   ....[24]....
        /*0254*/ 	.word	0xffffffff


	//   ....[25]....
        /*0258*/ 	.word	0xffffffff


	//   ....[26]....
        /*025c*/ 	.word	0xffffffff


	//   ....[27]....
        /*0260*/ 	.word	0xffffffff


	//   ....[28]....
        /*0264*/ 	.word	0xffffffff


	//   ....[29]....
        /*0268*/ 	.word	0xffffffff


	//   ....[30]....
        /*026c*/ 	.word	0xffffffff


	//   ....[31]....
        /*0270*/ 	.word	0xffffffff


	//   ....[32]....
        /*0274*/ 	.word	0xffffffff


	//   ....[33]....
        /*0278*/ 	.word	0xffffffff


	//   ....[34]....
        /*027c*/ 	.word	0xffffffff


	//   ....[35]....
        /*0280*/ 	.word	0xffffffff


	//   ....[36]....
        /*0284*/ 	.word	0xffffffff


	//   ....[37]....
        /*0288*/ 	.word	0xffffffff


	//   ....[38]....
        /*028c*/ 	.word	0xffffffff


	//   ....[39]....
        /*0290*/ 	.word	0xffffffff


	//   ....[40]....
        /*0294*/ 	.word	0xffffffff


	//   ....[41]....
        /*0298*/ 	.word	0xffffffff


	//   ....[42]....
        /*029c*/ 	.word	0xffffffff


	//   ....[43]....
        /*02a0*/ 	.word	0xffffffff


	//   ....[44]....
        /*02a4*/ 	.word	0xffffffff


	//   ....[45]....
        /*02a8*/ 	.word	0xffffffff


	//   ....[46]....
        /*02ac*/ 	.word	0xffffffff


	//   ....[47]....
        /*02b0*/ 	.word	0xffffffff


	//   ....[48]....
        /*02b4*/ 	.word	0xffffffff


	//   ....[49]....
        /*02b8*/ 	.word	0xffffffff


	//   ....[50]....
        /*02bc*/ 	.word	0xffffffff


	//   ....[51]....
        /*02c0*/ 	.word	0xffffffff


	//   ....[52]....
        /*02c4*/ 	.word	0xffffffff


	//   ....[53]....
        /*02c8*/ 	.word	0xffffffff


	//   ....[54]....
        /*02cc*/ 	.word	0xffffffff


	//   ....[55]....
        /*02d0*/ 	.word	0xffffffff


	//   ....[56]....
        /*02d4*/ 	.word	0xffffffff


	//   ....[57]....
        /*02d8*/ 	.word	0xffffffff


	//   ....[58]....
        /*02dc*/ 	.word	0xffffffff


	//   ....[59]....
        /*02e0*/ 	.word	0xffffffff


	//   ....[60]....
        /*02e4*/ 	.word	0xffffffff


	//   ....[61]....
        /*02e8*/ 	.word	0xffffffff


	//   ....[62]....
        /*02ec*/ 	.word	0xffffffff


	//   ....[63]....
        /*02f0*/ 	.word	0xffffffff


	//   ....[64]....
        /*02f4*/ 	.word	0xffffffff


	//   ....[65]....
        /*02f8*/ 	.word	0xffffffff


	//   ....[66]....
        /*02fc*/ 	.word	0xffffffff


	//   ....[67]....
        /*0300*/ 	.word	0xffffffff


	//   ....[68]....
        /*0304*/ 	.word	0xffffffff


	//   ....[69]....
        /*0308*/ 	.word	0xffffffff


	//   ....[70]....
        /*030c*/ 	.word	0xffffffff


	//   ....[71]....
        /*0310*/ 	.word	0xffffffff


	//   ....[72]....
        /*0314*/ 	.word	0xffffffff


	//   ....[73]....
        /*0318*/ 	.word	0xffffffff


	//   ....[74]....
        /*031c*/ 	.word	0xffffffff


	//   ....[75]....
        /*0320*/ 	.word	0xffffffff


	//   ....[76]....
        /*0324*/ 	.word	0xffffffff


	//   ....[77]....
        /*0328*/ 	.word	0xffffffff


	//   ....[78]....
        /*032c*/ 	.word	0xffffffff


	//   ....[79]....
        /*0330*/ 	.word	0xffffffff


	//   ....[80]....
        /*0334*/ 	.word	0xffffffff


	//   ....[81]....
        /*0338*/ 	.word	0xffffffff


	//   ....[82]....
        /*033c*/ 	.word	0xffffffff


	//   ....[83]....
        /*0340*/ 	.word	0xffffffff


	//   ....[84]....
        /*0344*/ 	.word	0xffffffff


	//   ....[85]....
        /*0348*/ 	.word	0xffffffff


	//   ....[86]....
        /*034c*/ 	.word	0xffffffff


	//   ....[87]....
        /*0350*/ 	.word	0xffffffff


	//   ....[88]....
        /*0354*/ 	.word	0xffffffff


	//   ....[89]....
        /*0358*/ 	.word	0xffffffff


	//   ....[90]....
        /*035c*/ 	.word	0xffffffff


	//   ....[91]....
        /*0360*/ 	.word	0xffffffff


	//   ....[92]....
        /*0364*/ 	.word	0xffffffff


	//   ....[93]....
        /*0368*/ 	.word	0xffffffff


	//   ....[94]....
        /*036c*/ 	.word	0xffffffff


	//   ....[95]....
        /*0370*/ 	.word	0xffffffff


	//   ....[96]....
        /*0374*/ 	.word	0xffffffff


	//   ....[97]....
        /*0378*/ 	.word	0xffffffff


	//   ....[98]....
        /*037c*/ 	.word	0xffffffff


	//   ....[99]....
        /*0380*/ 	.word	0xffffffff


	//   ....[100]....
        /*0384*/ 	.word	0xffffffff


	//   ....[101]....
        /*0388*/ 	.word	0xffffffff


	//   ....[102]....
        /*038c*/ 	.word	0xffffffff


	//   ....[103]....
        /*0390*/ 	.word	0xffffffff


	//   ....[104]....
        /*0394*/ 	.word	0xffffffff


	//   ....[105]....
        /*0398*/ 	.word	0xffffffff


	//   ....[106]....
        /*039c*/ 	.word	0xffffffff


	//   ....[107]....
        /*03a0*/ 	.word	0xffffffff


	//   ....[108]....
        /*03a4*/ 	.word	0xffffffff


	//   ....[109]....
        /*03a8*/ 	.word	0xffffffff


	//   ....[110]....
        /*03ac*/ 	.word	0xffffffff


	//   ....[111]....
        /*03b0*/ 	.word	0xffffffff


	//   ....[112]....
        /*03b4*/ 	.word	0xffffffff


	//   ....[113]....
        /*03b8*/ 	.word	0xffffffff


	//   ....[114]....
        /*03bc*/ 	.word	0xffffffff


	//   ....[115]....
        /*03c0*/ 	.word	0xffffffff


	//   ....[116]....
        /*03c4*/ 	.word	0xffffffff


	//   ....[117]....
        /*03c8*/ 	.word	0xffffffff


	//   ....[118]....
        /*03cc*/ 	.word	0xffffffff


	//   ....[119]....
        /*03d0*/ 	.word	0xffffffff


	//   ....[120]....
        /*03d4*/ 	.word	0xffffffff


	//   ....[121]....
        /*03d8*/ 	.word	0xffffffff


	//   ....[122]....
        /*03dc*/ 	.word	0xffffffff


	//   ....[123]....
        /*03e0*/ 	.word	0xffffffff


	//   ....[124]....
        /*03e4*/ 	.word	0xffffffff


	//   ....[125]....
        /*03e8*/ 	.word	0xffffffff


	//   ....[126]....
        /*03ec*/ 	.word	0xffffffff


	//   ....[127]....
        /*03f0*/ 	.word	0xffffffff


	//   ....[128]....
        /*03f4*/ 	.word	0xffffffff


	//   ....[129]....
        /*03f8*/ 	.word	0xffffffff


	//   ....[130]....
        /*03fc*/ 	.word	0xffffffff


	//   ....[131]....
        /*0400*/ 	.word	0xffffffff


	//   ....[132]....
        /*0404*/ 	.word	0xffffffff


	//   ....[133]....
        /*0408*/ 	.word	0xffffffff


	//   ....[134]....
        /*040c*/ 	.word	0xffffffff


	//   ....[135]....
        /*0410*/ 	.word	0xffffffff


	//   ....[136]....
        /*0414*/ 	.word	0xffffffff


	//   ....[137]....
        /*0418*/ 	.word	0xffffffff


	//   ....[138]....
        /*041c*/ 	.word	0xffffffff


	//   ....[139]....
        /*0420*/ 	.word	0xffffffff


	//   ....[140]....
        /*0424*/ 	.word	0xffffffff


	//   ....[141]....
        /*0428*/ 	.word	0xffffffff


	//   ....[142]....
        /*042c*/ 	.word	0xffffffff


	//   ....[143]....
        /*0430*/ 	.word	0xffffffff


	//   ....[144]....
        /*0434*/ 	.word	0xffffffff


	//   ....[145]....
        /*0438*/ 	.word	0xffffffff


	//   ....[146]....
        /*043c*/ 	.word	0xffffffff


	//   ....[147]....
        /*0440*/ 	.word	0xffffffff


	//   ....[148]....
        /*0444*/ 	.word	0xffffffff


	//   ....[149]....
        /*0448*/ 	.word	0xffffffff


	//   ....[150]....
        /*044c*/ 	.word	0xffffffff


	//   ....[151]....
        /*0450*/ 	.word	0xffffffff


	//   ....[152]....
        /*0454*/ 	.word	0xffffffff


	//   ....[153]....
        /*0458*/ 	.word	0xffffffff


	//   ....[154]....
        /*045c*/ 	.word	0xffffffff


	//   ....[155]....
        /*0460*/ 	.word	0xffffffff


	//   ....[156]....
        /*0464*/ 	.word	0xffffffff


	//   ....[157]....
        /*0468*/ 	.word	0xffffffff


	//   ....[158]....
        /*046c*/ 	.word	0xffffffff


	//   ....[159]....
        /*0470*/ 	.word	0xffffffff


	//   ....[160]....
        /*0474*/ 	.word	0xffffffff


	//   ....[161]....
        /*0478*/ 	.word	0xffffffff


	//   ....[162]....
        /*047c*/ 	.word	0xffffffff


	//   ....[163]....
        /*0480*/ 	.word	0xffffffff


	//   ....[164]....
        /*0484*/ 	.word	0xffffffff


	//   ....[165]....
        /*0488*/ 	.word	0xffffffff


	//   ....[166]....
        /*048c*/ 	.word	0xffffffff


	//   ....[167]....
        /*0490*/ 	.word	0xffffffff


	//   ....[168]....
        /*0494*/ 	.word	0xffffffff


	//   ....[169]....
        /*0498*/ 	.word	0xffffffff


	//   ....[170]....
        /*049c*/ 	.word	0xffffffff


	//   ....[171]....
        /*04a0*/ 	.word	0xffffffff


	//   ....[172]....
        /*04a4*/ 	.word	0xffffffff


	//   ....[173]....
        /*04a8*/ 	.word	0xffffffff


	//   ....[174]....
        /*04ac*/ 	.word	0xffffffff


	//   ....[175]....
        /*04b0*/ 	.word	0xffffffff


	//   ....[176]....
        /*04b4*/ 	.word	0xffffffff


	//   ....[177]....
        /*04b8*/ 	.word	0xffffffff


	//   ....[178]....
        /*04bc*/ 	.word	0xffffffff


	//   ....[179]....
        /*04c0*/ 	.word	0xffffffff


	//   ....[180]....
        /*04c4*/ 	.word	0xffffffff


	//   ....[181]....
        /*04c8*/ 	.word	0xffffffff


	//   ....[182]....
        /*04cc*/ 	.word	0xffffffff


	//   ....[183]....
        /*04d0*/ 	.word	0xffffffff


	//   ....[184]....
        /*04d4*/ 	.word	0xffffffff


	//   ....[185]....
        /*04d8*/ 	.word	0xffffffff


	//   ....[186]....
        /*04dc*/ 	.word	0xffffffff


	//   ....[187]....
        /*04e0*/ 	.word	0xffffffff


	//   ....[188]....
        /*04e4*/ 	.word	0xffffffff


	//   ....[189]....
        /*04e8*/ 	.word	0xffffffff


	//   ....[190]....
        /*04ec*/ 	.word	0xffffffff


	//   ....[191]....
        /*04f0*/ 	.word	0xffffffff


	//   ....[192]....
        /*04f4*/ 	.word	0xffffffff


	//   ....[193]....
        /*04f8*/ 	.word	0xffffffff


	//   ....[194]....
        /*04fc*/ 	.word	0xffffffff


	//   ....[195]....
        /*0500*/ 	.word	0xffffffff


	//   ....[196]....
        /*0504*/ 	.word	0xffffffff


	//   ....[197]....
        /*0508*/ 	.word	0xffffffff


	//   ....[198]....
        /*050c*/ 	.word	0xffffffff


	//   ....[199]....
        /*0510*/ 	.word	0xffffffff


	//   ....[200]....
        /*0514*/ 	.word	0xffffffff


	//   ....[201]....
        /*0518*/ 	.word	0xffffffff


	//   ....[202]....
        /*051c*/ 	.word	0xffffffff


	//   ....[203]....
        /*0520*/ 	.word	0xffffffff


	//   ....[204]....
        /*0524*/ 	.word	0xffffffff


	//   ....[205]....
        /*0528*/ 	.word	0xffffffff


	//   ....[206]....
        /*052c*/ 	.word	0xffffffff


	//   ....[207]....
        /*0530*/ 	.word	0xffffffff


	//   ....[208]....
        /*0534*/ 	.word	0xffffffff


	//   ....[209]....
        /*0538*/ 	.word	0xffffffff


	//   ....[210]....
        /*053c*/ 	.word	0xffffffff


	//   ....[211]....
        /*0540*/ 	.word	0xffffffff


	//   ....[212]....
        /*0544*/ 	.word	0xffffffff


	//   ....[213]....
        /*0548*/ 	.word	0xffffffff


	//   ....[214]....
        /*054c*/ 	.word	0xffffffff


	//   ....[215]....
        /*0550*/ 	.word	0xffffffff


	//   ....[216]....
        /*0554*/ 	.word	0xffffffff


	//   ....[217]....
        /*0558*/ 	.word	0xffffffff


	//   ....[218]....
        /*055c*/ 	.word	0xffffffff


	//   ....[219]....
        /*0560*/ 	.word	0xffffffff


	//   ....[220]....
        /*0564*/ 	.word	0xffffffff


	//   ....[221]....
        /*0568*/ 	.word	0xffffffff


	//   ....[222]....
        /*056c*/ 	.word	0xffffffff


	//   ....[223]....
        /*0570*/ 	.word	0xffffffff


	//   ....[224]....
        /*0574*/ 	.word	0xffffffff


	//   ....[225]....
        /*0578*/ 	.word	0xffffffff


	//   ....[226]....
        /*057c*/ 	.word	0xffffffff


	//   ....[227]....
        /*0580*/ 	.word	0xffffffff


	//   ....[228]....
        /*0584*/ 	.word	0xffffffff


	//   ....[229]....
        /*0588*/ 	.word	0xffffffff


	//   ....[230]....
        /*058c*/ 	.word	0xffffffff


	//   ....[231]....
        /*0590*/ 	.word	0xffffffff


	//----- nvinfo : EIATTR_COOP_GROUP_INSTR_OFFSETS
	.align		4
.L_390:
        /*0594*/ 	.byte	0x04, 0x28
        /*0596*/ 	.short	(.L_392 - .L_391)


	//   ....[0]....
.L_391:
        /*0598*/ 	.word	0x00000050


	//   ....[1]....
        /*059c*/ 	.word	0x000001e0


	//   ....[2]....
        /*05a0*/ 	.word	0x00000210


	//   ....[3]....
        /*05a4*/ 	.word	0x00000240


	//   ....[4]....
        /*05a8*/ 	.word	0x00000270


	//   ....[5]....
        /*05ac*/ 	.word	0x000002a0


	//   ....[6]....
        /*05b0*/ 	.word	0x000002d0


	//   ....[7]....
        /*05b4*/ 	.word	0x00000430


	//   ....[8]....
        /*05b8*/ 	.word	0x00000470


	//   ....[9]....
        /*05bc*/ 	.word	0x000004a0


	//   ....[10]....
        /*05c0*/ 	.word	0x000004d0


	//   ....[11]....
        /*05c4*/ 	.word	0x00000500


	//   ....[12]....
        /*05c8*/ 	.word	0x00000530


	//   ....[13]....
        /*05cc*/ 	.word	0x000005c0


	//   ....[14]....
        /*05d0*/ 	.word	0x00000600


	//   ....[15]....
        /*05d4*/ 	.word	0x00000620


	//   ....[16]....
        /*05d8*/ 	.word	0x00000680


	//   ....[17]....
        /*05dc*/ 	.word	0x00003bc0


	//   ....[18]....
        /*05e0*/ 	.word	0x00003bd0


	//   ....[19]....
        /*05e4*/ 	.word	0x00005770


	//   ....[20]....
        /*05e8*/ 	.word	0x00005780


	//   ....[21]....
        /*05ec*/ 	.word	0x00007110


	//   ....[22]....
        /*05f0*/ 	.word	0x00007130


	//   ....[23]....
        /*05f4*/ 	.word	0x00007680


	//   ....[24]....
        /*05f8*/ 	.word	0x000076a0


	//   ....[25]....
        /*05fc*/ 	.word	0x000083f0


	//   ....[26]....
        /*0600*/ 	.word	0x00008410


	//   ....[27]....
        /*0604*/ 	.word	0x00008540


	//   ....[28]....
        /*0608*/ 	.word	0x00008550


	//   ....[29]....
        /*060c*/ 	.word	0x00008680


	//   ....[30]....
        /*0610*/ 	.word	0x000086a0


	//   ....[31]....
        /*0614*/ 	.word	0x000087d0


	//   ....[32]....
        /*0618*/ 	.word	0x000087e0


	//   ....[33]....
        /*061c*/ 	.word	0x00008c30


	//   ....[34]....
        /*0620*/ 	.word	0x00008c40


	//   ....[35]....
        /*0624*/ 	.word	0x00008c50


	//   ....[36]....
        /*0628*/ 	.word	0x00008c60


	//   ....[37]....
        /*062c*/ 	.word	0x000090c0


	//   ....[38]....
        /*0630*/ 	.word	0x000090e0


	//   ....[39]....
        /*0634*/ 	.word	0x00009100


	//   ....[40]....
        /*0638*/ 	.word	0x00009120


	//   ....[41]....
        /*063c*/ 	.word	0x00009640


	//   ....[42]....
        /*0640*/ 	.word	0x000098b0


	//   ....[43]....
        /*0644*/ 	.word	0x000098f0


	//   ....[44]....
        /*0648*/ 	.word	0x00009930


	//   ....[45]....
        /*064c*/ 	.word	0x0000c720


	//   ....[46]....
        /*0650*/ 	.word	0x0000c7d0


	//   ....[47]....
        /*0654*/ 	.word	0x0000c7f0


	//   ....[48]....
        /*0658*/ 	.word	0x0000c800


	//   ....[49]....
        /*065c*/ 	.word	0x0000caa0


	//   ....[50]....
        /*0660*/ 	.word	0x0000cd10


	//   ....[51]....
        /*0664*/ 	.word	0x0000cd50


	//   ....[52]....
        /*0668*/ 	.word	0x0000cd90


	//   ....[53]....
        /*066c*/ 	.word	0x0000fdf0


	//   ....[54]....
        /*0670*/ 	.word	0x0000fe10


	//   ....[55]....
        /*0674*/ 	.word	0x0000fe20


	//   ....[56]....
        /*0678*/ 	.word	0x0000fe40


	//   ....[57]....
        /*067c*/ 	.word	0x00010b10


	//   ....[58]....
        /*0680*/ 	.word	0x00010b30


	//   ....[59]....
        /*0684*/ 	.word	0x00010c30


	//   ....[60]....
        /*0688*/ 	.word	0x00010c50


	//   ....[61]....
        /*068c*/ 	.word	0x00010ea0


	//   ....[62]....
        /*0690*/ 	.word	0x000110e0


	//   ....[63]....
        /*0694*/ 	.word	0x000114e0


	//   ....[64]....
        /*0698*/ 	.word	0x00011500


	//   ....[65]....
        /*069c*/ 	.word	0x00011520


	//   ....[66]....
        /*06a0*/ 	.word	0x00011540


	//   ....[67]....
        /*06a4*/ 	.word	0x00012950


	//   ....[68]....
        /*06a8*/ 	.word	0x00012970


	//   ....[69]....
        /*06ac*/ 	.word	0x00012a40


	//   ....[70]....
        /*06b0*/ 	.word	0x00012a80


	//   ....[71]....
        /*06b4*/ 	.word	0x000137f0


	//   ....[72]....
        /*06b8*/ 	.word	0x00013810


	//   ....[73]....
        /*06bc*/ 	.word	0x000138e0


	//   ....[74]....
        /*06c0*/ 	.word	0x00013920


	//   ....[75]....
        /*06c4*/ 	.word	0x00013b70


	//   ....[76]....
        /*06c8*/ 	.word	0x00013da0


	//   ....[77]....
        /*06cc*/ 	.word	0x000140c0


	//   ....[78]....
        /*06d0*/ 	.word	0x000140e0


	//   ....[79]....
        /*06d4*/ 	.word	0x00014200


	//   ....[80]....
        /*06d8*/ 	.word	0x00014220


	//   ....[81]....
        /*06dc*/ 	.word	0x00015be0


	//   ....[82]....
        /*06e0*/ 	.word	0x00015bf0


	//   ....[83]....
        /*06e4*/ 	.word	0x00015c30


	//   ....[84]....
        /*06e8*/ 	.word	0x00015c60


	//   ....[85]....
        /*06ec*/ 	.word	0x00016a00


	//   ....[86]....
        /*06f0*/ 	.word	0x00016a20


	//   ....[87]....
        /*06f4*/ 	.word	0x00016af0


	//   ....[88]....
        /*06f8*/ 	.word	0x00016b10


	//   ....[89]....
        /*06fc*/ 	.word	0x00016e50


	//   ....[90]....
        /*0700*/ 	.word	0x00016e70


	//   ....[91]....
        /*0704*/ 	.word	0x00016e90


	//   ....[92]....
        /*0708*/ 	.word	0x00016eb0


	//   ....[93]....
        /*070c*/ 	.word	0x000185f0


	//   ....[94]....
        /*0710*/ 	.word	0x00018620


	//   ....[95]....
        /*0714*/ 	.word	0x00018640


	//   ....[96]....
        /*0718*/ 	.word	0x00018650


	//   ....[97]....
        /*071c*/ 	.word	0x00019a70


	//   ....[98]....
        /*0720*/ 	.word	0x00019a90


	//   ....[99]....
        /*0724*/ 	.word	0x00019ab0


	//   ....[100]....
        /*0728*/ 	.word	0x00019ad0


	//   ....[101]....
        /*072c*/ 	.word	0x00019e80


	//   ....[102]....
        /*0730*/ 	.word	0x00019ea0


	//   ....[103]....
        /*0734*/ 	.word	0x00019fc0


	//   ....[104]....
        /*0738*/ 	.word	0x00019fd0


	//   ....[105]....
        /*073c*/ 	.word	0x0001a100


	//   ....[106]....
        /*0740*/ 	.word	0x0001a120


	//   ....[107]....
        /*0744*/ 	.word	0x0001a250


	//   ....[108]....
        /*0748*/ 	.word	0x0001a260


	//   ....[109]....
        /*074c*/ 	.word	0x0001a5a0


	//   ....[110]....
        /*0750*/ 	.word	0x0001a5c0


	//   ....[111]....
        /*0754*/ 	.word	0x0001b070


	//   ....[112]....
        /*0758*/ 	.word	0x0001b080


	//   ....[113]....
        /*075c*/ 	.word	0x0001c340


	//   ....[114]....
        /*0760*/ 	.word	0x0001c360


	//   ....[115]....
        /*0764*/ 	.word	0x0001c490


	//   ....[116]....
        /*0768*/ 	.word	0x0001c4a0


	//   ....[117]....
        /*076c*/ 	.word	0x0001c5d0


	//   ....[118]....
        /*0770*/ 	.word	0x0001c5f0


	//   ....[119]....
        /*0774*/ 	.word	0x0001c720


	//   ....[120]....
        /*0778*/ 	.word	0x0001c730


	//   ....[121]....
        /*077c*/ 	.word	0x0001c900


	//   ....[122]....
        /*0780*/ 	.word	0x0001c920


	//   ....[123]....
        /*0784*/ 	.word	0x0001ca40


	//   ....[124]....
        /*0788*/ 	.word	0x0001ca80


	//   ....[125]....
        /*078c*/ 	.word	0x0001cab0


	//   ....[126]....
        /*0790*/ 	.word	0x0001cae0


	//   ....[127]....
        /*0794*/ 	.word	0x0001cb10


	//   ....[128]....
        /*0798*/ 	.word	0x0001cb40


	//   ....[129]....
        /*079c*/ 	.word	0x0001cca0


	//   ....[130]....
        /*07a0*/ 	.word	0x0001cce0


	//   ....[131]....
        /*07a4*/ 	.word	0x0001cd10


	//   ....[132]....
        /*07a8*/ 	.word	0x0001cd40


	//   ....[133]....
        /*07ac*/ 	.word	0x0001cd70


	//   ....[134]....
        /*07b0*/ 	.word	0x0001cda0


	//   ....[135]....
        /*07b4*/ 	.word	0x0001ce30


	//   ....[136]....
        /*07b8*/ 	.word	0x0001ce70


	//   ....[137]....
        /*07bc*/ 	.word	0x0001ce80


	//   ....[138]....
        /*07c0*/ 	.word	0x0001cee0


	//   ....[139]....
        /*07c4*/ 	.word	0x0001d880


	//   ....[140]....
        /*07c8*/ 	.word	0x0001d8e0


	//   ....[141]....
        /*07cc*/ 	.word	0x0001d930


	//   ....[142]....
        /*07d0*/ 	.word	0x0001d980


	//   ....[143]....
        /*07d4*/ 	.word	0x0001d9d0


	//   ....[144]....
        /*07d8*/ 	.word	0x0001da40


	//   ....[145]....
        /*07dc*/ 	.word	0x0001da80


	//   ....[146]....
        /*07e0*/ 	.word	0x0001daf0


	//   ....[147]....
        /*07e4*/ 	.word	0x0001db60


	//   ....[148]....
        /*07e8*/ 	.word	0x0001dbc0


	//   ....[149]....
        /*07ec*/ 	.word	0x0001dc30


	//   ....[150]....
        /*07f0*/ 	.word	0x0001dca0


	//   ....[151]....
        /*07f4*/ 	.word	0x0001dd00


	//   ....[152]....
        /*07f8*/ 	.word	0x0001dd60


	//   ....[153]....
        /*07fc*/ 	.word	0x0001ddc0


	//   ....[154]....
        /*0800*/ 	.word	0x0001de30


	//   ....[155]....
        /*0804*/ 	.word	0x0001de90


	//   ....[156]....
        /*0808*/ 	.word	0x0001def0


	//   ....[157]....
        /*080c*/ 	.word	0x0001df50


	//   ....[158]....
        /*0810*/ 	.word	0x0001dfc0


	//   ....[159]....
        /*0814*/ 	.word	0x0001e130


	//   ....[160]....
        /*0818*/ 	.word	0x0001e190


	//   ....[161]....
        /*081c*/ 	.word	0x0001e1f0


	//   ....[162]....
        /*0820*/ 	.word	0x0001e250


	//   ....[163]....
        /*0824*/ 	.word	0x0001e690


	//   ....[164]....
        /*0828*/ 	.word	0x0001e6e0


	//   ....[165]....
        /*082c*/ 	.word	0x0001e730


	//   ....[166]....
        /*0830*/ 	.word	0x0001e780


	//   ....[167]....
        /*0834*/ 	.word	0x0001e7f0


	//   ....[168]....
        /*0838*/ 	.word	0x0001e860


	//   ....[169]....
        /*083c*/ 	.word	0x0001e9d0


	//   ....[170]....
        /*0840*/ 	.word	0x0001ea30


	//   ....[171]....
        /*0844*/ 	.word	0x0001ea90


	//   ....[172]....
        /*0848*/ 	.word	0x0001eb00


	//   ....[173]....
        /*084c*/ 	.word	0x0001ec70


	//   ....[174]....
        /*0850*/ 	.word	0x0001ecd0


	//   ....[175]....
        /*0854*/ 	.word	0x0001ed30


	//   ....[176]....
        /*0858*/ 	.word	0x0001ed90


	//   ....[177]....
        /*085c*/ 	.word	0x0001f1d0


	//   ....[178]....
        /*0860*/ 	.word	0x0001f210


	//   ....[179]....
        /*0864*/ 	.word	0x0001f260


	//   ....[180]....
        /*0868*/ 	.word	0x0001f2a0


	//   ....[181]....
        /*086c*/ 	.word	0x0001f300


	//   ....[182]....
        /*0870*/ 	.word	0x0001f360


	//   ....[183]....
        /*0874*/ 	.word	0x0001f3d0


	//   ....[184]....
        /*0878*/ 	.word	0x0001f510


	//   ....[185]....
        /*087c*/ 	.word	0x0001f570


	//   ....[186]....
        /*0880*/ 	.word	0x0001f5b0


	//   ....[187]....
        /*0884*/ 	.word	0x0001f5f0


	//   ....[188]....
        /*0888*/ 	.word	0x0001f640


	//   ....[189]....
        /*088c*/ 	.word	0x0001f680


	//   ....[190]....
        /*0890*/ 	.word	0x0001f6d0


	//   ....[191]....
        /*0894*/ 	.word	0x0001f720


	//   ....[192]....
        /*0898*/ 	.word	0x0001f770


	//   ....[193]....
        /*089c*/ 	.word	0x0001f7c0


	//   ....[194]....
        /*08a0*/ 	.word	0x0001f830


	//   ....[195]....
        /*08a4*/ 	.word	0x0001f8a0


	//   ....[196]....
        /*08a8*/ 	.word	0x0001f900


	//   ....[197]....
        /*08ac*/ 	.word	0x0001f960


	//   ....[198]....
        /*08b0*/ 	.word	0x0001f9c0


	//   ....[199]....
        /*08b4*/ 	.word	0x0001fa30


	//   ....[200]....
        /*08b8*/ 	.word	0x0001fa90


	//   ....[201]....
        /*08bc*/ 	.word	0x0001faf0


	//   ....[202]....
        /*08c0*/ 	.word	0x0001fb50


	//   ....[203]....
        /*08c4*/ 	.word	0x0001fbc0


	//   ....[204]....
        /*08c8*/ 	.word	0x0001fc20


	//   ....[205]....
        /*08cc*/ 	.word	0x0001fc80


	//   ....[206]....
        /*08d0*/ 	.word	0x0001fce0


	//   ....[207]....
        /*08d4*/ 	.word	0x0001fd50


	//   ....[208]....
        /*08d8*/ 	.word	0x0001fdb0


	//   ....[209]....
        /*08dc*/ 	.word	0x0001fe10


	//   ....[210]....
        /*08e0*/ 	.word	0x0001fe70


	//   ....[211]....
        /*08e4*/ 	.word	0x0001fee0


	//   ....[212]....
        /*08e8*/ 	.word	0x0001ff40


	//   ....[213]....
        /*08ec*/ 	.word	0x0001ffa0


	//   ....[214]....
        /*08f0*/ 	.word	0x00020010


	//   ....[215]....
        /*08f4*/ 	.word	0x00020080


	//   ....[216]....
        /*08f8*/ 	.word	0x000200d0


	//   ....[217]....
        /*08fc*/ 	.word	0x00020110


	//   ....[218]....
        /*0900*/ 	.word	0x00020160


	//   ....[219]....
        /*0904*/ 	.word	0x000201b0


	//   ....[220]....
        /*0908*/ 	.word	0x00020200


	//   ....[221]....
        /*090c*/ 	.word	0x00020270


	//   ....[222]....
        /*0910*/ 	.word	0x000202b0


	//   ....[223]....
        /*0914*/ 	.word	0x00020300


	//   ....[224]....
        /*0918*/ 	.word	0x00020350


	//   ....[225]....
        /*091c*/ 	.word	0x000203a0


	//   ....[226]....
        /*0920*/ 	.word	0x000203f0


	//   ....[227]....
        /*0924*/ 	.word	0x00020460


	//   ....[228]....
        /*0928*/ 	.word	0x000204a0


	//   ....[229]....
        /*092c*/ 	.word	0x00020510


	//   ....[230]....
        /*0930*/ 	.word	0x00020570


	//   ....[231]....
        /*0934*/ 	.word	0x000205e0


	//----- nvinfo : EIATTR_EXIT_INSTR_OFFSETS
	.align		4
.L_392:
        /*0938*/ 	.byte	0x04, 0x1c
        /*093a*/ 	.short	(.L_394 - .L_393)


	//   ....[0]....
.L_393:
        /*093c*/ 	.word	0x00000fe0


	//   ....[1]....
        /*0940*/ 	.word	0x0001d840


	//----- nvinfo : EIATTR_MAX_THREADS
	.align		4
.L_394:
        /*0944*/ 	.byte	0x04, 0x05
        /*0946*/ 	.short	(.L_396 - .L_395)
.L_395:
        /*0948*/ 	.word	0x00000100
        /*094c*/ 	.word	0x00000001
        /*0950*/ 	.word	0x00000001


	//----- nvinfo : EIATTR_CRS_STACK_SIZE
	.align		4
.L_396:
        /*0954*/ 	.byte	0x04, 0x1e
        /*0956*/ 	.short	(.L_398 - .L_397)
.L_397:
        /*0958*/ 	.word	0x00000000
.L_398:


//--------------------- .nv.info._ZN7cutlass13device_kernelIN5flash19enable_sm80_to_sm89INS1_16FlashAttnFwdSm80INS1_25CollectiveMainloopFwdSm80ILi8ELi2ELb0EN4cute5tupleIJNS5_1CILi128EEENS7_ILi64EEENS7_ILi192EEEEEELi192ENS_10bfloat16_tEfNS_4arch4Sm80ELb0ELb0ELb0ELb0ELb1ELb0ELb1ELb1EEENS1_21CollectiveEpilogueFwdINS6_IJS8_SA_S9_EEENS6_IJNS7_ILi1EEESI_SI_EEESC_SE_Li256ELb0ELb1ELb1ELb0EEENS1_19SingleTileSchedulerILb0ELb1ELb1ELi128EEEEEEEEEvNT_6ParamsE --------------------------
	.section	.nv.info._ZN7cutlass13device_kernelIN5flash19enable_sm80_to_sm89INS1_16FlashAttnFwdSm80INS1_25CollectiveMainloopFwdSm80ILi8ELi2ELb0EN4cute5tupleIJNS5_1CILi128EEENS7_ILi64EEENS7_ILi192EEEEEELi192ENS_10bfloat16_tEfNS_4arch4Sm80ELb0ELb0ELb0ELb0ELb1ELb0ELb1ELb1EEENS1_21CollectiveEpilogueFwdINS6_IJS8_SA_S9_EEENS6_IJNS7_ILi1EEESI_SI_EEESC_SE_Li256ELb0ELb1ELb1ELb0EEENS1_19SingleTileSchedulerILb0ELb1ELb1ELi128EEEEEEEEEvNT_6ParamsE,"",@"SHT_CUDA_INFO"
	.sectionflags	@""
	.align	4


	//----- nvinfo : EIATTR_CUDA_API_VERSION
	.align		4
        /*0000*/ 	.byte	0x04, 0x37
        /*0002*/ 	.short	(.L_400 - .L_399)
.L_399:
        /*0004*/ 	.word	0x00000082


	//----- nvinfo : EIATTR_SW2861232_WAR
	.align		4
.L_400:
        /*0008*/ 	.byte	0x01, 0x35
	.zero		2


	//----- nvinfo : EIATTR_PARAM_CBANK
	.align		4
        /*000c*/ 	.byte	0x04, 0x0a
        /*000e*/ 	.short	(.L_402 - .L_401)
	.align		4
.L_401:
        /*0010*/ 	.word	index@(.nv.constant0._ZN7cutlass13device_kernelIN5flash19enable_sm80_to_sm89INS1_16FlashAttnFwdSm80INS1_25CollectiveMainloopFwdSm80ILi8ELi2ELb0EN4cute5tupleIJNS5_1CILi128EEENS7_ILi64EEENS7_ILi192EEEEEELi192ENS_10bfloat16_tEfNS_4arch4Sm80ELb0ELb0ELb0ELb0ELb1ELb0ELb1ELb1EEENS1_21CollectiveEpilogueFwdINS6_IJS8_SA_S9_EEENS6_IJNS7_ILi1EEESI_SI_EEESC_SE_Li256ELb0ELb1ELb1ELb0EEENS1_19SingleTileSchedulerILb0ELb1ELb1ELi128EEEEEEEEEvNT_6ParamsE)
        /*0014*/ 	.short	0x0160
        /*0016*/ 	.short	0x0418


	//----- nvinfo : EIATTR_CBANK_PARAM_SIZE
	.align		4
.L_402:
        /*0018*/ 	.byte	0x03, 0x19
        /*001a*/ 	.short	0x0418


	//----- nvinfo : EIATTR_KPARAM_INFO
	.align		4
        /*001c*/ 	.byte	0x04, 0x17
        /*001e*/ 	.short	(.L_404 - .L_403)
.L_403:
        /*0020*/ 	.word	0x00000000
        /*0024*/ 	.short	0x0000
        /*0026*/ 	.short	0x0000
        /*0028*/ 	.byte	0x00, 0xf0, 0x61, 0x10


	//----- nvinfo : EIATTR_MAXREG_COUNT
	.align		4
.L_404:
        /*002c*/ 	.byte	0x03, 0x1b
        /*002e*/ 	.short	0x00ff


	//----- nvinfo : EIATTR_NUM_BARRIERS
	.align		4
        /*0030*/ 	.byte	0x02, 0x4c
        /*0032*/ 	.byte	0x02
	.zero		1


	//----- nvinfo : EIATTR_MERCURY_ISA_VERSION
	.align		4
        /*0034*/ 	.byte	0x03, 0x5f
        /*0036*/ 	.short	0x0000


	//----- nvinfo : EIATTR_COOP_GROUP_MASK_REGIDS
	.align		4
        /*0038*/ 	.byte	0x04, 0x29
        /*003a*/ 	.short	(.L_406 - .L_405)


	//   ....[0]....
.L_405:
        /*003c*/ 	.word	0xffffffff


	//   ....[1]....
        /*0040*/ 	.word	0xffffffff


	//   ....[2]....
        /*0044*/ 	.word	0xffffffff


	//   ....[3]....
        /*0048*/ 	.word	0xffffffff


	//   ....[4]....
        /*004c*/ 	.word	0xffffffff


	//   ....[5]....
        /*0050*/ 	.word	0xffffffff


	//   ....[6]....
        /*0054*/ 	.word	0xffffffff


	//   ....[7]....
        /*0058*/ 	.word	0xffffffff


	//   ....[8]....
        /*005c*/ 	.word	0xffffffff


	//   ....[9]....
        /*0060*/ 	.word	0xffffffff


	//   ....[10]....
        /*0064*/ 	.word	0xffffffff


	//   ....[11]....
        /*0068*/ 	.word	0xffffffff


	//   ....[12]....
        /*006c*/ 	.word	0xffffffff


	//   ....[13]....
        /*0070*/ 	.word	0xffffffff


	//   ....[14]....
        /*0074*/ 	.word	0xffffffff


	//   ....[15]....
        /*0078*/ 	.word	0xffffffff


	//   ....[16]....
        /*007c*/ 	.word	0xffffffff


	//   ....[17]....
        /*0080*/ 	.word	0xffffffff


	//   ....[18]....
        /*0084*/ 	.word	0xffffffff


	//   ....[19]....
        /*0088*/ 	.word	0xffffffff


	//   ....[20]....
        /*008c*/ 	.word	0xffffffff


	//   ....[21]....
        /*0090*/ 	.word	0xffffffff


	//   ....[22]....
        /*0094*/ 	.word	0xffffffff


	//   ....[23]....
        /*0098*/ 	.word	0xffffffff


	//   ....[24]....
        /*009c*/ 	.word	0xffffffff


	//   ....[25]....
        /*00a0*/ 	.word	0xffffffff


	//   ....[26]....
        /*00a4*/ 	.word	0xffffffff


	//   ....[27]....
        /*00a8*/ 	.word	0xffffffff


	//   ....[28]....
        /*00ac*/ 	.word	0xffffffff


	//   ....[29]....
        /*00b0*/ 	.word	0xffffffff


	//   ....[30]....
        /*00b4*/ 	.word	0xffffffff


	//   ....[31]....
        /*00b8*/ 	.word	0xffffffff


	//   ....[32]....
        /*00bc*/ 	.word	0xffffffff


	//   ....[33]....
        /*00c0*/ 	.word	0xffffffff


	//   ....[34]....
        /*00c4*/ 	.word	0xffffffff


	//   ....[35]....
        /*00c8*/ 	.word	0xffffffff


	//   ....[36]....
        /*00cc*/ 	.word	0xffffffff


	//   ....[37]....
        /*00d0*/ 	.word	0xffffffff


	//   ....[38]....
        /*00d4*/ 	.word	0xffffffff


	//   ....[39]....
        /*00d8*/ 	.word	0xffffffff


	//   ....[40]....
        /*00dc*/ 	.word	0xffffffff


	//   ....[41]....
        /*00e0*/ 	.word	0xffffffff


	//   ....[42]....
        /*00e4*/ 	.word	0xffffffff


	//   ....[43]....
        /*00e8*/ 	.word	0xffffffff


	//   ....[44]....
        /*00ec*/ 	.word	0xffffffff


	//   ....[45]....
        /*00f0*/ 	.word	0xffffffff


	//   ....[46]....
        /*00f4*/ 	.word	0xffffffff


	//   ....[47]....
        /*00f8*/ 	.word	0xffffffff


	//   ....[48]....
        /*00fc*/ 	.word	0xffffffff


	//   ....[49]....
        /*0100*/ 	.word	0xffffffff


	//   ....[50]....
        /*0104*/ 	.word	0xffffffff


	//   ....[51]....
        /*0108*/ 	.word	0xffffffff


	//   ....[52]....
        /*010c*/ 	.word	0xffffffff


	//   ....[53]....
        /*0110*/ 	.word	0xffffffff


	//   ....[54]....
        /*0114*/ 	.word	0xffffffff


	//   ....[55]....
        /*0118*/ 	.word	0xffffffff


	//   ....[56]....
        /*011c*/ 	.word	0xffffffff


	//----- nvinfo : EIATTR_COOP_GROUP_INSTR_OFFSETS
	.align		4
.L_406:
        /*0120*/ 	.byte	0x04, 0x28
        /*0122*/ 	.short	(.L_408 - .L_407)


	//   ....[0]....
.L_407:
        /*0124*/ 	.word	0x00000050


	//   ....[1]....
        /*0128*/ 	.word	0x00000b70


	//   ....[2]....
        /*012c*/ 	.word	0x00000ba0


	//   ....[3]....
        /*0130*/ 	.word	0x00000d70


	//   ....[4]....
        /*0134*/ 	.word	0x00000da0


	//   ....[5]....
        /*0138*/ 	.word	0x00000ec0


	//   ....[6]....
        /*013c*/ 	.word	0x00000ef0


	//   ....[7]....
        /*0140*/ 	.word	0x00001020


	//   ....[8]....
        /*0144*/ 	.word	0x00001060


	//   ....[9]....
        /*0148*/ 	.word	0x00001560


	//   ....[10]....
        /*014c*/ 	.word	0x00001590


	//   ....[11]....
        /*0150*/ 	.word	0x000015c0


	//   ....[12]....
        /*0154*/ 	.word	0x000015f0


	//   ....[13]....
        /*0158*/ 	.word	0x00001610


	//   ....[14]....
        /*015c*/ 	.word	0x00001630


	//   ....[15]....
        /*0160*/ 	.word	0x00001640


	//   ....[16]....
        /*0164*/ 	.word	0x00001750


	//   ....[17]....
        /*0168*/ 	.word	0x00001bd0


	//   ....[18]....
        /*016c*/ 	.word	0x00001c10


	//   ....[19]....
        /*0170*/ 	.word	0x00001c30


	//   ....[20]....
        /*0174*/ 	.word	0x00001c90


	//   ....[21]....
        /*0178*/ 	.word	0x00002210


	//   ....[22]....
        /*017c*/ 	.word	0x00002240


	//   ....[23]....
        /*0180*/ 	.word	0x00002260


	//   ....[24]....
        /*0184*/ 	.word	0x000022c0


	//   ....[25]....
        /*0188*/ 	.word	0x00003420


	//   ....[26]....
        /*018c*/ 	.word	0x00003440


	//   ....[27]....
        /*0190*/ 	.word	0x00003470


	//   ....[28]....
        /*0194*/ 	.word	0x00003490


	//   ....[29]....
        /*0198*/ 	.word	0x000046d0


	//   ....[30]....
        /*019c*/ 	.word	0x000046f0


	//   ....[31]....
        /*01a0*/ 	.word	0x00004770


	//   ....[32]....
        /*01a4*/ 	.word	0x00004790


	//   ....[33]....
        /*01a8*/ 	.word	0x00004b90


	//   ....[34]....
        /*01ac*/ 	.word	0x00004bc0


	//   ....[35]....
        /*01b0*/ 	.word	0x00004bf0


	//   ....[36]....
        /*01b4*/ 	.word	0x00004c10


	//   ....[37]....
        /*01b8*/ 	.word	0x00005970


	//   ....[38]....
        /*01bc*/ 	.word	0x00005990


	//   ....[39]....
        /*01c0*/ 	.word	0x000059b0


	//   ....[40]....
        /*01c4*/ 	.word	0x000059d0


	//   ....[41]....
        /*01c8*/ 	.word	0x000072a0


	//   ....[42]....
        /*01cc*/ 	.word	0x000072d0


	//   ....[43]....
        /*01d0*/ 	.word	0x000072f0


	//   ....[44]....
        /*01d4*/ 	.word	0x00007310


	//   ....[45]....
        /*01d8*/ 	.word	0x00007530


	//   ....[46]....
        /*01dc*/ 	.word	0x00007550


	//   ....[47]....
        /*01e0*/ 	.word	0x00007580


	//   ....[48]....
        /*01e4*/ 	.word	0x000075a0


	//   ....[49]....
        /*01e8*/ 	.word	0x00008240


	//   ....[50]....
        /*01ec*/ 	.word	0x00008280


	//   ....[51]....
        /*01f0*/ 	.word	0x000082b0


	//   ....[52]....
        /*01f4*/ 	.word	0x000082f0


	//   ....[53]....
        /*01f8*/ 	.word	0x00008340


	//   ....[54]....
        /*01fc*/ 	.word	0x00008360


	//   ....[55]....
        /*0200*/ 	.word	0x00008cc0


	//   ....[56]....
        /*0204*/ 	.word	0x00008cd0


	//----- nvinfo : EIATTR_EXIT_INSTR_OFFSETS
	.align		4
.L_408:
        /*0208*/ 	.byte	0x04, 0x1c
        /*020a*/ 	.short	(.L_410 - .L_409)


	//   ....[0]....
.L_409:
        /*020c*/ 	.word	0x00000170


	//   ....[1]....
        /*0210*/ 	.word	0x00008ce0


	//   ....[2]....
        /*0214*/ 	.word	0x00009580


	//   ....[3]....
        /*0218*/ 	.word	0x000095d0


	//   ....[4]....
        /*021c*/ 	.word	0x00009600


	//   ....[5]....
        /*0220*/ 	.word	0x00009660


	//   ....[6]....
        /*0224*/ 	.word	0x000098b0


	//----- nvinfo : EIATTR_CTAIDZ_USED
	.align		4
.L_410:
        /*0228*/ 	.byte	0x01, 0x04
	.zero		2


	//----- nvinfo : EIATTR_MAX_THREADS
	.align		4
        /*022c*/ 	.byte	0x04, 0x05
        /*022e*/ 	.short	(.L_412 - .L_411)
.L_411:
        /*0230*/ 	.word	0x00000100
        /*0234*/ 	.word	0x00000001
        /*0238*/ 	.word	0x00000001


	//----- nvinfo : EIATTR_CRS_STACK_SIZE
	.align		4
.L_412:
        /*023c*/ 	.byte	0x04, 0x1e
        /*023e*/ 	.short	(.L_414 - .L_413)
.L_413:
        /*0240*/ 	.word	0x00000000
.L_414:


//--------------------- .nv.info._ZN7cutlass13device_kernelIN5flash19enable_sm80_to_sm89INS1_16FlashAttnFwdSm80INS1_25CollectiveMainloopFwdSm80ILi8ELi2ELb0EN4cute5tupleIJNS5_1CILi128EEENS7_ILi64EEENS7_ILi192EEEEEELi192ENS_10bfloat16_tEfNS_4arch4Sm80ELb0ELb0ELb0ELb1ELb1ELb0ELb1ELb1EEENS1_21CollectiveEpilogueFwdINS6_IJS8_SA_S9_EEENS6_IJNS7_ILi1EEESI_SI_EEESC_SE_Li256ELb1ELb1ELb1ELb0EEENS1_36VarlenDynamicPersistentTileSchedulerILi128ELi64ELi256ELi256ELb1ELb1ELb0ELb0ELb1ELb1EEEEEEEEEvNT_6ParamsE --------------------------
	.section	.nv.info._ZN7cutlass13device_kernelIN5flash19enable_sm80_to_sm89INS1_16FlashAttnFwdSm80INS1_25CollectiveMainloopFwdSm80ILi8ELi2ELb0EN4cute5tupleIJNS5_1CILi128EEENS7_ILi64EEENS7_ILi192EEEEEELi192ENS_10bfloat16_tEfNS_4arch4Sm80ELb0ELb0ELb0ELb1ELb1ELb0ELb1ELb1EEENS1_21CollectiveEpilogueFwdINS6_IJS8_SA_S9_EEENS6_IJNS7_ILi1EEESI_SI_EEESC_SE_Li256ELb1ELb1ELb1ELb0EEENS1_36VarlenDynamicPersistentTileSchedulerILi128ELi64ELi256ELi256ELb1ELb1ELb0ELb0ELb1ELb1EEEEEEEEEvNT_6ParamsE,"",@"SHT_CUDA_INFO"
	.sectionflags	@""
	.align	4


	//----- nvinfo : EIATTR_CUDA_API_VERSION
	.align		4
        /*0000*/ 	.byte	0x04, 0x37
        /*0002*/ 	.short	(.L_416 - .L_415)
.L_415:
        /*0004*/ 	.word	0x00000082


	//----- nvinfo : EIATTR_SW2861232_WAR
	.align		4
.L_416:
        /*0008*/ 	.byte	0x01, 0x35
	.zero		2


	//----- nvinfo : EIATTR_PARAM_CBANK
	.align		4
        /*000c*/ 	.byte	0x04, 0x0a
        /*000e*/ 	.short	(.L_418 - .L_417)
	.align		4
.L_417:
        /*0010*/ 	.word	index@(.nv.constant0._ZN7cutlass13device_kernelIN5flash19enable_sm80_to_sm89INS1_16FlashAttnFwdSm80INS1_25CollectiveMainloopFwdSm80ILi8ELi2ELb0EN4cute5tupleIJNS5_1CILi128EEENS7_ILi64EEENS7_ILi192EEEEEELi192ENS_10bfloat16_tEfNS_4arch4Sm80ELb0ELb0ELb0ELb1ELb1ELb0ELb1ELb1EEENS1_21CollectiveEpilogueFwdINS6_IJS8_SA_S9_EEENS6_IJNS7_ILi1EEESI_SI_EEESC_SE_Li256ELb1ELb1ELb1ELb0EEENS1_36VarlenDynamicPersistentTileSchedulerILi128ELi64ELi256ELi256ELb1ELb1ELb0ELb0ELb1ELb1EEEEEEEEEvNT_6ParamsE)
        /*0014*/ 	.short	0x0160
        /*0016*/ 	.short	0x0438


	//----- nvinfo : EIATTR_CBANK_PARAM_SIZE
	.align		4
.L_418:
        /*0018*/ 	.byte	0x03, 0x19
        /*001a*/ 	.short	0x0438


	//----- nvinfo : EIATTR_KPARAM_INFO
	.align		4
        /*001c*/ 	.byte	0x04, 0x17
        /*001e*/ 	.short	(.L_420 - .L_419)
.L_419:
        /*0020*/ 	.word	0x00000000
        /*0024*/ 	.short	0x0000
        /*0026*/ 	.short	0x0000
        /*0028*/ 	.byte	0x00, 0xf0, 0xe1, 0x10


	//----- nvinfo : EIATTR_MAXREG_COUNT
	.align		4
.L_420:
        /*002c*/ 	.byte	0x03, 0x1b
        /*002e*/ 	.short	0x00ff


	//----- nvinfo : EIATTR_NUM_BARRIERS
	.align		4
        /*0030*/ 	.byte	0x02, 0x4c
        /*0032*/ 	.byte	0x06
	.zero		1


	//----- nvinfo : EIATTR_ANNOTATIONS
	.align		4
        /*0034*/ 	.byte	0x04, 0x55
        /*0036*/ 	.short	(.L_422 - .L_421)


	//   ....[0]....
.L_421:
        /*0038*/ 	.word	0x00000001
        /*003c*/ 	.byte	0x70, 0x00, 0x00, 0x00, 0x01, 0x00, 0x00, 0x00, 0xc0, 0x0f, 0x00, 0x00, 0x01, 0x00, 0x00, 0x00
        /*004c*/ 	.byte	0xa0, 0x11, 0x00, 0x00, 0x01, 0x00, 0x00, 0x00, 0x10, 0x12, 0x00, 0x00, 0x01, 0x00, 0x00, 0x00
        /*005c*/ 	.byte	0x50, 0x47, 0x00, 0x00, 0x01, 0x00, 0x00, 0x00, 0x60, 0x9d, 0x00, 0x00, 0x01, 0x00, 0x00, 0x00
        /*006c*/ 	.byte	0x90, 0x9d, 0x00, 0x00, 0x01, 0x00, 0x00, 0x00, 0x30, 0xc9, 0x00, 0x00


	//----- nvinfo : EIATTR_MERCURY_ISA_VERSION
	.align		4
.L_422:
        /*0078*/ 	.byte	0x03, 0x5f
        /*007a*/ 	.short	0x0000


	//----- nvinfo : EIATTR_INT_WARP_WIDE_INSTR_OFFSETS
	.align		4
        /*007c*/ 	.byte	0x04, 0x31
        /*007e*/ 	.short	(.L_424 - .L_423)


	//   ....[0]....
.L_423:
        /*0080*/ 	.word	0x000094e0


	//   ....[1]....
        /*0084*/ 	.word	0x00009560


	//----- nvinfo : EIATTR_COOP_GROUP_MASK_REGIDS
	.align		4
.L_424:
        /*0088*/ 	.byte	0x04, 0x29
        /*008a*/ 	.short	(.L_426 - .L_425)


	//   ....[0]....
.L_425:
        /*008c*/ 	.word	0xffffffff


	//   ....[1]....
        /*0090*/ 	.word	0xffffffff


	//   ....[2]....
        /*0094*/ 	.word	0xffffffff


	//   ....[3]....
        /*0098*/ 	.word	0xffffffff


	//   ....[4]....
        /*009c*/ 	.word	0xffffffff


	//   ....[5]....
        /*00a0*/ 	.word	0xffffffff


	//   ....[6]....
        /*00a4*/ 	.word	0xffffffff


	//   ....[7]....
        /*00a8*/ 	.word	0xffffffff


	//   ....[8]....
        /*00ac*/ 	.word	0xffffffff


	//   ....[9]....
        /*00b0*/ 	.word	0xffffffff


	//   ....[10]....
        /*00b4*/ 	.word	0xffffffff


	//   ....[11]....
        /*00b8*/ 	.word	0xffffffff


	//   ....[12]....
        /*00bc*/ 	.word	0xffffffff


	//   ....[13]....
        /*00c0*/ 	.word	0xffffffff


	//   ....[14]....
        /*00c4*/ 	.word	0xffffffff


	//   ....[15]....
        /*00c8*/ 	.word	0xffffffff


	//   ....[16]....
        /*00cc*/ 	.word	0xffffffff


	//   ....[17]....
        /*00d0*/ 	.word	0xffffffff


	//   ....[18]....
        /*00d4*/ 	.word	0xffffffff


	//   ....[19]....
        /*00d8*/ 	.word	0xffffffff


	//   ....[20]....
        /*00dc*/ 	.word	0xffffffff


	//   ....[21]....
        /*00e0*/ 	.word	0xffffffff


	//   ....[22]....
        /*00e4*/ 	.word	0xffffffff


	//   ....[23]....
        /*00e8*/ 	.word	0xffffffff


	//   ....[24]....
        /*00ec*/ 	.word	0xffffffff


	//   ....[25]....
        /*00f0*/ 	.word	0xffffffff


	//   ....[26]....
        /*00f4*/ 	.word	0xffffffff


	//   ....[27]....
        /*00f8*/ 	.word	0xffffffff


	//   ....[28]....
        /*00fc*/ 	.word	0xffffffff


	//   ....[29]....
        /*0100*/ 	.word	0xffffffff


	//   ....[30]....
        /*0104*/ 	.word	0xffffffff


	//   ....[31]....
        /*0108*/ 	.word	0xffffffff


	//   ....[32]....
        /*010c*/ 	.word	0xffffffff


	//   ....[33]....
        /*0110*/ 	.word	0xffffffff


	//   ....[34]....
        /*0114*/ 	.word	0xffffffff


	//   ....[35]....
        /*0118*/ 	.word	0xffffffff


	//   ....[36]....
        /*011c*/ 	.word	0xffffffff


	//   ....[37]....
        /*0120*/ 	.word	0xffffffff


	//   ....[38]....
        /*0124*/ 	.word	0xffffffff


	//   ....[39]....
        /*0128*/ 	.word	0xffffffff


	//   ....[40]....
        /*012c*/ 	.word	0xffffffff


	//   ....[41]....
        /*0130*/ 	.word	0xffffffff


	//   ....[42]....
        /*0134*/ 	.word	0xffffffff


	//   ....[43]....
        /*0138*/ 	.word	0xffffffff


	//   ....[44]....
        /*013c*/ 	.word	0xffffffff


	//   ....[45]....
        /*0140*/ 	.word	0xffffffff


	//   ....[46]....
        /*0144*/ 	.word	0xffffffff


	//   ....[47]....
        /*0148*/ 	.word	0xffffffff


	//   ....[48]....
        /*014c*/ 	.word	0xffffffff


	//   ....[49]....
        /*0150*/ 	.word	0xffffffff


	//   ....[50]....
        /*0154*/ 	.word	0xffffffff


	//   ....[51]....
        /*0158*/ 	.word	0xffffffff


	//   ....[52]....
        /*015c*/ 	.word	0xffffffff


	//   ....[53]....
        /*0160*/ 	.word	0xffffffff


	//   ....[54]....
        /*0164*/ 	.word	0xffffffff


	//   ....[55]....
        /*0168*/ 	.word	0xffffffff


	//   ....[56]....
        /*016c*/ 	.word	0xffffffff


	//   ....[57]....
        /*0170*/ 	.word	0xffffffff


	//   ....[58]....
        /*0174*/ 	.word	0xffffffff


	//   ....[59]....
        /*0178*/ 	.word	0xffffffff


	//   ....[60]....
        /*017c*/ 	.word	0xffffffff


	//   ....[61]....
        /*0180*/ 	.word	0xffffffff


	//   ....[62]....
        /*0184*/ 	.word	0xffffffff


	//   ....[63]....
        /*0188*/ 	.word	0xffffffff


	//   ....[64]....
        /*018c*/ 	.word	0xffffffff


	//   ....[65]....
        /*0190*/ 	.word	0xffffffff


	//   ....[66]....
        /*0194*/ 	.word	0xffffffff


	//   ....[67]....
        /*0198*/ 	.word	0xffffffff


	//   ....[68]....
        /*019c*/ 	.word	0xffffffff


	//   ....[69]....
        /*01a0*/ 	.word	0xffffffff


	//   ....[70]....
        /*01a4*/ 	.word	0xffffffff


	//   ....[71]....
        /*01a8*/ 	.word	0xffffffff


	//   ....[72]....
        /*01ac*/ 	.word	0xffffffff


	//   ....[73]....
        /*01b0*/ 	.word	0xffffffff


	//   ....[74]....
        /*01b4*/ 	.word	0xffffffff


	//   ....[75]....
        /*01b8*/ 	.word	0xffffffff


	//   ....[76]....
        /*01bc*/ 	.word	0xffffffff


	//   ....[77]....
        /*01c0*/ 	.word	0xffffffff


	//   ....[78]....
        /*01c4*/ 	.word	0xffffffff


	//   ....[79]....
        /*01c8*/ 	.word	0xffffffff


	//   ....[80]....
        /*01cc*/ 	.word	0xffffffff


	//   ....[81]....
        /*01d0*/ 	.word	0xffffffff


	//   ....[82]....
        /*01d4*/ 	.word	0xffffffff


	//   ....[83]....
        /*01d8*/ 	.word	0xffffffff


	//   ....[84]....
        /*01dc*/ 	.word	0xffffffff


	//   ....[85]....
        /*01e0*/ 	.word	0xffffffff


	//   ....[86]....
        /*01e4*/ 	.word	0xffffffff


	//   ....[87]....
        /*01e8*/ 	.word	0xffffffff


	//   ....[88]....
        /*01ec*/ 	.word	0xffffffff


	//   ....[89]....
        /*01f0*/ 	.word	0xffffffff


	//   ....[90]....
        /*01f4*/ 	.word	0xffffffff


	//   ....[91]....
        /*01f8*/ 	.word	0xffffffff


	//   ....[92]....
        /*01fc*/ 	.word	0xffffffff


	//   ....[93]....
        /*0200*/ 	.word	0xffffffff


	//   ....[94]....
        /*0204*/ 	.word	0xffffffff


	//   ....[95]....
        /*0208*/ 	.word	0xffffffff


	//   ....[96]....
        /*020c*/ 	.word	0xffffffff


	//   ....[97]....
        /*0210*/ 	.word	0xffffffff


	//   ....[98]....
        /*0214*/ 	.word	0xffffffff


	//   ....[99]....
        /*0218*/ 	.word	0xffffffff


	//   ....[100]....
        /*021c*/ 	.word	0xffffffff


	//   ....[101]....
        /*0220*/ 	.word	0xffffffff


	//   ....[102]....
        /*0224*/ 	.word	0xffffffff


	//   ....[103]....
        /*0228*/ 	.word	0xffffffff


	//   ....[104]....
        /*022c*/ 	.word	0xffffffff


	//   ....[105]....
        /*0230*/ 	.word	0xffffffff


	//   ....[106]....
        /*0234*/ 	.word	0xffffffff


	//   ....[107]....
        /*0238*/ 	.word	0xffffffff


	//   ....[108]....
        /*023c*/ 	.word	0xffffffff


	//   ....[109]....
        /*0240*/ 	.word	0xffffffff


	//   ....[110]....
        /*0244*/ 	.word	0xffffffff


	//   ....[111]....
        /*0248*/ 	.word	0xffffffff


	//   ....[112]....
        /*024c*/ 	.word	0xffffffff


	//   ....[113]....
        /*0250*/ 	.word	0xffffffff


	//   ....[114]....
        /*0254*/ 	.word	0xffffffff


	//   ....[115]....
        /*0258*/ 	.word	0xffffffff


	//   ....[116]....
        /*025c*/ 	.word	0xffffffff


	//   ....[117]....
        /*0260*/ 	.word	0xffffffff


	//   ....[118]....
        /*0264*/ 	.word	0xffffffff


	//   ....[119]....
        /*0268*/ 	.word	0xffffffff


	//   ....[120]....
        /*026c*/ 	.word	0xffffffff


	//   ....[121]....
        /*0270*/ 	.word	0xffffffff


	//   ....[122]....
        /*0274*/ 	.word	0xffffffff


	//   ....[123]....
        /*0278*/ 	.word	0xffffffff


	//   ....[124]....
        /*027c*/ 	.word	0xffffffff


	//   ....[125]....
        /*0280*/ 	.word	0xffffffff


	//   ....[126]....
        /*0284*/ 	.word	0xffffffff


	//   ....[127]....
        /*0288*/ 	.word	0xffffffff


	//   ....[128]....
        /*028c*/ 	.word	0xffffffff


	//   ....[129]....
        /*0290*/ 	.word	0xffffffff


	//   ....[130]....
        /*0294*/ 	.word	0xffffffff


	//   ....[131]....
        /*0298*/ 	.word	0xffffffff


	//   ....[132]....
        /*029c*/ 	.word	0xffffffff


	//   ....[133]....
        /*02a0*/ 	.word	0xffffffff


	//   ....[134]....
        /*02a4*/ 	.word	0xffffffff


	//   ....[135]....
        /*02a8*/ 	.word	0xffffffff


	//   ....[136]....
        /*02ac*/ 	.word	0xffffffff


	//   ....[137]....
        /*02b0*/ 	.word	0xffffffff


	//   ....[138]....
        /*02b4*/ 	.word	0xffffffff


	//   ....[139]....
        /*02b8*/ 	.word	0xffffffff


	//   ....[140]....
        /*02bc*/ 	.word	0xffffffff


	//   ....[141]....
        /*02c0*/ 	.word	0xffffffff


	//   ....[142]....
        /*02c4*/ 	.word	0xffffffff


	//   ....[143]....
        /*02c8*/ 	.word	0xffffffff


	//   ....[144]....
        /*02cc*/ 	.word	0xffffffff


	//   ....[145]....
        /*02d0*/ 	.word	0xffffffff


	//   ....[146]....
        /*02d4*/ 	.word	0xffffffff


	//   ....[147]....
        /*02d8*/ 	.word	0xffffffff


	//   ....[148]....
        /*02dc*/ 	.word	0xffffffff


	//   ....[149]....
        /*02e0*/ 	.word	0xffffffff


	//   ....[150]....
        /*02e4*/ 	.word	0xffffffff


	//   ....[151]....
        /*02e8*/ 	.word	0xffffffff


	//   ....[152]....
        /*02ec*/ 	.word	0xffffffff


	//   ....[153]....
        /*02f0*/ 	.word	0xffffffff


	//   ....[154]....
        /*02f4*/ 	.word	0xffffffff


	//   ....[155]....
        /*02f8*/ 	.word	0xffffffff


	//   ....[156]....
        /*02fc*/ 	.word	0xffffffff


	//   ....[157]....
        /*0300*/ 	.word	0xffffffff


	//   ....[158]....
        /*0304*/ 	.word	0xffffffff


	//   ....[159]....
        /*0308*/ 	.word	0xffffffff


	//   ....[160]....
        /*030c*/ 	.word	0xffffffff


	//   ....[161]....
        /*0310*/ 	.word	0xffffffff


	//   ....[162]....
        /*0314*/ 	.word	0xffffffff


	//   ....[163]....
        /*0318*/ 	.word	0xffffffff


	//   ....[164]....
        /*031c*/ 	.word	0xffffffff


	//   ....[165]....
        /*0320*/ 	.word	0xffffffff


	//   ....[166]....
        /*0324*/ 	.word	0xffffffff


	//   ....[167]....
        /*0328*/ 	.word	0xffffffff


	//   ....[168]....
        /*032c*/ 	.word	0xffffffff


	//   ....[169]....
        /*0330*/ 	.word	0xffffffff


	//   ....[170]....
        /*0334*/ 	.word	0xffffffff


	//   ....[171]....
        /*0338*/ 	.word	0xffffffff


	//   ....[172]....
        /*033c*/ 	.word	0xffffffff


	//   ....[173]....
        /*0340*/ 	.word	0xffffffff


	//   ....[174]....
        /*0344*/ 	.word	0xffffffff


	//   ....[175]....
        /*0348*/ 	.word	0xffffffff


	//   ....[176]....
        /*034c*/ 	.word	0xffffffff


	//   ....[177]....
        /*0350*/ 	.word	0xffffffff


	//   ....[178]....
        /*0354*/ 	.word	0xffffffff


	//   ....[179]....
        /*0358*/ 	.word	0xffffffff


	//   ....[180]....
        /*035c*/ 	.word	0xffffffff


	//   ....[181]....
        /*0360*/ 	.word	0xffffffff


	//   ....[182]....
        /*0364*/ 	.word	0xffffffff


	//   ....[183]....
        /*0368*/ 	.word	0xffffffff


	//   ....[184]....
        /*036c*/ 	.word	0xffffffff


	//   ....[185]....
        /*0370*/ 	.word	0xffffffff


	//   ....[186]....
        /*0374*/ 	.word	0xffffffff


	//   ....[187]....
        /*0378*/ 	.word	0xffffffff


	//   ....[188]....
        /*037c*/ 	.word	0xffffffff


	//----- nvinfo : EIATTR_COOP_GROUP_INSTR_OFFSETS
	.align		4
.L_426:
        /*0380*/ 	.byte	0x04, 0x28
        /*0382*/ 	.short	(.L_428 - .L_427)


	//   ....[0]....
.L_427:
        /*0384*/ 	.word	0x00000050


	//   ....[1]....
        /*0388*/ 	.word	0x000001e0


	//   ....[2]....
        /*038c*/ 	.word	0x00000210


	//   ....[3]....
        /*0390*/ 	.word	0x00000240


	//   ....[4]....
        /*0394*/ 	.word	0x00000270


	//   ....[5]....
        /*0398*/ 	.word	0x000002a0


	//   ....[6]....
        /*039c*/ 	.word	0x000002d0


	//   ....[7]....
        /*03a0*/ 	.word	0x00000440


	//   ....[8]....
        /*03a4*/ 	.word	0x00000480


	//   ....[9]....
        /*03a8*/ 	.word	0x000004b0


	//   ....[10]....
        /*03ac*/ 	.word	0x000004e0


	//   ....[11]....
        /*03b0*/ 	.word	0x00000510


	//   ....[12]....
        /*03b4*/ 	.word	0x00000540


	//   ....[13]....
        /*03b8*/ 	.word	0x000005d0


	//   ....[14]....
        /*03bc*/ 	.word	0x00000600


	//   ....[15]....
        /*03c0*/ 	.word	0x00000620


	//   ....[16]....
        /*03c4*/ 	.word	0x00000680


	//   ....[17]....
        /*03c8*/ 	.word	0x00002190


	//   ....[18]....
        /*03cc*/ 	.word	0x000021b0


	//   ....[19]....
        /*03d0*/ 	.word	0x00002320


	//   ....[20]....
        /*03d4*/ 	.word	0x00002330


	//   ....[21]....
        /*03d8*/ 	.word	0x00002490


	//   ....[22]....
        /*03dc*/ 	.word	0x000024b0


	//   ....[23]....
        /*03e0*/ 	.word	0x00002610


	//   ....[24]....
        /*03e4*/ 	.word	0x00002620


	//   ....[25]....
        /*03e8*/ 	.word	0x00002ab0


	//   ....[26]....
        /*03ec*/ 	.word	0x00002ad0


	//   ....[27]....
        /*03f0*/ 	.word	0x00002b00


	//   ....[28]....
        /*03f4*/ 	.word	0x00002b20


	//   ....[29]....
        /*03f8*/ 	.word	0x00002c10


	//   ....[30]....
        /*03fc*/ 	.word	0x00002c20


	//   ....[31]....
        /*0400*/ 	.word	0x00002c30


	//   ....[32]....
        /*0404*/ 	.word	0x00002d40


	//   ....[33]....
        /*0408*/ 	.word	0x000030e0


	//   ....[34]....
        /*040c*/ 	.word	0x00003100


	//   ....[35]....
        /*0410*/ 	.word	0x000031b0


	//   ....[36]....
        /*0414*/ 	.word	0x000031f0


	//   ....[37]....
        /*0418*/ 	.word	0x00003630


	//   ....[38]....
        /*041c*/ 	.word	0x00003650


	//   ....[39]....
        /*0420*/ 	.word	0x000036b0


	//   ....[40]....
        /*0424*/ 	.word	0x00003710


	//   ....[41]....
        /*0428*/ 	.word	0x00004740


	//   ....[42]....
        /*042c*/ 	.word	0x00004780


	//   ....[43]....
        /*0430*/ 	.word	0x000047a0


	//   ....[44]....
        /*0434*/ 	.word	0x000047e0


	//   ....[45]....
        /*0438*/ 	.word	0x00005b30


	//   ....[46]....
        /*043c*/ 	.word	0x00005b50


	//   ....[47]....
        /*0440*/ 	.word	0x00005bd0


	//   ....[48]....
        /*0444*/ 	.word	0x00005c30


	//   ....[49]....
        /*0448*/ 	.word	0x000060e0


	//   ....[50]....
        /*044c*/ 	.word	0x00006100


	//   ....[51]....
        /*0450*/ 	.word	0x000061e0


	//   ....[52]....
        /*0454*/ 	.word	0x00006210


	//   ....[53]....
        /*0458*/ 	.word	0x00006f70


	//   ....[54]....
        /*045c*/ 	.word	0x00006fa0


	//   ....[55]....
        /*0460*/ 	.word	0x00007240


	//   ....[56]....
        /*0464*/ 	.word	0x00007370


	//   ....[57]....
        /*0468*/ 	.word	0x00008980


	//   ....[58]....
        /*046c*/ 	.word	0x000089a0


	//   ....[59]....
        /*0470*/ 	.word	0x00008a80


	//   ....[60]....
        /*0474*/ 	.word	0x00008aa0


	//   ....[61]....
        /*0478*/ 	.word	0x00008cd0


	//   ....[62]....
        /*047c*/ 	.word	0x00008d00


	//   ....[63]....
        /*0480*/ 	.word	0x00008d10


	//   ....[64]....
        /*0484*/ 	.word	0x00008d40


	//   ....[65]....
        /*0488*/ 	.word	0x0000a0c0


	//   ....[66]....
        /*048c*/ 	.word	0x0000a0d0


	//   ....[67]....
        /*0490*/ 	.word	0x0000a0f0


	//   ....[68]....
        /*0494*/ 	.word	0x0000a110


	//   ....[69]....
        /*0498*/ 	.word	0x0000a460


	//   ....[70]....
        /*049c*/ 	.word	0x0000a480


	//   ....[71]....
        /*04a0*/ 	.word	0x0000a5e0


	//   ....[72]....
        /*04a4*/ 	.word	0x0000a5f0


	//   ....[73]....
        /*04a8*/ 	.word	0x0000a750


	//   ....[74]....
        /*04ac*/ 	.word	0x0000a770


	//   ....[75]....
        /*04b0*/ 	.word	0x0000a8d0


	//   ....[76]....
        /*04b4*/ 	.word	0x0000a8e0


	//   ....[77]....
        /*04b8*/ 	.word	0x0000ac20


	//   ....[78]....
        /*04bc*/ 	.word	0x0000ac40


	//   ....[79]....
        /*04c0*/ 	.word	0x0000b410


	//   ....[80]....
        /*04c4*/ 	.word	0x0000b420


	//   ....[81]....
        /*04c8*/ 	.word	0x0000c360


	//   ....[82]....
        /*04cc*/ 	.word	0x0000c380


	//   ....[83]....
        /*04d0*/ 	.word	0x0000c4f0


	//   ....[84]....
        /*04d4*/ 	.word	0x0000c500


	//   ....[85]....
        /*04d8*/ 	.word	0x0000c660


	//   ....[86]....
        /*04dc*/ 	.word	0x0000c680


	//   ....[87]....
        /*04e0*/ 	.word	0x0000c7e0


	//   ....[88]....
        /*04e4*/ 	.word	0x0000c7f0


	//   ....[89]....
        /*04e8*/ 	.word	0x0000c9e0


	//   ....[90]....
        /*04ec*/ 	.word	0x0000ca00


	//   ....[91]....
        /*04f0*/ 	.word	0x0000cb20


	//   ....[92]....
        /*04f4*/ 	.word	0x0000cb60


	//   ....[93]....
        /*04f8*/ 	.word	0x0000cb90


	//   ....[94]....
        /*04fc*/ 	.word	0x0000cbc0


	//   ....[95]....
        /*0500*/ 	.word	0x0000cbf0


	//   ....[96]....
        /*0504*/ 	.word	0x0000cc20


	//   ....[97]....
        /*0508*/ 	.word	0x0000cd70


	//   ....[98]....
        /*050c*/ 	.word	0x0000cdb0


	//   ....[99]....
        /*0510*/ 	.word	0x0000cde0


	//   ....[100]....
        /*0514*/ 	.word	0x0000ce10


	//   ....[101]....
        /*0518*/ 	.word	0x0000ce40


	//   ....[102]....
        /*051c*/ 	.word	0x0000ce70


	//   ....[103]....
        /*0520*/ 	.word	0x0000cf00


	//   ....[104]....
        /*0524*/ 	.word	0x0000cf30


	//   ....[105]....
        /*0528*/ 	.word	0x0000cf40


	//   ....[106]....
        /*052c*/ 	.word	0x0000cfa0


	//   ....[107]....
        /*0530*/ 	.word	0x0000d4d0


	//   ....[108]....
        /*0534*/ 	.word	0x0000d530


	//   ....[109]....
        /*0538*/ 	.word	0x0000d580


	//   ....[110]....
        /*053c*/ 	.word	0x0000d5d0


	//   ....[111]....
        /*0540*/ 	.word	0x0000d620


	//   ....[112]....
        /*0544*/ 	.word	0x0000d690


	//   ....[113]....
        /*0548*/ 	.word	0x0000d6e0


	//   ....[114]....
        /*054c*/ 	.word	0x0000d740


	//   ....[115]....
        /*0550*/ 	.word	0x0000d7b0


	//   ....[116]....
        /*0554*/ 	.word	0x0000d810


	//   ....[117]....
        /*0558*/ 	.word	0x0000d880


	//   ....[118]....
        /*055c*/ 	.word	0x0000d8f0


	//   ....[119]....
        /*0560*/ 	.word	0x0000d960


	//   ....[120]....
        /*0564*/ 	.word	0x0000d9c0


	//   ....[121]....
        /*0568*/ 	.word	0x0000da30


	//   ....[122]....
        /*056c*/ 	.word	0x0000daa0


	//   ....[123]....
        /*0570*/ 	.word	0x0000db10


	//   ....[124]....
        /*0574*/ 	.word	0x0000db70


	//   ....[125]....
        /*0578*/ 	.word	0x0000dbe0


	//   ....[126]....
        /*057c*/ 	.word	0x0000dc50


	//   ....[127]....
        /*0580*/ 	.word	0x0000dd90


	//   ....[128]....
        /*0584*/ 	.word	0x0000ddf0


	//   ....[129]....
        /*0588*/ 	.word	0x0000de60


	//   ....[130]....
        /*058c*/ 	.word	0x0000ded0


	//   ....[131]....
        /*0590*/ 	.word	0x0000e010


	//   ....[132]....
        /*0594*/ 	.word	0x0000e070


	//   ....[133]....
        /*0598*/ 	.word	0x0000e0d0


	//   ....[134]....
        /*059c*/ 	.word	0x0000e140


	//   ....[135]....
        /*05a0*/ 	.word	0x0000e1b0


	//   ....[136]....
        /*05a4*/ 	.word	0x0000e2f0


	//   ....[137]....
        /*05a8*/ 	.word	0x0000e350


	//   ....[138]....
        /*05ac*/ 	.word	0x0000e3c0


	//   ....[139]....
        /*05b0*/ 	.word	0x0000e430


	//   ....[140]....
        /*05b4*/ 	.word	0x0000e580


	//   ....[141]....
        /*05b8*/ 	.word	0x0000e5e0


	//   ....[142]....
        /*05bc*/ 	.word	0x0000e640


	//   ....[143]....
        /*05c0*/ 	.word	0x0000e6b0


	//   ....[144]....
        /*05c4*/ 	.word	0x0000e720


	//   ....[145]....
        /*05c8*/ 	.word	0x0000e870


	//   ....[146]....
        /*05cc*/ 	.word	0x0000e8d0


	//   ....[147]....
        /*05d0*/ 	.word	0x0000e930


	//   ....[148]....
        /*05d4*/ 	.word	0x0000e990


	//   ....[149]....
        /*05d8*/ 	.word	0x0000e9e0


	//   ....[150]....
        /*05dc*/ 	.word	0x0000ea30


	//   ....[151]....
        /*05e0*/ 	.word	0x0000eaa0


	//   ....[152]....
        /*05e4*/ 	.word	0x0000eb10


	//   ....[153]....
        /*05e8*/ 	.word	0x0000eb80


	//   ....[154]....
        /*05ec*/ 	.word	0x0000ebe0


	//   ....[155]....
        /*05f0*/ 	.word	0x0000ec50


	//   ....[156]....
        /*05f4*/ 	.word	0x0000ecc0


	//   ....[157]....
        /*05f8*/ 	.word	0x0000ed30


	//   ....[158]....
        /*05fc*/ 	.word	0x0000ed90


	//   ....[159]....
        /*0600*/ 	.word	0x0000ee00


	//   ....[160]....
        /*0604*/ 	.word	0x0000ee70


	//   ....[161]....
        /*0608*/ 	.word	0x0000eee0


	//   ....[162]....
        /*060c*/ 	.word	0x0000ef40


	//   ....[163]....
        /*0610*/ 	.word	0x0000efb0


	//   ....[164]....
        /*0614*/ 	.word	0x0000f020


	//   ....[165]....
        /*0618*/ 	.word	0x0000f090


	//   ....[166]....
        /*061c*/ 	.word	0x0000f0f0


	//   ....[167]....
        /*0620*/ 	.word	0x0000f160


	//   ....[168]....
        /*0624*/ 	.word	0x0000f1d0


	//   ....[169]....
        /*0628*/ 	.word	0x0000f240


	//   ....[170]....
        /*062c*/ 	.word	0x0000f2a0


	//   ....[171]....
        /*0630*/ 	.word	0x0000f310


	//   ....[172]....
        /*0634*/ 	.word	0x0000f380


	//   ....[173]....
        /*0638*/ 	.word	0x0000f3d0


	//   ....[174]....
        /*063c*/ 	.word	0x0000f410


	//   ....[175]....
        /*0640*/ 	.word	0x0000f460


	//   ....[176]....
        /*0644*/ 	.word	0x0000f4b0


	//   ....[177]....
        /*0648*/ 	.word	0x0000f500


	//   ....[178]....
        /*064c*/ 	.word	0x0000f570


	//   ....[179]....
        /*0650*/ 	.word	0x0000f5c0


	//   ....[180]....
        /*0654*/ 	.word	0x0000f610


	//   ....[181]....
        /*0658*/ 	.word	0x0000f660


	//   ....[182]....
        /*065c*/ 	.word	0x0000f6b0


	//   ....[183]....
        /*0660*/ 	.word	0x0000f700


	//   ....[184]....
        /*0664*/ 	.word	0x0000f770


	//   ....[185]....
        /*0668*/ 	.word	0x0000f7c0


	//   ....[186]....
        /*066c*/ 	.word	0x0000f820


	//   ....[187]....
        /*0670*/ 	.word	0x0000f880


	//   ....[188]....
        /*0674*/ 	.word	0x0000f8f0


	//----- nvinfo : EIATTR_EXIT_INSTR_OFFSETS
	.align		4
.L_428:
        /*0678*/ 	.byte	0x04, 0x1c
        /*067a*/ 	.short	(.L_430 - .L_429)


	//   ....[0]....
.L_429:
        /*067c*/ 	.word	0x00000b40


	//   ....[1]....
        /*0680*/ 	.word	0x0000d490


	//----- nvinfo : EIATTR_MAX_THREADS
	.align		4
.L_430:
        /*0684*/ 	.byte	0x04, 0x05
        /*0686*/ 	.short	(.L_432 - .L_431)
.L_431:
        /*0688*/ 	.word	0x00000100
        /*068c*/ 	.word	0x00000001
        /*0690*/ 	.word	0x00000001


	//----- nvinfo : EIATTR_CRS_STACK_SIZE
	.align		4
.L_432:
        /*0694*/ 	.byte	0x04, 0x1e
        /*0696*/ 	.short	(.L_434 - .L_433)
.L_433:
        /*0698*/ 	.word	0x00000000
.L_434:


//--------------------- .nv.info._ZN7cutlass13device_kernelIN5flash19enable_sm80_to_sm89INS1_16FlashAttnFwdSm80INS1_25CollectiveMainloopFwdSm80ILi8ELi2ELb0EN4cute5tupleIJNS5_1CILi128EEENS7_ILi64EEENS7_ILi192EEEEEELi192ENS_10bfloat16_tEfNS_4arch4Sm80ELb0ELb0ELb0ELb1ELb1ELb1ELb1ELb1EEENS1_21CollectiveEpilogueFwdINS6_IJS8_SA_S9_EEENS6_IJNS7_ILi1EEESI_SI_EEESC_SE_Li256ELb1ELb1ELb1ELb0EEENS1_36VarlenDynamicPersistentTileSchedulerILi128ELi64ELi256ELi256ELb1ELb1ELb0ELb0ELb1ELb1EEEEEEEEEvNT_6ParamsE --------------------------
	.section	.nv.info._ZN7cutlass13device_kernelIN5flash19enable_sm80_to_sm89INS1_16FlashAttnFwdSm80INS1_25CollectiveMainloopFwdSm80ILi8ELi2ELb0EN4cute5tupleIJNS5_1CILi128EEENS7_ILi64EEENS7_ILi192EEEEEELi192ENS_10bfloat16_tEfNS_4arch4Sm80ELb0ELb0ELb0ELb1ELb1ELb1ELb1ELb1EEENS1_21CollectiveEpilogueFwdINS6_IJS8_SA_S9_EEENS6_IJNS7_ILi1EEESI_SI_EEESC_SE_Li256ELb1ELb1ELb1ELb0EEENS1_36VarlenDynamicPersistentTileSchedulerILi128ELi64ELi256ELi256ELb1ELb1ELb0ELb0ELb1ELb1EEEEEEEEEvNT_6ParamsE,"",@"SHT_CUDA_INFO"
	.sectionflags	@""
	.align	4


	//----- nvinfo : EIATTR_CUDA_API_VERSION
	.align		4
        /*0000*/ 	.byte	0x04, 0x37
        /*0002*/ 	.short	(.L_436 - .L_435)
.L_435:
        /*0004*/ 	.word	0x00000082


	//----- nvinfo : EIATTR_SW2861232_WAR
	.align		4
.L_436:
        /*0008*/ 	.byte	0x01, 0x35
	.zero		2


	//----- nvinfo : EIATTR_PARAM_CBANK
	.align		4
        /*000c*/ 	.byte	0x04, 0x0a
        /*000e*/ 	.short	(.L_438 - .L_437)
	.align		4
.L_437:
        /*0010*/ 	.word	index@(.nv.constant0._ZN7cutlass13device_kernelIN5flash19enable_sm80_to_sm89INS1_16FlashAttnFwdSm80INS1_25CollectiveMainloopFwdSm80ILi8ELi2ELb0EN4cute5tupleIJNS5_1CILi128EEENS7_ILi64EEENS7_ILi192EEEEEELi192ENS_10bfloat16_tEfNS_4arch4Sm80ELb0ELb0ELb0ELb1ELb1ELb1ELb1ELb1EEENS1_21CollectiveEpilogueFwdINS6_IJS8_SA_S9_EEENS6_IJNS7_ILi1EEESI_SI_EEESC_SE_Li256ELb1ELb1ELb1ELb0EEENS1_36VarlenDynamicPersistentTileSchedulerILi128ELi64ELi256ELi256ELb1ELb1ELb0ELb0ELb1ELb1EEEEEEEEEvNT_6ParamsE)
        /*0014*/ 	.short	0x0160
        /*0016*/ 	.short	0x0438


	//----- nvinfo : EIATTR_CBANK_PARAM_SIZE
	.align		4
.L_438:
        /*0018*/ 	.byte	0x03, 0x19
        /*001a*/ 	.short	0x0438


	//----- nvinfo : EIATTR_KPARAM_INFO
	.align		4
        /*001c*/ 	.byte	0x04, 0x17
        /*001e*/ 	.short	(.L_440 - .L_439)
.L_439:
        /*0020*/ 	.word	0x00000000
        /*0024*/ 	.short	0x0000
        /*0026*/ 	.short	0x0000
        /*0028*/ 	.byte	0x00, 0xf0, 0xe1, 0x10


	//----- nvinfo : EIATTR_MAXREG_COUNT
	.align		4
.L_440:
        /*002c*/ 	.byte	0x03, 0x1b
        /*002e*/ 	.short	0x00ff


	//----- nvinfo : EIATTR_NUM_BARRIERS
	.align		4
        /*0030*/ 	.byte	0x02, 0x4c
        /*0032*/ 	.byte	0x06
	.zero		1


	//----- nvinfo : EIATTR_ANNOTATIONS
	.align		4
        /*0034*/ 	.byte	0x04, 0x55
        /*0036*/ 	.short	(.L_442 - .L_441)


	//   ....[0]....
.L_441:
        /* <DEDUP_REMOVED lines=21> */


	//----- nvinfo : EIATTR_MERCURY_ISA_VERSION
	.align		4
.L_442:
        /*0178*/ 	.byte	0x03, 0x5f
        /*017a*/ 	.short	0x0000


	//----- nvinfo : EIATTR_INT_WARP_WIDE_INSTR_OFFSETS
	.align		4
        /*017c*/ 	.byte	0x04, 0x31
        /*017e*/ 	.short	(.L_444 - .L_443)


	//   ....[0]....
.L_443:
        /*0180*/ 	.word	0x00014be0


	//   ....[1]....
        /*0184*/ 	.word	0x00014c60


	//----- nvinfo : EIATTR_COOP_GROUP_MASK_REGIDS
	.align		4
.L_444:
        /*0188*/ 	.byte	0x04, 0x29
        /*018a*/ 	.short	(.L_446 - .L_445)


	//   ....[0]....
.L_445:
        /*018c*/ 	.word	0xffffffff


	//   ....[1]....
        /*0190*/ 	.word	0xffffffff


	//   ....[2]....
        /*0194*/ 	.word	0xffffffff


	//   ....[3]....
        /*0198*/ 	.word	0xffffffff


	//   ....[4]....
        /*019c*/ 	.word	0xffffffff


	//   ....[5]....
        /*01a0*/ 	.word	0xffffffff


	//   ....[6]....
        /*01a4*/ 	.word	0xffffffff


	//   ....[7]....
        /*01a8*/ 	.word	0xffffffff


	//   ....[8]....
        /*01ac*/ 	.word	0xffffffff


	//   ....[9]....
        /*01b0*/ 	.word	0xffffffff


	//   ....[10]....
        /*01b4*/ 	.word	0xffffffff


	//   ....[11]....
        /*01b8*/ 	.word	0xffffffff


	//   ....[12]....
        /*01bc*/ 	.word	0xffffffff


	//   ....[13]....
        /*01c0*/ 	.word	0xffffffff


	//   ....[14]....
        /*01c4*/ 	.word	0xffffffff


	//   ....[15]....
        /*01c8*/ 	.word	0xffffffff


	//   ....[16]....
        /*01cc*/ 	.word	0xffffffff


	//   ....[17]....
        /*01d0*/ 	.word	0xffffffff


	//   ....[18]....
        /*01d4*/ 	.word	0xffffffff


	//   ....[19]....
        /*01d8*/ 	.word	0xffffffff


	//   ....[20]....
        /*01dc*/ 	.word	0xffffffff


	//   ....[21]....
        /*01e0*/ 	.word	0xffffffff


	//   ....[22]....
        /*01e4*/ 	.word	0xffffffff


	//   ....[23]....
        /*01e8*/ 	.word	0xffffffff


	//   ....[24]....
        /*01ec*/ 	.word	0xffffffff


	//   ....[25]....
        /*01f0*/ 	.word	0xffffffff


	//   ....[26]....
        /*01f4*/ 	.word	0xffffffff


	//   ....[27]....
        /*01f8*/ 	.word	0xffffffff


	//   ....[28]....
        /*01fc*/ 	.word	0xffffffff


	//   ....[29]....
        /*0200*/ 	.word	0xffffffff


	//   ....[30]....
        /*0204*/ 	.word	0xffffffff


	//   ....[31]....
        /*0208*/ 	.word	0xffffffff


	//   ....[32]....
        /*020c*/ 	.word	0xffffffff


	//   ....[33]....
        /*0210*/ 	.word	0xffffffff


	//   ....[34]....
        /*0214*/ 	.word	0xffffffff


	//   ....[35]....
        /*0218*/ 	.word	0xffffffff


	//   ....[36]....
        /*021c*/ 	.word	0xffffffff


	//   ....[37]....
        /*0220*/ 	.word	0xffffffff


	//   ....[38]....
        /*0224*/ 	.word	0xffffffff


	//   ....[39]....
        /*0228*/ 	.word	0xffffffff


	//   ....[40]....
        /*022c*/ 	.word	0xffffffff


	//   ....[41]....
        /*0230*/ 	.word	0xffffffff


	//   ....[42]....
        /*0234*/ 	.word	0xffffffff


	//   ....[43]....
        /*0238*/ 	.word	0xffffffff


	//   ....[44]....
        /*023c*/ 	.word	0xffffffff


	//   ....[45]....
        /*0240*/ 	.word	0xffffffff


	//   ....[46]....
        /*0244*/ 	.word	0xffffffff


	//   ....[47]....
        /*0248*/ 	.word	0xffffffff


	//   ....[48]....
        /*024c*/ 	.word	0xffffffff


	//   ....[49]....
        /*0250*/ 	.word	0xffffffff


	//   ....[50]....
        /*0254*/ 	.word	0xffffffff


	//   ....[51]....
        /*0258*/ 	.word	0xffffffff


	//   ....[52]....
        /*025c*/ 	.word	0xffffffff


	//   ....[53]....
        /*0260*/ 	.word	0xffffffff


	//   ....[54]....
        /*0264*/ 	.word	0xffffffff


	//   ....[55]....
        /*0268*/ 	.word	0xffffffff


	//   ....[56]....
        /*026c*/ 	.word	0xffffffff


	//   ....[57]....
        /*0270*/ 	.word	0xffffffff


	//   ....[58]....
        /*0274*/ 	.word	0xffffffff


	//   ....[59]....
        /*0278*/ 	.word	0xffffffff


	//   ....[60]....
        /*027c*/ 	.word	0xffffffff


	//   ....[61]....
        /*0280*/ 	.word	0xffffffff


	//   ....[62]....
        /*0284*/ 	.word	0xffffffff


	//   ....[63]....
        /*0288*/ 	.word	0xffffffff


	//   ....[64]....
        /*028c*/ 	.word	0xffffffff


	//   ....[65]....
        /*0290*/ 	.word	0xffffffff


	//   ....[66]....
        /*0294*/ 	.word	0xffffffff


	//   ....[67]....
        /*0298*/ 	.word	0xffffffff


	//   ....[68]....
        /*029c*/ 	.word	0xffffffff


	//   ....[69]....
        /*02a0*/ 	.word	0xffffffff


	//   ....[70]....
        /*02a4*/ 	.word	0xffffffff


	//   ....[71]....
        /*02a8*/ 	.word	0xffffffff


	//   ....[72]....
        /*02ac*/ 	.word	0xffffffff


	//   ....[73]....
        /*02b0*/ 	.word	0xffffffff


	//   ....[74]....
        /*02b4*/ 	.word	0xffffffff


	//   ....[75]....
        /*02b8*/ 	.word	0xffffffff


	//   ....[76]....
        /*02bc*/ 	.word	0xffffffff


	//   ....[77]....
        /*02c0*/ 	.word	0xffffffff


	//   ....[78]....
        /*02c4*/ 	.word	0xffffffff


	//   ....[79]....
        /*02c8*/ 	.word	0xffffffff


	//   ....[80]....
        /*02cc*/ 	.word	0xffffffff


	//   ....[81]....
        /*02d0*/ 	.word	0xffffffff


	//   ....[82]....
        /*02d4*/ 	.word	0xffffffff


	//   ....[83]....
        /*02d8*/ 	.word	0xffffffff


	//   ....[84]....
        /*02dc*/ 	.word	0xffffffff


	//   ....[85]....
        /*02e0*/ 	.word	0xffffffff


	//   ....[86]....
        /*02e4*/ 	.word	0xffffffff


	//   ....[87]....
        /*02e8*/ 	.word	0xffffffff


	//   ....[88]....
        /*02ec*/ 	.word	0xffffffff


	//   ....[89]....
        /*02f0*/ 	.word	0xffffffff


	//   ....[90]....
        /*02f4*/ 	.word	0xffffffff


	//   ....[91]....
        /*02f8*/ 	.word	0xffffffff


	//   ....[92]....
        /*02fc*/ 	.word	0xffffffff


	//   ....[93]....
        /*0300*/ 	.word	0xffffffff


	//   ....[94]....
        /*0304*/ 	.word	0xffffffff


	//   ....[95]....
        /*0308*/ 	.word	0xffffffff


	//   ....[96]....
        /*030c*/ 	.word	0xffffffff


	//   ....[97]....
        /*0310*/ 	.word	0xffffffff


	//   ....[98]....
        /*0314*/ 	.word	0xffffffff


	//   ....[99]....
        /*0318*/ 	.word	0xffffffff


	//   ....[100]....
        /*031c*/ 	.word	0xffffffff


	//   ....[101]....
        /*0320*/ 	.word	0xffffffff


	//   ....[102]....
        /*0324*/ 	.word	0xffffffff


	//   ....[103]....
        /*0328*/ 	.word	0xffffffff


	//   ....[104]....
        /*032c*/ 	.word	0xffffffff


	//   ....[105]....
        /*0330*/ 	.word	0xffffffff


	//   ....[106]....
        /*0334*/ 	.word	0xffffffff


	//   ....[107]....
        /*0338*/ 	.word	0xffffffff


	//   ....[108]....
        /*033c*/ 	.word	0xffffffff


	//   ....[109]....
        /*0340*/ 	.word	0xffffffff


	//   ....[110]....
        /*0344*/ 	.word	0xffffffff


	//   ....[111]....
        /*0348*/ 	.word	0xffffffff


	//   ....[112]....
        /*034c*/ 	.word	0xffffffff


	//   ....[113]....
        /*0350*/ 	.word	0xffffffff


	//   ....[114]....
        /*0354*/ 	.word	0xffffffff


	//   ....[115]....
        /*0358*/ 	.word	0xffffffff


	//   ....[116]....
        /*035c*/ 	.word	0xffffffff


	//   ....[117]....
        /*0360*/ 	.word	0xffffffff


	//   ....[118]....
        /*0364*/ 	.word	0xffffffff


	//   ....[119]....
        /*0368*/ 	.word	0xffffffff


	//   ....[120]....
        /*036c*/ 	.word	0xffffffff


	//   ....[121]....
        /*0370*/ 	.word	0xffffffff


	//   ....[122]....
        /*0374*/ 	.word	0xffffffff


	//   ....[123]....
        /*0378*/ 	.word	0xffffffff


	//   ....[124]....
        /*037c*/ 	.word	0xffffffff


	//   ....[125]....
        /*0380*/ 	.word	0xffffffff


	//   ....[126]....
        /*0384*/ 	.word	0xffffffff


	//   ....[127]....
        /*0388*/ 	.word	0xffffffff


	//   ....[128]....
        /*038c*/ 	.word	0xffffffff


	//   ....[129]....
        /*0390*/ 	.word	0xffffffff


	//   ....[130]....
        /*0394*/ 	.word	0xffffffff


	//   ....[131]....
        /*0398*/ 	.word	0xffffffff


	//   ....[132]....
        /*039c*/ 	.word	0xffffffff


	//   ....[133]....
        /*03a0*/ 	.word	0xffffffff


	//   ....[134]....
        /*03a4*/ 	.word	0xffffffff


	//   ....[135]....
        /*03a8*/ 	.word	0xffffffff


	//   ....[136]....
        /*03ac*/ 	.word	0xffffffff


	//   ....[137]....
        /*03b0*/ 	.word	0xffffffff


	//   ....[138]....
        /*03b4*/ 	.word	0xffffffff


	//   ....[139]....
        /*03b8*/ 	.word	0xffffffff


	//   ....[140]....
        /*03bc*/ 	.word	0xffffffff


	//   ....[141]....
        /*03c0*/ 	.word	0xffffffff


	//   ....[142]....
        /*03c4*/ 	.word	0xffffffff


	//   ....[143]....
        /*03c8*/ 	.word	0xffffffff


	//   ....[144]....
        /*03cc*/ 	.word	0xffffffff


	//   ....[145]....
        /*03d0*/ 	.word	0xffffffff


	//   ....[146]....
        /*03d4*/ 	.word	0xffffffff


	//   ....[147]....
        /*03d8*/ 	.word	0xffffffff


	//   ....[148]....
        /*03dc*/ 	.word	0xffffffff


	//   ....[149]....
        /*03e0*/ 	.word	0xffffffff


	//   ....[150]....
        /*03e4*/ 	.word	0xffffffff


	//   ....[151]....
        /*03e8*/ 	.word	0xffffffff


	//   ....[152]....
        /*03ec*/ 	.word	0xffffffff


	//   ....[153]....
        /*03f0*/ 	.word	0xffffffff


	//   ....[154]....
        /*03f4*/ 	.word	0xffffffff


	//   ....[155]....
        /*03f8*/ 	.word	0xffffffff


	//   ....[156]....
        /*03fc*/ 	.word	0xffffffff


	//   ....[157]....
        /*0400*/ 	.word	0xffffffff


	//   ....[158]....
        /*0404*/ 	.word	0xffffffff


	//   ....[159]....
        /*0408*/ 	.word	0xffffffff


	//   ....[160]....
        /*040c*/ 	.word	0xffffffff


	//   ....[161]....
        /*0410*/ 	.word	0xffffffff


	//   ....[162]....
        /*0414*/ 	.word	0xffffffff


	//   ....[163]....
        /*0418*/ 	.word	0xffffffff


	//   ....[164]....
        /*041c*/ 	.word	0xffffffff


	//   ....[165]....
        /*0420*/ 	.word	0xffffffff


	//   ....[166]....
        /*0424*/ 	.word	0xffffffff


	//   ....[167]....
        /*0428*/ 	.word	0xffffffff


	//   ....[168]....
        /*042c*/ 	.word	0xffffffff


	//   ....[169]....
        /*0430*/ 	.word	0xffffffff


	//   ....[170]....
        /*0434*/ 	.word	0xffffffff


	//   ....[171]....
        /*0438*/ 	.word	0xffffffff


	//   ....[172]....
        /*043c*/ 	.word	0xffffffff


	//   ....[173]....
        /*0440*/ 	.word	0xffffffff


	//   ....[174]....
        /*0444*/ 	.word	0xffffffff


	//   ....[175]....
        /*0448*/ 	.word	0xffffffff


	//   ....[176]....
        /*044c*/ 	.word	0xffffffff


	//   ....[177]....
        /*0450*/ 	.word	0xffffffff


	//   ....[178]....
        /*0454*/ 	.word	0xffffffff


	//   ....[179]....
        /*0458*/ 	.word	0xffffffff


	//   ....[180]....
        /*045c*/ 	.word	0xffffffff


	//   ....[181]....
        /*0460*/ 	.word	0xffffffff


	//   ....[182]....
        /*0464*/ 	.word	0xffffffff


	//   ....[183]....
        /*0468*/ 	.word	0xffffffff


	//   ....[184]....
        /*046c*/ 	.word	0xffffffff


	//   ....[185]....
        /*0470*/ 	.word	0xffffffff


	//   ....[186]....
        /*0474*/ 	.word	0xffffffff


	//   ....[187]....
        /*0478*/ 	.word	0xffffffff


	//   ....[188]....
        /*047c*/ 	.word	0xffffffff


	//   ....[189]....
        /*0480*/ 	.word	0xffffffff


	//   ....[190]....
        /*0484*/ 	.word	0xffffffff


	//   ....[191]....
        /*0488*/ 	.word	0xffffffff


	//   ....[192]....
        /*048c*/ 	.word	0xffffffff


	//   ....[193]....
        /*0490*/ 	.word	0xffffffff


	//   ....[194]....
        /*0494*/ 	.word	0xffffffff


	//   ....[195]....
        /*0498*/ 	.word	0xffffffff


	//   ....[196]....
        /*049c*/ 	.word	0xffffffff


	//   ....[197]....
        /*04a0*/ 	.word	0xffffffff


	//   ....[198]....
        /*04a4*/ 	.word	0xffffffff


	//   ....[199]....
        /*04a8*/ 	.word	0xffffffff


	//   ....[200]....
        /*04ac*/ 	.word	0xffffffff


	//   ....[201]....
        /*04b0*/ 	.word	0xffffffff


	//   ....[202]....
        /*04b4*/ 	.word	0xffffffff


	//   ....[203]....
        /*04b8*/ 	.word	0xffffffff


	//   ....[204]....
        /*04bc*/ 	.word	0xffffffff


	//   ....[205]....
        /*04c0*/ 	.word	0xffffffff


	//   ....[206]....
        /*04c4*/ 	.word	0xffffffff


	//   ....[207]....
        /*04c8*/ 	.word	0xffffffff


	//   ....[208]....
        /*04cc*/ 	.word	0xffffffff


	//   ....[209]....
        /*04d0*/ 	.word	0xffffffff


	//   ....[210]....
        /*04d4*/ 	.word	0xffffffff


	//   ....[211]....
        /*04d8*/ 	.word	0xffffffff


	//----- nvinfo : EIATTR_COOP_GROUP_INSTR_OFFSETS
	.align		4
.L_446:
        /*04dc*/ 	.byte	0x04, 0x28
        /*04de*/ 	.short	(.L_448 - .L_447)


	//   ....[0]....
.L_447:
        /*04e0*/ 	.word	0x00000050


	//   ....[1]....
        /*04e4*/ 	.word	0x000001e0


	//   ....[2]....
        /*04e8*/ 	.word	0x00000210


	//   ....[3]....
        /*04ec*/ 	.word	0x00000240


	//   ....[4]....
        /*04f0*/ 	.word	0x00000270


	//   ....[5]....
        /*04f4*/ 	.word	0x000002a0


	//   ....[6]....
        /*04f8*/ 	.word	0x000002d0


	//   ....[7]....
        /*04fc*/ 	.word	0x00000440


	//   ....[8]....
        /*0500*/ 	.word	0x00000480


	//   ....[9]....
        /*0504*/ 	.word	0x000004b0


	//   ....[10]....
        /*0508*/ 	.word	0x000004e0


	//   ....[11]....
        /*050c*/ 	.word	0x00000510


	//   ....[12]....
        /*0510*/ 	.word	0x00000540


	//   ....[13]....
        /*0514*/ 	.word	0x000005d0


	//   ....[14]....
        /*0518*/ 	.word	0x00000600


	//   ....[15]....
        /*051c*/ 	.word	0x00000620


	//   ....[16]....
        /*0520*/ 	.word	0x00000680


	//   ....[17]....
        /*0524*/ 	.word	0x000037b0


	//   ....[18]....
        /*0528*/ 	.word	0x000037c0


	//   ....[19]....
        /*052c*/ 	.word	0x00005330


	//   ....[20]....
        /*0530*/ 	.word	0x00005340


	//   ....[21]....
        /*0534*/ 	.word	0x00006e30


	//   ....[22]....
        /*0538*/ 	.word	0x00006e40


	//   ....[23]....
        /*053c*/ 	.word	0x00007330


	//   ....[24]....
        /*0540*/ 	.word	0x00007340


	//   ....[25]....
        /*0544*/ 	.word	0x00008030


	//   ....[26]....
        /*0548*/ 	.word	0x00008050


	//   ....[27]....
        /*054c*/ 	.word	0x00008180


	//   ....[28]....
        /*0550*/ 	.word	0x00008190


	//   ....[29]....
        /*0554*/ 	.word	0x000082c0


	//   ....[30]....
        /*0558*/ 	.word	0x000082e0


	//   ....[31]....
        /*055c*/ 	.word	0x00008410


	//   ....[32]....
        /*0560*/ 	.word	0x00008420


	//   ....[33]....
        /*0564*/ 	.word	0x00008940


	//   ....[34]....
        /*0568*/ 	.word	0x00008960


	//   ....[35]....
        /*056c*/ 	.word	0x00008980


	//   ....[36]....
        /*0570*/ 	.word	0x00008990


	//   ....[37]....
        /*0574*/ 	.word	0x00008a80


	//   ....[38]....
        /*0578*/ 	.word	0x00008ab0


	//   ....[39]....
        /*057c*/ 	.word	0x00008ad0


	//   ....[40]....
        /*0580*/ 	.word	0x00008be0


	//   ....[41]....
        /*0584*/ 	.word	0x00008f50


	//   ....[42]....
        /*0588*/ 	.word	0x00008f70


	//   ....[43]....
        /*058c*/ 	.word	0x00009050


	//   ....[44]....
        /*0590*/ 	.word	0x00009090


	//   ....[45]....
        /*0594*/ 	.word	0x00009390


	//   ....[46]....
        /*0598*/ 	.word	0x000093b0


	//   ....[47]....
        /*059c*/ 	.word	0x000093c0


	//   ....[48]....
        /*05a0*/ 	.word	0x000093d0


	//   ....[49]....
        /*05a4*/ 	.word	0x0000be20


	//   ....[50]....
        /*05a8*/ 	.word	0x0000be40


	//   ....[51]....
        /*05ac*/ 	.word	0x0000be60


	//   ....[52]....
        /*05b0*/ 	.word	0x0000be70


	//   ....[53]....
        /*05b4*/ 	.word	0x0000ecc0


	//   ....[54]....
        /*05b8*/ 	.word	0x0000ece0


	//   ....[55]....
        /*05bc*/ 	.word	0x0000ed70


	//   ....[56]....
        /*05c0*/ 	.word	0x0000edd0


	//   ....[57]....
        /*05c4*/ 	.word	0x0000fe20


	//   ....[58]....
        /*05c8*/ 	.word	0x0000feb0


	//   ....[59]....
        /*05cc*/ 	.word	0x0000fec0


	//   ....[60]....
        /*05d0*/ 	.word	0x0000fef0


	//   ....[61]....
        /*05d4*/ 	.word	0x00011200


	//   ....[62]....
        /*05d8*/ 	.word	0x00011220


	//   ....[63]....
        /*05dc*/ 	.word	0x00011310


	//   ....[64]....
        /*05e0*/ 	.word	0x00011330


	//   ....[65]....
        /*05e4*/ 	.word	0x000117c0


	//   ....[66]....
        /*05e8*/ 	.word	0x000117e0


	//   ....[67]....
        /*05ec*/ 	.word	0x000118e0


	//   ....[68]....
        /*05f0*/ 	.word	0x00011920


	//   ....[69]....
        /*05f4*/ 	.word	0x00012680


	//   ....[70]....
        /*05f8*/ 	.word	0x000126b0


	//   ....[71]....
        /*05fc*/ 	.word	0x00012950


	//   ....[72]....
        /*0600*/ 	.word	0x00012a80


	//   ....[73]....
        /*0604*/ 	.word	0x00014050


	//   ....[74]....
        /*0608*/ 	.word	0x00014070


	//   ....[75]....
        /*060c*/ 	.word	0x00014180


	//   ....[76]....
        /*0610*/ 	.word	0x000141b0


	//   ....[77]....
        /*0614*/ 	.word	0x000143d0


	//   ....[78]....
        /*0618*/ 	.word	0x00014400


	//   ....[79]....
        /*061c*/ 	.word	0x00014410


	//   ....[80]....
        /*0620*/ 	.word	0x00014440


	//   ....[81]....
        /*0624*/ 	.word	0x00015930


	//   ....[82]....
        /*0628*/ 	.word	0x00015940


	//   ....[83]....
        /*062c*/ 	.word	0x00015960


	//   ....[84]....
        /*0630*/ 	.word	0x00015980


	//   ....[85]....
        /*0634*/ 	.word	0x00015d00


	//   ....[86]....
        /*0638*/ 	.word	0x00015d20


	//   ....[87]....
        /*063c*/ 	.word	0x00015e40


	//   ....[88]....
        /*0640*/ 	.word	0x00015e50


	//   ....[89]....
        /*0644*/ 	.word	0x00015f80


	//   ....[90]....
        /*0648*/ 	.word	0x00015fa0


	//   ....[91]....
        /*064c*/ 	.word	0x000160d0


	//   ....[92]....
        /*0650*/ 	.word	0x000160e0


	//   ....[93]....
        /*0654*/ 	.word	0x00016400


	//   ....[94]....
        /*0658*/ 	.word	0x00016420


	//   ....[95]....
        /*065c*/ 	.word	0x00016eb0


	//   ....[96]....
        /*0660*/ 	.word	0x00016ec0


	//   ....[97]....
        /*0664*/ 	.word	0x000180d0


	//   ....[98]....
        /*0668*/ 	.word	0x000180f0


	//   ....[99]....
        /*066c*/ 	.word	0x00018220


	//   ....[100]....
        /*0670*/ 	.word	0x00018230


	//   ....[101]....
        /*0674*/ 	.word	0x00018360


	//   ....[102]....
        /*0678*/ 	.word	0x00018380


	//   ....[103]....
        /*067c*/ 	.word	0x000184b0


	//   ....[104]....
        /*0680*/ 	.word	0x000184c0


	//   ....[105]....
        /*0684*/ 	.word	0x00018680


	//   ....[106]....
        /*0688*/ 	.word	0x000186a0


	//   ....[107]....
        /*068c*/ 	.word	0x000187c0


	//   ....[108]....
        /*0690*/ 	.word	0x00018800


	//   ....[109]....
        /*0694*/ 	.word	0x00018830


	//   ....[110]....
        /*0698*/ 	.word	0x00018860


	//   ....[111]....
        /*069c*/ 	.word	0x00018890


	//   ....[112]....
        /*06a0*/ 	.word	0x000188c0


	//   ....[113]....
        /*06a4*/ 	.word	0x00018a20


	//   ....[114]....
        /*06a8*/ 	.word	0x00018a60


	//   ....[115]....
        /*06ac*/ 	.word	0x00018a90


	//   ....[116]....
        /*06b0*/ 	.word	0x00018ac0


	//   ....[117]....
        /*06b4*/ 	.word	0x00018af0


	//   ....[118]....
        /*06b8*/ 	.word	0x00018b20


	//   ....[119]....
        /*06bc*/ 	.word	0x00018bb0


	//   ....[120]....
        /*06c0*/ 	.word	0x00018be0


	//   ....[121]....
        /*06c4*/ 	.word	0x00018bf0


	//   ....[122]....
        /*06c8*/ 	.word	0x00018c50


	//   ....[123]....
        /*06cc*/ 	.word	0x00019190


	//   ....[124]....
        /*06d0*/ 	.word	0x000191f0


	//   ....[125]....
        /*06d4*/ 	.word	0x00019240


	//   ....[126]....
        /*06d8*/ 	.word	0x00019290


	//   ....[127]....
        /*06dc*/ 	.word	0x000192e0


	//   ....[128]....
        /*06e0*/ 	.word	0x00019350


	//   ....[129]....
        /*06e4*/ 	.word	0x000193a0


	//   ....[130]....
        /*06e8*/ 	.word	0x00019400


	//   ....[131]....
        /*06ec*/ 	.word	0x00019470


	//   ....[132]....
        /*06f0*/ 	.word	0x000194d0


	//   ....[133]....
        /*06f4*/ 	.word	0x00019540


	//   ....[134]....
        /*06f8*/ 	.word	0x000195b0


	//   ....[135]....
        /*06fc*/ 	.word	0x00019620


	//   ....[136]....
        /*0700*/ 	.word	0x00019680


	//   ....[137]....
        /*0704*/ 	.word	0x000196f0


	//   ....[138]....
        /*0708*/ 	.word	0x00019760


	//   ....[139]....
        /*070c*/ 	.word	0x000197d0


	//   ....[140]....
        /*0710*/ 	.word	0x00019830


	//   ....[141]....
        /*0714*/ 	.word	0x000198a0


	//   ....[142]....
        /*0718*/ 	.word	0x00019910


	//   ....[143]....
        /*071c*/ 	.word	0x00019a80


	//   ....[144]....
        /*0720*/ 	.word	0x00019ae0


	//   ....[145]....
        /*0724*/ 	.word	0x00019b50


	//   ....[146]....
        /*0728*/ 	.word	0x00019bc0


	//   ....[147]....
        /*072c*/ 	.word	0x00019c30


	//   ....[148]....
        /*0730*/ 	.word	0x00019c90


	//   ....[149]....
        /*0734*/ 	.word	0x00019d00


	//   ....[150]....
        /*0738*/ 	.word	0x00019d70


	//   ....[151]....
        /*073c*/ 	.word	0x00019de0


	//   ....[152]....
        /*0740*/ 	.word	0x00019e40


	//   ....[153]....
        /*0744*/ 	.word	0x00019eb0


	//   ....[154]....
        /*0748*/ 	.word	0x00019f20


	//   ....[155]....
        /*074c*/ 	.word	0x0001a090


	//   ....[156]....
        /*0750*/ 	.word	0x0001a0f0


	//   ....[157]....
        /*0754*/ 	.word	0x0001a160


	//   ....[158]....
        /*0758*/ 	.word	0x0001a1d0


	//   ....[159]....
        /*075c*/ 	.word	0x0001a340


	//   ....[160]....
        /*0760*/ 	.word	0x0001a3a0


	//   ....[161]....
        /*0764*/ 	.word	0x0001a410


	//   ....[162]....
        /*0768*/ 	.word	0x0001a480


	//   ....[163]....
        /*076c*/ 	.word	0x0001a600


	//   ....[164]....
        /*0770*/ 	.word	0x0001a660


	//   ....[165]....
        /*0774*/ 	.word	0x0001a6c0


	//   ....[166]....
        /*0778*/ 	.word	0x0001a730


	//   ....[167]....
        /*077c*/ 	.word	0x0001a7a0


	//   ....[168]....
        /*0780*/ 	.word	0x0001a920


	//   ....[169]....
        /*0784*/ 	.word	0x0001a980


	//   ....[170]....
        /*0788*/ 	.word	0x0001a9e0


	//   ....[171]....
        /*078c*/ 	.word	0x0001aa40


	//   ....[172]....
        /*0790*/ 	.word	0x0001aa90


	//   ....[173]....
        /*0794*/ 	.word	0x0001aae0


	//   ....[174]....
        /*0798*/ 	.word	0x0001ab50


	//   ....[175]....
        /*079c*/ 	.word	0x0001abc0


	//   ....[176]....
        /*07a0*/ 	.word	0x0001ac30


	//   ....[177]....
        /*07a4*/ 	.word	0x0001ac90


	//   ....[178]....
        /*07a8*/ 	.word	0x0001ad00


	//   ....[179]....
        /*07ac*/ 	.word	0x0001ad70


	//   ....[180]....
        /*07b0*/ 	.word	0x0001ade0


	//   ....[181]....
        /*07b4*/ 	.word	0x0001ae40


	//   ....[182]....
        /*07b8*/ 	.word	0x0001aeb0


	//   ....[183]....
        /*07bc*/ 	.word	0x0001af20


	//   ....[184]....
        /*07c0*/ 	.word	0x0001af90


	//   ....[185]....
        /*07c4*/ 	.word	0x0001aff0


	//   ....[186]....
        /*07c8*/ 	.word	0x0001b060


	//   ....[187]....
        /*07cc*/ 	.word	0x0001b0d0


	//   ....[188]....
        /*07d0*/ 	.word	0x0001b140


	//   ....[189]....
        /*07d4*/ 	.word	0x0001b1a0


	//   ....[190]....
        /*07d8*/ 	.word	0x0001b210


	//   ....[191]....
        /*07dc*/ 	.word	0x0001b280


	//   ....[192]....
        /*07e0*/ 	.word	0x0001b2f0


	//   ....[193]....
        /*07e4*/ 	.word	0x0001b350


	//   ....[194]....
        /*07e8*/ 	.word	0x0001b3c0


	//   ....[195]....
        /*07ec*/ 	.word	0x0001b430


	//   ....[196]....
        /*07f0*/ 	.word	0x0001b480


	//   ....[197]....
        /*07f4*/ 	.word	0x0001b4c0


	//   ....[198]....
        /*07f8*/ 	.word	0x0001b510


	//   ....[199]....
        /*07fc*/ 	.word	0x0001b560


	//   ....[200]....
        /*0800*/ 	.word	0x0001b5b0


	//   ....[201]....
        /*0804*/ 	.word	0x0001b620


	//   ....[202]....
        /*0808*/ 	.word	0x0001b670


	//   ....[203]....
        /*080c*/ 	.word	0x0001b6c0


	//   ....[204]....
        /*0810*/ 	.word	0x0001b710


	//   ....[205]....
        /*0814*/ 	.word	0x0001b760


	//   ....[206]....
        /*0818*/ 	.word	0x0001b7b0


	//   ....[207]....
        /*081c*/ 	.word	0x0001b820


	//   ....[208]....
        /*0820*/ 	.word	0x0001b870


	//   ....[209]....
        /*0824*/ 	.word	0x0001b8d0


	//   ....[210]....
        /*0828*/ 	.word	0x0001b930


	//   ....[211]....
        /*082c*/ 	.word	0x0001b9a0


	//----- nvinfo : EIATTR_EXIT_INSTR_OFFSETS
	.align		4
.L_448:
        /*0830*/ 	.byte	0x04, 0x1c
        /*0832*/ 	.short	(.L_450 - .L_449)


	//   ....[0]....
.L_449:
        /*0834*/ 	.word	0x00000b40


	//   ....[1]....
        /*0838*/ 	.word	0x00019150


	//----- nvinfo : EIATTR_MAX_THREADS
	.align		4
.L_450:
        /*083c*/ 	.byte	0x04, 0x05
        /*083e*/ 	.short	(.L_452 - .L_451)
.L_451:
        /*0840*/ 	.word	0x00000100
        /*0844*/ 	.word	0x00000001
        /*0848*/ 	.word	0x00000001


	//----- nvinfo : EIATTR_CRS_STACK_SIZE
	.align		4
.L_452:
        /*084c*/ 	.byte	0x04, 0x1e
        /*084e*/ 	.short	(.L_454 - .L_453)
.L_453:
        /*0850*/ 	.word	0x00000000
.L_454:


//--------------------- .nv.info._ZN7cutlass13device_kernelIN5flash19enable_sm80_to_sm89INS1_16FlashAttnFwdSm80INS1_25CollectiveMainloopFwdSm80ILi8ELi2ELb0EN4cute5tupleIJNS5_1CILi128EEENS7_ILi64EEENS7_ILi192EEEEEELi192ENS_10bfloat16_tEfNS_4arch4Sm80ELb0ELb1ELb0ELb0ELb1ELb0ELb1ELb1EEENS1_21CollectiveEpilogueFwdINS6_IJS8_SA_S9_EEENS6_IJNS7_ILi1EEESI_SI_EEESC_SE_Li256ELb0ELb1ELb1ELb0EEENS1_19SingleTileSchedulerILb0ELb1ELb1ELi128EEEEEEEEEvNT_6ParamsE --------------------------
	.section	.nv.info._ZN7cutlass13device_kernelIN5flash19enable_sm80_to_sm89INS1_16FlashAttnFwdSm80INS1_25CollectiveMainloopFwdSm80ILi8ELi2ELb0EN4cute5tupleIJNS5_1CILi128EEENS7_ILi64EEENS7_ILi192EEEEEELi192ENS_10bfloat16_tEfNS_4arch4Sm80ELb0ELb1ELb0ELb0ELb1ELb0ELb1ELb1EEENS1_21CollectiveEpilogueFwdINS6_IJS8_SA_S9_EEENS6_IJNS7_ILi1EEESI_SI_EEESC_SE_Li256ELb0ELb1ELb1ELb0EEENS1_19SingleTileSchedulerILb0ELb1ELb1ELi128EEEEEEEEEvNT_6ParamsE,"",@"SHT_CUDA_INFO"
	.sectionflags	@""
	.align	4


	//----- nvinfo : EIATTR_CUDA_API_VERSION
	.align		4
        /*0000*/ 	.byte	0x04, 0x37
        /*0002*/ 	.short	(.L_456 - .L_455)
.L_455:
        /*0004*/ 	.word	0x00000082


	//----- nvinfo : EIATTR_SW2861232_WAR
	.align		4
.L_456:
        /*0008*/ 	.byte	0x01, 0x35
	.zero		2


	//----- nvinfo : EIATTR_PARAM_CBANK
	.align		4
        /*000c*/ 	.byte	0x04, 0x0a
        /*000e*/ 	.short	(.L_458 - .L_457)
	.align		4
.L_457:
        /*0010*/ 	.word	index@(.nv.constant0._ZN7cutlass13device_kernelIN5flash19enable_sm80_to_sm89INS1_16FlashAttnFwdSm80INS1_25CollectiveMainloopFwdSm80ILi8ELi2ELb0EN4cute5tupleIJNS5_1CILi128EEENS7_ILi64EEENS7_ILi192EEEEEELi192ENS_10bfloat16_tEfNS_4arch4Sm80ELb0ELb1ELb0ELb0ELb1ELb0ELb1ELb1EEENS1_21CollectiveEpilogueFwdINS6_IJS8_SA_S9_EEENS6_IJNS7_ILi1EEESI_SI_EEESC_SE_Li256ELb0ELb1ELb1ELb0EEENS1_19SingleTileSchedulerILb0ELb1ELb1ELi128EEEEEEEEEvNT_6ParamsE)
        /*0014*/ 	.short	0x0160
        /*0016*/ 	.short	0x0418


	//----- nvinfo : EIATTR_CBANK_PARAM_SIZE
	.align		4
.L_458:
        /*0018*/ 	.byte	0x03, 0x19
        /*001a*/ 	.short	0x0418


	//----- nvinfo : EIATTR_KPARAM_INFO
	.align		4
        /*001c*/ 	.byte	0x04, 0x17
        /*001e*/ 	.short	(.L_460 - .L_459)
.L_459:
        /*0020*/ 	.word	0x00000000
        /*0024*/ 	.short	0x0000
        /*0026*/ 	.short	0x0000
        /*0028*/ 	.byte	0x00, 0xf0, 0x61, 0x10


	//----- nvinfo : EIATTR_MAXREG_COUNT
	.align		4
.L_460:
        /*002c*/ 	.byte	0x03, 0x1b
        /*002e*/ 	.short	0x00ff


	//----- nvinfo : EIATTR_NUM_BARRIERS
	.align		4
        /*0030*/ 	.byte	0x02, 0x4c
        /*0032*/ 	.byte	0x02
	.zero		1


	//----- nvinfo : EIATTR_MERCURY_ISA_VERSION
	.align		4
        /*0034*/ 	.byte	0x03, 0x5f
        /*0036*/ 	.short	0x0000


	//----- nvinfo : EIATTR_COOP_GROUP_MASK_REGIDS
	.align		4
        /*0038*/ 	.byte	0x04, 0x29
        /*003a*/ 	.short	(.L_462 - .L_461)


	//   ....[0]....
.L_461:
        /*003c*/ 	.word	0xffffffff


	//   ....[1]....
        /*0040*/ 	.word	0xffffffff


	//   ....[2]....
        /*0044*/ 	.word	0xffffffff


	//   ....[3]....
        /*0048*/ 	.word	0xffffffff


	//   ....[4]....
        /*004c*/ 	.word	0xffffffff


	//   ....[5]....
        /*0050*/ 	.word	0xffffffff


	//   ....[6]....
        /*0054*/ 	.word	0xffffffff


	//   ....[7]....
        /*0058*/ 	.word	0xffffffff


	//   ....[8]....
        /*005c*/ 	.word	0xffffffff


	//   ....[9]....
        /*0060*/ 	.word	0xffffffff


	//   ....[10]....
        /*0064*/ 	.word	0xffffffff


	//   ....[11]....
        /*0068*/ 	.word	0xffffffff


	//   ....[12]....
        /*006c*/ 	.word	0xffffffff


	//   ....[13]....
        /*0070*/ 	.word	0xffffffff


	//   ....[14]....
        /*0074*/ 	.word	0xffffffff


	//   ....[15]....
        /*0078*/ 	.word	0xffffffff


	//   ....[16]....
        /*007c*/ 	.word	0xffffffff


	//   ....[17]....
        /*0080*/ 	.word	0xffffffff


	//   ....[18]....
        /*0084*/ 	.word	0xffffffff


	//   ....[19]....
        /*0088*/ 	.word	0xffffffff


	//   ....[20]....
        /*008c*/ 	.word	0xffffffff


	//   ....[21]....
        /*0090*/ 	.word	0xffffffff


	//   ....[22]....
        /*0094*/ 	.word	0xffffffff


	//   ....[23]....
        /*0098*/ 	.word	0xffffffff


	//   ....[24]....
        /*009c*/ 	.word	0xffffffff


	//   ....[25]....
        /*00a0*/ 	.word	0xffffffff


	//   ....[26]....
        /*00a4*/ 	.word	0xffffffff


	//   ....[27]....
        /*00a8*/ 	.word	0xffffffff


	//   ....[28]....
        /*00ac*/ 	.word	0xffffffff


	//   ....[29]....
        /*00b0*/ 	.word	0xffffffff


	//   ....[30]....
        /*00b4*/ 	.word	0xffffffff


	//   ....[31]....
        /*00b8*/ 	.word	0xffffffff


	//   ....[32]....
        /*00bc*/ 	.word	0xffffffff


	//   ....[33]....
        /*00c0*/ 	.word	0xffffffff


	//   ....[34]....
        /*00c4*/ 	.word	0xffffffff


	//   ....[35]....
        /*00c8*/ 	.word	0xffffffff


	//   ....[36]....
        /*00cc*/ 	.word	0xffffffff


	//   ....[37]....
        /*00d0*/ 	.word	0xffffffff


	//   ....[38]....
        /*00d4*/ 	.word	0xffffffff


	//   ....[39]....
        /*00d8*/ 	.word	0xffffffff


	//   ....[40]....
        /*00dc*/ 	.word	0xffffffff


	//   ....[41]....
        /*00e0*/ 	.word	0xffffffff


	//   ....[42]....
        /*00e4*/ 	.word	0xffffffff


	//   ....[43]....
        /*00e8*/ 	.word	0xffffffff


	//   ....[44]....
        /*00ec*/ 	.word	0xffffffff


	//   ....[45]....
        /*00f0*/ 	.word	0xffffffff


	//   ....[46]....
        /*00f4*/ 	.word	0xffffffff


	//   ....[47]....
        /*00f8*/ 	.word	0xffffffff


	//   ....[48]....
        /*00fc*/ 	.word	0xffffffff


	//   ....[49]....
        /*0100*/ 	.word	0xffffffff


	//   ....[50]....
        /*0104*/ 	.word	0xffffffff


	//   ....[51]....
        /*0108*/ 	.word	0xffffffff


	//   ....[52]....
        /*010c*/ 	.word	0xffffffff


	//   ....[53]....
        /*0110*/ 	.word	0xffffffff


	//   ....[54]....
        /*0114*/ 	.word	0xffffffff


	//   ....[55]....
        /*0118*/ 	.word	0xffffffff


	//   ....[56]....
        /*011c*/ 	.word	0xffffffff


	//   ....[57]....
        /*0120*/ 	.word	0xffffffff


	//   ....[58]....
        /*0124*/ 	.word	0xffffffff


	//   ....[59]....
        /*0128*/ 	.word	0xffffffff


	//   ....[60]....
        /*012c*/ 	.word	0xffffffff


	//   ....[61]....
        /*0130*/ 	.word	0xffffffff


	//   ....[62]....
        /*0134*/ 	.word	0xffffffff


	//   ....[63]....
        /*0138*/ 	.word	0xffffffff


	//   ....[64]....
        /*013c*/ 	.word	0xffffffff


	//   ....[65]....
        /*0140*/ 	.word	0xffffffff


	//   ....[66]....
        /*0144*/ 	.word	0xffffffff


	//   ....[67]....
        /*0148*/ 	.word	0xffffffff


	//   ....[68]....
        /*014c*/ 	.word	0xffffffff


	//   ....[69]....
        /*0150*/ 	.word	0xffffffff


	//   ....[70]....
        /*0154*/ 	.word	0xffffffff


	//   ....[71]....
        /*0158*/ 	.word	0xffffffff


	//   ....[72]....
        /*015c*/ 	.word	0xffffffff


	//   ....[73]....
        /*0160*/ 	.word	0xffffffff


	//   ....[74]....
        /*0164*/ 	.word	0xffffffff


	//   ....[75]....
        /*0168*/ 	.word	0xffffffff


	//   ....[76]....
        /*016c*/ 	.word	0xffffffff


	//   ....[77]....
        /*0170*/ 	.word	0xffffffff


	//   ....[78]....
        /*0174*/ 	.word	0xffffffff


	//   ....[79]....
        /*0178*/ 	.word	0xffffffff


	//   ....[80]....
        /*017c*/ 	.word	0xffffffff


	//   ....[81]....
        /*0180*/ 	.word	0xffffffff


	//   ....[82]....
        /*0184*/ 	.word	0xffffffff


	//   ....[83]....
        /*0188*/ 	.word	0xffffffff


	//   ....[84]....
        /*018c*/ 	.word	0xffffffff


	//   ....[85]....
        /*0190*/ 	.word	0xffffffff


	//   ....[86]....
        /*0194*/ 	.word	0xffffffff


	//----- nvinfo : EIATTR_COOP_GROUP_INSTR_OFFSETS
	.align		4
.L_462:
        /*0198*/ 	.byte	0x04, 0x28
        /*019a*/ 	.short	(.L_464 - .L_463)


	//   ....[0]....
.L_463:
        /*019c*/ 	.word	0x00000050


	//   ....[1]....
        /*01a0*/ 	.word	0x00001320


	//   ....[2]....
        /*01a4*/ 	.word	0x00001350


	//   ....[3]....
        /*01a8*/ 	.word	0x00001540


	//   ....[4]....
        /*01ac*/ 	.word	0x00001570


	//   ....[5]....
        /*01b0*/ 	.word	0x00001690


	//   ....[6]....
        /*01b4*/ 	.word	0x000016c0


	//   ....[7]....
        /*01b8*/ 	.word	0x000017d0


	//   ....[8]....
        /*01bc*/ 	.word	0x00001810


	//   ....[9]....
        /*01c0*/ 	.word	0x00001d70


	//   ....[10]....
        /*01c4*/ 	.word	0x00001d90


	//   ....[11]....
        /*01c8*/ 	.word	0x00001db0


	//   ....[12]....
        /*01cc*/ 	.word	0x00001dd0


	//   ....[13]....
        /*01d0*/ 	.word	0x00001e90


	//   ....[14]....
        /*01d4*/ 	.word	0x00001eb0


	//   ....[15]....
        /*01d8*/ 	.word	0x00001ed0


	//   ....[16]....
        /*01dc*/ 	.word	0x00001ef0


	//   ....[17]....
        /*01e0*/ 	.word	0x000023e0


	//   ....[18]....
        /*01e4*/ 	.word	0x00002410


	//   ....[19]....
        /*01e8*/ 	.word	0x00002430


	//   ....[20]....
        /*01ec*/ 	.word	0x00002440


	//   ....[21]....
        /*01f0*/ 	.word	0x00002a00


	//   ....[22]....
        /*01f4*/ 	.word	0x00002a30


	//   ....[23]....
        /*01f8*/ 	.word	0x00002a50


	//   ....[24]....
        /*01fc*/ 	.word	0x00002ab0


	//   ....[25]....
        /*0200*/ 	.word	0x00003770


	//   ....[26]....
        /*0204*/ 	.word	0x00003980


	//   ....[27]....
        /*0208*/ 	.word	0x00004210


	//   ....[28]....
        /*020c*/ 	.word	0x000044c0


	//   ....[29]....
        /*0210*/ 	.word	0x000044d0


	//   ....[30]....
        /*0214*/ 	.word	0x00004540


	//   ....[31]....
        /*0218*/ 	.word	0x00005710


	//   ....[32]....
        /*021c*/ 	.word	0x00005740


	//   ....[33]....
        /*0220*/ 	.word	0x00005760


	//   ....[34]....
        /*0224*/ 	.word	0x00005770


	//   ....[35]....
        /*0228*/ 	.word	0x00005e80


	//   ....[36]....
        /*022c*/ 	.word	0x00005ea0


	//   ....[37]....
        /*0230*/ 	.word	0x00005eb0


	//   ....[38]....
        /*0234*/ 	.word	0x00005ec0


	//   ....[39]....
        /*0238*/ 	.word	0x000061c0


	//   ....[40]....
        /*023c*/ 	.word	0x00006dd0


	//   ....[41]....
        /*0240*/ 	.word	0x000075b0


	//   ....[42]....
        /*0244*/ 	.word	0x00007700


	//   ....[43]....
        /*0248*/ 	.word	0x00007710


	//   ....[44]....
        /*024c*/ 	.word	0x00007730


	//   ....[45]....
        /*0250*/ 	.word	0x00009080


	//   ....[46]....
        /*0254*/ 	.word	0x000090b0


	//   ....[47]....
        /*0258*/ 	.word	0x000090c0


	//   ....[48]....
        /*025c*/ 	.word	0x000090d0


	//   ....[49]....
        /*0260*/ 	.word	0x00009850


	//   ....[50]....
        /*0264*/ 	.word	0x00009870


	//   ....[51]....
        /*0268*/ 	.word	0x00009880


	//   ....[52]....
        /*026c*/ 	.word	0x00009890


	//   ....[53]....
        /*0270*/ 	.word	0x0000a5f0


	//   ....[54]....
        /*0274*/ 	.word	0x0000a610


	//   ....[55]....
        /*0278*/ 	.word	0x0000a630


	//   ....[56]....
        /*027c*/ 	.word	0x0000a650


	//   ....[57]....
        /*0280*/ 	.word	0x0000bf50


	//   ....[58]....
        /*0284*/ 	.word	0x0000bf80


	//   ....[59]....
        /*0288*/ 	.word	0x0000bf90


	//   ....[60]....
        /*028c*/ 	.word	0x0000bfa0


	//   ....[61]....
        /*0290*/ 	.word	0x0000c4a0


	//   ....[62]....
        /*0294*/ 	.word	0x0000c4d0


	//   ....[63]....
        /*0298*/ 	.word	0x0000c4f0


	//   ....[64]....
        /*029c*/ 	.word	0x0000c500


	//   ....[65]....
        /*02a0*/ 	.word	0x0000cf70


	//   ....[66]....
        /*02a4*/ 	.word	0x0000d3b0


	//   ....[67]....
        /*02a8*/ 	.word	0x0000dbb0


	//   ....[68]....
        /*02ac*/ 	.word	0x0000dd00


	//   ....[69]....
        /*02b0*/ 	.word	0x0000dd10


	//   ....[70]....
        /*02b4*/ 	.word	0x0000dd30


	//   ....[71]....
        /*02b8*/ 	.word	0x0000f630


	//   ....[72]....
        /*02bc*/ 	.word	0x0000f660


	//   ....[73]....
        /*02c0*/ 	.word	0x0000f680


	//   ....[74]....
        /*02c4*/ 	.word	0x0000f690


	//   ....[75]....
        /*02c8*/ 	.word	0x0000f860


	//   ....[76]....
        /*02cc*/ 	.word	0x0000f890


	//   ....[77]....
        /*02d0*/ 	.word	0x0000f8d0


	//   ....[78]....
        /*02d4*/ 	.word	0x0000f8e0


	//   ....[79]....
        /*02d8*/ 	.word	0x000105e0


	//   ....[80]....
        /*02dc*/ 	.word	0x00010610


	//   ....[81]....
        /*02e0*/ 	.word	0x00010650


	//   ....[82]....
        /*02e4*/ 	.word	0x00010690


	//   ....[83]....
        /*02e8*/ 	.word	0x00010730


	//   ....[84]....
        /*02ec*/ 	.word	0x00010780


	//   ....[85]....
        /*02f0*/ 	.word	0x00011090


	//   ....[86]....
        /*02f4*/ 	.word	0x000110a0


	//----- nvinfo : EIATTR_EXIT_INSTR_OFFSETS
	.align		4
.L_464:
        /*02f8*/ 	.byte	0x04, 0x1c
        /*02fa*/ 	.short	(.L_466 - .L_465)


	//   ....[0]....
.L_465:
        /*02fc*/ 	.word	0x000001b0


	//   ....[1]....
        /*0300*/ 	.word	0x000110b0


	//   ....[2]....
        /*0304*/ 	.word	0x00011950


	//   ....[3]....
        /*0308*/ 	.word	0x000119a0


	//   ....[4]....
        /*030c*/ 	.word	0x000119d0


	//   ....[5]....
        /*0310*/ 	.word	0x00011a30


	//   ....[6]....
        /*0314*/ 	.word	0x00011cc0


	//----- nvinfo : EIATTR_CTAIDZ_USED
	.align		4
.L_466:
        /*0318*/ 	.byte	0x01, 0x04
	.zero		2


	//----- nvinfo : EIATTR_MAX_THREADS
	.align		4
        /*031c*/ 	.byte	0x04, 0x05
        /*031e*/ 	.short	(.L_468 - .L_467)
.L_467:
        /*0320*/ 	.word	0x00000100
        /*0324*/ 	.word	0x00000001
        /*0328*/ 	.word	0x00000001


	//----- nvinfo : EIATTR_CRS_STACK_SIZE
	.align		4
.L_468:
        /*032c*/ 	.byte	0x04, 0x1e
        /*032e*/ 	.short	(.L_470 - .L_469)
.L_469:
        /*0330*/ 	.word	0x00000000
.L_470:


//--------------------- .nv.info._ZN7cutlass13device_kernelIN5flash19enable_sm80_to_sm89INS1_16FlashAttnFwdSm80INS1_25CollectiveMainloopFwdSm80ILi8ELi2ELb0EN4cute5tupleIJNS5_1CILi128EEENS7_ILi64EEENS7_ILi192EEEEEELi192ENS_10bfloat16_tEfNS_4arch4Sm80ELb0ELb1ELb0ELb1ELb1ELb0ELb1ELb1EEENS1_21CollectiveEpilogueFwdINS6_IJS8_SA_S9_EEENS6_IJNS7_ILi1EEESI_SI_EEESC_SE_Li256ELb1ELb1ELb1ELb0EEENS1_36VarlenDynamicPersistentTileSchedulerILi128ELi64ELi256ELi256ELb1ELb1ELb0ELb1ELb0ELb1EEEEEEEEEvNT_6ParamsE --------------------------
	.section	.nv.info._ZN7cutlass13device_kernelIN5flash19enable_sm80_to_sm89INS1_16FlashAttnFwdSm80INS1_25CollectiveMainloopFwdSm80ILi8ELi2ELb0EN4cute5tupleIJNS5_1CILi128EEENS7_ILi64EEENS7_ILi192EEEEEELi192ENS_10bfloat16_tEfNS_4arch4Sm80ELb0ELb1ELb0ELb1ELb1ELb0ELb1ELb1EEENS1_21CollectiveEpilogueFwdINS6_IJS8_SA_S9_EEENS6_IJNS7_ILi1EEESI_SI_EEESC_SE_Li256ELb1ELb1ELb1ELb0EEENS1_36VarlenDynamicPersistentTileSchedulerILi128ELi64ELi256ELi256ELb1ELb1ELb0ELb1ELb0ELb1EEEEEEEEEvNT_6ParamsE,"",@"SHT_CUDA_INFO"
	.sectionflags	@""
	.align	4


	//----- nvinfo : EIATTR_CUDA_API_VERSION
	.align		4
        /*0000*/ 	.byte	0x04, 0x37
        /*0002*/ 	.short	(.L_472 - .L_471)
.L_471:
        /*0004*/ 	.word	0x00000082


	//----- nvinfo : EIATTR_SW2861232_WAR
	.align		4
.L_472:
        /*0008*/ 	.byte	0x01, 0x35
	.zero		2


	//----- nvinfo : EIATTR_PARAM_CBANK
	.align		4
        /*000c*/ 	.byte	0x04, 0x0a
        /*000e*/ 	.short	(.L_474 - .L_473)
	.align		4
.L_473:
        /*0010*/ 	.word	index@(.nv.constant0._ZN7cutlass13device_kernelIN5flash19enable_sm80_to_sm89INS1_16FlashAttnFwdSm80INS1_25CollectiveMainloopFwdSm80ILi8ELi2ELb0EN4cute5tupleIJNS5_1CILi128EEENS7_ILi64EEENS7_ILi192EEEEEELi192ENS_10bfloat16_tEfNS_4arch4Sm80ELb0ELb1ELb0ELb1ELb1ELb0ELb1ELb1EEENS1_21CollectiveEpilogueFwdINS6_IJS8_SA_S9_EEENS6_IJNS7_ILi1EEESI_SI_EEESC_SE_Li256ELb1ELb1ELb1ELb0EEENS1_36VarlenDynamicPersistentTileSchedulerILi128ELi64ELi256ELi256ELb1ELb1ELb0ELb1ELb0ELb1EEEEEEEEEvNT_6ParamsE)
        /*0014*/ 	.short	0x0160
        /*0016*/ 	.short	0x0438


	//----- nvinfo : EIATTR_CBANK_PARAM_SIZE
	.align		4
.L_474:
        /*0018*/ 	.byte	0x03, 0x19
        /*001a*/ 	.short	0x0438


	//----- nvinfo : EIATTR_KPARAM_INFO
	.align		4
        /*001c*/ 	.byte	0x04, 0x17
        /*001e*/ 	.short	(.L_476 - .L_475)
.L_475:
        /*0020*/ 	.word	0x00000000
        /*0024*/ 	.short	0x0000
        /*0026*/ 	.short	0x0000
        /*0028*/ 	.byte	0x00, 0xf0, 0xe1, 0x10


	//----- nvinfo : EIATTR_MAXREG_COUNT
	.align		4
.L_476:
        /*002c*/ 	.byte	0x03, 0x1b
        /*002e*/ 	.short	0x00ff


	//----- nvinfo : EIATTR_NUM_BARRIERS
	.align		4
        /*0030*/ 	.byte	0x02, 0x4c
        /*0032*/ 	.byte	0x06
	.zero		1


	//----- nvinfo : EIATTR_ANNOTATIONS
	.align		4
        /*0034*/ 	.byte	0x04, 0x55
        /*0036*/ 	.short	(.L_478 - .L_477)


	//   ....[0]....
.L_477:
        /*0038*/ 	.word	0x00000001
        /*003c*/ 	.byte	0x70, 0x00, 0x00, 0x00, 0x01, 0x00, 0x00, 0x00, 0x00, 0x14, 0x00, 0x00, 0x01, 0x00, 0x00, 0x00
        /*004c*/ 	.byte	0x90, 0x16, 0x00, 0x00, 0x01, 0x00, 0x00, 0x00, 0xa0, 0x52, 0x00, 0x00, 0x01, 0x00, 0x00, 0x00
        /*005c*/ 	.byte	0x20, 0x28, 0x01, 0x00, 0x01, 0x00, 0x00, 0x00, 0x20, 0x54, 0x01, 0x00


	//----- nvinfo : EIATTR_MERCURY_ISA_VERSION
	.align		4
.L_478:
        /*0068*/ 	.byte	0x03, 0x5f
        /*006a*/ 	.short	0x0000


	//----- nvinfo : EIATTR_INT_WARP_WIDE_INSTR_OFFSETS
	.align		4
        /*006c*/ 	.byte	0x04, 0x31
        /*006e*/ 	.short	(.L_480 - .L_479)


	//   ....[0]....
.L_479:
        /*0070*/ 	.word	0x00011fb0


	//   ....[1]....
        /*0074*/ 	.word	0x00012030


	//----- nvinfo : EIATTR_COOP_GROUP_MASK_REGIDS
	.align		4
.L_480:
        /*0078*/ 	.byte	0x04, 0x29
        /*007a*/ 	.short	(.L_482 - .L_481)


	//   ....[0]....
.L_481:
        /*007c*/ 	.word	0xffffffff


	//   ....[1]....
        /*0080*/ 	.word	0xffffffff


	//   ....[2]....
        /*0084*/ 	.word	0xffffffff


	//   ....[3]....
        /*0088*/ 	.word	0xffffffff


	//   ....[4]....
        /*008c*/ 	.word	0xffffffff


	//   ....[5]....
        /*0090*/ 	.word	0xffffffff


	//   ....[6]....
        /*0094*/ 	.word	0xffffffff


	//   ....[7]....
        /*0098*/ 	.word	0xffffffff


	//   ....[8]....
        /*009c*/ 	.word	0xffffffff


	//   ....[9]....
        /*00a0*/ 	.word	0xffffffff


	//   ....[10]....
        /*00a4*/ 	.word	0xffffffff


	//   ....[11]....
        /*00a8*/ 	.word	0xffffffff


	//   ....[12]....
        /*00ac*/ 	.word	0xffffffff


	//   ....[13]....
        /*00b0*/ 	.word	0xffffffff


	//   ....[14]....
        /*00b4*/ 	.word	0xffffffff


	//   ....[15]....
        /*00b8*/ 	.word	0xffffffff


	//   ....[16]....
        /*00bc*/ 	.word	0xffffffff


	//   ....[17]....
        /*00c0*/ 	.word	0xffffffff


	//   ....[18]....
        /*00c4*/ 	.word	0xffffffff


	//   ....[19]....
        /*00c8*/ 	.word	0xffffffff


	//   ....[20]....
        /*00cc*/ 	.word	0xffffffff


	//   ....[21]....
        /*00d0*/ 	.word	0xffffffff


	//   ....[22]....
        /*00d4*/ 	.word	0xffffffff


	//   ....[23]....
        /*00d8*/ 	.word	0xffffffff


	//   ....[24]....
        /*00dc*/ 	.word	0xffffffff


	//   ....[25]....
        /*00e0*/ 	.word	0xffffffff


	//   ....[26]....
        /*00e4*/ 	.word	0xffffffff


	//   ....[27]....
        /*00e8*/ 	.word	0xffffffff


	//   ....[28]....
        /*00ec*/ 	.word	0xffffffff


	//   ....[29]....
        /*00f0*/ 	.word	0xffffffff


	//   ....[30]....
        /*00f4*/ 	.word	0xffffffff


	//   ....[31]....
        /*00f8*/ 	.word	0xffffffff


	//   ....[32]....
        /*00fc*/ 	.word	0xffffffff


	//   ....[33]....
        /*0100*/ 	.word	0xffffffff


	//   ....[34]....
        /*0104*/ 	.word	0xffffffff


	//   ....[35]....
        /*0108*/ 	.word	0xffffffff


	//   ....[36]....
        /*010c*/ 	.word	0xffffffff


	//   ....[37]....
        /*0110*/ 	.word	0xffffffff


	//   ....[38]....
        /*0114*/ 	.word	0xffffffff


	//   ....[39]....
        /*0118*/ 	.word	0xffffffff


	//   ....[40]....
        /*011c*/ 	.word	0xffffffff


	//   ....[41]....
        /*0120*/ 	.word	0xffffffff


	//   ....[42]....
        /*0124*/ 	.word	0xffffffff


	//   ....[43]....
        /*0128*/ 	.word	0xffffffff


	//   ....[44]....
        /*012c*/ 	.word	0xffffffff


	//   ....[45]....
        /*0130*/ 	.word	0xffffffff


	//   ....[46]....
        /*0134*/ 	.word	0xffffffff


	//   ....[47]....
        /*0138*/ 	.word	0xffffffff


	//   ....[48]....
        /*013c*/ 	.word	0xffffffff


	//   ....[49]....
        /*0140*/ 	.word	0xffffffff


	//   ....[50]....
        /*0144*/ 	.word	0xffffffff


	//   ....[51]....
        /*0148*/ 	.word	0xffffffff


	//   ....[52]....
        /*014c*/ 	.word	0xffffffff


	//   ....[53]....
        /*0150*/ 	.word	0xffffffff


	//   ....[54]....
        /*0154*/ 	.word	0xffffffff


	//   ....[55]....
        /*0158*/ 	.word	0xffffffff


	//   ....[56]....
        /*015c*/ 	.word	0xffffffff


	//   ....[57]....
        /*0160*/ 	.word	0xffffffff


	//   ....[58]....
        /*0164*/ 	.word	0xffffffff


	//   ....[59]....
        /*0168*/ 	.word	0xffffffff


	//   ....[60]....
        /*016c*/ 	.word	0xffffffff


	//   ....[61]....
        /*0170*/ 	.word	0xffffffff


	//   ....[62]....
        /*0174*/ 	.word	0xffffffff


	//   ....[63]....
        /*0178*/ 	.word	0xffffffff


	//   ....[64]....
        /*017c*/ 	.word	0xffffffff


	//   ....[65]....
        /*0180*/ 	.word	0xffffffff


	//   ....[66]....
        /*0184*/ 	.word	0xffffffff


	//   ....[67]....
        /*0188*/ 	.word	0xffffffff


	//   ....[68]....
        /*018c*/ 	.word	0xffffffff


	//   ....[69]....
        /*0190*/ 	.word	0xffffffff


	//   ....[70]....
        /*0194*/ 	.word	0xffffffff


	//   ....[71]....
        /*0198*/ 	.word	0xffffffff


	//   ....[72]....
        /*019c*/ 	.word	0xffffffff


	//   ....[73]....
        /*01a0*/ 	.word	0xffffffff


	//   ....[74]....
        /*01a4*/ 	.word	0xffffffff


	//   ....[75]....
        /*01a8*/ 	.word	0xffffffff


	//   ....[76]....
        /*01ac*/ 	.word	0xffffffff


	//   ....[77]....
        /*01b0*/ 	.word	0xffffffff


	//   ....[78]....
        /*01b4*/ 	.word	0xffffffff


	//   ....[79]....
        /*01b8*/ 	.word	0xffffffff


	//   ....[80]....
        /*01bc*/ 	.word	0xffffffff


	//   ....[81]....
        /*01c0*/ 	.word	0xffffffff


	//   ....[82]....
        /*01c4*/ 	.word	0xffffffff


	//   ....[83]....
        /*01c8*/ 	.word	0xffffffff


	//   ....[84]....
        /*01cc*/ 	.word	0xffffffff


	//   ....[85]....
        /*01d0*/ 	.word	0xffffffff


	//   ....[86]....
        /*01d4*/ 	.word	0xffffffff


	//   ....[87]....
        /*01d8*/ 	.word	0xffffffff


	//   ....[88]....
        /*01dc*/ 	.word	0xffffffff


	//   ....[89]....
        /*01e0*/ 	.word	0xffffffff


	//   ....[90]....
        /*01e4*/ 	.word	0xffffffff


	//   ....[91]....
        /*01e8*/ 	.word	0xffffffff


	//   ....[92]....
        /*01ec*/ 	.word	0xffffffff


	//   ....[93]....
        /*01f0*/ 	.word	0xffffffff


	//   ....[94]....
        /*01f4*/ 	.word	0xffffffff


	//   ....[95]....
        /*01f8*/ 	.word	0xffffffff


	//   ....[96]....
        /*01fc*/ 	.word	0xffffffff


	//   ....[97]....
        /*0200*/ 	.word	0xffffffff


	//   ....[98]....
        /*0204*/ 	.word	0xffffffff


	//   ....[99]....
        /*0208*/ 	.word	0xffffffff


	//   ....[100]....
        /*020c*/ 	.word	0xffffffff


	//   ....[101]....
        /*0210*/ 	.word	0xffffffff


	//   ....[102]....
        /*0214*/ 	.word	0xffffffff


	//   ....[103]....
        /*0218*/ 	.word	0xffffffff


	//   ....[104]....
        /*021c*/ 	.word	0xffffffff


	//   ....[105]....
        /*0220*/ 	.word	0xffffffff


	//   ....[106]....
        /*0224*/ 	.word	0xffffffff


	//   ....[107]....
        /*0228*/ 	.word	0xffffffff


	//   ....[108]....
        /*022c*/ 	.word	0xffffffff


	//   ....[109]....
        /*0230*/ 	.word	0xffffffff


	//   ....[110]....
        /*0234*/ 	.word	0xffffffff


	//   ....[111]....
        /*0238*/ 	.word	0xffffffff


	//   ....[112]....
        /*023c*/ 	.word	0xffffffff


	//   ....[113]....
        /*0240*/ 	.word	0xffffffff


	//   ....[114]....
        /*0244*/ 	.word	0xffffffff


	//   ....[115]....
        /*0248*/ 	.word	0xffffffff


	//   ....[116]....
        /*024c*/ 	.word	0xffffffff


	//   ....[117]....
        /*0250*/ 	.word	0xffffffff


	//   ....[118]....
        /*0254*/ 	.word	0xffffffff


	//   ....[119]....
        /*0258*/ 	.word	0xffffffff


	//   ....[120]....
        /*025c*/ 	.word	0xffffffff


	//   ....[121]....
        /*0260*/ 	.word	0xffffffff


	//   ....[122]....
        /*0264*/ 	.word	0xffffffff


	//   ....[123]....
        /*0268*/ 	.word	0xffffffff


	//   ....[124]....
        /*026c*/ 	.word	0xffffffff


	//   ....[125]....
        /*0270*/ 	.word	0xffffffff


	//   ....[126]....
        /*0274*/ 	.word	0xffffffff


	//   ....[127]....
        /*0278*/ 	.word	0xffffffff


	//   ....[128]....
        /*027c*/ 	.word	0xffffffff


	//   ....[129]....
        /*0280*/ 	.word	0xffffffff


	//   ....[130]....
        /*0284*/ 	.word	0xffffffff


	//   ....[131]....
        /*0288*/ 	.word	0xffffffff


	//   ....[132]....
        /*028c*/ 	.word	0xffffffff


	//   ....[133]....
        /*0290*/ 	.word	0xffffffff


	//   ....[134]....
        /*0294*/ 	.word	0xffffffff


	//   ....[135]....
        /*0298*/ 	.word	0xffffffff


	//   ....[136]....
        /*029c*/ 	.word	0xffffffff


	//   ....[137]....
        /*02a0*/ 	.word	0xffffffff


	//   ....[138]....
        /*02a4*/ 	.word	0xffffffff


	//   ....[139]....
        /*02a8*/ 	.word	0xffffffff


	//   ....[140]....
        /*02ac*/ 	.word	0xffffffff


	//   ....[141]....
        /*02b0*/ 	.word	0xffffffff


	//   ....[142]....
        /*02b4*/ 	.word	0xffffffff


	//   ....[143]....
        /*02b8*/ 	.word	0xffffffff


	//   ....[144]....
        /*02bc*/ 	.word	0xffffffff


	//   ....[145]....
        /*02c0*/ 	.word	0xffffffff


	//   ....[146]....
        /*02c4*/ 	.word	0xffffffff


	//   ....[147]....
        /*02c8*/ 	.word	0xffffffff


	//   ....[148]....
        /*02cc*/ 	.word	0xffffffff


	//   ....[149]....
        /*02d0*/ 	.word	0xffffffff


	//   ....[150]....
        /*02d4*/ 	.word	0xffffffff


	//   ....[151]....
        /*02d8*/ 	.word	0xffffffff


	//   ....[152]....
        /*02dc*/ 	.word	0xffffffff


	//   ....[153]....
        /*02e0*/ 	.word	0xffffffff


	//   ....[154]....
        /*02e4*/ 	.word	0xffffffff


	//   ....[155]....
        /*02e8*/ 	.word	0xffffffff


	//   ....[156]....
        /*02ec*/ 	.word	0xffffffff


	//   ....[157]....
        /*02f0*/ 	.word	0xffffffff


	//   ....[158]....
        /*02f4*/ 	.word	0xffffffff


	//   ....[159]....
        /*02f8*/ 	.word	0xffffffff


	//   ....[160]....
        /*02fc*/ 	.word	0xffffffff


	//   ....[161]....
        /*0300*/ 	.word	0xffffffff


	//   ....[162]....
        /*0304*/ 	.word	0xffffffff


	//   ....[163]....
        /*0308*/ 	.word	0xffffffff


	//   ....[164]....
        /*030c*/ 	.word	0xffffffff


	//   ....[165]....
        /*0310*/ 	.word	0xffffffff


	//   ....[166]....
        /*0314*/ 	.word	0xffffffff


	//   ....[167]....
        /*0318*/ 	.word	0xffffffff


	//   ....[168]....
        /*031c*/ 	.word	0xffffffff


	//   ....[169]....
        /*0320*/ 	.word	0xffffffff


	//   ....[170]....
        /*0324*/ 	.word	0xffffffff


	//   ....[171]....
        /*0328*/ 	.word	0xffffffff


	//   ....[172]....
        /*032c*/ 	.word	0xffffffff


	//   ....[173]....
        /*0330*/ 	.word	0xffffffff


	//   ....[174]....
        /*0334*/ 	.word	0xffffffff


	//   ....[175]....
        /*0338*/ 	.word	0xffffffff


	//   ....[176]....
        /*033c*/ 	.word	0xffffffff


	//   ....[177]....
        /*0340*/ 	.word	0xffffffff


	//   ....[178]....
        /*0344*/ 	.word	0xffffffff


	//   ....[179]....
        /*0348*/ 	.word	0xffffffff


	//   ....[180]....
        /*034c*/ 	.word	0xffffffff


	//   ....[181]....
        /*0350*/ 	.word	0xffffffff


	//   ....[182]....
        /*0354*/ 	.word	0xffffffff


	//   ....[183]....
        /*0358*/ 	.word	0xffffffff


	//   ....[184]....
        /*035c*/ 	.word	0xffffffff


	//   ....[185]....
        /*0360*/ 	.word	0xffffffff


	//   ....[186]....
        /*0364*/ 	.word	0xffffffff


	//   ....[187]....
        /*0368*/ 	.word	0xffffffff


	//   ....[188]....
        /*036c*/ 	.word	0xffffffff


	//   ....[189]....
        /*0370*/ 	.word	0xffffffff


	//   ....[190]....
        /*0374*/ 	.word	0xffffffff


	//   ....[191]....
        /*0378*/ 	.word	0xffffffff


	//   ....[192]....
        /*037c*/ 	.word	0xffffffff


	//   ....[193]....
        /*0380*/ 	.word	0xffffffff


	//   ....[194]....
        /*0384*/ 	.word	0xffffffff


	//   ....[195]....
        /*0388*/ 	.word	0xffffffff


	//   ....[196]....
        /*038c*/ 	.word	0xffffffff


	//   ....[197]....
        /*0390*/ 	.word	0xffffffff


	//   ....[198]....
        /*0394*/ 	.word	0xffffffff


	//   ....[199]....
        /*0398*/ 	.word	0xffffffff


	//   ....[200]....
        /*039c*/ 	.word	0xffffffff


	//   ....[201]....
        /*03a0*/ 	.word	0xffffffff


	//   ....[202]....
        /*03a4*/ 	.word	0xffffffff


	//   ....[203]....
        /*03a8*/ 	.word	0xffffffff


	//   ....[204]....
        /*03ac*/ 	.word	0xffffffff


	//   ....[205]....
        /*03b0*/ 	.word	0xffffffff


	//   ....[206]....
        /*03b4*/ 	.word	0xffffffff


	//   ....[207]....
        /*03b8*/ 	.word	0xffffffff


	//   ....[208]....
        /*03bc*/ 	.word	0xffffffff


	//   ....[209]....
        /*03c0*/ 	.word	0xffffffff


	//   ....[210]....
        /*03c4*/ 	.word	0xffffffff


	//   ....[211]....
        /*03c8*/ 	.word	0xffffffff


	//   ....[212]....
        /*03cc*/ 	.word	0xffffffff


	//   ....[213]....
        /*03d0*/ 	.word	0xffffffff


	//   ....[214]....
        /*03d4*/ 	.word	0xffffffff


	//   ....[215]....
        /*03d8*/ 	.word	0xffffffff


	//   ....[216]....
        /*03dc*/ 	.word	0xffffffff


	//   ....[217]....
        /*03e0*/ 	.word	0xffffffff


	//   ....[218]....
        /*03e4*/ 	.word	0xffffffff


	//   ....[219]....
        /*03e8*/ 	.word	0xffffffff


	//   ....[220]....
        /*03ec*/ 	.word	0xffffffff


	//   ....[221]....
        /*03f0*/ 	.word	0xffffffff


	//   ....[222]....
        /*03f4*/ 	.word	0xffffffff


	//   ....[223]....
        /*03f8*/ 	.word	0xffffffff


	//   ....[224]....
        /*03fc*/ 	.word	0xffffffff


	//   ....[225]....
        /*0400*/ 	.word	0xffffffff


	//   ....[226]....
        /*0404*/ 	.word	0xffffffff


	//   ....[227]....
        /*0408*/ 	.word	0xffffffff


	//   ....[228]....
        /*040c*/ 	.word	0xffffffff


	//   ....[229]....
        /*0410*/ 	.word	0xffffffff


	//   ....[230]....
        /*0414*/ 	.word	0xffffffff


	//   ....[231]....
        /*0418*/ 	.word	0xffffffff


	//   ....[232]....
        /*041c*/ 	.word	0xffffffff


	//   ....[233]....
        /*0420*/ 	.word	0xffffffff


	//----- nvinfo : EIATTR_COOP_GROUP_INSTR_OFFSETS
	.align		4
.L_482:
        /*0424*/ 	.byte	0x04, 0x28
        /*0426*/ 	.short	(.L_484 - .L_483)


	//   ....[0]....
.L_483:
        /*0428*/ 	.word	0x00000050


	//   ....[1]....
        /*042c*/ 	.word	0x000001e0


	//   ....[2]....
        /*0430*/ 	.word	0x00000210


	//   ....[3]....
        /*0434*/ 	.word	0x00000240


	//   ....[4]....
        /*0438*/ 	.word	0x00000270


	//   ....[5]....
        /*043c*/ 	.word	0x000002a0


	//   ....[6]....
        /*0440*/ 	.word	0x000002d0


	//   ....[7]....
        /*0444*/ 	.word	0x00000430


	//   ....[8]....
        /*0448*/ 	.word	0x00000470


	//   ....[9]....
        /*044c*/ 	.word	0x000004a0


	//   ....[10]....
        /*0450*/ 	.word	0x000004d0


	//   ....[11]....
        /*0454*/ 	.word	0x00000500


	//   ....[12]....
        /*0458*/ 	.word	0x00000530


	//   ....[13]....
        /*045c*/ 	.word	0x000005c0


	//   ....[14]....
        /*0460*/ 	.word	0x00000600


	//   ....[15]....
        /*0464*/ 	.word	0x00000620


	//   ....[16]....
        /*0468*/ 	.word	0x00000680


	//   ....[17]....
        /*046c*/ 	.word	0x000029c0


	//   ....[18]....
        /*0470*/ 	.word	0x000029e0


	//   ....[19]....
        /*0474*/ 	.word	0x00002b50


	//   ....[20]....
        /*0478*/ 	.word	0x00002b60


	//   ....[21]....
        /*047c*/ 	.word	0x00002cc0


	//   ....[22]....
        /*0480*/ 	.word	0x00002ce0


	//   ....[23]....
        /*0484*/ 	.word	0x00002e40


	//   ....[24]....
        /*0488*/ 	.word	0x00002e50


	//   ....[25]....
        /*048c*/ 	.word	0x00003320


	//   ....[26]....
        /*0490*/ 	.word	0x00003340


	//   ....[27]....
        /*0494*/ 	.word	0x00003350


	//   ....[28]....
        /*0498*/ 	.word	0x00003360


	//   ....[29]....
        /*049c*/ 	.word	0x00003500


	//   ....[30]....
        /*04a0*/ 	.word	0x00003510


	//   ....[31]....
        /*04a4*/ 	.word	0x00003560


	//   ....[32]....
        /*04a8*/ 	.word	0x00003570


	//   ....[33]....
        /*04ac*/ 	.word	0x00003980


	//   ....[34]....
        /*04b0*/ 	.word	0x000039a0


	//   ....[35]....
        /*04b4*/ 	.word	0x00003a70


	//   ....[36]....
        /*04b8*/ 	.word	0x00003ab0


	//   ....[37]....
        /*04bc*/ 	.word	0x00003f00


	//   ....[38]....
        /*04c0*/ 	.word	0x00003f20


	//   ....[39]....
        /*04c4*/ 	.word	0x00003ff0


	//   ....[40]....
        /*04c8*/ 	.word	0x00004030


	//   ....[41]....
        /*04cc*/ 	.word	0x00004b90


	//   ....[42]....
        /*04d0*/ 	.word	0x00004df0


	//   ....[43]....
        /*04d4*/ 	.word	0x00005570


	//   ....[44]....
        /*04d8*/ 	.word	0x00005820


	//   ....[45]....
        /*04dc*/ 	.word	0x00005840


	//   ....[46]....
        /*04e0*/ 	.word	0x000058a0


	//   ....[47]....
        /*04e4*/ 	.word	0x00006b70


	//   ....[48]....
        /*04e8*/ 	.word	0x00006b90


	//   ....[49]....
        /*04ec*/ 	.word	0x00006bf0


	//   ....[50]....
        /*04f0*/ 	.word	0x00006c20


	//   ....[51]....
        /*04f4*/ 	.word	0x000073d0


	//   ....[52]....
        /*04f8*/ 	.word	0x000073f0


	//   ....[53]....
        /*04fc*/ 	.word	0x000074f0


	//   ....[54]....
        /*0500*/ 	.word	0x00007530


	//   ....[55]....
        /*0504*/ 	.word	0x00007ee0


	//   ....[56]....
        /*0508*/ 	.word	0x00008600


	//   ....[57]....
        /*050c*/ 	.word	0x00008900


	//   ....[58]....
        /*0510*/ 	.word	0x00008930


	//   ....[59]....
        /*0514*/ 	.word	0x00009290


	//   ....[60]....
        /*0518*/ 	.word	0x000092b0


	//   ....[61]....
        /*051c*/ 	.word	0x0000a770


	//   ....[62]....
        /*0520*/ 	.word	0x0000a790


	//   ....[63]....
        /*0524*/ 	.word	0x0000a8a0


	//   ....[64]....
        /*0528*/ 	.word	0x0000a8d0


	//   ....[65]....
        /*052c*/ 	.word	0x0000b060


	//   ....[66]....
        /*0530*/ 	.word	0x0000b080


	//   ....[67]....
        /*0534*/ 	.word	0x0000b180


	//   ....[68]....
        /*0538*/ 	.word	0x0000b1c0


	//   ....[69]....
        /*053c*/ 	.word	0x0000bf30


	//   ....[70]....
        /*0540*/ 	.word	0x0000bf60


	//   ....[71]....
        /*0544*/ 	.word	0x0000c200


	//   ....[72]....
        /*0548*/ 	.word	0x0000c330


	//   ....[73]....
        /*054c*/ 	.word	0x0000d960


	//   ....[74]....
        /*0550*/ 	.word	0x0000d980


	//   ....[75]....
        /*0554*/ 	.word	0x0000da90


	//   ....[76]....
        /*0558*/ 	.word	0x0000dad0


	//   ....[77]....
        /*055c*/ 	.word	0x0000e000


	//   ....[78]....
        /*0560*/ 	.word	0x0000e020


	//   ....[79]....
        /*0564*/ 	.word	0x0000e120


	//   ....[80]....
        /*0568*/ 	.word	0x0000e160


	//   ....[81]....
        /*056c*/ 	.word	0x0000ec50


	//   ....[82]....
        /*0570*/ 	.word	0x0000f260


	//   ....[83]....
        /*0574*/ 	.word	0x0000f560


	//   ....[84]....
        /*0578*/ 	.word	0x0000f590


	//   ....[85]....
        /*057c*/ 	.word	0x0000feb0


	//   ....[86]....
        /*0580*/ 	.word	0x0000fed0


	//   ....[87]....
        /*0584*/ 	.word	0x000113d0


	//   ....[88]....
        /*0588*/ 	.word	0x000113f0


	//   ....[89]....
        /*058c*/ 	.word	0x00011500


	//   ....[90]....
        /*0590*/ 	.word	0x00011540


	//   ....[91]....
        /*0594*/ 	.word	0x00011790


	//   ....[92]....
        /*0598*/ 	.word	0x000117c0


	//   ....[93]....
        /*059c*/ 	.word	0x000117d0


	//   ....[94]....
        /*05a0*/ 	.word	0x00011800


	//   ....[95]....
        /*05a4*/ 	.word	0x00012b80


	//   ....[96]....
        /*05a8*/ 	.word	0x00012bb0


	//   ....[97]....
        /*05ac*/ 	.word	0x00012bc0


	//   ....[98]....
        /*05b0*/ 	.word	0x00012bd0


	//   ....[99]....
        /*05b4*/ 	.word	0x00012f30


	//   ....[100]....
        /*05b8*/ 	.word	0x00012f50


	//   ....[101]....
        /*05bc*/ 	.word	0x000130b0


	//   ....[102]....
        /*05c0*/ 	.word	0x000130c0


	//   ....[103]....
        /*05c4*/ 	.word	0x00013220


	//   ....[104]....
        /*05c8*/ 	.word	0x00013240


	//   ....[105]....
        /*05cc*/ 	.word	0x000133a0


	//   ....[106]....
        /*05d0*/ 	.word	0x000133b0


	//   ....[107]....
        /*05d4*/ 	.word	0x000136f0


	//   ....[108]....
        /*05d8*/ 	.word	0x00013710


	//   ....[109]....
        /*05dc*/ 	.word	0x00013ee0


	//   ....[110]....
        /*05e0*/ 	.word	0x00013ef0


	//   ....[111]....
        /*05e4*/ 	.word	0x00014e50


	//   ....[112]....
        /*05e8*/ 	.word	0x00014e70


	//   ....[113]....
        /*05ec*/ 	.word	0x00014fe0


	//   ....[114]....
        /*05f0*/ 	.word	0x00014ff0


	//   ....[115]....
        /*05f4*/ 	.word	0x00015150


	//   ....[116]....
        /*05f8*/ 	.word	0x00015170


	//   ....[117]....
        /*05fc*/ 	.word	0x000152d0


	//   ....[118]....
        /*0600*/ 	.word	0x000152e0


	//   ....[119]....
        /*0604*/ 	.word	0x000154e0


	//   ....[120]....
        /*0608*/ 	.word	0x00015500


	//   ....[121]....
        /*060c*/ 	.word	0x00015620


	//   ....[122]....
        /*0610*/ 	.word	0x00015660


	//   ....[123]....
        /*0614*/ 	.word	0x00015690


	//   ....[124]....
        /*0618*/ 	.word	0x000156c0


	//   ....[125]....
        /*061c*/ 	.word	0x000156f0


	//   ....[126]....
        /*0620*/ 	.word	0x00015720


	//   ....[127]....
        /*0624*/ 	.word	0x00015870


	//   ....[128]....
        /*0628*/ 	.word	0x000158b0


	//   ....[129]....
        /*062c*/ 	.word	0x000158e0


	//   ....[130]....
        /*0630*/ 	.word	0x00015910


	//   ....[131]....
        /*0634*/ 	.word	0x00015940


	//   ....[132]....
        /*0638*/ 	.word	0x00015970


	//   ....[133]....
        /*063c*/ 	.word	0x00015a00


	//   ....[134]....
        /*0640*/ 	.word	0x00015a40


	//   ....[135]....
        /*0644*/ 	.word	0x00015a50


	//   ....[136]....
        /*0648*/ 	.word	0x00015ab0


	//   ....[137]....
        /*064c*/ 	.word	0x00016470


	//   ....[138]....
        /*0650*/ 	.word	0x000164d0


	//   ....[139]....
        /*0654*/ 	.word	0x00016520


	//   ....[140]....
        /*0658*/ 	.word	0x00016570


	//   ....[141]....
        /*065c*/ 	.word	0x000165c0


	//   ....[142]....
        /*0660*/ 	.word	0x00016630


	//   ....[143]....
        /*0664*/ 	.word	0x00016680


	//   ....[144]....
        /*0668*/ 	.word	0x000166f0


	//   ....[145]....
        /*066c*/ 	.word	0x00016760


	//   ....[146]....
        /*0670*/ 	.word	0x000167d0


	//   ....[147]....
        /*0674*/ 	.word	0x00016840


	//   ....[148]....
        /*0678*/ 	.word	0x000168b0


	//   ....[149]....
        /*067c*/ 	.word	0x00016920


	//   ....[150]....
        /*0680*/ 	.word	0x00016980


	//   ....[151]....
        /*0684*/ 	.word	0x000169f0


	//   ....[152]....
        /*0688*/ 	.word	0x00016a60


	//   ....[153]....
        /*068c*/ 	.word	0x00016ad0


	//   ....[154]....
        /*0690*/ 	.word	0x00016b30


	//   ....[155]....
        /*0694*/ 	.word	0x00016ba0


	//   ....[156]....
        /*0698*/ 	.word	0x00016c10


	//   ....[157]....
        /*069c*/ 	.word	0x00016d80


	//   ....[158]....
        /*06a0*/ 	.word	0x00016de0


	//   ....[159]....
        /*06a4*/ 	.word	0x00016e50


	//   ....[160]....
        /*06a8*/ 	.word	0x00016ec0


	//   ....[161]....
        /*06ac*/ 	.word	0x00017030


	//   ....[162]....
        /*06b0*/ 	.word	0x00017090


	//   ....[163]....
        /*06b4*/ 	.word	0x00017100


	//   ....[164]....
        /*06b8*/ 	.word	0x00017170


	//   ....[165]....
        /*06bc*/ 	.word	0x000172e0


	//   ....[166]....
        /*06c0*/ 	.word	0x00017340


	//   ....[167]....
        /*06c4*/ 	.word	0x000173b0


	//   ....[168]....
        /*06c8*/ 	.word	0x00017420


	//   ....[169]....
        /*06cc*/ 	.word	0x000175a0


	//   ....[170]....
        /*06d0*/ 	.word	0x00017600


	//   ....[171]....
        /*06d4*/ 	.word	0x00017670


	//   ....[172]....
        /*06d8*/ 	.word	0x000176e0


	//   ....[173]....
        /*06dc*/ 	.word	0x00017860


	//   ....[174]....
        /*06e0*/ 	.word	0x000178c0


	//   ....[175]....
        /*06e4*/ 	.word	0x00017930


	//   ....[176]....
        /*06e8*/ 	.word	0x000179a0


	//   ....[177]....
        /*06ec*/ 	.word	0x00017b20


	//   ....[178]....
        /*06f0*/ 	.word	0x00017b80


	//   ....[179]....
        /*06f4*/ 	.word	0x00017be0


	//   ....[180]....
        /*06f8*/ 	.word	0x00017c50


	//   ....[181]....
        /*06fc*/ 	.word	0x00017cc0


	//   ....[182]....
        /*0700*/ 	.word	0x00017e40


	//   ....[183]....
        /*0704*/ 	.word	0x00017ea0


	//   ....[184]....
        /*0708*/ 	.word	0x00017f10


	//   ....[185]....
        /*070c*/ 	.word	0x00017f80


	//   ....[186]....
        /*0710*/ 	.word	0x00018100


	//   ....[187]....
        /*0714*/ 	.word	0x00018160


	//   ....[188]....
        /*0718*/ 	.word	0x000181d0


	//   ....[189]....
        /*071c*/ 	.word	0x00018240


	//   ....[190]....
        /*0720*/ 	.word	0x000183c0


	//   ....[191]....
        /*0724*/ 	.word	0x00018420


	//   ....[192]....
        /*0728*/ 	.word	0x00018480


	//   ....[193]....
        /*072c*/ 	.word	0x000184e0


	//   ....[194]....
        /*0730*/ 	.word	0x00018530


	//   ....[195]....
        /*0734*/ 	.word	0x00018580


	//   ....[196]....
        /*0738*/ 	.word	0x000185f0


	//   ....[197]....
        /*073c*/ 	.word	0x00018660


	//   ....[198]....
        /*0740*/ 	.word	0x000186d0


	//   ....[199]....
        /*0744*/ 	.word	0x00018730


	//   ....[200]....
        /*0748*/ 	.word	0x000187a0


	//   ....[201]....
        /*074c*/ 	.word	0x00018810


	//   ....[202]....
        /*0750*/ 	.word	0x00018880


	//   ....[203]....
        /*0754*/ 	.word	0x000188e0


	//   ....[204]....
        /*0758*/ 	.word	0x00018950


	//   ....[205]....
        /*075c*/ 	.word	0x000189c0


	//   ....[206]....
        /*0760*/ 	.word	0x00018a30


	//   ....[207]....
        /*0764*/ 	.word	0x00018a90


	//   ....[208]....
        /*0768*/ 	.word	0x00018b00


	//   ....[209]....
        /*076c*/ 	.word	0x00018b70


	//   ....[210]....
        /*0770*/ 	.word	0x00018be0


	//   ....[211]....
        /*0774*/ 	.word	0x00018c40


	//   ....[212]....
        /*0778*/ 	.word	0x00018cb0


	//   ....[213]....
        /*077c*/ 	.word	0x00018d20


	//   ....[214]....
        /*0780*/ 	.word	0x00018d90


	//   ....[215]....
        /*0784*/ 	.word	0x00018df0


	//   ....[216]....
        /*0788*/ 	.word	0x00018e60


	//   ....[217]....
        /*078c*/ 	.word	0x00018ed0


	//   ....[218]....
        /*0790*/ 	.word	0x00018f20


	//   ....[219]....
        /*0794*/ 	.word	0x00018f60


	//   ....[220]....
        /*0798*/ 	.word	0x00018fb0


	//   ....[221]....
        /*079c*/ 	.word	0x00019000


	//   ....[222]....
        /*07a0*/ 	.word	0x00019050


	//   ....[223]....
        /*07a4*/ 	.word	0x000190c0


	//   ....[224]....
        /*07a8*/ 	.word	0x00019110


	//   ....[225]....
        /*07ac*/ 	.word	0x00019160


	//   ....[226]....
        /*07b0*/ 	.word	0x000191b0


	//   ....[227]....
        /*07b4*/ 	.word	0x00019200


	//   ....[228]....
        /*07b8*/ 	.word	0x00019250


	//   ....[229]....
        /*07bc*/ 	.word	0x000192c0


	//   ....[230]....
        /*07c0*/ 	.word	0x00019310


	//   ....[231]....
        /*07c4*/ 	.word	0x00019380


	//   ....[232]....
        /*07c8*/ 	.word	0x000193e0


	//   ....[233]....
        /*07cc*/ 	.word	0x00019450


	//----- nvinfo : EIATTR_EXIT_INSTR_OFFSETS
	.align		4
.L_484:
        /*07d0*/ 	.byte	0x04, 0x1c
        /*07d2*/ 	.short	(.L_486 - .L_485)


	//   ....[0]....
.L_485:
        /*07d4*/ 	.word	0x00000fe0


	//   ....[1]....
        /*07d8*/ 	.word	0x00016430


	//----- nvinfo : EIATTR_MAX_THREADS
	.align		4
.L_486:
        /*07dc*/ 	.byte	0x04, 0x05
        /*07de*/ 	.short	(.L_488 - .L_487)
.L_487:
        /*07e0*/ 	.word	0x00000100
        /*07e4*/ 	.word	0x00000001
        /*07e8*/ 	.word	0x00000001


	//----- nvinfo : EIATTR_CRS_STACK_SIZE
	.align		4
.L_488:
        /*07ec*/ 	.byte	0x04, 0x1e
        /*07ee*/ 	.short	(.L_490 - .L_489)
.L_489:
        /*07f0*/ 	.word	0x00000000
.L_490:


//--------------------- .nv.info._ZN7cutlass13device_kernelIN5flash19enable_sm80_to_sm89INS1_16FlashAttnFwdSm80INS1_25CollectiveMainloopFwdSm80ILi8ELi2ELb0EN4cute5tupleIJNS5_1CILi128EEENS7_ILi64EEENS7_ILi192EEEEEELi192ENS_10bfloat16_tEfNS_4arch4Sm80ELb0ELb1ELb0ELb1ELb1ELb1ELb1ELb1EEENS1_21CollectiveEpilogueFwdINS6_IJS8_SA_S9_EEENS6_IJNS7_ILi1EEESI_SI_EEESC_SE_Li256ELb1ELb1ELb1ELb0EEENS1_36VarlenDynamicPersistentTileSchedulerILi128ELi64ELi256ELi256ELb1ELb1ELb0ELb1ELb0ELb1EEEEEEEEEvNT_6ParamsE --------------------------
	.section	.nv.info._ZN7cutlass13device_kernelIN5flash19enable_sm80_to_sm89INS1_16FlashAttnFwdSm80INS1_25CollectiveMainloopFwdSm80ILi8ELi2ELb0EN4cute5tupleIJNS5_1CILi128EEENS7_ILi64EEENS7_ILi192EEEEEELi192ENS_10bfloat16_tEfNS_4arch4Sm80ELb0ELb1ELb0ELb1ELb1ELb1ELb1ELb1EEENS1_21CollectiveEpilogueFwdINS6_IJS8_SA_S9_EEENS6_IJNS7_ILi1EEESI_SI_EEESC_SE_Li256ELb1ELb1ELb1ELb0EEENS1_36VarlenDynamicPersistentTileSchedulerILi128ELi64ELi256ELi256ELb1ELb1ELb0ELb1ELb0ELb1EEEEEEEEEvNT_6ParamsE,"",@"SHT_CUDA_INFO"
	.sectionflags	@""
	.align	4


	//----- nvinfo : EIATTR_CUDA_API_VERSION
	.align		4
        /*0000*/ 	.byte	0x04, 0x37
        /*0002*/ 	.short	(.L_492 - .L_491)
.L_491:
        /*0004*/ 	.word	0x00000082


	//----- nvinfo : EIATTR_SW2861232_WAR
	.align		4
.L_492:
        /*0008*/ 	.byte	0x01, 0x35
	.zero		2


	//----- nvinfo : EIATTR_PARAM_CBANK
	.align		4
        /*000c*/ 	.byte	0x04, 0x0a
        /*000e*/ 	.short	(.L_494 - .L_493)
	.align		4
.L_493:
        /*0010*/ 	.word	index@(.nv.constant0._ZN7cutlass13device_kernelIN5flash19enable_sm80_to_sm89INS1_16FlashAttnFwdSm80INS1_25CollectiveMainloopFwdSm80ILi8ELi2ELb0EN4cute5tupleIJNS5_1CILi128EEENS7_ILi64EEENS7_ILi192EEEEEELi192ENS_10bfloat16_tEfNS_4arch4Sm80ELb0ELb1ELb0ELb1ELb1ELb1ELb1ELb1EEENS1_21CollectiveEpilogueFwdINS6_IJS8_SA_S9_EEENS6_IJNS7_ILi1EEESI_SI_EEESC_SE_Li256ELb1ELb1ELb1ELb0EEENS1_36VarlenDynamicPersistentTileSchedulerILi128ELi64ELi256ELi256ELb1ELb1ELb0ELb1ELb0ELb1EEEEEEEEEvNT_6ParamsE)
        /*0014*/ 	.short	0x0160
        /*0016*/ 	.short	0x0438


	//----- nvinfo : EIATTR_CBANK_PARAM_SIZE
	.align		4
.L_494:
        /*0018*/ 	.byte	0x03, 0x19
        /*001a*/ 	.short	0x0438


	//----- nvinfo : EIATTR_KPARAM_INFO
	.align		4
        /*001c*/ 	.byte	0x04, 0x17
        /*001e*/ 	.short	(.L_496 - .L_495)
.L_495:
        /*0020*/ 	.word	0x00000000
        /*0024*/ 	.short	0x0000
        /*0026*/ 	.short	0x0000
        /*0028*/ 	.byte	0x00, 0xf0, 0xe1, 0x10


	//----- nvinfo : EIATTR_MAXREG_COUNT
	.align		4
.L_496:
        /*002c*/ 	.byte	0x03, 0x1b
        /*002e*/ 	.short	0x00ff


	//----- nvinfo : EIATTR_NUM_BARRIERS
	.align		4
        /*0030*/ 	.byte	0x02, 0x4c
        /*0032*/ 	.byte	0x06
	.zero		1


	//----- nvinfo : EIATTR_ANNOTATIONS
	.align		4
        /*0034*/ 	.byte	0x04, 0x55
        /*0036*/ 	.short	(.L_498 - .L_497)


	//   ....[0]....
.L_497:
        /* <DEDUP_REMOVED lines=74> */


	//----- nvinfo : EIATTR_MERCURY_ISA_VERSION
	.align		4
.L_498:
        /*04c0*/ 	.byte	0x03, 0x5f
        /*04c2*/ 	.short	0x0000


	//----- nvinfo : EIATTR_INT_WARP_WIDE_INSTR_OFFSETS
	.align		4
        /*04c4*/ 	.byte	0x04, 0x31
        /*04c6*/ 	.short	(.L_500 - .L_499)


	//   ....[0]....
.L_499:
        /*04c8*/ 	.word	0x000180e0


	//   ....[1]....
        /*04cc*/ 	.word	0x00018160


	//----- nvinfo : EIATTR_COOP_GROUP_MASK_REGIDS
	.align		4
.L_500:
        /*04d0*/ 	.byte	0x04, 0x29
        /*04d2*/ 	.short	(.L_502 - .L_501)


	//   ....[0]....
.L_501:
        /*04d4*/ 	.word	0xffffffff


	//   ....[1]....
        /*04d8*/ 	.word	0xffffffff


	//   ....[2]....
        /*04dc*/ 	.word	0xffffffff


	//   ....[3]....
        /*04e0*/ 	.word	0xffffffff


	//   ....[4]....
        /*04e4*/ 	.word	0xffffffff


	//   ....[5]....
        /*04e8*/ 	.word	0xffffffff


	//   ....[6]....
        /*04ec*/ 	.word	0xffffffff


	//   ....[7]....
        /*04f0*/ 	.word	0xffffffff


	//   ....[8]....
        /*04f4*/ 	.word	0xffffffff


	//   ....[9]....
        /*04f8*/ 	.word	0xffffffff


	//   ....[10]....
        /*04fc*/ 	.word	0xffffffff


	//   ....[11]....
        /*0500*/ 	.word	0xffffffff


	//   ....[12]....
        /*0504*/ 	.word	0xffffffff


	//   ....[13]....
        /*0508*/ 	.word	0xffffffff


	//   ....[14]....
        /*050c*/ 	.word	0xffffffff


	//   ....[15]....
        /*0510*/ 	.word	0xffffffff


	//   ....[16]....
        /*0514*/ 	.word	0xffffffff


	//   ....[17]....
        /*0518*/ 	.word	0xffffffff


	//   ....[18]....
        /*051c*/ 	.word	0xffffffff


	//   ....[19]....
        /*0520*/ 	.word	0xffffffff


	//   ....[20]....
        /*0524*/ 	.word	0xffffffff


	//   ....[21]....
        /*0528*/ 	.word	0xffffffff


	//   ....[22]....
        /*052c*/ 	.word	0xffffffff


	//   ....[23]....
        /*0530*/ 	.word	0xffffffff


	//   ....[24]....
        /*0534*/ 	.word	0xffffffff


	//   ....[25]....
        /*0538*/ 	.word	0xffffffff


	//   ....[26]....
        /*053c*/ 	.word	0xffffffff


	//   ....[27]....
        /*0540*/ 	.word	0xffffffff


	//   ....[28]....
        /*0544*/ 	.word	0xffffffff


	//   ....[29]....
        /*0548*/ 	.word	0xffffffff


	//   ....[30]....
        /*054c*/ 	.word	0xffffffff


	//   ....[31]....
        /*0550*/ 	.word	0xffffffff


	//   ....[32]....
        /*0554*/ 	.word	0xffffffff


	//   ....[33]....
        /*0558*/ 	.word	0xffffffff


	//   ....[34]....
        /*055c*/ 	.word	0xffffffff


	//   ....[35]....
        /*0560*/ 	.word	0xffffffff


	//   ....[36]....
        /*0564*/ 	.word	0xffffffff


	//   ....[37]....
        /*0568*/ 	.word	0xffffffff


	//   ....[38]....
        /*056c*/ 	.word	0xffffffff


	//   ....[39]....
        /*0570*/ 	.word	0xffffffff


	//   ....[40]....
        /*0574*/ 	.word	0xffffffff


	//   ....[41]....
        /*0578*/ 	.word	0xffffffff


	//   ....[42]....
        /*057c*/ 	.word	0xffffffff


	//   ....[43]....
        /*0580*/ 	.word	0xffffffff


	//   ....[44]....
        /*0584*/ 	.word	0xffffffff


	//   ....[45]....
        /*0588*/ 	.word	0xffffffff


	//   ....[46]....
        /*058c*/ 	.word	0xffffffff


	//   ....[47]....
        /*0590*/ 	.word	0xffffffff


	//   ....[48]....
        /*0594*/ 	.word	0xffffffff


	//   ....[49]....
        /*0598*/ 	.word	0xffffffff


	//   ....[50]....
        /*059c*/ 	.word	0xffffffff


	//   ....[51]....
        /*05a0*/ 	.word	0xffffffff


	//   ....[52]....
        /*05a4*/ 	.word	0xffffffff


	//   ....[53]....
        /*05a8*/ 	.word	0xffffffff


	//   ....[54]....
        /*05ac*/ 	.word	0xffffffff


	//   ....[55]....
        /*05b0*/ 	.word	0xffffffff


	//   ....[56]....
        /*05b4*/ 	.word	0xffffffff


	//   ....[57]....
        /*05b8*/ 	.word	0xffffffff


	//   ....[58]....
        /*05bc*/ 	.word	0xffffffff


	//   ....[59]....
        /*05c0*/ 	.word	0xffffffff


	//   ....[60]....
        /*05c4*/ 	.word	0xffffffff


	//   ....[61]....
        /*05c8*/ 	.word	0xffffffff


	//   ....[62]....
        /*05cc*/ 	.word	0xffffffff


	//   ....[63]....
        /*05d0*/ 	.word	0xffffffff


	//   ....[64]....
        /*05d4*/ 	.word	0xffffffff


	//   ....[65]....
        /*05d8*/ 	.word	0xffffffff


	//   ....[66]....
        /*05dc*/ 	.word	0xffffffff


	//   ....[67]....
        /*05e0*/ 	.word	0xffffffff


	//   ....[68]....
        /*05e4*/ 	.word	0xffffffff


	//   ....[69]....
        /*05e8*/ 	.word	0xffffffff


	//   ....[70]....
        /*05ec*/ 	.word	0xffffffff


	//   ....[71]....
        /*05f0*/ 	.word	0xffffffff


	//   ....[72]....
        /*05f4*/ 	.word	0xffffffff


	//   ....[73]....
        /*05f8*/ 	.word	0xffffffff


	//   ....[74]....
        /*05fc*/ 	.word	0xffffffff


	//   ....[75]....
        /*0600*/ 	.word	0xffffffff


	//   ....[76]....
        /*0604*/ 	.word	0xffffffff


	//   ....[77]....
        /*0608*/ 	.word	0xffffffff


	//   ....[78]....
        /*060c*/ 	.word	0xffffffff


	//   ....[79]....
        /*0610*/ 	.word	0xffffffff


	//   ....[80]....
        /*0614*/ 	.word	0xffffffff


	//   ....[81]....
        /*0618*/ 	.word	0xffffffff


	//   ....[82]....
        /*061c*/ 	.word	0xffffffff


	//   ....[83]....
        /*0620*/ 	.word	0xffffffff


	//   ....[84]....
        /*0624*/ 	.word	0xffffffff


	//   ....[85]....
        /*0628*/ 	.word	0xffffffff


	//   ....[86]....
        /*062c*/ 	.word	0xffffffff


	//   ....[87]....
        /*0630*/ 	.word	0xffffffff


	//   ....[88]....
        /*0634*/ 	.word	0xffffffff


	//   ....[89]....
        /*0638*/ 	.word	0xffffffff


	//   ....[90]....
        /*063c*/ 	.word	0xffffffff


	//   ....[91]....
        /*0640*/ 	.word	0xffffffff


	//   ....[92]....
        /*0644*/ 	.word	0xffffffff


	//   ....[93]....
        /*0648*/ 	.word	0xffffffff


	//   ....[94]....
        /*064c*/ 	.word	0xffffffff


	//   ....[95]....
        /*0650*/ 	.word	0xffffffff


	//   ....[96]....
        /*0654*/ 	.word	0xffffffff


	//   ....[97]....
        /*0658*/ 	.word	0xffffffff


	//   ....[98]....
        /*065c*/ 	.word	0xffffffff


	//   ....[99]....
        /*0660*/ 	.word	0xffffffff


	//   ....[100]....
        /*0664*/ 	.word	0xffffffff


	//   ....[101]....
        /*0668*/ 	.word	0xffffffff


	//   ....[102]....
        /*066c*/ 	.word	0xffffffff


	//   ....[103]....
        /*0670*/ 	.word	0xffffffff


	//   ....[104]....
        /*0674*/ 	.word	0xffffffff


	//   ....[105]....
        /*0678*/ 	.word	0xffffffff


	//   ....[106]....
        /*067c*/ 	.word	0xffffffff


	//   ....[107]....
        /*0680*/ 	.word	0xffffffff


	//   ....[108]....
        /*0684*/ 	.word	0xffffffff


	//   ....[109]....
        /*0688*/ 	.word	0xffffffff


	//   ....[110]....
        /*068c*/ 	.word	0xffffffff


	//   ....[111]....
        /*0690*/ 	.word	0xffffffff


	//   ....[112]....
        /*0694*/ 	.word	0xffffffff


	//   ....[113]....
        /*0698*/ 	.word	0xffffffff


	//   ....[114]....
        /*069c*/ 	.word	0xffffffff


	//   ....[115]....
        /*06a0*/ 	.word	0xffffffff


	//   ....[116]....
        /*06a4*/ 	.word	0xffffffff


	//   ....[117]....
        /*06a8*/ 	.word	0xffffffff


	//   ....[118]....
        /*06ac*/ 	.word	0xffffffff


	//   ....[119]....
        /*06b0*/ 	.word	0xffffffff


	//   ....[120]....
        /*06b4*/ 	.word	0xffffffff


	//   ....[121]....
        /*06b8*/ 	.word	0xffffffff


	//   ....[122]....
        /*06bc*/ 	.word	0xffffffff


	//   ....[123]....
        /*06c0*/ 	.word	0xffffffff


	//   ....[124]....
        /*06c4*/ 	.word	0xffffffff


	//   ....[125]....
        /*06c8*/ 	.word	0xffffffff


	//   ....[126]....
        /*06cc*/ 	.word	0xffffffff


	//   ....[127]....
        /*06d0*/ 	.word	0xffffffff


	//   ....[128]....
        /*06d4*/ 	.word	0xffffffff


	//   ....[129]....
        /*06d8*/ 	.word	0xffffffff


	//   ....[130]....
        /*06dc*/ 	.word	0xffffffff


	//   ....[131]....
        /*06e0*/ 	.word	0xffffffff


	//   ....[132]....
        /*06e4*/ 	.word	0xffffffff


	//   ....[133]....
        /*06e8*/ 	.word	0xffffffff


	//   ....[134]....
        /*06ec*/ 	.word	0xffffffff


	//   ....[135]....
        /*06f0*/ 	.word	0xffffffff


	//   ....[136]....
        /*06f4*/ 	.word	0xffffffff


	//   ....[137]....
        /*06f8*/ 	.word	0xffffffff


	//   ....[138]....
        /*06fc*/ 	.word	0xffffffff


	//   ....[139]....
        /*0700*/ 	.word	0xffffffff


	//   ....[140]....
        /*0704*/ 	.word	0xffffffff


	//   ....[141]....
        /*0708*/ 	.word	0xffffffff


	//   ....[142]....
        /*070c*/ 	.word	0xffffffff


	//   ....[143]....
        /*0710*/ 	.word	0xffffffff


	//   ....[144]....
        /*0714*/ 	.word	0xffffffff


	//   ....[145]....
        /*0718*/ 	.word	0xffffffff


	//   ....[146]....
        /*071c*/ 	.word	0xffffffff


	//   ....[147]....
        /*0720*/ 	.word	0xffffffff


	//   ....[148]....
        /*0724*/ 	.word	0xffffffff


	//   ....[149]....
        /*0728*/ 	.word	0xffffffff


	//   ....[150]....
        /*072c*/ 	.word	0xffffffff


	//   ....[151]....
        /*0730*/ 	.word	0xffffffff


	//   ....[152]....
        /*0734*/ 	.word	0xffffffff


	//   ....[153]....
        /*0738*/ 	.word	0xffffffff


	//   ....[154]....
        /*073c*/ 	.word	0xffffffff


	//   ....[155]....
        /*0740*/ 	.word	0xffffffff


	//   ....[156]....
        /*0744*/ 	.word	0xffffffff


	//   ....[157]....
        /*0748*/ 	.word	0xffffffff


	//   ....[158]....
        /*074c*/ 	.word	0xffffffff


	//   ....[159]....
        /*0750*/ 	.word	0xffffffff


	//   ....[160]....
        /*0754*/ 	.word	0xffffffff


	//   ....[161]....
        /*0758*/ 	.word	0xffffffff


	//   ....[162]....
        /*075c*/ 	.word	0xffffffff


	//   ....[163]....
        /*0760*/ 	.word	0xffffffff


	//   ....[164]....
        /*0764*/ 	.word	0xffffffff


	//   ....[165]....
        /*0768*/ 	.word	0xffffffff


	//   ....[166]....
        /*076c*/ 	.word	0xffffffff


	//   ....[167]....
        /*0770*/ 	.word	0xffffffff


	//   ....[168]....
        /*0774*/ 	.word	0xffffffff


	//   ....[169]....
        /*0778*/ 	.word	0xffffffff


	//   ....[170]....
        /*077c*/ 	.word	0xffffffff


	//   ....[171]....
        /*0780*/ 	.word	0xffffffff


	//   ....[172]....
        /*0784*/ 	.word	0xffffffff


	//   ....[173]....
        /*0788*/ 	.word	0xffffffff


	//   ....[174]....
        /*078c*/ 	.word	0xffffffff


	//   ....[175]....
        /*0790*/ 	.word	0xffffffff


	//   ....[176]....
        /*0794*/ 	.word	0xffffffff


	//   ....[177]....
        /*0798*/ 	.word	0xffffffff


	//   ....[178]....
        /*079c*/ 	.word	0xffffffff


	//   ....[179]....
        /*07a0*/ 	.word	0xffffffff


	//   ....[180]....
        /*07a4*/ 	.word	0xffffffff


	//   ....[181]....
        /*07a8*/ 	.word	0xffffffff


	//   ....[182]....
        /*07ac*/ 	.word	0xffffffff


	//   ....[183]....
        /*07b0*/ 	.word	0xffffffff


	//   ....[184]....
        /*07b4*/ 	.word	0xffffffff


	//   ....[185]....
        /*07b8*/ 	.word	0xffffffff


	//   ....[186]....
        /*07bc*/ 	.word	0xffffffff


	//   ....[187]....
        /*07c0*/ 	.word	0xffffffff


	//   ....[188]....
        /*07c4*/ 	.word	0xffffffff


	//   ....[189]....
        /*07c8*/ 	.word	0xffffffff


	//   ....[190]....
        /*07cc*/ 	.word	0xffffffff


	//   ....[191]....
        /*07d0*/ 	.word	0xffffffff


	//   ....[192]....
        /*07d4*/ 	.word	0xffffffff


	//   ....[193]....
        /*07d8*/ 	.word	0xffffffff


	//   ....[194]....
        /*07dc*/ 	.word	0xffffffff


	//   ....[195]....
        /*07e0*/ 	.word	0xffffffff


	//   ....[196]....
        /*07e4*/ 	.word	0xffffffff


	//   ....[197]....
        /*07e8*/ 	.word	0xffffffff


	//   ....[198]....
        /*07ec*/ 	.word	0xffffffff


	//   ....[199]....
        /*07f0*/ 	.word	0xffffffff


	//   ....[200]....
        /*07f4*/ 	.word	0xffffffff


	//   ....[201]....
        /*07f8*/ 	.word	0xffffffff


	//   ....[202]....
        /*07fc*/ 	.word	0xffffffff


	//   ....[203]....
        /*0800*/ 	.word	0xffffffff


	//   ....[204]....
        /*0804*/ 	.word	0xffffffff


	//   ....[205]....
        /*0808*/ 	.word	0xffffffff


	//   ....[206]....
        /*080c*/ 	.word	0xffffffff


	//   ....[207]....
        /*0810*/ 	.word	0xffffffff


	//   ....[208]....
        /*0814*/ 	.word	0xffffffff


	//   ....[209]....
        /*0818*/ 	.word	0xffffffff


	//   ....[210]....
        /*081c*/ 	.word	0xffffffff


	//   ....[211]....
        /*0820*/ 	.word	0xffffffff


	//   ....[212]....
        /*0824*/ 	.word	0xffffffff


	//   ....[213]....
        /*0828*/ 	.word	0xffffffff


	//   ....[214]....
        /*082c*/ 	.word	0xffffffff


	//   ....[215]....
        /*0830*/ 	.word	0xffffffff


	//   ....[216]....
        /*0834*/ 	.word	0xffffffff


	//   ....[217]....
        /*0838*/ 	.word	0xffffffff


	//   ....[218]....
        /*083c*/ 	.word	0xffffffff


	//   ....[219]....
        /*0840*/ 	.word	0xffffffff


	//   ....[220]....
        /*0844*/ 	.word	0xffffffff


	//   ....[221]....
        /*0848*/ 	.word	0xffffffff


	//   ....[222]....
        /*084c*/ 	.word	0xffffffff


	//   ....[223]....
        /*0850*/ 	.word	0xffffffff


	//   ....[224]....
        /*0854*/ 	.word	0xffffffff


	//   ....[225]....
        /*0858*/ 	.word	0xffffffff


	//   ....[226]....
        /*085c*/ 	.word	0xffffffff


	//   ....[227]....
        /*0860*/ 	.word	0xffffffff


	//   ....[228]....
        /*0864*/ 	.word	0xffffffff


	//   ....[229]....
        /*0868*/ 	.word	0xffffffff


	//   ....[230]....
        /*086c*/ 	.word	0xffffffff


	//   ....[231]....
        /*0870*/ 	.word	0xffffffff


	//   ....[232]....
        /*0874*/ 	.word	0xffffffff


	//   ....[233]....
        /*0878*/ 	.word	0xffffffff


	//   ....[234]....
        /*087c*/ 	.word	0xffffffff


	//   ....[235]....
        /*0880*/ 	.word	0xffffffff


	//   ....[236]....
        /*0884*/ 	.word	0xffffffff


	//   ....[237]....
        /*0888*/ 	.word	0xffffffff


	//   ....[238]....
        /*088c*/ 	.word	0xffffffff


	//   ....[239]....
        /*0890*/ 	.word	0xffffffff


	//   ....[240]....
        /*0894*/ 	.word	0xffffffff


	//   ....[241]....
        /*0898*/ 	.word	0xffffffff


	//   ....[242]....
        /*089c*/ 	.word	0xffffffff


	//   ....[243]....
        /*08a0*/ 	.word	0xffffffff


	//   ....[244]....
        /*08a4*/ 	.word	0xffffffff


	//   ....[245]....
        /*08a8*/ 	.word	0xffffffff


	//   ....[246]....
        /*08ac*/ 	.word	0xffffffff


	//   ....[247]....
        /*08b0*/ 	.word	0xffffffff


	//   ....[248]....
        /*08b4*/ 	.word	0xffffffff


	//   ....[249]....
        /*08b8*/ 	.word	0xffffffff


	//   ....[250]....
        /*08bc*/ 	.word	0xffffffff


	//   ....[251]....
        /*08c0*/ 	.word	0xffffffff


	//   ....[252]....
        /*08c4*/ 	.word	0xffffffff


	//   ....[253]....
        /*08c8*/ 	.word	0xffffffff


	//   ....[254]....
        /*08cc*/ 	.word	0xffffffff


	//   ....[255]....
        /*08d0*/ 	.word	0xffffffff


	//   ....[0]....
        /*08d4*/ 	.word	0xffffffff


	//   ....[1]....
        /*08d8*/ 	.word	0xffffffff


	//   ....[2]....
        /*08dc*/ 	.word	0xffffffff


	//   ....[3]....
        /*08e0*/ 	.word	0xffffffff


	//   ....[4]....
        /*08e4*/ 	.word	0xffffffff


	//   ....[5]....
        /*08e8*/ 	.word	0xffffffff


	//   ....[6]....
        /*08ec*/ 	.word	0xffffffff


	//   ....[7]....
        /*08f0*/ 	.word	0xffffffff


	//   ....[8]....
        /*08f4*/ 	.word	0xffffffff


	//   ....[9]....
        /*08f8*/ 	.word	0xffffffff


	//   ....[10]....
        /*08fc*/ 	.word	0xffffffff


	//   ....[11]....
        /*0900*/ 	.word	0xffffffff


	//   ....[12]....
        /*0904*/ 	.word	0xffffffff


	//   ....[13]....
        /*0908*/ 	.word	0xffffffff


	//   ....[14]....
        /*090c*/ 	.word	0xffffffff


	//   ....[15]....
        /*0910*/ 	.word	0xffffffff


	//   ....[16]....
        /*0914*/ 	.word	0xffffffff


	//   ....[17]....
        /*0918*/ 	.word	0xffffffff


	//----- nvinfo : EIATTR_COOP_GROUP_INSTR_OFFSETS
	.align		4
.L_502:
        /*091c*/ 	.byte	0x04, 0x28
        /*091e*/ 	.short	(.L_504 - .L_503)


	//   ....[0]....
.L_503:
        /*0920*/ 	.word	0x00000060


	//   ....[1]....
        /*0924*/ 	.word	0x00000250


	//   ....[2]....
        /*0928*/ 	.word	0x00000280


	//   ....[3]....
        /*092c*/ 	.word	0x000002b0


	//   ....[4]....
        /*0930*/ 	.word	0x000002e0


	//   ....[5]....
        /*0934*/ 	.word	0x00000310


	//   ....[6]....
        /*0938*/ 	.word	0x00000340


	//   ....[7]....
        /*093c*/ 	.word	0x000004b0


	//   ....[8]....
        /*0940*/ 	.word	0x000004f0


	//   ....[9]....
        /*0944*/ 	.word	0x00000520


	//   ....[10]....
        /*0948*/ 	.word	0x00000550


	//   ....[11]....
        /*094c*/ 	.word	0x00000580


	//   ....[12]....
        /*0950*/ 	.word	0x000005b0


	//   ....[13]....
        /*0954*/ 	.word	0x00000640


	//   ....[14]....
        /*0958*/ 	.word	0x00000680


	//   ....[15]....
        /*095c*/ 	.word	0x000006a0


	//   ....[16]....
        /*0960*/ 	.word	0x00000700


	//   ....[17]....
        /*0964*/ 	.word	0x00003f80


	//   ....[18]....
        /*0968*/ 	.word	0x00003f90


	//   ....[19]....
        /*096c*/ 	.word	0x00005b20


	//   ....[20]....
        /*0970*/ 	.word	0x00005b30


	//   ....[21]....
        /*0974*/ 	.word	0x00007620


	//   ....[22]....
        /*0978*/ 	.word	0x00007630


	//   ....[23]....
        /*097c*/ 	.word	0x00007b10


	//   ....[24]....
        /*0980*/ 	.word	0x00007b20


	//   ....[25]....
        /*0984*/ 	.word	0x00008dc0


	//   ....[26]....
        /*0988*/ 	.word	0x00008de0


	//   ....[27]....
        /*098c*/ 	.word	0x00008f10


	//   ....[28]....
        /*0990*/ 	.word	0x00008f20


	//   ....[29]....
        /*0994*/ 	.word	0x00009050


	//   ....[30]....
        /*0998*/ 	.word	0x00009070


	//   ....[31]....
        /*099c*/ 	.word	0x000091a0


	//   ....[32]....
        /*09a0*/ 	.word	0x000091b0


	//   ....[33]....
        /*09a4*/ 	.word	0x00009850


	//   ....[34]....
        /*09a8*/ 	.word	0x00009880


	//   ....[35]....
        /*09ac*/ 	.word	0x000098b0


	//   ....[36]....
        /*09b0*/ 	.word	0x000098e0


	//   ....[37]....
        /*09b4*/ 	.word	0x00009960


	//   ....[38]....
        /*09b8*/ 	.word	0x00009990


	//   ....[39]....
        /*09bc*/ 	.word	0x00009a50


	//   ....[40]....
        /*09c0*/ 	.word	0x00009a70


	//   ....[41]....
        /*09c4*/ 	.word	0x00009ea0


	//   ....[42]....
        /*09c8*/ 	.word	0x00009ec0


	//   ....[43]....
        /*09cc*/ 	.word	0x00009fc0


	//   ....[44]....
        /*09d0*/ 	.word	0x0000a020


	//   ....[45]....
        /*09d4*/ 	.word	0x0000a480


	//   ....[46]....
        /*09d8*/ 	.word	0x0000a4a0


	//   ....[47]....
        /*09dc*/ 	.word	0x0000a590


	//   ....[48]....
        /*09e0*/ 	.word	0x0000a600


	//   ....[49]....
        /*09e4*/ 	.word	0x0000b320


	//   ....[50]....
        /*09e8*/ 	.word	0x0000b550


	//   ....[51]....
        /*09ec*/ 	.word	0x0000bd30


	//   ....[52]....
        /*09f0*/ 	.word	0x0000bf10


	//   ....[53]....
        /*09f4*/ 	.word	0x0000bfb0


	//   ....[54]....
        /*09f8*/ 	.word	0x0000c030


	//   ....[55]....
        /*09fc*/ 	.word	0x0000d220


	//   ....[56]....
        /*0a00*/ 	.word	0x0000d240


	//   ....[57]....
        /*0a04*/ 	.word	0x0000d380


	//   ....[58]....
        /*0a08*/ 	.word	0x0000d3a0


	//   ....[59]....
        /*0a0c*/ 	.word	0x0000d9e0


	//   ....[60]....
        /*0a10*/ 	.word	0x0000da00


	//   ....[61]....
        /*0a14*/ 	.word	0x0000db40


	//   ....[62]....
        /*0a18*/ 	.word	0x0000db60


	//   ....[63]....
        /*0a1c*/ 	.word	0x0000e5e0


	//   ....[64]....
        /*0a20*/ 	.word	0x0000e970


	//   ....[65]....
        /*0a24*/ 	.word	0x0000ef80


	//   ....[66]....
        /*0a28*/ 	.word	0x0000efb0


	//   ....[67]....
        /*0a2c*/ 	.word	0x0000f8c0


	//   ....[68]....
        /*0a30*/ 	.word	0x0000f8e0


	//   ....[69]....
        /*0a34*/ 	.word	0x00010d10


	//   ....[70]....
        /*0a38*/ 	.word	0x00010d30


	//   ....[71]....
        /*0a3c*/ 	.word	0x00010e70


	//   ....[72]....
        /*0a40*/ 	.word	0x00010e90


	//   ....[73]....
        /*0a44*/ 	.word	0x00011570


	//   ....[74]....
        /*0a48*/ 	.word	0x00011590


	//   ....[75]....
        /*0a4c*/ 	.word	0x000116e0


	//   ....[76]....
        /*0a50*/ 	.word	0x00011700


	//   ....[77]....
        /*0a54*/ 	.word	0x00012440


	//   ....[78]....
        /*0a58*/ 	.word	0x00012470


	//   ....[79]....
        /*0a5c*/ 	.word	0x000126a0


	//   ....[80]....
        /*0a60*/ 	.word	0x000127d0


	//   ....[81]....
        /*0a64*/ 	.word	0x00013dc0


	//   ....[82]....
        /*0a68*/ 	.word	0x00013de0


	//   ....[83]....
        /*0a6c*/ 	.word	0x00013f20


	//   ....[84]....
        /*0a70*/ 	.word	0x00013f40


	//   ....[85]....
        /*0a74*/ 	.word	0x00014380


	//   ....[86]....
        /*0a78*/ 	.word	0x000143a0


	//   ....[87]....
        /*0a7c*/ 	.word	0x000144d0


	//   ....[88]....
        /*0a80*/ 	.word	0x000144f0


	//   ....[89]....
        /*0a84*/ 	.word	0x00015030


	//   ....[90]....
        /*0a88*/ 	.word	0x00015280


	//   ....[91]....
        /*0a8c*/ 	.word	0x00015820


	//   ....[92]....
        /*0a90*/ 	.word	0x00015850


	//   ....[93]....
        /*0a94*/ 	.word	0x00016170


	//   ....[94]....
        /*0a98*/ 	.word	0x00016190


	//   ....[95]....
        /*0a9c*/ 	.word	0x000175c0


	//   ....[96]....
        /*0aa0*/ 	.word	0x000175e0


	//   ....[97]....
        /*0aa4*/ 	.word	0x00017700


	//   ....[98]....
        /*0aa8*/ 	.word	0x00017720


	//   ....[99]....
        /*0aac*/ 	.word	0x000178c0


	//   ....[100]....
        /*0ab0*/ 	.word	0x000178f0


	//   ....[101]....
        /*0ab4*/ 	.word	0x00017900


	//   ....[102]....
        /*0ab8*/ 	.word	0x00017930


	//   ....[103]....
        /*0abc*/ 	.word	0x00018e40


	//   ....[104]....
        /*0ac0*/ 	.word	0x00018e50


	//   ....[105]....
        /*0ac4*/ 	.word	0x00018e70


	//   ....[106]....
        /*0ac8*/ 	.word	0x00018e80


	//   ....[107]....
        /*0acc*/ 	.word	0x00019220


	//   ....[108]....
        /*0ad0*/ 	.word	0x00019240


	//   ....[109]....
        /*0ad4*/ 	.word	0x00019370


	//   ....[110]....
        /*0ad8*/ 	.word	0x00019380


	//   ....[111]....
        /*0adc*/ 	.word	0x000194b0


	//   ....[112]....
        /*0ae0*/ 	.word	0x000194d0


	//   ....[113]....
        /*0ae4*/ 	.word	0x00019600


	//   ....[114]....
        /*0ae8*/ 	.word	0x00019610


	//   ....[115]....
        /*0aec*/ 	.word	0x00019930


	//   ....[116]....
        /*0af0*/ 	.word	0x00019950


	//   ....[117]....
        /*0af4*/ 	.word	0x0001a300


	//   ....[118]....
        /*0af8*/ 	.word	0x0001a310


	//   ....[119]....
        /*0afc*/ 	.word	0x0001b420


	//   ....[120]....
        /*0b00*/ 	.word	0x0001b440


	//   ....[121]....
        /*0b04*/ 	.word	0x0001b570


	//   ....[122]....
        /*0b08*/ 	.word	0x0001b580


	//   ....[123]....
        /*0b0c*/ 	.word	0x0001b6b0


	//   ....[124]....
        /*0b10*/ 	.word	0x0001b6d0


	//   ....[125]....
        /*0b14*/ 	.word	0x0001b800


	//   ....[126]....
        /*0b18*/ 	.word	0x0001b810


	//   ....[127]....
        /*0b1c*/ 	.word	0x0001ba00


	//   ....[128]....
        /*0b20*/ 	.word	0x0001ba20


	//   ....[129]....
        /*0b24*/ 	.word	0x0001bb40


	//   ....[130]....
        /*0b28*/ 	.word	0x0001bb80


	//   ....[131]....
        /*0b2c*/ 	.word	0x0001bbb0


	//   ....[132]....
        /*0b30*/ 	.word	0x0001bbe0


	//   ....[133]....
        /*0b34*/ 	.word	0x0001bc10


	//   ....[134]....
        /*0b38*/ 	.word	0x0001bc40


	//   ....[135]....
        /*0b3c*/ 	.word	0x0001bd90


	//   ....[136]....
        /*0b40*/ 	.word	0x0001bdd0


	//   ....[137]....
        /*0b44*/ 	.word	0x0001be00


	//   ....[138]....
        /*0b48*/ 	.word	0x0001be30


	//   ....[139]....
        /*0b4c*/ 	.word	0x0001be60


	//   ....[140]....
        /*0b50*/ 	.word	0x0001be90


	//   ....[141]....
        /*0b54*/ 	.word	0x0001bf20


	//   ....[142]....
        /*0b58*/ 	.word	0x0001bf60


	//   ....[143]....
        /*0b5c*/ 	.word	0x0001bf70


	//   ....[144]....
        /*0b60*/ 	.word	0x0001bfd0


	//   ....[145]....
        /*0b64*/ 	.word	0x0001c9a0


	//   ....[146]....
        /*0b68*/ 	.word	0x0001ca00


	//   ....[147]....
        /*0b6c*/ 	.word	0x0001ca50


	//   ....[148]....
        /*0b70*/ 	.word	0x0001caa0


	//   ....[149]....
        /*0b74*/ 	.word	0x0001caf0


	//   ....[150]....
        /*0b78*/ 	.word	0x0001cb70


	//   ....[151]....
        /*0b7c*/ 	.word	0x0001cbc0


	//   ....[152]....
        /*0b80*/ 	.word	0x0001cc40


	//   ....[153]....
        /*0b84*/ 	.word	0x0001ccc0


	//   ....[154]....
        /*0b88*/ 	.word	0x0001cd40


	//   ....[155]....
        /*0b8c*/ 	.word	0x0001cdc0


	//   ....[156]....
        /*0b90*/ 	.word	0x0001ce40


	//   ....[157]....
        /*0b94*/ 	.word	0x0001cec0


	//   ....[158]....
        /*0b98*/ 	.word	0x0001cf30


	//   ....[159]....
        /*0b9c*/ 	.word	0x0001cfb0


	//   ....[160]....
        /*0ba0*/ 	.word	0x0001d030


	//   ....[161]....
        /*0ba4*/ 	.word	0x0001d0b0


	//   ....[162]....
        /*0ba8*/ 	.word	0x0001d120


	//   ....[163]....
        /*0bac*/ 	.word	0x0001d1a0


	//   ....[164]....
        /*0bb0*/ 	.word	0x0001d220


	//   ....[165]....
        /*0bb4*/ 	.word	0x0001d3f0


	//   ....[166]....
        /*0bb8*/ 	.word	0x0001d460


	//   ....[167]....
        /*0bbc*/ 	.word	0x0001d4e0


	//   ....[168]....
        /*0bc0*/ 	.word	0x0001d560


	//   ....[169]....
        /*0bc4*/ 	.word	0x0001d730


	//   ....[170]....
        /*0bc8*/ 	.word	0x0001d7a0


	//   ....[171]....
        /*0bcc*/ 	.word	0x0001d820


	//   ....[172]....
        /*0bd0*/ 	.word	0x0001d8a0


	//   ....[173]....
        /*0bd4*/ 	.word	0x0001da70


	//   ....[174]....
        /*0bd8*/ 	.word	0x0001dae0


	//   ....[175]....
        /*0bdc*/ 	.word	0x0001db60


	//   ....[176]....
        /*0be0*/ 	.word	0x0001dbe0


	//   ....[177]....
        /*0be4*/ 	.word	0x0001ddc0


	//   ....[178]....
        /*0be8*/ 	.word	0x0001de30


	//   ....[179]....
        /*0bec*/ 	.word	0x0001deb0


	//   ....[180]....
        /*0bf0*/ 	.word	0x0001df30


	//   ....[181]....
        /*0bf4*/ 	.word	0x0001e100


	//   ....[182]....
        /*0bf8*/ 	.word	0x0001e170


	//   ....[183]....
        /*0bfc*/ 	.word	0x0001e1f0


	//   ....[184]....
        /*0c00*/ 	.word	0x0001e270


	//   ....[185]....
        /*0c04*/ 	.word	0x0001e450


	//   ....[186]....
        /*0c08*/ 	.word	0x0001e4c0


	//   ....[187]....
        /*0c0c*/ 	.word	0x0001e520


	//   ....[188]....
        /*0c10*/ 	.word	0x0001e5a0


	//   ....[189]....
        /*0c14*/ 	.word	0x0001e620


	//   ....[190]....
        /*0c18*/ 	.word	0x0001e7f0


	//   ....[191]....
        /*0c1c*/ 	.word	0x0001e860


	//   ....[192]....
        /*0c20*/ 	.word	0x0001e8e0


	//   ....[193]....
        /*0c24*/ 	.word	0x0001e960


	//   ....[194]....
        /*0c28*/ 	.word	0x0001eb10


	//   ....[195]....
        /*0c2c*/ 	.word	0x0001eb80


	//   ....[196]....
        /*0c30*/ 	.word	0x0001ec00


	//   ....[197]....
        /*0c34*/ 	.word	0x0001ec80


	//   ....[198]....
        /*0c38*/ 	.word	0x0001ee20


	//   ....[199]....
        /*0c3c*/ 	.word	0x0001ee90


	//   ....[200]....
        /*0c40*/ 	.word	0x0001eef0


	//   ....[201]....
        /*0c44*/ 	.word	0x0001ef50


	//   ....[202]....
        /*0c48*/ 	.word	0x0001efa0


	//   ....[203]....
        /*0c4c*/ 	.word	0x0001eff0


	//   ....[204]....
        /*0c50*/ 	.word	0x0001f070


	//   ....[205]....
        /*0c54*/ 	.word	0x0001f0f0


	//   ....[206]....
        /*0c58*/ 	.word	0x0001f170


	//   ....[207]....
        /*0c5c*/ 	.word	0x0001f1e0


	//   ....[208]....
        /*0c60*/ 	.word	0x0001f260


	//   ....[209]....
        /*0c64*/ 	.word	0x0001f2e0


	//   ....[210]....
        /*0c68*/ 	.word	0x0001f360


	//   ....[211]....
        /*0c6c*/ 	.word	0x0001f3d0


	//   ....[212]....
        /*0c70*/ 	.word	0x0001f450


	//   ....[213]....
        /*0c74*/ 	.word	0x0001f4d0


	//   ....[214]....
        /*0c78*/ 	.word	0x0001f550


	//   ....[215]....
        /*0c7c*/ 	.word	0x0001f5c0


	//   ....[216]....
        /*0c80*/ 	.word	0x0001f640


	//   ....[217]....
        /*0c84*/ 	.word	0x0001f6c0


	//   ....[218]....
        /*0c88*/ 	.word	0x0001f740


	//   ....[219]....
        /*0c8c*/ 	.word	0x0001f7b0


	//   ....[220]....
        /*0c90*/ 	.word	0x0001f830


	//   ....[221]....
        /*0c94*/ 	.word	0x0001f8b0


	//   ....[222]....
        /*0c98*/ 	.word	0x0001f930


	//   ....[223]....
        /*0c9c*/ 	.word	0x0001f9a0


	//   ....[224]....
        /*0ca0*/ 	.word	0x0001fa20


	//   ....[225]....
        /*0ca4*/ 	.word	0x0001faa0


	//   ....[226]....
        /*0ca8*/ 	.word	0x0001faf0


	//   ....[227]....
        /*0cac*/ 	.word	0x0001fb30


	//   ....[228]....
        /*0cb0*/ 	.word	0x0001fb80


	//   ....[229]....
        /*0cb4*/ 	.word	0x0001fbd0


	//   ....[230]....
        /*0cb8*/ 	.word	0x0001fc20


	//   ....[231]....
        /*0cbc*/ 	.word	0x0001fca0


	//   ....[232]....
        /*0cc0*/ 	.word	0x0001fcf0


	//   ....[233]....
        /*0cc4*/ 	.word	0x0001fd40


	//   ....[234]....
        /*0cc8*/ 	.word	0x0001fd90


	//   ....[235]....
        /*0ccc*/ 	.word	0x0001fde0


	//   ....[236]....
        /*0cd0*/ 	.word	0x0001fe30


	//   ....[237]....
        /*0cd4*/ 	.word	0x0001feb0


	//   ....[238]....
        /*0cd8*/ 	.word	0x0001ff00


	//   ....[239]....
        /*0cdc*/ 	.word	0x0001ff80


	//   ....[240]....
        /*0ce0*/ 	.word	0x0001fff0


	//   ....[241]....
        /*0ce4*/ 	.word	0x00020070


	//   ....[242]....
        /*0ce8*/ 	.word	0x00020500


	//   ....[243]....
        /*0cec*/ 	.word	0x00020520


	//   ....[244]....
        /*0cf0*/ 	.word	0x00020530


	//   ....[245]....
        /*0cf4*/ 	.word	0x00020540


	//   ....[246]....
        /*0cf8*/ 	.word	0x00020cc0


	//   ....[247]....
        /*0cfc*/ 	.word	0x00020cd0


	//   ....[248]....
        /*0d00*/ 	.word	0x00020ce0


	//   ....[249]....
        /*0d04*/ 	.word	0x00020cf0


	//   ....[250]....
        /*0d08*/ 	.word	0x00024120


	//   ....[251]....
        /*0d0c*/ 	.word	0x00024140


	//   ....[252]....
        /*0d10*/ 	.word	0x00024160


	//   ....[253]....
        /*0d14*/ 	.word	0x00024170


	//   ....[254]....
        /*0d18*/ 	.word	0x00024750


	//   ....[255]....
        /*0d1c*/ 	.word	0x00024760


	//   ....[0]....
        /*0d20*/ 	.word	0x00024770


	//   ....[1]....
        /*0d24*/ 	.word	0x00024780


	//   ....[2]....
        /*0d28*/ 	.word	0x00027c80


	//   ....[3]....
        /*0d2c*/ 	.word	0x00027d00


	//   ....[4]....
        /*0d30*/ 	.word	0x00027d70


	//   ....[5]....
        /*0d34*/ 	.word	0x00027de0


	//   ....[6]....
        /*0d38*/ 	.word	0x00027e60


	//   ....[7]....
        /*0d3c*/ 	.word	0x00027ed0


	//   ....[8]....
        /*0d40*/ 	.word	0x00027f40


	//   ....[9]....
        /*0d44*/ 	.word	0x00027fb0


	//   ....[10]....
        /*0d48*/ 	.word	0x00028030


	//   ....[11]....
        /*0d4c*/ 	.word	0x000280b0


	//   ....[12]....
        /*0d50*/ 	.word	0x00028130


	//   ....[13]....
        /*0d54*/ 	.word	0x000281a0


	//   ....[14]....
        /*0d58*/ 	.word	0x00028220


	//   ....[15]....
        /*0d5c*/ 	.word	0x00028290


	//   ....[16]....
        /*0d60*/ 	.word	0x00028310


	//   ....[17]....
        /*0d64*/ 	.word	0x00028380


	//----- nvinfo : EIATTR_EXIT_INSTR_OFFSETS
	.align		4
.L_504:
        /*0d68*/ 	.byte	0x04, 0x1c
        /*0d6a*/ 	.short	(.L_506 - .L_505)


	//   ....[0]....
.L_505:
        /*0d6c*/ 	.word	0x000010c0


	//   ....[1]....
        /*0d70*/ 	.word	0x0001c960


	//----- nvinfo : EIATTR_MAX_THREADS
	.align		4
.L_506:
        /*0d74*/ 	.byte	0x04, 0x05
        /*0d76*/ 	.short	(.L_508 - .L_507)
.L_507:
        /*0d78*/ 	.word	0x00000100
        /*0d7c*/ 	.word	0x00000001
        /*0d80*/ 	.word	0x00000001


	//----- nvinfo : EIATTR_CRS_STACK_SIZE
	.align		4
.L_508:
        /*0d84*/ 	.byte	0x04, 0x1e
        /*0d86*/ 	.short	(.L_510 - .L_509)
.L_509:
        /*0d88*/ 	.word	0x00000000
.L_510:


//--------------------- .nv.info._ZN7cutlass13device_kernelIN5flash19enable_sm80_to_sm89INS1_16FlashAttnFwdSm80INS1_25CollectiveMainloopFwdSm80ILi8ELi2ELb0EN4cute5tupleIJNS5_1CILi128EEENS7_ILi64EEENS7_ILi192EEEEEELi192ENS_10bfloat16_tEfNS_4arch4Sm80ELb1ELb0ELb0ELb0ELb1ELb0ELb1ELb1EEENS1_21CollectiveEpilogueFwdINS6_IJS8_SA_S9_EEENS6_IJNS7_ILi1EEESI_SI_EEESC_SE_Li256ELb0ELb1ELb1ELb0EEENS1_30DynamicPersistentTileSchedulerILi256ELi256ELb1ELb1ELb0EEEEEEEEEvNT_6ParamsE --------------------------
	.section	.nv.info._ZN7cutlass13device_kernelIN5flash19enable_sm80_to_sm89INS1_16FlashAttnFwdSm80INS1_25CollectiveMainloopFwdSm80ILi8ELi2ELb0EN4cute5tupleIJNS5_1CILi128EEENS7_ILi64EEENS7_ILi192EEEEEELi192ENS_10bfloat16_tEfNS_4arch4Sm80ELb1ELb0ELb0ELb0ELb1ELb0ELb1ELb1EEENS1_21CollectiveEpilogueFwdINS6_IJS8_SA_S9_EEENS6_IJNS7_ILi1EEESI_SI_EEESC_SE_Li256ELb0ELb1ELb1ELb0EEENS1_30DynamicPersistentTileSchedulerILi256ELi256ELb1ELb1ELb0EEEEEEEEEvNT_6ParamsE,"",@"SHT_CUDA_INFO"
	.sectionflags	@""
	.align	4


	//----- nvinfo : EIATTR_CUDA_API_VERSION
	.align		4
        /*0000*/ 	.byte	0x04, 0x37
        /*0002*/ 	.short	(.L_512 - .L_511)
.L_511:
        /*0004*/ 	.word	0x00000082


	//----- nvinfo : EIATTR_SW2861232_WAR
	.align		4
.L_512:
        /*0008*/ 	.byte	0x01, 0x35
	.zero		2


	//----- nvinfo : EIATTR_PARAM_CBANK
	.align		4
        /*000c*/ 	.byte	0x04, 0x0a
        /*000e*/ 	.short	(.L_514 - .L_513)
	.align		4
.L_513:
        /*0010*/ 	.word	index@(.nv.constant0._ZN7cutlass13device_kernelIN5flash19enable_sm80_to_sm89INS1_16FlashAttnFwdSm80INS1_25CollectiveMainloopFwdSm80ILi8ELi2ELb0EN4cute5tupleIJNS5_1CILi128EEENS7_ILi64EEENS7_ILi192EEEEEELi192ENS_10bfloat16_tEfNS_4arch4Sm80ELb1ELb0ELb0ELb0ELb1ELb0ELb1ELb1EEENS1_21CollectiveEpilogueFwdINS6_IJS8_SA_S9_EEENS6_IJNS7_ILi1EEESI_SI_EEESC_SE_Li256ELb0ELb1ELb1ELb0EEENS1_30DynamicPersistentTileSchedulerILi256ELi256ELb1ELb1ELb0EEEEEEEEEvNT_6ParamsE)
        /*0014*/ 	.short	0x0160
        /*0016*/ 	.short	0x0428


	//----- nvinfo : EIATTR_CBANK_PARAM_SIZE
	.align		4
.L_514:
        /*0018*/ 	.byte	0x03, 0x19
        /*001a*/ 	.short	0x0428


	//----- nvinfo : EIATTR_KPARAM_INFO
	.align		4
        /*001c*/ 	.byte	0x04, 0x17
        /*001e*/ 	.short	(.L_516 - .L_515)
.L_515:
        /*0020*/ 	.word	0x00000000
        /*0024*/ 	.short	0x0000
        /*0026*/ 	.short	0x0000
        /*0028*/ 	.byte	0x00, 0xf0, 0xa1, 0x10


	//----- nvinfo : EIATTR_MAXREG_COUNT
	.align		4
.L_516:
        /*002c*/ 	.byte	0x03, 0x1b
        /*002e*/ 	.short	0x00ff


	//----- nvinfo : EIATTR_NUM_BARRIERS
	.align		4
        /*0030*/ 	.byte	0x02, 0x4c
        /*0032*/ 	.byte	0x06
	.zero		1


	//----- nvinfo : EIATTR_ANNOTATIONS
	.align		4
        /*0034*/ 	.byte	0x04, 0x55
        /*0036*/ 	.short	(.L_518 - .L_517)


	//   ....[0]....
.L_517:
        /*0038*/ 	.word	0x00000001
        /*003c*/ 	.byte	0x70, 0x00, 0x00, 0x00, 0x01, 0x00, 0x00, 0x00, 0xf0, 0x04, 0x00, 0x00, 0x01, 0x00, 0x00, 0x00
        /*004c*/ 	.byte	0xf0, 0x05, 0x00, 0x00, 0x01, 0x00, 0x00, 0x00, 0x70, 0x06, 0x00, 0x00, 0x01, 0x00, 0x00, 0x00
        /*005c*/ 	.byte	0xe0, 0x2d, 0x00, 0x00, 0x01, 0x00, 0x00, 0x00, 0xa0, 0x36, 0x00, 0x00, 0x01, 0x00, 0x00, 0x00
        /*006c*/ 	.byte	0x60, 0xc2, 0x00, 0x00, 0x01, 0x00, 0x00, 0x00, 0xa0, 0xc2, 0x00, 0x00, 0x01, 0x00, 0x00, 0x00
        /*007c*/ 	.byte	0x90, 0xd9, 0x00, 0x00


	//----- nvinfo : EIATTR_MERCURY_ISA_VERSION
	.align		4
.L_518:
        /*0080*/ 	.byte	0x03, 0x5f
        /*0082*/ 	.short	0x0000


	//----- nvinfo : EIATTR_INT_WARP_WIDE_INSTR_OFFSETS
	.align		4
        /*0084*/ 	.byte	0x04, 0x31
        /*0086*/ 	.short	(.L_520 - .L_519)


	//   ....[0]....
.L_519:
        /*0088*/ 	.word	0x0000c090


	//   ....[1]....
        /*008c*/ 	.word	0x0000c110


	//----- nvinfo : EIATTR_COOP_GROUP_MASK_REGIDS
	.align		4
.L_520:
        /*0090*/ 	.byte	0x04, 0x29
        /*0092*/ 	.short	(.L_522 - .L_521)


	//   ....[0]....
.L_521:
        /*0094*/ 	.word	0xffffffff


	//   ....[1]....
        /*0098*/ 	.word	0xffffffff


	//   ....[2]....
        /*009c*/ 	.word	0xffffffff


	//   ....[3]....
        /*00a0*/ 	.word	0xffffffff


	//   ....[4]....
        /*00a4*/ 	.word	0xffffffff


	//   ....[5]....
        /*00a8*/ 	.word	0xffffffff


	//   ....[6]....
        /*00ac*/ 	.word	0xffffffff


	//   ....[7]....
        /*00b0*/ 	.word	0xffffffff


	//   ....[8]....
        /*00b4*/ 	.word	0xffffffff


	//   ....[9]....
        /*00b8*/ 	.word	0xffffffff


	//   ....[10]....
        /*00bc*/ 	.word	0xffffffff


	//   ....[11]....
        /*00c0*/ 	.word	0xffffffff


	//   ....[12]....
        /*00c4*/ 	.word	0xffffffff


	//   ....[13]....
        /*00c8*/ 	.word	0xffffffff


	//   ....[14]....
        /*00cc*/ 	.word	0xffffffff


	//   ....[15]....
        /*00d0*/ 	.word	0xffffffff


	//   ....[16]....
        /*00d4*/ 	.word	0xffffffff


	//   ....[17]....
        /*00d8*/ 	.word	0xffffffff


	//   ....[18]....
        /*00dc*/ 	.word	0xffffffff


	//   ....[19]....
        /*00e0*/ 	.word	0xffffffff


	//   ....[20]....
        /*00e4*/ 	.word	0xffffffff


	//   ....[21]....
        /*00e8*/ 	.word	0xffffffff


	//   ....[22]....
        /*00ec*/ 	.word	0xffffffff


	//   ....[23]....
        /*00f0*/ 	.word	0xffffffff


	//   ....[24]....
        /*00f4*/ 	.word	0xffffffff


	//   ....[25]....
        /*00f8*/ 	.word	0xffffffff


	//   ....[26]....
        /*00fc*/ 	.word	0xffffffff


	//   ....[27]....
        /*0100*/ 	.word	0xffffffff


	//   ....[28]....
        /*0104*/ 	.word	0xffffffff


	//   ....[29]....
        /*0108*/ 	.word	0xffffffff


	//   ....[30]....
        /*010c*/ 	.word	0xffffffff


	//   ....[31]....
        /*0110*/ 	.word	0xffffffff


	//   ....[32]....
        /*0114*/ 	.word	0xffffffff


	//   ....[33]....
        /*0118*/ 	.word	0xffffffff


	//   ....[34]....
        /*011c*/ 	.word	0xffffffff


	//   ....[35]....
        /*0120*/ 	.word	0xffffffff


	//   ....[36]....
        /*0124*/ 	.word	0xffffffff


	//   ....[37]....
        /*0128*/ 	.word	0xffffffff


	//   ....[38]....
        /*012c*/ 	.word	0xffffffff


	//   ....[39]....
        /*0130*/ 	.word	0xffffffff


	//   ....[40]....
        /*0134*/ 	.word	0xffffffff


	//   ....[41]....
        /*0138*/ 	.word	0xffffffff


	//   ....[42]....
        /*013c*/ 	.word	0xffffffff


	//   ....[43]....
        /*0140*/ 	.word	0xffffffff


	//   ....[44]....
        /*0144*/ 	.word	0xffffffff


	//   ....[45]....
        /*0148*/ 	.word	0xffffffff


	//   ....[46]....
        /*014c*/ 	.word	0xffffffff


	//   ....[47]....
        /*0150*/ 	.word	0xffffffff


	//   ....[48]....
        /*0154*/ 	.word	0xffffffff


	//   ....[49]....
        /*0158*/ 	.word	0xffffffff


	//   ....[50]....
        /*015c*/ 	.word	0xffffffff


	//   ....[51]....
        /*0160*/ 	.word	0xffffffff


	//   ....[52]....
        /*0164*/ 	.word	0xffffffff


	//   ....[53]....
        /*0168*/ 	.word	0xffffffff


	//   ....[54]....
        /*016c*/ 	.word	0xffffffff


	//   ....[55]....
        /*0170*/ 	.word	0xffffffff


	//   ....[56]....
        /*0174*/ 	.word	0xffffffff


	//   ....[57]....
        /*0178*/ 	.word	0xffffffff


	//   ....[58]....
        /*017c*/ 	.word	0xffffffff


	//   ....[59]....
        /*0180*/ 	.word	0xffffffff


	//   ....[60]....
        /*0184*/ 	.word	0xffffffff


	//   ....[61]....
        /*0188*/ 	.word	0xffffffff


	//   ....[62]....
        /*018c*/ 	.word	0xffffffff


	//   ....[63]....
        /*0190*/ 	.word	0xffffffff


	//   ....[64]....
        /*0194*/ 	.word	0xffffffff


	//   ....[65]....
        /*0198*/ 	.word	0xffffffff


	//   ....[66]....
        /*019c*/ 	.word	0xffffffff


	//   ....[67]....
        /*01a0*/ 	.word	0xffffffff


	//   ....[68]....
        /*01a4*/ 	.word	0xffffffff


	//   ....[69]....
        /*01a8*/ 	.word	0xffffffff


	//   ....[70]....
        /*01ac*/ 	.word	0xffffffff


	//   ....[71]....
        /*01b0*/ 	.word	0xffffffff


	//   ....[72]....
        /*01b4*/ 	.word	0xffffffff


	//   ....[73]....
        /*01b8*/ 	.word	0xffffffff


	//   ....[74]....
        /*01bc*/ 	.word	0xffffffff


	//   ....[75]....
        /*01c0*/ 	.word	0xffffffff


	//   ....[76]....
        /*01c4*/ 	.word	0xffffffff


	//   ....[77]....
        /*01c8*/ 	.word	0xffffffff


	//   ....[78]....
        /*01cc*/ 	.word	0xffffffff


	//   ....[79]....
        /*01d0*/ 	.word	0xffffffff


	//   ....[80]....
        /*01d4*/ 	.word	0xffffffff


	//   ....[81]....
        /*01d8*/ 	.word	0xffffffff


	//   ....[82]....
        /*01dc*/ 	.word	0xffffffff


	//   ....[83]....
        /*01e0*/ 	.word	0xffffffff


	//   ....[84]....
        /*01e4*/ 	.word	0xffffffff


	//   ....[85]....
        /*01e8*/ 	.word	0xffffffff


	//   ....[86]....
        /*01ec*/ 	.word	0xffffffff


	//   ....[87]....
        /*01f0*/ 	.word	0xffffffff


	//   ....[88]....
        /*01f4*/ 	.word	0xffffffff


	//   ....[89]....
        /*01f8*/ 	.word	0xffffffff


	//   ....[90]....
        /*01fc*/ 	.word	0xffffffff


	//   ....[91]....
        /*0200*/ 	.word	0xffffffff


	//   ....[92]....
        /*0204*/ 	.word	0xffffffff


	//   ....[93]....
        /*0208*/ 	.word	0xffffffff


	//   ....[94]....
        /*020c*/ 	.word	0xffffffff


	//   ....[95]....
        /*0210*/ 	.word	0xffffffff


	//   ....[96]....
        /*0214*/ 	.word	0xffffffff


	//   ....[97]....
        /*0218*/ 	.word	0xffffffff


	//   ....[98]....
        /*021c*/ 	.word	0xffffffff


	//   ....[99]....
        /*0220*/ 	.word	0xffffffff


	//   ....[100]....
        /*0224*/ 	.word	0xffffffff


	//   ....[101]....
        /*0228*/ 	.word	0xffffffff


	//   ....[102]....
        /*022c*/ 	.word	0xffffffff


	//   ....[103]....
        /*0230*/ 	.word	0xffffffff


	//   ....[104]....
        /*0234*/ 	.word	0xffffffff


	//   ....[105]....
        /*0238*/ 	.word	0xffffffff


	//   ....[106]....
        /*023c*/ 	.word	0xffffffff


	//   ....[107]....
        /*0240*/ 	.word	0xffffffff


	//   ....[108]....
        /*0244*/ 	.word	0xffffffff


	//   ....[109]....
        /*0248*/ 	.word	0xffffffff


	//   ....[110]....
        /*024c*/ 	.word	0xffffffff


	//   ....[111]....
        /*0250*/ 	.word	0xffffffff


	//   ....[112]....
        /*0254*/ 	.word	0xffffffff


	//   ....[113]....
        /*0258*/ 	.word	0xffffffff


	//   ....[114]....
        /*025c*/ 	.word	0xffffffff


	//   ....[115]....
        /*0260*/ 	.word	0xffffffff


	//   ....[116]....
        /*0264*/ 	.word	0xffffffff


	//----- nvinfo : EIATTR_COOP_GROUP_INSTR_OFFSETS
	.align		4
.L_522:
        /*0268*/ 	.byte	0x04, 0x28
        /*026a*/ 	.short	(.L_524 - .L_523)


	//   ....[0]....
.L_523:
        /*026c*/ 	.word	0x00000050


	//   ....[1]....
        /*0270*/ 	.word	0x000015e0


	//   ....[2]....
        /*0274*/ 	.word	0x00001600


	//   ....[3]....
        /*0278*/ 	.word	0x00001780


	//   ....[4]....
        /*027c*/ 	.word	0x00001790


	//   ....[5]....
        /*0280*/ 	.word	0x000018f0


	//   ....[6]....
        /*0284*/ 	.word	0x00001910


	//   ....[7]....
        /*0288*/ 	.word	0x00001a70


	//   ....[8]....
        /*028c*/ 	.word	0x00001a80


	//   ....[9]....
        /*0290*/ 	.word	0x00001f90


	//   ....[10]....
        /*0294*/ 	.word	0x00001fb0


	//   ....[11]....
        /*0298*/ 	.word	0x00001fd0


	//   ....[12]....
        /*029c*/ 	.word	0x00001fe0


	//   ....[13]....
        /*02a0*/ 	.word	0x000020d0


	//   ....[14]....
        /*02a4*/ 	.word	0x000020f0


	//   ....[15]....
        /*02a8*/ 	.word	0x00002120


	//   ....[16]....
        /*02ac*/ 	.word	0x000021f0


	//   ....[17]....
        /*02b0*/ 	.word	0x000025b0


	//   ....[18]....
        /*02b4*/ 	.word	0x000025d0


	//   ....[19]....
        /*02b8*/ 	.word	0x00002660


	//   ....[20]....
        /*02bc*/ 	.word	0x000026c0


	//   ....[21]....
        /*02c0*/ 	.word	0x00002b20


	//   ....[22]....
        /*02c4*/ 	.word	0x00002b40


	//   ....[23]....
        /*02c8*/ 	.word	0x00002c40


	//   ....[24]....
        /*02cc*/ 	.word	0x00002c60


	//   ....[25]....
        /*02d0*/ 	.word	0x00003790


	//   ....[26]....
        /*02d4*/ 	.word	0x000037a0


	//   ....[27]....
        /*02d8*/ 	.word	0x00003d70


	//   ....[28]....
        /*02dc*/ 	.word	0x00003f40


	//   ....[29]....
        /*02e0*/ 	.word	0x00003f80


	//   ....[30]....
        /*02e4*/ 	.word	0x00003ff0


	//   ....[31]....
        /*02e8*/ 	.word	0x000051f0


	//   ....[32]....
        /*02ec*/ 	.word	0x00005210


	//   ....[33]....
        /*02f0*/ 	.word	0x00005310


	//   ....[34]....
        /*02f4*/ 	.word	0x00005330


	//   ....[35]....
        /*02f8*/ 	.word	0x00005890


	//   ....[36]....
        /*02fc*/ 	.word	0x000058b0


	//   ....[37]....
        /*0300*/ 	.word	0x000059b0


	//   ....[38]....
        /*0304*/ 	.word	0x000059f0


	//   ....[39]....
        /*0308*/ 	.word	0x00006420


	//   ....[40]....
        /*030c*/ 	.word	0x00006460


	//   ....[41]....
        /*0310*/ 	.word	0x00006b60


	//   ....[42]....
        /*0314*/ 	.word	0x00006be0


	//   ....[43]....
        /*0318*/ 	.word	0x00006c00


	//   ....[44]....
        /*031c*/ 	.word	0x00006c20


	//   ....[45]....
        /*0320*/ 	.word	0x00008620


	//   ....[46]....
        /*0324*/ 	.word	0x00008640


	//   ....[47]....
        /*0328*/ 	.word	0x00008730


	//   ....[48]....
        /*032c*/ 	.word	0x00008750


	//   ....[49]....
        /*0330*/ 	.word	0x00008c80


	//   ....[50]....
        /*0334*/ 	.word	0x00008ca0


	//   ....[51]....
        /*0338*/ 	.word	0x00008da0


	//   ....[52]....
        /*033c*/ 	.word	0x00008de0


	//   ....[53]....
        /*0340*/ 	.word	0x00009b10


	//   ....[54]....
        /*0344*/ 	.word	0x00009b30


	//   ....[55]....
        /*0348*/ 	.word	0x00009b60


	//   ....[56]....
        /*034c*/ 	.word	0x00009bc0


	//   ....[57]....
        /*0350*/ 	.word	0x0000b500


	//   ....[58]....
        /*0354*/ 	.word	0x0000b520


	//   ....[59]....
        /*0358*/ 	.word	0x0000b5c0


	//   ....[60]....
        /*035c*/ 	.word	0x0000b620


	//   ....[61]....
        /*0360*/ 	.word	0x0000b870


	//   ....[62]....
        /*0364*/ 	.word	0x0000b8a0


	//   ....[63]....
        /*0368*/ 	.word	0x0000b8b0


	//   ....[64]....
        /*036c*/ 	.word	0x0000b8e0


	//   ....[65]....
        /*0370*/ 	.word	0x0000c250


	//   ....[66]....
        /*0374*/ 	.word	0x0000c8d0


	//   ....[67]....
        /*0378*/ 	.word	0x0000c900


	//   ....[68]....
        /*037c*/ 	.word	0x0000c920


	//   ....[69]....
        /*0380*/ 	.word	0x0000c940


	//   ....[70]....
        /*0384*/ 	.word	0x0000ca30


	//   ....[71]....
        /*0388*/ 	.word	0x0000ca50


	//   ....[72]....
        /*038c*/ 	.word	0x0000d0c0


	//   ....[73]....
        /*0390*/ 	.word	0x0000d0d0


	//   ....[74]....
        /*0394*/ 	.word	0x0000da10


	//   ....[75]....
        /*0398*/ 	.word	0x0000daf0


	//   ....[76]....
        /*039c*/ 	.word	0x0000db60


	//   ....[77]....
        /*03a0*/ 	.word	0x0000dbd0


	//   ....[78]....
        /*03a4*/ 	.word	0x0000dc30


	//   ....[79]....
        /*03a8*/ 	.word	0x0000dca0


	//   ....[80]....
        /*03ac*/ 	.word	0x0000dd10


	//   ....[81]....
        /*03b0*/ 	.word	0x0000dd80


	//   ....[82]....
        /*03b4*/ 	.word	0x0000dde0


	//   ....[83]....
        /*03b8*/ 	.word	0x0000de50


	//   ....[84]....
        /*03bc*/ 	.word	0x0000dec0


	//   ....[85]....
        /*03c0*/ 	.word	0x0000e030


	//   ....[86]....
        /*03c4*/ 	.word	0x0000e090


	//   ....[87]....
        /*03c8*/ 	.word	0x0000e100


	//   ....[88]....
        /*03cc*/ 	.word	0x0000e170


	//   ....[89]....
        /*03d0*/ 	.word	0x0000e2e0


	//   ....[90]....
        /*03d4*/ 	.word	0x0000e340


	//   ....[91]....
        /*03d8*/ 	.word	0x0000e3b0


	//   ....[92]....
        /*03dc*/ 	.word	0x0000e420


	//   ....[93]....
        /*03e0*/ 	.word	0x0000e590


	//   ....[94]....
        /*03e4*/ 	.word	0x0000e5f0


	//   ....[95]....
        /*03e8*/ 	.word	0x0000e660


	//   ....[96]....
        /*03ec*/ 	.word	0x0000e6d0


	//   ....[97]....
        /*03f0*/ 	.word	0x0000e850


	//   ....[98]....
        /*03f4*/ 	.word	0x0000e8b0


	//   ....[99]....
        /*03f8*/ 	.word	0x0000e920


	//   ....[100]....
        /*03fc*/ 	.word	0x0000e990


	//   ....[101]....
        /*0400*/ 	.word	0x0000eb10


	//   ....[102]....
        /*0404*/ 	.word	0x0000eb70


	//   ....[103]....
        /*0408*/ 	.word	0x0000ebe0


	//   ....[104]....
        /*040c*/ 	.word	0x0000ec50


	//   ....[105]....
        /*0410*/ 	.word	0x0000edd0


	//   ....[106]....
        /*0414*/ 	.word	0x0000ee30


	//   ....[107]....
        /*0418*/ 	.word	0x0000ee90


	//   ....[108]....
        /*041c*/ 	.word	0x0000ef00


	//   ....[109]....
        /*0420*/ 	.word	0x0000ef70


	//   ....[110]....
        /*0424*/ 	.word	0x0000f0f0


	//   ....[111]....
        /*0428*/ 	.word	0x0000f150


	//   ....[112]....
        /*042c*/ 	.word	0x0000f1b0


	//   ....[113]....
        /*0430*/ 	.word	0x0000f210


	//   ....[114]....
        /*0434*/ 	.word	0x0000f260


	//   ....[115]....
        /*0438*/ 	.word	0x0000f2b0


	//   ....[116]....
        /*043c*/ 	.word	0x0000f320


	//----- nvinfo : EIATTR_EXIT_INSTR_OFFSETS
	.align		4
.L_524:
        /*0440*/ 	.byte	0x04, 0x1c
        /*0442*/ 	.short	(.L_526 - .L_525)


	//   ....[0]....
.L_525:
        /*0444*/ 	.word	0x000000a0


	//   ....[1]....
        /*0448*/ 	.word	0x0000daa0


	//----- nvinfo : EIATTR_MAX_THREADS
	.align		4
.L_526:
        /*044c*/ 	.byte	0x04, 0x05
        /*044e*/ 	.short	(.L_528 - .L_527)
.L_527:
        /*0450*/ 	.word	0x00000100
        /*0454*/ 	.word	0x00000001
        /*0458*/ 	.word	0x00000001


	//----- nvinfo : EIATTR_CRS_STACK_SIZE
	.align		4
.L_528:
        /*045c*/ 	.byte	0x04, 0x1e
        /*045e*/ 	.short	(.L_530 - .L_529)
.L_529:
        /*0460*/ 	.word	0x00000000
.L_530:


//--------------------- .nv.info._ZN7cutlass13device_kernelIN5flash19enable_sm80_to_sm89INS1_16FlashAttnFwdSm80INS1_25CollectiveMainloopFwdSm80ILi8ELi2ELb0EN4cute5tupleIJNS5_1CILi128EEENS7_ILi64EEENS7_ILi192EEEEEELi192ENS_10bfloat16_tEfNS_4arch4Sm80ELb1ELb0ELb0ELb1ELb1ELb0ELb1ELb1EEENS1_21CollectiveEpilogueFwdINS6_IJS8_SA_S9_EEENS6_IJNS7_ILi1EEESI_SI_EEESC_SE_Li256ELb1ELb1ELb1ELb0EEENS1_36VarlenDynamicPersistentTileSchedulerILi128ELi64ELi256ELi256ELb1ELb1ELb0ELb1ELb1ELb1EEEEEEEEEvNT_6ParamsE --------------------------
	.section	.nv.info._ZN7cutlass13device_kernelIN5flash19enable_sm80_to_sm89INS1_16FlashAttnFwdSm80INS1_25CollectiveMainloopFwdSm80ILi8ELi2ELb0EN4cute5tupleIJNS5_1CILi128EEENS7_ILi64EEENS7_ILi192EEEEEELi192ENS_10bfloat16_tEfNS_4arch4Sm80ELb1ELb0ELb0ELb1ELb1ELb0ELb1ELb1EEENS1_21CollectiveEpilogueFwdINS6_IJS8_SA_S9_EEENS6_IJNS7_ILi1EEESI_SI_EEESC_SE_Li256ELb1ELb1ELb1ELb0EEENS1_36VarlenDynamicPersistentTileSchedulerILi128ELi64ELi256ELi256ELb1ELb1ELb0ELb1ELb1ELb1EEEEEEEEEvNT_6ParamsE,"",@"SHT_CUDA_INFO"
	.sectionflags	@""
	.align	4


	//----- nvinfo : EIATTR_CUDA_API_VERSION
	.align		4
        /*0000*/ 	.byte	0x04, 0x37
        /*0002*/ 	.short	(.L_532 - .L_531)
.L_531:
        /*0004*/ 	.word	0x00000082


	//----- nvinfo : EIATTR_SW2861232_WAR
	.align		4
.L_532:
        /*0008*/ 	.byte	0x01, 0x35
	.zero		2


	//----- nvinfo : EIATTR_PARAM_CBANK
	.align		4
        /*000c*/ 	.byte	0x04, 0x0a
        /*000e*/ 	.short	(.L_534 - .L_533)
	.align		4
.L_533:
        /*0010*/ 	.word	index@(.nv.constant0._ZN7cutlass13device_kernelIN5flash19enable_sm80_to_sm89INS1_16FlashAttnFwdSm80INS1_25CollectiveMainloopFwdSm80ILi8ELi2ELb0EN4cute5tupleIJNS5_1CILi128EEENS7_ILi64EEENS7_ILi192EEEEEELi192ENS_10bfloat16_tEfNS_4arch4Sm80ELb1ELb0ELb0ELb1ELb1ELb0ELb1ELb1EEENS1_21CollectiveEpilogueFwdINS6_IJS8_SA_S9_EEENS6_IJNS7_ILi1EEESI_SI_EEESC_SE_Li256ELb1ELb1ELb1ELb0EEENS1_36VarlenDynamicPersistentTileSchedulerILi128ELi64ELi256ELi256ELb1ELb1ELb0ELb1ELb1ELb1EEEEEEEEEvNT_6ParamsE)
        /*0014*/ 	.short	0x0160
        /*0016*/ 	.short	0x0438


	//----- nvinfo : EIATTR_CBANK_PARAM_SIZE
	.align		4
.L_534:
        /*0018*/ 	.byte	0x03, 0x19
        /*001a*/ 	.short	0x0438


	//----- nvinfo : EIATTR_KPARAM_INFO
	.align		4
        /*001c*/ 	.byte	0x04, 0x17
        /*001e*/ 	.short	(.L_536 - .L_535)
.L_535:
        /*0020*/ 	.word	0x00000000
        /*0024*/ 	.short	0x0000
        /*0026*/ 	.short	0x0000
        /*0028*/ 	.byte	0x00, 0xf0, 0xe1, 0x10


	//----- nvinfo : EIATTR_MAXREG_COUNT
	.align		4
.L_536:
        /*002c*/ 	.byte	0x03, 0x1b
        /*002e*/ 	.short	0x00ff


	//----- nvinfo : EIATTR_NUM_BARRIERS
	.align		4
        /*0030*/ 	.byte	0x02, 0x4c
        /*0032*/ 	.byte	0x06
	.zero		1


	//----- nvinfo : EIATTR_ANNOTATIONS
	.align		4
        /*0034*/ 	.byte	0x04, 0x55
        /*0036*/ 	.short	(.L_538 - .L_537)


	//   ....[0]....
.L_537:
        /* <DEDUP_REMOVED lines=9> */


	//----- nvinfo : EIATTR_MERCURY_ISA_VERSION
	.align		4
.L_538:
        /*00b0*/ 	.byte	0x03, 0x5f
        /*00b2*/ 	.short	0x0000


	//----- nvinfo : EIATTR_INT_WARP_WIDE_INSTR_OFFSETS
	.align		4
        /*00b4*/ 	.byte	0x04, 0x31
        /*00b6*/ 	.short	(.L_540 - .L_539)


	//   ....[0]....
.L_539:
        /*00b8*/ 	.word	0x0000d160


	//   ....[1]....
        /*00bc*/ 	.word	0x0000d1e0


	//----- nvinfo : EIATTR_COOP_GROUP_MASK_REGIDS
	.align		4
.L_540:
        /*00c0*/ 	.byte	0x04, 0x29
        /*00c2*/ 	.short	(.L_542 - .L_541)


	//   ....[0]....
.L_541:
        /*00c4*/ 	.word	0xffffffff


	//   ....[1]....
        /*00c8*/ 	.word	0xffffffff


	//   ....[2]....
        /*00cc*/ 	.word	0xffffffff


	//   ....[3]....
        /*00d0*/ 	.word	0xffffffff


	//   ....[4]....
        /*00d4*/ 	.word	0xffffffff


	//   ....[5]....
        /*00d8*/ 	.word	0xffffffff


	//   ....[6]....
        /*00dc*/ 	.word	0xffffffff


	//   ....[7]....
        /*00e0*/ 	.word	0xffffffff


	//   ....[8]....
        /*00e4*/ 	.word	0xffffffff


	//   ....[9]....
        /*00e8*/ 	.word	0xffffffff


	//   ....[10]....
        /*00ec*/ 	.word	0xffffffff


	//   ....[11]....
        /*00f0*/ 	.word	0xffffffff


	//   ....[12]....
        /*00f4*/ 	.word	0xffffffff


	//   ....[13]....
        /*00f8*/ 	.word	0xffffffff


	//   ....[14]....
        /*00fc*/ 	.word	0xffffffff


	//   ....[15]....
        /*0100*/ 	.word	0xffffffff


	//   ....[16]....
        /*0104*/ 	.word	0xffffffff


	//   ....[17]....
        /*0108*/ 	.word	0xffffffff


	//   ....[18]....
        /*010c*/ 	.word	0xffffffff


	//   ....[19]....
        /*0110*/ 	.word	0xffffffff


	//   ....[20]....
        /*0114*/ 	.word	0xffffffff


	//   ....[21]....
        /*0118*/ 	.word	0xffffffff


	//   ....[22]....
        /*011c*/ 	.word	0xffffffff


	//   ....[23]....
        /*0120*/ 	.word	0xffffffff


	//   ....[24]....
        /*0124*/ 	.word	0xffffffff


	//   ....[25]....
        /*0128*/ 	.word	0xffffffff


	//   ....[26]....
        /*012c*/ 	.word	0xffffffff


	//   ....[27]....
        /*0130*/ 	.word	0xffffffff


	//   ....[28]....
        /*0134*/ 	.word	0xffffffff


	//   ....[29]....
        /*0138*/ 	.word	0xffffffff


	//   ....[30]....
        /*013c*/ 	.word	0xffffffff


	//   ....[31]....
        /*0140*/ 	.word	0xffffffff


	//   ....[32]....
        /*0144*/ 	.word	0xffffffff


	//   ....[33]....
        /*0148*/ 	.word	0xffffffff


	//   ....[34]....
        /*014c*/ 	.word	0xffffffff


	//   ....[35]....
        /*0150*/ 	.word	0xffffffff


	//   ....[36]....
        /*0154*/ 	.word	0xffffffff


	//   ....[37]....
        /*0158*/ 	.word	0xffffffff


	//   ....[38]....
        /*015c*/ 	.word	0xffffffff


	//   ....[39]....
        /*0160*/ 	.word	0xffffffff


	//   ....[40]....
        /*0164*/ 	.word	0xffffffff


	//   ....[41]....
        /*0168*/ 	.word	0xffffffff


	//   ....[42]....
        /*016c*/ 	.word	0xffffffff


	//   ....[43]....
        /*0170*/ 	.word	0xffffffff


	//   ....[44]....
        /*0174*/ 	.word	0xffffffff


	//   ....[45]....
        /*0178*/ 	.word	0xffffffff


	//   ....[46]....
        /*017c*/ 	.word	0xffffffff


	//   ....[47]....
        /*0180*/ 	.word	0xffffffff


	//   ....[48]....
        /*0184*/ 	.word	0xffffffff


	//   ....[49]....
        /*0188*/ 	.word	0xffffffff


	//   ....[50]....
        /*018c*/ 	.word	0xffffffff


	//   ....[51]....
        /*0190*/ 	.word	0xffffffff


	//   ....[52]....
        /*0194*/ 	.word	0xffffffff


	//   ....[53]....
        /*0198*/ 	.word	0xffffffff


	//   ....[54]....
        /*019c*/ 	.word	0xffffffff


	//   ....[55]....
        /*01a0*/ 	.word	0xffffffff


	//   ....[56]....
        /*01a4*/ 	.word	0xffffffff


	//   ....[57]....
        /*01a8*/ 	.word	0xffffffff


	//   ....[58]....
        /*01ac*/ 	.word	0xffffffff


	//   ....[59]....
        /*01b0*/ 	.word	0xffffffff


	//   ....[60]....
        /*01b4*/ 	.word	0xffffffff


	//   ....[61]....
        /*01b8*/ 	.word	0xffffffff


	//   ....[62]....
        /*01bc*/ 	.word	0xffffffff


	//   ....[63]....
        /*01c0*/ 	.word	0xffffffff


	//   ....[64]....
        /*01c4*/ 	.word	0xffffffff


	//   ....[65]....
        /*01c8*/ 	.word	0xffffffff


	//   ....[66]....
        /*01cc*/ 	.word	0xffffffff


	//   ....[67]....
        /*01d0*/ 	.word	0xffffffff


	//   ....[68]....
        /*01d4*/ 	.word	0xffffffff


	//   ....[69]....
        /*01d8*/ 	.word	0xffffffff


	//   ....[70]....
        /*01dc*/ 	.word	0xffffffff


	//   ....[71]....
        /*01e0*/ 	.word	0xffffffff


	//   ....[72]....
        /*01e4*/ 	.word	0xffffffff


	//   ....[73]....
        /*01e8*/ 	.word	0xffffffff


	//   ....[74]....
        /*01ec*/ 	.word	0xffffffff


	//   ....[75]....
        /*01f0*/ 	.word	0xffffffff


	//   ....[76]....
        /*01f4*/ 	.word	0xffffffff


	//   ....[77]....
        /*01f8*/ 	.word	0xffffffff


	//   ....[78]....
        /*01fc*/ 	.word	0xffffffff


	//   ....[79]....
        /*0200*/ 	.word	0xffffffff


	//   ....[80]....
        /*0204*/ 	.word	0xffffffff


	//   ....[81]....
        /*0208*/ 	.word	0xffffffff


	//   ....[82]....
        /*020c*/ 	.word	0xffffffff


	//   ....[83]....
        /*0210*/ 	.word	0xffffffff


	//   ....[84]....
        /*0214*/ 	.word	0xffffffff


	//   ....[85]....
        /*0218*/ 	.word	0xffffffff


	//   ....[86]....
        /*021c*/ 	.word	0xffffffff


	//   ....[87]....
        /*0220*/ 	.word	0xffffffff


	//   ....[88]....
        /*0224*/ 	.word	0xffffffff


	//   ....[89]....
        /*0228*/ 	.word	0xffffffff


	//   ....[90]....
        /*022c*/ 	.word	0xffffffff


	//   ....[91]....
        /*0230*/ 	.word	0xffffffff


	//   ....[92]....
        /*0234*/ 	.word	0xffffffff


	//   ....[93]....
        /*0238*/ 	.word	0xffffffff


	//   ....[94]....
        /*023c*/ 	.word	0xffffffff


	//   ....[95]....
        /*0240*/ 	.word	0xffffffff


	//   ....[96]....
        /*0244*/ 	.word	0xffffffff


	//   ....[97]....
        /*0248*/ 	.word	0xffffffff


	//   ....[98]....
        /*024c*/ 	.word	0xffffffff


	//   ....[99]....
        /*0250*/ 	.word	0xffffffff


	//   ....[100]....
        /*0254*/ 	.word	0xffffffff


	//   ....[101]....
        /*0258*/ 	.word	0xffffffff


	//   ....[102]....
        /*025c*/ 	.word	0xffffffff


	//   ....[103]....
        /*0260*/ 	.word	0xffffffff


	//   ....[104]....
        /*0264*/ 	.word	0xffffffff


	//   ....[105]....
        /*0268*/ 	.word	0xffffffff


	//   ....[106]....
        /*026c*/ 	.word	0xffffffff


	//   ....[107]....
        /*0270*/ 	.word	0xffffffff


	//   ....[108]....
        /*0274*/ 	.word	0xffffffff


	//   ....[109]....
        /*0278*/ 	.word	0xffffffff


	//   ....[110]....
        /*027c*/ 	.word	0xffffffff


	//   ....[111]....
        /*0280*/ 	.word	0xffffffff


	//   ....[112]....
        /*0284*/ 	.word	0xffffffff


	//   ....[113]....
        /*0288*/ 	.word	0xffffffff


	//   ....[114]....
        /*028c*/ 	.word	0xffffffff


	//   ....[115]....
        /*0290*/ 	.word	0xffffffff


	//   ....[116]....
        /*0294*/ 	.word	0xffffffff


	//   ....[117]....
        /*0298*/ 	.word	0xffffffff


	//   ....[118]....
        /*029c*/ 	.word	0xffffffff


	//   ....[119]....
        /*02a0*/ 	.word	0xffffffff


	//   ....[120]....
        /*02a4*/ 	.word	0xffffffff


	//   ....[121]....
        /*02a8*/ 	.word	0xffffffff


	//   ....[122]....
        /*02ac*/ 	.word	0xffffffff


	//   ....[123]....
        /*02b0*/ 	.word	0xffffffff


	//   ....[124]....
        /*02b4*/ 	.word	0xffffffff


	//   ....[125]....
        /*02b8*/ 	.word	0xffffffff


	//   ....[126]....
        /*02bc*/ 	.word	0xffffffff


	//   ....[127]....
        /*02c0*/ 	.word	0xffffffff


	//   ....[128]....
        /*02c4*/ 	.word	0xffffffff


	//   ....[129]....
        /*02c8*/ 	.word	0xffffffff


	//   ....[130]....
        /*02cc*/ 	.word	0xffffffff


	//   ....[131]....
        /*02d0*/ 	.word	0xffffffff


	//   ....[132]....
        /*02d4*/ 	.word	0xffffffff


	//   ....[133]....
        /*02d8*/ 	.word	0xffffffff


	//   ....[134]....
        /*02dc*/ 	.word	0xffffffff


	//   ....[135]....
        /*02e0*/ 	.word	0xffffffff


	//   ....[136]....
        /*02e4*/ 	.word	0xffffffff


	//   ....[137]....
        /*02e8*/ 	.word	0xffffffff


	//   ....[138]....
        /*02ec*/ 	.word	0xffffffff


	//   ....[139]....
        /*02f0*/ 	.word	0xffffffff


	//   ....[140]....
        /*02f4*/ 	.word	0xffffffff


	//   ....[141]....
        /*02f8*/ 	.word	0xffffffff


	//   ....[142]....
        /*02fc*/ 	.word	0xffffffff


	//   ....[143]....
        /*0300*/ 	.word	0xffffffff


	//   ....[144]....
        /*0304*/ 	.word	0xffffffff


	//   ....[145]....
        /*0308*/ 	.word	0xffffffff


	//   ....[146]....
        /*030c*/ 	.word	0xffffffff


	//   ....[147]....
        /*0310*/ 	.word	0xffffffff


	//   ....[148]....
        /*0314*/ 	.word	0xffffffff


	//   ....[149]....
        /*0318*/ 	.word	0xffffffff


	//   ....[150]....
        /*031c*/ 	.word	0xffffffff


	//   ....[151]....
        /*0320*/ 	.word	0xffffffff


	//   ....[152]....
        /*0324*/ 	.word	0xffffffff


	//   ....[153]....
        /*0328*/ 	.word	0xffffffff


	//   ....[154]....
        /*032c*/ 	.word	0xffffffff


	//   ....[155]....
        /*0330*/ 	.word	0xffffffff


	//   ....[156]....
        /*0334*/ 	.word	0xffffffff


	//   ....[157]....
        /*0338*/ 	.word	0xffffffff


	//   ....[158]....
        /*033c*/ 	.word	0xffffffff


	//   ....[159]....
        /*0340*/ 	.word	0xffffffff


	//   ....[160]....
        /*0344*/ 	.word	0xffffffff


	//   ....[161]....
        /*0348*/ 	.word	0xffffffff


	//   ....[162]....
        /*034c*/ 	.word	0xffffffff


	//   ....[163]....
        /*0350*/ 	.word	0xffffffff


	//   ....[164]....
        /*0354*/ 	.word	0xffffffff


	//   ....[165]....
        /*0358*/ 	.word	0xffffffff


	//   ....[166]....
        /*035c*/ 	.word	0xffffffff


	//   ....[167]....
        /*0360*/ 	.word	0xffffffff


	//   ....[168]....
        /*0364*/ 	.word	0xffffffff


	//   ....[169]....
        /*0368*/ 	.word	0xffffffff


	//   ....[170]....
        /*036c*/ 	.word	0xffffffff


	//   ....[171]....
        /*0370*/ 	.word	0xffffffff


	//   ....[172]....
        /*0374*/ 	.word	0xffffffff


	//   ....[173]....
        /*0378*/ 	.word	0xffffffff


	//   ....[174]....
        /*037c*/ 	.word	0xffffffff


	//   ....[175]....
        /*0380*/ 	.word	0xffffffff


	//   ....[176]....
        /*0384*/ 	.word	0xffffffff


	//   ....[177]....
        /*0388*/ 	.word	0xffffffff


	//   ....[178]....
        /*038c*/ 	.word	0xffffffff


	//   ....[179]....
        /*0390*/ 	.word	0xffffffff


	//   ....[180]....
        /*0394*/ 	.word	0xffffffff


	//   ....[181]....
        /*0398*/ 	.word	0xffffffff


	//   ....[182]....
        /*039c*/ 	.word	0xffffffff


	//   ....[183]....
        /*03a0*/ 	.word	0xffffffff


	//   ....[184]....
        /*03a4*/ 	.word	0xffffffff


	//   ....[185]....
        /*03a8*/ 	.word	0xffffffff


	//   ....[186]....
        /*03ac*/ 	.word	0xffffffff


	//   ....[187]....
        /*03b0*/ 	.word	0xffffffff


	//   ....[188]....
        /*03b4*/ 	.word	0xffffffff


	//   ....[189]....
        /*03b8*/ 	.word	0xffffffff


	//   ....[190]....
        /*03bc*/ 	.word	0xffffffff


	//   ....[191]....
        /*03c0*/ 	.word	0xffffffff


	//   ....[192]....
        /*03c4*/ 	.word	0xffffffff


	//   ....[193]....
        /*03c8*/ 	.word	0xffffffff


	//   ....[194]....
        /*03cc*/ 	.word	0xffffffff


	//   ....[195]....
        /*03d0*/ 	.word	0xffffffff


	//   ....[196]....
        /*03d4*/ 	.word	0xffffffff


	//   ....[197]....
        /*03d8*/ 	.word	0xffffffff


	//   ....[198]....
        /*03dc*/ 	.word	0xffffffff


	//   ....[199]....
        /*03e0*/ 	.word	0xffffffff


	//   ....[200]....
        /*03e4*/ 	.word	0xffffffff


	//   ....[201]....
        /*03e8*/ 	.word	0xffffffff


	//   ....[202]....
        /*03ec*/ 	.word	0xffffffff


	//   ....[203]....
        /*03f0*/ 	.word	0xffffffff


	//   ....[204]....
        /*03f4*/ 	.word	0xffffffff


	//   ....[205]....
        /*03f8*/ 	.word	0xffffffff


	//   ....[206]....
        /*03fc*/ 	.word	0xffffffff


	//   ....[207]....
        /*0400*/ 	.word	0xffffffff


	//   ....[208]....
        /*0404*/ 	.word	0xffffffff


	//   ....[209]....
        /*0408*/ 	.word	0xffffffff


	//   ....[210]....
        /*040c*/ 	.word	0xffffffff


	//   ....[211]....
        /*0410*/ 	.word	0xffffffff


	//----- nvinfo : EIATTR_COOP_GROUP_INSTR_OFFSETS
	.align		4
.L_542:
        /*0414*/ 	.byte	0x04, 0x28
        /*0416*/ 	.short	(.L_544 - .L_543)


	//   ....[0]....
.L_543:
        /*0418*/ 	.word	0x00000050


	//   ....[1]....
        /*041c*/ 	.word	0x000001e0


	//   ....[2]....
        /*0420*/ 	.word	0x00000210


	//   ....[3]....
        /*0424*/ 	.word	0x00000240


	//   ....[4]....
        /*0428*/ 	.word	0x00000270


	//   ....[5]....
        /*042c*/ 	.word	0x000002a0


	//   ....[6]....
        /*0430*/ 	.word	0x000002d0


	//   ....[7]....
        /*0434*/ 	.word	0x00000430


	//   ....[8]....
        /*0438*/ 	.word	0x00000470


	//   ....[9]....
        /*043c*/ 	.word	0x000004a0


	//   ....[10]....
        /*0440*/ 	.word	0x000004d0


	//   ....[11]....
        /*0444*/ 	.word	0x00000500


	//   ....[12]....
        /*0448*/ 	.word	0x00000530


	//   ....[13]....
        /*044c*/ 	.word	0x000005c0


	//   ....[14]....
        /*0450*/ 	.word	0x00000600


	//   ....[15]....
        /*0454*/ 	.word	0x00000620


	//   ....[16]....
        /*0458*/ 	.word	0x00000680


	//   ....[17]....
        /*045c*/ 	.word	0x00002740


	//   ....[18]....
        /*0460*/ 	.word	0x00002760


	//   ....[19]....
        /*0464*/ 	.word	0x000028d0


	//   ....[20]....
        /*0468*/ 	.word	0x000028e0


	//   ....[21]....
        /*046c*/ 	.word	0x00002a40


	//   ....[22]....
        /*0470*/ 	.word	0x00002a60


	//   ....[23]....
        /*0474*/ 	.word	0x00002bc0


	//   ....[24]....
        /*0478*/ 	.word	0x00002bd0


	//   ....[25]....
        /*047c*/ 	.word	0x00003080


	//   ....[26]....
        /*0480*/ 	.word	0x000030a0


	//   ....[27]....
        /*0484*/ 	.word	0x000030c0


	//   ....[28]....
        /*0488*/ 	.word	0x000030d0


	//   ....[29]....
        /*048c*/ 	.word	0x000031c0


	//   ....[30]....
        /*0490*/ 	.word	0x000031e0


	//   ....[31]....
        /*0494*/ 	.word	0x00003210


	//   ....[32]....
        /*0498*/ 	.word	0x000032e0


	//   ....[33]....
        /*049c*/ 	.word	0x000036a0


	//   ....[34]....
        /*04a0*/ 	.word	0x000036c0


	//   ....[35]....
        /*04a4*/ 	.word	0x00003750


	//   ....[36]....
        /*04a8*/ 	.word	0x000037b0


	//   ....[37]....
        /*04ac*/ 	.word	0x00003c10


	//   ....[38]....
        /*04b0*/ 	.word	0x00003c30


	//   ....[39]....
        /*04b4*/ 	.word	0x00003d30


	//   ....[40]....
        /*04b8*/ 	.word	0x00003d50


	//   ....[41]....
        /*04bc*/ 	.word	0x00004870


	//   ....[42]....
        /*04c0*/ 	.word	0x00004890


	//   ....[43]....
        /*04c4*/ 	.word	0x00004f60


	//   ....[44]....
        /*04c8*/ 	.word	0x00004fe0


	//   ....[45]....
        /*04cc*/ 	.word	0x00005000


	//   ....[46]....
        /*04d0*/ 	.word	0x00005020


	//   ....[47]....
        /*04d4*/ 	.word	0x00006300


	//   ....[48]....
        /*04d8*/ 	.word	0x00006320


	//   ....[49]....
        /*04dc*/ 	.word	0x00006420


	//   ....[50]....
        /*04e0*/ 	.word	0x00006440


	//   ....[51]....
        /*04e4*/ 	.word	0x00006980


	//   ....[52]....
        /*04e8*/ 	.word	0x000069a0


	//   ....[53]....
        /*04ec*/ 	.word	0x00006aa0


	//   ....[54]....
        /*04f0*/ 	.word	0x00006ae0


	//   ....[55]....
        /*04f4*/ 	.word	0x00007510


	//   ....[56]....
        /*04f8*/ 	.word	0x00007550


	//   ....[57]....
        /*04fc*/ 	.word	0x00007b30


	//   ....[58]....
        /*0500*/ 	.word	0x00007c30


	//   ....[59]....
        /*0504*/ 	.word	0x00007d10


	//   ....[60]....
        /*0508*/ 	.word	0x00007d50


	//   ....[61]....
        /*050c*/ 	.word	0x000096f0


	//   ....[62]....
        /*0510*/ 	.word	0x00009710


	//   ....[63]....
        /*0514*/ 	.word	0x00009800


	//   ....[64]....
        /*0518*/ 	.word	0x00009820


	//   ....[65]....
        /*051c*/ 	.word	0x00009d50


	//   ....[66]....
        /*0520*/ 	.word	0x00009d70


	//   ....[67]....
        /*0524*/ 	.word	0x00009e70


	//   ....[68]....
        /*0528*/ 	.word	0x00009eb0


	//   ....[69]....
        /*052c*/ 	.word	0x0000abe0


	//   ....[70]....
        /*0530*/ 	.word	0x0000ac10


	//   ....[71]....
        /*0534*/ 	.word	0x0000aeb0


	//   ....[72]....
        /*0538*/ 	.word	0x0000afe0


	//   ....[73]....
        /*053c*/ 	.word	0x0000c5d0


	//   ....[74]....
        /*0540*/ 	.word	0x0000c5f0


	//   ....[75]....
        /*0544*/ 	.word	0x0000c690


	//   ....[76]....
        /*0548*/ 	.word	0x0000c6f0


	//   ....[77]....
        /*054c*/ 	.word	0x0000c940


	//   ....[78]....
        /*0550*/ 	.word	0x0000c970


	//   ....[79]....
        /*0554*/ 	.word	0x0000c980


	//   ....[80]....
        /*0558*/ 	.word	0x0000c9b0


	//   ....[81]....
        /*055c*/ 	.word	0x0000dd90


	//   ....[82]....
        /*0560*/ 	.word	0x0000dda0


	//   ....[83]....
        /*0564*/ 	.word	0x0000ddb0


	//   ....[84]....
        /*0568*/ 	.word	0x0000ddc0


	//   ....[85]....
        /*056c*/ 	.word	0x0000e120


	//   ....[86]....
        /*0570*/ 	.word	0x0000e140


	//   ....[87]....
        /*0574*/ 	.word	0x0000e2a0


	//   ....[88]....
        /*0578*/ 	.word	0x0000e2b0


	//   ....[89]....
        /*057c*/ 	.word	0x0000e410


	//   ....[90]....
        /*0580*/ 	.word	0x0000e430


	//   ....[91]....
        /*0584*/ 	.word	0x0000e590


	//   ....[92]....
        /*0588*/ 	.word	0x0000e5a0


	//   ....[93]....
        /*058c*/ 	.word	0x0000e8e0


	//   ....[94]....
        /*0590*/ 	.word	0x0000e900


	//   ....[95]....
        /*0594*/ 	.word	0x0000f250


	//   ....[96]....
        /*0598*/ 	.word	0x0000f260


	//   ....[97]....
        /*059c*/ 	.word	0x00010260


	//   ....[98]....
        /*05a0*/ 	.word	0x00010280


	//   ....[99]....
        /*05a4*/ 	.word	0x000103f0


	//   ....[100]....
        /*05a8*/ 	.word	0x00010400


	//   ....[101]....
        /*05ac*/ 	.word	0x00010560


	//   ....[102]....
        /*05b0*/ 	.word	0x00010580


	//   ....[103]....
        /*05b4*/ 	.word	0x000106e0


	//   ....[104]....
        /*05b8*/ 	.word	0x000106f0


	//   ....[105]....
        /*05bc*/ 	.word	0x000108e0


	//   ....[106]....
        /*05c0*/ 	.word	0x00010900


	//   ....[107]....
        /*05c4*/ 	.word	0x00010a20


	//   ....[108]....
        /*05c8*/ 	.word	0x00010a60


	//   ....[109]....
        /*05cc*/ 	.word	0x00010a90


	//   ....[110]....
        /*05d0*/ 	.word	0x00010ac0


	//   ....[111]....
        /*05d4*/ 	.word	0x00010af0


	//   ....[112]....
        /*05d8*/ 	.word	0x00010b20


	//   ....[113]....
        /*05dc*/ 	.word	0x00010c70


	//   ....[114]....
        /*05e0*/ 	.word	0x00010cb0


	//   ....[115]....
        /*05e4*/ 	.word	0x00010ce0


	//   ....[116]....
        /*05e8*/ 	.word	0x00010d10


	//   ....[117]....
        /*05ec*/ 	.word	0x00010d40


	//   ....[118]....
        /*05f0*/ 	.word	0x00010d70


	//   ....[119]....
        /*05f4*/ 	.word	0x00010e00


	//   ....[120]....
        /*05f8*/ 	.word	0x00010e40


	//   ....[121]....
        /*05fc*/ 	.word	0x00010e50


	//   ....[122]....
        /*0600*/ 	.word	0x00010eb0


	//   ....[123]....
        /*0604*/ 	.word	0x00011870


	//   ....[124]....
        /*0608*/ 	.word	0x000118d0


	//   ....[125]....
        /*060c*/ 	.word	0x00011920


	//   ....[126]....
        /*0610*/ 	.word	0x00011970


	//   ....[127]....
        /*0614*/ 	.word	0x000119c0


	//   ....[128]....
        /*0618*/ 	.word	0x00011a30


	//   ....[129]....
        /*061c*/ 	.word	0x00011a80


	//   ....[130]....
        /*0620*/ 	.word	0x00011af0


	//   ....[131]....
        /*0624*/ 	.word	0x00011b60


	//   ....[132]....
        /*0628*/ 	.word	0x00011bc0


	//   ....[133]....
        /*062c*/ 	.word	0x00011c30


	//   ....[134]....
        /*0630*/ 	.word	0x00011ca0


	//   ....[135]....
        /*0634*/ 	.word	0x00011d10


	//   ....[136]....
        /*0638*/ 	.word	0x00011d70


	//   ....[137]....
        /*063c*/ 	.word	0x00011de0


	//   ....[138]....
        /*0640*/ 	.word	0x00011e50


	//   ....[139]....
        /*0644*/ 	.word	0x00011ec0


	//   ....[140]....
        /*0648*/ 	.word	0x00011f20


	//   ....[141]....
        /*064c*/ 	.word	0x00011f90


	//   ....[142]....
        /*0650*/ 	.word	0x00012000


	//   ....[143]....
        /*0654*/ 	.word	0x00012170


	//   ....[144]....
        /*0658*/ 	.word	0x000121d0


	//   ....[145]....
        /*065c*/ 	.word	0x00012240


	//   ....[146]....
        /*0660*/ 	.word	0x000122b0


	//   ....[147]....
        /*0664*/ 	.word	0x00012420


	//   ....[148]....
        /*0668*/ 	.word	0x00012480


	//   ....[149]....
        /*066c*/ 	.word	0x000124f0


	//   ....[150]....
        /*0670*/ 	.word	0x00012560


	//   ....[151]....
        /*0674*/ 	.word	0x000126d0


	//   ....[152]....
        /*0678*/ 	.word	0x00012730


	//   ....[153]....
        /*067c*/ 	.word	0x000127a0


	//   ....[154]....
        /*0680*/ 	.word	0x00012810


	//   ....[155]....
        /*0684*/ 	.word	0x00012990


	//   ....[156]....
        /*0688*/ 	.word	0x000129f0


	//   ....[157]....
        /*068c*/ 	.word	0x00012a60


	//   ....[158]....
        /*0690*/ 	.word	0x00012ad0


	//   ....[159]....
        /*0694*/ 	.word	0x00012c50


	//   ....[160]....
        /*0698*/ 	.word	0x00012cb0


	//   ....[161]....
        /*069c*/ 	.word	0x00012d20


	//   ....[162]....
        /*06a0*/ 	.word	0x00012d90


	//   ....[163]....
        /*06a4*/ 	.word	0x00012f10


	//   ....[164]....
        /*06a8*/ 	.word	0x00012f70


	//   ....[165]....
        /*06ac*/ 	.word	0x00012fd0


	//   ....[166]....
        /*06b0*/ 	.word	0x00013040


	//   ....[167]....
        /*06b4*/ 	.word	0x000130b0


	//   ....[168]....
        /*06b8*/ 	.word	0x00013230


	//   ....[169]....
        /*06bc*/ 	.word	0x00013290


	//   ....[170]....
        /*06c0*/ 	.word	0x000132f0


	//   ....[171]....
        /*06c4*/ 	.word	0x00013350


	//   ....[172]....
        /*06c8*/ 	.word	0x000133a0


	//   ....[173]....
        /*06cc*/ 	.word	0x000133f0


	//   ....[174]....
        /*06d0*/ 	.word	0x00013460


	//   ....[175]....
        /*06d4*/ 	.word	0x000134d0


	//   ....[176]....
        /*06d8*/ 	.word	0x00013540


	//   ....[177]....
        /*06dc*/ 	.word	0x000135a0


	//   ....[178]....
        /*06e0*/ 	.word	0x00013610


	//   ....[179]....
        /*06e4*/ 	.word	0x00013680


	//   ....[180]....
        /*06e8*/ 	.word	0x000136f0


	//   ....[181]....
        /*06ec*/ 	.word	0x00013750


	//   ....[182]....
        /*06f0*/ 	.word	0x000137c0


	//   ....[183]....
        /*06f4*/ 	.word	0x00013830


	//   ....[184]....
        /*06f8*/ 	.word	0x000138a0


	//   ....[185]....
        /*06fc*/ 	.word	0x00013900


	//   ....[186]....
        /*0700*/ 	.word	0x00013970


	//   ....[187]....
        /*0704*/ 	.word	0x000139e0


	//   ....[188]....
        /*0708*/ 	.word	0x00013a50


	//   ....[189]....
        /*070c*/ 	.word	0x00013ab0


	//   ....[190]....
        /*0710*/ 	.word	0x00013b20


	//   ....[191]....
        /*0714*/ 	.word	0x00013b90


	//   ....[192]....
        /*0718*/ 	.word	0x00013c00


	//   ....[193]....
        /*071c*/ 	.word	0x00013c60


	//   ....[194]....
        /*0720*/ 	.word	0x00013cd0


	//   ....[195]....
        /*0724*/ 	.word	0x00013d40


	//   ....[196]....
        /*0728*/ 	.word	0x00013d90


	//   ....[197]....
        /*072c*/ 	.word	0x00013dd0


	//   ....[198]....
        /*0730*/ 	.word	0x00013e20


	//   ....[199]....
        /*0734*/ 	.word	0x00013e70


	//   ....[200]....
        /*0738*/ 	.word	0x00013ec0


	//   ....[201]....
        /*073c*/ 	.word	0x00013f30


	//   ....[202]....
        /*0740*/ 	.word	0x00013f80


	//   ....[203]....
        /*0744*/ 	.word	0x00013fd0


	//   ....[204]....
        /*0748*/ 	.word	0x00014020


	//   ....[205]....
        /*074c*/ 	.word	0x00014070


	//   ....[206]....
        /*0750*/ 	.word	0x000140c0


	//   ....[207]....
        /*0754*/ 	.word	0x00014130


	//   ....[208]....
        /*0758*/ 	.word	0x00014180


	//   ....[209]....
        /*075c*/ 	.word	0x000141f0


	//   ....[210]....
        /*0760*/ 	.word	0x00014250


	//   ....[211]....
        /*0764*/ 	.word	0x000142c0


	//----- nvinfo : EIATTR_EXIT_INSTR_OFFSETS
	.align		4
.L_544:
        /*0768*/ 	.byte	0x04, 0x1c
        /*076a*/ 	.short	(.L_546 - .L_545)


	//   ....[0]....
.L_545:
        /*076c*/ 	.word	0x00000fe0


	//   ....[1]....
        /*0770*/ 	.word	0x00011830


	//----- nvinfo : EIATTR_MAX_THREADS
	.align		4
.L_546:
        /*0774*/ 	.byte	0x04, 0x05
        /*0776*/ 	.short	(.L_548 - .L_547)
.L_547:
        /*0778*/ 	.word	0x00000100
        /*077c*/ 	.word	0x00000001
        /*0780*/ 	.word	0x00000001


	//----- nvinfo : EIATTR_CRS_STACK_SIZE
	.align		4
.L_548:
        /*0784*/ 	.byte	0x04, 0x1e
        /*0786*/ 	.short	(.L_550 - .L_549)
.L_549:
        /*0788*/ 	.word	0x00000000
.L_550:


//--------------------- .nv.info._ZN7cutlass13device_kernelIN5flash19enable_sm80_to_sm89INS1_16FlashAttnFwdSm80INS1_25CollectiveMainloopFwdSm80ILi8ELi2ELb0EN4cute5tupleIJNS5_1CILi128EEENS7_ILi64EEENS7_ILi192EEEEEELi192ENS_10bfloat16_tEfNS_4arch4Sm80ELb1ELb0ELb0ELb1ELb1ELb1ELb1ELb1EEENS1_21CollectiveEpilogueFwdINS6_IJS8_SA_S9_EEENS6_IJNS7_ILi1EEESI_SI_EEESC_SE_Li256ELb1ELb1ELb1ELb0EEENS1_36VarlenDynamicPersistentTileSchedulerILi128ELi64ELi256ELi256ELb1ELb1ELb0ELb1ELb1ELb1EEEEEEEEEvNT_6ParamsE --------------------------
	.section	.nv.info._ZN7cutlass13device_kernelIN5flash19enable_sm80_to_sm89INS1_16FlashAttnFwdSm80INS1_25CollectiveMainloopFwdSm80ILi8ELi2ELb0EN4cute5tupleIJNS5_1CILi128EEENS7_ILi64EEENS7_ILi192EEEEEELi192ENS_10bfloat16_tEfNS_4arch4Sm80ELb1ELb0ELb0ELb1ELb1ELb1ELb1ELb1EEENS1_21CollectiveEpilogueFwdINS6_IJS8_SA_S9_EEENS6_IJNS7_ILi1EEESI_SI_EEESC_SE_Li256ELb1ELb1ELb1ELb0EEENS1_36VarlenDynamicPersistentTileSchedulerILi128ELi64ELi256ELi256ELb1ELb1ELb0ELb1ELb1ELb1EEEEEEEEEvNT_6ParamsE,"",@"SHT_CUDA_INFO"
	.sectionflags	@""
	.align	4


	//----- nvinfo : EIATTR_CUDA_API_VERSION
	.align		4
        /*0000*/ 	.byte	0x04, 0x37
        /*0002*/ 	.short	(.L_552 - .L_551)
.L_551:
        /*0004*/ 	.word	0x00000082


	//----- nvinfo : EIATTR_SW2861232_WAR
	.align		4
.L_552:
        /*0008*/ 	.byte	0x01, 0x35
	.zero		2


	//----- nvinfo : EIATTR_PARAM_CBANK
	.align		4
        /*000c*/ 	.byte	0x04, 0x0a
        /*000e*/ 	.short	(.L_554 - .L_553)
	.align		4
.L_553:
        /*0010*/ 	.word	index@(.nv.constant0._ZN7cutlass13device_kernelIN5flash19enable_sm80_to_sm89INS1_16FlashAttnFwdSm80INS1_25CollectiveMainloopFwdSm80ILi8ELi2ELb0EN4cute5tupleIJNS5_1CILi128EEENS7_ILi64EEENS7_ILi192EEEEEELi192ENS_10bfloat16_tEfNS_4arch4Sm80ELb1ELb0ELb0ELb1ELb1ELb1ELb1ELb1EEENS1_21CollectiveEpilogueFwdINS6_IJS8_SA_S9_EEENS6_IJNS7_ILi1EEESI_SI_EEESC_SE_Li256ELb1ELb1ELb1ELb0EEENS1_36VarlenDynamicPersistentTileSchedulerILi128ELi64ELi256ELi256ELb1ELb1ELb0ELb1ELb1ELb1EEEEEEEEEvNT_6ParamsE)
        /*0014*/ 	.short	0x0160
        /*0016*/ 	.short	0x0438


	//----- nvinfo : EIATTR_CBANK_PARAM_SIZE
	.align		4
.L_554:
        /*0018*/ 	.byte	0x03, 0x19
        /*001a*/ 	.short	0x0438


	//----- nvinfo : EIATTR_KPARAM_INFO
	.align		4
        /*001c*/ 	.byte	0x04, 0x17
        /*001e*/ 	.short	(.L_556 - .L_555)
.L_555:
        /*0020*/ 	.word	0x00000000
        /*0024*/ 	.short	0x0000
        /*0026*/ 	.short	0x0000
        /*0028*/ 	.byte	0x00, 0xf0, 0xe1, 0x10


	//----- nvinfo : EIATTR_MAXREG_COUNT
	.align		4
.L_556:
        /*002c*/ 	.byte	0x03, 0x1b
        /*002e*/ 	.short	0x00ff


	//----- nvinfo : EIATTR_NUM_BARRIERS
	.align		4
        /*0030*/ 	.byte	0x02, 0x4c
        /*0032*/ 	.byte	0x06
	.zero		1


	//----- nvinfo : EIATTR_ANNOTATIONS
	.align		4
        /*0034*/ 	.byte	0x04, 0x55
        /*0036*/ 	.short	(.L_558 - .L_557)


	//   ....[0]....
.L_557:
        /* <DEDUP_REMOVED lines=64> */


	//----- nvinfo : EIATTR_MERCURY_ISA_VERSION
	.align		4
.L_558:
        /*0420*/ 	.byte	0x03, 0x5f
        /*0422*/ 	.short	0x0000


	//----- nvinfo : EIATTR_INT_WARP_WIDE_INSTR_OFFSETS
	.align		4
        /*0424*/ 	.byte	0x04, 0x31
        /*0426*/ 	.short	(.L_560 - .L_559)


	//   ....[0]....
.L_559:
        /*0428*/ 	.word	0x0001a1c0


	//   ....[1]....
        /*042c*/ 	.word	0x0001a240


	//----- nvinfo : EIATTR_COOP_GROUP_MASK_REGIDS
	.align		4
.L_560:
        /*0430*/ 	.byte	0x04, 0x29
        /*0432*/ 	.short	(.L_562 - .L_561)


	//   ....[0]....
.L_561:
        /*0434*/ 	.word	0xffffffff


	//   ....[1]....
        /*0438*/ 	.word	0xffffffff


	//   ....[2]....
        /*043c*/ 	.word	0xffffffff


	//   ....[3]....
        /*0440*/ 	.word	0xffffffff


	//   ....[4]....
        /*0444*/ 	.word	0xffffffff


	//   ....[5]....
        /*0448*/ 	.word	0xffffffff


	//   ....[6]....
        /*044c*/ 	.word	0xffffffff


	//   ....[7]....
        /*0450*/ 	.word	0xffffffff


	//   ....[8]....
        /*0454*/ 	.word	0xffffffff


	//   ....[9]....
        /*0458*/ 	.word	0xffffffff


	//   ....[10]....
        /*045c*/ 	.word	0xffffffff


	//   ....[11]....
        /*0460*/ 	.word	0xffffffff


	//   ....[12]....
        /*0464*/ 	.word	0xffffffff


	//   ....[13]....
        /*0468*/ 	.word	0xffffffff


	//   ....[14]....
        /*046c*/ 	.word	0xffffffff


	//   ....[15]....
        /*0470*/ 	.word	0xffffffff


	//   ....[16]....
        /*0474*/ 	.word	0xffffffff


	//   ....[17]....
        /*0478*/ 	.word	0xffffffff


	//   ....[18]....
        /*047c*/ 	.word	0xffffffff


	//   ....[19]....
        /*0480*/ 	.word	0xffffffff


	//   ....[20]....
        /*0484*/ 	.word	0xffffffff


	//   ....[21]....
        /*0488*/ 	.word	0xffffffff


	//   ....[22]....
        /*048c*/ 	.word	0xffffffff


	//   ....[23]....
        /*0490*/ 	.word	0xffffffff


	//   ....[24]....
        /*0494*/ 	.word	0xffffffff


	//   ....[25]....
        /*0498*/ 	.word	0xffffffff


	//   ....[26]....
        /*049c*/ 	.word	0xffffffff


	//   ....[27]....
        /*04a0*/ 	.word	0xffffffff


	//   ....[28]....
        /*04a4*/ 	.word	0xffffffff


	//   ....[29]....
        /*04a8*/ 	.word	0xffffffff


	//   ....[30]....
        /*04ac*/ 	.word	0xffffffff


	//   ....[31]....
        /*04b0*/ 	.word	0xffffffff


	//   ....[32]....
        /*04b4*/ 	.word	0xffffffff


	//   ....[33]....
        /*04b8*/ 	.word	0xffffffff


	//   ....[34]....
        /*04bc*/ 	.word	0xffffffff


	//   ....[35]....
        /*04c0*/ 	.word	0xffffffff


	//   ....[36]....
        /*04c4*/ 	.word	0xffffffff


	//   ....[37]....
        /*04c8*/ 	.word	0xffffffff


	//   ....[38]....
        /*04cc*/ 	.word	0xffffffff


	//   ....[39]....
        /*04d0*/ 	.word	0xffffffff


	//   ....[40]....
        /*04d4*/ 	.word	0xffffffff


	//   ....[41]....
        /*04d8*/ 	.word	0xffffffff


	//   ....[42]....
        /*04dc*/ 	.word	0xffffffff


	//   ....[43]....
        /*04e0*/ 	.word	0xffffffff


	//   ....[44]....
        /*04e4*/ 	.word	0xffffffff


	//   ....[45]....
        /*04e8*/ 	.word	0xffffffff


	//   ....[46]....
        /*04ec*/ 	.word	0xffffffff


	//   ....[47]....
        /*04f0*/ 	.word	0xffffffff


	//   ....[48]....
        /*04f4*/ 	.word	0xffffffff


	//   ....[49]....
        /*04f8*/ 	.word	0xffffffff


	//   ....[50]....
        /*04fc*/ 	.word	0xffffffff


	//   ....[51]....
        /*0500*/ 	.word	0xffffffff


	//   ....[52]....
        /*0504*/ 	.word	0xffffffff


	//   ....[53]....
        /*0508*/ 	.word	0xffffffff


	//   ....[54]....
        /*050c*/ 	.word	0xffffffff


	//   ....[55]....
        /*0510*/ 	.word	0xffffffff


	//   ....[56]....
        /*0514*/ 	.word	0xffffffff


	//   ....[57]....
        /*0518*/ 	.word	0xffffffff


	//   ....[58]....
        /*051c*/ 	.word	0xffffffff


	//   ....[59]....
        /*0520*/ 	.word	0xffffffff


	//   ....[60]....
        /*0524*/ 	.word	0xffffffff


	//   ....[61]....
        /*0528*/ 	.word	0xffffffff


	//   ....[62]....
        /*052c*/ 	.word	0xffffffff


	//   ....[63]....
        /*0530*/ 	.word	0xffffffff


	//   ....[64]....
        /*0534*/ 	.word	0xffffffff


	//   ....[65]....
        /*0538*/ 	.word	0xffffffff


	//   ....[66]....
        /*053c*/ 	.word	0xffffffff


	//   ....[67]....
        /*0540*/ 	.word	0xffffffff


	//   ....[68]....
        /*0544*/ 	.word	0xffffffff


	//   ....[69]....
        /*0548*/ 	.word	0xffffffff


	//   ....[70]....
        /*054c*/ 	.word	0xffffffff


	//   ....[71]....
        /*0550*/ 	.word	0xffffffff


	//   ....[72]....
        /*0554*/ 	.word	0xffffffff


	//   ....[73]....
        /*0558*/ 	.word	0xffffffff


	//   ....[74]....
        /*055c*/ 	.word	0xffffffff


	//   ....[75]....
        /*0560*/ 	.word	0xffffffff


	//   ....[76]....
        /*0564*/ 	.word	0xffffffff


	//   ....[77]....
        /*0568*/ 	.word	0xffffffff


	//   ....[78]....
        /*056c*/ 	.word	0xffffffff


	//   ....[79]....
        /*0570*/ 	.word	0xffffffff


	//   ....[80]....
        /*0574*/ 	.word	0xffffffff


	//   ....[81]....
        /*0578*/ 	.word	0xffffffff


	//   ....[82]....
        /*057c*/ 	.word	0xffffffff


	//   ....[83]....
        /*0580*/ 	.word	0xffffffff


	//   ....[84]....
        /*0584*/ 	.word	0xffffffff


	//   ....[85]....
        /*0588*/ 	.word	0xffffffff


	//   ....[86]....
        /*058c*/ 	.word	0xffffffff


	//   ....[87]....
        /*0590*/ 	.word	0xffffffff


	//   ....[88]....
        /*0594*/ 	.word	0xffffffff


	//   ....[89]....
        /*0598*/ 	.word	0xffffffff


	//   ....[90]....
        /*059c*/ 	.word	0xffffffff


	//   ....[91]....
        /*05a0*/ 	.word	0xffffffff


	//   ....[92]....
        /*05a4*/ 	.word	0xffffffff


	//   ....[93]....
        /*05a8*/ 	.word	0xffffffff


	//   ....[94]....
        /*05ac*/ 	.word	0xffffffff


	//   ....[95]....
        /*05b0*/ 	.word	0xffffffff


	//   ....[96]....
        /*05b4*/ 	.word	0xffffffff


	//   ....[97]....
        /*05b8*/ 	.word	0xffffffff


	//   ....[98]....
        /*05bc*/ 	.word	0xffffffff


	//   ....[99]....
        /*05c0*/ 	.word	0xffffffff


	//   ....[100]....
        /*05c4*/ 	.word	0xffffffff


	//   ....[101]....
        /*05c8*/ 	.word	0xffffffff


	//   ....[102]....
        /*05cc*/ 	.word	0xffffffff


	//   ....[103]....
        /*05d0*/ 	.word	0xffffffff


	//   ....[104]....
        /*05d4*/ 	.word	0xffffffff


	//   ....[105]....
        /*05d8*/ 	.word	0xffffffff


	//   ....[106]....
        /*05dc*/ 	.word	0xffffffff


	//   ....[107]....
        /*05e0*/ 	.word	0xffffffff


	//   ....[108]....
        /*05e4*/ 	.word	0xffffffff


	//   ....[109]....
        /*05e8*/ 	.word	0xffffffff


	//   ....[110]....
        /*05ec*/ 	.word	0xffffffff


	//   ....[111]....
        /*05f0*/ 	.word	0xffffffff


	//   ....[112]....
        /*05f4*/ 	.word	0xffffffff


	//   ....[113]....
        /*05f8*/ 	.word	0xffffffff


	//   ....[114]....
        /*05fc*/ 	.word	0xffffffff


	//   ....[115]....
        /*0600*/ 	.word	0xffffffff


	//   ....[116]....
        /*0604*/ 	.word	0xffffffff


	//   ....[117]....
        /*0608*/ 	.word	0xffffffff


	//   ....[118]....
        /*060c*/ 	.word	0xffffffff


	//   ....[119]....
        /*0610*/ 	.word	0xffffffff


	//   ....[120]....
        /*0614*/ 	.word	0xffffffff


	//   ....[121]....
        /*0618*/ 	.word	0xffffffff


	//   ....[122]....
        /*061c*/ 	.word	0xffffffff


	//   ....[123]....
        /*0620*/ 	.word	0xffffffff


	//   ....[124]....
        /*0624*/ 	.word	0xffffffff


	//   ....[125]....
        /*0628*/ 	.word	0xffffffff


	//   ....[126]....
        /*062c*/ 	.word	0xffffffff


	//   ....[127]....
        /*0630*/ 	.word	0xffffffff


	//   ....[128]....
        /*0634*/ 	.word	0xffffffff


	//   ....[129]....
        /*0638*/ 	.word	0xffffffff


	//   ....[130]....
        /*063c*/ 	.word	0xffffffff


	//   ....[131]....
        /*0640*/ 	.word	0xffffffff


	//   ....[132]....
        /*0644*/ 	.word	0xffffffff


	//   ....[133]....
        /*0648*/ 	.word	0xffffffff


	//   ....[134]....
        /*064c*/ 	.word	0xffffffff


	//   ....[135]....
        /*0650*/ 	.word	0xffffffff


	//   ....[136]....
        /*0654*/ 	.word	0xffffffff


	//   ....[137]....
        /*0658*/ 	.word	0xffffffff


	//   ....[138]....
        /*065c*/ 	.word	0xffffffff


	//   ....[139]....
        /*0660*/ 	.word	0xffffffff


	//   ....[140]....
        /*0664*/ 	.word	0xffffffff


	//   ....[141]....
        /*0668*/ 	.word	0xffffffff


	//   ....[142]....
        /*066c*/ 	.word	0xffffffff


	//   ....[143]....
        /*0670*/ 	.word	0xffffffff


	//   ....[144]....
        /*0674*/ 	.word	0xffffffff


	//   ....[145]....
        /*0678*/ 	.word	0xffffffff


	//   ....[146]....
        /*067c*/ 	.word	0xffffffff


	//   ....[147]....
        /*0680*/ 	.word	0xffffffff


	//   ....[148]....
        /*0684*/ 	.word	0xffffffff


	//   ....[149]....
        /*0688*/ 	.word	0xffffffff


	//   ....[150]....
        /*068c*/ 	.word	0xffffffff


	//   ....[151]....
        /*0690*/ 	.word	0xffffffff


	//   ....[152]....
        /*0694*/ 	.word	0xffffffff


	//   ....[153]....
        /*0698*/ 	.word	0xffffffff


	//   ....[154]....
        /*069c*/ 	.word	0xffffffff


	//   ....[155]....
        /*06a0*/ 	.word	0xffffffff


	//   ....[156]....
        /*06a4*/ 	.word	0xffffffff


	//   ....[157]....
        /*06a8*/ 	.word	0xffffffff


	//   ....[158]....
        /*06ac*/ 	.word	0xffffffff


	//   ....[159]....
        /*06b0*/ 	.word	0xffffffff


	//   ....[160]....
        /*06b4*/ 	.word	0xffffffff


	//   ....[161]....
        /*06b8*/ 	.word	0xffffffff


	//   ....[162]....
        /*06bc*/ 	.word	0xffffffff


	//   ....[163]....
        /*06c0*/ 	.word	0xffffffff


	//   ....[164]....
        /*06c4*/ 	.word	0xffffffff


	//   ....[165]....
        /*06c8*/ 	.word	0xffffffff


	//   ....[166]....
        /*06cc*/ 	.word	0xffffffff


	//   ....[167]....
        /*06d0*/ 	.word	0xffffffff


	//   ....[168]....
        /*06d4*/ 	.word	0xffffffff


	//   ....[169]....
        /*06d8*/ 	.word	0xffffffff


	//   ....[170]....
        /*06dc*/ 	.word	0xffffffff


	//   ....[171]....
        /*06e0*/ 	.word	0xffffffff


	//   ....[172]....
        /*06e4*/ 	.word	0xffffffff


	//   ....[173]....
        /*06e8*/ 	.word	0xffffffff


	//   ....[174]....
        /*06ec*/ 	.word	0xffffffff


	//   ....[175]....
        /*06f0*/ 	.word	0xffffffff


	//   ....[176]....
        /*06f4*/ 	.word	0xffffffff


	//   ....[177]....
        /*06f8*/ 	.word	0xffffffff


	//   ....[178]....
        /*06fc*/ 	.word	0xffffffff


	//   ....[179]....
        /*0700*/ 	.word	0xffffffff


	//   ....[180]....
        /*0704*/ 	.word	0xffffffff


	//   ....[181]....
        /*0708*/ 	.word	0xffffffff


	//   ....[182]....
        /*070c*/ 	.word	0xffffffff


	//   ....[183]....
        /*0710*/ 	.word	0xffffffff


	//   ....[184]....
        /*0714*/ 	.word	0xffffffff


	//   ....[185]....
        /*0718*/ 	.word	0xffffffff


	//   ....[186]....
        /*071c*/ 	.word	0xffffffff


	//   ....[187]....
        /*0720*/ 	.word	0xffffffff


	//   ....[188]....
        /*0724*/ 	.word	0xffffffff


	//   ....[189]....
        /*0728*/ 	.word	0xffffffff


	//   ....[190]....
        /*072c*/ 	.word	0xffffffff


	//   ....[191]....
        /*0730*/ 	.word	0xffffffff


	//   ....[192]....
        /*0734*/ 	.word	0xffffffff


	//   ....[193]....
        /*0738*/ 	.word	0xffffffff


	//   ....[194]....
        /*073c*/ 	.word	0xffffffff


	//   ....[195]....
        /*0740*/ 	.word	0xffffffff


	//   ....[196]....
        /*0744*/ 	.word	0xffffffff


	//   ....[197]....
        /*0748*/ 	.word	0xffffffff


	//   ....[198]....
        /*074c*/ 	.word	0xffffffff


	//   ....[199]....
        /*0750*/ 	.word	0xffffffff


	//   ....[200]....
        /*0754*/ 	.word	0xffffffff


	//   ....[201]....
        /*0758*/ 	.word	0xffffffff


	//   ....[202]....
        /*075c*/ 	.word	0xffffffff


	//   ....[203]....
        /*0760*/ 	.word	0xffffffff


	//   ....[204]....
        /*0764*/ 	.word	0xffffffff


	//   ....[205]....
        /*0768*/ 	.word	0xffffffff


	//   ....[206]....
        /*076c*/ 	.word	0xffffffff


	//   ....[207]....
        /*0770*/ 	.word	0xffffffff


	//   ....[208]....
        /*0774*/ 	.word	0xffffffff


	//   ....[209]....
        /*0778*/ 	.word	0xffffffff


	//   ....[210]....
        /*077c*/ 	.word	0xffffffff


	//   ....[211]....
        /*0780*/ 	.word	0xffffffff


	//   ....[212]....
        /*0784*/ 	.word	0xffffffff


	//   ....[213]....
        /*0788*/ 	.word	0xffffffff


	//   ....[214]....
        /*078c*/ 	.word	0xffffffff


	//   ....[215]....
        /*0790*/ 	.word	0xffffffff


	//   ....[216]....
        /*0794*/ 	.word	0xffffffff


	//   ....[217]....
        /*0798*/ 	.word	0xffffffff


	//   ....[218]....
        /*079c*/ 	.word	0xffffffff


	//   ....[219]....
        /*07a0*/ 	.word	0xffffffff


	//   ....[220]....
        /*07a4*/ 	.word	0xffffffff


	//   ....[221]....
        /*07a8*/ 	.word	0xffffffff


	//   ....[222]....
        /*07ac*/ 	.word	0xffffffff


	//   ....[223]....
        /*07b0*/ 	.word	0xffffffff


	//   ....[224]....
        /*07b4*/ 	.word	0xffffffff


	//   ....[225]....
        /*07b8*/ 	.word	0xffffffff


	//   ....[226]....
        /*07bc*/ 	.word	0xffffffff


	//   ....[227]....
        /*07c0*/ 	.word	0xffffffff


	//   ....[228]....
        /*07c4*/ 	.word	0xffffffff


	//   ....[229]....
        /*07c8*/ 	.word	0xffffffff


	//   ....[230]....
        /*07cc*/ 	.word	0xffffffff


	//   ....[231]....
        /*07d0*/ 	.word	0xffffffff


	//   ....[232]....
        /*07d4*/ 	.word	0xffffffff


	//   ....[233]....
        /*07d8*/ 	.word	0xffffffff


	//   ....[234]....
        /*07dc*/ 	.word	0xffffffff


	//   ....[235]....
        /*07e0*/ 	.word	0xffffffff


	//   ....[236]....
        /*07e4*/ 	.word	0xffffffff


	//   ....[237]....
        /*07e8*/ 	.word	0xffffffff


	//   ....[238]....
        /*07ec*/ 	.word	0xffffffff


	//   ....[239]....
        /*07f0*/ 	.word	0xffffffff


	//   ....[240]....
        /*07f4*/ 	.word	0xffffffff


	//   ....[241]....
        /*07f8*/ 	.word	0xffffffff


	//   ....[242]....
        /*07fc*/ 	.word	0xffffffff


	//   ....[243]....
        /*0800*/ 	.word	0xffffffff


	//   ....[244]....
        /*0804*/ 	.word	0xffffffff


	//   ....[245]....
        /*0808*/ 	.word	0xffffffff


	//   ....[246]....
        /*080c*/ 	.word	0xffffffff


	//   ....[247]....
        /*0810*/ 	.word	0xffffffff


	//   ....[248]....
        /*0814*/ 	.word	0xffffffff


	//   ....[249]....
        /*0818*/ 	.word	0xffffffff


	//   ....[250]....
        /*081c*/ 	.word	0xffffffff


	//   ....[251]....
        /*0820*/ 	.word	0xffffffff


	//----- nvinfo : EIATTR_COOP_GROUP_INSTR_OFFSETS
	.align		4
.L_562:
        /*0824*/ 	.byte	0x04, 0x28
        /*0826*/ 	.short	(.L_564 - .L_563)


	//   ....[0]....
.L_563:
        /*0828*/ 	.word	0x00000050


	//   ....[1]....
        /*082c*/ 	.word	0x00000200


	//   ....[2]....
        /*0830*/ 	.word	0x00000230


	//   ....[3]....
        /*0834*/ 	.word	0x00000260


	//   ....[4]....
        /*0838*/ 	.word	0x00000290


	//   ....[5]....
        /*083c*/ 	.word	0x000002c0


	//   ....[6]....
        /*0840*/ 	.word	0x000002f0


	//   ....[7]....
        /*0844*/ 	.word	0x00000450


	//   ....[8]....
        /*0848*/ 	.word	0x00000490


	//   ....[9]....
        /*084c*/ 	.word	0x000004c0


	//   ....[10]....
        /*0850*/ 	.word	0x000004f0


	//   ....[11]....
        /*0854*/ 	.word	0x00000520


	//   ....[12]....
        /*0858*/ 	.word	0x00000550


	//   ....[13]....
        /*085c*/ 	.word	0x000005e0


	//   ....[14]....
        /*0860*/ 	.word	0x00000630


	//   ....[15]....
        /*0864*/ 	.word	0x00000650


	//   ....[16]....
        /*0868*/ 	.word	0x000006b0


	//   ....[17]....
        /*086c*/ 	.word	0x00003e20


	//   ....[18]....
        /*0870*/ 	.word	0x00003e30


	//   ....[19]....
        /*0874*/ 	.word	0x000059a0


	//   ....[20]....
        /*0878*/ 	.word	0x000059b0


	//   ....[21]....
        /*087c*/ 	.word	0x000074a0


	//   ....[22]....
        /*0880*/ 	.word	0x000074b0


	//   ....[23]....
        /*0884*/ 	.word	0x000079a0


	//   ....[24]....
        /*0888*/ 	.word	0x000079b0


	//   ....[25]....
        /*088c*/ 	.word	0x00008790


	//   ....[26]....
        /*0890*/ 	.word	0x000087b0


	//   ....[27]....
        /*0894*/ 	.word	0x000088e0


	//   ....[28]....
        /*0898*/ 	.word	0x000088f0


	//   ....[29]....
        /*089c*/ 	.word	0x00008a20


	//   ....[30]....
        /*08a0*/ 	.word	0x00008a40


	//   ....[31]....
        /*08a4*/ 	.word	0x00008b70


	//   ....[32]....
        /*08a8*/ 	.word	0x00008b80


	//   ....[33]....
        /*08ac*/ 	.word	0x00009020


	//   ....[34]....
        /*08b0*/ 	.word	0x00009050


	//   ....[35]....
        /*08b4*/ 	.word	0x00009070


	//   ....[36]....
        /*08b8*/ 	.word	0x00009080


	//   ....[37]....
        /*08bc*/ 	.word	0x00009180


	//   ....[38]....
        /*08c0*/ 	.word	0x000091b0


	//   ....[39]....
        /*08c4*/ 	.word	0x000091e0


	//   ....[40]....
        /*08c8*/ 	.word	0x00009280


	//   ....[41]....
        /*08cc*/ 	.word	0x00009650


	//   ....[42]....
        /*08d0*/ 	.word	0x00009670


	//   ....[43]....
        /*08d4*/ 	.word	0x00009700


	//   ....[44]....
        /*08d8*/ 	.word	0x00009760


	//   ....[45]....
        /*08dc*/ 	.word	0x00009ba0


	//   ....[46]....
        /*08e0*/ 	.word	0x00009bc0


	//   ....[47]....
        /*08e4*/ 	.word	0x00009bd0


	//   ....[48]....
        /*08e8*/ 	.word	0x00009be0


	//   ....[49]....
        /*08ec*/ 	.word	0x0000a3c0


	//   ....[50]....
        /*08f0*/ 	.word	0x0000a3d0


	//   ....[51]....
        /*08f4*/ 	.word	0x0000a3e0


	//   ....[52]....
        /*08f8*/ 	.word	0x0000a3f0


	//   ....[53]....
        /*08fc*/ 	.word	0x0000d3b0


	//   ....[54]....
        /*0900*/ 	.word	0x0000d3d0


	//   ....[55]....
        /*0904*/ 	.word	0x0000d3f0


	//   ....[56]....
        /*0908*/ 	.word	0x0000d400


	//   ....[57]....
        /*090c*/ 	.word	0x0000d9a0


	//   ....[58]....
        /*0910*/ 	.word	0x0000d9b0


	//   ....[59]....
        /*0914*/ 	.word	0x0000d9c0


	//   ....[60]....
        /*0918*/ 	.word	0x0000d9d0


	//   ....[61]....
        /*091c*/ 	.word	0x00010c00


	//   ....[62]....
        /*0920*/ 	.word	0x00010c20


	//   ....[63]....
        /*0924*/ 	.word	0x00010d20


	//   ....[64]....
        /*0928*/ 	.word	0x00010d40


	//   ....[65]....
        /*092c*/ 	.word	0x00011900


	//   ....[66]....
        /*0930*/ 	.word	0x00011910


	//   ....[67]....
        /*0934*/ 	.word	0x00011f60


	//   ....[68]....
        /*0938*/ 	.word	0x00012090


	//   ....[69]....
        /*093c*/ 	.word	0x000120a0


	//   ....[70]....
        /*0940*/ 	.word	0x000120d0


	//   ....[71]....
        /*0944*/ 	.word	0x00013390


	//   ....[72]....
        /*0948*/ 	.word	0x000133b0


	//   ....[73]....
        /*094c*/ 	.word	0x000134a0


	//   ....[74]....
        /*0950*/ 	.word	0x000134c0


	//   ....[75]....
        /*0954*/ 	.word	0x00013a00


	//   ....[76]....
        /*0958*/ 	.word	0x00013a20


	//   ....[77]....
        /*095c*/ 	.word	0x00013b20


	//   ....[78]....
        /*0960*/ 	.word	0x00013b60


	//   ....[79]....
        /*0964*/ 	.word	0x000145b0


	//   ....[80]....
        /*0968*/ 	.word	0x000145f0


	//   ....[81]....
        /*096c*/ 	.word	0x00014b90


	//   ....[82]....
        /*0970*/ 	.word	0x00014cc0


	//   ....[83]....
        /*0974*/ 	.word	0x00014de0


	//   ....[84]....
        /*0978*/ 	.word	0x00014e20


	//   ....[85]....
        /*097c*/ 	.word	0x00016780


	//   ....[86]....
        /*0980*/ 	.word	0x000167a0


	//   ....[87]....
        /*0984*/ 	.word	0x000168b0


	//   ....[88]....
        /*0988*/ 	.word	0x000168e0


	//   ....[89]....
        /*098c*/ 	.word	0x00016db0


	//   ....[90]....
        /*0990*/ 	.word	0x00016dd0


	//   ....[91]....
        /*0994*/ 	.word	0x00016ed0


	//   ....[92]....
        /*0998*/ 	.word	0x00016f10


	//   ....[93]....
        /*099c*/ 	.word	0x00017c40


	//   ....[94]....
        /*09a0*/ 	.word	0x00017c70


	//   ....[95]....
        /*09a4*/ 	.word	0x00017f10


	//   ....[96]....
        /*09a8*/ 	.word	0x00018040


	//   ....[97]....
        /*09ac*/ 	.word	0x00019610


	//   ....[98]....
        /*09b0*/ 	.word	0x00019630


	//   ....[99]....
        /*09b4*/ 	.word	0x00019740


	//   ....[100]....
        /*09b8*/ 	.word	0x00019770


	//   ....[101]....
        /*09bc*/ 	.word	0x00019990


	//   ....[102]....
        /*09c0*/ 	.word	0x000199c0


	//   ....[103]....
        /*09c4*/ 	.word	0x000199d0


	//   ....[104]....
        /*09c8*/ 	.word	0x00019a00


	//   ....[105]....
        /*09cc*/ 	.word	0x0001afc0


	//   ....[106]....
        /*09d0*/ 	.word	0x0001afd0


	//   ....[107]....
        /*09d4*/ 	.word	0x0001aff0


	//   ....[108]....
        /*09d8*/ 	.word	0x0001b010


	//   ....[109]....
        /*09dc*/ 	.word	0x0001b390


	//   ....[110]....
        /*09e0*/ 	.word	0x0001b3b0


	//   ....[111]....
        /*09e4*/ 	.word	0x0001b4d0


	//   ....[112]....
        /*09e8*/ 	.word	0x0001b4e0


	//   ....[113]....
        /*09ec*/ 	.word	0x0001b610


	//   ....[114]....
        /*09f0*/ 	.word	0x0001b630


	//   ....[115]....
        /*09f4*/ 	.word	0x0001b760


	//   ....[116]....
        /*09f8*/ 	.word	0x0001b770


	//   ....[117]....
        /*09fc*/ 	.word	0x0001baa0


	//   ....[118]....
        /*0a00*/ 	.word	0x0001bac0


	//   ....[119]....
        /*0a04*/ 	.word	0x0001c570


	//   ....[120]....
        /*0a08*/ 	.word	0x0001c580


	//   ....[121]....
        /*0a0c*/ 	.word	0x0001d850


	//   ....[122]....
        /*0a10*/ 	.word	0x0001d870


	//   ....[123]....
        /*0a14*/ 	.word	0x0001d9a0


	//   ....[124]....
        /*0a18*/ 	.word	0x0001d9b0


	//   ....[125]....
        /*0a1c*/ 	.word	0x0001dae0


	//   ....[126]....
        /*0a20*/ 	.word	0x0001db00


	//   ....[127]....
        /*0a24*/ 	.word	0x0001dc30


	//   ....[128]....
        /*0a28*/ 	.word	0x0001dc40


	//   ....[129]....
        /*0a2c*/ 	.word	0x0001de30


	//   ....[130]....
        /*0a30*/ 	.word	0x0001de50


	//   ....[131]....
        /*0a34*/ 	.word	0x0001df80


	//   ....[132]....
        /*0a38*/ 	.word	0x0001dfc0


	//   ....[133]....
        /*0a3c*/ 	.word	0x0001dff0


	//   ....[134]....
        /*0a40*/ 	.word	0x0001e020


	//   ....[135]....
        /*0a44*/ 	.word	0x0001e050


	//   ....[136]....
        /*0a48*/ 	.word	0x0001e080


	//   ....[137]....
        /*0a4c*/ 	.word	0x0001e1f0


	//   ....[138]....
        /*0a50*/ 	.word	0x0001e230


	//   ....[139]....
        /*0a54*/ 	.word	0x0001e260


	//   ....[140]....
        /*0a58*/ 	.word	0x0001e290


	//   ....[141]....
        /*0a5c*/ 	.word	0x0001e2c0


	//   ....[142]....
        /*0a60*/ 	.word	0x0001e2f0


	//   ....[143]....
        /*0a64*/ 	.word	0x0001e380


	//   ....[144]....
        /*0a68*/ 	.word	0x0001e3e0


	//   ....[145]....
        /*0a6c*/ 	.word	0x0001e3f0


	//   ....[146]....
        /*0a70*/ 	.word	0x0001e450


	//   ....[147]....
        /*0a74*/ 	.word	0x0001eeb0


	//   ....[148]....
        /*0a78*/ 	.word	0x0001ef10


	//   ....[149]....
        /*0a7c*/ 	.word	0x0001ef60


	//   ....[150]....
        /*0a80*/ 	.word	0x0001efb0


	//   ....[151]....
        /*0a84*/ 	.word	0x0001f000


	//   ....[152]....
        /*0a88*/ 	.word	0x0001f070


	//   ....[153]....
        /*0a8c*/ 	.word	0x0001f0c0


	//   ....[154]....
        /*0a90*/ 	.word	0x0001f130


	//   ....[155]....
        /*0a94*/ 	.word	0x0001f1a0


	//   ....[156]....
        /*0a98*/ 	.word	0x0001f200


	//   ....[157]....
        /*0a9c*/ 	.word	0x0001f270


	//   ....[158]....
        /*0aa0*/ 	.word	0x0001f2e0


	//   ....[159]....
        /*0aa4*/ 	.word	0x0001f350


	//   ....[160]....
        /*0aa8*/ 	.word	0x0001f3b0


	//   ....[161]....
        /*0aac*/ 	.word	0x0001f420


	//   ....[162]....
        /*0ab0*/ 	.word	0x0001f490


	//   ....[163]....
        /*0ab4*/ 	.word	0x0001f500


	//   ....[164]....
        /*0ab8*/ 	.word	0x0001f560


	//   ....[165]....
        /*0abc*/ 	.word	0x0001f5d0


	//   ....[166]....
        /*0ac0*/ 	.word	0x0001f640


	//   ....[167]....
        /*0ac4*/ 	.word	0x0001f7b0


	//   ....[168]....
        /*0ac8*/ 	.word	0x0001f810


	//   ....[169]....
        /*0acc*/ 	.word	0x0001f880


	//   ....[170]....
        /*0ad0*/ 	.word	0x0001f8f0


	//   ....[171]....
        /*0ad4*/ 	.word	0x0001f950


	//   ....[172]....
        /*0ad8*/ 	.word	0x0001f9b0


	//   ....[173]....
        /*0adc*/ 	.word	0x0001fa20


	//   ....[174]....
        /*0ae0*/ 	.word	0x0001fa80


	//   ....[175]....
        /*0ae4*/ 	.word	0x0001fae0


	//   ....[176]....
        /*0ae8*/ 	.word	0x0001fb40


	//   ....[177]....
        /*0aec*/ 	.word	0x0001fbb0


	//   ....[178]....
        /*0af0*/ 	.word	0x0001fc20


	//   ....[179]....
        /*0af4*/ 	.word	0x0001fc90


	//   ....[180]....
        /*0af8*/ 	.word	0x0001fcf0


	//   ....[181]....
        /*0afc*/ 	.word	0x0001fd60


	//   ....[182]....
        /*0b00*/ 	.word	0x0001fdc0


	//   ....[183]....
        /*0b04*/ 	.word	0x0001fe30


	//   ....[184]....
        /*0b08*/ 	.word	0x0001fe90


	//   ....[185]....
        /*0b0c*/ 	.word	0x0001ff00


	//   ....[186]....
        /*0b10*/ 	.word	0x0001ff70


	//   ....[187]....
        /*0b14*/ 	.word	0x000200e0


	//   ....[188]....
        /*0b18*/ 	.word	0x00020140


	//   ....[189]....
        /*0b1c*/ 	.word	0x000201b0


	//   ....[190]....
        /*0b20*/ 	.word	0x00020220


	//   ....[191]....
        /*0b24*/ 	.word	0x00020390


	//   ....[192]....
        /*0b28*/ 	.word	0x000203f0


	//   ....[193]....
        /*0b2c*/ 	.word	0x00020460


	//   ....[194]....
        /*0b30*/ 	.word	0x000204d0


	//   ....[195]....
        /*0b34*/ 	.word	0x00020650


	//   ....[196]....
        /*0b38*/ 	.word	0x000206b0


	//   ....[197]....
        /*0b3c*/ 	.word	0x00020720


	//   ....[198]....
        /*0b40*/ 	.word	0x00020790


	//   ....[199]....
        /*0b44*/ 	.word	0x00020910


	//   ....[200]....
        /*0b48*/ 	.word	0x00020970


	//   ....[201]....
        /*0b4c*/ 	.word	0x000209e0


	//   ....[202]....
        /*0b50*/ 	.word	0x00020a50


	//   ....[203]....
        /*0b54*/ 	.word	0x00020bd0


	//   ....[204]....
        /*0b58*/ 	.word	0x00020c30


	//   ....[205]....
        /*0b5c*/ 	.word	0x00020c90


	//   ....[206]....
        /*0b60*/ 	.word	0x00020d00


	//   ....[207]....
        /*0b64*/ 	.word	0x00020d70


	//   ....[208]....
        /*0b68*/ 	.word	0x00020ef0


	//   ....[209]....
        /*0b6c*/ 	.word	0x00020f50


	//   ....[210]....
        /*0b70*/ 	.word	0x00020fb0


	//   ....[211]....
        /*0b74*/ 	.word	0x00021010


	//   ....[212]....
        /*0b78*/ 	.word	0x00021060


	//   ....[213]....
        /*0b7c*/ 	.word	0x000210b0


	//   ....[214]....
        /*0b80*/ 	.word	0x00021120


	//   ....[215]....
        /*0b84*/ 	.word	0x00021190


	//   ....[216]....
        /*0b88*/ 	.word	0x00021200


	//   ....[217]....
        /*0b8c*/ 	.word	0x00021260


	//   ....[218]....
        /*0b90*/ 	.word	0x000212d0


	//   ....[219]....
        /*0b94*/ 	.word	0x00021340


	//   ....[220]....
        /*0b98*/ 	.word	0x000213b0


	//   ....[221]....
        /*0b9c*/ 	.word	0x00021410


	//   ....[222]....
        /*0ba0*/ 	.word	0x00021480


	//   ....[223]....
        /*0ba4*/ 	.word	0x000214f0


	//   ....[224]....
        /*0ba8*/ 	.word	0x00021560


	//   ....[225]....
        /*0bac*/ 	.word	0x000215c0


	//   ....[226]....
        /*0bb0*/ 	.word	0x00021630


	//   ....[227]....
        /*0bb4*/ 	.word	0x000216a0


	//   ....[228]....
        /*0bb8*/ 	.word	0x00021710


	//   ....[229]....
        /*0bbc*/ 	.word	0x00021770


	//   ....[230]....
        /*0bc0*/ 	.word	0x000217e0


	//   ....[231]....
        /*0bc4*/ 	.word	0x00021850


	//   ....[232]....
        /*0bc8*/ 	.word	0x000218c0


	//   ....[233]....
        /*0bcc*/ 	.word	0x00021920


	//   ....[234]....
        /*0bd0*/ 	.word	0x00021990


	//   ....[235]....
        /*0bd4*/ 	.word	0x00021a00


	//   ....[236]....
        /*0bd8*/ 	.word	0x00021a50


	//   ....[237]....
        /*0bdc*/ 	.word	0x00021a90


	//   ....[238]....
        /*0be0*/ 	.word	0x00021ae0


	//   ....[239]....
        /*0be4*/ 	.word	0x00021b30


	//   ....[240]....
        /*0be8*/ 	.word	0x00021b80


	//   ....[241]....
        /*0bec*/ 	.word	0x00021bf0


	//   ....[242]....
        /*0bf0*/ 	.word	0x00021c40


	//   ....[243]....
        /*0bf4*/ 	.word	0x00021c90


	//   ....[244]....
        /*0bf8*/ 	.word	0x00021ce0


	//   ....[245]....
        /*0bfc*/ 	.word	0x00021d30


	//   ....[246]....
        /*0c00*/ 	.word	0x00021d80


	//   ....[247]....
        /*0c04*/ 	.word	0x00021df0


	//   ....[248]....
        /*0c08*/ 	.word	0x00021e40


	//   ....[249]....
        /*0c0c*/ 	.word	0x00021eb0


	//   ....[250]....
        /*0c10*/ 	.word	0x00021f10


	//   ....[251]....
        /*0c14*/ 	.word	0x00021f80


	//----- nvinfo : EIATTR_EXIT_INSTR_OFFSETS
	.align		4
.L_564:
        /*0c18*/ 	.byte	0x04, 0x1c
        /*0c1a*/ 	.short	(.L_566 - .L_565)


	//   ....[0]....
.L_565:
        /*0c1c*/ 	.word	0x000010d0


	//   ....[1]....
        /*0c20*/ 	.word	0x0001ee70


	//----- nvinfo : EIATTR_MAX_THREADS
	.align		4
.L_566:
        /*0c24*/ 	.byte	0x04, 0x05
        /*0c26*/ 	.short	(.L_568 - .L_567)
.L_567:
        /*0c28*/ 	.word	0x00000100
        /*0c2c*/ 	.word	0x00000001
        /*0c30*/ 	.word	0x00000001


	//----- nvinfo : EIATTR_CRS_STACK_SIZE
	.align		4
.L_568:
        /*0c34*/ 	.byte	0x04, 0x1e
        /*0c36*/ 	.short	(.L_570 - .L_569)
.L_569:
        /*0c38*/ 	.word	0x00000000
.L_570:


//--------------------- .nv.callgraph             --------------------------
	.section	.nv.callgraph,"",@"SHT_CUDA_CALLGRAPH"
	.align	4
	.sectionentsize	8
	.align		4
        /*0000*/ 	.word	0x00000000
	.align		4
        /*0004*/ 	.word	0xffffffff
	.align		4
        /*0008*/ 	.word	0x00000000
	.align		4
        /*000c*/ 	.word	0xfffffffe
	.align		4
        /*0010*/ 	.word	0x00000000
	.align		4
        /*0014*/ 	.word	0xfffffffd
	.align		4
        /*0018*/ 	.word	0x00000000
	.align		4
        /*001c*/ 	.word	0xfffffffc


//--------------------- .nv.rel.action            --------------------------
	.section	.nv.rel.action,"",@"SHT_CUDA_RELOCINFO"
	.align	8
	.sectionentsize	8
        /*0000*/ 	.byte	0x73, 0x00, 0x00, 0x00, 0x00, 0x00, 0x00, 0x00, 0x00, 0x00, 0x00, 0x11, 0x25, 0x00, 0x05, 0x36


//--------------------- .nv.constant4             --------------------------
	.section	.nv.constant4,"a",@progbits
	.align	8
	.align		8
.nv.constant4:
        /*0000*/ 	.dword	_ZN78_INTERNAL_7009d4ec_42_flash_fwd_hdim192_bf16_paged_split_sm80_cu_4cb42ef5_31394cuda3std3__45__cpo5beginE
	.align		8
        /*0008*/ 	.dword	_ZN78_INTERNAL_7009d4ec_42_flash_fwd_hdim192_bf16_paged_split_sm80_cu_4cb42ef5_31394cuda3std3__45__cpo3endE
	.align		8
        /*0010*/ 	.dword	_ZN78_INTERNAL_7009d4ec_42_flash_fwd_hdim192_bf16_paged_split_sm80_cu_4cb42ef5_31394cuda3std3__45__cpo6cbeginE
	.align		8
        /*0018*/ 	.dword	_ZN78_INTERNAL_7009d4ec_42_flash_fwd_hdim192_bf16_paged_split_sm80_cu_4cb42ef5_31394cuda3std3__45__cpo4cendE
	.align		8
        /*0020*/ 	.dword	_ZN78_INTERNAL_7009d4ec_42_flash_fwd_hdim192_bf16_paged_split_sm80_cu_4cb42ef5_31394cuda3std3__480_GLOBAL__N__7009d4ec_42_flash_fwd_hdim192_bf16_paged_split_sm80_cu_4cb42ef5_31396ignoreE
	.align		8
        /*0028*/ 	.dword	_ZN78_INTERNAL_7009d4ec_42_flash_fwd_hdim192_bf16_paged_split_sm80_cu_4cb42ef5_31394cuda3std3__419piecewise_constructE
	.align		8
        /*0030*/ 	.dword	_ZN78_INTERNAL_7009d4ec_42_flash_fwd_hdim192_bf16_paged_split_sm80_cu_4cb42ef5_31394cuda3std3__48in_placeE
	.align		8
        /*0038*/ 	.dword	_ZN78_INTERNAL_7009d4ec_42_flash_fwd_hdim192_bf16_paged_split_sm80_cu_4cb42ef5_31394cuda3std6ranges3__45__cpo4swapE
	.align		8
        /*0040*/ 	.dword	_ZN78_INTERNAL_7009d4ec_42_flash_fwd_hdim192_bf16_paged_split_sm80_cu_4cb42ef5_31394cuda3std6ranges3__45__cpo9iter_moveE
	.align		8
        /*0048*/ 	.dword	_ZN78_INTERNAL_7009d4ec_42_flash_fwd_hdim192_bf16_paged_split_sm80_cu_4cb42ef5_31394cute7productE
	.align		8
        /*0050*/ 	.dword	_ZN78_INTERNAL_7009d4ec_42_flash_fwd_hdim192_bf16_paged_split_sm80_cu_4cb42ef5_31394cute1_E


//--------------------- .nv.constant0._ZN7cutlass13device_kernelIN5flash19enable_sm80_to_sm89INS1_16FlashAttnFwdSm80INS1_25CollectiveMainloopFwdSm80ILi8ELi1ELb0EN4cute5tupleIJNS5_1CILi128EEENS7_ILi64EEENS7_ILi192EEEEEELi192ENS_10bfloat16_tEfNS_4arch4Sm80ELb0ELb0ELb0ELb0ELb1ELb0ELb1ELb1EEENS1_21CollectiveEpilogueFwdINS6_IJS8_SA_S9_EEENS6_IJNS7_ILi1EEESI_SI_EEESC_SE_Li256ELb0ELb1ELb1ELb0EEENS1_19SingleTileSchedulerILb0ELb1ELb1ELi128EEEEEEEEEvNT_6ParamsE --------------------------
	.section	.nv.constant0._ZN7cutlass13device_kernelIN5flash19enable_sm80_to_sm89INS1_16FlashAttnFwdSm80INS1_25CollectiveMainloopFwdSm80ILi8ELi1ELb0EN4cute5tupleIJNS5_1CILi128EEENS7_ILi64EEENS7_ILi192EEEEEELi192ENS_10bfloat16_tEfNS_4arch4Sm80ELb0ELb0ELb0ELb0ELb1ELb0ELb1ELb1EEENS1_21CollectiveEpilogueFwdINS6_IJS8_SA_S9_EEENS6_IJNS7_ILi1EEESI_SI_EEESC_SE_Li256ELb0ELb1ELb1ELb0EEENS1_19SingleTileSchedulerILb0ELb1ELb1ELi128EEEEEEEEEvNT_6ParamsE,"a",@progbits
	.sectionflags	@""
	.align	4
.nv.constant0._ZN7cutlass13device_kernelIN5flash19enable_sm80_to_sm89INS1_16FlashAttnFwdSm80INS1_25CollectiveMainloopFwdSm80ILi8ELi1ELb0EN4cute5tupleIJNS5_1CILi128EEENS7_ILi64EEENS7_ILi192EEEEEELi192ENS_10bfloat16_tEfNS_4arch4Sm80ELb0ELb0ELb0ELb0ELb1ELb0ELb1ELb1EEENS1_21CollectiveEpilogueFwdINS6_IJS8_SA_S9_EEENS6_IJNS7_ILi1EEESI_SI_EEESC_SE_Li256ELb0ELb1ELb1ELb0EEENS1_19SingleTileSchedulerILb0ELb1ELb1ELi128EEEEEEEEEvNT_6ParamsE:
	.zero		1400


//--------------------- .nv.constant0._ZN7cutlass13device_kernelIN5flash19enable_sm80_to_sm89INS1_16FlashAttnFwdSm80INS1_25CollectiveMainloopFwdSm80ILi8ELi1ELb0EN4cute5tupleIJNS5_1CILi128EEENS7_ILi64EEENS7_ILi192EEEEEELi192ENS_10bfloat16_tEfNS_4arch4Sm80ELb0ELb0ELb0ELb1ELb1ELb0ELb1ELb1EEENS1_21CollectiveEpilogueFwdINS6_IJS8_SA_S9_EEENS6_IJNS7_ILi1EEESI_SI_EEESC_SE_Li256ELb1ELb1ELb1ELb0EEENS1_36VarlenDynamicPersistentTileSchedulerILi128ELi64ELi256ELi256ELb1ELb1ELb0ELb0ELb1ELb1EEEEEEEEEvNT_6ParamsE --------------------------
	.section	.nv.constant0._ZN7cutlass13device_kernelIN5flash19enable_sm80_to_sm89INS1_16FlashAttnFwdSm80INS1_25CollectiveMainloopFwdSm80ILi8ELi1ELb0EN4cute5tupleIJNS5_1CILi128EEENS7_ILi64EEENS7_ILi192EEEEEELi192ENS_10bfloat16_tEfNS_4arch4Sm80ELb0ELb0ELb0ELb1ELb1ELb0ELb1ELb1EEENS1_21CollectiveEpilogueFwdINS6_IJS8_SA_S9_EEENS6_IJNS7_ILi1EEESI_SI_EEESC_SE_Li256ELb1ELb1ELb1ELb0EEENS1_36VarlenDynamicPersistentTileSchedulerILi128ELi64ELi256ELi256ELb1ELb1ELb0ELb0ELb1ELb1EEEEEEEEEvNT_6ParamsE,"a",@progbits
	.sectionflags	@""
	.align	4
.nv.constant0._ZN7cutlass13device_kernelIN5flash19enable_sm80_to_sm89INS1_16FlashAttnFwdSm80INS1_25CollectiveMainloopFwdSm80ILi8ELi1ELb0EN4cute5tupleIJNS5_1CILi128EEENS7_ILi64EEENS7_ILi192EEEEEELi192ENS_10bfloat16_tEfNS_4arch4Sm80ELb0ELb0ELb0ELb1ELb1ELb0ELb1ELb1EEENS1_21CollectiveEpilogueFwdINS6_IJS8_SA_S9_EEENS6_IJNS7_ILi1EEESI_SI_EEESC_SE_Li256ELb1ELb1ELb1ELb0EEENS1_36VarlenDynamicPersistentTileSchedulerILi128ELi64ELi256ELi256ELb1ELb1ELb0ELb0ELb1ELb1EEEEEEEEEvNT_6ParamsE:
	.zero		1432


//--------------------- .nv.constant0._ZN7cutlass13device_kernelIN5flash19enable_sm80_to_sm89INS1_16FlashAttnFwdSm80INS1_25CollectiveMainloopFwdSm80ILi8ELi1ELb0EN4cute5tupleIJNS5_1CILi128EEENS7_ILi64EEENS7_ILi192EEEEEELi192ENS_10bfloat16_tEfNS_4arch4Sm80ELb0ELb0ELb0ELb1ELb1ELb1ELb1ELb1EEENS1_21CollectiveEpilogueFwdINS6_IJS8_SA_S9_EEENS6_IJNS7_ILi1EEESI_SI_EEESC_SE_Li256ELb1ELb1ELb1ELb0EEENS1_36VarlenDynamicPersistentTileSchedulerILi128ELi64ELi256ELi256ELb1ELb1ELb0ELb0ELb1ELb1EEEEEEEEEvNT_6ParamsE --------------------------
	.section	.nv.constant0._ZN7cutlass13device_kernelIN5flash19enable_sm80_to_sm89INS1_16FlashAttnFwdSm80INS1_25CollectiveMainloopFwdSm80ILi8ELi1ELb0EN4cute5tupleIJNS5_1CILi128EEENS7_ILi64EEENS7_ILi192EEEEEELi192ENS_10bfloat16_tEfNS_4arch4Sm80ELb0ELb0ELb0ELb1ELb1ELb1ELb1ELb1EEENS1_21CollectiveEpilogueFwdINS6_IJS8_SA_S9_EEENS6_IJNS7_ILi1EEESI_SI_EEESC_SE_Li256ELb1ELb1ELb1ELb0EEENS1_36VarlenDynamicPersistentTileSchedulerILi128ELi64ELi256ELi256ELb1ELb1ELb0ELb0ELb1ELb1EEEEEEEEEvNT_6ParamsE,"a",@progbits
	.sectionflags	@""
	.align	4
.nv.constant0._ZN7cutlass13device_kernelIN5flash19enable_sm80_to_sm89INS1_16FlashAttnFwdSm80INS1_25CollectiveMainloopFwdSm80ILi8ELi1ELb0EN4cute5tupleIJNS5_1CILi128EEENS7_ILi64EEENS7_ILi192EEEEEELi192ENS_10bfloat16_tEfNS_4arch4Sm80ELb0ELb0ELb0ELb1ELb1ELb1ELb1ELb1EEENS1_21CollectiveEpilogueFwdINS6_IJS8_SA_S9_EEENS6_IJNS7_ILi1EEESI_SI_EEESC_SE_Li256ELb1ELb1ELb1ELb0EEENS1_36VarlenDynamicPersistentTileSchedulerILi128ELi64ELi256ELi256ELb1ELb1ELb0ELb0ELb1ELb1EEEEEEEEEvNT_6ParamsE:
	.zero		1432


//--------------------- .nv.constant0._ZN7cutlass13device_kernelIN5flash19enable_sm80_to_sm89INS1_16FlashAttnFwdSm80INS1_25CollectiveMainloopFwdSm80ILi8ELi1ELb0EN4cute5tupleIJNS5_1CILi128EEENS7_ILi64EEENS7_ILi192EEEEEELi192ENS_10bfloat16_tEfNS_4arch4Sm80ELb0ELb1ELb0ELb0ELb1ELb0ELb1ELb1EEENS1_21CollectiveEpilogueFwdINS6_IJS8_SA_S9_EEENS6_IJNS7_ILi1EEESI_SI_EEESC_SE_Li256ELb0ELb1ELb1ELb0EEENS1_19SingleTileSchedulerILb0ELb1ELb1ELi128EEEEEEEEEvNT_6ParamsE --------------------------
	.section	.nv.constant0._ZN7cutlass13device_kernelIN5flash19enable_sm80_to_sm89INS1_16FlashAttnFwdSm80INS1_25CollectiveMainloopFwdSm80ILi8ELi1ELb0EN4cute5tupleIJNS5_1CILi128EEENS7_ILi64EEENS7_ILi192EEEEEELi192ENS_10bfloat16_tEfNS_4arch4Sm80ELb0ELb1ELb0ELb0ELb1ELb0ELb1ELb1EEENS1_21CollectiveEpilogueFwdINS6_IJS8_SA_S9_EEENS6_IJNS7_ILi1EEESI_SI_EEESC_SE_Li256ELb0ELb1ELb1ELb0EEENS1_19SingleTileSchedulerILb0ELb1ELb1ELi128EEEEEEEEEvNT_6ParamsE,"a",@progbits
	.sectionflags	@""
	.align	4
.nv.constant0._ZN7cutlass13device_kernelIN5flash19enable_sm80_to_sm89INS1_16FlashAttnFwdSm80INS1_25CollectiveMainloopFwdSm80ILi8ELi1ELb0EN4cute5tupleIJNS5_1CILi128EEENS7_ILi64EEENS7_ILi192EEEEEELi192ENS_10bfloat16_tEfNS_4arch4Sm80ELb0ELb1ELb0ELb0ELb1ELb0ELb1ELb1EEENS1_21CollectiveEpilogueFwdINS6_IJS8_SA_S9_EEENS6_IJNS7_ILi1EEESI_SI_EEESC_SE_Li256ELb0ELb1ELb1ELb0EEENS1_19SingleTileSchedulerILb0ELb1ELb1ELi128EEEEEEEEEvNT_6ParamsE:
	.zero		1400


//--------------------- .nv.constant0._ZN7cutlass13device_kernelIN5flash19enable_sm80_to_sm89INS1_16FlashAttnFwdSm80INS1_25CollectiveMainloopFwdSm80ILi8ELi1ELb0EN4cute5tupleIJNS5_1CILi128EEENS7_ILi64EEENS7_ILi192EEEEEELi192ENS_10bfloat16_tEfNS_4arch4Sm80ELb0ELb1ELb0ELb1ELb1ELb0ELb1ELb1EEENS1_21CollectiveEpilogueFwdINS6_IJS8_SA_S9_EEENS6_IJNS7_ILi1EEESI_SI_EEESC_SE_Li256ELb1ELb1ELb1ELb0EEENS1_36VarlenDynamicPersistentTileSchedulerILi128ELi64ELi256ELi256ELb1ELb1ELb0ELb1ELb0ELb1EEEEEEEEEvNT_6ParamsE --------------------------
	.section	.nv.constant0._ZN7cutlass13device_kernelIN5flash19enable_sm80_to_sm89INS1_16FlashAttnFwdSm80INS1_25CollectiveMainloopFwdSm80ILi8ELi1ELb0EN4cute5tupleIJNS5_1CILi128EEENS7_ILi64EEENS7_ILi192EEEEEELi192ENS_10bfloat16_tEfNS_4arch4Sm80ELb0ELb1ELb0ELb1ELb1ELb0ELb1ELb1EEENS1_21CollectiveEpilogueFwdINS6_IJS8_SA_S9_EEENS6_IJNS7_ILi1EEESI_SI_EEESC_SE_Li256ELb1ELb1ELb1ELb0EEENS1_36VarlenDynamicPersistentTileSchedulerILi128ELi64ELi256ELi256ELb1ELb1ELb0ELb1ELb0ELb1EEEEEEEEEvNT_6ParamsE,"a",@progbits
	.sectionflags	@""
	.align	4
.nv.constant0._ZN7cutlass13device_kernelIN5flash19enable_sm80_to_sm89INS1_16FlashAttnFwdSm80INS1_25CollectiveMainloopFwdSm80ILi8ELi1ELb0EN4cute5tupleIJNS5_1CILi128EEENS7_ILi64EEENS7_ILi192EEEEEELi192ENS_10bfloat16_tEfNS_4arch4Sm80ELb0ELb1ELb0ELb1ELb1ELb0ELb1ELb1EEENS1_21CollectiveEpilogueFwdINS6_IJS8_SA_S9_EEENS6_IJNS7_ILi1EEESI_SI_EEESC_SE_Li256ELb1ELb1ELb1ELb0EEENS1_36VarlenDynamicPersistentTileSchedulerILi128ELi64ELi256ELi256ELb1ELb1ELb0ELb1ELb0ELb1EEEEEEEEEvNT_6ParamsE:
	.zero		1432


//--------------------- .nv.constant0._ZN7cutlass13device_kernelIN5flash19enable_sm80_to_sm89INS1_16FlashAttnFwdSm80INS1_25CollectiveMainloopFwdSm80ILi8ELi1ELb0EN4cute5tupleIJNS5_1CILi128EEENS7_ILi64EEENS7_ILi192EEEEEELi192ENS_10bfloat16_tEfNS_4arch4Sm80ELb0ELb1ELb0ELb1ELb1ELb1ELb1ELb1EEENS1_21CollectiveEpilogueFwdINS6_IJS8_SA_S9_EEENS6_IJNS7_ILi1EEESI_SI_EEESC_SE_Li256ELb1ELb1ELb1ELb0EEENS1_36VarlenDynamicPersistentTileSchedulerILi128ELi64ELi256ELi256ELb1ELb1ELb0ELb1ELb0ELb1EEEEEEEEEvNT_6ParamsE --------------------------
	.section	.nv.constant0._ZN7cutlass13device_kernelIN5flash19enable_sm80_to_sm89INS1_16FlashAttnFwdSm80INS1_25CollectiveMainloopFwdSm80ILi8ELi1ELb0EN4cute5tupleIJNS5_1CILi128EEENS7_ILi64EEENS7_ILi192EEEEEELi192ENS_10bfloat16_tEfNS_4arch4Sm80ELb0ELb1ELb0ELb1ELb1ELb1ELb1ELb1EEENS1_21CollectiveEpilogueFwdINS6_IJS8_SA_S9_EEENS6_IJNS7_ILi1EEESI_SI_EEESC_SE_Li256ELb1ELb1ELb1ELb0EEENS1_36VarlenDynamicPersistentTileSchedulerILi128ELi64ELi256ELi256ELb1ELb1ELb0ELb1ELb0ELb1EEEEEEEEEvNT_6ParamsE,"a",@progbits
	.sectionflags	@""
	.align	4
.nv.constant0._ZN7cutlass13device_kernelIN5flash19enable_sm80_to_sm89INS1_16FlashAttnFwdSm80INS1_25CollectiveMainloopFwdSm80ILi8ELi1ELb0EN4cute5tupleIJNS5_1CILi128EEENS7_ILi64EEENS7_ILi192EEEEEELi192ENS_10bfloat16_tEfNS_4arch4Sm80ELb0ELb1ELb0ELb1ELb1ELb1ELb1ELb1EEENS1_21CollectiveEpilogueFwdINS6_IJS8_SA_S9_EEENS6_IJNS7_ILi1EEESI_SI_EEESC_SE_Li256ELb1ELb1ELb1ELb0EEENS1_36VarlenDynamicPersistentTileSchedulerILi128ELi64ELi256ELi256ELb1ELb1ELb0ELb1ELb0ELb1EEEEEEEEEvNT_6ParamsE:
	.zero		1432


//--------------------- .nv.constant0._ZN7cutlass13device_kernelIN5flash19enable_sm80_to_sm89INS1_16FlashAttnFwdSm80INS1_25CollectiveMainloopFwdSm80ILi8ELi1ELb0EN4cute5tupleIJNS5_1CILi128EEENS7_ILi64EEENS7_ILi192EEEEEELi192ENS_10bfloat16_tEfNS_4arch4Sm80ELb1ELb0ELb0ELb0ELb1ELb0ELb1ELb1EEENS1_21CollectiveEpilogueFwdINS6_IJS8_SA_S9_EEENS6_IJNS7_ILi1EEESI_SI_EEESC_SE_Li256ELb0ELb1ELb1ELb0EEENS1_30DynamicPersistentTileSchedulerILi256ELi256ELb1ELb1ELb0EEEEEEEEEvNT_6ParamsE --------------------------
	.section	.nv.constant0._ZN7cutlass13device_kernelIN5flash19enable_sm80_to_sm89INS1_16FlashAttnFwdSm80INS1_25CollectiveMainloopFwdSm80ILi8ELi1ELb0EN4cute5tupleIJNS5_1CILi128EEENS7_ILi64EEENS7_ILi192EEEEEELi192ENS_10bfloat16_tEfNS_4arch4Sm80ELb1ELb0ELb0ELb0ELb1ELb0ELb1ELb1EEENS1_21CollectiveEpilogueFwdINS6_IJS8_SA_S9_EEENS6_IJNS7_ILi1EEESI_SI_EEESC_SE_Li256ELb0ELb1ELb1ELb0EEENS1_30DynamicPersistentTileSchedulerILi256ELi256ELb1ELb1ELb0EEEEEEEEEvNT_6ParamsE,"a",@progbits
	.sectionflags	@""
	.align	4
.nv.constant0._ZN7cutlass13device_kernelIN5flash19enable_sm80_to_sm89INS1_16FlashAttnFwdSm80INS1_25CollectiveMainloopFwdSm80ILi8ELi1ELb0EN4cute5tupleIJNS5_1CILi128EEENS7_ILi64EEENS7_ILi192EEEEEELi192ENS_10bfloat16_tEfNS_4arch4Sm80ELb1ELb0ELb0ELb0ELb1ELb0ELb1ELb1EEENS1_21CollectiveEpilogueFwdINS6_IJS8_SA_S9_EEENS6_IJNS7_ILi1EEESI_SI_EEESC_SE_Li256ELb0ELb1ELb1ELb0EEENS1_30DynamicPersistentTileSchedulerILi256ELi256ELb1ELb1ELb0EEEEEEEEEvNT_6ParamsE:
	.zero		1416


//--------------------- .nv.constant0._ZN7cutlass13device_kernelIN5flash19enable_sm80_to_sm89INS1_16FlashAttnFwdSm80INS1_25CollectiveMainloopFwdSm80ILi8ELi1ELb0EN4cute5tupleIJNS5_1CILi128EEENS7_ILi64EEENS7_ILi192EEEEEELi192ENS_10bfloat16_tEfNS_4arch4Sm80ELb1ELb0ELb0ELb1ELb1ELb0ELb1ELb1EEENS1_21CollectiveEpilogueFwdINS6_IJS8_SA_S9_EEENS6_IJNS7_ILi1EEESI_SI_EEESC_SE_Li256ELb1ELb1ELb1ELb0EEENS1_36VarlenDynamicPersistentTileSchedulerILi128ELi64ELi256ELi256ELb1ELb1ELb0ELb1ELb1ELb1EEEEEEEEEvNT_6ParamsE --------------------------
	.section	.nv.constant0._ZN7cutlass13device_kernelIN5flash19enable_sm80_to_sm89INS1_16FlashAttnFwdSm80INS1_25CollectiveMainloopFwdSm80ILi8ELi1ELb0EN4cute5tupleIJNS5_1CILi128EEENS7_ILi64EEENS7_ILi192EEEEEELi192ENS_10bfloat16_tEfNS_4arch4Sm80ELb1ELb0ELb0ELb1ELb1ELb0ELb1ELb1EEENS1_21CollectiveEpilogueFwdINS6_IJS8_SA_S9_EEENS6_IJNS7_ILi1EEESI_SI_EEESC_SE_Li256ELb1ELb1ELb1ELb0EEENS1_36VarlenDynamicPersistentTileSchedulerILi128ELi64ELi256ELi256ELb1ELb1ELb0ELb1ELb1ELb1EEEEEEEEEvNT_6ParamsE,"a",@progbits
	.sectionflags	@""
	.align	4
.nv.constant0._ZN7cutlass13device_kernelIN5flash19enable_sm80_to_sm89INS1_16FlashAttnFwdSm80INS1_25CollectiveMainloopFwdSm80ILi8ELi1ELb0EN4cute5tupleIJNS5_1CILi128EEENS7_ILi64EEENS7_ILi192EEEEEELi192ENS_10bfloat16_tEfNS_4arch4Sm80ELb1ELb0ELb0ELb1ELb1ELb0ELb1ELb1EEENS1_21CollectiveEpilogueFwdINS6_IJS8_SA_S9_EEENS6_IJNS7_ILi1EEESI_SI_EEESC_SE_Li256ELb1ELb1ELb1ELb0EEENS1_36VarlenDynamicPersistentTileSchedulerILi128ELi64ELi256ELi256ELb1ELb1ELb0ELb1ELb1ELb1EEEEEEEEEvNT_6ParamsE:
	.zero		1432


//--------------------- .nv.constant0._ZN7cutlass13device_kernelIN5flash19enable_sm80_to_sm89INS1_16FlashAttnFwdSm80INS1_25CollectiveMainloopFwdSm80ILi8ELi1ELb0EN4cute5tupleIJNS5_1CILi128EEENS7_ILi64EEENS7_ILi192EEEEEELi192ENS_10bfloat16_tEfNS_4arch4Sm80ELb1ELb0ELb0ELb1ELb1ELb1ELb1ELb1EEENS1_21CollectiveEpilogueFwdINS6_IJS8_SA_S9_EEENS6_IJNS7_ILi1EEESI_SI_EEESC_SE_Li256ELb1ELb1ELb1ELb0EEENS1_36VarlenDynamicPersistentTileSchedulerILi128ELi64ELi256ELi256ELb1ELb1ELb0ELb1ELb1ELb1EEEEEEEEEvNT_6ParamsE --------------------------
	.section	.nv.constant0._ZN7cutlass13device_kernelIN5flash19enable_sm80_to_sm89INS1_16FlashAttnFwdSm80INS1_25CollectiveMainloopFwdSm80ILi8ELi1ELb0EN4cute5tupleIJNS5_1CILi128EEENS7_ILi64EEENS7_ILi192EEEEEELi192ENS_10bfloat16_tEfNS_4arch4Sm80ELb1ELb0ELb0ELb1ELb1ELb1ELb1ELb1EEENS1_21CollectiveEpilogueFwdINS6_IJS8_SA_S9_EEENS6_IJNS7_ILi1EEESI_SI_EEESC_SE_Li256ELb1ELb1ELb1ELb0EEENS1_36VarlenDynamicPersistentTileSchedulerILi128ELi64ELi256ELi256ELb1ELb1ELb0ELb1ELb1ELb1EEEEEEEEEvNT_6ParamsE,"a",@progbits
	.sectionflags	@""
	.align	4
.nv.constant0._ZN7cutlass13device_kernelIN5flash19enable_sm80_to_sm89INS1_16FlashAttnFwdSm80INS1_25CollectiveMainloopFwdSm80ILi8ELi1ELb0EN4cute5tupleIJNS5_1CILi128EEENS7_ILi64EEENS7_ILi192EEEEEELi192ENS_10bfloat16_tEfNS_4arch4Sm80ELb1ELb0ELb0ELb1ELb1ELb1ELb1ELb1EEENS1_21CollectiveEpilogueFwdINS6_IJS8_SA_S9_EEENS6_IJNS7_ILi1EEESI_SI_EEESC_SE_Li256ELb1ELb1ELb1ELb0EEENS1_36VarlenDynamicPersistentTileSchedulerILi128ELi64ELi256ELi256ELb1ELb1ELb0ELb1ELb1ELb1EEEEEEEEEvNT_6ParamsE:
	.zero		1432


//--------------------- .nv.constant0._ZN7cutlass13device_kernelIN5flash19enable_sm80_to_sm89INS1_16FlashAttnFwdSm80INS1_25CollectiveMainloopFwdSm80ILi8ELi2ELb0EN4cute5tupleIJNS5_1CILi128EEENS7_ILi64EEENS7_ILi192EEEEEELi192ENS_10bfloat16_tEfNS_4arch4Sm80ELb0ELb0ELb0ELb0ELb1ELb0ELb1ELb1EEENS1_21CollectiveEpilogueFwdINS6_IJS8_SA_S9_EEENS6_IJNS7_ILi1EEESI_SI_EEESC_SE_Li256ELb0ELb1ELb1ELb0EEENS1_19SingleTileSchedulerILb0ELb1ELb1ELi128EEEEEEEEEvNT_6ParamsE --------------------------
	.section	.nv.constant0._ZN7cutlass13device_kernelIN5flash19enable_sm80_to_sm89INS1_16FlashAttnFwdSm80INS1_25CollectiveMainloopFwdSm80ILi8ELi2ELb0EN4cute5tupleIJNS5_1CILi128EEENS7_ILi64EEENS7_ILi192EEEEEELi192ENS_10bfloat16_tEfNS_4arch4Sm80ELb0ELb0ELb0ELb0ELb1ELb0ELb1ELb1EEENS1_21CollectiveEpilogueFwdINS6_IJS8_SA_S9_EEENS6_IJNS7_ILi1EEESI_SI_EEESC_SE_Li256ELb0ELb1ELb1ELb0EEENS1_19SingleTileSchedulerILb0ELb1ELb1ELi128EEEEEEEEEvNT_6ParamsE,"a",@progbits
	.sectionflags	@""
	.align	4
.nv.constant0._ZN7cutlass13device_kernelIN5flash19enable_sm80_to_sm89INS1_16FlashAttnFwdSm80INS1_25CollectiveMainloopFwdSm80ILi8ELi2ELb0EN4cute5tupleIJNS5_1CILi128EEENS7_ILi64EEENS7_ILi192EEEEEELi192ENS_10bfloat16_tEfNS_4arch4Sm80ELb0ELb0ELb0ELb0ELb1ELb0ELb1ELb1EEENS1_21CollectiveEpilogueFwdINS6_IJS8_SA_S9_EEENS6_IJNS7_ILi1EEESI_SI_EEESC_SE_Li256ELb0ELb1ELb1ELb0EEENS1_19SingleTileSchedulerILb0ELb1ELb1ELi128EEEEEEEEEvNT_6ParamsE:
	.zero		1400


//--------------------- .nv.constant0._ZN7cutlass13device_kernelIN5flash19enable_sm80_to_sm89INS1_16FlashAttnFwdSm80INS1_25CollectiveMainloopFwdSm80ILi8ELi2ELb0EN4cute5tupleIJNS5_1CILi128EEENS7_ILi64EEENS7_ILi192EEEEEELi192ENS_10bfloat16_tEfNS_4arch4Sm80ELb0ELb0ELb0ELb1ELb1ELb0ELb1ELb1EEENS1_21CollectiveEpilogueFwdINS6_IJS8_SA_S9_EEENS6_IJNS7_ILi1EEESI_SI_EEESC_SE_Li256ELb1ELb1ELb1ELb0EEENS1_36VarlenDynamicPersistentTileSchedulerILi128ELi64ELi256ELi256ELb1ELb1ELb0ELb0ELb1ELb1EEEEEEEEEvNT_6ParamsE --------------------------
	.section	.nv.constant0._ZN7cutlass13device_kernelIN5flash19enable_sm80_to_sm89INS1_16FlashAttnFwdSm80INS1_25CollectiveMainloopFwdSm80ILi8ELi2ELb0EN4cute5tupleIJNS5_1CILi128EEENS7_ILi64EEENS7_ILi192EEEEEELi192ENS_10bfloat16_tEfNS_4arch4Sm80ELb0ELb0ELb0ELb1ELb1ELb0ELb1ELb1EEENS1_21CollectiveEpilogueFwdINS6_IJS8_SA_S9_EEENS6_IJNS7_ILi1EEESI_SI_EEESC_SE_Li256ELb1ELb1ELb1ELb0EEENS1_36VarlenDynamicPersistentTileSchedulerILi128ELi64ELi256ELi256ELb1ELb1ELb0ELb0ELb1ELb1EEEEEEEEEvNT_6ParamsE,"a",@progbits
	.sectionflags	@""
	.align	4
.nv.constant0._ZN7cutlass13device_kernelIN5flash19enable_sm80_to_sm89INS1_16FlashAttnFwdSm80INS1_25CollectiveMainloopFwdSm80ILi8ELi2ELb0EN4cute5tupleIJNS5_1CILi128EEENS7_ILi64EEENS7_ILi192EEEEEELi192ENS_10bfloat16_tEfNS_4arch4Sm80ELb0ELb0ELb0ELb1ELb1ELb0ELb1ELb1EEENS1_21CollectiveEpilogueFwdINS6_IJS8_SA_S9_EEENS6_IJNS7_ILi1EEESI_SI_EEESC_SE_Li256ELb1ELb1ELb1ELb0EEENS1_36VarlenDynamicPersistentTileSchedulerILi128ELi64ELi256ELi256ELb1ELb1ELb0ELb0ELb1ELb1EEEEEEEEEvNT_6ParamsE:
	.zero		1432


//--------------------- .nv.constant0._ZN7cutlass13device_kernelIN5flash19enable_sm80_to_sm89INS1_16FlashAttnFwdSm80INS1_25CollectiveMainloopFwdSm80ILi8ELi2ELb0EN4cute5tupleIJNS5_1CILi128EEENS7_ILi64EEENS7_ILi192EEEEEELi192ENS_10bfloat16_tEfNS_4arch4Sm80ELb0ELb0ELb0ELb1ELb1ELb1ELb1ELb1EEENS1_21CollectiveEpilogueFwdINS6_IJS8_SA_S9_EEENS6_IJNS7_ILi1EEESI_SI_EEESC_SE_Li256ELb1ELb1ELb1ELb0EEENS1_36VarlenDynamicPersistentTileSchedulerILi128ELi64ELi256ELi256ELb1ELb1ELb0ELb0ELb1ELb1EEEEEEEEEvNT_6ParamsE --------------------------
	.section	.nv.constant0._ZN7cutlass13device_kernelIN5flash19enable_sm80_to_sm89INS1_16FlashAttnFwdSm80INS1_25CollectiveMainloopFwdSm80ILi8ELi2ELb0EN4cute5tupleIJNS5_1CILi128EEENS7_ILi64EEENS7_ILi192EEEEEELi192ENS_10bfloat16_tEfNS_4arch4Sm80ELb0ELb0ELb0ELb1ELb1ELb1ELb1ELb1EEENS1_21CollectiveEpilogueFwdINS6_IJS8_SA_S9_EEENS6_IJNS7_ILi1EEESI_SI_EEESC_SE_Li256ELb1ELb1ELb1ELb0EEENS1_36VarlenDynamicPersistentTileSchedulerILi128ELi64ELi256ELi256ELb1ELb1ELb0ELb0ELb1ELb1EEEEEEEEEvNT_6ParamsE,"a",@progbits
	.sectionflags	@""
	.align	4
.nv.constant0._ZN7cutlass13device_kernelIN5flash19enable_sm80_to_sm89INS1_16FlashAttnFwdSm80INS1_25CollectiveMainloopFwdSm80ILi8ELi2ELb0EN4cute5tupleIJNS5_1CILi128EEENS7_ILi64EEENS7_ILi192EEEEEELi192ENS_10bfloat16_tEfNS_4arch4Sm80ELb0ELb0ELb0ELb1ELb1ELb1ELb1ELb1EEENS1_21CollectiveEpilogueFwdINS6_IJS8_SA_S9_EEENS6_IJNS7_ILi1EEESI_SI_EEESC_SE_Li256ELb1ELb1ELb1ELb0EEENS1_36VarlenDynamicPersistentTileSchedulerILi128ELi64ELi256ELi256ELb1ELb1ELb0ELb0ELb1ELb1EEEEEEEEEvNT_6ParamsE:
	.zero		1432


//--------------------- .nv.constant0._ZN7cutlass13device_kernelIN5flash19enable_sm80_to_sm89INS1_16FlashAttnFwdSm80INS1_25CollectiveMainloopFwdSm80ILi8ELi2ELb0EN4cute5tupleIJNS5_1CILi128EEENS7_ILi64EEENS7_ILi192EEEEEELi192ENS_10bfloat16_tEfNS_4arch4Sm80ELb0ELb1ELb0ELb0ELb1ELb0ELb1ELb1EEENS1_21CollectiveEpilogueFwdINS6_IJS8_SA_S9_EEENS6_IJNS7_ILi1EEESI_SI_EEESC_SE_Li256ELb0ELb1ELb1ELb0EEENS1_19SingleTileSchedulerILb0ELb1ELb1ELi128EEEEEEEEEvNT_6ParamsE --------------------------
	.section	.nv.constant0._ZN7cutlass13device_kernelIN5flash19enable_sm80_to_sm89INS1_16FlashAttnFwdSm80INS1_25CollectiveMainloopFwdSm80ILi8ELi2ELb0EN4cute5tupleIJNS5_1CILi128EEENS7_ILi64EEENS7_ILi192EEEEEELi192ENS_10bfloat16_tEfNS_4arch4Sm80ELb0ELb1ELb0ELb0ELb1ELb0ELb1ELb1EEENS1_21CollectiveEpilogueFwdINS6_IJS8_SA_S9_EEENS6_IJNS7_ILi1EEESI_SI_EEESC_SE_Li256ELb0ELb1ELb1ELb0EEENS1_19SingleTileSchedulerILb0ELb1ELb1ELi128EEEEEEEEEvNT_6ParamsE,"a",@progbits
	.sectionflags	@""
	.align	4
.nv.constant0._ZN7cutlass13device_kernelIN5flash19enable_sm80_to_sm89INS1_16FlashAttnFwdSm80INS1_25CollectiveMainloopFwdSm80ILi8ELi2ELb0EN4cute5tupleIJNS5_1CILi128EEENS7_ILi64EEENS7_ILi192EEEEEELi192ENS_10bfloat16_tEfNS_4arch4Sm80ELb0ELb1ELb0ELb0ELb1ELb0ELb1ELb1EEENS1_21CollectiveEpilogueFwdINS6_IJS8_SA_S9_EEENS6_IJNS7_ILi1EEESI_SI_EEESC_SE_Li256ELb0ELb1ELb1ELb0EEENS1_19SingleTileSchedulerILb0ELb1ELb1ELi128EEEEEEEEEvNT_6ParamsE:
	.zero		1400


//--------------------- .nv.constant0._ZN7cutlass13device_kernelIN5flash19enable_sm80_to_sm89INS1_16FlashAttnFwdSm80INS1_25CollectiveMainloopFwdSm80ILi8ELi2ELb0EN4cute5tupleIJNS5_1CILi128EEENS7_ILi64EEENS7_ILi192EEEEEELi192ENS_10bfloat16_tEfNS_4arch4Sm80ELb0ELb1ELb0ELb1ELb1ELb0ELb1ELb1EEENS1_21CollectiveEpilogueFwdINS6_IJS8_SA_S9_EEENS6_IJNS7_ILi1EEESI_SI_EEESC_SE_Li256ELb1ELb1ELb1ELb0EEENS1_36VarlenDynamicPersistentTileSchedulerILi128ELi64ELi256ELi256ELb1ELb1ELb0ELb1ELb0ELb1EEEEEEEEEvNT_6ParamsE --------------------------
	.section	.nv.constant0._ZN7cutlass13device_kernelIN5flash19enable_sm80_to_sm89INS1_16FlashAttnFwdSm80INS1_25CollectiveMainloopFwdSm80ILi8ELi2ELb0EN4cute5tupleIJNS5_1CILi128EEENS7_ILi64EEENS7_ILi192EEEEEELi192ENS_10bfloat16_tEfNS_4arch4Sm80ELb0ELb1ELb0ELb1ELb1ELb0ELb1ELb1EEENS1_21CollectiveEpilogueFwdINS6_IJS8_SA_S9_EEENS6_IJNS7_ILi1EEESI_SI_EEESC_SE_Li256ELb1ELb1ELb1ELb0EEENS1_36VarlenDynamicPersistentTileSchedulerILi128ELi64ELi256ELi256ELb1ELb1ELb0ELb1ELb0ELb1EEEEEEEEEvNT_6ParamsE,"a",@progbits
	.sectionflags	@""
	.align	4
.nv.constant0._ZN7cutlass13device_kernelIN5flash19enable_sm80_to_sm89INS1_16FlashAttnFwdSm80INS1_25CollectiveMainloopFwdSm80ILi8ELi2ELb0EN4cute5tupleIJNS5_1CILi128EEENS7_ILi64EEENS7_ILi192EEEEEELi192ENS_10bfloat16_tEfNS_4arch4Sm80ELb0ELb1ELb0ELb1ELb1ELb0ELb1ELb1EEENS1_21CollectiveEpilogueFwdINS6_IJS8_SA_S9_EEENS6_IJNS7_ILi1EEESI_SI_EEESC_SE_Li256ELb1ELb1ELb1ELb0EEENS1_36VarlenDynamicPersistentTileSchedulerILi128ELi64ELi256ELi256ELb1ELb1ELb0ELb1ELb0ELb1EEEEEEEEEvNT_6ParamsE:
	.zero		1432


//--------------------- .nv.constant0._ZN7cutlass13device_kernelIN5flash19enable_sm80_to_sm89INS1_16FlashAttnFwdSm80INS1_25CollectiveMainloopFwdSm80ILi8ELi2ELb0EN4cute5tupleIJNS5_1CILi128EEENS7_ILi64EEENS7_ILi192EEEEEELi192ENS_10bfloat16_tEfNS_4arch4Sm80ELb0ELb1ELb0ELb1ELb1ELb1ELb1ELb1EEENS1_21CollectiveEpilogueFwdINS6_IJS8_SA_S9_EEENS6_IJNS7_ILi1EEESI_SI_EEESC_SE_Li256ELb1ELb1ELb1ELb0EEENS1_36VarlenDynamicPersistentTileSchedulerILi128ELi64ELi256ELi256ELb1ELb1ELb0ELb1ELb0ELb1EEEEEEEEEvNT_6ParamsE --------------------------
	.section	.nv.constant0._ZN7cutlass13device_kernelIN5flash19enable_sm80_to_sm89INS1_16FlashAttnFwdSm80INS1_25CollectiveMainloopFwdSm80ILi8ELi2ELb0EN4cute5tupleIJNS5_1CILi128EEENS7_ILi64EEENS7_ILi192EEEEEELi192ENS_10bfloat16_tEfNS_4arch4Sm80ELb0ELb1ELb0ELb1ELb1ELb1ELb1ELb1EEENS1_21CollectiveEpilogueFwdINS6_IJS8_SA_S9_EEENS6_IJNS7_ILi1EEESI_SI_EEESC_SE_Li256ELb1ELb1ELb1ELb0EEENS1_36VarlenDynamicPersistentTileSchedulerILi128ELi64ELi256ELi256ELb1ELb1ELb0ELb1ELb0ELb1EEEEEEEEEvNT_6ParamsE,"a",@progbits
	.sectionflags	@""
	.align	4
.nv.constant0._ZN7cutlass13device_kernelIN5flash19enable_sm80_to_sm89INS1_16FlashAttnFwdSm80INS1_25CollectiveMainloopFwdSm80ILi8ELi2ELb0EN4cute5tupleIJNS5_1CILi128EEENS7_ILi64EEENS7_ILi192EEEEEELi192ENS_10bfloat16_tEfNS_4arch4Sm80ELb0ELb1ELb0ELb1ELb1ELb1ELb1ELb1EEENS1_21CollectiveEpilogueFwdINS6_IJS8_SA_S9_EEENS6_IJNS7_ILi1EEESI_SI_EEESC_SE_Li256ELb1ELb1ELb1ELb0EEENS1_36VarlenDynamicPersistentTileSchedulerILi128ELi64ELi256ELi256ELb1ELb1ELb0ELb1ELb0ELb1EEEEEEEEEvNT_6ParamsE:
	.zero		1432


//--------------------- .nv.constant0._ZN7cutlass13device_kernelIN5flash19enable_sm80_to_sm89INS1_16FlashAttnFwdSm80INS1_25CollectiveMainloopFwdSm80ILi8ELi2ELb0EN4cute5tupleIJNS5_1CILi128EEENS7_ILi64EEENS7_ILi192EEEEEELi192ENS_10bfloat16_tEfNS_4arch4Sm80ELb1ELb0ELb0ELb0ELb1ELb0ELb1ELb1EEENS1_21CollectiveEpilogueFwdINS6_IJS8_SA_S9_EEENS6_IJNS7_ILi1EEESI_SI_EEESC_SE_Li256ELb0ELb1ELb1ELb0EEENS1_30DynamicPersistentTileSchedulerILi256ELi256ELb1ELb1ELb0EEEEEEEEEvNT_6ParamsE --------------------------
	.section	.nv.constant0._ZN7cutlass13device_kernelIN5flash19enable_sm80_to_sm89INS1_16FlashAttnFwdSm80INS1_25CollectiveMainloopFwdSm80ILi8ELi2ELb0EN4cute5tupleIJNS5_1CILi128EEENS7_ILi64EEENS7_ILi192EEEEEELi192ENS_10bfloat16_tEfNS_4arch4Sm80ELb1ELb0ELb0ELb0ELb1ELb0ELb1ELb1EEENS1_21CollectiveEpilogueFwdINS6_IJS8_SA_S9_EEENS6_IJNS7_ILi1EEESI_SI_EEESC_SE_Li256ELb0ELb1ELb1ELb0EEENS1_30DynamicPersistentTileSchedulerILi256ELi256ELb1ELb1ELb0EEEEEEEEEvNT_6ParamsE,"a",@progbits
	.sectionflags	@""
	.align	4
.nv.constant0._ZN7cutlass13device_kernelIN5flash19enable_sm80_to_sm89INS1_16FlashAttnFwdSm80INS1_25CollectiveMainloopFwdSm80ILi8ELi2ELb0EN4cute5tupleIJNS5_1CILi128EEENS7_ILi64EEENS7_ILi192EEEEEELi192ENS_10bfloat16_tEfNS_4arch4Sm80ELb1ELb0ELb0ELb0ELb1ELb0ELb1ELb1EEENS1_21CollectiveEpilogueFwdINS6_IJS8_SA_S9_EEENS6_IJNS7_ILi1EEESI_SI_EEESC_SE_Li256ELb0ELb1ELb1ELb0EEENS1_30DynamicPersistentTileSchedulerILi256ELi256ELb1ELb1ELb0EEEEEEEEEvNT_6ParamsE:
	.zero		1416


//--------------------- .nv.constant0._ZN7cutlass13device_kernelIN5flash19enable_sm80_to_sm89INS1_16FlashAttnFwdSm80INS1_25CollectiveMainloopFwdSm80ILi8ELi2ELb0EN4cute5tupleIJNS5_1CILi128EEENS7_ILi64EEENS7_ILi192EEEEEELi192ENS_10bfloat16_tEfNS_4arch4Sm80ELb1ELb0ELb0ELb1ELb1ELb0ELb1ELb1EEENS1_21CollectiveEpilogueFwdINS6_IJS8_SA_S9_EEENS6_IJNS7_ILi1EEESI_SI_EEESC_SE_Li256ELb1ELb1ELb1ELb0EEENS1_36VarlenDynamicPersistentTileSchedulerILi128ELi64ELi256ELi256ELb1ELb1ELb0ELb1ELb1ELb1EEEEEEEEEvNT_6ParamsE --------------------------
	.section	.nv.constant0._ZN7cutlass13device_kernelIN5flash19enable_sm80_to_sm89INS1_16FlashAttnFwdSm80INS1_25CollectiveMainloopFwdSm80ILi8ELi2ELb0EN4cute5tupleIJNS5_1CILi128EEENS7_ILi64EEENS7_ILi192EEEEEELi192ENS_10bfloat16_tEfNS_4arch4Sm80ELb1ELb0ELb0ELb1ELb1ELb0ELb1ELb1EEENS1_21CollectiveEpilogueFwdINS6_IJS8_SA_S9_EEENS6_IJNS7_ILi1EEESI_SI_EEESC_SE_Li256ELb1ELb1ELb1ELb0EEENS1_36VarlenDynamicPersistentTileSchedulerILi128ELi64ELi256ELi256ELb1ELb1ELb0ELb1ELb1ELb1EEEEEEEEEvNT_6ParamsE,"a",@progbits
	.sectionflags	@""
	.align	4
.nv.constant0._ZN7cutlass13device_kernelIN5flash19enable_sm80_to_sm89INS1_16FlashAttnFwdSm80INS1_25CollectiveMainloopFwdSm80ILi8ELi2ELb0EN4cute5tupleIJNS5_1CILi128EEENS7_ILi64EEENS7_ILi192EEEEEELi192ENS_10bfloat16_tEfNS_4arch4Sm80ELb1ELb0ELb0ELb1ELb1ELb0ELb1ELb1EEENS1_21CollectiveEpilogueFwdINS6_IJS8_SA_S9_EEENS6_IJNS7_ILi1EEESI_SI_EEESC_SE_Li256ELb1ELb1ELb1ELb0EEENS1_36VarlenDynamicPersistentTileSchedulerILi128ELi64ELi256ELi256ELb1ELb1ELb0ELb1ELb1ELb1EEEEEEEEEvNT_6ParamsE:
	.zero		1432


//--------------------- .nv.constant0._ZN7cutlass13device_kernelIN5flash19enable_sm80_to_sm89INS1_16FlashAttnFwdSm80INS1_25CollectiveMainloopFwdSm80ILi8ELi2ELb0EN4cute5tupleIJNS5_1CILi128EEENS7_ILi64EEENS7_ILi192EEEEEELi192ENS_10bfloat16_tEfNS_4arch4Sm80ELb1ELb0ELb0ELb1ELb1ELb1ELb1ELb1EEENS1_21CollectiveEpilogueFwdINS6_IJS8_SA_S9_EEENS6_IJNS7_ILi1EEESI_SI_EEESC_SE_Li256ELb1ELb1ELb1ELb0EEENS1_36VarlenDynamicPersistentTileSchedulerILi128ELi64ELi256ELi256ELb1ELb1ELb0ELb1ELb1ELb1EEEEEEEEEvNT_6ParamsE --------------------------
	.section	.nv.constant0._ZN7cutlass13device_kernelIN5flash19enable_sm80_to_sm89INS1_16FlashAttnFwdSm80INS1_25CollectiveMainloopFwdSm80ILi8ELi2ELb0EN4cute5tupleIJNS5_1CILi128EEENS7_ILi64EEENS7_ILi192EEEEEELi192ENS_10bfloat16_tEfNS_4arch4Sm80ELb1ELb0ELb0ELb1ELb1ELb1ELb1ELb1EEENS1_21CollectiveEpilogueFwdINS6_IJS8_SA_S9_EEENS6_IJNS7_ILi1EEESI_SI_EEESC_SE_Li256ELb1ELb1ELb1ELb0EEENS1_36VarlenDynamicPersistentTileSchedulerILi128ELi64ELi256ELi256ELb1ELb1ELb0ELb1ELb1ELb1EEEEEEEEEvNT_6ParamsE,"a",@progbits
	.sectionflags	@""
	.align	4
.nv.constant0._ZN7cutlass13device_kernelIN5flash19enable_sm80_to_sm89INS1_16FlashAttnFwdSm80INS1_25CollectiveMainloopFwdSm80ILi8ELi2ELb0EN4cute5tupleIJNS5_1CILi128EEENS7_ILi64EEENS7_ILi192EEEEEELi192ENS_10bfloat16_tEfNS_4arch4Sm80ELb1ELb0ELb0ELb1ELb1ELb1ELb1ELb1EEENS1_21CollectiveEpilogueFwdINS6_IJS8_SA_S9_EEENS6_IJNS7_ILi1EEESI_SI_EEESC_SE_Li256ELb1ELb1ELb1ELb0EEENS1_36VarlenDynamicPersistentTileSchedulerILi128ELi64ELi256ELi256ELb1ELb1ELb0ELb1ELb1ELb1EEEEEEEEEvNT_6ParamsE:
	.zero		1432


//--------------------- .text._ZN7cutlass13device_kernelIN5flash19enable_sm80_to_sm89INS1_16FlashAttnFwdSm80INS1_25CollectiveMainloopFwdSm80ILi8ELi1ELb0EN4cute5tupleIJNS5_1CILi128EEENS7_ILi64EEENS7_ILi192EEEEEELi192ENS_10bfloat16_tEfNS_4arch4Sm80ELb0ELb0ELb0ELb0ELb1ELb0ELb1ELb1EEENS1_21CollectiveEpilogueFwdINS6_IJS8_SA_S9_EEENS6_IJNS7_ILi1EEESI_SI_EEESC_SE_Li256ELb0ELb1ELb1ELb0EEENS1_19SingleTileSchedulerILb0ELb1ELb1ELi128EEEEEEEEEvNT_6ParamsE --------------------------
	.section	.text._ZN7cutlass13device_kernelIN5flash19enable_sm80_to_sm89INS1_16FlashAttnFwdSm80INS1_25CollectiveMainloopFwdSm80ILi8ELi1ELb0EN4cute5tupleIJNS5_1CILi128EEENS7_ILi64EEENS7_ILi192EEEEEELi192ENS_10bfloat16_tEfNS_4arch4Sm80ELb0ELb0ELb0ELb0ELb1ELb0ELb1ELb1EEENS1_21CollectiveEpilogueFwdINS6_IJS8_SA_S9_EEENS6_IJNS7_ILi1EEESI_SI_EEESC_SE_Li256ELb0ELb1ELb1ELb0EEENS1_19SingleTileSchedulerILb0ELb1ELb1ELi128EEEEEEEEEvNT_6ParamsE,"ax",@progbits
	.sectioninfo	@"SHI_REGISTERS=226"
	.align	128
.text._ZN7cutlass13device_kernelIN5flash19enable_sm80_to_sm89INS1_16FlashAttnFwdSm80INS1_25CollectiveMainloopFwdSm80ILi8ELi1ELb0EN4cute5tupleIJNS5_1CILi128EEENS7_ILi64EEENS7_ILi192EEEEEELi192ENS_10bfloat16_tEfNS_4arch4Sm80ELb0ELb0ELb0ELb0ELb1ELb0ELb1ELb1EEENS1_21CollectiveEpilogueFwdINS6_IJS8_SA_S9_EEENS6_IJNS7_ILi1EEESI_SI_EEESC_SE_Li256ELb0ELb1ELb1ELb0EEENS1_19SingleTileSchedulerILb0ELb1ELb1ELi128EEEEEEEEEvNT_6ParamsE:
        .type           _ZN7cutlass13device_kernelIN5flash19enable_sm80_to_sm89INS1_16FlashAttnFwdSm80INS1_25CollectiveMainloopFwdSm80ILi8ELi1ELb0EN4cute5tupleIJNS5_1CILi128EEENS7_ILi64EEENS7_ILi192EEEEEELi192ENS_10bfloat16_tEfNS_4arch4Sm80ELb0ELb0ELb0ELb0ELb1ELb0ELb1ELb1EEENS1_21CollectiveEpilogueFwdINS6_IJS8_SA_S9_EEENS6_IJNS7_ILi1EEESI_SI_EEESC_SE_Li256ELb0ELb1ELb1ELb0EEENS1_19SingleTileSchedulerILb0ELb1ELb1ELi128EEEEEEEEEvNT_6ParamsE,@function
        .size           _ZN7cutlass13device_kernelIN5flash19enable_sm80_to_sm89INS1_16FlashAttnFwdSm80INS1_25CollectiveMainloopFwdSm80ILi8ELi1ELb0EN4cute5tupleIJNS5_1CILi128EEENS7_ILi64EEENS7_ILi192EEEEEELi192ENS_10bfloat16_tEfNS_4arch4Sm80ELb0ELb0ELb0ELb0ELb1ELb0ELb1ELb1EEENS1_21CollectiveEpilogueFwdINS6_IJS8_SA_S9_EEENS6_IJNS7_ILi1EEESI_SI_EEESC_SE_Li256ELb0ELb1ELb1ELb0EEENS1_19SingleTileSchedulerILb0ELb1ELb1ELi128EEEEEEEEEvNT_6ParamsE,(.L_x_3105 - _ZN7cutlass13device_kernelIN5flash19enable_sm80_to_sm89INS1_16FlashAttnFwdSm80INS1_25CollectiveMainloopFwdSm80ILi8ELi1ELb0EN4cute5tupleIJNS5_1CILi128EEENS7_ILi64EEENS7_ILi192EEEEEELi192ENS_10bfloat16_tEfNS_4arch4Sm80ELb0ELb0ELb0ELb0ELb1ELb0ELb1ELb1EEENS1_21CollectiveEpilogueFwdINS6_IJS8_SA_S9_EEENS6_IJNS7_ILi1EEESI_SI_EEESC_SE_Li256ELb0ELb1ELb1ELb0EEENS1_19SingleTileSchedulerILb0ELb1ELb1ELi128EEEEEEEEEvNT_6ParamsE)
        .other          _ZN7cutlass13device_kernelIN5flash19enable_sm80_to_sm89INS1_16FlashAttnFwdSm80INS1_25CollectiveMainloopFwdSm80ILi8ELi1ELb0EN4cute5tupleIJNS5_1CILi128EEENS7_ILi64EEENS7_ILi192EEEEEELi192ENS_10bfloat16_tEfNS_4arch4Sm80ELb0ELb0ELb0ELb0ELb1ELb0ELb1ELb1EEENS1_21CollectiveEpilogueFwdINS6_IJS8_SA_S9_EEENS6_IJNS7_ILi1EEESI_SI_EEESC_SE_Li256ELb0ELb1ELb1ELb0EEENS1_19SingleTileSchedulerILb0ELb1ELb1ELi128EEEEEEEEEvNT_6ParamsE,@"STO_CUDA_ENTRY STV_DEFAULT"
_ZN7cutlass13device_kernelIN5flash19enable_sm80_to_sm89INS1_16FlashAttnFwdSm80INS1_25CollectiveMainloopFwdSm80ILi8ELi1ELb0EN4cute5tupleIJNS5_1CILi128EEENS7_ILi64EEENS7_ILi192EEEEEELi192ENS_10bfloat16_tEfNS_4arch4Sm80ELb0ELb0ELb0ELb0ELb1ELb0ELb1ELb1EEENS1_21CollectiveEpilogueFwdINS6_IJS8_SA_S9_EEENS6_IJNS7_ILi1EEESI_SI_EEESC_SE_Li256ELb0ELb1ELb1ELb0EEENS1_19SingleTileSchedulerILb0ELb1ELb1ELi128EEEEEEEEEvNT_6ParamsE:
[----:B------:R-:W-:Y:S02]  /*0000*/  MOV R1, c[0x0][0x28] ;  /* 0x00000a0000017a02 */ /* 0x000fe40000000f00 */
[----:B------:R-:W1:Y:S01]  /*0010*/  S2R R3, SR_TID.X ;  /* 0x0000000000037919 */ /* 0x000e620000002100 */
[----:B------:R-:W2:Y:S08]  /*0020*/  S2UR UR6, SR_CTAID.Y ;  /* 0x00000000000679c3 */ /* 0x000eb00000002600 */
[----:B------:R-:W3:Y:S01]  /*0030*/  S2UR UR11, SR_CTAID.Z ;  /* 0x00000000000b79c3 */ /* 0x000ee20000002700 */
[----:B-1----:R-:W-:-:S06]  /*0040*/  SHF.R.U32.HI R0, RZ, 0x5, R3 ;  /* 0x00000005ff007819 */ /* 0x002fcc0000011603 */
[----:B------:R-:W1:Y:S02]  /*0050*/  SHFL.IDX PT, R0, R0, RZ, 0x1f ;  /* 0x00001fff00007589 */ /* 0x000e6400000e0000 */
[----:B-1----:R-:W-:-:S13]  /*0060*/  ISETP.NE.AND P0, PT, R0, RZ, PT ;  /* 0x000000ff0000720c */ /* 0x002fda0003f05270 */
[----:B--23--:R-:W-:Y:S05]  /*0070*/  @!P0 BRA `(.L_x_0) ;  /* 0x0000009000008947 */ /* 0x00cfea0003800000 */
[----:B------:R-:W-:Y:S01]  /*0080*/  MOV R0, c[0x0][0x550] ;  /* 0x0001540000007a02 */ /* 0x000fe20000000f00 */
[----:B------:R-:W-:-:S03]  /*0090*/  UMOV UR10, UR6 ;  /* 0x00000006000a7c82 */ /* 0x000fc60008000000 */
[----:B------:R-:W-:-:S13]  /*00a0*/  ISETP.NE.AND P0, PT, R0, 0x1, PT ;  /* 0x000000010000780c */ /* 0x000fda0003f05270 */
[----:B------:R-:W-:Y:S05]  /*00b0*/  @!P0 BRA `(.L_x_1) ;  /* 0x000000b000008947 */ /* 0x000fea0003800000 */
[----:B------:R-:W-:Y:S02]  /*00c0*/  ULDC UR4, c[0x0][0x554] ;  /* 0x0001550000047ab9 */ /* 0x000fe40000000800 */
[----:B------:R-:W-:Y:S02]  /*00d0*/  UIMAD.WIDE.U32 UR4, UR6, UR4, URZ ;  /* 0x00000004060472a5 */ /* 0x000fe4000f8e003f */
[----:B------:R-:W-:Y:S02]  /*00e0*/  ULDC UR10, c[0x0][0x558] ;  /* 0x00015600000a7ab9 */ /* 0x000fe40000000800 */
[----:B------:R-:W-:Y:S01]  /*00f0*/  USHF.R.U32.HI UR10, URZ, UR10, UR5 ;  /* 0x0000000a3f0a7299 */ /* 0x000fe20008011605 */
[----:B------:R-:W-:Y:S05]  /*0100*/  BRA `(.L_x_1) ;  /* 0x0000006000007947 */ /* 0x000fea0003800000 */
.L_x_0:
[----:B------:R-:W-:Y:S02]  /*0110*/  ULDC.64 UR4, c[0x0][0x550] ;  /* 0x0001540000047ab9 */ /* 0x000fe40000000a00 */
[----:B------:R-:W-:Y:S02]  /*0120*/  UISETP.NE.AND UP0, UPT, UR4, 0x1, UPT ;  /* 0x000000010400788c */ /* 0x000fe4000bf05270 */
[----:B------:R-:W-:-:S02]  /*0130*/  UIMAD.WIDE.U32 UR8, UR6, UR5, URZ ;  /* 0x00000005060872a5 */ /* 0x000fc4000f8e003f */
[----:B------:R-:W-:Y:S02]  /*0140*/  ULDC UR4, c[0x0][0x558] ;  /* 0x0001560000047ab9 */ /* 0x000fe40000000800 */
[----:B------:R-:W-:-:S05]  /*0150*/  UMOV UR10, UR6 ;  /* 0x00000006000a7c82 */ /* 0x000fca0008000000 */
[----:B------:R-:W-:-:S03]  /*0160*/  @UP0 USHF.R.U32.HI UR10, URZ, UR4, UR9 ;  /* 0x000000043f0a0299 */ /* 0x000fc60008011609 */
.L_x_1:
[----:B------:R-:W-:Y:S01]  /*0170*/  ISETP.LE.AND P0, PT, RZ, UR11, PT ;  /* 0x0000000bff007c0c */ /* 0x000fe2000bf03270 */
[----:B------:R-:W-:Y:S02]  /*0180*/  UIADD3 UR4, -UR10, URZ, URZ ;  /* 0x0000003f0a047290 */ /* 0x000fe4000fffe13f */
[----:B------:R-:W-:Y:S02]  /*0190*/  ULDC UR7, c[0x0][0x550] ;  /* 0x0001540000077ab9 */ /* 0x000fe40000000800 */
[----:B------:R-:W-:-:S08]  /*01a0*/  UIMAD UR7, UR4, UR7, UR6 ;  /* 0x00000007040772a4 */ /* 0x000fd0000f8e0206 */
[----:B------:R-:W-:Y:S05]  /*01b0*/  @!P0 EXIT ;  /* 0x000000000000894d */ /* 0x000fea0003800000 */
[----:B------:R-:W-:Y:S02]  /*01c0*/  ULDC.64 UR4, c[0x0][0x370] ;  /* 0x0000dc0000047ab9 */ /* 0x000fe40000000a00 */
[----:B------:R-:W-:Y:S02]  /*01d0*/  UISETP.NE.U32.AND UP0, UPT, URZ, UR4, UPT ;  /* 0x000000043f00728c */ /* 0x000fe4000bf05070 */
[----:B------:R-:W-:Y:S02]  /*01e0*/  ULDC.64 UR8, c[0x0][0x370] ;  /* 0x0000dc0000087ab9 */ /* 0x000fe40000000a00 */
[----:B------:R-:W-:Y:S02]  /*01f0*/  UISETP.NE.AND.EX UP0, UPT, URZ, UR5, UPT, UP0 ;  /* 0x000000053f00728c */ /* 0x000fe4000bf05300 */
[----:B------:R-:W-:-:S04]  /*0200*/  ULDC.64 UR12, c[0x0][0x118] ;  /* 0x00004600000c7ab9 */ /* 0x000fc80000000a00 */
[----:B------:R-:W-:-:S05]  /*0210*/  PLOP3.LUT P0, PT, PT, PT, UP0, 0x80, 0x0 ;  /* 0x000000000000781c */ /* 0x000fca0003f0f008 */
[----:B------:R-:W-:Y:S02]  /*0220*/  @UP0 UMOV UR4, 0x4 ;  /* 0x0000000400040882 */ /* 0x000fe40000000000 */
[----:B------:R-:W-:-:S06]  /*0230*/  @UP0 UIMAD.WIDE UR4, UR11, UR4, UR8 ;  /* 0x000000040b0402a5 */ /* 0x000fcc000f8e0208 */
[----:B------:R-:W-:Y:S02]  /*0240*/  IMAD.U32 R4, RZ, RZ, UR4 ;  /* 0x00000004ff047e24 */ /* 0x000fe4000f8e00ff */
[----:B------:R-:W-:-:S05]  /*0250*/  IMAD.U32 R5, RZ, RZ, UR5 ;  /* 0x00000005ff057e24 */ /* 0x000fca000f8e00ff */
[----:B------:R-:W2:Y:S01]  /*0260*/  @P0 LDG.E R4, [R4.64] ;  /* 0x0000000c04040981 */ /* 0x000ea2000c1e1900 */
[----:B------:R-:W-:Y:S02]  /*0270*/  ULDC UR4, c[0x0][0x2ac] ;  /* 0x0000ab0000047ab9 */ /* 0x000fe40000000800 */
[----:B------:R-:W-:Y:S02]  /*0280*/  ULDC UR9, c[0x0][0x1d0] ;  /* 0x0000740000097ab9 */ /* 0x000fe40000000800 */
[----:B------:R-:W-:Y:S02]  /*0290*/  UIMAD UR9, UR4, UR9, URZ ;  /* 0x00000009040972a4 */ /* 0x000fe4000f8e023f */
[----:B------:R-:W-:Y:S02]  /*02a0*/  UMOV UR8, URZ ;  /* 0x0000003f00087c82 */ /* 0x000fe40008000000 */
[----:B------:R-:W-:Y:S02]  /*02b0*/  UISETP.GE.AND UP0, UPT, UR9, 0x1, UPT ;  /* 0x000000010900788c */ /* 0x000fe4000bf06270 */
[----:B------:R-:W-:-:S02]  /*02c0*/  UIADD3 UR5, UR9, 0x3f, URZ ;  /* 0x0000003f09057890 */ /* 0x000fc4000fffe03f */
[----:B------:R-:W-:Y:S02]  /*02d0*/  UMOV UR19, URZ ;  /* 0x0000003f00137c82 */ /* 0x000fe40008000000 */
[----:B------:R-:W-:-:S04]  /*02e0*/  USHF.R.S32.HI UR4, URZ, 0x1f, UR5 ;  /* 0x0000001f3f047899 */ /* 0x000fc80008011405 */
[----:B------:R-:W-:-:S04]  /*02f0*/  ULEA.HI UR4, UR4, UR5, URZ, 0x6 ;  /* 0x0000000504047291 */ /* 0x000fc8000f8f303f */
[----:B------:R-:W-:Y:S01]  /*0300*/  USHF.R.S32.HI UR6, URZ, 0x6, UR4 ;  /* 0x000000063f067899 */ /* 0x000fe20008011404 */
[----:B--2---:R1:W2:Y:S01]  /*0310*/  @P0 R2UR UR8, R4 ;  /* 0x00000000040803c2 */ /* 0x0042a200000e0000 */
[----:B------:R-:W-:-:S13]  /*0320*/  PLOP3.LUT P0, PT, PT, PT, UP0, 0x80, 0x0 ;  /* 0x000000000000781c */ /* 0x000fda0003f0f008 */
[----:B------:R-:W-:Y:S05]  /*0330*/  @!P0 BRA `(.L_x_2) ;  /* 0x0000024000008947 */ /* 0x000fea0003800000 */
[----:B------:R-:W-:Y:S02]  /*0340*/  USHF.R.U32.HI UR4, URZ, 0x10, UR7 ;  /* 0x000000103f047899 */ /* 0x000fe40008011607 */
[----:B------:R-:W-:Y:S02]  /*0350*/  ULDC UR5, c[0x0][0x338] ;  /* 0x0000ce0000057ab9 */ /* 0x000fe40000000800 */
[----:B------:R-:W-:Y:S02]  /*0360*/  UISETP.NE.AND UP0, UPT, UR4, URZ, UPT ;  /* 0x0000003f0400728c */ /* 0x000fe4000bf05270 */
[----:B------:R-:W-:Y:S02]  /*0370*/  UMOV UR18, URZ ;  /* 0x0000003f00127c82 */ /* 0x000fe40008000000 */
[----:B------:R-:W-:-:S04]  /*0380*/  USEL UR5, UR4, UR5, UP0 ;  /* 0x0000000504057287 */ /* 0x000fc80008000000 */
[----:B------:R-:W-:Y:S02]  /*0390*/  UIADD3 UR17, UR6, -0x1, UR5 ;  /* 0xffffffff06117890 */ /* 0x000fe4000fffe005 */
[----:B------:R-:W-:-:S05]  /*03a0*/  IMAD.U32 R0, RZ, RZ, UR5 ;  /* 0x00000005ff007e24 */ /* 0x000fca000f8e00ff */
[-C--:B------:R-:W-:Y:S02]  /*03b0*/  IABS R2, R0.reuse ;  /* 0x0000000000027213 */ /* 0x080fe40000000000 */
[----:B------:R-:W-:-:S03]  /*03c0*/  IABS R0, R0 ;  /* 0x0000000000007213 */ /* 0x000fc60000000000 */
[----:B------:R-:W-:Y:S02]  /*03d0*/  IMAD.MOV.U32 R5, RZ, RZ, R2 ;  /* 0x000000ffff057224 */ /* 0x000fe400078e0002 */
[----:B------:R-:W-:Y:S01]  /*03e0*/  IMAD.U32 R2, RZ, RZ, UR17 ;  /* 0x00000011ff027e24 */ /* 0x000fe2000f8e00ff */
[----:B------:R-:W-:Y:S01]  /*03f0*/  ULOP3.LUT UR17, UR17, UR5, URZ, 0x3c, !UPT ;  /* 0x0000000511117292 */ /* 0x000fe2000f8e3c3f */
[----:B------:R-:W3:Y:S01]  /*0400*/  R2UR UR16, R5 ;  /* 0x00000000051073c2 */ /* 0x000ee200000e0000 */
[----:B------:R-:W-:Y:S02]  /*0410*/  IMAD.MOV R0, RZ, RZ, -R0 ;  /* 0x000000ffff007224 */ /* 0x000fe400078e0a00 */
[----:B------:R-:W-:-:S05]  /*0420*/  IABS R2, R2 ;  /* 0x0000000200027213 */ /* 0x000fca0000000000 */
[----:B------:R-:W4:Y:S08]  /*0430*/  R2UR UR15, R2 ;  /* 0x00000000020f73c2 */ /* 0x000f3000000e0000 */
[----:B------:R-:W5:Y:S01]  /*0440*/  R2UR UR14, R0 ;  /* 0x00000000000e73c2 */ /* 0x000f6200000e0000 */
[----:B---3--:R-:W3:Y:S08]  /*0450*/  I2F.RP R6, UR16 ;  /* 0x0000001000067d06 */ /* 0x008ef00008209400 */
[----:B-1-3--:R-:W1:Y:S02]  /*0460*/  MUFU.RCP R4, R6 ;  /* 0x0000000600047308 */ /* 0x00ae640000001000 */
[----:B-1----:R-:W-:-:S06]  /*0470*/  IADD3 R4, R4, 0xffffffe, RZ ;  /* 0x0ffffffe04047810 */ /* 0x002fcc0007ffe0ff */
[----:B------:R-:W1:Y:S02]  /*0480*/  F2I.FTZ.U32.TRUNC.NTZ R4, R4 ;  /* 0x0000000400047305 */ /* 0x000e64000021f000 */
[----:B-1----:R-:W1:Y:S02]  /*0490*/  R2UR UR19, R4 ;  /* 0x00000000041373c2 */ /* 0x002e6400000e0000 */
[----:B-1----:R-:W-:-:S04]  /*04a0*/  UIADD3 UR4, URZ, -UR19, URZ ;  /* 0x800000133f047290 */ /* 0x002fc8000fffe03f */
[----:B------:R-:W-:-:S04]  /*04b0*/  UIMAD UR4, UR4, UR16, URZ ;  /* 0x00000010040472a4 */ /* 0x000fc8000f8e023f */
[----:B------:R-:W-:-:S04]  /*04c0*/  UIMAD.WIDE.U32 UR18, UR19, UR4, UR18 ;  /* 0x00000004131272a5 */ /* 0x000fc8000f8e0012 */
[----:B----4-:R-:W-:-:S04]  /*04d0*/  UIMAD.WIDE.U32 UR18, UR19, UR15, URZ ;  /* 0x0000000f131272a5 */ /* 0x010fc8000f8e003f */
[----:B-----5:R-:W-:-:S04]  /*04e0*/  UIMAD UR14, UR19, UR14, UR15 ;  /* 0x0000000e130e72a4 */ /* 0x020fc8000f8e020f */
[----:B------:R-:W-:-:S11]  /*04f0*/  UISETP.GT.U32.AND UP0, UPT, UR16, UR14, UPT ;  /* 0x0000000e1000728c */ /* 0x000fd6000bf04070 */
[----:B------:R-:W-:Y:S02]  /*0500*/  @!UP0 UIADD3 UR14, UR14, -UR16, URZ ;  /* 0x800000100e0e8290 */ /* 0x000fe4000fffe03f */
[----:B------:R-:W-:Y:S02]  /*0510*/  @!UP0 UIADD3 UR19, UR19, 0x1, URZ ;  /* 0x0000000113138890 */ /* 0x000fe4000fffe03f */
[----:B------:R-:W-:Y:S02]  /*0520*/  UISETP.GE.U32.AND UP1, UPT, UR14, UR16, UPT ;  /* 0x000000100e00728c */ /* 0x000fe4000bf26070 */
[----:B------:R-:W-:-:S09]  /*0530*/  UISETP.GE.AND UP0, UPT, UR17, URZ, UPT ;  /* 0x0000003f1100728c */ /* 0x000fd2000bf06270 */
[----:B------:R-:W-:Y:S02]  /*0540*/  @UP1 UIADD3 UR19, UR19, 0x1, URZ ;  /* 0x0000000113131890 */ /* 0x000fe4000fffe03f */
[----:B------:R-:W-:Y:S02]  /*0550*/  UISETP.NE.AND UP1, UPT, UR5, URZ, UPT ;  /* 0x0000003f0500728c */ /* 0x000fe4000bf25270 */
[----:B------:R-:W-:-:S09]  /*0560*/  @!UP0 UIADD3 UR19, -UR19, URZ, URZ ;  /* 0x0000003f13138290 */ /* 0x000fd2000fffe13f */
[----:B------:R-:W-:Y:S02]  /*0570*/  @!UP1 ULOP3.LUT UR19, URZ, UR5, URZ, 0x33, !UPT ;  /* 0x000000053f139292 */ /* 0x000fe4000f8e333f */
.L_x_2:
[----:B------:R-:W-:Y:S01]  /*0580*/  ULOP3.LUT UR7, UR7, 0xffff, URZ, 0xc0, !UPT ;  /* 0x0000ffff07077892 */ /* 0x000fe2000f8ec03f */
[----:B------:R-:W-:Y:S01]  /*0590*/  PLOP3.LUT P2, PT, PT, PT, PT, 0x80, 0x0 ;  /* 0x000000000000781c */ /* 0x000fe20003f4f070 */
[----:B------:R-:W-:Y:S01]  /*05a0*/  IMAD.MOV.U32 R5, RZ, RZ, RZ ;  /* 0x000000ffff057224 */ /* 0x000fe200078e00ff */
[----:B------:R-:W-:Y:S01]  /*05b0*/  CS2R R116, SRZ ;  /* 0x0000000000747805 */ /* 0x000fe2000001ff00 */
[----:B------:R-:W-:Y:S01]  /*05c0*/  UIMAD UR7, UR7, UR19, URZ ;  /* 0x00000013070772a4 */ /* 0x000fe2000f8e023f */
[----:B------:R-:W-:Y:S01]  /*05d0*/  IMAD.MOV.U32 R2, RZ, RZ, RZ ;  /* 0x000000ffff027224 */ /* 0x000fe200078e00ff */
[----:B------:R-:W-:Y:S01]  /*05e0*/  CS2R R122, SRZ ;  /* 0x00000000007a7805 */ /* 0x000fe2000001ff00 */
[----:B------:R-:W-:Y:S01]  /*05f0*/  CS2R R120, SRZ ;  /* 0x0000000000787805 */ /* 0x000fe2000001ff00 */
[----:B------:R-:W-:Y:S01]  /*0600*/  UIADD3 UR19, UR7, UR19, URZ ;  /* 0x0000001307137290 */ /* 0x000fe2000fffe03f */
[----:B------:R-:W-:Y:S01]  /*0610*/  CS2R R114, SRZ ;  /* 0x0000000000727805 */ /* 0x000fe2000001ff00 */
[----:B------:R-:W-:Y:S01]  /*0620*/  CS2R R112, SRZ ;  /* 0x0000000000707805 */ /* 0x000fe2000001ff00 */
[----:B------:R-:W-:Y:S01]  /*0630*/  CS2R R110, SRZ ;  /* 0x00000000006e7805 */ /* 0x000fe2000001ff00 */
[----:B------:R-:W-:Y:S01]  /*0640*/  UISETP.LT.AND UP0, UPT, UR6, UR19, UPT ;  /* 0x000000130600728c */ /* 0x000fe2000bf01270 */
[----:B------:R-:W-:Y:S01]  /*0650*/  CS2R R108, SRZ ;  /* 0x00000000006c7805 */ /* 0x000fe2000001ff00 */
[----:B------:R-:W-:Y:S01]  /*0660*/  CS2R R106, SRZ ;  /* 0x00000000006a7805 */ /* 0x000fe2000001ff00 */
[----:B------:R-:W-:Y:S01]  /*0670*/  CS2R R104, SRZ ;  /* 0x0000000000687805 */ /* 0x000fe2000001ff00 */
[----:B------:R-:W-:Y:S01]  /*0680*/  USEL UR6, UR6, UR19, UP0 ;  /* 0x0000001306067287 */ /* 0x000fe20008000000 */
[----:B------:R-:W-:Y:S01]  /*0690*/  CS2R R126, SRZ ;  /* 0x00000000007e7805 */ /* 0x000fe2000001ff00 */
[----:B------:R-:W-:Y:S01]  /*06a0*/  CS2R R124, SRZ ;  /* 0x00000000007c7805 */ /* 0x000fe2000001ff00 */
[----:B------:R-:W-:Y:S01]  /*06b0*/  CS2R R102, SRZ ;  /* 0x0000000000667805 */ /* 0x000fe2000001ff00 */
[----:B------:R-:W-:Y:S01]  /*06c0*/  UISETP.GT.AND UP0, UPT, UR6, UR7, UPT ;  /* 0x000000070600728c */ /* 0x000fe2000bf04270 */
[----:B------:R-:W-:Y:S01]  /*06d0*/  CS2R R100, SRZ ;  /* 0x0000000000647805 */ /* 0x000fe2000001ff00 */
[----:B------:R-:W-:Y:S01]  /*06e0*/  CS2R R98, SRZ ;  /* 0x0000000000627805 */ /* 0x000fe2000001ff00 */
[----:B------:R-:W-:Y:S01]  /*06f0*/  CS2R R96, SRZ ;  /* 0x0000000000607805 */ /* 0x000fe2000001ff00 */
[----:B------:R-:W-:Y:S01]  /*0700*/  CS2R R94, SRZ ;  /* 0x00000000005e7805 */ /* 0x000fe2000001ff00 */
[----:B------:R-:W-:Y:S01]  /*0710*/  CS2R R92, SRZ ;  /* 0x00000000005c7805 */ /* 0x000fe2000001ff00 */
[----:B------:R-:W-:Y:S01]  /*0720*/  PLOP3.LUT P0, PT, PT, PT, UP0, 0x80, 0x0 ;  /* 0x000000000000781c */ /* 0x000fe20003f0f008 */
[----:B------:R-:W-:Y:S01]  /*0730*/  CS2R R90, SRZ ;  /* 0x00000000005a7805 */ /* 0x000fe2000001ff00 */
        /* <DEDUP_REMOVED lines=30> */
[----:B------:R-:W-:Y:S05]  /*0920*/  @!P0 BRA `(.L_x_3) ;  /* 0x00006c2000008947 */ /* 0x000fea0003800000 */
[----:B------:R-:W-:Y:S02]  /*0930*/  ULDC.64 UR4, c[0x0][0x340] ;  /* 0x0000d00000047ab9 */ /* 0x000fe40000000a00 */
[----:B------:R-:W-:-:S02]  /*0940*/  UISETP.NE.U32.AND UP0, UPT, URZ, UR4, UPT ;  /* 0x000000043f00728c */ /* 0x000fc4000bf05070 */
[----:B------:R-:W-:Y:S02]  /*0950*/  ULDC.64 UR14, c[0x0][0x340] ;  /* 0x0000d000000e7ab9 */ /* 0x000fe40000000a00 */
[----:B------:R-:W-:-:S06]  /*0960*/  UISETP.NE.AND.EX UP0, UPT, URZ, UR5, UPT, UP0 ;  /* 0x000000053f00728c */ /* 0x000fcc000bf05300 */
[----:B------:R-:W-:-:S05]  /*0970*/  PLOP3.LUT P0, PT, PT, PT, UP0, 0x80, 0x0 ;  /* 0x000000000000781c */ /* 0x000fca0003f0f008 */
[----:B------:R-:W-:Y:S02]  /*0980*/  @UP0 UMOV UR4, 0x4 ;  /* 0x0000000400040882 */ /* 0x000fe40000000000 */
[----:B------:R-:W-:-:S06]  /*0990*/  @UP0 UIMAD.WIDE UR4, UR11, UR4, UR14 ;  /* 0x000000040b0402a5 */ /* 0x000fcc000f8e020e */
[----:B------:R-:W-:Y:S02]  /*09a0*/  IMAD.U32 R8, RZ, RZ, UR4 ;  /* 0x00000004ff087e24 */ /* 0x000fe4000f8e00ff */
[----:B------:R-:W-:Y:S01]  /*09b0*/  IMAD.U32 R9, RZ, RZ, UR5 ;  /* 0x00000005ff097e24 */ /* 0x000fe2000f8e00ff */
[----:B------:R-:W3:Y:S01]  /*09c0*/  S2R R12, SR_CTAID.X ;  /* 0x00000000000c7919 */ /* 0x000ee20000002500 */
[----:B------:R-:W-:Y:S01]  /*09d0*/  SHF.R.S32.HI R10, RZ, 0x1f, R3 ;  /* 0x0000001fff0a7819 */ /* 0x000fe20000011403 */
[----:B------:R-:W-:Y:S01]  /*09e0*/  IMAD.MOV.U32 R0, RZ, RZ, c[0x0][0x2c4] ;  /* 0x0000b100ff007624 */ /* 0x000fe200078e00ff */
[----:B------:R-:W-:Y:S01]  /*09f0*/  USHF.R.S32.HI UR14, URZ, 0x1f, UR10 ;  /* 0x0000001f3f0e7899 */ /* 0x000fe2000801140a */
[----:B------:R3:W4:Y:S01]  /*0a00*/  @P0 LDG.E R8, [R8.64] ;  /* 0x0000000c08080981 */ /* 0x000722000c1e1900 */
[-C--:B------:R-:W-:Y:S01]  /*0a10*/  LEA.HI R7, R10, R3.reuse, RZ, 0x3 ;  /* 0x000000030a077211 */ /* 0x080fe200078f18ff */
[----:B------:R-:W-:Y:S01]  /*0a20*/  ULDC.64 UR4, c[0x0][0x1b8] ;  /* 0x00006e0000047ab9 */ /* 0x000fe20000000a00 */
[----:B------:R-:W-:Y:S01]  /*0a30*/  ISETP.NE.AND P1, PT, R0, 0x1, PT ;  /* 0x000000010000780c */ /* 0x000fe20003f25270 */
[----:B------:R-:W-:Y:S01]  /*0a40*/  UIMAD UR14, UR14, UR4, URZ ;  /* 0x000000040e0e72a4 */ /* 0x000fe2000f8e023f */
[----:B------:R-:W-:Y:S01]  /*0a50*/  LOP3.LUT R2, R7, 0xfffffff8, RZ, 0xc0, !PT ;  /* 0xfffffff807027812 */ /* 0x000fe200078ec0ff */
[----:B------:R-:W-:Y:S01]  /*0a60*/  UIMAD.WIDE.U32 UR16, UR10, UR4, URZ ;  /* 0x000000040a1072a5 */ /* 0x000fe2000f8e003f */
[----:B------:R-:W-:Y:S01]  /*0a70*/  SHF.R.S32.HI R7, RZ, 0x3, R7 ;  /* 0x00000003ff077819 */ /* 0x000fe20000011407 */
[----:B------:R-:W-:Y:S01]  /*0a80*/  UIMAD UR14, UR10, UR5, UR14 ;  /* 0x000000050a0e72a4 */ /* 0x000fe2000f8e020e */
[----:B------:R-:W-:Y:S01]  /*0a90*/  LEA.HI R13, R10, R3, RZ, 0x4 ;  /* 0x000000030a0d7211 */ /* 0x000fe200078f20ff */
[----:B------:R-:W-:Y:S01]  /*0aa0*/  IMAD.IADD R2, R3, 0x1, -R2 ;  /* 0x0000000103027824 */ /* 0x000fe200078e0a02 */
[----:B------:R-:W-:Y:S01]  /*0ab0*/  USHF.R.S32.HI UR15, URZ, 0x1f, UR11 ;  /* 0x0000001f3f0f7899 */ /* 0x000fe2000801140b */
[----:B------:R-:W-:Y:S01]  /*0ac0*/  IMAD.SHL.U32 R199, R7, 0x40, RZ ;  /* 0x0000004007c77824 */ /* 0x000fe200078e00ff */
[----:B------:R-:W-:Y:S01]  /*0ad0*/  ULDC.64 UR4, c[0x0][0x1c0] ;  /* 0x0000700000047ab9 */ /* 0x000fe20000000a00 */
[C---:B------:R-:W-:Y:S01]  /*0ae0*/  IMAD R202, R2.reuse, 0x20, R7 ;  /* 0x0000002002ca7824 */ /* 0x040fe200078e0207 */
[----:B------:R-:W-:Y:S01]  /*0af0*/  UIADD3 UR17, UR17, UR14, URZ ;  /* 0x0000000e11117290 */ /* 0x000fe2000fffe03f */
[----:B------:R-:W-:Y:S01]  /*0b00*/  IMAD.SHL.U32 R144, R2, 0x8, RZ ;  /* 0x0000000802907824 */ /* 0x000fe200078e00ff */
[----:B------:R-:W-:Y:S01]  /*0b10*/  UIMAD UR15, UR15, UR4, URZ ;  /* 0x000000040f0f72a4 */ /* 0x000fe2000f8e023f */
[----:B------:R-:W-:Y:S01]  /*0b20*/  LOP3.LUT R199, R199, 0x1c0, RZ, 0xc0, !PT ;  /* 0x000001c0c7c77812 */ /* 0x000fe200078ec0ff */
[----:B------:R-:W-:Y:S01]  /*0b30*/  UIMAD.WIDE.U32 UR16, UR11, UR4, UR16 ;  /* 0x000000040b1072a5 */ /* 0x000fe2000f8e0010 */
[----:B------:R-:W-:Y:S01]  /*0b40*/  BSSY B0, `(.L_x_4) ;  /* 0x0000046000007945 */ /* 0x000fe20003800000 */
[----:B------:R-:W-:Y:S01]  /*0b50*/  UIMAD UR5, UR11, UR5, UR15 ;  /* 0x000000050b0572a4 */ /* 0x000fe2000f8e020f */
[----:B------:R-:W-:Y:S01]  /*0b60*/  ISETP.GE.AND P5, PT, R144, c[0x0][0x198], PT ;  /* 0x0000660090007a0c */ /* 0x000fe20003fa6270 */
[----:B------:R-:W-:Y:S01]  /*0b70*/  ULDC UR4, c[0x0][0x168] ;  /* 0x00005a0000047ab9 */ /* 0x000fe20000000800 */
[----:B---3--:R-:W-:Y:S01]  /*0b80*/  IMAD R9, R12, 0x80, R202 ;  /* 0x000000800c097824 */ /* 0x008fe200078e02ca */
[----:B------:R-:W-:Y:S01]  /*0b90*/  UIADD3 UR5, UR17, UR5, URZ ;  /* 0x0000000511057290 */ /* 0x000fe2000fffe03f */
[----:B------:R-:W-:-:S02]  /*0ba0*/  IMAD.U32 R15, RZ, RZ, UR17 ;  /* 0x00000011ff0f7e24 */ /* 0x000fc4000f8e00ff */
[----:B------:R-:W-:-:S04]  /*0bb0*/  @P1 IMAD.HI.U32 R0, R9, c[0x0][0x2c8], RZ ;  /* 0x0000b20009001a27 */ /* 0x000fc800078e00ff */
[----:B------:R-:W-:Y:S01]  /*0bc0*/  IMAD.MOV.U32 R5, RZ, RZ, R9 ;  /* 0x000000ffff057224 */ /* 0x000fe200078e0009 */
[----:B------:R-:W-:Y:S01]  /*0bd0*/  @P1 SHF.R.U32.HI R5, RZ, c[0x0][0x2cc], R0 ;  /* 0x0000b300ff051a19 */ /* 0x000fe20000011600 */
[----:B------:R-:W-:Y:S02]  /*0be0*/  IMAD.U32 R14, RZ, RZ, UR16 ;  /* 0x00000010ff0e7e24 */ /* 0x000fe4000f8e00ff */
[----:B------:R-:W-:Y:S01]  /*0bf0*/  IMAD.U32 R15, RZ, RZ, UR5 ;  /* 0x00000005ff0f7e24 */ /* 0x000fe2000f8e00ff */
[--C-:B-1----:R-:W-:Y:S01]  /*0c00*/  SHF.R.S32.HI R4, RZ, 0x1f, R5.reuse ;  /* 0x0000001fff047819 */ /* 0x102fe20000011405 */
[----:B------:R-:W-:Y:S01]  /*0c10*/  IMAD.MOV R0, RZ, RZ, -R5 ;  /* 0x000000ffff007224 */ /* 0x000fe200078e0a05 */
[----:B------:R-:W-:Y:S01]  /*0c20*/  ULDC UR5, c[0x0][0x2c4] ;  /* 0x0000b10000057ab9 */ /* 0x000fe20000000800 */
[----:B------:R-:W-:Y:S01]  /*0c30*/  IMAD.WIDE.U32 R14, R5, c[0x0][0x1b0], R14 ;  /* 0x00006c00050e7a25 */ /* 0x000fe200078e000e */
[----:B------:R-:W-:-:S03]  /*0c40*/  UIMAD UR4, UR5, UR4, URZ ;  /* 0x00000004050472a4 */ /* 0x000fc6000f8e023f */
[----:B------:R-:W-:Y:S01]  /*0c50*/  IMAD R0, R0, c[0x0][0x2c4], R9 ;  /* 0x0000b10000007a24 */ /* 0x000fe200078e0209 */
[----:B------:R-:W-:Y:S01]  /*0c60*/  IADD3 R9, R144, 0x40, RZ ;  /* 0x0000004090097810 */ /* 0x000fe20007ffe0ff */
[----:B------:R-:W-:Y:S02]  /*0c70*/  IMAD R4, R4, c[0x0][0x1b0], RZ ;  /* 0x00006c0004047a24 */ /* 0x000fe400078e02ff */
[----:B------:R-:W-:Y:S01]  /*0c80*/  IMAD R12, R12, 0x80, R7 ;  /* 0x000000800c0c7824 */ /* 0x000fe200078e0207 */
[----:B------:R-:W-:Y:S01]  /*0c90*/  SHF.R.S32.HI R11, RZ, 0x1f, R0 ;  /* 0x0000001fff0b7819 */ /* 0x000fe20000011400 */
[----:B------:R-:W-:Y:S01]  /*0ca0*/  IMAD R5, R5, c[0x0][0x1b4], R4 ;  /* 0x00006d0005057a24 */ /* 0x000fe200078e0204 */
[----:B------:R-:W-:-:S03]  /*0cb0*/  ISETP.GE.AND P4, PT, R9, c[0x0][0x198], PT ;  /* 0x0000660009007a0c */ /* 0x000fc60003f86270 */
[----:B------:R-:W-:Y:S02]  /*0cc0*/  IMAD.IADD R15, R15, 0x1, R5 ;  /* 0x000000010f0f7824 */ /* 0x000fe400078e0205 */
[----:B------:R-:W-:Y:S02]  /*0cd0*/  IMAD R11, R11, c[0x0][0x1a8], RZ ;  /* 0x00006a000b0b7a24 */ /* 0x000fe400078e02ff */
[----:B------:R-:W-:Y:S01]  /*0ce0*/  IMAD.WIDE.U32 R4, R0, c[0x0][0x1a8], R14 ;  /* 0x00006a0000047a25 */ /* 0x000fe200078e000e */
[----:B------:R-:W-:-:S03]  /*0cf0*/  LEA.HI R14, R10, R3, RZ, 0x6 ;  /* 0x000000030a0e7211 */ /* 0x000fc600078f30ff */
[----:B------:R-:W-:Y:S01]  /*0d00*/  IMAD R11, R0, c[0x0][0x1ac], R11 ;  /* 0x00006b00000b7a24 */ /* 0x000fe200078e020b */
[----:B------:R-:W-:Y:S01]  /*0d10*/  LOP3.LUT R0, R13, 0xfffffff0, RZ, 0xc0, !PT ;  /* 0xfffffff00d007812 */ /* 0x000fe200078ec0ff */
[----:B------:R-:W-:Y:S01]  /*0d20*/  IMAD.SHL.U32 R14, R14, 0x8, RZ ;  /* 0x000000080e0e7824 */ /* 0x000fe200078e00ff */
[C---:B------:R-:W-:Y:S01]  /*0d30*/  LEA R18, P1, R4.reuse, c[0x0][0x160], 0x1 ;  /* 0x0000580004127a11 */ /* 0x040fe200078208ff */
[----:B------:R-:W-:Y:S02]  /*0d40*/  IMAD.IADD R11, R5, 0x1, R11 ;  /* 0x00000001050b7824 */ /* 0x000fe400078e020b */
[----:B------:R-:W-:Y:S01]  /*0d50*/  IMAD.IADD R5, R3, 0x1, -R0 ;  /* 0x0000000103057824 */ /* 0x000fe200078e0a00 */
[----:B------:R-:W-:Y:S01]  /*0d60*/  SHF.R.U32.HI R0, RZ, 0x3, R199 ;  /* 0x00000003ff007819 */ /* 0x000fe200000116c7 */
[----:B------:R1:W3:Y:S01]  /*0d70*/  SHFL.IDX PT, R20, R18, RZ, 0x181f ;  /* 0x00181fff12147589 */ /* 0x0002e200000e0000 */
[----:B------:R-:W-:Y:S02]  /*0d80*/  LEA.HI.X R11, R4, c[0x0][0x164], R11, 0x1, P1 ;  /* 0x00005900040b7a11 */ /* 0x000fe400008f0c0b */
[----:B------:R-:W-:-:S02]  /*0d90*/  SHF.R.S32.HI R4, RZ, 0x1f, R5 ;  /* 0x0000001fff047819 */ /* 0x000fc40000011405 */
[----:B------:R-:W-:Y:S01]  /*0da0*/  LOP3.LUT R199, R199, 0x38, R144, 0xf8, !PT ;  /* 0x00000038c7c77812 */ /* 0x000fe200078ef890 */
[----:B------:R1:W2:Y:S01]  /*0db0*/  SHFL.IDX PT, R21, R11, RZ, 0x181f ;  /* 0x00181fff0b157589 */ /* 0x0002a200000e0000 */
[----:B------:R-:W-:Y:S02]  /*0dc0*/  LEA.HI R4, R4, R5, RZ, 0x3 ;  /* 0x0000000504047211 */ /* 0x000fe400078f18ff */
[----:B------:R-:W-:Y:S01]  /*0dd0*/  LOP3.LUT R199, R199, R0, RZ, 0x3c, !PT ;  /* 0x00000000c7c77212 */ /* 0x000fe200078e3cff */
[----:B------:R-:W-:Y:S01]  /*0de0*/  IMAD.MOV.U32 R0, RZ, RZ, 0x10 ;  /* 0x00000010ff007424 */ /* 0x000fe200078e00ff */
[----:B------:R-:W-:Y:S02]  /*0df0*/  LOP3.LUT R6, R4, 0xfffffff8, RZ, 0xc0, !PT ;  /* 0xfffffff804067812 */ /* 0x000fe400078ec0ff */
[----:B------:R-:W-:-:S03]  /*0e00*/  LOP3.LUT R199, R199, 0xfffffe00, R14, 0xf8, !PT ;  /* 0xfffffe00c7c77812 */ /* 0x000fc600078ef80e */
[----:B------:R-:W-:Y:S02]  /*0e10*/  IMAD.IADD R6, R5, 0x1, -R6 ;  /* 0x0000000105067824 */ /* 0x000fe400078e0a06 */
[----:B------:R-:W-:Y:S01]  /*0e20*/  IMAD.MOV.U32 R5, RZ, RZ, 0x20 ;  /* 0x00000020ff057424 */ /* 0x000fe200078e00ff */
[----:B----4-:R4:W5:Y:S01]  /*0e30*/  @P0 R2UR UR14, R8 ;  /* 0x00000000080e03c2 */ /* 0x01096200000e0000 */
[----:B------:R-:W-:Y:S01]  /*0e40*/  ISETP.GE.AND P0, PT, R12, UR4, PT ;  /* 0x000000040c007c0c */ /* 0x000fe2000bf06270 */
[----:B-----5:R-:W-:Y:S01]  /*0e50*/  @!UP0 UMOV UR14, UR11 ;  /* 0x0000000b000e8c82 */ /* 0x020fe20008000000 */
[----:B----4-:R-:W-:-:S04]  /*0e60*/  IADD3 R8, R144, 0x80, RZ ;  /* 0x0000008090087810 */ /* 0x010fc80007ffe0ff */
[----:B------:R-:W-:-:S04]  /*0e70*/  ISETP.GE.AND P3, PT, R8, c[0x0][0x198], PT ;  /* 0x0000660008007a0c */ /* 0x000fc80003f66270 */
[----:B------:R-:W-:-:S05]  /*0e80*/  R2P PR, R6, 0x6 ;  /* 0x0000000606007804 */ /* 0x000fca0000000000 */
[----:B------:R-:W-:Y:S02]  /*0e90*/  SEL R0, R0, 0xfffffff0, !P1 ;  /* 0xfffffff000007807 */ /* 0x000fe40004800000 */
[----:B------:R-:W-:Y:S01]  /*0ea0*/  SEL R5, R5, 0xffffffe0, !P2 ;  /* 0xffffffe005057807 */ /* 0x000fe20005000000 */
[----:B------:R-:W-:Y:S05]  /*0eb0*/  @P0 BRA `(.L_x_5) ;  /* 0x000000e000000947 */ /* 0x000fea0003800000 */
[----:B-123--:R-:W-:Y:S01]  /*0ec0*/  SHF.R.S32.HI R14, RZ, 0x1f, R9 ;  /* 0x0000001fff0e7819 */ /* 0x00efe20000011409 */
[----:B------:R-:W-:Y:S01]  /*0ed0*/  IMAD.SHL.U32 R16, R199, 0x2, RZ ;  /* 0x00000002c7107824 */ /* 0x000fe200078e00ff */
[----:B------:R-:W-:Y:S01]  /*0ee0*/  SHF.R.S32.HI R17, RZ, 0x1f, R8 ;  /* 0x0000001fff117819 */ /* 0x000fe20000011408 */
[----:B------:R-:W-:Y:S01]  /*0ef0*/  IMAD.WIDE R22, R144, 0x2, R20 ;  /* 0x0000000290167825 */ /* 0x000fe200078e0214 */
[----:B------:R-:W-:Y:S02]  /*0f00*/  LEA.HI R15, R14, R9, RZ, 0x3 ;  /* 0x000000090e0f7211 */ /* 0x000fe400078f18ff */
[----:B------:R-:W-:Y:S02]  /*0f10*/  LEA.HI R14, R17, R8, RZ, 0x3 ;  /* 0x00000008110e7211 */ /* 0x000fe400078f18ff */
[----:B------:R-:W-:Y:S01]  /*0f20*/  LOP3.LUT R15, R15, 0xfffffff8, RZ, 0xc0, !PT ;  /* 0xfffffff80f0f7812 */ /* 0x000fe200078ec0ff */
[----:B------:R-:W-:Y:S01]  /*0f30*/  @!PT LDS RZ, [RZ] ;  /* 0x00000000fffff984 */ /* 0x000fe20000000800 */
[----:B------:R1:W-:Y:S01]  /*0f40*/  LDGSTS.E.BYPASS.LTC128B.128 [R16+0xc100], [R22.64], !P5 ;  /* 0x0c10000016107fae */ /* 0x0003e2000e901d4c */
[----:B------:R-:W-:-:S03]  /*0f50*/  LOP3.LUT R14, R14, 0xfffffff8, RZ, 0xc0, !PT ;  /* 0xfffffff80e0e7812 */ /* 0x000fc600078ec0ff */
[----:B------:R-:W-:-:S04]  /*0f60*/  IMAD.WIDE R24, R15, 0x2, R20 ;  /* 0x000000020f187825 */ /* 0x000fc800078e0214 */
[----:B------:R-:W-:Y:S01]  /*0f70*/  IMAD.WIDE R14, R14, 0x2, R20 ;  /* 0x000000020e0e7825 */ /* 0x000fe200078e0214 */
[----:B------:R1:W-:Y:S04]  /*0f80*/  LDGSTS.E.BYPASS.LTC128B.128 [R16+0x10100], [R24.64], !P4 ;  /* 0x1010000018107fae */ /* 0x0003e8000e101d4c */
[----:B------:R1:W-:Y:S02]  /*0f90*/  LDGSTS.E.BYPASS.LTC128B.128 [R16+0x14100], [R14.64], !P3 ;  /* 0x141000000e107fae */ /* 0x0003e4000d901d4c */
.L_x_5:
[----:B-123--:R-:W-:Y:S05]  /*0fa0*/  BSYNC B0 ;  /* 0x0000000000007941 */ /* 0x00efea0003800000 */
.L_x_4:
[----:B------:R-:W-:Y:S01]  /*0fb0*/  IADD3 R14, R12, 0x20, RZ ;  /* 0x000000200c0e7810 */ /* 0x000fe20007ffe0ff */
[----:B------:R1:W2:Y:S01]  /*0fc0*/  SHFL.IDX PT, R21, R11, 0x1, 0x181f ;  /* 0x00381f000b157f89 */ /* 0x0002a200000e0000 */
[----:B------:R-:W-:Y:S02]  /*0fd0*/  BSSY B0, `(.L_x_6) ;  /* 0x0000012000007945 */ /* 0x000fe40003800000 */
[----:B------:R-:W-:Y:S01]  /*0fe0*/  ISETP.GE.AND P0, PT, R14, UR4, PT ;  /* 0x000000040e007c0c */ /* 0x000fe2000bf06270 */
[----:B------:R1:W3:-:S12]  /*0ff0*/  SHFL.IDX PT, R20, R18, 0x1, 0x181f ;  /* 0x00381f0012147f89 */ /* 0x0002d800000e0000 */
[----:B------:R-:W-:Y:S05]  /*1000*/  @P0 BRA `(.L_x_7) ;  /* 0x000000e000000947 */ /* 0x000fea0003800000 */
[----:B------:R-:W-:Y:S01]  /*1010*/  SHF.R.S32.HI R14, RZ, 0x1f, R9 ;  /* 0x0000001fff0e7819 */ /* 0x000fe20000011409 */
[----:B------:R-:W-:Y:S01]  /*1020*/  IMAD.SHL.U32 R16, R199, 0x2, RZ ;  /* 0x00000002c7107824 */ /* 0x000fe200078e00ff */
[----:B------:R-:W-:Y:S01]  /*1030*/  SHF.R.S32.HI R17, RZ, 0x1f, R8 ;  /* 0x0000001fff117819 */ /* 0x000fe20000011408 */
[----:B--23--:R-:W-:Y:S01]  /*1040*/  IMAD.WIDE R22, R144, 0x2, R20 ;  /* 0x0000000290167825 */ /* 0x00cfe200078e0214 */
        /* <DEDUP_REMOVED lines=10> */
.L_x_7:
[----:B------:R-:W-:Y:S05]  /*10f0*/  BSYNC B0 ;  /* 0x0000000000007941 */ /* 0x000fea0003800000 */
.L_x_6:
[----:B--2---:R-:W-:Y:S01]  /*1100*/  IADD3 R14, R12, 0x40, RZ ;  /* 0x000000400c0e7810 */ /* 0x004fe20007ffe0ff */
[----:B------:R2:W4:Y:S01]  /*1110*/  SHFL.IDX PT, R21, R11, 0x2, 0x181f ;  /* 0x00581f000b157f89 */ /* 0x00052200000e0000 */
[----:B------:R-:W-:Y:S02]  /*1120*/  BSSY B0, `(.L_x_8) ;  /* 0x0000012000007945 */ /* 0x000fe40003800000 */
[----:B------:R-:W-:Y:S01]  /*1130*/  ISETP.GE.AND P0, PT, R14, UR4, PT ;  /* 0x000000040e007c0c */ /* 0x000fe2000bf06270 */
[----:B---3--:R2:W3:-:S12]  /*1140*/  SHFL.IDX PT, R20, R18, 0x2, 0x181f ;  /* 0x00581f0012147f89 */ /* 0x0084d800000e0000 */
[----:B------:R-:W-:Y:S05]  /*1150*/  @P0 BRA `(.L_x_9) ;  /* 0x000000e000000947 */ /* 0x000fea0003800000 */
[----:B------:R-:W-:Y:S01]  /*1160*/  SHF.R.S32.HI R14, RZ, 0x1f, R9 ;  /* 0x0000001fff0e7819 */ /* 0x000fe20000011409 */
[----:B------:R-:W-:Y:S01]  /*1170*/  IMAD.SHL.U32 R16, R199, 0x2, RZ ;  /* 0x00000002c7107824 */ /* 0x000fe200078e00ff */
[----:B------:R-:W-:Y:S01]  /*1180*/  SHF.R.S32.HI R17, RZ, 0x1f, R8 ;  /* 0x0000001fff117819 */ /* 0x000fe20000011408 */
[----:B---34-:R-:W-:Y:S01]  /*1190*/  IMAD.WIDE R22, R144, 0x2, R20 ;  /* 0x0000000290167825 */ /* 0x018fe200078e0214 */
        /* <DEDUP_REMOVED lines=10> */
.L_x_9:
[----:B------:R-:W-:Y:S05]  /*1240*/  BSYNC B0 ;  /* 0x0000000000007941 */ /* 0x000fea0003800000 */
.L_x_8:
[----:B------:R-:W-:Y:S01]  /*1250*/  UIADD3 UR11, UR6, -0x1, URZ ;  /* 0xffffffff060b7890 */ /* 0x000fe2000fffe03f */
[----:B---3--:R-:W-:Y:S01]  /*1260*/  SHFL.IDX PT, R16, R18, 0x3, 0x181f ;  /* 0x00781f0012107f89 */ /* 0x008fe200000e0000 */
[----:B------:R-:W-:Y:S01]  /*1270*/  IADD3 R12, R12, 0x60, RZ ;  /* 0x000000600c0c7810 */ /* 0x000fe20007ffe0ff */
[----:B------:R-:W-:Y:S01]  /*1280*/  IMAD.MOV.U32 R14, RZ, RZ, c[0x0][0x2b8] ;  /* 0x0000ae00ff0e7624 */ /* 0x000fe200078e00ff */
[----:B------:R-:W-:Y:S01]  /*1290*/  USHF.R.S32.HI UR15, URZ, 0x1f, UR14 ;  /* 0x0000001f3f0f7899 */ /* 0x000fe2000801140e */
[----:B------:R3:W5:Y:S01]  /*12a0*/  SHFL.IDX PT, R17, R11, 0x3, 0x181f ;  /* 0x00781f000b117f89 */ /* 0x00076200000e0000 */
[----:B------:R-:W-:Y:S01]  /*12b0*/  IMAD.U32 R15, RZ, RZ, UR11 ;  /* 0x0000000bff0f7e24 */ /* 0x000fe2000f8e00ff */
[----:B------:R-:W-:Y:S01]  /*12c0*/  ISETP.GE.AND P2, PT, R12, UR4, PT ;  /* 0x000000040c007c0c */ /* 0x000fe2000bf46270 */
[----:B------:R-:W-:Y:S01]  /*12d0*/  IMAD.SHL.U32 R199, R199, 0x2, RZ ;  /* 0x00000002c7c77824 */ /* 0x000fe200078e00ff */
[----:B------:R-:W-:Y:S01]  /*12e0*/  SHF.R.S32.HI R12, RZ, 0x1f, R9 ;  /* 0x0000001fff0c7819 */ /* 0x000fe20000011409 */
[----:B------:R-:W-:Y:S01]  /*12f0*/  IMAD R15, R15, 0x40, R202 ;  /* 0x000000400f0f7824 */ /* 0x000fe200078e02ca */
[----:B------:R-:W-:Y:S01]  /*1300*/  ISETP.NE.AND P0, PT, R14, 0x1, PT ;  /* 0x000000010e00780c */ /* 0x000fe20003f05270 */
[----:B------:R-:W-:Y:S01]  /*1310*/  ULDC.64 UR4, c[0x0][0x2b0] ;  /* 0x0000ac0000047ab9 */ /* 0x000fe20000000a00 */
[----:B------:R-:W-:Y:S01]  /*1320*/  LEA.HI R133, R12, R9, RZ, 0x3 ;  /* 0x000000090c857211 */ /* 0x000fe200078f18ff */
[----:B------:R-:W-:Y:S01]  /*1330*/  UIMAD UR15, UR15, UR4, URZ ;  /* 0x000000040f0f72a4 */ /* 0x000fe2000f8e023f */
[C---:B------:R-:W-:Y:S01]  /*1340*/  IADD3 R201, R15.reuse, UR8, RZ ;  /* 0x000000080fc97c10 */ /* 0x040fe2000fffe0ff */
[----:B------:R-:W-:Y:S01]  /*1350*/  UIMAD.WIDE.U32 UR16, UR14, UR4, URZ ;  /* 0x000000040e1072a5 */ /* 0x000fe2000f8e003f */
[----:B------:R-:W-:Y:S01]  /*1360*/  ISETP.GE.AND P6, PT, R15, UR9, PT ;  /* 0x000000090f007c0c */ /* 0x000fe2000bfc6270 */
[----:B------:R-:W-:Y:S01]  /*1370*/  UIMAD UR15, UR14, UR5, UR15 ;  /* 0x000000050e0f72a4 */ /* 0x000fe2000f8e020f */
[----:B------:R-:W-:Y:S01]  /*1380*/  SHF.R.S32.HI R15, RZ, 0x1f, R8 ;  /* 0x0000001fff0f7819 */ /* 0x000fe20000011408 */
[----:B------:R-:W-:Y:S01]  /*1390*/  IMAD.MOV.U32 R200, RZ, RZ, RZ ;  /* 0x000000ffffc87224 */ /* 0x000fe200078e00ff */
[----:B------:R-:W-:Y:S01]  /*13a0*/  LOP3.LUT R133, R133, 0xfffffff8, RZ, 0xc0, !PT ;  /* 0xfffffff885857812 */ /* 0x000fe200078ec0ff */
[----:B------:R-:W-:Y:S01]  /*13b0*/  UIADD3 UR15, UR17, UR15, URZ ;  /* 0x0000000f110f7290 */ /* 0x000fe2000fffe03f */
[----:B------:R-:W-:Y:S01]  /*13c0*/  LEA.HI R134, R15, R8, RZ, 0x3 ;  /* 0x000000080f867211 */ /* 0x000fe200078f18ff */
[----:B------:R-:W-:Y:S01]  /*13d0*/  @P0 IMAD.HI.U32 R14, R201, c[0x0][0x2bc], RZ ;  /* 0x0000af00c90e0a27 */ /* 0x000fe200078e00ff */
[----:B------:R-:W-:-:S03]  /*13e0*/  ISETP.GT.OR P6, PT, R202, 0x3f, P6 ;  /* 0x0000003fca00780c */ /* 0x000fc600037c4670 */
[----:B-123--:R-:W-:Y:S01]  /*13f0*/  IMAD.MOV.U32 R11, RZ, RZ, R201 ;  /* 0x000000ffff0b7224 */ /* 0x00efe200078e00c9 */
[----:B------:R-:W-:Y:S01]  /*1400*/  LOP3.LUT R134, R134, 0xfffffff8, RZ, 0xc0, !PT ;  /* 0xfffffff886867812 */ /* 0x000fe200078ec0ff */
[----:B----45:R-:W-:Y:S01]  /*1410*/  @!P2 IMAD.WIDE R20, R144, 0x2, R16 ;  /* 0x000000029014a825 */ /* 0x030fe200078e0210 */
[----:B------:R-:W-:Y:S01]  /*1420*/  @P0 SHF.R.U32.HI R11, RZ, c[0x0][0x2c0], R14 ;  /* 0x0000b000ff0b0a19 */ /* 0x000fe2000001160e */
[----:B------:R-:W-:Y:S02]  /*1430*/  USHF.R.S32.HI UR14, URZ, 0x1f, UR10 ;  /* 0x0000001f3f0e7899 */ /* 0x000fe4000801140a */
[--C-:B------:R-:W-:Y:S01]  /*1440*/  @!P2 IMAD.WIDE R18, R133, 0x2, R16.reuse ;  /* 0x000000028512a825 */ /* 0x100fe200078e0210 */
[----:B------:R-:W-:Y:S01]  /*1450*/  @!PT LDS RZ, [RZ] ;  /* 0x00000000fffff984 */ /* 0x000fe20000000800 */
[----:B------:R1:W-:Y:S01]  /*1460*/  @!P2 LDGSTS.E.BYPASS.LTC128B.128 [R199+0xf100], [R20.64], !P5 ;  /* 0x0f10000014c7afae */ /* 0x0003e2000e901d4c */
[----:B------:R-:W-:Y:S02]  /*1470*/  ULDC.64 UR4, c[0x0][0x1e8] ;  /* 0x00007a0000047ab9 */ /* 0x000fe40000000a00 */
[----:B------:R-:W-:Y:S01]  /*1480*/  @!P2 IMAD.WIDE R16, R134, 0x2, R16 ;  /* 0x000000028610a825 */ /* 0x000fe200078e0210 */
[----:B------:R2:W-:Y:S01]  /*1490*/  @!P2 LDGSTS.E.BYPASS.LTC128B.128 [R199+0x13100], [R18.64], !P4 ;  /* 0x1310000012c7afae */ /* 0x0005e2000e101d4c */
[----:B------:R-:W-:-:S03]  /*14a0*/  @!P6 IADD3 R15, P1, R11, UR16, RZ ;  /* 0x000000100b0fec10 */ /* 0x000fc6000ff3e0ff */
[----:B------:R3:W-:Y:S01]  /*14b0*/  @!P2 LDGSTS.E.BYPASS.LTC128B.128 [R199+0x17100], [R16.64], !P3 ;  /* 0x1710000010c7afae */ /* 0x0007e2000d901d4c */
[----:B------:R-:W-:Y:S02]  /*14c0*/  @!P6 LEA.HI.X.SX32 R12, R11, UR15, 0x1, P1 ;  /* 0x0000000f0b0cec11 */ /* 0x000fe400088f0eff */
[C---:B------:R-:W-:Y:S01]  /*14d0*/  @!P6 LEA R14, P1, R15.reuse, c[0x0][0x2a0], 0x2 ;  /* 0x0000a8000f0eea11 */ /* 0x040fe200078210ff */
[----:B------:R-:W0:Y:S03]  /*14e0*/  LDGDEPBAR ;  /* 0x00000000000079af */ /* 0x000e260000000000 */
[----:B------:R-:W-:Y:S01]  /*14f0*/  @!P6 LEA.HI.X R15, R15, c[0x0][0x2a4], R12, 0x2, P1 ;  /* 0x0000a9000f0fea11 */ /* 0x000fe200008f140c */
[----:B------:R-:W-:Y:S06]  /*1500*/  BAR.SYNC.DEFER_BLOCKING 0x0 ;  /* 0x0000000000007b1d */ /* 0x000fec0000010000 */
[----:B------:R4:W5:Y:S01]  /*1510*/  @!P6 LDG.E R200, [R14.64] ;  /* 0x0000000c0ec8e981 */ /* 0x000962000c1e1900 */
[----:B------:R-:W-:Y:S01]  /*1520*/  IMAD.MOV R12, RZ, RZ, -R11 ;  /* 0x000000ffff0c7224 */ /* 0x000fe200078e0a0b */
[----:B------:R-:W-:Y:S01]  /*1530*/  UIMAD UR18, UR14, UR4, URZ ;  /* 0x000000040e1272a4 */ /* 0x000fe2000f8e023f */
[----:B---3--:R-:W-:Y:S01]  /*1540*/  IMAD.SHL.U32 R16, R7, 0x8, RZ ;  /* 0x0000000807107824 */ /* 0x008fe200078e00ff */
[----:B------:R-:W-:Y:S01]  /*1550*/  UIMAD.WIDE.U32 UR20, UR10, UR4, URZ ;  /* 0x000000040a1472a5 */ /* 0x000fe2000f8e003f */
[----:B------:R-:W-:Y:S01]  /*1560*/  IMAD R201, R12, c[0x0][0x2b8], R201 ;  /* 0x0000ae000cc97a24 */ /* 0x000fe200078e02c9 */
[----:B------:R-:W-:Y:S01]  /*1570*/  UIMAD UR18, UR10, UR5, UR18 ;  /* 0x000000050a1272a4 */ /* 0x000fe2000f8e0212 */
[----:B------:R-:W-:Y:S01]  /*1580*/  LOP3.LUT P2, RZ, R2, 0x2, RZ, 0xc0, !PT ;  /* 0x0000000202ff7812 */ /* 0x000fe2000784c0ff */
[----:B------:R-:W-:Y:S01]  /*1590*/  UIMAD UR9, UR11, -0x40, UR9 ;  /* 0xffffffc00b0978a4 */ /* 0x000fe2000f8e0209 */
[C---:B--2---:R-:W-:Y:S01]  /*15a0*/  IMAD.WIDE.U32 R18, R201.reuse, c[0x0][0x1e0], RZ ;  /* 0x00007800c9127a25 */ /* 0x044fe200078e00ff */
[----:B------:R-:W-:Y:S01]  /*15b0*/  SHF.R.S32.HI R12, RZ, 0x1f, R201 ;  /* 0x0000001fff0c7819 */ /* 0x000fe200000114c9 */
[----:B------:R-:W-:Y:S01]  /*15c0*/  UIADD3 UR18, UR21, UR18, URZ ;  /* 0x0000001215127290 */ /* 0x000fe2000fffe03f */
[----:B------:R-:W-:Y:S01]  /*15d0*/  ISETP.GE.AND P3, PT, R144, c[0x0][0x1d4], PT ;  /* 0x0000750090007a0c */ /* 0x000fe20003f66270 */
[----:B------:R-:W-:Y:S01]  /*15e0*/  IMAD.WIDE.U32 R22, R201, c[0x0][0x208], RZ ;  /* 0x00008200c9167a25 */ /* 0x000fe200078e00ff */
[----:B------:R-:W-:Y:S01]  /*15f0*/  ULDC.64 UR4, c[0x0][0x210] ;  /* 0x0000840000047ab9 */ /* 0x000fe20000000a00 */
[----:B------:R-:W-:Y:S01]  /*1600*/  IADD3 R44, -R7, UR9, RZ ;  /* 0x00000009072c7c10 */ /* 0x000fe2000fffe1ff */
[----:B------:R-:W-:Y:S01]  /*1610*/  UIMAD UR14, UR14, UR4, URZ ;  /* 0x000000040e0e72a4 */ /* 0x000fe2000f8e023f */
[C---:B-1----:R-:W-:Y:S01]  /*1620*/  IMAD R20, R12.reuse, c[0x0][0x1e0], RZ ;  /* 0x000078000c147a24 */ /* 0x042fe200078e02ff */
[----:B------:R-:W-:Y:S01]  /*1630*/  UIMAD.WIDE.U32 UR22, UR10, UR4, URZ ;  /* 0x000000040a1672a5 */ /* 0x000fe2000f8e003f */
[----:B------:R-:W-:Y:S01]  /*1640*/  IMAD R12, R12, c[0x0][0x208], RZ ;  /* 0x000082000c0c7a24 */ /* 0x000fe200078e02ff */
[----:B------:R-:W-:Y:S01]  /*1650*/  UIMAD UR5, UR10, UR5, UR14 ;  /* 0x000000050a0572a4 */ /* 0x000fe2000f8e020e */
[----:B------:R-:W-:Y:S01]  /*1660*/  IMAD R20, R201, c[0x0][0x1e4], R20 ;  /* 0x00007900c9147a24 */ /* 0x000fe200078e0214 */
[----:B------:R-:W-:Y:S01]  /*1670*/  ISETP.GE.AND P5, PT, R44, 0x1, PT ;  /* 0x000000012c00780c */ /* 0x000fe20003fa6270 */
[----:B------:R-:W-:Y:S01]  /*1680*/  IMAD.SHL.U32 R6, R6, 0x40, RZ ;  /* 0x0000004006067824 */ /* 0x000fe200078e00ff */
[----:B------:R-:W-:Y:S01]  /*1690*/  UIADD3 UR5, UR23, UR5, URZ ;  /* 0x0000000517057290 */ /* 0x000fe2000fffe03f */
[----:B------:R-:W-:Y:S01]  /*16a0*/  IMAD.IADD R21, R19, 0x1, R20 ;  /* 0x0000000113157824 */ /* 0x000fe200078e0214 */
[----:B------:R-:W-:Y:S01]  /*16b0*/  ISETP.GT.AND P4, PT, R44, 0x20, PT ;  /* 0x000000202c00780c */ /* 0x000fe20003f84270 */
[----:B------:R-:W-:Y:S01]  /*16c0*/  IMAD.MOV.U32 R20, RZ, RZ, R18 ;  /* 0x000000ffff147224 */ /* 0x000fe200078e0012 */
[----:B------:R-:W-:Y:S01]  /*16d0*/  SHF.R.S32.HI R18, RZ, 0x4, R13 ;  /* 0x00000004ff127819 */ /* 0x000fe2000001140d */
[----:B----4-:R-:W-:Y:S01]  /*16e0*/  IMAD.SHL.U32 R15, R2, 0x40, RZ ;  /* 0x00000040020f7824 */ /* 0x010fe200078e00ff */
[----:B------:R-:W-:Y:S01]  /*16f0*/  LOP3.LUT R6, R6, 0x1c0, RZ, 0xc0, !PT ;  /* 0x000001c006067812 */ /* 0x000fe200078ec0ff */
[----:B------:R-:W-:Y:S01]  /*1700*/  IMAD R19, R201, c[0x0][0x20c], R12 ;  /* 0x00008300c9137a24 */ /* 0x000fe200078e020c */
[----:B------:R-:W-:Y:S01]  /*1710*/  LEA.HI R13, R13, R18, RZ, 0x1 ;  /* 0x000000120d0d7211 */ /* 0x000fe200078f08ff */
[----:B------:R-:W-:Y:S01]  /*1720*/  UISETP.GT.AND UP0, UPT, UR11, UR7, UPT ;  /* 0x000000070b00728c */ /* 0x000fe2000bf04270 */
[----:B------:R-:W-:Y:S01]  /*1730*/  LOP3.LUT R15, R15, 0x1c0, RZ, 0xc0, !PT ;  /* 0x000001c00f0f7812 */ /* 0x000fe200078ec0ff */
[----:B------:R-:W-:Y:S01]  /*1740*/  IMAD.IADD R19, R23, 0x1, R19 ;  /* 0x0000000117137824 */ /* 0x000fe200078e0213 */
[----:B------:R-:W-:-:S02]  /*1750*/  LOP3.LUT R13, R13, 0xfffffffe, RZ, 0xc0, !PT ;  /* 0xfffffffe0d0d7812 */ /* 0x000fc400078ec0ff */
[----:B------:R-:W-:Y:S02]  /*1760*/  LOP3.LUT R16, R15, 0x8, R16, 0xf8, !PT ;  /* 0x000000080f107812 */ /* 0x000fe400078ef810 */
[----:B------:R-:W-:Y:S01]  /*1770*/  SHF.R.U32.HI R15, RZ, 0x3, R15 ;  /* 0x00000003ff0f7819 */ /* 0x000fe2000001160f */
[----:B------:R-:W-:Y:S01]  /*1780*/  IMAD.IADD R13, R18, 0x1, -R13 ;  /* 0x00000001120d7824 */ /* 0x000fe200078e0a0d */
[----:B------:R-:W-:Y:S01]  /*1790*/  SHF.R.S32.HI R145, RZ, 0x1f, R144 ;  /* 0x0000001fff917819 */ /* 0x000fe20000011490 */
[----:B------:R-:W-:Y:S01]  /*17a0*/  IMAD.MOV.U32 R18, RZ, RZ, R22 ;  /* 0x000000ffff127224 */ /* 0x000fe200078e0016 */
[----:B------:R-:W-:Y:S02]  /*17b0*/  LOP3.LUT R16, R16, R15, RZ, 0x3c, !PT ;  /* 0x0000000f10107212 */ /* 0x000fe400078e3cff */
[----:B------:R-:W-:Y:S02]  /*17c0*/  IADD3 R203, R199, 0x100, RZ ;  /* 0x00000100c7cb7810 */ /* 0x000fe40007ffe0ff */
[----:B------:R-:W-:Y:S01]  /*17d0*/  SHF.R.S32.HI R146, RZ, 0x1f, R133 ;  /* 0x0000001fff927819 */ /* 0x000fe20000011485 */
[----:B------:R-:W-:Y:S01]  /*17e0*/  IMAD R197, R13, 0x200, R16 ;  /* 0x000002000dc57824 */ /* 0x000fe200078e0210 */
[----:B------:R-:W-:-:S03]  /*17f0*/  SHF.R.S32.HI R135, RZ, 0x1f, R134 ;  /* 0x0000001fff877819 */ /* 0x000fc60000011486 */
[----:B------:R-:W-:-:S05]  /*1800*/  IMAD.SHL.U32 R197, R197, 0x2, RZ ;  /* 0x00000002c5c57824 */ /* 0x000fca00078e00ff */
[----:B------:R-:W-:Y:S02]  /*1810*/  IADD3 R196, R197, 0x6120, RZ ;  /* 0x00006120c5c47810 */ /* 0x000fe40007ffe0ff */
[----:B-----5:R-:W-:Y:S01]  /*1820*/  SHF.R.S32.HI R14, RZ, 0x1f, R200 ;  /* 0x0000001fff0e7819 */ /* 0x020fe200000114c8 */
[----:B------:R-:W-:-:S04]  /*1830*/  IMAD.WIDE.U32 R20, R200, c[0x0][0x1f0], R20 ;  /* 0x00007c00c8147a25 */ /* 0x000fc800078e0014 */
[C---:B------:R-:W-:Y:S02]  /*1840*/  IMAD R11, R14.reuse, c[0x0][0x1f0], RZ ;  /* 0x00007c000e0b7a24 */ /* 0x040fe400078e02ff */
[----:B------:R-:W-:Y:S02]  /*1850*/  IMAD R15, R14, c[0x0][0x218], RZ ;  /* 0x000086000e0f7a24 */ /* 0x000fe400078e02ff */
[----:B------:R-:W-:Y:S01]  /*1860*/  IMAD R12, R200, c[0x0][0x1f4], R11 ;  /* 0x00007d00c80c7a24 */ /* 0x000fe200078e020b */
[----:B------:R-:W-:-:S04]  /*1870*/  IADD3 R11, P1, R20, UR20, RZ ;  /* 0x00000014140b7c10 */ /* 0x000fc8000ff3e0ff */
[----:B------:R-:W-:Y:S02]  /*1880*/  IADD3.X R20, R21, UR18, R12, P1, !PT ;  /* 0x0000001215147c10 */ /* 0x000fe40008ffe40c */
[----:B------:R-:W-:-:S04]  /*1890*/  LEA R12, P1, R11, c[0x0][0x1c8], 0x1 ;  /* 0x000072000b0c7a11 */ /* 0x000fc800078208ff */
[----:B------:R-:W-:Y:S01]  /*18a0*/  LEA.HI.X R11, R11, c[0x0][0x1cc], R20, 0x1, P1 ;  /* 0x000073000b0b7a11 */ /* 0x000fe200008f0c14 */
[----:B------:R-:W-:Y:S01]  /*18b0*/  SHFL.IDX PT, R16, R12, RZ, 0x181f ;  /* 0x00181fff0c107589 */ /* 0x000fe200000e0000 */
[----:B------:R-:W-:-:S03]  /*18c0*/  IMAD.WIDE.U32 R20, R200, c[0x0][0x218], R18 ;  /* 0x00008600c8147a25 */ /* 0x000fc600078e0012 */
[----:B------:R-:W1:Y:S01]  /*18d0*/  SHFL.IDX PT, R17, R11, RZ, 0x181f ;  /* 0x00181fff0b117589 */ /* 0x000e6200000e0000 */
[----:B------:R-:W-:Y:S02]  /*18e0*/  IMAD R18, R200, c[0x0][0x21c], R15 ;  /* 0x00008700c8127a24 */ /* 0x000fe400078e020f */
[----:B------:R-:W-:Y:S01]  /*18f0*/  IMAD.SHL.U32 R19, R13, 0x8, RZ ;  /* 0x000000080d137824 */ /* 0x000fe200078e00ff */
[----:B------:R-:W-:Y:S01]  /*1900*/  SHFL.IDX PT, R14, R12, 0x1, 0x181f ;  /* 0x00381f000c0e7f89 */ /* 0x000fe200000e0000 */
[----:B------:R-:W-:Y:S02]  /*1910*/  IADD3 R13, P1, R20, UR22, RZ ;  /* 0x00000016140d7c10 */ /* 0x000fe4000ff3e0ff */
[----:B------:R-:W-:Y:S01]  /*1920*/  IADD3 R20, R197, 0x6100, RZ ;  /* 0x00006100c5147810 */ /* 0x000fe20007ffe0ff */
[----:B------:R-:W2:Y:S01]  /*1930*/  SHFL.IDX PT, R15, R11, 0x1, 0x181f ;  /* 0x00381f000b0f7f89 */ /* 0x000ea200000e0000 */
[----:B------:R-:W-:Y:S02]  /*1940*/  IADD3.X R18, R21, UR5, R18, P1, !PT ;  /* 0x0000000515127c10 */ /* 0x000fe40008ffe412 */
[----:B------:R-:W-:-:S02]  /*1950*/  LEA R7, P1, R13, c[0x0][0x1f8], 0x1 ;  /* 0x00007e000d077a11 */ /* 0x000fc400078208ff */
[----:B------:R-:W-:Y:S02]  /*1960*/  @P2 IADD3 R196, R20, -0x20, RZ ;  /* 0xffffffe014c42810 */ /* 0x000fe40007ffe0ff */
[----:B------:R-:W-:Y:S01]  /*1970*/  LEA.HI.X R18, R13, c[0x0][0x1fc], R18, 0x1, P1 ;  /* 0x00007f000d127a11 */ /* 0x000fe200008f0c12 */
[----:B------:R-:W-:Y:S01]  /*1980*/  SHFL.IDX PT, R48, R7, RZ, 0x181f ;  /* 0x00181fff07307589 */ /* 0x000fe200000e0000 */
[----:B------:R-:W-:Y:S02]  /*1990*/  ISETP.GE.AND P2, PT, R9, c[0x0][0x1d4], PT ;  /* 0x0000750009007a0c */ /* 0x000fe40003f46270 */
[----:B------:R-:W-:Y:S01]  /*19a0*/  ISETP.GE.AND P1, PT, R8, c[0x0][0x1d4], PT ;  /* 0x0000750008007a0c */ /* 0x000fe20003f26270 */
[----:B------:R3:W4:Y:S01]  /*19b0*/  SHFL.IDX PT, R72, R7, 0x1, 0x181f ;  /* 0x00381f0007487f89 */ /* 0x00072200000e0000 */
[----:B------:R-:W-:Y:S02]  /*19c0*/  LOP3.LUT R19, R6, 0x8, R19, 0xf8, !PT ;  /* 0x0000000806137812 */ /* 0x000fe400078ef813 */
[----:B------:R-:W-:Y:S01]  /*19d0*/  SHF.R.U32.HI R6, RZ, 0x3, R6 ;  /* 0x00000003ff067819 */ /* 0x000fe20000011606 */
[----:B-1----:R-:W-:Y:S01]  /*19e0*/  @P5 IMAD.WIDE R22, R144, 0x2, R16 ;  /* 0x0000000290165825 */ /* 0x002fe200078e0210 */
[----:B------:R-:W1:Y:S01]  /*19f0*/  SHFL.IDX PT, R13, R18, RZ, 0x181f ;  /* 0x00181fff120d7589 */ /* 0x000e6200000e0000 */
[----:B------:R-:W-:-:S02]  /*1a00*/  IADD3 R187, R196, 0x800, RZ ;  /* 0x00000800c4bb7810 */ /* 0x000fc40007ffe0ff */
[--C-:B------:R-:W-:Y:S01]  /*1a10*/  @P5 IMAD.WIDE R20, R133, 0x2, R16.reuse ;  /* 0x0000000285145825 */ /* 0x100fe200078e0210 */
[----:B------:R5:W-:Y:S01]  /*1a20*/  @P5 LDGSTS.E.BYPASS.LTC128B.128 [R199+0x6100], [R22.64], !P3 ;  /* 0x0610000016c75fae */ /* 0x000be2000d901d4c */
[----:B------:R-:W-:Y:S02]  /*1a30*/  LOP3.LUT R6, R19, R6, RZ, 0x3c, !PT ;  /* 0x0000000613067212 */ /* 0x000fe400078e3cff */
[----:B------:R-:W-:Y:S01]  /*1a40*/  @P5 IMAD.WIDE R16, R134, 0x2, R16 ;  /* 0x0000000286105825 */ /* 0x000fe200078e0210 */
[----:B------:R5:W-:Y:S01]  /*1a50*/  @P5 LDGSTS.E.BYPASS.LTC128B.128 [R199+0x8100], [R20.64], !P2 ;  /* 0x0810000014c75fae */ /* 0x000be2000d101d4c */
[----:B------:R-:W-:Y:S02]  /*1a60*/  IADD3 R186, R196, 0x1000, RZ ;  /* 0x00001000c4ba7810 */ /* 0x000fe40007ffe0ff */
[----:B--2---:R-:W-:Y:S01]  /*1a70*/  @P4 IMAD.WIDE R24, R144, 0x2, R14 ;  /* 0x0000000290184825 */ /* 0x004fe200078e020e */
[----:B------:R2:W-:Y:S01]  /*1a80*/  @P5 LDGSTS.E.BYPASS.LTC128B.128 [R199+0xa100], [R16.64], !P1 ;  /* 0x0a10000010c75fae */ /* 0x0005e2000c901d4c */
[----:B------:R-:W-:-:S02]  /*1a90*/  IADD3 R185, R196, 0x1800, RZ ;  /* 0x00001800c4b97810 */ /* 0x000fc40007ffe0ff */
[--C-:B------:R-:W-:Y:S01]  /*1aa0*/  @P4 IMAD.WIDE R26, R133, 0x2, R14.reuse ;  /* 0x00000002851a4825 */ /* 0x100fe200078e020e */
[----:B------:R1:W-:Y:S01]  /*1ab0*/  @P4 LDGSTS.E.BYPASS.LTC128B.128 [R199+0x7100], [R24.64], !P3 ;  /* 0x0710000018c74fae */ /* 0x0003e2000d901d4c */
[----:B------:R-:W-:Y:S02]  /*1ac0*/  IADD3 R183, R196, 0x2000, RZ ;  /* 0x00002000c4b77810 */ /* 0x000fe40007ffe0ff */
[----:B------:R-:W-:Y:S01]  /*1ad0*/  @P4 IMAD.WIDE R14, R134, 0x2, R14 ;  /* 0x00000002860e4825 */ /* 0x000fe200078e020e */
[----:B------:R5:W-:Y:S01]  /*1ae0*/  @P4 LDGSTS.E.BYPASS.LTC128B.128 [R199+0x9100], [R26.64], !P2 ;  /* 0x091000001ac74fae */ /* 0x000be2000d101d4c */
[----:B------:R-:W-:Y:S02]  /*1af0*/  IADD3 R182, R196, 0x2800, RZ ;  /* 0x00002800c4b67810 */ /* 0x000fe40007ffe0ff */
[----:B---3--:R-:W-:Y:S01]  /*1b00*/  IMAD.SHL.U32 R7, R4, 0x40, RZ ;  /* 0x0000004004077824 */ /* 0x008fe200078e00ff */
[----:B------:R3:W-:Y:S01]  /*1b10*/  @P4 LDGSTS.E.BYPASS.LTC128B.128 [R199+0xb100], [R14.64], !P1 ;  /* 0x0b1000000ec74fae */ /* 0x0007e2000c901d4c */
[----:B------:R-:W-:Y:S01]  /*1b20*/  LEA.HI R4, R10, R3, RZ, 0x5 ;  /* 0x000000030a047211 */ /* 0x000fe200078f28ff */
[----:B------:R-:W-:Y:S01]  /*1b30*/  IMAD.WIDE R10, R144, 0x2, RZ ;  /* 0x00000002900a7825 */ /* 0x000fe200078e02ff */
[----:B------:R-:W-:Y:S01]  /*1b40*/  IADD3 R181, R196, 0x3000, RZ ;  /* 0x00003000c4b57810 */ /* 0x000fe20007ffe0ff */
[----:B------:R-:W0:Y:S01]  /*1b50*/  LDGDEPBAR ;  /* 0x00000000000079af */ /* 0x000e220000000000 */
[----:B------:R-:W-:Y:S01]  /*1b60*/  LOP3.LUT R7, R7, 0xfffffe00, RZ, 0xc0, !PT ;  /* 0xfffffe0007077812 */ /* 0x000fe200078ec0ff */
[----:B------:R-:W-:Y:S01]  /*1b70*/  IMAD.SHL.U32 R198, R4, 0x20, RZ ;  /* 0x0000002004c67824 */ /* 0x000fe200078e00ff */
[----:B----4-:R-:W-:Y:S01]  /*1b80*/  IADD3 R46, P5, R10, R72, RZ ;  /* 0x000000480a2e7210 */ /* 0x010fe20007fbe0ff */
[----:B------:R4:W3:Y:S01]  /*1b90*/  SHFL.IDX PT, R12, R18, 0x1, 0x181f ;  /* 0x00381f00120c7f89 */ /* 0x0008e200000e0000 */
[----:B------:R-:W-:-:S02]  /*1ba0*/  IADD3 R180, R196, 0x3800, RZ ;  /* 0x00003800c4b47810 */ /* 0x000fc40007ffe0ff */
[----:B------:R-:W-:Y:S02]  /*1bb0*/  LOP3.LUT R198, R198, 0x7ffffc00, RZ, 0xc0, !PT ;  /* 0x7ffffc00c6c67812 */ /* 0x000fe400078ec0ff */
[----:B------:R-:W-:Y:S02]  /*1bc0*/  IADD3 R179, R196, 0x4000, RZ ;  /* 0x00004000c4b37810 */ /* 0x000fe40007ffe0ff */
[----:B--2---:R-:W-:Y:S02]  /*1bd0*/  IADD3 R16, P4, R48, R10, RZ ;  /* 0x0000000a30107210 */ /* 0x004fe40007f9e0ff */
[----:B------:R-:W-:Y:S02]  /*1be0*/  IADD3 R198, R6, R7, R198 ;  /* 0x0000000706c67210 */ /* 0x000fe40007ffe0c6 */
[C---:B------:R-:W-:Y:S01]  /*1bf0*/  IADD3 R178, R196.reuse, 0x4800, RZ ;  /* 0x00004800c4b27810 */ /* 0x040fe20007ffe0ff */
[----:B-1----:R-:W-:Y:S01]  /*1c00*/  IMAD.X R17, R13, 0x1, R11, P4 ;  /* 0x000000010d117824 */ /* 0x002fe200020e060b */
[----:B------:R-:W-:Y:S01]  /*1c10*/  IADD3 R177, R196, 0x5000, RZ ;  /* 0x00005000c4b17810 */ /* 0x000fe20007ffe0ff */
[----:B------:R-:W-:Y:S01]  /*1c20*/  IMAD.SHL.U32 R198, R198, 0x2, RZ ;  /* 0x00000002c6c67824 */ /* 0x000fe200078e00ff */
[----:B------:R-:W-:-:S03]  /*1c30*/  IADD3 R176, R196, 0x5800, RZ ;  /* 0x00005800c4b07810 */ /* 0x000fc60007ffe0ff */
[----:B------:R-:W-:Y:S01]  /*1c40*/  IMAD R194, R0, 0x2, R198 ;  /* 0x0000000200c27824 */ /* 0x000fe200078e02c6 */
[----:B------:R-:W-:-:S04]  /*1c50*/  DEPBAR.LE SB0, 0x1 ;  /* 0x000080400000791a */ /* 0x000fc80000000000 */
[----:B----4-:R-:W-:Y:S01]  /*1c60*/  IMAD.WIDE R18, R133, 0x2, RZ ;  /* 0x0000000285127825 */ /* 0x010fe200078e02ff */
[----:B------:R-:W-:-:S04]  /*1c70*/  DEPBAR.LE SB0, 0x0 ;  /* 0x000080000000791a */ /* 0x000fc80000000000 */
[----:B---3--:R-:W-:Y:S01]  /*1c80*/  IMAD.WIDE R14, R134, 0x2, RZ ;  /* 0x00000002860e7825 */ /* 0x008fe200078e02ff */
[----:B------:R-:W-:Y:S01]  /*1c90*/  BAR.SYNC.DEFER_BLOCKING 0x0 ;  /* 0x0000000000007b1d */ /* 0x000fe20000010000 */
[----:B------:R-:W-:Y:S02]  /*1ca0*/  IADD3 R74, P4, R18, R72, RZ ;  /* 0x00000048124a7210 */ /* 0x000fe40007f9e0ff */
[C---:B------:R-:W-:Y:S01]  /*1cb0*/  IADD3 R10, P6, R48.reuse, R18, RZ ;  /* 0x00000012300a7210 */ /* 0x040fe20007fde0ff */
[--C-:B------:R-:W-:Y:S01]  /*1cc0*/  IMAD.X R47, R11, 0x1, R12.reuse, P5 ;  /* 0x000000010b2f7824 */ /* 0x100fe200028e060c */
[----:B------:R-:W-:Y:S01]  /*1cd0*/  IADD3 R48, P5, R48, R14, RZ ;  /* 0x0000000e30307210 */ /* 0x000fe20007fbe0ff */
[--C-:B------:R-:W-:Y:S01]  /*1ce0*/  IMAD.X R75, R19, 0x1, R12.reuse, P4 ;  /* 0x00000001134b7824 */ /* 0x100fe200020e060c */
[----:B------:R-:W-:Y:S01]  /*1cf0*/  IADD3 R72, P4, R14, R72, RZ ;  /* 0x000000480e487210 */ /* 0x000fe20007f9e0ff */
[----:B------:R-:W-:Y:S01]  /*1d00*/  IMAD.X R11, R13, 0x1, R19, P6 ;  /* 0x000000010d0b7824 */ /* 0x000fe200030e0613 */
[----:B------:R-:W-:Y:S01]  /*1d10*/  ISETP.GE.AND P6, PT, R9, c[0x0][0x1d4], PT ;  /* 0x0000750009007a0c */ /* 0x000fe20003fc6270 */
[----:B------:R-:W-:Y:S01]  /*1d20*/  IMAD.X R49, R13, 0x1, R15, P5 ;  /* 0x000000010d317824 */ /* 0x000fe200028e060f */
[----:B------:R-:W-:Y:S01]  /*1d30*/  ISETP.GE.AND P5, PT, R144, c[0x0][0x1d4], PT ;  /* 0x0000750090007a0c */ /* 0x000fe20003fa6270 */
[----:B------:R-:W-:-:S02]  /*1d40*/  IMAD.X R73, R15, 0x1, R12, P4 ;  /* 0x000000010f497824 */ /* 0x000fc400020e060c */
[C---:B------:R-:W-:Y:S01]  /*1d50*/  IMAD R193, R5.reuse, 0x2, R198 ;  /* 0x0000000205c17824 */ /* 0x040fe200078e02c6 */
[----:B------:R-:W-:Y:S01]  /*1d60*/  ISETP.LT.OR P4, PT, R44, 0x1, P5 ;  /* 0x000000012c00780c */ /* 0x000fe20002f81670 */
[----:B------:R-:W-:Y:S01]  /*1d70*/  IMAD R191, R5, 0x2, R194 ;  /* 0x0000000205bf7824 */ /* 0x000fe200078e02c2 */
[----:B------:R-:W-:Y:S01]  /*1d80*/  ISETP.GE.AND P5, PT, R8, c[0x0][0x1d4], PT ;  /* 0x0000750008007a0c */ /* 0x000fe20003fa6270 */
[----:B------:R-:W-:Y:S04]  /*1d90*/  LDSM.16.M88.4 R76, [R198+0xc100] ;  /* 0x00c10000c64c783b */ /* 0x000fe80000000200 */
[----:B------:R-:W1:Y:S04]  /*1da0*/  LDSM.16.M88.4 R28, [R197+0x6100] ;  /* 0x00610000c51c783b */ /* 0x000e680000000200 */
[----:B------:R-:W-:Y:S04]  /*1db0*/  LDSM.16.M88.4 R56, [R194+0xc100] ;  /* 0x00c10000c238783b */ /* 0x000fe80000000200 */
[----:B-----5:R-:W2:Y:S04]  /*1dc0*/  LDSM.16.M88.4 R20, [R197+0x6900] ;  /* 0x00690000c514783b */ /* 0x020ea80000000200 */
[----:B------:R-:W3:Y:S04]  /*1dd0*/  LDSM.16.M88.4 R12, [R197+0x7100] ;  /* 0x00710000c50c783b */ /* 0x000ee80000000200 */
[----:B------:R-:W4:Y:S04]  /*1de0*/  LDSM.16.M88.4 R40, [R197+0x7900] ;  /* 0x00790000c528783b */ /* 0x000f280000000200 */
[----:B------:R-:W5:Y:S04]  /*1df0*/  LDSM.16.M88.4 R36, [R196] ;  /* 0x00000000c424783b */ /* 0x000f680000000200 */
[----:B------:R-:W3:Y:S04]  /*1e00*/  LDSM.16.M88.4 R68, [R196+0x800] ;  /* 0x00080000c444783b */ /* 0x000ee80000000200 */
[----:B------:R-:W4:Y:S04]  /*1e10*/  LDSM.16.M88.4 R64, [R196+0x1000] ;  /* 0x00100000c440783b */ /* 0x000f280000000200 */
[----:B------:R-:W4:Y:S04]  /*1e20*/  LDSM.16.M88.4 R60, [R196+0x1800] ;  /* 0x00180000c43c783b */ /* 0x000f280000000200 */
[----:B------:R-:W-:Y:S01]  /*1e30*/  @!PT LDS RZ, [RZ] ;  /* 0x00000000fffff984 */ /* 0x000fe20000000800 */
[----:B------:R-:W-:Y:S01]  /*1e40*/  @!PT LDS RZ, [RZ] ;  /* 0x00000000fffff984 */ /* 0x000fe20000000800 */
[----:B------:R-:W-:Y:S01]  /*1e50*/  @!PT LDS RZ, [RZ] ;  /* 0x00000000fffff984 */ /* 0x000fe20000000800 */
[----:B------:R3:W-:Y:S01]  /*1e60*/  LDGSTS.E.BYPASS.LTC128B.128 [R199+0x100], [R16.64], !P4 ;  /* 0x0010000010c77fae */ /* 0x0007e2000e101d4c */
[----:B------:R-:W-:-:S02]  /*1e70*/  ISETP.LT.OR P4, PT, R44, 0x1, P6 ;  /* 0x000000012c00780c */ /* 0x000fc40003781670 */
[C---:B------:R-:W-:Y:S01]  /*1e80*/  ISETP.LT.OR P6, PT, R44.reuse, 0x21, P6 ;  /* 0x000000212c00780c */ /* 0x040fe200037c1670 */
[C---:B-1----:R-:W-:Y:S08]  /*1e90*/  HMMA.16816.F32.BF16 R32, R76.reuse, R28, RZ ;  /* 0x0000001c4c20723c */ /* 0x042ff000000418ff */
[----:B------:R-:W-:Y:S02]  /*1ea0*/  HMMA.16816.F32.BF16 R28, R76, R30, RZ ;  /* 0x0000001e4c1c723c */ /* 0x000fe400000418ff */
[----:B------:R4:W-:Y:S01]  /*1eb0*/  LDGSTS.E.BYPASS.LTC128B.128 [R199+0x2100], [R10.64], !P4 ;  /* 0x021000000ac77fae */ /* 0x0009e2000e101d4c */
[----:B------:R-:W-:-:S02]  /*1ec0*/  ISETP.LT.OR P4, PT, R44, 0x1, P5 ;  /* 0x000000012c00780c */ /* 0x000fc40002f81670 */
[----:B------:R-:W-:-:S03]  /*1ed0*/  ISETP.LT.OR P5, PT, R44, 0x21, P5 ;  /* 0x000000212c00780c */ /* 0x000fc60002fa1670 */
[C---:B--2---:R-:W-:Y:S08]  /*1ee0*/  HMMA.16816.F32.BF16 R24, R76.reuse, R20, RZ ;  /* 0x000000144c18723c */ /* 0x044ff000000418ff */
[----:B------:R1:W-:Y:S01]  /*1ef0*/  LDGSTS.E.BYPASS.LTC128B.128 [R199+0x4100], [R48.64], !P4 ;  /* 0x0410000030c77fae */ /* 0x0003e2000e101d4c */
[----:B------:R-:W-:Y:S01]  /*1f00*/  ISETP.GE.AND P4, PT, R144, c[0x0][0x1d4], PT ;  /* 0x0000750090007a0c */ /* 0x000fe20003f86270 */
[----:B---3--:R-:W-:Y:S03]  /*1f10*/  HMMA.16816.F32.BF16 R16, R76, R12, RZ ;  /* 0x0000000c4c10723c */ /* 0x008fe600000418ff */
[----:B------:R-:W-:-:S05]  /*1f20*/  ISETP.LT.OR P4, PT, R44, 0x21, P4 ;  /* 0x000000212c00780c */ /* 0x000fca0002781670 */
[C---:B------:R-:W-:Y:S08]  /*1f30*/  HMMA.16816.F32.BF16 R20, R76.reuse, R22, RZ ;  /* 0x000000164c14723c */ /* 0x040ff000000418ff */
[----:B------:R2:W-:Y:S01]  /*1f40*/  LDGSTS.E.BYPASS.LTC128B.128 [R199+0x1100], [R46.64], !P4 ;  /* 0x011000002ec77fae */ /* 0x0005e2000e101d4c */
[----:B------:R-:W-:Y:S01]  /*1f50*/  LOP3.LUT P4, RZ, R2, 0x4, RZ, 0xc0, !PT ;  /* 0x0000000402ff7812 */ /* 0x000fe2000788c0ff */
[----:B------:R-:W-:Y:S01]  /*1f60*/  IMAD.MOV.U32 R2, RZ, RZ, 0x40 ;  /* 0x00000040ff027424 */ /* 0x000fe200078e00ff */
[----:B------:R-:W-:Y:S01]  /*1f70*/  HMMA.16816.F32.BF16 R12, R76, R14, RZ ;  /* 0x0000000e4c0c723c */ /* 0x000fe200000418ff */
[----:B------:R3:W-:Y:S01]  /*1f80*/  LDGSTS.E.BYPASS.LTC128B.128 [R199+0x3100], [R74.64], !P6 ;  /* 0x031000004ac77fae */ /* 0x0007e2000f101d4c */
[----:B------:R-:W-:-:S02]  /*1f90*/  ISETP.GT.AND P6, PT, R202, 0x3f, PT ;  /* 0x0000003fca00780c */ /* 0x000fc40003fc4270 */
[----:B------:R-:W-:Y:S01]  /*1fa0*/  SEL R2, R2, 0xffffffc0, !P4 ;  /* 0xffffffc002027807 */ /* 0x000fe20006000000 */
[----:B------:R3:W-:Y:S01]  /*1fb0*/  LDGSTS.E.BYPASS.LTC128B.128 [R199+0x5100], [R72.64], !P5 ;  /* 0x0510000048c77fae */ /* 0x0007e2000e901d4c */
[----:B------:R-:W-:Y:S02]  /*1fc0*/  PLOP3.LUT P4, PT, PT, PT, UP0, 0x80, 0x0 ;  /* 0x000000000000781c */ /* 0x000fe40003f8f008 */
[C---:B----4-:R-:W-:Y:S01]  /*1fd0*/  HMMA.16816.F32.BF16 R8, R76.reuse, R40, RZ ;  /* 0x000000284c08723c */ /* 0x050fe200000418ff */
[----:B------:R-:W-:Y:S01]  /*1fe0*/  IMAD.IADD R192, R197, 0x1, R2 ;  /* 0x00000001c5c07824 */ /* 0x000fe200078e0202 */
[----:B------:R-:W-:Y:S01]  /*1ff0*/  LDSM.16.M88.4 R52, [R193+0xc100] ;  /* 0x00c10000c134783b */ /* 0x000fe20000000200 */
[----:B------:R-:W-:Y:S01]  /*2000*/  IMAD.IADD R184, R2, 0x1, R196 ;  /* 0x0000000102b87824 */ /* 0x000fe200078e02c4 */
[----:B------:R-:W-:Y:S02]  /*2010*/  LOP3.LUT R2, R6, R7, RZ, 0xfc, !PT ;  /* 0x0000000706027212 */ /* 0x000fe400078efcff */
[----:B-1----:R-:W1:Y:S02]  /*2020*/  LDSM.16.M88.4 R48, [R192+0x6100] ;  /* 0x00610000c030783b */ /* 0x002e640000000200 */
[----:B------:R-:W-:Y:S02]  /*2030*/  HMMA.16816.F32.BF16 R76, R76, R42, RZ ;  /* 0x0000002a4c4c723c */ /* 0x000fe400000418ff */
[----:B------:R-:W-:Y:S04]  /*2040*/  LDSM.16.M88.4 R40, [R192+0x7100] ;  /* 0x00710000c028783b */ /* 0x000fe80000000200 */
[----:B------:R-:W0:Y:S02]  /*2050*/  LDGDEPBAR ;  /* 0x00000000000079af */ /* 0x000e240000000000 */
[C---:B-----5:R-:W-:Y:S02]  /*2060*/  HMMA.16816.F32.BF16 R32, R56.reuse, R36, R32 ;  /* 0x000000243820723c */ /* 0x060fe40000041820 */
[----:B--2---:R-:W2:Y:S06]  /*2070*/  LDSM.16.M88.4 R44, [R192+0x6900] ;  /* 0x00690000c02c783b */ /* 0x004eac0000000200 */
[C---:B------:R-:W-:Y:S01]  /*2080*/  HMMA.16816.F32.BF16 R28, R56.reuse, R38, R28 ;  /* 0x00000026381c723c */ /* 0x040fe2000004181c */
[----:B------:R-:W4:Y:S04]  /*2090*/  LDSM.16.M88.4 R36, [R192+0x7900] ;  /* 0x00790000c024783b */ /* 0x000f280000000200 */
[----:B---3--:R-:W-:Y:S03]  /*20a0*/  LDSM.16.M88.4 R72, [R191+0xc100] ;  /* 0x00c10000bf48783b */ /* 0x008fe60000000200 */
[C---:B------:R-:W-:Y:S08]  /*20b0*/  HMMA.16816.F32.BF16 R24, R56.reuse, R68, R24 ;  /* 0x000000443818723c */ /* 0x040ff00000041818 */
[C---:B------:R-:W-:Y:S01]  /*20c0*/  HMMA.16816.F32.BF16 R20, R56.reuse, R70, R20 ;  /* 0x000000463814723c */ /* 0x040fe20000041814 */
[----:B------:R-:W3:Y:S07]  /*20d0*/  LDSM.16.M88.4 R68, [R184] ;  /* 0x00000000b844783b */ /* 0x000eee0000000200 */
[C---:B------:R-:W-:Y:S08]  /*20e0*/  HMMA.16816.F32.BF16 R16, R56.reuse, R64, R16 ;  /* 0x000000403810723c */ /* 0x040ff00000041810 */
[C---:B------:R-:W-:Y:S01]  /*20f0*/  HMMA.16816.F32.BF16 R12, R56.reuse, R66, R12 ;  /* 0x00000042380c723c */ /* 0x040fe2000004180c */
[----:B------:R-:W5:Y:S07]  /*2100*/  LDSM.16.M88.4 R64, [R184+0x800] ;  /* 0x00080000b840783b */ /* 0x000f6e0000000200 */
[C---:B------:R-:W-:Y:S08]  /*2110*/  HMMA.16816.F32.BF16 R8, R56.reuse, R60, R8 ;  /* 0x0000003c3808723c */ /* 0x040ff00000041808 */
[----:B------:R-:W-:Y:S01]  /*2120*/  HMMA.16816.F32.BF16 R76, R56, R62, R76 ;  /* 0x0000003e384c723c */ /* 0x000fe2000004184c */
[----:B------:R-:W3:Y:S04]  /*2130*/  LDSM.16.M88.4 R60, [R184+0x1000] ;  /* 0x00100000b83c783b */ /* 0x000ee80000000200 */
[----:B------:R-:W3:Y:S03]  /*2140*/  LDSM.16.M88.4 R56, [R184+0x1800] ;  /* 0x00180000b838783b */ /* 0x000ee60000000200 */
[C---:B-1----:R-:W-:Y:S08]  /*2150*/  HMMA.16816.F32.BF16 R32, R52.reuse, R48, R32 ;  /* 0x000000303420723c */ /* 0x042ff00000041820 */
[C---:B------:R-:W-:Y:S01]  /*2160*/  HMMA.16816.F32.BF16 R28, R52.reuse, R50, R28 ;  /* 0x00000032341c723c */ /* 0x040fe2000004181c */
[----:B------:R-:W-:Y:S07]  /*2170*/  LDSM.16.M88.4 R48, [R197+0x8100] ;  /* 0x00810000c530783b */ /* 0x000fee0000000200 */
[C---:B--2---:R-:W-:Y:S08]  /*2180*/  HMMA.16816.F32.BF16 R24, R52.reuse, R44, R24 ;  /* 0x0000002c3418723c */ /* 0x044ff00000041818 */
[C---:B------:R-:W-:Y:S01]  /*2190*/  HMMA.16816.F32.BF16 R20, R52.reuse, R46, R20 ;  /* 0x0000002e3414723c */ /* 0x040fe20000041814 */
[----:B------:R-:W-:Y:S07]  /*21a0*/  LDSM.16.M88.4 R44, [R197+0x8900] ;  /* 0x00890000c52c783b */ /* 0x000fee0000000200 */
[C---:B------:R-:W-:Y:S08]  /*21b0*/  HMMA.16816.F32.BF16 R16, R52.reuse, R40, R16 ;  /* 0x000000283410723c */ /* 0x040ff00000041810 */
[C---:B------:R-:W-:Y:S01]  /*21c0*/  HMMA.16816.F32.BF16 R12, R52.reuse, R42, R12 ;  /* 0x0000002a340c723c */ /* 0x040fe2000004180c */
[----:B------:R-:W-:Y:S07]  /*21d0*/  LDSM.16.M88.4 R40, [R197+0x9100] ;  /* 0x00910000c528783b */ /* 0x000fee0000000200 */
[C---:B----4-:R-:W-:Y:S08]  /*21e0*/  HMMA.16816.F32.BF16 R8, R52.reuse, R36, R8 ;  /* 0x000000243408723c */ /* 0x050ff00000041808 */
[----:B------:R-:W-:Y:S01]  /*21f0*/  HMMA.16816.F32.BF16 R76, R52, R38, R76 ;  /* 0x00000026344c723c */ /* 0x000fe2000004184c */
[----:B------:R-:W1:Y:S04]  /*2200*/  LDSM.16.M88.4 R52, [R198+0x10100] ;  /* 0x01010000c634783b */ /* 0x000e680000000200 */
[----:B------:R-:W2:Y:S03]  /*2210*/  LDSM.16.M88.4 R36, [R197+0x9900] ;  /* 0x00990000c524783b */ /* 0x000ea60000000200 */
[C---:B---3--:R-:W-:Y:S08]  /*2220*/  HMMA.16816.F32.BF16 R32, R72.reuse, R68, R32 ;  /* 0x000000444820723c */ /* 0x048ff00000041820 */
[C---:B------:R-:W-:Y:S01]  /*2230*/  HMMA.16816.F32.BF16 R28, R72.reuse, R70, R28 ;  /* 0x00000046481c723c */ /* 0x040fe2000004181c */
[----:B------:R-:W-:Y:S07]  /*2240*/  LDSM.16.M88.4 R68, [R196+0x2000] ;  /* 0x00200000c444783b */ /* 0x000fee0000000200 */
[C---:B-----5:R-:W-:Y:S08]  /*2250*/  HMMA.16816.F32.BF16 R24, R72.reuse, R64, R24 ;  /* 0x000000404818723c */ /* 0x060ff00000041818 */
[C---:B------:R-:W-:Y:S01]  /*2260*/  HMMA.16816.F32.BF16 R20, R72.reuse, R66, R20 ;  /* 0x000000424814723c */ /* 0x040fe20000041814 */
[----:B------:R-:W-:Y:S07]  /*2270*/  LDSM.16.M88.4 R64, [R196+0x2800] ;  /* 0x00280000c440783b */ /* 0x000fee0000000200 */
[C---:B------:R-:W-:Y:S08]  /*2280*/  HMMA.16816.F32.BF16 R16, R72.reuse, R60, R16 ;  /* 0x0000003c4810723c */ /* 0x040ff00000041810 */
[C---:B------:R-:W-:Y:S01]  /*2290*/  HMMA.16816.F32.BF16 R12, R72.reuse, R62, R12 ;  /* 0x0000003e480c723c */ /* 0x040fe2000004180c */
[----:B------:R-:W-:Y:S07]  /*22a0*/  LDSM.16.M88.4 R60, [R196+0x3000] ;  /* 0x00300000c43c783b */ /* 0x000fee0000000200 */
[C---:B------:R-:W-:Y:S08]  /*22b0*/  HMMA.16816.F32.BF16 R8, R72.reuse, R56, R8 ;  /* 0x000000384808723c */ /* 0x040ff00000041808 */
[----:B------:R-:W-:Y:S01]  /*22c0*/  HMMA.16816.F32.BF16 R76, R72, R58, R76 ;  /* 0x0000003a484c723c */ /* 0x000fe2000004184c */
[----:B------:R-:W3:Y:S04]  /*22d0*/  LDSM.16.M88.4 R72, [R194+0x10100] ;  /* 0x01010000c248783b */ /* 0x000ee80000000200 */
[----:B------:R-:W4:Y:S03]  /*22e0*/  LDSM.16.M88.4 R56, [R196+0x3800] ;  /* 0x00380000c438783b */ /* 0x000f260000000200 */
[C---:B-1----:R-:W-:Y:S08]  /*22f0*/  HMMA.16816.F32.BF16 R32, R52.reuse, R48, R32 ;  /* 0x000000303420723c */ /* 0x042ff00000041820 */
[C---:B------:R-:W-:Y:S01]  /*2300*/  HMMA.16816.F32.BF16 R28, R52.reuse, R50, R28 ;  /* 0x00000032341c723c */ /* 0x040fe2000004181c */
[----:B------:R-:W-:Y:S07]  /*2310*/  LDSM.16.M88.4 R48, [R192+0x8100] ;  /* 0x00810000c030783b */ /* 0x000fee0000000200 */
[C---:B------:R-:W-:Y:S08]  /*2320*/  HMMA.16816.F32.BF16 R24, R52.reuse, R44, R24 ;  /* 0x0000002c3418723c */ /* 0x040ff00000041818 */
[C---:B------:R-:W-:Y:S01]  /*2330*/  HMMA.16816.F32.BF16 R20, R52.reuse, R46, R20 ;  /* 0x0000002e3414723c */ /* 0x040fe20000041814 */
[----:B------:R-:W-:Y:S07]  /*2340*/  LDSM.16.M88.4 R44, [R192+0x8900] ;  /* 0x00890000c02c783b */ /* 0x000fee0000000200 */
[C---:B------:R-:W-:Y:S08]  /*2350*/  HMMA.16816.F32.BF16 R16, R52.reuse, R40, R16 ;  /* 0x000000283410723c */ /* 0x040ff00000041810 */
[C---:B------:R-:W-:Y:S01]  /*2360*/  HMMA.16816.F32.BF16 R12, R52.reuse, R42, R12 ;  /* 0x0000002a340c723c */ /* 0x040fe2000004180c */
[----:B------:R-:W-:Y:S07]  /*2370*/  LDSM.16.M88.4 R40, [R192+0x9100] ;  /* 0x00910000c028783b */ /* 0x000fee0000000200 */
[C---:B--2---:R-:W-:Y:S08]  /*2380*/  HMMA.16816.F32.BF16 R8, R52.reuse, R36, R8 ;  /* 0x000000243408723c */ /* 0x044ff00000041808 */
[----:B------:R-:W-:Y:S01]  /*2390*/  HMMA.16816.F32.BF16 R76, R52, R38, R76 ;  /* 0x00000026344c723c */ /* 0x000fe2000004184c */
[----:B------:R-:W1:Y:S04]  /*23a0*/  LDSM.16.M88.4 R52, [R193+0x10100] ;  /* 0x01010000c134783b */ /* 0x000e680000000200 */
[----:B------:R-:W2:Y:S03]  /*23b0*/  LDSM.16.M88.4 R36, [R192+0x9900] ;  /* 0x00990000c024783b */ /* 0x000ea60000000200 */
[C---:B---3--:R-:W-:Y:S08]  /*23c0*/  HMMA.16816.F32.BF16 R32, R72.reuse, R68, R32 ;  /* 0x000000444820723c */ /* 0x048ff00000041820 */
        /* <DEDUP_REMOVED lines=8> */
[C---:B----4-:R-:W-:Y:S08]  /*2450*/  HMMA.16816.F32.BF16 R8, R72.reuse, R56, R8 ;  /* 0x000000384808723c */ /* 0x050ff00000041808 */
        /* <DEDUP_REMOVED lines=53> */
[----:B------:R-:W-:Y:S04]  /*27b0*/  LDSM.16.M88.4 R56, [R191+0x14100] ;  /* 0x01410000bf38783b */ /* 0x000fe80000000200 */
[----:B------:R-:W3:Y:S01]  /*27c0*/  LDSM.16.M88.4 R72, [R184+0x4000] ;  /* 0x00400000b848783b */ /* 0x000ee20000000200 */
[----:B------:R-:W-:-:S04]  /*27d0*/  DEPBAR.LE SB0, 0x0 ;  /* 0x000080000000791a */ /* 0x000fc80000000000 */
[C---:B-1----:R-:W-:Y:S08]  /*27e0*/  HMMA.16816.F32.BF16 R32, R52.reuse, R48, R32 ;  /* 0x000000303420723c */ /* 0x042ff00000041820 */
[C---:B------:R-:W-:Y:S08]  /*27f0*/  HMMA.16816.F32.BF16 R28, R52.reuse, R50, R28 ;  /* 0x00000032341c723c */ /* 0x040ff0000004181c */
[C---:B------:R-:W-:Y:S08]  /*2800*/  HMMA.16816.F32.BF16 R24, R52.reuse, R44, R24 ;  /* 0x0000002c3418723c */ /* 0x040ff00000041818 */
[C---:B------:R-:W-:Y:S08]  /*2810*/  HMMA.16816.F32.BF16 R20, R52.reuse, R46, R20 ;  /* 0x0000002e3414723c */ /* 0x040ff00000041814 */
[C---:B------:R-:W-:Y:S08]  /*2820*/  HMMA.16816.F32.BF16 R16, R52.reuse, R40, R16 ;  /* 0x000000283410723c */ /* 0x040ff00000041810 */
[C---:B------:R-:W-:Y:S08]  /*2830*/  HMMA.16816.F32.BF16 R12, R52.reuse, R42, R12 ;  /* 0x0000002a340c723c */ /* 0x040ff0000004180c */
[C---:B--2---:R-:W-:Y:S08]  /*2840*/  HMMA.16816.F32.BF16 R8, R52.reuse, R36, R8 ;  /* 0x000000243408723c */ /* 0x044ff00000041808 */
[----:B------:R-:W-:Y:S08]  /*2850*/  HMMA.16816.F32.BF16 R76, R52, R38, R76 ;  /* 0x00000026344c723c */ /* 0x000ff0000004184c */
[C---:B---3--:R-:W-:Y:S08]  /*2860*/  HMMA.16816.F32.BF16 R32, R56.reuse, R72, R32 ;  /* 0x000000483820723c */ /* 0x048ff00000041820 */
[C---:B------:R-:W-:Y:S08]  /*2870*/  HMMA.16816.F32.BF16 R28, R56.reuse, R74, R28 ;  /* 0x0000004a381c723c */ /* 0x040ff0000004181c */
[C---:B------:R-:W-:Y:S08]  /*2880*/  HMMA.16816.F32.BF16 R24, R56.reuse, R68, R24 ;  /* 0x000000443818723c */ /* 0x040ff00000041818 */
[C---:B------:R-:W-:Y:S08]  /*2890*/  HMMA.16816.F32.BF16 R20, R56.reuse, R70, R20 ;  /* 0x000000463814723c */ /* 0x040ff00000041814 */
[C---:B------:R-:W-:Y:S08]  /*28a0*/  HMMA.16816.F32.BF16 R16, R56.reuse, R64, R16 ;  /* 0x000000403810723c */ /* 0x040ff00000041810 */
[C---:B------:R-:W-:Y:S08]  /*28b0*/  HMMA.16816.F32.BF16 R12, R56.reuse, R66, R12 ;  /* 0x00000042380c723c */ /* 0x040ff0000004180c */
[C---:B------:R-:W-:Y:S08]  /*28c0*/  HMMA.16816.F32.BF16 R8, R56.reuse, R60, R8 ;  /* 0x0000003c3808723c */ /* 0x040ff00000041808 */
[----:B------:R-:W-:Y:S01]  /*28d0*/  HMMA.16816.F32.BF16 R76, R56, R62, R76 ;  /* 0x0000003e384c723c */ /* 0x000fe2000004184c */
[----:B------:R-:W-:Y:S06]  /*28e0*/  BAR.SYNC.DEFER_BLOCKING 0x0 ;  /* 0x0000000000007b1d */ /* 0x000fec0000010000 */
[----:B------:R-:W-:Y:S05]  /*28f0*/  @!P4 BRA `(.L_x_10) ;  /* 0x000004300000c947 */ /* 0x000fea0003800000 */
[----:B------:R-:W-:Y:S01]  /*2900*/  ULEA UR11, UR11, UR8, 0x6 ;  /* 0x000000080b0b7291 */ /* 0x000fe2000f8e303f */
[----:B------:R-:W-:-:S05]  /*2910*/  IMAD.MOV.U32 R200, RZ, RZ, RZ ;  /* 0x000000ffffc87224 */ /* 0x000fca00078e00ff */
[----:B------:R-:W-:-:S05]  /*2920*/  IMAD.U32 R201, RZ, RZ, UR11 ;  /* 0x0000000bffc97e24 */ /* 0x000fca000f8e00ff */
[----:B------:R-:W-:-:S05]  /*2930*/  IADD3 R201, R201, -0x40, R202 ;  /* 0xffffffc0c9c97810 */ /* 0x000fca0007ffe0ca */
[----:B------:R-:W-:-:S04]  /*2940*/  @P0 IMAD.HI.U32 R7, R201, c[0x0][0x2bc], RZ ;  /* 0x0000af00c9070a27 */ /* 0x000fc800078e00ff */
[----:B------:R-:W-:Y:S01]  /*2950*/  IMAD.MOV.U32 R6, RZ, RZ, R201 ;  /* 0x000000ffff067224 */ /* 0x000fe200078e00c9 */
[----:B------:R-:W-:-:S04]  /*2960*/  @P0 SHF.R.U32.HI R6, RZ, c[0x0][0x2c0], R7 ;  /* 0x0000b000ff060a19 */ /* 0x000fc80000011607 */
[----:B------:R-:W-:-:S04]  /*2970*/  @!P6 IADD3 R38, P4, R6, UR16, RZ ;  /* 0x000000100626ec10 */ /* 0x000fc8000ff9e0ff */
[----:B------:R-:W-:Y:S02]  /*2980*/  @!P6 LEA.HI.X.SX32 R7, R6, UR15, 0x1, P4 ;  /* 0x0000000f0607ec11 */ /* 0x000fe4000a0f0eff */
[----:B------:R-:W-:-:S04]  /*2990*/  @!P6 LEA R36, P4, R38, c[0x0][0x2a0], 0x2 ;  /* 0x0000a8002624ea11 */ /* 0x000fc800078810ff */
[----:B------:R-:W-:-:S05]  /*29a0*/  @!P6 LEA.HI.X R37, R38, c[0x0][0x2a4], R7, 0x2, P4 ;  /* 0x0000a9002625ea11 */ /* 0x000fca00020f1407 */
[----:B------:R-:W2:Y:S01]  /*29b0*/  @!P6 LDG.E R200, [R36.64] ;  /* 0x0000000c24c8e981 */ /* 0x000ea2000c1e1900 */
[----:B------:R-:W-:Y:S01]  /*29c0*/  IMAD.MOV R6, RZ, RZ, -R6 ;  /* 0x000000ffff067224 */ /* 0x000fe200078e0a06 */
[----:B------:R-:W-:Y:S02]  /*29d0*/  SEL R46, RZ, 0x10, P1 ;  /* 0x00000010ff2e7807 */ /* 0x000fe40000800000 */
[----:B------:R-:W-:Y:S01]  /*29e0*/  SHF.L.U64.HI R40, R144, 0x1, R145 ;  /* 0x0000000190287819 */ /* 0x000fe20000010291 */
[----:B------:R-:W-:Y:S01]  /*29f0*/  IMAD R201, R6, c[0x0][0x2b8], R201 ;  /* 0x0000ae0006c97a24 */ /* 0x000fe200078e02c9 */
[----:B------:R-:W-:-:S03]  /*2a00*/  IADD3 R41, -R46, 0x10, RZ ;  /* 0x000000102e297810 */ /* 0x000fc60007ffe1ff */
[----:B------:R-:W-:Y:S01]  /*2a10*/  IMAD.WIDE.U32 R38, R201, c[0x0][0x1e0], RZ ;  /* 0x00007800c9267a25 */ /* 0x000fe200078e00ff */
[----:B------:R-:W-:Y:S02]  /*2a20*/  SHF.R.S32.HI R6, RZ, 0x1f, R201 ;  /* 0x0000001fff067819 */ /* 0x000fe400000114c9 */
[----:B------:R-:W-:-:S03]  /*2a30*/  LOP3.LUT R41, R41, 0xf, RZ, 0xc0, !PT ;  /* 0x0000000f29297812 */ /* 0x000fc600078ec0ff */
[----:B------:R-:W-:-:S04]  /*2a40*/  IMAD R6, R6, c[0x0][0x1e0], RZ ;  /* 0x0000780006067a24 */ /* 0x000fc800078e02ff */
[----:B------:R-:W-:-:S04]  /*2a50*/  IMAD R7, R201, c[0x0][0x1e4], R6 ;  /* 0x00007900c9077a24 */ /* 0x000fc800078e0206 */
[----:B------:R-:W-:Y:S01]  /*2a60*/  IMAD.IADD R39, R39, 0x1, R7 ;  /* 0x0000000127277824 */ /* 0x000fe200078e0207 */
[----:B--2---:R-:W-:-:S03]  /*2a70*/  SHF.R.S32.HI R7, RZ, 0x1f, R200 ;  /* 0x0000001fff077819 */ /* 0x004fc600000114c8 */
[----:B------:R-:W-:Y:S01]  /*2a80*/  IMAD.WIDE.U32 R36, R200, c[0x0][0x1f0], R38 ;  /* 0x00007c00c8247a25 */ /* 0x000fe200078e0026 */
[----:B------:R-:W-:-:S03]  /*2a90*/  SEL R38, RZ, 0x10, P3 ;  /* 0x00000010ff267807 */ /* 0x000fc60001800000 */
[----:B------:R-:W-:Y:S01]  /*2aa0*/  IMAD R7, R7, c[0x0][0x1f0], RZ ;  /* 0x00007c0007077a24 */ /* 0x000fe200078e02ff */
[----:B------:R-:W-:Y:S01]  /*2ab0*/  IADD3 R47, P4, R36, UR20, RZ ;  /* 0x00000014242f7c10 */ /* 0x000fe2000ff9e0ff */
[----:B------:R-:W-:Y:S01]  /*2ac0*/  IMAD.SHL.U32 R39, R144, 0x2, RZ ;  /* 0x0000000290277824 */ /* 0x000fe200078e00ff */
[----:B------:R-:W-:Y:S01]  /*2ad0*/  IADD3 R50, -R38, 0x10, RZ ;  /* 0x0000001026327810 */ /* 0x000fe20007ffe1ff */
[----:B------:R-:W-:Y:S01]  /*2ae0*/  IMAD R6, R200, c[0x0][0x1f4], R7 ;  /* 0x00007d00c8067a24 */ /* 0x000fe200078e0207 */
[----:B------:R-:W-:Y:S02]  /*2af0*/  SEL R7, RZ, 0x10, P2 ;  /* 0x00000010ff077807 */ /* 0x000fe40001000000 */
[----:B------:R-:W-:Y:S02]  /*2b00*/  LOP3.LUT R50, R50, 0xf, RZ, 0xc0, !PT ;  /* 0x0000000f32327812 */ /* 0x000fe400078ec0ff */
[----:B------:R-:W-:Y:S02]  /*2b10*/  IADD3.X R36, R37, UR18, R6, P4, !PT ;  /* 0x0000001225247c10 */ /* 0x000fe4000a7fe406 */
[----:B------:R-:W-:-:S02]  /*2b20*/  LEA R6, P4, R47, c[0x0][0x1c8], 0x1 ;  /* 0x000072002f067a11 */ /* 0x000fc400078808ff */
[----:B------:R-:W-:Y:S02]  /*2b30*/  IADD3 R49, -R7, 0x10, RZ ;  /* 0x0000001007317810 */ /* 0x000fe40007ffe1ff */
[----:B------:R-:W-:Y:S01]  /*2b40*/  LEA.HI.X R47, R47, c[0x0][0x1cc], R36, 0x1, P4 ;  /* 0x000073002f2f7a11 */ /* 0x000fe200020f0c24 */
[----:B------:R-:W1:Y:S01]  /*2b50*/  SHFL.IDX PT, R42, R6, 0x1, 0x181f ;  /* 0x00381f00062a7f89 */ /* 0x000e6200000e0000 */
[----:B------:R-:W-:Y:S01]  /*2b60*/  IMAD.SHL.U32 R36, R133, 0x2, RZ ;  /* 0x0000000285247824 */ /* 0x000fe200078e00ff */
[----:B------:R-:W-:Y:S02]  /*2b70*/  LOP3.LUT R49, R49, 0xf, RZ, 0xc0, !PT ;  /* 0x0000000f31317812 */ /* 0x000fe400078ec0ff */
[----:B------:R-:W2:Y:S01]  /*2b80*/  SHFL.IDX PT, R43, R47, 0x1, 0x181f ;  /* 0x00381f002f2b7f89 */ /* 0x000ea200000e0000 */
[----:B------:R-:W-:-:S03]  /*2b90*/  SHF.L.U64.HI R37, R133, 0x1, R146 ;  /* 0x0000000185257819 */ /* 0x000fc60000010292 */
[----:B------:R3:W4:Y:S04]  /*2ba0*/  SHFL.IDX PT, R45, R6, RZ, 0x181f ;  /* 0x00181fff062d7589 */ /* 0x00072800000e0000 */
[----:B------:R-:W5:Y:S01]  /*2bb0*/  SHFL.IDX PT, R44, R47, RZ, 0x181f ;  /* 0x00181fff2f2c7589 */ /* 0x000f6200000e0000 */
[----:B-1----:R-:W-:-:S04]  /*2bc0*/  IADD3 R50, P5, P4, R50, R42, R39 ;  /* 0x0000002a32327210 */ /* 0x002fc80007cbe027 */
[----:B--2---:R-:W-:Y:S02]  /*2bd0*/  IADD3.X R51, RZ, R43, R40, P5, P4 ;  /* 0x0000002bff337210 */ /* 0x004fe40002fe8428 */
[----:B------:R-:W-:Y:S01]  /*2be0*/  IADD3 R48, P5, P4, R49, R42, R36 ;  /* 0x0000002a31307210 */ /* 0x000fe20007cbe024 */
[----:B---3--:R-:W-:-:S03]  /*2bf0*/  IMAD.SHL.U32 R6, R134, 0x2, RZ ;  /* 0x0000000286067824 */ /* 0x008fc600078e00ff */
[----:B------:R-:W-:Y:S02]  /*2c00*/  IADD3.X R49, RZ, R43, R37, P5, P4 ;  /* 0x0000002bff317210 */ /* 0x000fe40002fe8425 */
[----:B------:R-:W-:Y:S02]  /*2c10*/  IADD3 R42, P5, P4, R41, R42, R6 ;  /* 0x0000002a292a7210 */ /* 0x000fe40007cbe006 */
[----:B------:R-:W-:-:S04]  /*2c20*/  SHF.L.U64.HI R41, R134, 0x1, R135 ;  /* 0x0000000186297819 */ /* 0x000fc80000010287 */
[----:B------:R-:W-:Y:S02]  /*2c30*/  IADD3.X R43, RZ, R43, R41, P5, P4 ;  /* 0x0000002bff2b7210 */ /* 0x000fe40002fe8429 */
[C---:B----4-:R-:W-:Y:S02]  /*2c40*/  IADD3 R52, P5, R45.reuse, R39, RZ ;  /* 0x000000272d347210 */ /* 0x050fe40007fbe0ff */
[----:B------:R-:W-:-:S03]  /*2c50*/  IADD3 R36, P4, R45, R36, RZ ;  /* 0x000000242d247210 */ /* 0x000fc60007f9e0ff */
[----:B-----5:R-:W-:Y:S01]  /*2c60*/  IMAD.X R53, R44, 0x1, R40, P5 ;  /* 0x000000012c357824 */ /* 0x020fe200028e0628 */
[----:B------:R-:W-:Y:S01]  /*2c70*/  ISETP.NE.U32.AND P5, PT, R38, RZ, PT ;  /* 0x000000ff2600720c */ /* 0x000fe20003fa5070 */
[C---:B------:R-:W-:Y:S01]  /*2c80*/  IMAD.X R37, R44.reuse, 0x1, R37, P4 ;  /* 0x000000012c257824 */ /* 0x040fe200020e0625 */
[----:B------:R-:W-:Y:S02]  /*2c90*/  IADD3 R38, P4, R45, R6, RZ ;  /* 0x000000062d267210 */ /* 0x000fe40007f9e0ff */
[----:B------:R1:W-:Y:S03]  /*2ca0*/  LDGSTS.E.BYPASS.LTC128B.128 [R199+0x6100], [R52.64], !P3 ;  /* 0x0610000034c77fae */ /* 0x0003e6000d901d4c */
[----:B------:R-:W-:Y:S01]  /*2cb0*/  IMAD.X R39, R44, 0x1, R41, P4 ;  /* 0x000000012c277824 */ /* 0x000fe200020e0629 */
[----:B------:R1:W-:Y:S01]  /*2cc0*/  LDGSTS.E.BYPASS.LTC128B.128 [R199+0x8100], [R36.64], !P2 ;  /* 0x0810000024c77fae */ /* 0x0003e2000d101d4c */
[----:B------:R-:W-:-:S03]  /*2cd0*/  ISETP.NE.U32.AND P4, PT, R7, RZ, PT ;  /* 0x000000ff0700720c */ /* 0x000fc60003f85070 */
[----:B------:R1:W-:Y:S04]  /*2ce0*/  LDGSTS.E.BYPASS.LTC128B.128 [R199+0xa100], [R38.64], !P1 ;  /* 0x0a10000026c77fae */ /* 0x0003e8000c901d4c */
[----:B------:R1:W-:Y:S01]  /*2cf0*/  LDGSTS.E.BYPASS.LTC128B.128.ZFILL [R199+0x7100], [R50.64], P5 ;  /* 0x0710000032c77fae */ /* 0x0003e2000a941d4c */
[----:B------:R-:W-:-:S05]  /*2d00*/  ISETP.NE.U32.AND P5, PT, R46, RZ, PT ;  /* 0x000000ff2e00720c */ /* 0x000fca0003fa5070 */
[----:B------:R1:W-:Y:S08]  /*2d10*/  LDGSTS.E.BYPASS.LTC128B.128.ZFILL [R199+0x9100], [R48.64], P4 ;  /* 0x0910000030c77fae */ /* 0x0003f0000a141d4c */
[----:B------:R1:W-:Y:S02]  /*2d20*/  LDGSTS.E.BYPASS.LTC128B.128.ZFILL [R199+0xb100], [R42.64], P5 ;  /* 0x0b1000002ac77fae */ /* 0x0003e4000a941d4c */
.L_x_10:
[----:B------:R-:W-:Y:S01]  /*2d30*/  LOP3.LUT R4, R4, 0xffffffe0, RZ, 0xc0, !PT ;  /* 0xffffffe004047812 */ /* 0x000fe200078ec0ff */
[----:B-1----:R-:W-:Y:S01]  /*2d40*/  IMAD.U32 R36, RZ, RZ, UR9 ;  /* 0x00000009ff247e24 */ /* 0x002fe2000f8e00ff */
[----:B------:R-:W-:Y:S01]  /*2d50*/  UIADD3 UR6, UR6, -0x2, URZ ;  /* 0xfffffffe06067890 */ /* 0x000fe2000fffe03f */
[----:B------:R-:W-:Y:S01]  /*2d60*/  IMAD.SHL.U32 R195, R2, 0x2, RZ ;  /* 0x0000000202c37824 */ /* 0x000fe200078e00ff */
[----:B------:R-:W0:Y:S01]  /*2d70*/  LDGDEPBAR ;  /* 0x00000000000079af */ /* 0x000e220000000000 */
[----:B------:R-:W-:Y:S01]  /*2d80*/  IMAD.IADD R4, R3, 0x1, -R4 ;  /* 0x0000000103047824 */ /* 0x000fe200078e0a04 */
[----:B------:R-:W-:Y:S01]  /*2d90*/  UISETP.GE.AND UP0, UPT, UR6, UR7, UPT ;  /* 0x000000070600728c */ /* 0x000fe2000bf06270 */
[--C-:B------:R-:W-:Y:S01]  /*2da0*/  IMAD R189, R5, 0x2, R195.reuse ;  /* 0x0000000205bd7824 */ /* 0x100fe200078e02c3 */
[----:B------:R-:W-:Y:S01]  /*2db0*/  LDSM.16.MT88.4 R68, [R195+0x2100] ;  /* 0x00210000c344783b */ /* 0x000fe20000004200 */
[----:B------:R-:W-:Y:S01]  /*2dc0*/  IMAD R190, R0, 0x2, R195 ;  /* 0x0000000200be7824 */ /* 0x000fe200078e02c3 */
[----:B------:R-:W-:-:S02]  /*2dd0*/  SHF.R.S32.HI R3, RZ, 0x1f, R4 ;  /* 0x0000001fff037819 */ /* 0x000fc40000011404 */
[----:B------:R-:W-:Y:S01]  /*2de0*/  LDSM.16.MT88.4 R84, [R189+0x2100] ;  /* 0x00210000bd54783b */ /* 0x000fe20000004200 */
[----:B------:R-:W-:Y:S01]  /*2df0*/  IMAD R188, R5, 0x2, R190 ;  /* 0x0000000205bc7824 */ /* 0x000fe200078e02be */
[----:B------:R-:W-:Y:S02]  /*2e00*/  LEA.HI R3, R3, R4, RZ, 0x2 ;  /* 0x0000000403037211 */ /* 0x000fe400078f10ff */
[----:B------:R-:W-:Y:S02]  /*2e10*/  LDSM.16.MT88.4 R44, [R190+0x100] ;  /* 0x00010000be2c783b */ /* 0x000fe40000004200 */
[----:B------:R-:W-:Y:S02]  /*2e20*/  LOP3.LUT R3, R3, 0x7ffffffc, RZ, 0xc0, !PT ;  /* 0x7ffffffc03037812 */ /* 0x000fe400078ec0ff */
[----:B------:R-:W-:Y:S03]  /*2e30*/  LDSM.16.MT88.4 R52, [R189+0x100] ;  /* 0x00010000bd34783b */ /* 0x000fe60000004200 */
[----:B------:R-:W-:Y:S01]  /*2e40*/  IMAD.IADD R3, R4, 0x1, -R3 ;  /* 0x0000000104037824 */ /* 0x000fe200078e0a03 */
[----:B------:R-:W-:Y:S03]  /*2e50*/  LDSM.16.MT88.4 R60, [R188+0x100] ;  /* 0x00010000bc3c783b */ /* 0x000fe60000004200 */
[----:B------:R-:W-:Y:S01]  /*2e60*/  IMAD R36, R3, -0x2, R36 ;  /* 0xfffffffe03247824 */ /* 0x000fe200078e0224 */
[----:B------:R-:W-:Y:S04]  /*2e70*/  LDSM.16.MT88.4 R92, [R188+0x2100] ;  /* 0x00210000bc5c783b */ /* 0x000fe80000004200 */
[C---:B------:R-:W-:Y:S01]  /*2e80*/  ISETP.GT.AND P5, PT, R36.reuse, RZ, PT ;  /* 0x000000ff2400720c */ /* 0x040fe20003fa4270 */
[----:B------:R-:W-:Y:S01]  /*2e90*/  LDSM.16.MT88.4 R100, [R195+0x4100] ;  /* 0x00410000c364783b */ /* 0x000fe20000004200 */
[----:B------:R-:W-:-:S02]  /*2ea0*/  ISETP.GT.AND P4, PT, R36, 0x1, PT ;  /* 0x000000012400780c */ /* 0x000fc40003f84270 */
[----:B------:R-:W-:Y:S01]  /*2eb0*/  FSEL R34, R34, -INF , P5 ;  /* 0xff80000022227808 */ /* 0x000fe20002800000 */
[----:B------:R-:W-:Y:S01]  /*2ec0*/  LDSM.16.MT88.4 R104, [R190+0x4100] ;  /* 0x00410000be68783b */ /* 0x000fe20000004200 */
[----:B------:R-:W-:Y:S02]  /*2ed0*/  FSEL R3, R32, -INF , P5 ;  /* 0xff80000020037808 */ /* 0x000fe40002800000 */
[C---:B------:R-:W-:Y:S01]  /*2ee0*/  ISETP.GT.AND P5, PT, R36.reuse, 0x8, PT ;  /* 0x000000082400780c */ /* 0x040fe20003fa4270 */
[----:B------:R-:W-:Y:S01]  /*2ef0*/  LDSM.16.MT88.4 R112, [R189+0x4100] ;  /* 0x00410000bd70783b */ /* 0x000fe20000004200 */
[----:B------:R-:W-:Y:S02]  /*2f00*/  FSEL R32, R35, -INF , P4 ;  /* 0xff80000023207808 */ /* 0x000fe40002000000 */
[----:B------:R-:W-:Y:S01]  /*2f10*/  FSEL R33, R33, -INF , P4 ;  /* 0xff80000021217808 */ /* 0x000fe20002000000 */
[----:B------:R-:W-:Y:S01]  /*2f20*/  LDSM.16.MT88.4 R136, [R190+0x900] ;  /* 0x00090000be88783b */ /* 0x000fe20000004200 */
[----:B------:R-:W-:-:S02]  /*2f30*/  ISETP.GT.AND P4, PT, R36, 0x9, PT ;  /* 0x000000092400780c */ /* 0x000fc40003f84270 */
[----:B------:R-:W-:Y:S02]  /*2f40*/  FSEL R6, R30, -INF , P5 ;  /* 0xff8000001e067808 */ /* 0x000fe40002800000 */
[----:B------:R-:W-:Y:S02]  /*2f50*/  FSEL R35, R28, -INF , P5 ;  /* 0xff8000001c237808 */ /* 0x000fe40002800000 */
[----:B------:R-:W-:Y:S02]  /*2f60*/  ISETP.GT.AND P5, PT, R36, 0x10, PT ;  /* 0x000000102400780c */ /* 0x000fe40003fa4270 */
[----:B------:R-:W-:Y:S02]  /*2f70*/  FSEL R4, R31, -INF , P4 ;  /* 0xff8000001f047808 */ /* 0x000fe40002000000 */
[----:B------:R-:W-:Y:S02]  /*2f80*/  FSEL R31, R29, -INF , P4 ;  /* 0xff8000001d1f7808 */ /* 0x000fe40002000000 */
[----:B------:R-:W-:-:S02]  /*2f90*/  FSEL R29, R24, -INF , P5 ;  /* 0xff800000181d7808 */ /* 0x000fc40002800000 */
[----:B------:R-:W-:Y:S02]  /*2fa0*/  FMNMX.FTZ R24, R3, R33, !PT ;  /* 0x0000002103187209 */ /* 0x000fe40007810000 */
[----:B------:R-:W-:Y:S02]  /*2fb0*/  ISETP.GT.AND P4, PT, R36, 0x11, PT ;  /* 0x000000112400780c */ /* 0x000fe40003f84270 */
[----:B------:R-:W-:Y:S02]  /*2fc0*/  FSEL R30, R26, -INF , P5 ;  /* 0xff8000001a1e7808 */ /* 0x000fe40002800000 */
[----:B------:R-:W-:Y:S02]  /*2fd0*/  ISETP.GT.AND P5, PT, R36, 0x18, PT ;  /* 0x000000182400780c */ /* 0x000fe40003fa4270 */
[----:B------:R-:W-:Y:S02]  /*2fe0*/  FMNMX.FTZ R24, R35, R24, !PT ;  /* 0x0000001823187209 */ /* 0x000fe40007810000 */
[----:B------:R-:W-:-:S02]  /*2ff0*/  FSEL R28, R27, -INF , P4 ;  /* 0xff8000001b1c7808 */ /* 0x000fc40002000000 */
[----:B------:R-:W-:Y:S02]  /*3000*/  FSEL R25, R25, -INF , P4 ;  /* 0xff80000019197808 */ /* 0x000fe40002000000 */
[----:B------:R-:W-:Y:S02]  /*3010*/  ISETP.GT.AND P4, PT, R36, 0x19, PT ;  /* 0x000000192400780c */ /* 0x000fe40003f84270 */
[----:B------:R-:W-:Y:S02]  /*3020*/  FSEL R7, R20, -INF , P5 ;  /* 0xff80000014077808 */ /* 0x000fe40002800000 */
[----:B------:R-:W-:Y:S02]  /*3030*/  FMNMX.FTZ R20, R31, R24, !PT ;  /* 0x000000181f147209 */ /* 0x000fe40007810000 */
[----:B------:R-:W-:Y:S02]  /*3040*/  FSEL R26, R22, -INF , P5 ;  /* 0xff800000161a7808 */ /* 0x000fe40002800000 */
[----:B------:R-:W-:-:S02]  /*3050*/  FSEL R24, R23, -INF , P4 ;  /* 0xff80000017187808 */ /* 0x000fc40002000000 */
[----:B------:R-:W-:Y:S02]  /*3060*/  FSEL R21, R21, -INF , P4 ;  /* 0xff80000015157808 */ /* 0x000fe40002000000 */
[C---:B------:R-:W-:Y:S02]  /*3070*/  ISETP.GT.AND P5, PT, R36.reuse, 0x20, PT ;  /* 0x000000202400780c */ /* 0x040fe40003fa4270 */
[----:B------:R-:W-:Y:S02]  /*3080*/  ISETP.GT.AND P4, PT, R36, 0x21, PT ;  /* 0x000000212400780c */ /* 0x000fe40003f84270 */
[----:B------:R-:W-:Y:S02]  /*3090*/  FMNMX.FTZ R20, R29, R20, !PT ;  /* 0x000000141d147209 */ /* 0x000fe40007810000 */
[----:B------:R-:W-:Y:S02]  /*30a0*/  FSEL R171, R16, -INF , P5 ;  /* 0xff80000010ab7808 */ /* 0x000fe40002800000 */
[----:B------:R-:W-:-:S02]  /*30b0*/  FSEL R163, R17, -INF , P4 ;  /* 0xff80000011a37808 */ /* 0x000fc40002000000 */
[----:B------:R-:W-:Y:S02]  /*30c0*/  FMNMX.FTZ R16, R25, R20, !PT ;  /* 0x0000001419107209 */ /* 0x000fe40007810000 */
[----:B------:R-:W-:Y:S02]  /*30d0*/  FMNMX.FTZ R17, R34, R32, !PT ;  /* 0x0000002022117209 */ /* 0x000fe40007810000 */
[----:B------:R-:W-:Y:S02]  /*30e0*/  FSEL R166, R18, -INF , P5 ;  /* 0xff80000012a67808 */ /* 0x000fe40002800000 */
[----:B------:R-:W-:Y:S02]  /*30f0*/  FSEL R204, R19, -INF , P4 ;  /* 0xff80000013cc7808 */ /* 0x000fe40002000000 */
[C---:B------:R-:W-:Y:S02]  /*3100*/  ISETP.GT.AND P5, PT, R36.reuse, 0x28, PT ;  /* 0x000000282400780c */ /* 0x040fe40003fa4270 */
[----:B------:R-:W-:-:S02]  /*3110*/  ISETP.GT.AND P4, PT, R36, 0x29, PT ;  /* 0x000000292400780c */ /* 0x000fc40003f84270 */
[----:B------:R-:W-:Y:S02]  /*3120*/  FMNMX.FTZ R16, R7, R16, !PT ;  /* 0x0000001007107209 */ /* 0x000fe40007810000 */
[----:B------:R-:W-:Y:S02]  /*3130*/  FMNMX.FTZ R17, R6, R17, !PT ;  /* 0x0000001106117209 */ /* 0x000fe40007810000 */
[----:B------:R-:W-:Y:S02]  /*3140*/  FSEL R168, R14, -INF , P5 ;  /* 0xff8000000ea87808 */ /* 0x000fe40002800000 */
[----:B------:R-:W-:Y:S02]  /*3150*/  FSEL R174, R15, -INF , P4 ;  /* 0xff8000000fae7808 */ /* 0x000fe40002000000 */
[----:B------:R-:W-:Y:S02]  /*3160*/  FMNMX.FTZ R14, R21, R16, !PT ;  /* 0x00000010150e7209 */ /* 0x000fe40007810000 */
[----:B------:R-:W-:-:S02]  /*3170*/  FMNMX.FTZ R15, R4, R17, !PT ;  /* 0x00000011040f7209 */ /* 0x000fc40007810000 */
[----:B------:R-:W-:Y:S01]  /*3180*/  FSEL R169, R12, -INF , P5 ;  /* 0xff8000000ca97808 */ /* 0x000fe20002800000 */
[----:B------:R-:W-:Y:S01]  /*3190*/  LDSM.16.MT88.4 R16, [R189+0x2900] ;  /* 0x00290000bd10783b */ /* 0x000fe20000004200 */
[----:B------:R-:W-:Y:S02]  /*31a0*/  FSEL R165, R13, -INF , P4 ;  /* 0xff8000000da57808 */ /* 0x000fe40002000000 */
[----:B------:R-:W-:Y:S02]  /*31b0*/  FMNMX.FTZ R12, R171, R14, !PT ;  /* 0x0000000eab0c7209 */ /* 0x000fe40007810000 */
[----:B------:R-:W-:Y:S02]  /*31c0*/  FMNMX.FTZ R13, R30, R15, !PT ;  /* 0x0000000f1e0d7209 */ /* 0x000fe40007810000 */
[----:B------:R-:W-:Y:S02]  /*31d0*/  ISETP.GT.AND P5, PT, R36, 0x30, PT ;  /* 0x000000302400780c */ /* 0x000fe40003fa4270 */
[----:B------:R-:W-:-:S02]  /*31e0*/  FMNMX.FTZ R12, R163, R12, !PT ;  /* 0x0000000ca30c7209 */ /* 0x000fc40007810000 */
[----:B------:R-:W-:Y:S02]  /*31f0*/  FMNMX.FTZ R13, R28, R13, !PT ;  /* 0x0000000d1c0d7209 */ /* 0x000fe40007810000 */
[----:B------:R-:W-:Y:S02]  /*3200*/  FSEL R170, R10, -INF , P5 ;  /* 0xff8000000aaa7808 */ /* 0x000fe40002800000 */
[----:B------:R-:W-:Y:S02]  /*3210*/  FMNMX.FTZ R10, R169, R12, !PT ;  /* 0x0000000ca90a7209 */ /* 0x000fe40007810000 */
[----:B------:R-:W-:Y:S02]  /*3220*/  FMNMX.FTZ R13, R26, R13, !PT ;  /* 0x0000000d1a0d7209 */ /* 0x000fe40007810000 */
[----:B------:R-:W-:Y:S02]  /*3230*/  ISETP.GT.AND P4, PT, R36, 0x31, PT ;  /* 0x000000312400780c */ /* 0x000fe40003f84270 */
[----:B------:R-:W-:-:S02]  /*3240*/  FSEL R175, R8, -INF , P5 ;  /* 0xff80000008af7808 */ /* 0x000fc40002800000 */
[----:B------:R-:W-:Y:S02]  /*3250*/  FMNMX.FTZ R10, R165, R10, !PT ;  /* 0x0000000aa50a7209 */ /* 0x000fe40007810000 */
[----:B------:R-:W-:Y:S02]  /*3260*/  FMNMX.FTZ R13, R24, R13, !PT ;  /* 0x0000000d180d7209 */ /* 0x000fe40007810000 */
[----:B------:R-:W-:Y:S02]  /*3270*/  FSEL R173, R9, -INF , P4 ;  /* 0xff80000009ad7808 */ /* 0x000fe40002000000 */
[----:B------:R-:W-:Y:S02]  /*3280*/  ISETP.GT.AND P5, PT, R36, 0x38, PT ;  /* 0x000000382400780c */ /* 0x000fe40003fa4270 */
[----:B------:R-:W-:Y:S02]  /*3290*/  FMNMX.FTZ R10, R175, R10, !PT ;  /* 0x0000000aaf0a7209 */ /* 0x000fe40007810000 */
[----:B------:R-:W-:-:S02]  /*32a0*/  FMNMX.FTZ R13, R166, R13, !PT ;  /* 0x0000000da60d7209 */ /* 0x000fc40007810000 */
[----:B------:R-:W-:Y:S02]  /*32b0*/  FSEL R142, R11, -INF , P4 ;  /* 0xff8000000b8e7808 */ /* 0x000fe40002000000 */
[----:B------:R-:W-:Y:S02]  /*32c0*/  ISETP.GT.AND P4, PT, R36, 0x39, PT ;  /* 0x000000392400780c */ /* 0x000fe40003f84270 */
[----:B------:R-:W-:Y:S01]  /*32d0*/  FSEL R143, R76, -INF , P5 ;  /* 0xff8000004c8f7808 */ /* 0x000fe20002800000 */
[----:B------:R-:W-:Y:S01]  /*32e0*/  LDSM.16.MT88.4 R36, [R195+0x100] ;  /* 0x00010000c324783b */ /* 0x000fe20000004200 */
[----:B------:R-:W-:Y:S02]  /*32f0*/  FMNMX.FTZ R10, R173, R10, !PT ;  /* 0x0000000aad0a7209 */ /* 0x000fe40007810000 */
[----:B------:R-:W-:Y:S02]  /*3300*/  FMNMX.FTZ R9, R204, R13, !PT ;  /* 0x0000000dcc097209 */ /* 0x000fe40007810000 */
[----:B------:R-:W-:Y:S01]  /*3310*/  FSEL R141, R77, -INF , P4 ;  /* 0xff8000004d8d7808 */ /* 0x000fe20002000000 */
[----:B------:R-:W-:Y:S01]  /*3320*/  LDSM.16.MT88.4 R12, [R188+0x2900] ;  /* 0x00290000bc0c783b */ /* 0x000fe20000004200 */
[----:B------:R-:W-:-:S02]  /*3330*/  FMNMX.FTZ R8, R143, R10, !PT ;  /* 0x0000000a8f087209 */ /* 0x000fc40007810000 */
[----:B------:R-:W-:Y:S02]  /*3340*/  FMNMX.FTZ R9, R168, R9, !PT ;  /* 0x00000009a8097209 */ /* 0x000fe40007810000 */
[----:B------:R-:W-:Y:S02]  /*3350*/  FMNMX.FTZ R8, R141, R8, !PT ;  /* 0x000000088d087209 */ /* 0x000fe40007810000 */
[----:B------:R-:W-:Y:S02]  /*3360*/  FMNMX.FTZ R9, R174, R9, !PT ;  /* 0x00000009ae097209 */ /* 0x000fe40007810000 */
[----:B------:R-:W-:Y:S01]  /*3370*/  FSEL R140, R78, -INF , P5 ;  /* 0xff8000004e8c7808 */ /* 0x000fe20002800000 */
[----:B------:R-:W1:Y:S01]  /*3380*/  SHFL.BFLY PT, R11, R8, 0x2, 0x1f ;  /* 0x0c401f00080b7f89 */ /* 0x000e6200000e0000 */
[----:B------:R-:W-:Y:S02]  /*3390*/  FMNMX.FTZ R9, R170, R9, !PT ;  /* 0x00000009aa097209 */ /* 0x000fe40007810000 */
[----:B------:R-:W-:-:S02]  /*33a0*/  FSEL R164, R79, -INF , P4 ;  /* 0xff8000004fa47808 */ /* 0x000fc40002000000 */
[----:B------:R-:W-:Y:S01]  /*33b0*/  FMNMX.FTZ R9, R142, R9, !PT ;  /* 0x000000098e097209 */ /* 0x000fe20007810000 */
[----:B------:R-:W-:Y:S03]  /*33c0*/  LDSM.16.MT88.4 R76, [R190+0x2100] ;  /* 0x00210000be4c783b */ /* 0x000fe60000004200 */
[----:B------:R-:W-:-:S04]  /*33d0*/  FMNMX.FTZ R9, R140, R9, !PT ;  /* 0x000000098c097209 */ /* 0x000fc80007810000 */
[----:B------:R-:W-:-:S05]  /*33e0*/  FMNMX.FTZ R10, R164, R9, !PT ;  /* 0x00000009a40a7209 */ /* 0x000fca0007810000 */
[----:B------:R-:W2:Y:S01]  /*33f0*/  SHFL.BFLY PT, R9, R10, 0x2, 0x1f ;  /* 0x0c401f000a097f89 */ /* 0x000ea200000e0000 */
[----:B-1----:R-:W-:-:S05]  /*3400*/  FMNMX.FTZ R11, R8, R11, !PT ;  /* 0x0000000b080b7209 */ /* 0x002fca0007810000 */
[----:B------:R-:W1:Y:S01]  /*3410*/  SHFL.BFLY PT, R132, R11, 0x1, 0x1f ;  /* 0x0c201f000b847f89 */ /* 0x000e6200000e0000 */
[----:B--2---:R-:W-:-:S05]  /*3420*/  FMNMX.FTZ R9, R10, R9, !PT ;  /* 0x000000090a097209 */ /* 0x004fca0007810000 */
[----:B------:R-:W2:Y:S01]  /*3430*/  SHFL.BFLY PT, R8, R9, 0x1, 0x1f ;  /* 0x0c201f0009087f89 */ /* 0x000ea200000e0000 */
[----:B-1----:R-:W-:-:S04]  /*3440*/  FMNMX.FTZ R132, R11, R132, !PT ;  /* 0x000000840b847209 */ /* 0x002fc80007810000 */
[C---:B------:R-:W-:Y:S01]  /*3450*/  FSETP.NEU.FTZ.AND P4, PT, R132.reuse, -INF , PT ;  /* 0xff8000008400780b */ /* 0x040fe20003f9d000 */
[----:B------:R-:W-:-:S05]  /*3460*/  FMUL.FTZ R172, R132, c[0x0][0x2d0] ;  /* 0x0000b40084ac7a20 */ /* 0x000fca0000410000 */
[----:B------:R-:W-:-:S05]  /*3470*/  FSEL R172, R172, RZ, P4 ;  /* 0x000000ffacac7208 */ /* 0x000fca0002000000 */
[--C-:B------:R-:W-:Y:S02]  /*3480*/  FFMA.FTZ R157, R3, c[0x0][0x2d0], -R172.reuse ;  /* 0x0000b400039d7a23 */ /* 0x100fe400000108ac */
[--C-:B------:R-:W-:Y:S01]  /*3490*/  FFMA.FTZ R156, R33, c[0x0][0x2d0], -R172.reuse ;  /* 0x0000b400219c7a23 */ /* 0x100fe200000108ac */
[----:B--2---:R-:W-:Y:S01]  /*34a0*/  FMNMX.FTZ R3, R8, R9, !PT ;  /* 0x0000000908037209 */ /* 0x004fe20007810000 */
[--C-:B------:R-:W-:Y:S01]  /*34b0*/  FFMA.FTZ R154, R35, c[0x0][0x2d0], -R172.reuse ;  /* 0x0000b400239a7a23 */ /* 0x100fe200000108ac */
[----:B------:R-:W-:Y:S01]  /*34c0*/  LDSM.16.MT88.4 R8, [R195+0x2900] ;  /* 0x00290000c308783b */ /* 0x000fe20000004200 */
[--C-:B------:R-:W-:Y:S01]  /*34d0*/  FFMA.FTZ R151, R31, c[0x0][0x2d0], -R172.reuse ;  /* 0x0000b4001f977a23 */ /* 0x100fe200000108ac */
[C---:B------:R-:W-:Y:S01]  /*34e0*/  FSETP.NEU.FTZ.AND P4, PT, R3.reuse, -INF , PT ;  /* 0xff8000000300780b */ /* 0x040fe20003f9d000 */
[----:B------:R-:W-:Y:S01]  /*34f0*/  FMUL.FTZ R167, R3, c[0x0][0x2d0] ;  /* 0x0000b40003a77a20 */ /* 0x000fe20000410000 */
[----:B------:R-:W-:Y:S01]  /*3500*/  MUFU.EX2 R157, R157 ;  /* 0x0000009d009d7308 */ /* 0x000fe20000000800 */
[----:B------:R-:W-:-:S02]  /*3510*/  FFMA.FTZ R149, R7, c[0x0][0x2d0], -R172 ;  /* 0x0000b40007957a23 */ /* 0x000fc400000108ac */
[--C-:B------:R-:W-:Y:S01]  /*3520*/  FFMA.FTZ R155, R29, c[0x0][0x2d0], -R172.reuse ;  /* 0x0000b4001d9b7a23 */ /* 0x100fe200000108ac */
[----:B------:R-:W-:Y:S01]  /*3530*/  FSEL R167, R167, RZ, P4 ;  /* 0x000000ffa7a77208 */ /* 0x000fe20002000000 */
[--C-:B------:R-:W-:Y:S01]  /*3540*/  FFMA.FTZ R150, R25, c[0x0][0x2d0], -R172.reuse ;  /* 0x0000b40019967a23 */ /* 0x100fe200000108ac */
[----:B------:R-:W-:Y:S01]  /*3550*/  PLOP3.LUT P4, PT, PT, PT, UP0, 0x80, 0x0 ;  /* 0x000000000000781c */ /* 0x000fe20003f8f008 */
[----:B------:R-:W-:Y:S01]  /*3560*/  FFMA.FTZ R2, R21, c[0x0][0x2d0], -R172 ;  /* 0x0000b40015027a23 */ /* 0x000fe200000108ac */
[----:B------:R-:W1:Y:S01]  /*3570*/  MUFU.EX2 R156, R156 ;  /* 0x0000009c009c7308 */ /* 0x000e620000000800 */
[--C-:B------:R-:W-:Y:S01]  /*3580*/  FFMA.FTZ R158, R34, c[0x0][0x2d0], -R167.reuse ;  /* 0x0000b400229e7a23 */ /* 0x100fe200000108a7 */
[----:B------:R-:W-:Y:S01]  /*3590*/  LDSM.16.MT88.4 R20, [R195+0x900] ;  /* 0x00090000c314783b */ /* 0x000fe20000004200 */
[--C-:B------:R-:W-:Y:S02]  /*35a0*/  FFMA.FTZ R159, R32, c[0x0][0x2d0], -R167.reuse ;  /* 0x0000b400209f7a23 */ /* 0x100fe400000108a7 */
[--C-:B------:R-:W-:Y:S01]  /*35b0*/  FFMA.FTZ R161, R6, c[0x0][0x2d0], -R167.reuse ;  /* 0x0000b40006a17a23 */ /* 0x100fe200000108a7 */
[----:B------:R-:W-:Y:S01]  /*35c0*/  LDSM.16.MT88.4 R32, [R189+0x900] ;  /* 0x00090000bd20783b */ /* 0x000fe20000004200 */
[--C-:B------:R-:W-:Y:S01]  /*35d0*/  FFMA.FTZ R152, R4, c[0x0][0x2d0], -R167.reuse ;  /* 0x0000b40004987a23 */ /* 0x100fe200000108a7 */
[----:B------:R-:W-:Y:S01]  /*35e0*/  MUFU.EX2 R154, R154 ;  /* 0x0000009a009a7308 */ /* 0x000fe20000000800 */
[--C-:B------:R-:W-:Y:S01]  /*35f0*/  FFMA.FTZ R153, R30, c[0x0][0x2d0], -R167.reuse ;  /* 0x0000b4001e997a23 */ /* 0x100fe200000108a7 */
[----:B------:R-:W2:Y:S01]  /*3600*/  LDSM.16.MT88.4 R4, [R188+0x4100] ;  /* 0x00410000bc04783b */ /* 0x000ea20000004200 */
[----:B------:R-:W-:-:S02]  /*3610*/  FFMA.FTZ R148, R28, c[0x0][0x2d0], -R167 ;  /* 0x0000b4001c947a23 */ /* 0x000fc400000108a7 */
[--C-:B------:R-:W-:Y:S01]  /*3620*/  FFMA.FTZ R147, R26, c[0x0][0x2d0], -R167.reuse ;  /* 0x0000b4001a937a23 */ /* 0x100fe200000108a7 */
[----:B------:R-:W-:Y:S01]  /*3630*/  LDSM.16.MT88.4 R28, [R188+0x900] ;  /* 0x00090000bc1c783b */ /* 0x000fe20000004200 */
[----:B------:R-:W-:Y:S01]  /*3640*/  FFMA.FTZ R0, R24, c[0x0][0x2d0], -R167 ;  /* 0x0000b40018007a23 */ /* 0x000fe200000108a7 */
[----:B------:R-:W3:Y:S01]  /*3650*/  MUFU.EX2 R151, R151 ;  /* 0x0000009700977308 */ /* 0x000ee20000000800 */
[----:B-1----:R-:W-:Y:S01]  /*3660*/  F2FP.BF16.PACK_AB R116, R156, R157 ;  /* 0x0000009d9c74723e */ /* 0x002fe200000010ff */
[----:B------:R-:W-:Y:S01]  /*3670*/  LDSM.16.MT88.4 R24, [R190+0x2900] ;  /* 0x00290000be18783b */ /* 0x000fe20000004200 */
[--C-:B------:R-:W-:Y:S02]  /*3680*/  FFMA.FTZ R160, R171, c[0x0][0x2d0], -R172.reuse ;  /* 0x0000b400aba07a23 */ /* 0x100fe400000108ac */
[--C-:B------:R-:W-:Y:S02]  /*3690*/  FFMA.FTZ R162, R169, c[0x0][0x2d0], -R172.reuse ;  /* 0x0000b400a9a27a23 */ /* 0x100fe400000108ac */
[--C-:B------:R-:W-:Y:S01]  /*36a0*/  FFMA.FTZ R163, R163, c[0x0][0x2d0], -R172.reuse ;  /* 0x0000b400a3a37a23 */ /* 0x100fe200000108ac */
[----:B------:R-:W-:Y:S01]  /*36b0*/  MUFU.EX2 R158, R158 ;  /* 0x0000009e009e7308 */ /* 0x000fe20000000800 */
[----:B------:R-:W-:-:S02]  /*36c0*/  FFMA.FTZ R165, R165, c[0x0][0x2d0], -R172 ;  /* 0x0000b400a5a57a23 */ /* 0x000fc400000108ac */
[--C-:B------:R-:W-:Y:S02]  /*36d0*/  FFMA.FTZ R166, R166, c[0x0][0x2d0], -R167.reuse ;  /* 0x0000b400a6a67a23 */ /* 0x100fe400000108a7 */
[--C-:B------:R-:W-:Y:S02]  /*36e0*/  FFMA.FTZ R169, R204, c[0x0][0x2d0], -R167.reuse ;  /* 0x0000b400cca97a23 */ /* 0x100fe400000108a7 */
[--C-:B------:R-:W-:Y:S01]  /*36f0*/  FFMA.FTZ R168, R168, c[0x0][0x2d0], -R167.reuse ;  /* 0x0000b400a8a87a23 */ /* 0x100fe200000108a7 */
[----:B------:R-:W1:Y:S01]  /*3700*/  MUFU.EX2 R159, R159 ;  /* 0x0000009f009f7308 */ /* 0x000e620000000800 */
[----:B---3--:R-:W-:Y:S01]  /*3710*/  F2FP.BF16.PACK_AB R118, R151, R154 ;  /* 0x0000009a9776723e */ /* 0x008fe200000010ff */
[----:B------:R-:W-:Y:S02]  /*3720*/  FFMA.FTZ R171, R174, c[0x0][0x2d0], -R167 ;  /* 0x0000b400aeab7a23 */ /* 0x000fe400000108a7 */
[--C-:B------:R-:W-:Y:S02]  /*3730*/  FFMA.FTZ R174, R175, c[0x0][0x2d0], -R172.reuse ;  /* 0x0000b400afae7a23 */ /* 0x100fe400000108ac */
[----:B------:R-:W-:-:S02]  /*3740*/  FFMA.FTZ R173, R173, c[0x0][0x2d0], -R172 ;  /* 0x0000b400adad7a23 */ /* 0x000fc400000108ac */
[----:B------:R-:W-:Y:S01]  /*3750*/  MUFU.EX2 R161, R161 ;  /* 0x000000a100a17308 */ /* 0x000fe20000000800 */
[--C-:B------:R-:W-:Y:S02]  /*3760*/  FFMA.FTZ R175, R143, c[0x0][0x2d0], -R172.reuse ;  /* 0x0000b4008faf7a23 */ /* 0x100fe400000108ac */
[----:B------:R-:W-:Y:S02]  /*3770*/  FFMA.FTZ R172, R141, c[0x0][0x2d0], -R172 ;  /* 0x0000b4008dac7a23 */ /* 0x000fe400000108ac */
[--C-:B------:R-:W-:Y:S02]  /*3780*/  FFMA.FTZ R170, R170, c[0x0][0x2d0], -R167.reuse ;  /* 0x0000b400aaaa7a23 */ /* 0x100fe400000108a7 */
[--C-:B------:R-:W-:Y:S01]  /*3790*/  FFMA.FTZ R205, R142, c[0x0][0x2d0], -R167.reuse ;  /* 0x0000b4008ecd7a23 */ /* 0x100fe200000108a7 */
[----:B------:R-:W3:Y:S01]  /*37a0*/  MUFU.EX2 R152, R152 ;  /* 0x0000009800987308 */ /* 0x000ee20000000800 */
[----:B-1----:R-:W-:Y:S01]  /*37b0*/  F2FP.BF16.PACK_AB R117, R159, R158 ;  /* 0x0000009e9f75723e */ /* 0x002fe200000010ff */
[----:B------:R-:W-:-:S02]  /*37c0*/  FFMA.FTZ R204, R140, c[0x0][0x2d0], -R167 ;  /* 0x0000b4008ccc7a23 */ /* 0x000fc400000108a7 */
[----:B------:R-:W-:Y:S01]  /*37d0*/  FFMA.FTZ R211, R164, c[0x0][0x2d0], -R167 ;  /* 0x0000b400a4d37a23 */ /* 0x000fe200000108a7 */
[----:B------:R-:W-:Y:S01]  /*37e0*/  LDSM.16.MT88.4 R140, [R190+0x1900] ;  /* 0x00190000be8c783b */ /* 0x000fe20000004200 */
[----:B------:R-:W-:Y:S02]  /*37f0*/  FADD.FTZ R157, R157, R156 ;  /* 0x0000009c9d9d7221 */ /* 0x000fe40000010000 */
[----:B------:R-:W-:Y:S01]  /*3800*/  MUFU.EX2 R155, R155 ;  /* 0x0000009b009b7308 */ /* 0x000fe20000000800 */
[----:B------:R-:W-:Y:S02]  /*3810*/  FADD.FTZ R158, R158, R159 ;  /* 0x0000009f9e9e7221 */ /* 0x000fe40000010000 */
[----:B------:R-:W-:-:S04]  /*3820*/  FADD.FTZ R154, R154, R157 ;  /* 0x0000009d9a9a7221 */ /* 0x000fc80000010000 */
[----:B------:R-:W-:Y:S01]  /*3830*/  FADD.FTZ R154, R151, R154 ;  /* 0x0000009a979a7221 */ /* 0x000fe20000010000 */
[----:B---3--:R-:W-:Y:S01]  /*3840*/  F2FP.BF16.PACK_AB R119, R152, R161 ;  /* 0x000000a19877723e */ /* 0x008fe200000010ff */
[----:B------:R-:W1:Y:S01]  /*3850*/  MUFU.EX2 R150, R150 ;  /* 0x0000009600967308 */ /* 0x000e620000000800 */
[----:B------:R-:W-:-:S04]  /*3860*/  FADD.FTZ R161, R161, R158 ;  /* 0x0000009ea1a17221 */ /* 0x000fc80000010000 */
[----:B------:R-:W-:Y:S01]  /*3870*/  FADD.FTZ R152, R152, R161 ;  /* 0x000000a198987221 */ /* 0x000fe20000010000 */
[C---:B------:R-:W-:Y:S02]  /*3880*/  HMMA.16816.F32.BF16 R64, R116.reuse, R68, RZ ;  /* 0x000000447440723c */ /* 0x040fe400000418ff */
[----:B------:R-:W-:Y:S06]  /*3890*/  MUFU.EX2 R149, R149 ;  /* 0x0000009500957308 */ /* 0x000fec0000000800 */
[C---:B------:R-:W-:Y:S02]  /*38a0*/  HMMA.16816.F32.BF16 R80, R116.reuse, R84, RZ ;  /* 0x000000547450723c */ /* 0x040fe400000418ff */
[----:B------:R-:W-:Y:S06]  /*38b0*/  MUFU.EX2 R2, R2 ;  /* 0x0000000200027308 */ /* 0x000fec0000000800 */
[C---:B------:R-:W-:Y:S02]  /*38c0*/  HMMA.16816.F32.BF16 R68, R116.reuse, R70, RZ ;  /* 0x000000467444723c */ /* 0x040fe400000418ff */
[----:B------:R-:W-:Y:S06]  /*38d0*/  MUFU.EX2 R153, R153 ;  /* 0x0000009900997308 */ /* 0x000fec0000000800 */
[C---:B------:R-:W-:Y:S02]  /*38e0*/  HMMA.16816.F32.BF16 R84, R116.reuse, R86, RZ ;  /* 0x000000567454723c */ /* 0x040fe400000418ff */
[----:B------:R-:W3:Y:S06]  /*38f0*/  MUFU.EX2 R148, R148 ;  /* 0x0000009400947308 */ /* 0x000eec0000000800 */
[C---:B------:R-:W-:Y:S02]  /*3900*/  HMMA.16816.F32.BF16 R128, R116.reuse, R36, RZ ;  /* 0x000000247480723c */ /* 0x040fe400000418ff */
[----:B------:R-:W-:Y:S06]  /*3910*/  MUFU.EX2 R147, R147 ;  /* 0x0000009300937308 */ /* 0x000fec0000000800 */
[C---:B------:R-:W-:Y:S02]  /*3920*/  HMMA.16816.F32.BF16 R40, R116.reuse, R44, RZ ;  /* 0x0000002c7428723c */ /* 0x040fe400000418ff */
[----:B------:R-:W4:Y:S06]  /*3930*/  MUFU.EX2 R0, R0 ;  /* 0x0000000000007308 */ /* 0x000f2c0000000800 */
[C---:B------:R-:W-:Y:S02]  /*3940*/  HMMA.16816.F32.BF16 R48, R116.reuse, R52, RZ ;  /* 0x000000347430723c */ /* 0x040fe400000418ff */
[----:B------:R-:W-:Y:S06]  /*3950*/  MUFU.EX2 R160, R160 ;  /* 0x000000a000a07308 */ /* 0x000fec0000000800 */
[C---:B------:R-:W-:Y:S02]  /*3960*/  HMMA.16816.F32.BF16 R56, R116.reuse, R60, RZ ;  /* 0x0000003c7438723c */ /* 0x040fe400000418ff */
[----:B------:R-:W5:Y:S06]  /*3970*/  MUFU.EX2 R163, R163 ;  /* 0x000000a300a37308 */ /* 0x000f6c0000000800 */
[C---:B------:R-:W-:Y:S02]  /*3980*/  HMMA.16816.F32.BF16 R72, R116.reuse, R76, RZ ;  /* 0x0000004c7448723c */ /* 0x040fe400000418ff */
[----:B------:R-:W-:Y:S06]  /*3990*/  MUFU.EX2 R162, R162 ;  /* 0x000000a200a27308 */ /* 0x000fec0000000800 */
[C---:B------:R-:W-:Y:S02]  /*39a0*/  HMMA.16816.F32.BF16 R88, R116.reuse, R92, RZ ;  /* 0x0000005c7458723c */ /* 0x040fe400000418ff */
[----:B------:R-:W1:Y:S06]  /*39b0*/  MUFU.EX2 R165, R165 ;  /* 0x000000a500a57308 */ /* 0x000e6c0000000800 */
        /* <DEDUP_REMOVED lines=23> */
[----:B------:R-:W4:Y:S06]  /*3b30*/  MUFU.EX2 R211, R211 ;  /* 0x000000d300d37308 */ /* 0x000f2c0000000800 */
[C---:B--2---:R-:W-:Y:S07]  /*3b40*/  HMMA.16816.F32.BF16 R120, R116.reuse, R4, RZ ;  /* 0x000000047478723c */ /* 0x044fee00000418ff */
[----:B-1----:R-:W-:Y:S01]  /*3b50*/  F2FP.BF16.PACK_AB R4, R150, R155 ;  /* 0x0000009b9604723e */ /* 0x002fe200000010ff */
[----:B------:R-:W-:Y:S01]  /*3b60*/  HMMA.16816.F32.BF16 R116, R116, R6, RZ ;  /* 0x000000067474723c */ /* 0x000fe200000418ff */
[----:B---3--:R-:W-:Y:S01]  /*3b70*/  F2FP.BF16.PACK_AB R5, R148, R153 ;  /* 0x000000999405723e */ /* 0x008fe200000010ff */
[----:B------:R-:W-:-:S02]  /*3b80*/  FADD.FTZ R155, R155, R154 ;  /* 0x0000009a9b9b7221 */ /* 0x000fc40000010000 */
[----:B------:R-:W-:Y:S02]  /*3b90*/  FADD.FTZ R153, R153, R152 ;  /* 0x0000009899997221 */ /* 0x000fe40000010000 */
[----:B------:R-:W-:Y:S01]  /*3ba0*/  FADD.FTZ R150, R150, R155 ;  /* 0x0000009b96967221 */ /* 0x000fe20000010000 */
[----:B------:R-:W-:Y:S01]  /*3bb0*/  F2FP.BF16.PACK_AB R6, R2, R149 ;  /* 0x000000950206723e */ /* 0x000fe200000010ff */
[----:B------:R-:W-:Y:S01]  /*3bc0*/  FADD.FTZ R148, R148, R153 ;  /* 0x0000009994947221 */ /* 0x000fe20000010000 */
[----:B----4-:R-:W-:Y:S01]  /*3bd0*/  F2FP.BF16.PACK_AB R7, R0, R147 ;  /* 0x000000930007723e */ /* 0x010fe200000010ff */
[----:B------:R-:W-:Y:S02]  /*3be0*/  FADD.FTZ R149, R149, R150 ;  /* 0x0000009695957221 */ /* 0x000fe40000010000 */
[----:B------:R-:W-:Y:S02]  /*3bf0*/  FADD.FTZ R147, R147, R148 ;  /* 0x0000009493937221 */ /* 0x000fe40000010000 */
[----:B------:R-:W-:-:S02]  /*3c00*/  FADD.FTZ R149, R2, R149 ;  /* 0x0000009502957221 */ /* 0x000fc40000010000 */
[----:B------:R-:W-:Y:S01]  /*3c10*/  HMMA.16816.F32.BF16 R64, R4, R8, R64 ;  /* 0x000000080440723c */ /* 0x000fe20000041840 */
[----:B------:R-:W-:-:S07]  /*3c20*/  FADD.FTZ R147, R0, R147 ;  /* 0x0000009300937221 */ /* 0x000fce0000010000 */
[C---:B------:R-:W-:Y:S01]  /*3c30*/  HMMA.16816.F32.BF16 R68, R4.reuse, R10, R68 ;  /* 0x0000000a0444723c */ /* 0x040fe20000041844 */
[----:B------:R-:W1:Y:S07]  /*3c40*/  LDSM.16.MT88.4 R8, [R190+0x4900] ;  /* 0x00490000be08783b */ /* 0x000e6e0000004200 */
[C---:B------:R-:W-:Y:S08]  /*3c50*/  HMMA.16816.F32.BF16 R80, R4.reuse, R16, R80 ;  /* 0x000000100450723c */ /* 0x040ff00000041850 */
[C---:B------:R-:W-:Y:S01]  /*3c60*/  HMMA.16816.F32.BF16 R84, R4.reuse, R18, R84 ;  /* 0x000000120454723c */ /* 0x040fe20000041854 */
[----:B------:R-:W2:Y:S07]  /*3c70*/  LDSM.16.MT88.4 R16, [R189+0x4900] ;  /* 0x00490000bd10783b */ /* 0x000eae0000004200 */
[C---:B------:R-:W-:Y:S08]  /*3c80*/  HMMA.16816.F32.BF16 R128, R4.reuse, R20, R128 ;  /* 0x000000140480723c */ /* 0x040ff00000041880 */
[C---:B------:R-:W-:Y:S01]  /*3c90*/  HMMA.16816.F32.BF16 R36, R4.reuse, R22, R36 ;  /* 0x000000160424723c */ /* 0x040fe20000041824 */
[----:B------:R-:W3:Y:S07]  /*3ca0*/  LDSM.16.MT88.4 R20, [R195+0x4900] ;  /* 0x00490000c314783b */ /* 0x000eee0000004200 */
[C---:B------:R-:W-:Y:S08]  /*3cb0*/  HMMA.16816.F32.BF16 R88, R4.reuse, R12, R88 ;  /* 0x0000000c0458723c */ /* 0x040ff00000041858 */
[C---:B------:R-:W-:Y:S01]  /*3cc0*/  HMMA.16816.F32.BF16 R92, R4.reuse, R14, R92 ;  /* 0x0000000e045c723c */ /* 0x040fe2000004185c */
[----:B------:R-:W4:Y:S07]  /*3cd0*/  LDSM.16.MT88.4 R12, [R188+0x4900] ;  /* 0x00490000bc0c783b */ /* 0x000f2e0000004200 */
[C---:B-1----:R-:W-:Y:S08]  /*3ce0*/  HMMA.16816.F32.BF16 R124, R4.reuse, R8, R124 ;  /* 0x00000008047c723c */ /* 0x042ff0000004187c */
[C---:B------:R-:W-:Y:S01]  /*3cf0*/  HMMA.16816.F32.BF16 R104, R4.reuse, R10, R104 ;  /* 0x0000000a0468723c */ /* 0x040fe20000041868 */
[----:B------:R-:W1:Y:S07]  /*3d00*/  LDSM.16.MT88.4 R8, [R195+0x1100] ;  /* 0x00110000c308783b */ /* 0x000e6e0000004200 */
[C---:B--2---:R-:W-:Y:S08]  /*3d10*/  HMMA.16816.F32.BF16 R108, R4.reuse, R16, R108 ;  /* 0x00000010046c723c */ /* 0x044ff0000004186c */
[C---:B------:R-:W-:Y:S01]  /*3d20*/  HMMA.16816.F32.BF16 R112, R4.reuse, R18, R112 ;  /* 0x000000120470723c */ /* 0x040fe20000041870 */
[----:B------:R-:W2:Y:S07]  /*3d30*/  LDSM.16.MT88.4 R16, [R190+0x1100] ;  /* 0x00110000be10783b */ /* 0x000eae0000004200 */
[C---:B------:R-:W-:Y:S08]  /*3d40*/  HMMA.16816.F32.BF16 R40, R4.reuse, R136, R40 ;  /* 0x000000880428723c */ /* 0x040ff00000041828 */
[C---:B------:R-:W-:Y:S01]  /*3d50*/  HMMA.16816.F32.BF16 R44, R4.reuse, R138, R44 ;  /* 0x0000008a042c723c */ /* 0x040fe2000004182c */
[----:B------:R-:W-:Y:S07]  /*3d60*/  LDSM.16.MT88.4 R136, [R189+0x1900] ;  /* 0x00190000bd88783b */ /* 0x000fee0000004200 */
        /* <DEDUP_REMOVED lines=9> */
[C---:B---3--:R-:W-:Y:S08]  /*3e00*/  HMMA.16816.F32.BF16 R96, R4.reuse, R20, R96 ;  /* 0x000000140460723c */ /* 0x048ff00000041860 */
[C---:B------:R-:W-:Y:S01]  /*3e10*/  HMMA.16816.F32.BF16 R100, R4.reuse, R22, R100 ;  /* 0x000000160464723c */ /* 0x040fe20000041864 */
[----:B------:R-:W-:Y:S07]  /*3e20*/  LDSM.16.MT88.4 R20, [R195+0x5100] ;  /* 0x00510000c314783b */ /* 0x000fee0000004200 */
[C---:B----4-:R-:W-:Y:S08]  /*3e30*/  HMMA.16816.F32.BF16 R120, R4.reuse, R12, R120 ;  /* 0x0000000c0478723c */ /* 0x050ff00000041878 */
[----:B------:R-:W-:Y:S01]  /*3e40*/  HMMA.16816.F32.BF16 R116, R4, R14, R116 ;  /* 0x0000000e0474723c */ /* 0x000fe20000041874 */
[----:B------:R-:W3:Y:S06]  /*3e50*/  LDSM.16.MT88.4 R12, [R195+0x3100] ;  /* 0x00310000c30c783b */ /* 0x000eec0000004200 */
[----:B-----5:R-:W-:Y:S01]  /*3e60*/  F2FP.BF16.PACK_AB R4, R163, R160 ;  /* 0x000000a0a304723e */ /* 0x020fe200000010ff */
[----:B------:R-:W-:Y:S01]  /*3e70*/  FADD.FTZ R160, R160, R149 ;  /* 0x00000095a0a07221 */ /* 0x000fe20000010000 */
[----:B------:R-:W-:-:S02]  /*3e80*/  F2FP.BF16.PACK_AB R6, R165, R162 ;  /* 0x000000a2a506723e */ /* 0x000fc400000010ff */
[----:B------:R-:W-:Y:S01]  /*3e90*/  F2FP.BF16.PACK_AB R5, R169, R166 ;  /* 0x000000a6a905723e */ /* 0x000fe200000010ff */
[----:B------:R-:W-:Y:S01]  /*3ea0*/  FADD.FTZ R166, R166, R147 ;  /* 0x00000093a6a67221 */ /* 0x000fe20000010000 */
[----:B------:R-:W-:Y:S01]  /*3eb0*/  F2FP.BF16.PACK_AB R7, R171, R168 ;  /* 0x000000a8ab07723e */ /* 0x000fe200000010ff */
[----:B------:R-:W-:Y:S02]  /*3ec0*/  FADD.FTZ R163, R163, R160 ;  /* 0x000000a0a3a37221 */ /* 0x000fe40000010000 */
[----:B------:R-:W-:Y:S02]  /*3ed0*/  FADD.FTZ R169, R169, R166 ;  /* 0x000000a6a9a97221 */ /* 0x000fe40000010000 */
[----:B------:R-:W-:Y:S02]  /*3ee0*/  FADD.FTZ R162, R162, R163 ;  /* 0x000000a3a2a27221 */ /* 0x000fe40000010000 */
[----:B-1----:R-:W-:Y:S01]  /*3ef0*/  HMMA.16816.F32.BF16 R128, R4, R8, R128 ;  /* 0x000000080480723c */ /* 0x002fe20000041880 */
[----:B------:R-:W-:-:S02]  /*3f00*/  FADD.FTZ R168, R168, R169 ;  /* 0x000000a9a8a87221 */ /* 0x000fc40000010000 */
[----:B------:R-:W-:Y:S02]  /*3f10*/  FADD.FTZ R165, R165, R162 ;  /* 0x000000a2a5a57221 */ /* 0x000fe40000010000 */
[----:B------:R-:W-:-:S03]  /*3f20*/  FADD.FTZ R171, R171, R168 ;  /* 0x000000a8abab7221 */ /* 0x000fc60000010000 */
[C---:B------:R-:W-:Y:S01]  /*3f30*/  HMMA.16816.F32.BF16 R36, R4.reuse, R10, R36 ;  /* 0x0000000a0424723c */ /* 0x040fe20000041824 */
[----:B------:R-:W1:Y:S07]  /*3f40*/  LDSM.16.MT88.4 R8, [R189+0x3100] ;  /* 0x00310000bd08783b */ /* 0x000e6e0000004200 */
[C---:B--2---:R-:W-:Y:S08]  /*3f50*/  HMMA.16816.F32.BF16 R40, R4.reuse, R16, R40 ;  /* 0x000000100428723c */ /* 0x044ff00000041828 */
[C---:B------:R-:W-:Y:S01]  /*3f60*/  HMMA.16816.F32.BF16 R44, R4.reuse, R18, R44 ;  /* 0x00000012042c723c */ /* 0x040fe2000004182c */
[----:B------:R-:W2:Y:S07]  /*3f70*/  LDSM.16.MT88.4 R16, [R188+0x3100] ;  /* 0x00310000bc10783b */ /* 0x000eae0000004200 */
[C---:B---3--:R-:W-:Y:S08]  /*3f80*/  HMMA.16816.F32.BF16 R64, R4.reuse, R12, R64 ;  /* 0x0000000c0440723c */ /* 0x048ff00000041840 */
[C---:B------:R-:W-:Y:S01]  /*3f90*/  HMMA.16816.F32.BF16 R68, R4.reuse, R14, R68 ;  /* 0x0000000e0444723c */ /* 0x040fe20000041844 */
[----:B------:R-:W3:Y:S07]  /*3fa0*/  LDSM.16.MT88.4 R12, [R190+0x5100] ;  /* 0x00510000be0c783b */ /* 0x000eee0000004200 */
[C---:B------:R-:W-:Y:S08]  /*3fb0*/  HMMA.16816.F32.BF16 R96, R4.reuse, R20, R96 ;  /* 0x000000140460723c */ /* 0x040ff00000041860 */
[C---:B-1----:R-:W-:Y:S08]  /*3fc0*/  HMMA.16816.F32.BF16 R80, R4.reuse, R8, R80 ;  /* 0x000000080450723c */ /* 0x042ff00000041850 */
        /* <DEDUP_REMOVED lines=8> */
[C---:B------:R-:W-:Y:S01]  /*4050*/  HMMA.16816.F32.BF16 R100, R4.reuse, R22, R100 ;  /* 0x000000160464723c */ /* 0x040fe20000041864 */
[----:B------:R-:W-:Y:S07]  /*4060*/  LDSM.16.MT88.4 R20, [R188+0x3900] ;  /* 0x00390000bc14783b */ /* 0x000fee0000004200 */
        /* <DEDUP_REMOVED lines=8> */
[----:B------:R-:W4:Y:S07]  /*40f0*/  LDSM.16.MT88.4 R32, [R188+0x1900] ;  /* 0x00190000bc20783b */ /* 0x000f2e0000004200 */
[C---:B------:R-:W-:Y:S08]  /*4100*/  HMMA.16816.F32.BF16 R56, R4.reuse, R28, R56 ;  /* 0x0000001c0438723c */ /* 0x040ff00000041838 */
[C---:B------:R-:W-:Y:S01]  /*4110*/  HMMA.16816.F32.BF16 R60, R4.reuse, R30, R60 ;  /* 0x0000001e043c723c */ /* 0x040fe2000004183c */
[----:B------:R-:W5:Y:S07]  /*4120*/  LDSM.16.MT88.4 R28, [R190+0x3900] ;  /* 0x00390000be1c783b */ /* 0x000f6e0000004200 */
[C---:B------:R-:W-:Y:S08]  /*4130*/  HMMA.16816.F32.BF16 R72, R4.reuse, R24, R72 ;  /* 0x000000180448723c */ /* 0x040ff00000041848 */
[----:B------:R-:W-:Y:S01]  /*4140*/  HMMA.16816.F32.BF16 R76, R4, R26, R76 ;  /* 0x0000001a044c723c */ /* 0x000fe2000004184c */
[----:B------:R-:W2:Y:S06]  /*4150*/  LDSM.16.MT88.4 R24, [R189+0x3900] ;  /* 0x00390000bd18783b */ /* 0x000eac0000004200 */
[----:B------:R-:W-:Y:S01]  /*4160*/  F2FP.BF16.PACK_AB R4, R173, R174 ;  /* 0x000000aead04723e */ /* 0x000fe200000010ff */
        /* <DEDUP_REMOVED lines=8> */
[----:B---3--:R-:W-:Y:S01]  /*41f0*/  HMMA.16816.F32.BF16 R128, R4, R12, R128 ;  /* 0x0000000c0480723c */ /* 0x008fe20000041880 */
[----:B------:R-:W-:-:S02]  /*4200*/  FADD.FTZ R204, R204, R205 ;  /* 0x000000cdcccc7221 */ /* 0x000fc40000010000 */
[----:B------:R-:W-:Y:S02]  /*4210*/  FADD.FTZ R213, R172, R175 ;  /* 0x000000afacd57221 */ /* 0x000fe40000010000 */
[----:B------:R-:W-:-:S03]  /*4220*/  FADD.FTZ R211, R211, R204 ;  /* 0x000000ccd3d37221 */ /* 0x000fc60000010000 */
[C---:B------:R-:W-:Y:S01]  /*4230*/  HMMA.16816.F32.BF16 R36, R4.reuse, R14, R36 ;  /* 0x0000000e0424723c */ /* 0x040fe20000041824 */
[----:B------:R-:W3:Y:S07]  /*4240*/  LDSM.16.MT88.4 R12, [R190+0x5900] ;  /* 0x00590000be0c783b */ /* 0x000eee0000004200 */
[C---:B-1----:R-:W-:Y:S08]  /*4250*/  HMMA.16816.F32.BF16 R64, R4.reuse, R8, R64 ;  /* 0x000000080440723c */ /* 0x042ff00000041840 */
[C---:B------:R-:W-:Y:S01]  /*4260*/  HMMA.16816.F32.BF16 R68, R4.reuse, R10, R68 ;  /* 0x0000000a0444723c */ /* 0x040fe20000041844 */
[----:B------:R-:W1:Y:S07]  /*4270*/  LDSM.16.MT88.4 R8, [R189+0x5900] ;  /* 0x00590000bd08783b */ /* 0x000e6e0000004200 */
[C---:B--2---:R-:W-:Y:S08]  /*4280*/  HMMA.16816.F32.BF16 R96, R4.reuse, R16, R96 ;  /* 0x000000100460723c */ /* 0x044ff00000041860 */
[C---:B------:R-:W-:Y:S01]  /*4290*/  HMMA.16816.F32.BF16 R100, R4.reuse, R18, R100 ;  /* 0x000000120464723c */ /* 0x040fe20000041864 */
[----:B------:R-:W2:Y:S07]  /*42a0*/  LDSM.16.MT88.4 R16, [R188+0x5900] ;  /* 0x00590000bc10783b */ /* 0x000eae0000004200 */
[C---:B------:R-:W-:Y:S08]  /*42b0*/  HMMA.16816.F32.BF16 R40, R4.reuse, R140, R40 ;  /* 0x0000008c0428723c */ /* 0x040ff00000041828 */
[C---:B------:R-:W-:Y:S08]  /*42c0*/  HMMA.16816.F32.BF16 R44, R4.reuse, R142, R44 ;  /* 0x0000008e042c723c */ /* 0x040ff0000004182c */
[C---:B------:R-:W-:Y:S08]  /*42d0*/  HMMA.16816.F32.BF16 R48, R4.reuse, R136, R48 ;  /* 0x000000880430723c */ /* 0x040ff00000041830 */
[C---:B------:R-:W-:Y:S08]  /*42e0*/  HMMA.16816.F32.BF16 R52, R4.reuse, R138, R52 ;  /* 0x0000008a0434723c */ /* 0x040ff00000041834 */
[C---:B----4-:R-:W-:Y:S08]  /*42f0*/  HMMA.16816.F32.BF16 R56, R4.reuse, R32, R56 ;  /* 0x000000200438723c */ /* 0x050ff00000041838 */
[C---:B------:R-:W-:Y:S08]  /*4300*/  HMMA.16816.F32.BF16 R60, R4.reuse, R34, R60 ;  /* 0x00000022043c723c */ /* 0x040ff0000004183c */
[C---:B-----5:R-:W-:Y:S08]  /*4310*/  HMMA.16816.F32.BF16 R72, R4.reuse, R28, R72 ;  /* 0x0000001c0448723c */ /* 0x060ff00000041848 */
[C---:B------:R-:W-:Y:S08]  /*4320*/  HMMA.16816.F32.BF16 R76, R4.reuse, R30, R76 ;  /* 0x0000001e044c723c */ /* 0x040ff0000004184c */
[C---:B------:R-:W-:Y:S08]  /*4330*/  HMMA.16816.F32.BF16 R80, R4.reuse, R24, R80 ;  /* 0x000000180450723c */ /* 0x040ff00000041850 */
[C---:B------:R-:W-:Y:S08]  /*4340*/  HMMA.16816.F32.BF16 R84, R4.reuse, R26, R84 ;  /* 0x0000001a0454723c */ /* 0x040ff00000041854 */
[C---:B------:R-:W-:Y:S08]  /*4350*/  HMMA.16816.F32.BF16 R88, R4.reuse, R20, R88 ;  /* 0x000000140458723c */ /* 0x040ff00000041858 */
[C---:B------:R-:W-:Y:S08]  /*4360*/  HMMA.16816.F32.BF16 R92, R4.reuse, R22, R92 ;  /* 0x00000016045c723c */ /* 0x040ff0000004185c */
[C---:B---3--:R-:W-:Y:S08]  /*4370*/  HMMA.16816.F32.BF16 R124, R4.reuse, R12, R124 ;  /* 0x0000000c047c723c */ /* 0x048ff0000004187c */
[C---:B------:R-:W-:Y:S08]  /*4380*/  HMMA.16816.F32.BF16 R104, R4.reuse, R14, R104 ;  /* 0x0000000e0468723c */ /* 0x040ff00000041868 */
[C---:B-1----:R-:W-:Y:S08]  /*4390*/  HMMA.16816.F32.BF16 R108, R4.reuse, R8, R108 ;  /* 0x00000008046c723c */ /* 0x042ff0000004186c */
[C---:B------:R-:W-:Y:S08]  /*43a0*/  HMMA.16816.F32.BF16 R112, R4.reuse, R10, R112 ;  /* 0x0000000a0470723c */ /* 0x040ff00000041870 */
[C---:B--2---:R-:W-:Y:S08]  /*43b0*/  HMMA.16816.F32.BF16 R120, R4.reuse, R16, R120 ;  /* 0x000000100478723c */ /* 0x044ff00000041878 */
[----:B------:R-:W-:Y:S01]  /*43c0*/  HMMA.16816.F32.BF16 R116, R4, R18, R116 ;  /* 0x000000120474723c */ /* 0x000fe20000041874 */
[----:B------:R-:W-:Y:S08]  /*43d0*/  @!P4 BRA `(.L_x_11) ;  /* 0x000029c00000c947 */ /* 0x000ff00003800000 */
[C---:B------:R-:W-:Y:S01]  /*43e0*/  SHF.L.U64.HI R207, R133.reuse, 0x1, R146 ;  /* 0x0000000185cf7819 */ /* 0x040fe20000010292 */
[----:B------:R-:W-:Y:S01]  /*43f0*/  IMAD.SHL.U32 R206, R133, 0x2, RZ ;  /* 0x0000000285ce7824 */ /* 0x000fe200078e00ff */
[C---:B------:R-:W-:Y:S01]  /*4400*/  SHF.L.U64.HI R209, R144.reuse, 0x1, R145 ;  /* 0x0000000190d17819 */ /* 0x040fe20000010291 */
[----:B------:R-:W-:Y:S01]  /*4410*/  IMAD.SHL.U32 R208, R144, 0x2, RZ ;  /* 0x0000000290d07824 */ /* 0x000fe200078e00ff */
[----:B------:R-:W-:Y:S01]  /*4420*/  MOV R0, R3 ;  /* 0x0000000300007202 */ /* 0x000fe20000000f00 */
[----:B------:R-:W-:Y:S01]  /*4430*/  IMAD.MOV.U32 R133, RZ, RZ, R132 ;  /* 0x000000ffff857224 */ /* 0x000fe200078e0084 */
[----:B------:R-:W-:-:S02]  /*4440*/  SHF.L.U64.HI R205, R134, 0x1, R135 ;  /* 0x0000000186cd7819 */ /* 0x000fc40000010287 */
[----:B------:R-:W-:Y:S01]  /*4450*/  SHF.L.U32 R204, R134, 0x1, RZ ;  /* 0x0000000186cc7819 */ /* 0x000fe200000006ff */
[----:B------:R-:W-:Y:S06]  /*4460*/  BRA `(.L_x_12) ;  /* 0x0000032000007947 */ /* 0x000fec0003800000 */
.L_x_14:
[----:B------:R-:W-:Y:S01]  /*4470*/  ULEA UR4, UR6, UR8, 0x6 ;  /* 0x0000000806047291 */ /* 0x000fe2000f8e303f */
[----:B------:R-:W-:Y:S05]  /*4480*/  IMAD.MOV.U32 R200, RZ, RZ, RZ ;  /* 0x000000ffffc87224 */ /* 0x000fea00078e00ff */
[----:B------:R-:W-:Y:S05]  /*4490*/  IMAD.U32 R201, RZ, RZ, UR4 ;  /* 0x00000004ffc97e24 */ /* 0x000fea000f8e00ff */
[----:B------:R-:W-:Y:S05]  /*44a0*/  IADD3 R201, R201, -0x40, R202 ;  /* 0xffffffc0c9c97810 */ /* 0x000fea0007ffe0ca */
[----:B------:R-:W-:Y:S04]  /*44b0*/  @P0 IMAD.HI.U32 R3, R201, c[0x0][0x2bc], RZ ;  /* 0x0000af00c9030a27 */ /* 0x000fe800078e00ff */
[----:B------:R-:W-:Y:S01]  /*44c0*/  IMAD.MOV.U32 R2, RZ, RZ, R201 ;  /* 0x000000ffff027224 */ /* 0x000fe200078e00c9 */
[----:B------:R-:W-:Y:S04]  /*44d0*/  @P0 SHF.R.U32.HI R2, RZ, c[0x0][0x2c0], R3 ;  /* 0x0000b000ff020a19 */ /* 0x000fe80000011603 */
[C---:B------:R-:W-:Y:S04]  /*44e0*/  @!P6 IADD3 R132, P4, R2.reuse, UR16, RZ ;  /* 0x000000100284ec10 */ /* 0x040fe8000ff9e0ff */
[----:B------:R-:W-:Y:S01]  /*44f0*/  @!P6 LEA.HI.X.SX32 R3, R2, UR15, 0x1, P4 ;  /* 0x0000000f0203ec11 */ /* 0x000fe2000a0f0eff */
[----:B------:R-:W-:Y:S01]  /*4500*/  IMAD.MOV R2, RZ, RZ, -R2 ;  /* 0x000000ffff027224 */ /* 0x000fe200078e0a02 */
[----:B------:R-:W-:Y:S03]  /*4510*/  @!P6 LEA R134, P4, R132, c[0x0][0x2a0], 0x2 ;  /* 0x0000a8008486ea11 */ /* 0x000fe600078810ff */
[----:B------:R-:W-:Y:S01]  /*4520*/  IMAD R201, R2, c[0x0][0x2b8], R201 ;  /* 0x0000ae0002c97a24 */ /* 0x000fe200078e02c9 */
[----:B------:R-:W-:Y:S04]  /*4530*/  @!P6 LEA.HI.X R135, R132, c[0x0][0x2a4], R3, 0x2, P4 ;  /* 0x0000a9008487ea11 */ /* 0x000fe800020f1403 */
[----:B------:R-:W-:Y:S01]  /*4540*/  SHF.R.S32.HI R3, RZ, 0x1f, R201 ;  /* 0x0000001fff037819 */ /* 0x000fe200000114c9 */
[----:B------:R1:W2:Y:S04]  /*4550*/  @!P6 LDG.E R200, [R134.64] ;  /* 0x0000000c86c8e981 */ /* 0x0002a8000c1e1900 */
[----:B------:R-:W-:Y:S04]  /*4560*/  IMAD R3, R3, c[0x0][0x1e0], RZ ;  /* 0x0000780003037a24 */ /* 0x000fe800078e02ff */
[C---:B------:R-:W-:Y:S02]  /*4570*/  IMAD R3, R201.reuse, c[0x0][0x1e4], R3 ;  /* 0x00007900c9037a24 */ /* 0x040fe400078e0203 */
[----:B-1----:R-:W-:Y:S04]  /*4580*/  IMAD.WIDE.U32 R134, R201, c[0x0][0x1e0], RZ ;  /* 0x00007800c9867a25 */ /* 0x002fe800078e00ff */
[----:B------:R-:W-:Y:S01]  /*4590*/  IMAD.IADD R135, R135, 0x1, R3 ;  /* 0x0000000187877824 */ /* 0x000fe200078e0203 */
[----:B--2---:R-:W-:Y:S03]  /*45a0*/  SHF.R.S32.HI R2, RZ, 0x1f, R200 ;  /* 0x0000001fff027819 */ /* 0x004fe600000114c8 */
[----:B------:R-:W-:Y:S04]  /*45b0*/  IMAD.WIDE.U32 R134, R200, c[0x0][0x1f0], R134 ;  /* 0x00007c00c8867a25 */ /* 0x000fe800078e0086 */
[----:B------:R-:W-:Y:S01]  /*45c0*/  IMAD R2, R2, c[0x0][0x1f0], RZ ;  /* 0x00007c0002027a24 */ /* 0x000fe200078e02ff */
[----:B------:R-:W-:Y:S03]  /*45d0*/  IADD3 R3, P4, R134, UR20, RZ ;  /* 0x0000001486037c10 */ /* 0x000fe6000ff9e0ff */
[----:B------:R-:W-:Y:S05]  /*45e0*/  IMAD R2, R200, c[0x0][0x1f4], R2 ;  /* 0x00007d00c8027a24 */ /* 0x000fea00078e0202 */
[----:B------:R-:W-:Y:S02]  /*45f0*/  IADD3.X R2, R135, UR18, R2, P4, !PT ;  /* 0x0000001287027c10 */ /* 0x000fe4000a7fe402 */
[C---:B------:R-:W-:Y:S04]  /*4600*/  LEA R145, P4, R3.reuse, c[0x0][0x1c8], 0x1 ;  /* 0x0000720003917a11 */ /* 0x040fe800078808ff */
[----:B------:R-:W-:Y:S01]  /*4610*/  LEA.HI.X R144, R3, c[0x0][0x1cc], R2, 0x1, P4 ;  /* 0x0000730003907a11 */ /* 0x000fe200020f0c02 */
[----:B------:R-:W1:Y:S04]  /*4620*/  SHFL.IDX PT, R135, R145, RZ, 0x181f ;  /* 0x00181fff91877589 */ /* 0x000e6800000e0000 */
[----:B------:R-:W2:Y:S04]  /*4630*/  SHFL.IDX PT, R132, R144, RZ, 0x181f ;  /* 0x00181fff90847589 */ /* 0x000ea800000e0000 */
[----:B------:R-:W3:Y:S04]  /*4640*/  SHFL.IDX PT, R3, R145, 0x1, 0x181f ;  /* 0x00381f0091037f89 */ /* 0x000ee800000e0000 */
[----:B------:R-:W4:Y:S01]  /*4650*/  SHFL.IDX PT, R2, R144, 0x1, 0x181f ;  /* 0x00381f0090027f89 */ /* 0x000f2200000e0000 */
[C---:B-1----:R-:W-:Y:S02]  /*4660*/  IADD3 R136, P5, R135.reuse, R208, RZ ;  /* 0x000000d087887210 */ /* 0x042fe40007fbe0ff */
[C---:B------:R-:W-:Y:S02]  /*4670*/  IADD3 R134, P4, R135.reuse, R206, RZ ;  /* 0x000000ce87867210 */ /* 0x040fe40007f9e0ff */
[C---:B--2---:R-:W-:Y:S02]  /*4680*/  IADD3.X R137, R132.reuse, R209, RZ, P5, !PT ;  /* 0x000000d184897210 */ /* 0x044fe40002ffe4ff */
[----:B------:R-:W-:Y:S01]  /*4690*/  IADD3 R140, P5, R135, R204, RZ ;  /* 0x000000cc878c7210 */ /* 0x000fe20007fbe0ff */
[C---:B------:R-:W-:Y:S01]  /*46a0*/  IMAD.X R135, R132.reuse, 0x1, R207, P4 ;  /* 0x0000000184877824 */ /* 0x040fe200020e06cf */
[C---:B---3--:R-:W-:Y:S01]  /*46b0*/  IADD3 R138, P4, R3.reuse, R208, RZ ;  /* 0x000000d0038a7210 */ /* 0x048fe20007f9e0ff */
[----:B------:R1:W-:Y:S02]  /*46c0*/  LDGSTS.E.BYPASS.LTC128B.128 [R199+0x6100], [R136.64], !P3 ;  /* 0x0610000088c77fae */ /* 0x0003e4000d901d4c */
[----:B------:R-:W-:Y:S01]  /*46d0*/  IMAD.X R141, R132, 0x1, R205, P5 ;  /* 0x00000001848d7824 */ /* 0x000fe200028e06cd */
[C---:B------:R-:W-:Y:S01]  /*46e0*/  IADD3 R142, P5, R3.reuse, R206, RZ ;  /* 0x000000ce038e7210 */ /* 0x040fe20007fbe0ff */
[----:B------:R1:W-:Y:S01]  /*46f0*/  LDGSTS.E.BYPASS.LTC128B.128 [R199+0x8100], [R134.64], !P2 ;  /* 0x0810000086c77fae */ /* 0x0003e2000d101d4c */
[C---:B----4-:R-:W-:Y:S01]  /*4700*/  IMAD.X R139, R2.reuse, 0x1, R209, P4 ;  /* 0x00000001028b7824 */ /* 0x050fe200020e06d1 */
[----:B------:R-:W-:Y:S02]  /*4710*/  IADD3 R144, P4, R3, R204, RZ ;  /* 0x000000cc03907210 */ /* 0x000fe40007f9e0ff */
[----:B------:R1:W-:Y:S01]  /*4720*/  LDGSTS.E.BYPASS.LTC128B.128 [R199+0xa100], [R140.64], !P1 ;  /* 0x0a1000008cc77fae */ /* 0x0003e2000c901d4c */
[C---:B------:R-:W-:Y:S02]  /*4730*/  IADD3.X R143, R2.reuse, R207, RZ, P5, !PT ;  /* 0x000000cf028f7210 */ /* 0x040fe40002ffe4ff */
[----:B------:R-:W-:Y:S01]  /*4740*/  IMAD.X R145, R2, 0x1, R205, P4 ;  /* 0x0000000102917824 */ /* 0x000fe200020e06cd */
[----:B------:R1:W-:Y:S04]  /*4750*/  LDGSTS.E.BYPASS.LTC128B.128 [R199+0x7100], [R138.64], !P3 ;  /* 0x071000008ac77fae */ /* 0x0003e8000d901d4c */
[----:B------:R1:W-:Y:S04]  /*4760*/  LDGSTS.E.BYPASS.LTC128B.128 [R199+0x9100], [R142.64], !P2 ;  /* 0x091000008ec77fae */ /* 0x0003e8000d101d4c */
[----:B------:R1:W-:Y:S01]  /*4770*/  LDGSTS.E.BYPASS.LTC128B.128 [R199+0xb100], [R144.64], !P1 ;  /* 0x0b10000090c77fae */ /* 0x0003e2000c901d4c */
[----:B------:R-:W-:-:S05]  /*4780*/  BRA `(.L_x_13) ;  /* 0x00000ca000007947 */ /* 0x000fca0003800000 */
.L_x_12:
[----:B------:R-:W-:Y:S04]  /*4790*/  DEPBAR.LE SB0, 0x0 ;  /* 0x000080000000791a */ /* 0x000fe80000000000 */
[----:B------:R-:W-:Y:S01]  /*47a0*/  BAR.SYNC.DEFER_BLOCKING 0x0 ;  /* 0x0000000000007b1d */ /* 0x000fe20000010000 */
[----:B------:R-:W-:Y:S01]  /*47b0*/  SHF.R.S32.HI R3, RZ, 0x1f, R201 ;  /* 0x0000001fff037819 */ /* 0x000fe200000114c9 */
[----:B------:R-:W-:Y:S01]  /*47c0*/  IMAD.WIDE.U32 R214, R201, c[0x0][0x208], RZ ;  /* 0x00008200c9d67a25 */ /* 0x000fe200078e00ff */
[----:B------:R-:W-:Y:S03]  /*47d0*/  UISETP.GT.AND UP0, UPT, UR6, UR7, UPT ;  /* 0x000000070600728c */ /* 0x000fe6000bf04270 */
[----:B------:R-:W-:Y:S04]  /*47e0*/  IMAD R3, R3, c[0x0][0x208], RZ ;  /* 0x0000820003037a24 */ /* 0x000fe800078e02ff */
[----:B------:R-:W-:Y:S04]  /*47f0*/  IMAD R3, R201, c[0x0][0x20c], R3 ;  /* 0x00008300c9037a24 */ /* 0x000fe800078e0203 */
[----:B------:R-:W-:Y:S01]  /*4800*/  IMAD.IADD R215, R215, 0x1, R3 ;  /* 0x00000001d7d77824 */ /* 0x000fe200078e0203 */
[----:B------:R-:W-:Y:S03]  /*4810*/  SHF.R.S32.HI R3, RZ, 0x1f, R200 ;  /* 0x0000001fff037819 */ /* 0x000fe600000114c8 */
[----:B------:R-:W-:Y:S04]  /*4820*/  IMAD.WIDE.U32 R214, R200, c[0x0][0x218], R214 ;  /* 0x00008600c8d67a25 */ /* 0x000fe800078e00d6 */
[----:B------:R-:W-:Y:S01]  /*4830*/  IMAD R3, R3, c[0x0][0x218], RZ ;  /* 0x0000860003037a24 */ /* 0x000fe200078e02ff */
[----:B------:R-:W-:Y:S01]  /*4840*/  IADD3 R2, P4, R214, UR22, RZ ;  /* 0x00000016d6027c10 */ /* 0x000fe2000ff9e0ff */
[----:B------:R-:W-:Y:S02]  /*4850*/  LDSM.16.M88.4 R136, [R198+0xc100] ;  /* 0x00c10000c688783b */ /* 0x000fe40000000200 */
[----:B------:R-:W-:Y:S02]  /*4860*/  IMAD R3, R200, c[0x0][0x21c], R3 ;  /* 0x00008700c8037a24 */ /* 0x000fe400078e0203 */
[----:B------:R-:W1:Y:S03]  /*4870*/  LDSM.16.M88.4 R140, [R197+0x6100] ;  /* 0x00610000c58c783b */ /* 0x000e660000000200 */
[----:B------:R-:W-:Y:S01]  /*4880*/  IADD3.X R3, R215, UR5, R3, P4, !PT ;  /* 0x00000005d7037c10 */ /* 0x000fe2000a7fe403 */
[----:B------:R-:W-:Y:S01]  /*4890*/  LDSM.16.M88.4 R144, [R197+0x6900] ;  /* 0x00690000c590783b */ /* 0x000fe20000000200 */
[C---:B------:R-:W-:Y:S03]  /*48a0*/  LEA R210, P4, R2.reuse, c[0x0][0x1f8], 0x1 ;  /* 0x00007e0002d27a11 */ /* 0x040fe600078808ff */
[----:B------:R-:W-:Y:S01]  /*48b0*/  LDSM.16.M88.4 R148, [R197+0x7100] ;  /* 0x00710000c594783b */ /* 0x000fe20000000200 */
[----:B------:R-:W-:Y:S03]  /*48c0*/  LEA.HI.X R134, R2, c[0x0][0x1fc], R3, 0x1, P4 ;  /* 0x00007f0002867a11 */ /* 0x000fe600020f0c03 */
[----:B------:R-:W-:Y:S04]  /*48d0*/  LDSM.16.M88.4 R152, [R194+0xc100] ;  /* 0x00c10000c298783b */ /* 0x000fe80000000200 */
[----:B------:R-:W-:Y:S04]  /*48e0*/  LDSM.16.M88.4 R156, [R187] ;  /* 0x00000000bb9c783b */ /* 0x000fe80000000200 */
[----:B------:R-:W-:Y:S04]  /*48f0*/  LDSM.16.M88.4 R160, [R186] ;  /* 0x00000000baa0783b */ /* 0x000fe80000000200 */
[----:B------:R-:W-:Y:S04]  /*4900*/  LDSM.16.M88.4 R164, [R185] ;  /* 0x00000000b9a4783b */ /* 0x000fe80000000200 */
[----:B------:R-:W2:Y:S04]  /*4910*/  SHFL.IDX PT, R135, R210, RZ, 0x181f ;  /* 0x00181fffd2877589 */ /* 0x000ea800000e0000 */
[----:B------:R-:W3:Y:S04]  /*4920*/  SHFL.IDX PT, R132, R134, RZ, 0x181f ;  /* 0x00181fff86847589 */ /* 0x000ee800000e0000 */
[----:B------:R-:W4:Y:S01]  /*4930*/  SHFL.IDX PT, R3, R210, 0x1, 0x181f ;  /* 0x00381f00d2037f89 */ /* 0x000f2200000e0000 */
[C---:B-1----:R-:W-:Y:S03]  /*4940*/  HMMA.16816.F32.BF16 R4, R136.reuse, R140, RZ ;  /* 0x0000008c8804723c */ /* 0x042fe600000418ff */
[----:B------:R1:W5:Y:S05]  /*4950*/  SHFL.IDX PT, R2, R134, 0x1, 0x181f ;  /* 0x00381f0086027f89 */ /* 0x00036a00000e0000 */
[C---:B------:R-:W-:Y:S01]  /*4960*/  HMMA.16816.F32.BF16 R8, R136.reuse, R142, RZ ;  /* 0x0000008e8808723c */ /* 0x040fe200000418ff */
[----:B------:R-:W5:Y:S03]  /*4970*/  LDSM.16.M88.4 R140, [R197+0x7900] ;  /* 0x00790000c58c783b */ /* 0x000f660000000200 */
[C---:B--2---:R-:W-:Y:S02]  /*4980*/  IADD3 R222, P5, R135.reuse, R208, RZ ;  /* 0x000000d087de7210 */ /* 0x044fe40007fbe0ff */
[C---:B------:R-:W-:Y:S02]  /*4990*/  IADD3 R220, P4, R135.reuse, R206, RZ ;  /* 0x000000ce87dc7210 */ /* 0x040fe40007f9e0ff */
[C---:B------:R-:W-:Y:S01]  /*49a0*/  HMMA.16816.F32.BF16 R12, R136.reuse, R144, RZ ;  /* 0x00000090880c723c */ /* 0x040fe200000418ff */
[C---:B---3--:R-:W-:Y:S03]  /*49b0*/  IMAD.X R223, R132.reuse, 0x1, R209, P5 ;  /* 0x0000000184df7824 */ /* 0x048fe600028e06d1 */
[----:B------:R-:W-:Y:S01]  /*49c0*/  IADD3 R218, P5, R135, R204, RZ ;  /* 0x000000cc87da7210 */ /* 0x000fe20007fbe0ff */
[C---:B------:R-:W-:Y:S01]  /*49d0*/  IMAD.X R221, R132.reuse, 0x1, R207, P4 ;  /* 0x0000000184dd7824 */ /* 0x040fe200020e06cf */
[C---:B----4-:R-:W-:Y:S02]  /*49e0*/  IADD3 R216, P4, R3.reuse, R208, RZ ;  /* 0x000000d003d87210 */ /* 0x050fe40007f9e0ff */
[C---:B------:R-:W-:Y:S01]  /*49f0*/  HMMA.16816.F32.BF16 R16, R136.reuse, R146, RZ ;  /* 0x000000928810723c */ /* 0x040fe200000418ff */
[----:B------:R-:W2:Y:S03]  /*4a00*/  LDSM.16.M88.4 R144, [R196] ;  /* 0x00000000c490783b */ /* 0x000ea60000000200 */
[----:B------:R-:W-:Y:S01]  /*4a10*/  IMAD.X R219, R132, 0x1, R205, P5 ;  /* 0x0000000184db7824 */ /* 0x000fe200028e06cd */
[----:B------:R-:W-:Y:S01]  /*4a20*/  @!PT LDS RZ, [RZ] ;  /* 0x00000000fffff984 */ /* 0x000fe20000000800 */
[----:B------:R-:W-:Y:S01]  /*4a30*/  @!PT LDS RZ, [RZ] ;  /* 0x00000000fffff984 */ /* 0x000fe20000000800 */
[----:B------:R-:W-:Y:S01]  /*4a40*/  @!PT LDS RZ, [RZ] ;  /* 0x00000000fffff984 */ /* 0x000fe20000000800 */
[----:B------:R3:W-:Y:S01]  /*4a50*/  LDGSTS.E.BYPASS.LTC128B.128 [R203], [R222.64], !P3 ;  /* 0x00000000decb7fae */ /* 0x0007e2000d901d4c */
[C---:B-1----:R-:W-:Y:S01]  /*4a60*/  IADD3 R134, P5, R3.reuse, R206, RZ ;  /* 0x000000ce03867210 */ /* 0x042fe20007fbe0ff */
[C---:B-----5:R-:W-:Y:S01]  /*4a70*/  IMAD.X R217, R2.reuse, 0x1, R209, P4 ;  /* 0x0000000102d97824 */ /* 0x060fe200020e06d1 */
[C---:B------:R-:W-:Y:S01]  /*4a80*/  HMMA.16816.F32.BF16 R20, R136.reuse, R148, RZ ;  /* 0x000000948814723c */ /* 0x040fe200000418ff */
[----:B------:R3:W-:Y:S03]  /*4a90*/  LDGSTS.E.BYPASS.LTC128B.128 [R203+0x2000], [R220.64], !P2 ;  /* 0x02000000dccb7fae */ /* 0x0007e6000d101d4c */
[----:B------:R-:W-:Y:S01]  /*4aa0*/  IADD3 R214, P4, R3, R204, RZ ;  /* 0x000000cc03d67210 */ /* 0x000fe20007f9e0ff */
[----:B------:R3:W-:Y:S01]  /*4ab0*/  LDGSTS.E.BYPASS.LTC128B.128 [R203+0x4000], [R218.64], !P1 ;  /* 0x04000000dacb7fae */ /* 0x0007e2000c901d4c */
[C---:B------:R-:W-:Y:S02]  /*4ac0*/  IMAD.X R135, R2.reuse, 0x1, R207, P5 ;  /* 0x0000000102877824 */ /* 0x040fe400028e06cf */
[C---:B------:R-:W-:Y:S01]  /*4ad0*/  HMMA.16816.F32.BF16 R24, R136.reuse, R150, RZ ;  /* 0x000000968818723c */ /* 0x040fe200000418ff */
[----:B------:R3:W-:Y:S03]  /*4ae0*/  LDGSTS.E.BYPASS.LTC128B.128 [R203+0x1000], [R216.64], !P3 ;  /* 0x01000000d8cb7fae */ /* 0x0007e6000d901d4c */
[----:B------:R-:W-:Y:S01]  /*4af0*/  IMAD.X R215, R2, 0x1, R205, P4 ;  /* 0x0000000102d77824 */ /* 0x000fe200020e06cd */
[----:B------:R3:W-:Y:S01]  /*4b00*/  LDGSTS.E.BYPASS.LTC128B.128 [R203+0x3000], [R134.64], !P2 ;  /* 0x0300000086cb7fae */ /* 0x0007e2000d101d4c */
[----:B------:R-:W-:Y:S02]  /*4b10*/  PLOP3.LUT P4, PT, PT, PT, UP0, 0x80, 0x0 ;  /* 0x000000000000781c */ /* 0x000fe40003f8f008 */
[C---:B------:R-:W-:Y:S01]  /*4b20*/  HMMA.16816.F32.BF16 R28, R136.reuse, R140, RZ ;  /* 0x0000008c881c723c */ /* 0x040fe200000418ff */
[----:B------:R3:W-:Y:S04]  /*4b30*/  LDGSTS.E.BYPASS.LTC128B.128 [R203+0x5000], [R214.64], !P1 ;  /* 0x05000000d6cb7fae */ /* 0x0007e8000c901d4c */
[----:B------:R-:W-:Y:S03]  /*4b40*/  LDSM.16.M88.4 R148, [R193+0xc100] ;  /* 0x00c10000c194783b */ /* 0x000fe60000000200 */
[----:B------:R-:W-:Y:S01]  /*4b50*/  HMMA.16816.F32.BF16 R32, R136, R142, RZ ;  /* 0x0000008e8820723c */ /* 0x000fe200000418ff */
[----:B------:R-:W0:Y:S04]  /*4b60*/  LDGDEPBAR ;  /* 0x00000000000079af */ /* 0x000e280000000000 */
[----:B------:R-:W1:Y:S03]  /*4b70*/  LDSM.16.M88.4 R168, [R192+0x6100] ;  /* 0x00610000c0a8783b */ /* 0x000e660000000200 */
[C---:B--2---:R-:W-:Y:S01]  /*4b80*/  HMMA.16816.F32.BF16 R4, R152.reuse, R144, R4 ;  /* 0x000000909804723c */ /* 0x044fe20000041804 */
[----:B------:R-:W2:Y:S04]  /*4b90*/  LDSM.16.M88.4 R172, [R192+0x6900] ;  /* 0x00690000c0ac783b */ /* 0x000ea80000000200 */
[----:B------:R-:W4:Y:S03]  /*4ba0*/  LDSM.16.M88.4 R136, [R192+0x7100] ;  /* 0x00710000c088783b */ /* 0x000f260000000200 */
[C---:B------:R-:W-:Y:S01]  /*4bb0*/  HMMA.16816.F32.BF16 R8, R152.reuse, R146, R8 ;  /* 0x000000929808723c */ /* 0x040fe20000041808 */
[----:B------:R-:W5:Y:S04]  /*4bc0*/  LDSM.16.M88.4 R140, [R192+0x7900] ;  /* 0x00790000c08c783b */ /* 0x000f680000000200 */
[----:B------:R-:W-:Y:S03]  /*4bd0*/  LDSM.16.M88.4 R144, [R191+0xc100] ;  /* 0x00c10000bf90783b */ /* 0x000fe60000000200 */
[C---:B------:R-:W-:Y:S08]  /*4be0*/  HMMA.16816.F32.BF16 R12, R152.reuse, R156, R12 ;  /* 0x0000009c980c723c */ /* 0x040ff0000004180c */
[C---:B------:R-:W-:Y:S01]  /*4bf0*/  HMMA.16816.F32.BF16 R16, R152.reuse, R158, R16 ;  /* 0x0000009e9810723c */ /* 0x040fe20000041810 */
[----:B------:R-:W2:Y:S07]  /*4c00*/  LDSM.16.M88.4 R156, [R184] ;  /* 0x00000000b89c783b */ /* 0x000eae0000000200 */
[C---:B------:R-:W-:Y:S08]  /*4c10*/  HMMA.16816.F32.BF16 R20, R152.reuse, R160, R20 ;  /* 0x000000a09814723c */ /* 0x040ff00000041814 */
[C---:B------:R-:W-:Y:S01]  /*4c20*/  HMMA.16816.F32.BF16 R24, R152.reuse, R162, R24 ;  /* 0x000000a29818723c */ /* 0x040fe20000041818 */
[----:B------:R-:W3:Y:S07]  /*4c30*/  LDSM.16.M88.4 R160, [R184+0x800] ;  /* 0x00080000b8a0783b */ /* 0x000eee0000000200 */
        /* <DEDUP_REMOVED lines=10> */
[C---:B----4-:R-:W-:Y:S08]  /*4ce0*/  HMMA.16816.F32.BF16 R20, R148.reuse, R136, R20 ;  /* 0x000000889414723c */ /* 0x050ff00000041814 */
[C---:B------:R-:W-:Y:S01]  /*4cf0*/  HMMA.16816.F32.BF16 R24, R148.reuse, R138, R24 ;  /* 0x0000008a9418723c */ /* 0x040fe20000041818 */
[----:B------:R-:W1:Y:S07]  /*4d00*/  LDSM.16.M88.4 R136, [R198+0x10100] ;  /* 0x01010000c688783b */ /* 0x000e6e0000000200 */
[C---:B-----5:R-:W-:Y:S08]  /*4d10*/  HMMA.16816.F32.BF16 R28, R148.reuse, R140, R28 ;  /* 0x0000008c941c723c */ /* 0x060ff0000004181c */
[----:B------:R-:W-:Y:S01]  /*4d20*/  HMMA.16816.F32.BF16 R32, R148, R142, R32 ;  /* 0x0000008e9420723c */ /* 0x000fe20000041820 */
[----:B------:R-:W2:Y:S04]  /*4d30*/  LDSM.16.M88.4 R140, [R197+0x9100] ;  /* 0x00910000c58c783b */ /* 0x000ea80000000200 */
[----:B------:R-:W4:Y:S03]  /*4d40*/  LDSM.16.M88.4 R148, [R197+0x9900] ;  /* 0x00990000c594783b */ /* 0x000f260000000200 */
[C---:B------:R-:W-:Y:S08]  /*4d50*/  HMMA.16816.F32.BF16 R4, R144.reuse, R156, R4 ;  /* 0x0000009c9004723c */ /* 0x040ff00000041804 */
[C---:B------:R-:W-:Y:S01]  /*4d60*/  HMMA.16816.F32.BF16 R8, R144.reuse, R158, R8 ;  /* 0x0000009e9008723c */ /* 0x040fe20000041808 */
[----:B------:R-:W-:Y:S07]  /*4d70*/  LDSM.16.M88.4 R156, [R183] ;  /* 0x00000000b79c783b */ /* 0x000fee0000000200 */
[C---:B---3--:R-:W-:Y:S08]  /*4d80*/  HMMA.16816.F32.BF16 R12, R144.reuse, R160, R12 ;  /* 0x000000a0900c723c */ /* 0x048ff0000004180c */
[C---:B------:R-:W-:Y:S01]  /*4d90*/  HMMA.16816.F32.BF16 R16, R144.reuse, R162, R16 ;  /* 0x000000a29010723c */ /* 0x040fe20000041810 */
[----:B------:R-:W-:Y:S07]  /*4da0*/  LDSM.16.M88.4 R160, [R182] ;  /* 0x00000000b6a0783b */ /* 0x000fee0000000200 */
[C---:B------:R-:W-:Y:S08]  /*4db0*/  HMMA.16816.F32.BF16 R20, R144.reuse, R152, R20 ;  /* 0x000000989014723c */ /* 0x040ff00000041814 */
[C---:B------:R-:W-:Y:S01]  /*4dc0*/  HMMA.16816.F32.BF16 R24, R144.reuse, R154, R24 ;  /* 0x0000009a9018723c */ /* 0x040fe20000041818 */
[----:B------:R-:W3:Y:S07]  /*4dd0*/  LDSM.16.M88.4 R152, [R194+0x10100] ;  /* 0x01010000c298783b */ /* 0x000eee0000000200 */
[C---:B------:R-:W-:Y:S08]  /*4de0*/  HMMA.16816.F32.BF16 R28, R144.reuse, R164, R28 ;  /* 0x000000a4901c723c */ /* 0x040ff0000004181c */
[----:B------:R-:W-:Y:S01]  /*4df0*/  HMMA.16816.F32.BF16 R32, R144, R166, R32 ;  /* 0x000000a69020723c */ /* 0x000fe20000041820 */
[----:B------:R-:W5:Y:S04]  /*4e00*/  LDSM.16.M88.4 R144, [R181] ;  /* 0x00000000b590783b */ /* 0x000f680000000200 */
[----:B------:R-:W3:Y:S03]  /*4e10*/  LDSM.16.M88.4 R164, [R180] ;  /* 0x00000000b4a4783b */ /* 0x000ee60000000200 */
[C---:B-1----:R-:W-:Y:S08]  /*4e20*/  HMMA.16816.F32.BF16 R4, R136.reuse, R168, R4 ;  /* 0x000000a88804723c */ /* 0x042ff00000041804 */
[C---:B------:R-:W-:Y:S01]  /*4e30*/  HMMA.16816.F32.BF16 R8, R136.reuse, R170, R8 ;  /* 0x000000aa8808723c */ /* 0x040fe20000041808 */
[----:B------:R-:W-:Y:S07]  /*4e40*/  LDSM.16.M88.4 R168, [R192+0x8100] ;  /* 0x00810000c0a8783b */ /* 0x000fee0000000200 */
[C---:B------:R-:W-:Y:S08]  /*4e50*/  HMMA.16816.F32.BF16 R12, R136.reuse, R172, R12 ;  /* 0x000000ac880c723c */ /* 0x040ff0000004180c */
[C---:B------:R-:W-:Y:S01]  /*4e60*/  HMMA.16816.F32.BF16 R16, R136.reuse, R174, R16 ;  /* 0x000000ae8810723c */ /* 0x040fe20000041810 */
[----:B------:R-:W-:Y:S07]  /*4e70*/  LDSM.16.M88.4 R172, [R192+0x8900] ;  /* 0x00890000c0ac783b */ /* 0x000fee0000000200 */
[C---:B--2---:R-:W-:Y:S08]  /*4e80*/  HMMA.16816.F32.BF16 R20, R136.reuse, R140, R20 ;  /* 0x0000008c8814723c */ /* 0x044ff00000041814 */
[C---:B------:R-:W-:Y:S01]  /*4e90*/  HMMA.16816.F32.BF16 R24, R136.reuse, R142, R24 ;  /* 0x0000008e8818723c */ /* 0x040fe20000041818 */
[----:B------:R-:W1:Y:S07]  /*4ea0*/  LDSM.16.M88.4 R140, [R193+0x10100] ;  /* 0x01010000c18c783b */ /* 0x000e6e0000000200 */
[C---:B----4-:R-:W-:Y:S08]  /*4eb0*/  HMMA.16816.F32.BF16 R28, R136.reuse, R148, R28 ;  /* 0x00000094881c723c */ /* 0x050ff0000004181c */
[----:B------:R-:W-:Y:S01]  /*4ec0*/  HMMA.16816.F32.BF16 R32, R136, R150, R32 ;  /* 0x000000968820723c */ /* 0x000fe20000041820 */
[----:B------:R-:W2:Y:S04]  /*4ed0*/  LDSM.16.M88.4 R136, [R192+0x9100] ;  /* 0x00910000c088783b */ /* 0x000ea80000000200 */
[----:B------:R-:W4:Y:S03]  /*4ee0*/  LDSM.16.M88.4 R148, [R192+0x9900] ;  /* 0x00990000c094783b */ /* 0x000f260000000200 */
[C---:B---3--:R-:W-:Y:S08]  /*4ef0*/  HMMA.16816.F32.BF16 R4, R152.reuse, R156, R4 ;  /* 0x0000009c9804723c */ /* 0x048ff00000041804 */
[C---:B------:R-:W-:Y:S01]  /*4f00*/  HMMA.16816.F32.BF16 R8, R152.reuse, R158, R8 ;  /* 0x0000009e9808723c */ /* 0x040fe20000041808 */
[----:B------:R-:W-:Y:S07]  /*4f10*/  LDSM.16.M88.4 R156, [R184+0x2000] ;  /* 0x00200000b89c783b */ /* 0x000fee0000000200 */
[C---:B------:R-:W-:Y:S08]  /*4f20*/  HMMA.16816.F32.BF16 R12, R152.reuse, R160, R12 ;  /* 0x000000a0980c723c */ /* 0x040ff0000004180c */
[C---:B------:R-:W-:Y:S01]  /*4f30*/  HMMA.16816.F32.BF16 R16, R152.reuse, R162, R16 ;  /* 0x000000a29810723c */ /* 0x040fe20000041810 */
[----:B------:R-:W-:Y:S07]  /*4f40*/  LDSM.16.M88.4 R160, [R184+0x2800] ;  /* 0x00280000b8a0783b */ /* 0x000fee0000000200 */
[C---:B-----5:R-:W-:Y:S08]  /*4f50*/  HMMA.16816.F32.BF16 R20, R152.reuse, R144, R20 ;  /* 0x000000909814723c */ /* 0x060ff00000041814 */
[C---:B------:R-:W-:Y:S01]  /*4f60*/  HMMA.16816.F32.BF16 R24, R152.reuse, R146, R24 ;  /* 0x000000929818723c */ /* 0x040fe20000041818 */
[----:B------:R-:W3:Y:S07]  /*4f70*/  LDSM.16.M88.4 R144, [R191+0x10100] ;  /* 0x01010000bf90783b */ /* 0x000eee0000000200 */
[C---:B------:R-:W-:Y:S08]  /*4f80*/  HMMA.16816.F32.BF16 R28, R152.reuse, R164, R28 ;  /* 0x000000a4981c723c */ /* 0x040ff0000004181c */
[----:B------:R-:W-:Y:S01]  /*4f90*/  HMMA.16816.F32.BF16 R32, R152, R166, R32 ;  /* 0x000000a69820723c */ /* 0x000fe20000041820 */
[----:B------:R-:W5:Y:S04]  /*4fa0*/  LDSM.16.M88.4 R152, [R184+0x3000] ;  /* 0x00300000b898783b */ /* 0x000f680000000200 */
[----:B------:R-:W3:Y:S03]  /*4fb0*/  LDSM.16.M88.4 R164, [R184+0x3800] ;  /* 0x00380000b8a4783b */ /* 0x000ee60000000200 */
        /* <DEDUP_REMOVED lines=15> */
[----:B------:R-:W-:Y:S07]  /*50b0*/  LDSM.16.M88.4 R156, [R179] ;  /* 0x00000000b39c783b */ /* 0x000fee0000000200 */
[C---:B------:R-:W-:Y:S08]  /*50c0*/  HMMA.16816.F32.BF16 R12, R144.reuse, R160, R12 ;  /* 0x000000a0900c723c */ /* 0x040ff0000004180c */
[C---:B------:R-:W-:Y:S01]  /*50d0*/  HMMA.16816.F32.BF16 R16, R144.reuse, R162, R16 ;  /* 0x000000a29010723c */ /* 0x040fe20000041810 */
[----:B------:R-:W-:Y:S07]  /*50e0*/  LDSM.16.M88.4 R160, [R178] ;  /* 0x00000000b2a0783b */ /* 0x000fee0000000200 */
[C---:B-----5:R-:W-:Y:S08]  /*50f0*/  HMMA.16816.F32.BF16 R20, R144.reuse, R152, R20 ;  /* 0x000000989014723c */ /* 0x060ff00000041814 */
        /* <DEDUP_REMOVED lines=32> */
[C---:B-1----:R-:W-:Y:S01]  /*5300*/  HMMA.16816.F32.BF16 R4, R140.reuse, R168, R4 ;  /* 0x000000a88c04723c */ /* 0x042fe20000041804 */
[----:B------:R-:W-:Y:S04]  /*5310*/  DEPBAR.LE SB0, 0x0 ;  /* 0x000080000000791a */ /* 0x000fe80000000000 */
[----:B------:R-:W-:Y:S03]  /*5320*/  BAR.SYNC.DEFER_BLOCKING 0x0 ;  /* 0x0000000000007b1d */ /* 0x000fe60000010000 */
[C---:B------:R-:W-:Y:S08]  /*5330*/  HMMA.16816.F32.BF16 R8, R140.reuse, R170, R8 ;  /* 0x000000aa8c08723c */ /* 0x040ff00000041808 */
[C---:B------:R-:W-:Y:S08]  /*5340*/  HMMA.16816.F32.BF16 R12, R140.reuse, R172, R12 ;  /* 0x000000ac8c0c723c */ /* 0x040ff0000004180c */
[C---:B------:R-:W-:Y:S08]  /*5350*/  HMMA.16816.F32.BF16 R16, R140.reuse, R174, R16 ;  /* 0x000000ae8c10723c */ /* 0x040ff00000041810 */
[C---:B--2---:R-:W-:Y:S08]  /*5360*/  HMMA.16816.F32.BF16 R20, R140.reuse, R136, R20 ;  /* 0x000000888c14723c */ /* 0x044ff00000041814 */
[C---:B------:R-:W-:Y:S08]  /*5370*/  HMMA.16816.F32.BF16 R24, R140.reuse, R138, R24 ;  /* 0x0000008a8c18723c */ /* 0x040ff00000041818 */
[C---:B----4-:R-:W-:Y:S08]  /*5380*/  HMMA.16816.F32.BF16 R28, R140.reuse, R148, R28 ;  /* 0x000000948c1c723c */ /* 0x050ff0000004181c */
[----:B------:R-:W-:Y:S08]  /*5390*/  HMMA.16816.F32.BF16 R32, R140, R150, R32 ;  /* 0x000000968c20723c */ /* 0x000ff00000041820 */
[C---:B---3--:R-:W-:Y:S08]  /*53a0*/  HMMA.16816.F32.BF16 R4, R144.reuse, R156, R4 ;  /* 0x0000009c9004723c */ /* 0x048ff00000041804 */
[C---:B------:R-:W-:Y:S08]  /*53b0*/  HMMA.16816.F32.BF16 R8, R144.reuse, R158, R8 ;  /* 0x0000009e9008723c */ /* 0x040ff00000041808 */
[C---:B------:R-:W-:Y:S08]  /*53c0*/  HMMA.16816.F32.BF16 R12, R144.reuse, R160, R12 ;  /* 0x000000a0900c723c */ /* 0x040ff0000004180c */
[C---:B------:R-:W-:Y:S08]  /*53d0*/  HMMA.16816.F32.BF16 R16, R144.reuse, R162, R16 ;  /* 0x000000a29010723c */ /* 0x040ff00000041810 */
[C---:B-----5:R-:W-:Y:S08]  /*53e0*/  HMMA.16816.F32.BF16 R20, R144.reuse, R152, R20 ;  /* 0x000000989014723c */ /* 0x060ff00000041814 */
[C---:B------:R-:W-:Y:S08]  /*53f0*/  HMMA.16816.F32.BF16 R24, R144.reuse, R154, R24 ;  /* 0x0000009a9018723c */ /* 0x040ff00000041818 */
[C---:B------:R-:W-:Y:S08]  /*5400*/  HMMA.16816.F32.BF16 R28, R144.reuse, R164, R28 ;  /* 0x000000a4901c723c */ /* 0x040ff0000004181c */
[----:B------:R-:W-:Y:S01]  /*5410*/  HMMA.16816.F32.BF16 R32, R144, R166, R32 ;  /* 0x000000a69020723c */ /* 0x000fe20000041820 */
[----:B------:R-:W-:-:S07]  /*5420*/  @P4 BRA `(.L_x_14) ;  /* 0xfffff04000004947 */ /* 0x000fce000383ffff */
.L_x_13:
[----:B------:R-:W-:Y:S01]  /*5430*/  FMNMX.FTZ R2, R4, R133, !PT ;  /* 0x0000008504027209 */ /* 0x000fe20007810000 */
[----:B-1----:R-:W-:Y:S01]  /*5440*/  LDSM.16.MT88.4 R140, [R190+0x100] ;  /* 0x00010000be8c783b */ /* 0x002fe20000004200 */
[----:B------:R-:W-:Y:S01]  /*5450*/  FMNMX.FTZ R132, R6, R0, !PT ;  /* 0x0000000006847209 */ /* 0x000fe20007810000 */
[----:B------:R-:W-:Y:S01]  /*5460*/  UISETP.GT.AND UP0, UPT, UR6, UR7, UPT ;  /* 0x000000070600728c */ /* 0x000fe2000bf04270 */
[----:B------:R-:W-:Y:S01]  /*5470*/  FMNMX.FTZ R3, R5, R2, !PT ;  /* 0x0000000205037209 */ /* 0x000fe20007810000 */
[----:B------:R-:W-:Y:S01]  /*5480*/  UIADD3 UR6, UR6, -0x1, URZ ;  /* 0xffffffff06067890 */ /* 0x000fe2000fffe03f */
[----:B------:R-:W-:Y:S02]  /*5490*/  FMNMX.FTZ R135, R7, R132, !PT ;  /* 0x0000008407877209 */ /* 0x000fe40007810000 */
[----:B------:R-:W-:Y:S01]  /*54a0*/  FMNMX.FTZ R2, R8, R3, !PT ;  /* 0x0000000308027209 */ /* 0x000fe20007810000 */
[----:B------:R-:W-:Y:S01]  /*54b0*/  LDSM.16.MT88.4 R144, [R189+0x100] ;  /* 0x00010000bd90783b */ /* 0x000fe20000004200 */
[----:B------:R-:W-:Y:S02]  /*54c0*/  FMNMX.FTZ R132, R10, R135, !PT ;  /* 0x000000870a847209 */ /* 0x000fe40007810000 */
[----:B------:R-:W-:Y:S02]  /*54d0*/  FMNMX.FTZ R3, R9, R2, !PT ;  /* 0x0000000209037209 */ /* 0x000fe40007810000 */
        /* <DEDUP_REMOVED lines=22> */
[----:B------:R-:W0:Y:S01]  /*5640*/  LDGDEPBAR ;  /* 0x00000000000079af */ /* 0x000e220000000000 */
[----:B------:R-:W-:Y:S02]  /*5650*/  FMNMX.FTZ R132, R30, R135, !PT ;  /* 0x000000871e847209 */ /* 0x000fe40007810000 */
[----:B------:R-:W-:Y:S02]  /*5660*/  FMNMX.FTZ R3, R29, R2, !PT ;  /* 0x000000021d037209 */ /* 0x000fe40007810000 */
[----:B------:R-:W-:Y:S02]  /*5670*/  PLOP3.LUT P4, PT, PT, PT, UP0, 0x80, 0x0 ;  /* 0x000000000000781c */ /* 0x000fe40003f8f008 */
[----:B------:R-:W-:Y:S02]  /*5680*/  FMNMX.FTZ R2, R32, R3, !PT ;  /* 0x0000000320027209 */ /* 0x000fe40007810000 */
[----:B------:R-:W-:Y:S02]  /*5690*/  FMNMX.FTZ R3, R31, R132, !PT ;  /* 0x000000841f037209 */ /* 0x000fe40007810000 */
[----:B------:R-:W-:Y:S02]  /*56a0*/  FMNMX.FTZ R138, R33, R2, !PT ;  /* 0x00000002218a7209 */ /* 0x000fe40007810000 */
[----:B------:R-:W-:Y:S03]  /*56b0*/  FMNMX.FTZ R2, R34, R3, !PT ;  /* 0x0000000322027209 */ /* 0x000fe60007810000 */
[----:B------:R-:W-:Y:S01]  /*56c0*/  SHFL.BFLY PT, R135, R138, 0x2, 0x1f ;  /* 0x0c401f008a877f89 */ /* 0x000fe200000e0000 */
[----:B------:R-:W-:Y:S07]  /*56d0*/  FMNMX.FTZ R136, R35, R2, !PT ;  /* 0x0000000223887209 */ /* 0x000fee0007810000 */
[----:B------:R-:W1:Y:S02]  /*56e0*/  SHFL.BFLY PT, R3, R136, 0x2, 0x1f ;  /* 0x0c401f0088037f89 */ /* 0x000e6400000e0000 */
[----:B-1----:R-:W-:Y:S02]  /*56f0*/  FMNMX.FTZ R134, R136, R3, !PT ;  /* 0x0000000388867209 */ /* 0x002fe40007810000 */
[----:B------:R-:W-:Y:S04]  /*5700*/  FMNMX.FTZ R137, R138, R135, !PT ;  /* 0x000000878a897209 */ /* 0x000fe80007810000 */
[----:B------:R-:W1:Y:S08]  /*5710*/  SHFL.BFLY PT, R3, R134, 0x1, 0x1f ;  /* 0x0c201f0086037f89 */ /* 0x000e7000000e0000 */
[----:B------:R-:W2:Y:S01]  /*5720*/  SHFL.BFLY PT, R132, R137, 0x1, 0x1f ;  /* 0x0c201f0089847f89 */ /* 0x000ea200000e0000 */
[----:B-1----:R-:W-:Y:S05]  /*5730*/  FMNMX.FTZ R3, R3, R134, !PT ;  /* 0x0000008603037209 */ /* 0x002fea0007810000 */
[----:B------:R-:W-:Y:S01]  /*5740*/  FMUL.FTZ R167, R3, c[0x0][0x2d0] ;  /* 0x0000b40003a77a20 */ /* 0x000fe20000410000 */
[----:B--2---:R-:W-:Y:S03]  /*5750*/  FMNMX.FTZ R132, R137, R132, !PT ;  /* 0x0000008489847209 */ /* 0x004fe60007810000 */
[--C-:B------:R-:W-:Y:S01]  /*5760*/  FFMA.FTZ R6, R6, c[0x0][0x2d0], -R167.reuse ;  /* 0x0000b40006067a23 */ /* 0x100fe200000108a7 */
[----:B------:R-:W1:Y:S01]  /*5770*/  LDSM.16.MT88.4 R136, [R195+0x100] ;  /* 0x00010000c388783b */ /* 0x000e620000004200 */
[----:B------:R-:W-:Y:S02]  /*5780*/  FFMA.FTZ R7, R7, c[0x0][0x2d0], -R167 ;  /* 0x0000b40007077a23 */ /* 0x000fe400000108a7 */
[C---:B------:R-:W-:Y:S02]  /*5790*/  FADD.FTZ R2, -R132.reuse, R133 ;  /* 0x0000008584027221 */ /* 0x040fe40000010100 */
[----:B------:R-:W-:Y:S01]  /*57a0*/  FMUL.FTZ R168, R132, c[0x0][0x2d0] ;  /* 0x0000b40084a87a20 */ /* 0x000fe20000410000 */
[----:B------:R-:W-:Y:S01]  /*57b0*/  MUFU.EX2 R6, R6 ;  /* 0x0000000600067308 */ /* 0x000fe20000000800 */
[----:B------:R-:W-:Y:S02]  /*57c0*/  FMUL.FTZ R135, R2, c[0x0][0x2d0] ;  /* 0x0000b40002877a20 */ /* 0x000fe40000410000 */
[----:B------:R-:W-:Y:S02]  /*57d0*/  FADD.FTZ R133, -R3, R0 ;  /* 0x0000000003857221 */ /* 0x000fe40000010100 */
[--C-:B------:R-:W-:Y:S02]  /*57e0*/  FFMA.FTZ R164, R4, c[0x0][0x2d0], -R168.reuse ;  /* 0x0000b40004a47a23 */ /* 0x100fe400000108a8 */
[--C-:B------:R-:W-:Y:S02]  /*57f0*/  FFMA.FTZ R5, R5, c[0x0][0x2d0], -R168.reuse ;  /* 0x0000b40005057a23 */ /* 0x100fe400000108a8 */
[--C-:B------:R-:W-:Y:S01]  /*5800*/  FFMA.FTZ R134, R8, c[0x0][0x2d0], -R168.reuse ;  /* 0x0000b40008867a23 */ /* 0x100fe200000108a8 */
[----:B------:R2:W3:Y:S01]  /*5810*/  MUFU.EX2 R2, R135 ;  /* 0x0000008700027308 */ /* 0x0004e20000000800 */
[--C-:B------:R-:W-:Y:S02]  /*5820*/  FFMA.FTZ R165, R10, c[0x0][0x2d0], -R167.reuse ;  /* 0x0000b4000aa57a23 */ /* 0x100fe400000108a7 */
[--C-:B------:R-:W-:Y:S02]  /*5830*/  FFMA.FTZ R166, R11, c[0x0][0x2d0], -R167.reuse ;  /* 0x0000b4000ba67a23 */ /* 0x100fe400000108a7 */
[----:B------:R-:W-:Y:S01]  /*5840*/  FMUL.FTZ R0, R133, c[0x0][0x2d0] ;  /* 0x0000b40085007a20 */ /* 0x000fe20000410000 */
[----:B------:R-:W-:Y:S01]  /*5850*/  MOV R133, R132 ;  /* 0x0000008400857202 */ /* 0x000fe20000000f00 */
[--C-:B------:R-:W-:Y:S02]  /*5860*/  FFMA.FTZ R212, R32, c[0x0][0x2d0], -R168.reuse ;  /* 0x0000b40020d47a23 */ /* 0x100fe400000108a8 */
[--C-:B------:R-:W-:Y:S01]  /*5870*/  FFMA.FTZ R214, R34, c[0x0][0x2d0], -R167.reuse ;  /* 0x0000b40022d67a23 */ /* 0x100fe200000108a7 */
[----:B------:R-:W-:Y:S01]  /*5880*/  MUFU.EX2 R164, R164 ;  /* 0x000000a400a47308 */ /* 0x000fe20000000800 */
[--C-:B------:R-:W-:Y:S02]  /*5890*/  FFMA.FTZ R169, R12, c[0x0][0x2d0], -R168.reuse ;  /* 0x0000b4000ca97a23 */ /* 0x100fe400000108a8 */
[--C-:B------:R-:W-:Y:S02]  /*58a0*/  FFMA.FTZ R170, R13, c[0x0][0x2d0], -R168.reuse ;  /* 0x0000b4000daa7a23 */ /* 0x100fe400000108a8 */
[--C-:B------:R-:W-:Y:S02]  /*58b0*/  FFMA.FTZ R171, R14, c[0x0][0x2d0], -R167.reuse ;  /* 0x0000b4000eab7a23 */ /* 0x100fe400000108a7 */
[--C-:B------:R-:W-:Y:S02]  /*58c0*/  FFMA.FTZ R172, R15, c[0x0][0x2d0], -R167.reuse ;  /* 0x0000b4000fac7a23 */ /* 0x100fe400000108a7 */
[--C-:B------:R-:W-:Y:S01]  /*58d0*/  FFMA.FTZ R173, R16, c[0x0][0x2d0], -R168.reuse ;  /* 0x0000b40010ad7a23 */ /* 0x100fe200000108a8 */
[----:B------:R-:W4:Y:S01]  /*58e0*/  MUFU.EX2 R0, R0 ;  /* 0x0000000000007308 */ /* 0x000f220000000800 */
[--C-:B------:R-:W-:Y:S02]  /*58f0*/  FFMA.FTZ R174, R17, c[0x0][0x2d0], -R168.reuse ;  /* 0x0000b40011ae7a23 */ /* 0x100fe400000108a8 */
[--C-:B------:R-:W-:Y:S02]  /*5900*/  FFMA.FTZ R175, R18, c[0x0][0x2d0], -R167.reuse ;  /* 0x0000b40012af7a23 */ /* 0x100fe400000108a7 */
[----:B--2---:R-:W-:Y:S02]  /*5910*/  FFMA.FTZ R135, R9, c[0x0][0x2d0], -R168 ;  /* 0x0000b40009877a23 */ /* 0x004fe400000108a8 */
[C---:B---3--:R-:W-:Y:S02]  /*5920*/  FMUL.FTZ R8, R2.reuse, R128 ;  /* 0x0000008002087220 */ /* 0x048fe40000410000 */
[C---:B------:R-:W-:Y:S01]  /*5930*/  FMUL.FTZ R9, R2.reuse, R129 ;  /* 0x0000008102097220 */ /* 0x040fe20000410000 */
[----:B------:R-:W2:Y:S01]  /*5940*/  MUFU.EX2 R5, R5 ;  /* 0x0000000500057308 */ /* 0x000ea20000000800 */
[C---:B------:R-:W-:Y:S02]  /*5950*/  FMUL.FTZ R36, R2.reuse, R36 ;  /* 0x0000002402247220 */ /* 0x040fe40000410000 */
[C---:B------:R-:W-:Y:S02]  /*5960*/  FMUL.FTZ R37, R2.reuse, R37 ;  /* 0x0000002502257220 */ /* 0x040fe40000410000 */
[C---:B------:R-:W-:Y:S02]  /*5970*/  FMUL.FTZ R40, R2.reuse, R40 ;  /* 0x0000002802287220 */ /* 0x040fe40000410000 */
[C---:B------:R-:W-:Y:S02]  /*5980*/  FMUL.FTZ R41, R2.reuse, R41 ;  /* 0x0000002902297220 */ /* 0x040fe40000410000 */
[C---:B------:R-:W-:Y:S01]  /*5990*/  FMUL.FTZ R44, R2.reuse, R44 ;  /* 0x0000002c022c7220 */ /* 0x040fe20000410000 */
[----:B------:R-:W-:Y:S01]  /*59a0*/  MUFU.EX2 R134, R134 ;  /* 0x0000008600867308 */ /* 0x000fe20000000800 */
[C---:B------:R-:W-:Y:S02]  /*59b0*/  FMUL.FTZ R45, R2.reuse, R45 ;  /* 0x0000002d022d7220 */ /* 0x040fe40000410000 */
[----:B------:R-:W-:Y:S02]  /*59c0*/  FMUL.FTZ R48, R2, R48 ;  /* 0x0000003002307220 */ /* 0x000fe40000410000 */
[C---:B----4-:R-:W-:Y:S02]  /*59d0*/  FMUL.FTZ R10, R0.reuse, R130 ;  /* 0x00000082000a7220 */ /* 0x050fe40000410000 */
[C---:B------:R-:W-:Y:S02]  /*59e0*/  FMUL.FTZ R11, R0.reuse, R131 ;  /* 0x00000083000b7220 */ /* 0x040fe40000410000 */
[C---:B------:R-:W-:Y:S01]  /*59f0*/  FMUL.FTZ R38, R0.reuse, R38 ;  /* 0x0000002600267220 */ /* 0x040fe20000410000 */
[----:B------:R-:W3:Y:S01]  /*5a00*/  MUFU.EX2 R135, R135 ;  /* 0x0000008700877308 */ /* 0x000ee20000000800 */
[C---:B------:R-:W-:Y:S02]  /*5a10*/  FMUL.FTZ R39, R0.reuse, R39 ;  /* 0x0000002700277220 */ /* 0x040fe40000410000 */
[C---:B------:R-:W-:Y:S01]  /*5a20*/  FMUL.FTZ R42, R0.reuse, R42 ;  /* 0x0000002a002a7220 */ /* 0x040fe20000410000 */
[----:B--2---:R-:W-:Y:S01]  /*5a30*/  F2FP.BF16.PACK_AB R128, R5, R164 ;  /* 0x000000a40580723e */ /* 0x004fe200000010ff */
[C---:B------:R-:W-:Y:S02]  /*5a40*/  FMUL.FTZ R43, R0.reuse, R43 ;  /* 0x0000002b002b7220 */ /* 0x040fe40000410000 */
[C---:B------:R-:W-:Y:S02]  /*5a50*/  FMUL.FTZ R46, R0.reuse, R46 ;  /* 0x0000002e002e7220 */ /* 0x040fe40000410000 */
[----:B------:R-:W-:Y:S01]  /*5a60*/  FMUL.FTZ R47, R0, R47 ;  /* 0x0000002f002f7220 */ /* 0x000fe20000410000 */
[----:B------:R-:W2:Y:S01]  /*5a70*/  MUFU.EX2 R7, R7 ;  /* 0x0000000700077308 */ /* 0x000ea20000000800 */
[----:B------:R-:W-:Y:S02]  /*5a80*/  FMUL.FTZ R49, R2, R49 ;  /* 0x0000003102317220 */ /* 0x000fe40000410000 */
[C---:B------:R-:W-:Y:S02]  /*5a90*/  FMUL.FTZ R50, R0.reuse, R50 ;  /* 0x0000003200327220 */ /* 0x040fe40000410000 */
[----:B------:R-:W-:Y:S02]  /*5aa0*/  FMUL.FTZ R51, R0, R51 ;  /* 0x0000003300337220 */ /* 0x000fe40000410000 */
[C---:B------:R-:W-:Y:S02]  /*5ab0*/  FMUL.FTZ R12, R2.reuse, R124 ;  /* 0x0000007c020c7220 */ /* 0x040fe40000410000 */
[----:B------:R-:W-:Y:S01]  /*5ac0*/  FMUL.FTZ R13, R2, R125 ;  /* 0x0000007d020d7220 */ /* 0x000fe20000410000 */
[----:B------:R-:W-:Y:S01]  /*5ad0*/  MUFU.EX2 R165, R165 ;  /* 0x000000a500a57308 */ /* 0x000fe20000000800 */
[C---:B------:R-:W-:Y:S02]  /*5ae0*/  FMUL.FTZ R14, R0.reuse, R126 ;  /* 0x0000007e000e7220 */ /* 0x040fe40000410000 */
[----:B------:R-:W-:Y:S01]  /*5af0*/  FMUL.FTZ R15, R0, R127 ;  /* 0x0000007f000f7220 */ /* 0x000fe20000410000 */
[----:B---3--:R-:W-:Y:S01]  /*5b00*/  F2FP.BF16.PACK_AB R130, R135, R134 ;  /* 0x000000868782723e */ /* 0x008fe200000010ff */
[----:B------:R-:W-:Y:S01]  /*5b10*/  LDSM.16.MT88.4 R124, [R188+0x4100] ;  /* 0x00410000bc7c783b */ /* 0x000fe20000004200 */
[C---:B------:R-:W-:Y:S02]  /*5b20*/  FMUL.FTZ R52, R2.reuse, R52 ;  /* 0x0000003402347220 */ /* 0x040fe40000410000 */
[----:B------:R-:W-:Y:S02]  /*5b30*/  FMUL.FTZ R53, R2, R53 ;  /* 0x0000003502357220 */ /* 0x000fe40000410000 */
[----:B------:R-:W3:Y:S01]  /*5b40*/  MUFU.EX2 R166, R166 ;  /* 0x000000a600a67308 */ /* 0x000ee20000000800 */
[C---:B------:R-:W-:Y:S02]  /*5b50*/  FMUL.FTZ R54, R0.reuse, R54 ;  /* 0x0000003600367220 */ /* 0x040fe40000410000 */
[----:B------:R-:W-:Y:S01]  /*5b60*/  FMUL.FTZ R55, R0, R55 ;  /* 0x0000003700377220 */ /* 0x000fe20000410000 */
[----:B--2---:R-:W-:Y:S01]  /*5b70*/  F2FP.BF16.PACK_AB R129, R7, R6 ;  /* 0x000000060781723e */ /* 0x004fe200000010ff */
[C---:B------:R-:W-:Y:S02]  /*5b80*/  FMUL.FTZ R56, R2.reuse, R56 ;  /* 0x0000003802387220 */ /* 0x040fe40000410000 */
[----:B------:R-:W-:Y:S02]  /*5b90*/  FMUL.FTZ R57, R2, R57 ;  /* 0x0000003902397220 */ /* 0x000fe40000410000 */
[C---:B------:R-:W-:Y:S01]  /*5ba0*/  FMUL.FTZ R58, R0.reuse, R58 ;  /* 0x0000003a003a7220 */ /* 0x040fe20000410000 */
[----:B------:R-:W-:Y:S01]  /*5bb0*/  MUFU.EX2 R169, R169 ;  /* 0x000000a900a97308 */ /* 0x000fe20000000800 */
[----:B------:R-:W-:Y:S02]  /*5bc0*/  FMUL.FTZ R59, R0, R59 ;  /* 0x0000003b003b7220 */ /* 0x000fe40000410000 */
[C---:B------:R-:W-:Y:S02]  /*5bd0*/  FMUL.FTZ R60, R2.reuse, R60 ;  /* 0x0000003c023c7220 */ /* 0x040fe40000410000 */
[----:B------:R-:W-:Y:S02]  /*5be0*/  FMUL.FTZ R61, R2, R61 ;  /* 0x0000003d023d7220 */ /* 0x000fe40000410000 */
[C---:B------:R-:W-:Y:S02]  /*5bf0*/  FMUL.FTZ R62, R0.reuse, R62 ;  /* 0x0000003e003e7220 */ /* 0x040fe40000410000 */
[----:B------:R-:W-:Y:S01]  /*5c00*/  FMUL.FTZ R63, R0, R63 ;  /* 0x0000003f003f7220 */ /* 0x000fe20000410000 */
[----:B------:R-:W2:Y:S01]  /*5c10*/  MUFU.EX2 R170, R170 ;  /* 0x000000aa00aa7308 */ /* 0x000ea20000000800 */
[C---:B------:R-:W-:Y:S02]  /*5c20*/  FMUL.FTZ R64, R2.reuse, R64 ;  /* 0x0000004002407220 */ /* 0x040fe40000410000 */
[----:B------:R-:W-:Y:S01]  /*5c30*/  FMUL.FTZ R65, R2, R65 ;  /* 0x0000004102417220 */ /* 0x000fe20000410000 */
[----:B---3--:R-:W-:Y:S01]  /*5c40*/  F2FP.BF16.PACK_AB R131, R166, R165 ;  /* 0x000000a5a683723e */ /* 0x008fe200000010ff */
[C---:B------:R-:W-:Y:S02]  /*5c50*/  FMUL.FTZ R66, R0.reuse, R66 ;  /* 0x0000004200427220 */ /* 0x040fe40000410000 */
[----:B------:R-:W-:Y:S02]  /*5c60*/  FMUL.FTZ R67, R0, R67 ;  /* 0x0000004300437220 */ /* 0x000fe40000410000 */
[C---:B------:R-:W-:Y:S01]  /*5c70*/  FMUL.FTZ R68, R2.reuse, R68 ;  /* 0x0000004402447220 */ /* 0x040fe20000410000 */
[----:B------:R-:W-:Y:S01]  /*5c80*/  MUFU.EX2 R171, R171 ;  /* 0x000000ab00ab7308 */ /* 0x000fe20000000800 */
[C---:B-1----:R-:W-:Y:S05]  /*5c90*/  HMMA.16816.F32.BF16 R8, R128.reuse, R136, R8 ;  /* 0x000000888008723c */ /* 0x042fea0000041808 */
[----:B------:R-:W-:Y:S02]  /*5ca0*/  FMUL.FTZ R69, R2, R69 ;  /* 0x0000004502457220 */ /* 0x000fe40000410000 */
[C---:B------:R-:W-:Y:S01]  /*5cb0*/  FMUL.FTZ R70, R0.reuse, R70 ;  /* 0x0000004600467220 */ /* 0x040fe20000410000 */
[C---:B------:R-:W-:Y:S01]  /*5cc0*/  HMMA.16816.F32.BF16 R36, R128.reuse, R138, R36 ;  /* 0x0000008a8024723c */ /* 0x040fe20000041824 */
[----:B------:R-:W1:Y:S01]  /*5cd0*/  LDSM.16.MT88.4 R136, [R188+0x100] ;  /* 0x00010000bc88783b */ /* 0x000e620000004200 */
[----:B------:R-:W3:Y:S02]  /*5ce0*/  MUFU.EX2 R172, R172 ;  /* 0x000000ac00ac7308 */ /* 0x000ee40000000800 */
[----:B------:R-:W-:Y:S02]  /*5cf0*/  FMUL.FTZ R71, R0, R71 ;  /* 0x0000004700477220 */ /* 0x000fe40000410000 */
[C---:B------:R-:W-:Y:S02]  /*5d00*/  FMUL.FTZ R72, R2.reuse, R72 ;  /* 0x0000004802487220 */ /* 0x040fe40000410000 */
[C---:B------:R-:W-:Y:S04]  /*5d10*/  HMMA.16816.F32.BF16 R40, R128.reuse, R140, R40 ;  /* 0x0000008c8028723c */ /* 0x040fe80000041828 */
[----:B------:R-:W-:Y:S01]  /*5d20*/  FMUL.FTZ R73, R2, R73 ;  /* 0x0000004902497220 */ /* 0x000fe20000410000 */
[----:B------:R-:W-:Y:S01]  /*5d30*/  MUFU.EX2 R173, R173 ;  /* 0x000000ad00ad7308 */ /* 0x000fe20000000800 */
[C---:B------:R-:W-:Y:S02]  /*5d40*/  FMUL.FTZ R74, R0.reuse, R74 ;  /* 0x0000004a004a7220 */ /* 0x040fe40000410000 */
[C---:B------:R-:W-:Y:S01]  /*5d50*/  HMMA.16816.F32.BF16 R44, R128.reuse, R142, R44 ;  /* 0x0000008e802c723c */ /* 0x040fe2000004182c */
[----:B------:R-:W4:Y:S03]  /*5d60*/  LDSM.16.MT88.4 R140, [R195+0x2100] ;  /* 0x00210000c38c783b */ /* 0x000f260000004200 */
[----:B------:R-:W-:Y:S02]  /*5d70*/  FMUL.FTZ R75, R0, R75 ;  /* 0x0000004b004b7220 */ /* 0x000fe40000410000 */
[C---:B------:R-:W-:Y:S01]  /*5d80*/  FMUL.FTZ R76, R2.reuse, R76 ;  /* 0x0000004c024c7220 */ /* 0x040fe20000410000 */
[----:B------:R-:W5:Y:S01]  /*5d90*/  MUFU.EX2 R174, R174 ;  /* 0x000000ae00ae7308 */ /* 0x000f620000000800 */
[C---:B------:R-:W-:Y:S04]  /*5da0*/  HMMA.16816.F32.BF16 R48, R128.reuse, R144, R48 ;  /* 0x000000908030723c */ /* 0x040fe80000041830 */
[----:B------:R-:W-:Y:S02]  /*5db0*/  FMUL.FTZ R77, R2, R77 ;  /* 0x0000004d024d7220 */ /* 0x000fe40000410000 */
[C---:B------:R-:W-:Y:S02]  /*5dc0*/  FMUL.FTZ R78, R0.reuse, R78 ;  /* 0x0000004e004e7220 */ /* 0x040fe40000410000 */
[C---:B------:R-:W-:Y:S01]  /*5dd0*/  HMMA.16816.F32.BF16 R52, R128.reuse, R146, R52 ;  /* 0x000000928034723c */ /* 0x040fe20000041834 */
[----:B------:R-:W2:Y:S01]  /*5de0*/  LDSM.16.MT88.4 R144, [R190+0x2100] ;  /* 0x00210000be90783b */ /* 0x000ea20000004200 */
[----:B------:R-:W-:Y:S02]  /*5df0*/  MUFU.EX2 R175, R175 ;  /* 0x000000af00af7308 */ /* 0x000fe40000000800 */
[----:B------:R-:W-:Y:S02]  /*5e00*/  FMUL.FTZ R79, R0, R79 ;  /* 0x0000004f004f7220 */ /* 0x000fe40000410000 */
[C---:B------:R-:W-:Y:S02]  /*5e10*/  FMUL.FTZ R80, R2.reuse, R80 ;  /* 0x0000005002507220 */ /* 0x040fe40000410000 */
[----:B------:R-:W-:Y:S01]  /*5e20*/  FMUL.FTZ R81, R2, R81 ;  /* 0x0000005102517220 */ /* 0x000fe20000410000 */
[C---:B-1----:R-:W-:Y:S03]  /*5e30*/  HMMA.16816.F32.BF16 R56, R128.reuse, R136, R56 ;  /* 0x000000888038723c */ /* 0x042fe60000041838 */
[C---:B------:R-:W-:Y:S01]  /*5e40*/  FMUL.FTZ R82, R0.reuse, R82 ;  /* 0x0000005200527220 */ /* 0x040fe20000410000 */
[----:B------:R-:W-:Y:S01]  /*5e50*/  MUFU.EX2 R212, R212 ;  /* 0x000000d400d47308 */ /* 0x000fe20000000800 */
[----:B------:R-:W-:Y:S02]  /*5e60*/  FMUL.FTZ R83, R0, R83 ;  /* 0x0000005300537220 */ /* 0x000fe40000410000 */
[C---:B------:R-:W-:Y:S01]  /*5e70*/  FMUL.FTZ R84, R2.reuse, R84 ;  /* 0x0000005402547220 */ /* 0x040fe20000410000 */
[C---:B------:R-:W-:Y:S01]  /*5e80*/  HMMA.16816.F32.BF16 R60, R128.reuse, R138, R60 ;  /* 0x0000008a803c723c */ /* 0x040fe2000004183c */
[----:B------:R-:W1:Y:S03]  /*5e90*/  LDSM.16.MT88.4 R136, [R189+0x2100] ;  /* 0x00210000bd88783b */ /* 0x000e660000004200 */
[----:B------:R-:W-:Y:S02]  /*5ea0*/  FMUL.FTZ R85, R2, R85 ;  /* 0x0000005502557220 */ /* 0x000fe40000410000 */
[C---:B------:R-:W-:Y:S01]  /*5eb0*/  FMUL.FTZ R86, R0.reuse, R86 ;  /* 0x0000005600567220 */ /* 0x040fe20000410000 */
[----:B------:R-:W-:Y:S01]  /*5ec0*/  MUFU.EX2 R214, R214 ;  /* 0x000000d600d67308 */ /* 0x000fe20000000800 */
[C---:B----4-:R-:W-:Y:S04]  /*5ed0*/  HMMA.16816.F32.BF16 R64, R128.reuse, R140, R64 ;  /* 0x0000008c8040723c */ /* 0x050fe80000041840 */
[----:B------:R-:W-:Y:S02]  /*5ee0*/  FMUL.FTZ R87, R0, R87 ;  /* 0x0000005700577220 */ /* 0x000fe40000410000 */
[C---:B------:R-:W-:Y:S02]  /*5ef0*/  FMUL.FTZ R88, R2.reuse, R88 ;  /* 0x0000005802587220 */ /* 0x040fe40000410000 */
[C---:B------:R-:W-:Y:S01]  /*5f00*/  HMMA.16816.F32.BF16 R68, R128.reuse, R142, R68 ;  /* 0x0000008e8044723c */ /* 0x040fe20000041844 */
[----:B------:R-:W4:Y:S03]  /*5f10*/  LDSM.16.MT88.4 R140, [R188+0x2100] ;  /* 0x00210000bc8c783b */ /* 0x000f260000004200 */
[----:B------:R-:W-:Y:S02]  /*5f20*/  FMUL.FTZ R89, R2, R89 ;  /* 0x0000005902597220 */ /* 0x000fe40000410000 */
[C---:B------:R-:W-:Y:S02]  /*5f30*/  FMUL.FTZ R90, R0.reuse, R90 ;  /* 0x0000005a005a7220 */ /* 0x040fe40000410000 */
[C---:B--2---:R-:W-:Y:S04]  /*5f40*/  HMMA.16816.F32.BF16 R72, R128.reuse, R144, R72 ;  /* 0x000000908048723c */ /* 0x044fe80000041848 */
[----:B------:R-:W-:Y:S02]  /*5f50*/  FMUL.FTZ R91, R0, R91 ;  /* 0x0000005b005b7220 */ /* 0x000fe40000410000 */
[C---:B------:R-:W-:Y:S02]  /*5f60*/  FMUL.FTZ R92, R2.reuse, R92 ;  /* 0x0000005c025c7220 */ /* 0x040fe40000410000 */
[C---:B------:R-:W-:Y:S01]  /*5f70*/  HMMA.16816.F32.BF16 R76, R128.reuse, R146, R76 ;  /* 0x00000092804c723c */ /* 0x040fe2000004184c */
[----:B------:R-:W2:Y:S03]  /*5f80*/  LDSM.16.MT88.4 R144, [R195+0x4100] ;  /* 0x00410000c390783b */ /* 0x000ea60000004200 */
[----:B------:R-:W-:Y:S02]  /*5f90*/  FMUL.FTZ R93, R2, R93 ;  /* 0x0000005d025d7220 */ /* 0x000fe40000410000 */
[C---:B------:R-:W-:Y:S02]  /*5fa0*/  FMUL.FTZ R94, R0.reuse, R94 ;  /* 0x0000005e005e7220 */ /* 0x040fe40000410000 */
[----:B------:R-:W-:Y:S01]  /*5fb0*/  FMUL.FTZ R95, R0, R95 ;  /* 0x0000005f005f7220 */ /* 0x000fe20000410000 */
[C---:B-1----:R-:W-:Y:S03]  /*5fc0*/  HMMA.16816.F32.BF16 R80, R128.reuse, R136, R80 ;  /* 0x000000888050723c */ /* 0x042fe60000041850 */
[C---:B------:R-:W-:Y:S02]  /*5fd0*/  FMUL.FTZ R96, R2.reuse, R96 ;  /* 0x0000006002607220 */ /* 0x040fe40000410000 */
[----:B------:R-:W-:Y:S02]  /*5fe0*/  FMUL.FTZ R97, R2, R97 ;  /* 0x0000006102617220 */ /* 0x000fe40000410000 */
[C---:B------:R-:W-:Y:S01]  /*5ff0*/  FMUL.FTZ R98, R0.reuse, R98 ;  /* 0x0000006200627220 */ /* 0x040fe20000410000 */
[C---:B------:R-:W-:Y:S01]  /*6000*/  HMMA.16816.F32.BF16 R84, R128.reuse, R138, R84 ;  /* 0x0000008a8054723c */ /* 0x040fe20000041854 */
[----:B------:R-:W1:Y:S03]  /*6010*/  LDSM.16.MT88.4 R136, [R190+0x4100] ;  /* 0x00410000be88783b */ /* 0x000e660000004200 */
[----:B------:R-:W-:Y:S02]  /*6020*/  FMUL.FTZ R99, R0, R99 ;  /* 0x0000006300637220 */ /* 0x000fe40000410000 */
[C---:B------:R-:W-:Y:S02]  /*6030*/  FMUL.FTZ R100, R2.reuse, R100 ;  /* 0x0000006402647220 */ /* 0x040fe40000410000 */
        /* <DEDUP_REMOVED lines=11> */
[----:B------:R-:W-:Y:S03]  /*60f0*/  LDSM.16.MT88.4 R144, [R190+0x900] ;  /* 0x00090000be90783b */ /* 0x000fe60000004200 */
[----:B------:R-:W-:Y:S02]  /*6100*/  FMUL.FTZ R107, R0, R107 ;  /* 0x0000006b006b7220 */ /* 0x000fe40000410000 */
[C---:B------:R-:W-:Y:S02]  /*6110*/  FMUL.FTZ R108, R2.reuse, R108 ;  /* 0x0000006c026c7220 */ /* 0x040fe40000410000 */
[----:B------:R-:W-:Y:S01]  /*6120*/  FMUL.FTZ R109, R2, R109 ;  /* 0x0000006d026d7220 */ /* 0x000fe20000410000 */
[C---:B-1----:R-:W-:Y:S03]  /*6130*/  HMMA.16816.F32.BF16 R12, R128.reuse, R136, R12 ;  /* 0x00000088800c723c */ /* 0x042fe6000004180c */
[C---:B------:R-:W-:Y:S02]  /*6140*/  FMUL.FTZ R110, R0.reuse, R110 ;  /* 0x0000006e006e7220 */ /* 0x040fe40000410000 */
[----:B------:R-:W-:Y:S02]  /*6150*/  FMUL.FTZ R111, R0, R111 ;  /* 0x0000006f006f7220 */ /* 0x000fe40000410000 */
[----:B------:R-:W-:Y:S01]  /*6160*/  FFMA.FTZ R210, R19, c[0x0][0x2d0], -R167 ;  /* 0x0000b40013d27a23 */ /* 0x000fe200000108a7 */
[C---:B------:R-:W-:Y:S01]  /*6170*/  HMMA.16816.F32.BF16 R104, R128.reuse, R138, R104 ;  /* 0x0000008a8068723c */ /* 0x040fe20000041868 */
[----:B------:R-:W1:Y:S03]  /*6180*/  LDSM.16.MT88.4 R136, [R195+0x900] ;  /* 0x00090000c388783b */ /* 0x000e660000004200 */
[C---:B------:R-:W-:Y:S01]  /*6190*/  FMUL.FTZ R112, R2.reuse, R112 ;  /* 0x0000007002707220 */ /* 0x040fe20000410000 */
[----:B------:R-:W2:Y:S01]  /*61a0*/  MUFU.EX2 R210, R210 ;  /* 0x000000d200d27308 */ /* 0x000ea20000000800 */
[----:B------:R-:W-:Y:S02]  /*61b0*/  FMUL.FTZ R113, R2, R113 ;  /* 0x0000007102717220 */ /* 0x000fe40000410000 */
[C---:B----4-:R-:W-:Y:S04]  /*61c0*/  HMMA.16816.F32.BF16 R108, R128.reuse, R140, R108 ;  /* 0x0000008c806c723c */ /* 0x050fe8000004186c */
[C---:B------:R-:W-:Y:S02]  /*61d0*/  FMUL.FTZ R114, R0.reuse, R114 ;  /* 0x0000007200727220 */ /* 0x040fe40000410000 */
[----:B------:R-:W-:Y:S02]  /*61e0*/  FMUL.FTZ R115, R0, R115 ;  /* 0x0000007300737220 */ /* 0x000fe40000410000 */
[----:B------:R-:W-:Y:S01]  /*61f0*/  FMUL.FTZ R16, R2, R120 ;  /* 0x0000007802107220 */ /* 0x000fe20000410000 */
[----:B------:R-:W-:Y:S03]  /*6200*/  F2FP.BF16.PACK_AB R120, R170, R169 ;  /* 0x000000a9aa78723e */ /* 0x000fe600000010ff */
[----:B------:R-:W-:Y:S01]  /*6210*/  FMUL.FTZ R17, R2, R121 ;  /* 0x0000007902117220 */ /* 0x000fe20000410000 */
[C---:B------:R-:W-:Y:S01]  /*6220*/  HMMA.16816.F32.BF16 R112, R128.reuse, R142, R112 ;  /* 0x0000008e8070723c */ /* 0x040fe20000041870 */
[----:B------:R-:W4:Y:S02]  /*6230*/  LDSM.16.MT88.4 R140, [R189+0x900] ;  /* 0x00090000bd8c783b */ /* 0x000f240000004200 */
[----:B------:R-:W-:Y:S01]  /*6240*/  FMUL.FTZ R18, R0, R122 ;  /* 0x0000007a00127220 */ /* 0x000fe20000410000 */
[----:B---3--:R-:W-:Y:S01]  /*6250*/  F2FP.BF16.PACK_AB R121, R172, R171 ;  /* 0x000000abac79723e */ /* 0x008fe200000010ff */
[----:B------:R-:W-:Y:S01]  /*6260*/  FMUL.FTZ R19, R0, R123 ;  /* 0x0000007b00137220 */ /* 0x000fe20000410000 */
[----:B-----5:R-:W-:Y:S01]  /*6270*/  F2FP.BF16.PACK_AB R122, R174, R173 ;  /* 0x000000adae7a723e */ /* 0x020fe200000010ff */
[----:B------:R-:W-:Y:S01]  /*6280*/  FMUL.FTZ R116, R2, R116 ;  /* 0x0000007402747220 */ /* 0x000fe20000410000 */
[----:B--2---:R-:W-:Y:S01]  /*6290*/  F2FP.BF16.PACK_AB R123, R210, R175 ;  /* 0x000000afd27b723e */ /* 0x004fe200000010ff */
[----:B------:R-:W-:Y:S03]  /*62a0*/  FMUL.FTZ R117, R2, R117 ;  /* 0x0000007502757220 */ /* 0x000fe60000410000 */
[C---:B------:R-:W-:Y:S03]  /*62b0*/  HMMA.16816.F32.BF16 R16, R128.reuse, R124, R16 ;  /* 0x0000007c8010723c */ /* 0x040fe60000041810 */
[C---:B------:R-:W-:Y:S02]  /*62c0*/  FMUL.FTZ R118, R0.reuse, R118 ;  /* 0x0000007600767220 */ /* 0x040fe40000410000 */
[----:B------:R-:W-:Y:S02]  /*62d0*/  FMUL.FTZ R119, R0, R119 ;  /* 0x0000007700777220 */ /* 0x000fe40000410000 */
[----:B------:R-:W-:Y:S02]  /*62e0*/  FFMA.FTZ R164, R2, R213, R164 ;  /* 0x000000d502a47223 */ /* 0x000fe400000100a4 */
[----:B------:R-:W-:Y:S03]  /*62f0*/  FFMA.FTZ R6, R0, R211, R6 ;  /* 0x000000d300067223 */ /* 0x000fe60000010006 */
[----:B------:R-:W-:Y:S01]  /*6300*/  HMMA.16816.F32.BF16 R116, R128, R126, R116 ;  /* 0x0000007e8074723c */ /* 0x000fe20000041874 */
[----:B------:R-:W2:Y:S02]  /*6310*/  LDSM.16.MT88.4 R124, [R188+0x2900] ;  /* 0x00290000bc7c783b */ /* 0x000ea40000004200 */
[----:B------:R-:W-:Y:S01]  /*6320*/  MOV R0, R3 ;  /* 0x0000000300007202 */ /* 0x000fe20000000f00 */
[----:B------:R-:W-:Y:S02]  /*6330*/  FADD.FTZ R5, R5, R164 ;  /* 0x000000a405057221 */ /* 0x000fe40000010000 */
[----:B------:R-:W-:Y:S02]  /*6340*/  FADD.FTZ R6, R7, R6 ;  /* 0x0000000607067221 */ /* 0x000fe40000010000 */
[C---:B-1----:R-:W-:Y:S01]  /*6350*/  HMMA.16816.F32.BF16 R8, R120.reuse, R136, R8 ;  /* 0x000000887808723c */ /* 0x042fe20000041808 */
[----:B------:R-:W1:Y:S04]  /*6360*/  LDSM.16.MT88.4 R128, [R195+0x4900] ;  /* 0x00490000c380783b */ /* 0x000e680000004200 */
[----:B------:R-:W-:Y:S02]  /*6370*/  FADD.FTZ R134, R134, R5 ;  /* 0x0000000586867221 */ /* 0x000fe40000010000 */
[----:B------:R-:W-:Y:S01]  /*6380*/  FADD.FTZ R165, R165, R6 ;  /* 0x00000006a5a57221 */ /* 0x000fe20000010000 */
[C---:B------:R-:W-:Y:S01]  /*6390*/  HMMA.16816.F32.BF16 R36, R120.reuse, R138, R36 ;  /* 0x0000008a7824723c */ /* 0x040fe20000041824 */
[----:B------:R-:W3:Y:S03]  /*63a0*/  LDSM.16.MT88.4 R136, [R190+0x4900] ;  /* 0x00490000be88783b */ /* 0x000ee60000004200 */
[----:B------:R-:W-:Y:S02]  /*63b0*/  FADD.FTZ R134, R135, R134 ;  /* 0x0000008687867221 */ /* 0x000fe40000010000 */
[----:B------:R-:W-:Y:S02]  /*63c0*/  FADD.FTZ R166, R166, R165 ;  /* 0x000000a5a6a67221 */ /* 0x000fe40000010000 */
[C---:B------:R-:W-:Y:S04]  /*63d0*/  HMMA.16816.F32.BF16 R40, R120.reuse, R144, R40 ;  /* 0x000000907828723c */ /* 0x040fe80000041828 */
[----:B------:R-:W-:Y:S02]  /*63e0*/  FADD.FTZ R169, R169, R134 ;  /* 0x00000086a9a97221 */ /* 0x000fe40000010000 */
[----:B------:R-:W-:Y:S02]  /*63f0*/  FADD.FTZ R171, R171, R166 ;  /* 0x000000a6abab7221 */ /* 0x000fe40000010000 */
[C---:B------:R-:W-:Y:S01]  /*6400*/  HMMA.16816.F32.BF16 R44, R120.reuse, R146, R44 ;  /* 0x00000092782c723c */ /* 0x040fe2000004182c */
[----:B------:R-:W-:Y:S03]  /*6410*/  LDSM.16.MT88.4 R144, [R190+0x3100] ;  /* 0x00310000be90783b */ /* 0x000fe60000004200 */
[----:B------:R-:W-:Y:S02]  /*6420*/  FADD.FTZ R170, R170, R169 ;  /* 0x000000a9aaaa7221 */ /* 0x000fe40000010000 */
[----:B------:R-:W-:Y:S02]  /*6430*/  FADD.FTZ R172, R172, R171 ;  /* 0x000000abacac7221 */ /* 0x000fe40000010000 */
[C---:B----4-:R-:W-:Y:S04]  /*6440*/  HMMA.16816.F32.BF16 R48, R120.reuse, R140, R48 ;  /* 0x0000008c7830723c */ /* 0x050fe80000041830 */
[----:B------:R-:W-:Y:S02]  /*6450*/  FADD.FTZ R173, R173, R170 ;  /* 0x000000aaadad7221 */ /* 0x000fe40000010000 */
[----:B------:R-:W-:Y:S02]  /*6460*/  FADD.FTZ R5, R175, R172 ;  /* 0x000000acaf057221 */ /* 0x000fe40000010000 */
[C---:B------:R-:W-:Y:S01]  /*6470*/  HMMA.16816.F32.BF16 R52, R120.reuse, R142, R52 ;  /* 0x0000008e7834723c */ /* 0x040fe20000041834 */
[----:B------:R-:W4:Y:S03]  /*6480*/  LDSM.16.MT88.4 R140, [R189+0x4900] ;  /* 0x00490000bd8c783b */ /* 0x000f260000004200 */
[----:B------:R-:W-:Y:S02]  /*6490*/  FADD.FTZ R173, R174, R173 ;  /* 0x000000adaead7221 */ /* 0x000fe40000010000 */
[----:B------:R-:W-:Y:S02]  /*64a0*/  FADD.FTZ R5, R210, R5 ;  /* 0x00000005d2057221 */ /* 0x000fe40000010000 */
[C---:B------:R-:W-:Y:S08]  /*64b0*/  HMMA.16816.F32.BF16 R56, R120.reuse, R148, R56 ;  /* 0x000000947838723c */ /* 0x040ff00000041838 */
[C---:B------:R-:W-:Y:S01]  /*64c0*/  HMMA.16816.F32.BF16 R60, R120.reuse, R150, R60 ;  /* 0x00000096783c723c */ /* 0x040fe2000004183c */
[----:B------:R-:W-:Y:S07]  /*64d0*/  LDSM.16.MT88.4 R148, [R189+0x3100] ;  /* 0x00310000bd94783b */ /* 0x000fee0000004200 */
[C---:B------:R-:W-:Y:S07]  /*64e0*/  HMMA.16816.F32.BF16 R64, R120.reuse, R152, R64 ;  /* 0x000000987840723c */ /* 0x040fee0000041840 */
[--C-:B------:R-:W-:Y:S01]  /*64f0*/  FFMA.FTZ R152, R20, c[0x0][0x2d0], -R168.reuse ;  /* 0x0000b40014987a23 */ /* 0x100fe200000108a8 */
[C---:B------:R-:W-:Y:S04]  /*6500*/  HMMA.16816.F32.BF16 R68, R120.reuse, R154, R68 ;  /* 0x0000009a7844723c */ /* 0x040fe80000041844 */
[--C-:B------:R-:W-:Y:S01]  /*6510*/  FFMA.FTZ R153, R21, c[0x0][0x2d0], -R168.reuse ;  /* 0x0000b40015997a23 */ /* 0x100fe200000108a8 */
[----:B------:R-:W-:Y:S02]  /*6520*/  MUFU.EX2 R152, R152 ;  /* 0x0000009800987308 */ /* 0x000fe40000000800 */
[--C-:B------:R-:W-:Y:S01]  /*6530*/  FFMA.FTZ R154, R22, c[0x0][0x2d0], -R167.reuse ;  /* 0x0000b400169a7a23 */ /* 0x100fe200000108a7 */
[C---:B------:R-:W-:Y:S04]  /*6540*/  HMMA.16816.F32.BF16 R72, R120.reuse, R156, R72 ;  /* 0x0000009c7848723c */ /* 0x040fe80000041848 */
[--C-:B------:R-:W-:Y:S02]  /*6550*/  FFMA.FTZ R155, R23, c[0x0][0x2d0], -R167.reuse ;  /* 0x0000b400179b7a23 */ /* 0x100fe400000108a7 */
[----:B------:R-:W5:Y:S01]  /*6560*/  LDSM.16.MT88.4 R20, [R188+0x4900] ;  /* 0x00490000bc14783b */ /* 0x000f620000004200 */
[--C-:B------:R-:W-:Y:S01]  /*6570*/  FFMA.FTZ R156, R24, c[0x0][0x2d0], -R168.reuse ;  /* 0x0000b400189c7a23 */ /* 0x100fe200000108a8 */
[C---:B------:R-:W-:Y:S01]  /*6580*/  HMMA.16816.F32.BF16 R76, R120.reuse, R158, R76 ;  /* 0x0000009e784c723c */ /* 0x040fe2000004184c */
[----:B------:R-:W1:Y:S03]  /*6590*/  MUFU.EX2 R153, R153 ;  /* 0x0000009900997308 */ /* 0x000e660000000800 */
[--C-:B------:R-:W-:Y:S03]  /*65a0*/  FFMA.FTZ R157, R25, c[0x0][0x2d0], -R168.reuse ;  /* 0x0000b400199d7a23 */ /* 0x100fe600000108a8 */
[--C-:B------:R-:W-:Y:S01]  /*65b0*/  FFMA.FTZ R158, R26, c[0x0][0x2d0], -R167.reuse ;  /* 0x0000b4001a9e7a23 */ /* 0x100fe200000108a7 */
[C---:B------:R-:W-:Y:S03]  /*65c0*/  HMMA.16816.F32.BF16 R80, R120.reuse, R160, R80 ;  /* 0x000000a07850723c */ /* 0x040fe60000041850 */
[----:B------:R-:W-:Y:S01]  /*65d0*/  MUFU.EX2 R154, R154 ;  /* 0x0000009a009a7308 */ /* 0x000fe20000000800 */
[--C-:B------:R-:W-:Y:S02]  /*65e0*/  FFMA.FTZ R159, R27, c[0x0][0x2d0], -R167.reuse ;  /* 0x0000b4001b9f7a23 */ /* 0x100fe400000108a7 */
[----:B------:R-:W-:Y:S01]  /*65f0*/  LDSM.16.MT88.4 R24, [R189+0x1100] ;  /* 0x00110000bd18783b */ /* 0x000fe20000004200 */
[--C-:B------:R-:W-:Y:S01]  /*6600*/  FFMA.FTZ R160, R28, c[0x0][0x2d0], -R168.reuse ;  /* 0x0000b4001ca07a23 */ /* 0x100fe200000108a8 */
[C---:B------:R-:W-:Y:S04]  /*6610*/  HMMA.16816.F32.BF16 R84, R120.reuse, R162, R84 ;  /* 0x000000a27854723c */ /* 0x040fe80000041854 */
[--C-:B------:R-:W-:Y:S01]  /*6620*/  FFMA.FTZ R161, R29, c[0x0][0x2d0], -R168.reuse ;  /* 0x0000b4001da17a23 */ /* 0x100fe200000108a8 */
[----:B------:R-:W3:Y:S01]  /*6630*/  MUFU.EX2 R155, R155 ;  /* 0x0000009b009b7308 */ /* 0x000ee20000000800 */
[----:B------:R-:W-:Y:S02]  /*6640*/  FFMA.FTZ R168, R33, c[0x0][0x2d0], -R168 ;  /* 0x0000b40021a87a23 */ /* 0x000fe400000108a8 */
[C---:B--2---:R-:W-:Y:S04]  /*6650*/  HMMA.16816.F32.BF16 R88, R120.reuse, R124, R88 ;  /* 0x0000007c7858723c */ /* 0x044fe80000041858 */
[--C-:B------:R-:W-:Y:S02]  /*6660*/  FFMA.FTZ R162, R30, c[0x0][0x2d0], -R167.reuse ;  /* 0x0000b4001ea27a23 */ /* 0x100fe400000108a7 */
[--C-:B------:R-:W-:Y:S01]  /*6670*/  FFMA.FTZ R163, R31, c[0x0][0x2d0], -R167.reuse ;  /* 0x0000b4001fa37a23 */ /* 0x100fe200000108a7 */
[----:B------:R-:W-:Y:S01]  /*6680*/  MUFU.EX2 R156, R156 ;  /* 0x0000009c009c7308 */ /* 0x000fe20000000800 */
[C---:B------:R-:W-:Y:S01]  /*6690*/  HMMA.16816.F32.BF16 R92, R120.reuse, R126, R92 ;  /* 0x0000007e785c723c */ /* 0x040fe2000004185c */
[----:B------:R-:W2:Y:S03]  /*66a0*/  LDSM.16.MT88.4 R124, [R195+0x1100] ;  /* 0x00110000c37c783b */ /* 0x000ea60000004200 */
[----:B------:R-:W-:Y:S04]  /*66b0*/  FFMA.FTZ R167, R35, c[0x0][0x2d0], -R167 ;  /* 0x0000b40023a77a23 */ /* 0x000fe800000108a7 */
[C---:B-1----:R-:W-:Y:S01]  /*66c0*/  HMMA.16816.F32.BF16 R96, R120.reuse, R128, R96 ;  /* 0x000000807860723c */ /* 0x042fe20000041860 */
[----:B------:R-:W-:Y:S01]  /*66d0*/  LDSM.16.MT88.4 R28, [R188+0x5100] ;  /* 0x00510000bc1c783b */ /* 0x000fe20000004200 */
[----:B------:R-:W1:Y:S06]  /*66e0*/  MUFU.EX2 R157, R157 ;  /* 0x0000009d009d7308 */ /* 0x000e6c0000000800 */
[C---:B------:R-:W-:Y:S01]  /*66f0*/  HMMA.16816.F32.BF16 R100, R120.reuse, R130, R100 ;  /* 0x000000827864723c */ /* 0x040fe20000041864 */
[----:B------:R-:W1:Y:S03]  /*6700*/  LDSM.16.MT88.4 R128, [R190+0x1100] ;  /* 0x00110000be80783b */ /* 0x000e660000004200 */
[----:B------:R-:W-:Y:S04]  /*6710*/  MUFU.EX2 R158, R158 ;  /* 0x0000009e009e7308 */ /* 0x000fe80000000800 */
[C---:B---3--:R-:W-:Y:S01]  /*6720*/  HMMA.16816.F32.BF16 R12, R120.reuse, R136, R12 ;  /* 0x00000088780c723c */ /* 0x048fe2000004180c */
[----:B------:R-:W-:Y:S05]  /*6730*/  LDSM.16.MT88.4 R32, [R189+0x1900] ;  /* 0x00190000bd20783b */ /* 0x000fea0000004200 */
[----:B------:R-:W3:Y:S02]  /*6740*/  MUFU.EX2 R159, R159 ;  /* 0x0000009f009f7308 */ /* 0x000ee40000000800 */
[C---:B------:R-:W-:Y:S01]  /*6750*/  HMMA.16816.F32.BF16 R104, R120.reuse, R138, R104 ;  /* 0x0000008a7868723c */ /* 0x040fe20000041868 */
[----:B------:R-:W2:Y:S07]  /*6760*/  LDSM.16.MT88.4 R136, [R188+0x1100] ;  /* 0x00110000bc88783b */ /* 0x000eae0000004200 */
[C---:B----4-:R-:W-:Y:S01]  /*6770*/  HMMA.16816.F32.BF16 R108, R120.reuse, R140, R108 ;  /* 0x0000008c786c723c */ /* 0x050fe2000004186c */
[----:B------:R-:W-:Y:S07]  /*6780*/  MUFU.EX2 R160, R160 ;  /* 0x000000a000a07308 */ /* 0x000fee0000000800 */
[C---:B------:R-:W-:Y:S01]  /*6790*/  HMMA.16816.F32.BF16 R112, R120.reuse, R142, R112 ;  /* 0x0000008e7870723c */ /* 0x040fe20000041870 */
[----:B------:R-:W4:Y:S02]  /*67a0*/  LDSM.16.MT88.4 R140, [R195+0x3100] ;  /* 0x00310000c38c783b */ /* 0x000f240000004200 */
[----:B------:R-:W2:Y:S05]  /*67b0*/  MUFU.EX2 R161, R161 ;  /* 0x000000a100a17308 */ /* 0x000eaa0000000800 */
[C---:B-----5:R-:W-:Y:S05]  /*67c0*/  HMMA.16816.F32.BF16 R16, R120.reuse, R20, R16 ;  /* 0x000000147810723c */ /* 0x060fea0000041810 */
[----:B------:R-:W-:Y:S02]  /*67d0*/  MUFU.EX2 R162, R162 ;  /* 0x000000a200a27308 */ /* 0x000fe40000000800 */
[----:B------:R-:W-:Y:S01]  /*67e0*/  F2FP.BF16.PACK_AB R20, R153, R152 ;  /* 0x000000989914723e */ /* 0x000fe200000010ff */
[----:B------:R-:W-:Y:S01]  /*67f0*/  HMMA.16816.F32.BF16 R116, R120, R22, R116 ;  /* 0x000000167874723c */ /* 0x000fe20000041874 */
[----:B------:R-:W5:Y:S03]  /*6800*/  LDSM.16.MT88.4 R120, [R188+0x3100] ;  /* 0x00310000bc78783b */ /* 0x000f660000004200 */
[----:B------:R-:W-:Y:S01]  /*6810*/  F2FP.BF16.PACK_AB R21, R155, R154 ;  /* 0x0000009a9b15723e */ /* 0x000fe200000010ff */
[----:B------:R-:W-:Y:S02]  /*6820*/  FADD.FTZ R152, R152, R173 ;  /* 0x000000ad98987221 */ /* 0x000fe40000010000 */
[----:B-1----:R-:W-:Y:S01]  /*6830*/  F2FP.BF16.PACK_AB R22, R157, R156 ;  /* 0x0000009c9d16723e */ /* 0x002fe200000010ff */
[----:B------:R-:W1:Y:S01]  /*6840*/  MUFU.EX2 R163, R163 ;  /* 0x000000a300a37308 */ /* 0x000e620000000800 */
[----:B---3--:R-:W-:Y:S03]  /*6850*/  F2FP.BF16.PACK_AB R23, R159, R158 ;  /* 0x0000009e9f17723e */ /* 0x008fe600000010ff */
[----:B------:R-:W-:Y:S02]  /*6860*/  FADD.FTZ R154, R154, R5 ;  /* 0x000000059a9a7221 */ /* 0x000fe40000010000 */
[----:B------:R-:W-:Y:S02]  /*6870*/  FADD.FTZ R153, R153, R152 ;  /* 0x0000009899997221 */ /* 0x000fe40000010000 */
[C---:B--2---:R-:W-:Y:S02]  /*6880*/  HMMA.16816.F32.BF16 R8, R20.reuse, R124, R8 ;  /* 0x0000007c1408723c */ /* 0x044fe40000041808 */
[----:B------:R-:W2:Y:S03]  /*6890*/  MUFU.EX2 R215, R168 ;  /* 0x000000a800d77308 */ /* 0x000ea60000000800 */
[----:B------:R-:W-:Y:S02]  /*68a0*/  FADD.FTZ R155, R155, R154 ;  /* 0x0000009a9b9b7221 */ /* 0x000fe40000010000 */
[----:B------:R-:W-:Y:S01]  /*68b0*/  FADD.FTZ R156, R156, R153 ;  /* 0x000000999c9c7221 */ /* 0x000fe20000010000 */
[C---:B------:R-:W-:Y:S01]  /*68c0*/  HMMA.16816.F32.BF16 R36, R20.reuse, R126, R36 ;  /* 0x0000007e1424723c */ /* 0x040fe20000041824 */
[----:B------:R-:W-:Y:S03]  /*68d0*/  LDSM.16.MT88.4 R124, [R190+0x5100] ;  /* 0x00510000be7c783b */ /* 0x000fe60000004200 */
[----:B------:R-:W3:Y:S01]  /*68e0*/  MUFU.EX2 R167, R167 ;  /* 0x000000a700a77308 */ /* 0x000ee20000000800 */
[----:B------:R-:W-:Y:S02]  /*68f0*/  FADD.FTZ R158, R158, R155 ;  /* 0x0000009b9e9e7221 */ /* 0x000fe40000010000 */
[----:B------:R-:W-:Y:S01]  /*6900*/  FADD.FTZ R157, R157, R156 ;  /* 0x0000009c9d9d7221 */ /* 0x000fe20000010000 */
[C---:B------:R-:W-:Y:S04]  /*6910*/  HMMA.16816.F32.BF16 R40, R20.reuse, R128, R40 ;  /* 0x000000801428723c */ /* 0x040fe80000041828 */
[----:B------:R-:W-:Y:S04]  /*6920*/  FADD.FTZ R159, R159, R158 ;  /* 0x0000009e9f9f7221 */ /* 0x000fe80000010000 */
[C---:B------:R-:W-:Y:S01]  /*6930*/  HMMA.16816.F32.BF16 R44, R20.reuse, R130, R44 ;  /* 0x00000082142c723c */ /* 0x040fe2000004182c */
[----:B------:R-:W-:Y:S07]  /*6940*/  LDSM.16.MT88.4 R128, [R189+0x5100] ;  /* 0x00510000bd80783b */ /* 0x000fee0000004200 */
[C---:B------:R-:W-:Y:S08]  /*6950*/  HMMA.16816.F32.BF16 R48, R20.reuse, R24, R48 ;  /* 0x000000181430723c */ /* 0x040ff00000041830 */
[C---:B------:R-:W-:Y:S01]  /*6960*/  HMMA.16816.F32.BF16 R52, R20.reuse, R26, R52 ;  /* 0x0000001a1434723c */ /* 0x040fe20000041834 */
[----:B------:R-:W1:Y:S07]  /*6970*/  LDSM.16.MT88.4 R24, [R195+0x5100] ;  /* 0x00510000c318783b */ /* 0x000e6e0000004200 */
[C---:B------:R-:W-:Y:S08]  /*6980*/  HMMA.16816.F32.BF16 R56, R20.reuse, R136, R56 ;  /* 0x000000881438723c */ /* 0x040ff00000041838 */
[C---:B------:R-:W-:Y:S01]  /*6990*/  HMMA.16816.F32.BF16 R60, R20.reuse, R138, R60 ;  /* 0x0000008a143c723c */ /* 0x040fe2000004183c */
[----:B------:R-:W-:Y:S07]  /*69a0*/  LDSM.16.MT88.4 R136, [R195+0x3900] ;  /* 0x00390000c388783b */ /* 0x000fee0000004200 */
[C---:B----4-:R-:W-:Y:S08]  /*69b0*/  HMMA.16816.F32.BF16 R64, R20.reuse, R140, R64 ;  /* 0x0000008c1440723c */ /* 0x050ff00000041840 */
        /* <DEDUP_REMOVED lines=8> */
[C---:B-----5:R-:W-:Y:S08]  /*6a40*/  HMMA.16816.F32.BF16 R88, R20.reuse, R120, R88 ;  /* 0x000000781458723c */ /* 0x060ff00000041858 */
[C---:B------:R-:W-:Y:S01]  /*6a50*/  HMMA.16816.F32.BF16 R92, R20.reuse, R122, R92 ;  /* 0x0000007a145c723c */ /* 0x040fe2000004185c */
[----:B------:R-:W-:Y:S07]  /*6a60*/  LDSM.16.MT88.4 R120, [R190+0x1900] ;  /* 0x00190000be78783b */ /* 0x000fee0000004200 */
[C---:B-1----:R-:W-:Y:S08]  /*6a70*/  HMMA.16816.F32.BF16 R96, R20.reuse, R24, R96 ;  /* 0x000000181460723c */ /* 0x042ff00000041860 */
[C---:B------:R-:W-:Y:S01]  /*6a80*/  HMMA.16816.F32.BF16 R100, R20.reuse, R26, R100 ;  /* 0x0000001a1464723c */ /* 0x040fe20000041864 */
[----:B------:R-:W1:Y:S07]  /*6a90*/  LDSM.16.MT88.4 R24, [R195+0x1900] ;  /* 0x00190000c318783b */ /* 0x000e6e0000004200 */
[C---:B------:R-:W-:Y:S08]  /*6aa0*/  HMMA.16816.F32.BF16 R12, R20.reuse, R124, R12 ;  /* 0x0000007c140c723c */ /* 0x040ff0000004180c */
[C---:B------:R-:W-:Y:S01]  /*6ab0*/  HMMA.16816.F32.BF16 R104, R20.reuse, R126, R104 ;  /* 0x0000007e1468723c */ /* 0x040fe20000041868 */
[----:B------:R-:W4:Y:S07]  /*6ac0*/  LDSM.16.MT88.4 R124, [R188+0x1900] ;  /* 0x00190000bc7c783b */ /* 0x000f2e0000004200 */
[C---:B------:R-:W-:Y:S08]  /*6ad0*/  HMMA.16816.F32.BF16 R108, R20.reuse, R128, R108 ;  /* 0x00000080146c723c */ /* 0x040ff0000004186c */
[C---:B------:R-:W-:Y:S08]  /*6ae0*/  HMMA.16816.F32.BF16 R112, R20.reuse, R130, R112 ;  /* 0x000000821470723c */ /* 0x040ff00000041870 */
[C---:B------:R-:W-:Y:S08]  /*6af0*/  HMMA.16816.F32.BF16 R16, R20.reuse, R28, R16 ;  /* 0x0000001c1410723c */ /* 0x040ff00000041810 */
[----:B------:R-:W-:Y:S01]  /*6b00*/  HMMA.16816.F32.BF16 R116, R20, R30, R116 ;  /* 0x0000001e1474723c */ /* 0x000fe20000041874 */
[----:B------:R-:W5:Y:S06]  /*6b10*/  LDSM.16.MT88.4 R28, [R189+0x3900] ;  /* 0x00390000bd1c783b */ /* 0x000f6c0000004200 */
[----:B------:R-:W-:Y:S01]  /*6b20*/  F2FP.BF16.PACK_AB R20, R161, R160 ;  /* 0x000000a0a114723e */ /* 0x000fe200000010ff */
[----:B------:R-:W-:Y:S01]  /*6b30*/  FADD.FTZ R160, R160, R157 ;  /* 0x0000009da0a07221 */ /* 0x000fe20000010000 */
[----:B------:R-:W-:Y:S03]  /*6b40*/  F2FP.BF16.PACK_AB R21, R163, R162 ;  /* 0x000000a2a315723e */ /* 0x000fe600000010ff */
[----:B--2---:R-:W-:Y:S01]  /*6b50*/  F2FP.BF16.PACK_AB R22, R215, R212 ;  /* 0x000000d4d716723e */ /* 0x004fe200000010ff */
[----:B------:R-:W-:Y:S01]  /*6b60*/  FADD.FTZ R162, R162, R159 ;  /* 0x0000009fa2a27221 */ /* 0x000fe20000010000 */
[----:B---3--:R-:W-:Y:S01]  /*6b70*/  F2FP.BF16.PACK_AB R23, R167, R214 ;  /* 0x000000d6a717723e */ /* 0x008fe200000010ff */
[----:B------:R-:W-:Y:S02]  /*6b80*/  FADD.FTZ R161, R161, R160 ;  /* 0x000000a0a1a17221 */ /* 0x000fe40000010000 */
[----:B------:R-:W-:Y:S02]  /*6b90*/  FADD.FTZ R163, R163, R162 ;  /* 0x000000a2a3a37221 */ /* 0x000fe40000010000 */
[----:B------:R-:W-:Y:S02]  /*6ba0*/  FADD.FTZ R212, R212, R161 ;  /* 0x000000a1d4d47221 */ /* 0x000fe40000010000 */
[C---:B-1----:R-:W-:Y:S01]  /*6bb0*/  HMMA.16816.F32.BF16 R128, R20.reuse, R24, R8 ;  /* 0x000000181480723c */ /* 0x042fe20000041808 */
[----:B------:R-:W1:Y:S02]  /*6bc0*/  LDSM.16.MT88.4 R8, [R190+0x5900] ;  /* 0x00590000be08783b */ /* 0x000e640000004200 */
[----:B------:R-:W-:Y:S02]  /*6bd0*/  FADD.FTZ R214, R214, R163 ;  /* 0x000000a3d6d67221 */ /* 0x000fe40000010000 */
[----:B------:R-:W-:Y:S02]  /*6be0*/  FADD.FTZ R213, R215, R212 ;  /* 0x000000d4d7d57221 */ /* 0x000fe40000010000 */
[----:B------:R-:W-:Y:S01]  /*6bf0*/  FADD.FTZ R211, R167, R214 ;  /* 0x000000d6a7d37221 */ /* 0x000fe20000010000 */
        /* <DEDUP_REMOVED lines=8> */
[C---:B------:R-:W-:Y:S08]  /*6c80*/  HMMA.16816.F32.BF16 R64, R20.reuse, R136, R64 ;  /* 0x000000881440723c */ /* 0x040ff00000041840 */
[C---:B------:R-:W-:Y:S08]  /*6c90*/  HMMA.16816.F32.BF16 R68, R20.reuse, R138, R68 ;  /* 0x0000008a1444723c */ /* 0x040ff00000041844 */
[C---:B------:R-:W-:Y:S08]  /*6ca0*/  HMMA.16816.F32.BF16 R72, R20.reuse, R140, R72 ;  /* 0x0000008c1448723c */ /* 0x040ff00000041848 */
[C---:B------:R-:W-:Y:S08]  /*6cb0*/  HMMA.16816.F32.BF16 R76, R20.reuse, R142, R76 ;  /* 0x0000008e144c723c */ /* 0x040ff0000004184c */
[C---:B-----5:R-:W-:Y:S08]  /*6cc0*/  HMMA.16816.F32.BF16 R80, R20.reuse, R28, R80 ;  /* 0x0000001c1450723c */ /* 0x060ff00000041850 */
[C---:B------:R-:W-:Y:S01]  /*6cd0*/  HMMA.16816.F32.BF16 R84, R20.reuse, R30, R84 ;  /* 0x0000001e1454723c */ /* 0x040fe20000041854 */
[----:B------:R-:W3:Y:S07]  /*6ce0*/  LDSM.16.MT88.4 R28, [R188+0x5900] ;  /* 0x00590000bc1c783b */ /* 0x000eee0000004200 */
[C---:B------:R-:W-:Y:S08]  /*6cf0*/  HMMA.16816.F32.BF16 R88, R20.reuse, R144, R88 ;  /* 0x000000901458723c */ /* 0x040ff00000041858 */
[C---:B------:R-:W-:Y:S08]  /*6d00*/  HMMA.16816.F32.BF16 R92, R20.reuse, R146, R92 ;  /* 0x00000092145c723c */ /* 0x040ff0000004185c */
[C---:B------:R-:W-:Y:S08]  /*6d10*/  HMMA.16816.F32.BF16 R96, R20.reuse, R148, R96 ;  /* 0x000000941460723c */ /* 0x040ff00000041860 */
[C---:B------:R-:W-:Y:S08]  /*6d20*/  HMMA.16816.F32.BF16 R100, R20.reuse, R150, R100 ;  /* 0x000000961464723c */ /* 0x040ff00000041864 */
[C---:B-1----:R-:W-:Y:S08]  /*6d30*/  HMMA.16816.F32.BF16 R124, R20.reuse, R8, R12 ;  /* 0x00000008147c723c */ /* 0x042ff0000004180c */
[C---:B------:R-:W-:Y:S08]  /*6d40*/  HMMA.16816.F32.BF16 R104, R20.reuse, R10, R104 ;  /* 0x0000000a1468723c */ /* 0x040ff00000041868 */
[C---:B--2---:R-:W-:Y:S08]  /*6d50*/  HMMA.16816.F32.BF16 R108, R20.reuse, R24, R108 ;  /* 0x00000018146c723c */ /* 0x044ff0000004186c */
[C---:B------:R-:W-:Y:S08]  /*6d60*/  HMMA.16816.F32.BF16 R112, R20.reuse, R26, R112 ;  /* 0x0000001a1470723c */ /* 0x040ff00000041870 */
[C---:B---3--:R-:W-:Y:S08]  /*6d70*/  HMMA.16816.F32.BF16 R120, R20.reuse, R28, R16 ;  /* 0x0000001c1478723c */ /* 0x048ff00000041810 */
[----:B------:R-:W-:Y:S01]  /*6d80*/  HMMA.16816.F32.BF16 R116, R20, R30, R116 ;  /* 0x0000001e1474723c */ /* 0x000fe20000041874 */
[----:B------:R-:W-:-:S07]  /*6d90*/  @P4 BRA `(.L_x_12) ;  /* 0xffffd9f000004947 */ /* 0x000fce000383ffff */
.L_x_11:
[----:B------:R-:W1:Y:S01]  /*6da0*/  SHFL.BFLY PT, R6, R213, 0x2, 0x1f ;  /* 0x0c401f00d5067f89 */ /* 0x000e6200000e0000 */
[----:B------:R-:W-:-:S03]  /*6db0*/  PLOP3.LUT P2, PT, PT, PT, PT, 0x8, 0x0 ;  /* 0x000000000000781c */ /* 0x000fc60003f4e170 */
[----:B------:R-:W2:Y:S01]  /*6dc0*/  SHFL.BFLY PT, R0, R211, 0x2, 0x1f ;  /* 0x0c401f00d3007f89 */ /* 0x000ea200000e0000 */
[----:B-1----:R-:W-:Y:S02]  /*6dd0*/  FADD.FTZ R6, R6, R213 ;  /* 0x000000d506067221 */ /* 0x002fe40000010000 */
[----:B--2---:R-:W-:-:S03]  /*6de0*/  FADD.FTZ R7, R0, R211 ;  /* 0x000000d300077221 */ /* 0x004fc60000010000 */
[----:B------:R-:W1:Y:S01]  /*6df0*/  SHFL.BFLY PT, R5, R6, 0x1, 0x1f ;  /* 0x0c201f0006057f89 */ /* 0x000e6200000e0000 */
[----:B------:R-:W-:-:S03]  /*6e00*/  MOV R0, RZ ;  /* 0x000000ff00007202 */ /* 0x000fc60000000f00 */
[----:B------:R-:W2:Y:S01]  /*6e10*/  SHFL.BFLY PT, R2, R7, 0x1, 0x1f ;  /* 0x0c201f0007027f89 */ /* 0x000ea200000e0000 */
[----:B-1----:R-:W-:Y:S01]  /*6e20*/  FADD.FTZ R4, R6, R5 ;  /* 0x0000000506047221 */ /* 0x002fe20000010000 */
[----:B------:R-:W-:Y:S01]  /*6e30*/  MOV R5, RZ ;  /* 0x000000ff00057202 */ /* 0x000fe20000000f00 */
[----:B--2---:R-:W-:-:S03]  /*6e40*/  FADD.FTZ R2, R2, R7 ;  /* 0x0000000702027221 */ /* 0x004fc60000010000 */
[----:B------:R-:W-:Y:S02]  /*6e50*/  FSETP.NE.FTZ.AND P1, PT, R4, RZ, PT ;  /* 0x000000ff0400720b */ /* 0x000fe40003f35000 */
[----:B------:R-:W-:-:S11]  /*6e60*/  FSETP.NE.FTZ.AND P0, PT, R2, RZ, PT ;  /* 0x000000ff0200720b */ /* 0x000fd60003f15000 */
[----:B------:R-:W1:Y:S01]  /*6e70*/  @P1 MUFU.RCP R5, R4 ;  /* 0x0000000400051308 */ /* 0x000e620000001000 */
[----:B------:R-:W-:Y:S02]  /*6e80*/  @P1 MOV R8, 0x3f317218 ;  /* 0x3f31721800081802 */ /* 0x000fe40000000f00 */
[----:B------:R-:W-:-:S05]  /*6e90*/  @P0 MOV R9, 0x3f317218 ;  /* 0x3f31721800090802 */ /* 0x000fca0000000f00 */
[----:B------:R-:W2:Y:S08]  /*6ea0*/  @P1 MUFU.LG2 R4, R4 ;  /* 0x0000000400041308 */ /* 0x000eb00000000c00 */
[----:B------:R-:W3:Y:S01]  /*6eb0*/  @P0 MUFU.LG2 R6, R2 ;  /* 0x0000000200060308 */ /* 0x000ee20000000c00 */
[C---:B-1----:R-:W-:Y:S02]  /*6ec0*/  FMUL.FTZ R128, R5.reuse, R128 ;  /* 0x0000008005807220 */ /* 0x042fe40000410000 */
[----:B------:R-:W-:-:S02]  /*6ed0*/  FMUL.FTZ R129, R5, R129 ;  /* 0x0000008105817220 */ /* 0x000fc40000410000 */
[C---:B------:R-:W-:Y:S02]  /*6ee0*/  FMUL.FTZ R36, R5.reuse, R36 ;  /* 0x0000002405247220 */ /* 0x040fe40000410000 */
[C---:B------:R-:W-:Y:S01]  /*6ef0*/  FMUL.FTZ R37, R5.reuse, R37 ;  /* 0x0000002505257220 */ /* 0x040fe20000410000 */
[----:B------:R1:W4:Y:S01]  /*6f00*/  @P0 MUFU.RCP R0, R2 ;  /* 0x0000000200000308 */ /* 0x0003220000001000 */
[----:B--2---:R-:W-:Y:S02]  /*6f10*/  @P1 FMUL.FTZ R7, R4, 0.69314718246459960938 ;  /* 0x3f31721804071820 */ /* 0x004fe40000410000 */
[----:B------:R-:W-:Y:S02]  /*6f20*/  @P1 FMUL.FTZ R4, R8, c[0x0][0x2d0] ;  /* 0x0000b40008041a20 */ /* 0x000fe40000410000 */
[C---:B------:R-:W-:Y:S02]  /*6f30*/  FMUL.FTZ R40, R5.reuse, R40 ;  /* 0x0000002805287220 */ /* 0x040fe40000410000 */
[----:B------:R-:W-:-:S02]  /*6f40*/  FMUL.FTZ R41, R5, R41 ;  /* 0x0000002905297220 */ /* 0x000fc40000410000 */
[----:B---3--:R-:W-:Y:S02]  /*6f50*/  @P0 FMUL.FTZ R8, R6, 0.69314718246459960938 ;  /* 0x3f31721806080820 */ /* 0x008fe40000410000 */
[----:B------:R-:W-:Y:S02]  /*6f60*/  @P0 FMUL.FTZ R6, R9, c[0x0][0x2d0] ;  /* 0x0000b40009060a20 */ /* 0x000fe40000410000 */
[C---:B------:R-:W-:Y:S02]  /*6f70*/  FMUL.FTZ R44, R5.reuse, R44 ;  /* 0x0000002c052c7220 */ /* 0x040fe40000410000 */
[C---:B------:R-:W-:Y:S01]  /*6f80*/  FMUL.FTZ R45, R5.reuse, R45 ;  /* 0x0000002d052d7220 */ /* 0x040fe20000410000 */
[----:B-1----:R-:W-:Y:S01]  /*6f90*/  MOV R2, 0xff800000 ;  /* 0xff80000000027802 */ /* 0x002fe20000000f00 */
[C---:B------:R-:W-:Y:S02]  /*6fa0*/  FMUL.FTZ R48, R5.reuse, R48 ;  /* 0x0000003005307220 */ /* 0x040fe40000410000 */
[----:B------:R-:W-:-:S02]  /*6fb0*/  FMUL.FTZ R49, R5, R49 ;  /* 0x0000003105317220 */ /* 0x000fc40000410000 */
[C---:B------:R-:W-:Y:S02]  /*6fc0*/  FMUL.FTZ R52, R5.reuse, R52 ;  /* 0x0000003405347220 */ /* 0x040fe40000410000 */
[C---:B------:R-:W-:Y:S02]  /*6fd0*/  FMUL.FTZ R53, R5.reuse, R53 ;  /* 0x0000003505357220 */ /* 0x040fe40000410000 */
[C---:B------:R-:W-:Y:S02]  /*6fe0*/  FMUL.FTZ R56, R5.reuse, R56 ;  /* 0x0000003805387220 */ /* 0x040fe40000410000 */
[C---:B------:R-:W-:Y:S02]  /*6ff0*/  FMUL.FTZ R57, R5.reuse, R57 ;  /* 0x0000003905397220 */ /* 0x040fe40000410000 */
        /* <DEDUP_REMOVED lines=33> */
[----:B------:R-:W-:Y:S01]  /*7210*/  FMUL.FTZ R117, R5, R117 ;  /* 0x0000007505757220 */ /* 0x000fe20000410000 */
[----:B------:R-:W-:Y:S01]  /*7220*/  MOV R5, 0xff800000 ;  /* 0xff80000000057802 */ /* 0x000fe20000000f00 */
[C---:B----4-:R-:W-:Y:S02]  /*7230*/  FMUL.FTZ R130, R0.reuse, R130 ;  /* 0x0000008200827220 */ /* 0x050fe40000410000 */
        /* <DEDUP_REMOVED lines=46> */
[----:B------:R-:W-:Y:S02]  /*7520*/  FMUL.FTZ R119, R0, R119 ;  /* 0x0000007700777220 */ /* 0x000fe40000410000 */
[----:B------:R-:W-:Y:S02]  /*7530*/  @P1 FFMA.FTZ R2, R4, R132, R7 ;  /* 0x0000008404021223 */ /* 0x000fe40000010007 */
[----:B------:R-:W-:Y:S02]  /*7540*/  @P0 FFMA.FTZ R5, R6, R3, R8 ;  /* 0x0000000306050223 */ /* 0x000fe40000010008 */
.L_x_3:
[----:B------:R-:W-:Y:S05]  /*7550*/  @P2 BRA `(.L_x_15) ;  /* 0x0000196000002947 */ /* 0x000fea0003800000 */
[----:B------:R-:W3:Y:S01]  /*7560*/  S2R R11, SR_TID.X ;  /* 0x00000000000b7919 */ /* 0x000ee20000002100 */
[----:B------:R-:W-:Y:S01]  /*7570*/  USHF.R.S32.HI UR6, URZ, 0x1f, UR10 ;  /* 0x0000001f3f067899 */ /* 0x000fe2000801140a */
[----:B------:R-:W-:Y:S01]  /*7580*/  IMAD R6, RZ, RZ, -UR10 ;  /* 0x8000000aff067e24 */ /* 0x000fe2000f8e02ff */
[----:B------:R-:W-:Y:S01]  /*7590*/  ULDC.64 UR4, c[0x0][0x4d0] ;  /* 0x0001340000047ab9 */ /* 0x000fe20000000a00 */
[----:B------:R-:W4:Y:S01]  /*75a0*/  S2R R3, SR_CTAID.Y ;  /* 0x0000000000037919 */ /* 0x000f220000002600 */
[----:B------:R-:W-:Y:S01]  /*75b0*/  UIMAD UR7, UR6, UR4, URZ ;  /* 0x00000004060772a4 */ /* 0x000fe2000f8e023f */
[----:B------:R-:W-:Y:S01]  /*75c0*/  IMAD.MOV.U32 R9, RZ, RZ, c[0x0][0x4e8] ;  /* 0x00013a00ff097624 */ /* 0x000fe200078e00ff */
[----:B--2---:R-:W-:Y:S01]  /*75d0*/  UIMAD.WIDE.U32 UR8, UR10, UR4, URZ ;  /* 0x000000040a0872a5 */ /* 0x004fe2000f8e003f */
[----:B------:R-:W2:Y:S01]  /*75e0*/  S2R R8, SR_CTAID.Z ;  /* 0x0000000000087919 */ /* 0x000ea20000002700 */
[----:B------:R-:W-:Y:S01]  /*75f0*/  UIMAD UR7, UR10, UR5, UR7 ;  /* 0x000000050a0772a4 */ /* 0x000fe2000f8e0207 */
[----:B------:R-:W-:Y:S01]  /*7600*/  BSSY B0, `(.L_x_16) ;  /* 0x00000f9000007945 */ /* 0x000fe20003800000 */
[C---:B------:R-:W-:Y:S01]  /*7610*/  ISETP.NE.AND P1, PT, R9.reuse, 0x1, PT ;  /* 0x000000010900780c */ /* 0x040fe20003f25270 */
[----:B------:R-:W-:Y:S01]  /*7620*/  ULDC.64 UR4, c[0x0][0x438] ;  /* 0x00010e0000047ab9 */ /* 0x000fe20000000a00 */
[----:B------:R-:W-:Y:S01]  /*7630*/  MOV R17, UR9 ;  /* 0x0000000900117c02 */ /* 0x000fe20008000f00 */
[----:B------:R-:W-:Y:S01]  /*7640*/  UIMAD.WIDE.U32 UR14, UR10, UR4, URZ ;  /* 0x000000040a0e72a5 */ /* 0x000fe2000f8e003f */
[----:B------:R-:W-:Y:S01]  /*7650*/  IMAD.U32 R16, RZ, RZ, UR8 ;  /* 0x00000008ff107e24 */ /* 0x000fe2000f8e00ff */
[----:B------:R-:W-:Y:S01]  /*7660*/  UIMAD UR4, UR6, UR4, URZ ;  /* 0x00000004060472a4 */ /* 0x000fe2000f8e023f */
[----:B------:R-:W-:Y:S01]  /*7670*/  IMAD R9, R9, c[0x0][0x388], RZ ;  /* 0x0000e20009097a24 */ /* 0x000fe200078e02ff */
[----:B------:R-:W-:-:S02]  /*7680*/  UIADD3 UR7, UR9, UR7, URZ ;  /* 0x0000000709077290 */ /* 0x000fc4000fffe03f */
[----:B------:R-:W-:Y:S01]  /*7690*/  UIMAD UR4, UR10, UR5, UR4 ;  /* 0x000000050a0472a4 */ /* 0x000fe2000f8e0204 */
[----:B------:R-:W-:Y:S01]  /*76a0*/  MOV R14, UR14 ;  /* 0x0000000e000e7c02 */ /* 0x000fe20008000f00 */
[----:B------:R-:W-:Y:S01]  /*76b0*/  IMAD.U32 R15, RZ, RZ, UR15 ;  /* 0x0000000fff0f7e24 */ /* 0x000fe2000f8e00ff */
[----:B---3--:R-:W-:Y:S01]  /*76c0*/  SHF.R.S32.HI R0, RZ, 0x1f, R11 ;  /* 0x0000001fff007819 */ /* 0x008fe2000001140b */
[----:B------:R-:W-:Y:S01]  /*76d0*/  UIADD3 UR4, UR15, UR4, URZ ;  /* 0x000000040f047290 */ /* 0x000fe2000fffe03f */
[----:B------:R-:W-:Y:S02]  /*76e0*/  IMAD.U32 R17, RZ, RZ, UR7 ;  /* 0x00000007ff117e24 */ /* 0x000fe4000f8e00ff */
[-C--:B------:R-:W-:Y:S01]  /*76f0*/  LEA.HI R13, R0, R11.reuse, RZ, 0x5 ;  /* 0x0000000b000d7211 */ /* 0x080fe200078f28ff */
[----:B----4-:R-:W-:Y:S01]  /*7700*/  IMAD R6, R6, c[0x0][0x550], R3 ;  /* 0x0001540006067a24 */ /* 0x010fe200078e0203 */
[----:B------:R-:W-:Y:S01]  /*7710*/  LEA.HI R0, R0, R11, RZ, 0x2 ;  /* 0x0000000b00007211 */ /* 0x000fe200078f10ff */
[----:B------:R-:W-:Y:S01]  /*7720*/  IMAD.U32 R15, RZ, RZ, UR4 ;  /* 0x00000004ff0f7e24 */ /* 0x000fe2000f8e00ff */
[----:B-1----:R-:W-:Y:S01]  /*7730*/  LOP3.LUT R4, R13, 0xffffffe0, RZ, 0xc0, !PT ;  /* 0xffffffe00d047812 */ /* 0x002fe200078ec0ff */
[----:B--2---:R-:W-:Y:S01]  /*7740*/  IMAD.WIDE.U32 R16, R8, c[0x0][0x4d8], R16 ;  /* 0x0001360008107a25 */ /* 0x004fe200078e0010 */
[----:B------:R-:W-:-:S02]  /*7750*/  SHF.R.S32.HI R10, RZ, 0x5, R13 ;  /* 0x00000005ff0a7819 */ /* 0x000fc4000001140d */
[----:B------:R-:W-:Y:S01]  /*7760*/  SHF.R.S32.HI R13, RZ, 0x1f, R13 ;  /* 0x0000001fff0d7819 */ /* 0x000fe2000001140d */
[----:B------:R-:W-:Y:S01]  /*7770*/  IMAD.IADD R4, R11, 0x1, -R4 ;  /* 0x000000010b047824 */ /* 0x000fe200078e0a04 */
[----:B------:R-:W-:Y:S01]  /*7780*/  LOP3.LUT R0, R0, 0xfffffffc, RZ, 0xc0, !PT ;  /* 0xfffffffc00007812 */ /* 0x000fe200078ec0ff */
[----:B------:R-:W-:Y:S01]  /*7790*/  IMAD.WIDE.U32 R14, R8, c[0x0][0x440], R14 ;  /* 0x00011000080e7a25 */ /* 0x000fe200078e000e */
[----:B------:R-:W-:Y:S02]  /*77a0*/  LEA.HI R13, R13, R10, RZ, 0x3 ;  /* 0x0000000a0d0d7211 */ /* 0x000fe400078f18ff */
[----:B------:R-:W-:Y:S01]  /*77b0*/  IADD3 R11, -R0, R11, RZ ;  /* 0x0000000b000b7210 */ /* 0x000fe20007ffe1ff */
[----:B------:R-:W-:Y:S01]  /*77c0*/  IMAD.MOV.U32 R20, RZ, RZ, R14 ;  /* 0x000000ffff147224 */ /* 0x000fe200078e000e */
[----:B------:R-:W-:Y:S01]  /*77d0*/  LOP3.LUT R13, R13, 0xffffff8, RZ, 0xc0, !PT ;  /* 0x0ffffff80d0d7812 */ /* 0x000fe200078ec0ff */
[----:B------:R-:W1:Y:S01]  /*77e0*/  S2R R0, SR_CTAID.X ;  /* 0x0000000000007919 */ /* 0x000e620000002500 */
[----:B------:R-:W-:-:S02]  /*77f0*/  SHF.R.S32.HI R3, RZ, 0x1f, R4 ;  /* 0x0000001fff037819 */ /* 0x000fc40000011404 */
[----:B------:R-:W-:Y:S01]  /*7800*/  SHF.R.S32.HI R7, RZ, 0x1f, R8 ;  /* 0x0000001fff077819 */ /* 0x000fe20000011408 */
[----:B------:R-:W-:Y:S01]  /*7810*/  IMAD.IADD R13, R10, 0x1, -R13 ;  /* 0x000000010a0d7824 */ /* 0x000fe200078e0a0d */
[----:B------:R-:W-:Y:S02]  /*7820*/  LEA.HI R10, R11, R11, RZ, 0x1 ;  /* 0x0000000b0b0a7211 */ /* 0x000fe400078f08ff */
[----:B------:R-:W-:Y:S02]  /*7830*/  LEA.HI R3, R3, R4, RZ, 0x2 ;  /* 0x0000000403037211 */ /* 0x000fe400078f10ff */
[----:B------:R-:W-:Y:S02]  /*7840*/  LOP3.LUT R10, R10, 0x1ffffffe, RZ, 0xc0, !PT ;  /* 0x1ffffffe0a0a7812 */ /* 0x000fe400078ec0ff */
[----:B------:R-:W-:Y:S02]  /*7850*/  SHF.R.S32.HI R12, RZ, 0x2, R3 ;  /* 0x00000002ff0c7819 */ /* 0x000fe40000011403 */
[----:B------:R-:W-:Y:S01]  /*7860*/  IADD3 R10, R11, -R10, RZ ;  /* 0x8000000a0b0a7210 */ /* 0x000fe20007ffe0ff */
[----:B------:R-:W-:Y:S01]  /*7870*/  IMAD R11, R7, c[0x0][0x4d8], RZ ;  /* 0x00013600070b7a24 */ /* 0x000fe200078e02ff */
[----:B------:R-:W-:Y:S01]  /*7880*/  LOP3.LUT R3, R3, 0x7ffffffc, RZ, 0xc0, !PT ;  /* 0x7ffffffc03037812 */ /* 0x000fe200078ec0ff */
[----:B------:R-:W-:-:S02]  /*7890*/  IMAD R13, R13, 0x10, R12 ;  /* 0x000000100d0d7824 */ /* 0x000fc400078e020c */
[----:B------:R-:W-:Y:S02]  /*78a0*/  IMAD R7, R7, c[0x0][0x440], RZ ;  /* 0x0001100007077a24 */ /* 0x000fe400078e02ff */
[----:B------:R-:W-:Y:S02]  /*78b0*/  IMAD R19, R10, 0x8, R13 ;  /* 0x000000080a137824 */ /* 0x000fe400078e020d */
[C---:B------:R-:W-:Y:S02]  /*78c0*/  IMAD R7, R8.reuse, c[0x0][0x444], R7 ;  /* 0x0001110008077a24 */ /* 0x040fe400078e0207 */
[----:B------:R-:W-:Y:S01]  /*78d0*/  IMAD R11, R8, c[0x0][0x4dc], R11 ;  /* 0x00013700080b7a24 */ /* 0x000fe200078e020b */
[C---:B-1----:R-:W-:Y:S01]  /*78e0*/  LEA R19, R0.reuse, R19, 0x7 ;  /* 0x0000001300137211 */ /* 0x042fe200078e38ff */
[----:B------:R-:W-:Y:S01]  /*78f0*/  IMAD.IADD R21, R15, 0x1, R7 ;  /* 0x000000010f157824 */ /* 0x000fe200078e0207 */
[----:B------:R-:W-:Y:S01]  /*7900*/  SHF.R.S32.HI R8, RZ, 0x1f, R6 ;  /* 0x0000001fff087819 */ /* 0x000fe20000011406 */
[----:B------:R-:W-:Y:S01]  /*7910*/  IMAD.IADD R17, R17, 0x1, R11 ;  /* 0x0000000111117824 */ /* 0x000fe200078e020b */
[----:B------:R-:W-:Y:S01]  /*7920*/  MOV R10, R19 ;  /* 0x00000013000a7202 */ /* 0x000fe20000000f00 */
[----:B------:R-:W-:Y:S01]  /*7930*/  @P1 IMAD.HI.U32 R7, R19, c[0x0][0x4ec], RZ ;  /* 0x00013b0013071a27 */ /* 0x000fe200078e00ff */
[----:B------:R-:W-:-:S03]  /*7940*/  LEA R0, R0, R13, 0x7 ;  /* 0x0000000d00007211 */ /* 0x000fc600078e38ff */
[C---:B------:R-:W-:Y:S01]  /*7950*/  IMAD R11, R8.reuse, c[0x0][0x4e0], RZ ;  /* 0x00013800080b7a24 */ /* 0x040fe200078e02ff */
[----:B------:R-:W-:Y:S01]  /*7960*/  @P1 SHF.R.U32.HI R10, RZ, c[0x0][0x4f0], R7 ;  /* 0x00013c00ff0a1a19 */ /* 0x000fe20000011607 */
[----:B------:R-:W-:Y:S01]  /*7970*/  IMAD R15, R8, c[0x0][0x448], RZ ;  /* 0x00011200080f7a24 */ /* 0x000fe200078e02ff */
[----:B------:R-:W-:Y:S01]  /*7980*/  MOV R7, R19 ;  /* 0x0000001300077202 */ /* 0x000fe20000000f00 */
[C---:B------:R-:W-:Y:S01]  /*7990*/  IMAD R11, R6.reuse, c[0x0][0x4e4], R11 ;  /* 0x00013900060b7a24 */ /* 0x040fe200078e020b */
[--C-:B------:R-:W-:Y:S01]  /*79a0*/  SHF.R.S32.HI R12, RZ, 0x1f, R10.reuse ;  /* 0x0000001fff0c7819 */ /* 0x100fe2000001140a */
[----:B------:R-:W-:Y:S02]  /*79b0*/  IMAD.MOV R8, RZ, RZ, -R10 ;  /* 0x000000ffff087224 */ /* 0x000fe400078e0a0a */
[C---:B------:R-:W-:Y:S02]  /*79c0*/  IMAD R15, R6.reuse, c[0x0][0x44c], R15 ;  /* 0x00011300060f7a24 */ /* 0x040fe400078e020f */
[----:B------:R-:W-:-:S04]  /*79d0*/  IMAD.WIDE.U32 R20, R6, c[0x0][0x448], R20 ;  /* 0x0001120006147a25 */ /* 0x000fc800078e0014 */
[----:B------:R-:W-:-:S04]  /*79e0*/  IMAD.WIDE.U32 R16, R6, c[0x0][0x4e0], R16 ;  /* 0x0001380006107a25 */ /* 0x000fc800078e0010 */
[----:B------:R-:W-:Y:S01]  /*79f0*/  @P1 IMAD.HI.U32 R6, R19, c[0x0][0x4ec], RZ ;  /* 0x00013b0013061a27 */ /* 0x000fe200078e00ff */
[----:B------:R-:W-:Y:S01]  /*7a00*/  BAR.SYNC.DEFER_BLOCKING 0x1, 0x100 ;  /* 0x0044000000007b1d */ /* 0x000fe20000010000 */
[----:B------:R-:W-:Y:S02]  /*7a10*/  IADD3 R10, P0, R10, R16, RZ ;  /* 0x000000100a0a7210 */ /* 0x000fe40007f1e0ff */
[----:B------:R-:W-:Y:S01]  /*7a20*/  IMAD R8, R8, c[0x0][0x4e8], R19 ;  /* 0x00013a0008087a24 */ /* 0x000fe200078e0213 */
[----:B------:R-:W-:Y:S01]  /*7a30*/  @P1 SHF.R.U32.HI R7, RZ, c[0x0][0x4f0], R6 ;  /* 0x00013c00ff071a19 */ /* 0x000fe20000011606 */
[----:B------:R-:W-:Y:S01]  /*7a40*/  IMAD.IADD R21, R21, 0x1, R15 ;  /* 0x0000000115157824 */ /* 0x000fe200078e020f */
[----:B------:R-:W-:Y:S01]  /*7a50*/  IADD3.X R11, R12, R17, R11, P0, !PT ;  /* 0x000000110c0b7210 */ /* 0x000fe200007fe40b */
[----:B------:R-:W-:Y:S01]  /*7a60*/  IMAD.IADD R3, R4, 0x1, -R3 ;  /* 0x0000000104037824 */ /* 0x000fe200078e0a03 */
[----:B------:R-:W-:Y:S01]  /*7a70*/  SHF.R.S32.HI R6, RZ, 0x1f, R8 ;  /* 0x0000001fff067819 */ /* 0x000fe20000011408 */
[C---:B------:R-:W-:Y:S01]  /*7a80*/  IMAD.WIDE.U32 R20, R7.reuse, c[0x0][0x430], R20 ;  /* 0x00010c0007147a25 */ /* 0x040fe200078e0014 */
[----:B------:R-:W-:-:S02]  /*7a90*/  IADD3 R12, -R7, RZ, RZ ;  /* 0x000000ff070c7210 */ /* 0x000fc40007ffe1ff */
[----:B------:R-:W-:Y:S01]  /*7aa0*/  LOP3.LUT P1, RZ, R4, 0x3, RZ, 0xc0, !PT ;  /* 0x0000000304ff7812 */ /* 0x000fe2000782c0ff */
[----:B------:R-:W-:Y:S01]  /*7ab0*/  IMAD R15, R6, c[0x0][0x4c8], RZ ;  /* 0x00013200060f7a24 */ /* 0x000fe200078e02ff */
[----:B------:R-:W-:Y:S01]  /*7ac0*/  SHF.R.S32.HI R6, RZ, 0x1f, R7 ;  /* 0x0000001fff067819 */ /* 0x000fe20000011407 */
[----:B------:R-:W-:Y:S01]  /*7ad0*/  IMAD.WIDE.U32 R10, R8, c[0x0][0x4c8], R10 ;  /* 0x00013200080a7a25 */ /* 0x000fe200078e000a */
[----:B------:R-:W-:-:S03]  /*7ae0*/  ISETP.GE.OR P2, PT, R0, R9, P1 ;  /* 0x000000090000720c */ /* 0x000fc60000f46670 */
[----:B------:R-:W-:Y:S01]  /*7af0*/  IMAD R15, R8, c[0x0][0x4cc], R15 ;  /* 0x00013300080f7a24 */ /* 0x000fe200078e020f */
[----:B------:R-:W-:Y:S01]  /*7b00*/  LEA R8, P0, R10, c[0x0][0x4a8], 0x2 ;  /* 0x00012a000a087a11 */ /* 0x000fe200078010ff */
[----:B------:R-:W-:Y:S02]  /*7b10*/  IMAD R12, R12, c[0x0][0x4e8], R19 ;  /* 0x00013a000c0c7a24 */ /* 0x000fe400078e0213 */
[----:B------:R-:W-:Y:S02]  /*7b20*/  IMAD.IADD R15, R11, 0x1, R15 ;  /* 0x000000010b0f7824 */ /* 0x000fe400078e020f */
[----:B------:R-:W-:Y:S01]  /*7b30*/  IMAD R6, R6, c[0x0][0x430], RZ ;  /* 0x00010c0006067a24 */ /* 0x000fe200078e02ff */
[----:B------:R-:W-:Y:S02]  /*7b40*/  SHFL.IDX PT, R16, R8, 0x1, 0x1c1f ;  /* 0x003c1f0008107f89 */ /* 0x000fe400000e0000 */
[----:B------:R-:W-:Y:S01]  /*7b50*/  LEA.HI.X R15, R10, c[0x0][0x4ac], R15, 0x2, P0 ;  /* 0x00012b000a0f7a11 */ /* 0x000fe200000f140f */
[----:B------:R-:W-:Y:S01]  /*7b60*/  IMAD R7, R7, c[0x0][0x434], R6 ;  /* 0x00010d0007077a24 */ /* 0x000fe200078e0206 */
[----:B------:R-:W-:Y:S01]  /*7b70*/  SHFL.IDX PT, R10, R8, RZ, 0x1c1f ;  /* 0x001c1fff080a7589 */ /* 0x000fe200000e0000 */
[----:B------:R-:W-:-:S02]  /*7b80*/  SHF.R.S32.HI R6, RZ, 0x1f, R12 ;  /* 0x0000001fff067819 */ /* 0x000fc4000001140c */
[----:B------:R-:W-:Y:S01]  /*7b90*/  IMAD.IADD R21, R21, 0x1, R7 ;  /* 0x0000000115157824 */ /* 0x000fe200078e0207 */
[----:B------:R-:W1:Y:S02]  /*7ba0*/  SHFL.IDX PT, R11, R15, RZ, 0x1c1f ;  /* 0x001c1fff0f0b7589 */ /* 0x000e6400000e0000 */
[----:B------:R-:W-:Y:S01]  /*7bb0*/  IMAD R7, R6, c[0x0][0x428], RZ ;  /* 0x00010a0006077a24 */ /* 0x000fe200078e02ff */
[----:B------:R-:W-:Y:S01]  /*7bc0*/  IADD3 R6, R0, 0x8, RZ ;  /* 0x0000000800067810 */ /* 0x000fe20007ffe0ff */
[----:B------:R-:W2:Y:S01]  /*7bd0*/  SHFL.IDX PT, R17, R15, 0x1, 0x1c1f ;  /* 0x003c1f000f117f89 */ /* 0x000ea200000e0000 */
[----:B------:R-:W-:Y:S02]  /*7be0*/  IMAD.WIDE.U32 R20, R12, c[0x0][0x428], R20 ;  /* 0x00010a000c147a25 */ /* 0x000fe400078e0014 */
[----:B------:R-:W-:Y:S02]  /*7bf0*/  ISETP.GE.OR P1, PT, R6, R9, P1 ;  /* 0x000000090600720c */ /* 0x000fe40000f26670 */
[----:B------:R-:W-:-:S05]  /*7c00*/  IMAD R7, R12, c[0x0][0x42c], R7 ;  /* 0x00010b000c077a24 */ /* 0x000fca00078e0207 */
[----:B------:R-:W-:Y:S02]  /*7c10*/  IADD3 R12, R21, R7, RZ ;  /* 0x00000007150c7210 */ /* 0x000fe40007ffe0ff */
[----:B------:R-:W-:-:S04]  /*7c20*/  LEA R7, P0, R20, c[0x0][0x400], 0x2 ;  /* 0x0001000014077a11 */ /* 0x000fc800078010ff */
[----:B------:R-:W-:Y:S01]  /*7c30*/  LEA.HI.X R12, R20, c[0x0][0x404], R12, 0x2, P0 ;  /* 0x00010100140c7a11 */ /* 0x000fe200000f140c */
[----:B------:R3:W4:Y:S01]  /*7c40*/  SHFL.IDX PT, R14, R7, RZ, 0x1c1f ;  /* 0x001c1fff070e7589 */ /* 0x00072200000e0000 */
[----:B------:R-:W-:-:S03]  /*7c50*/  ISETP.GE.AND P0, PT, R6, R9, PT ;  /* 0x000000090600720c */ /* 0x000fc60003f06270 */
[----:B-1----:R3:W-:Y:S04]  /*7c60*/  @!P2 ST.E [R10.64], R2 ;  /* 0x000000020a00a985 */ /* 0x0027e8000c10190c */
[----:B--2---:R3:W-:Y:S01]  /*7c70*/  @!P1 ST.E [R16.64], R5 ;  /* 0x0000000510009985 */ /* 0x0047e2000c10190c */
[----:B------:R-:W-:Y:S02]  /*7c80*/  ISETP.GE.AND P1, PT, R0, R9, PT ;  /* 0x000000090000720c */ /* 0x000fe40003f26270 */
[----:B------:R-:W-:Y:S01]  /*7c90*/  SHF.L.U32 R9, R3, 0x1, RZ ;  /* 0x0000000103097819 */ /* 0x000fe200000006ff */
[----:B------:R3:W1:Y:S10]  /*7ca0*/  SHFL.IDX PT, R15, R12, RZ, 0x1c1f ;  /* 0x001c1fff0c0f7589 */ /* 0x00067400000e0000 */
[----:B------:R-:W-:Y:S05]  /*7cb0*/  @P1 BRA `(.L_x_17) ;  /* 0x000008d000001947 */ /* 0x000fea0003800000 */
[C---:B------:R-:W-:Y:S02]  /*7cc0*/  ISETP.GE.AND P1, PT, R9.reuse, c[0x0][0x3c8], PT ;  /* 0x0000f20009007a0c */ /* 0x040fe40003f26270 */
[----:B---3--:R-:W-:-:S02]  /*7cd0*/  IADD3 R5, R9, 0x8, RZ ;  /* 0x0000000809057810 */ /* 0x008fc40007ffe0ff */
[C---:B------:R-:W-:Y:S02]  /*7ce0*/  IADD3 R4, R9.reuse, 0x10, RZ ;  /* 0x0000001009047810 */ /* 0x040fe40007ffe0ff */
[----:B------:R-:W-:Y:S02]  /*7cf0*/  IADD3 R3, R9, 0x18, RZ ;  /* 0x0000001809037810 */ /* 0x000fe40007ffe0ff */
[----:B------:R-:W-:Y:S02]  /*7d00*/  ISETP.GE.AND P5, PT, R5, c[0x0][0x3c8], PT ;  /* 0x0000f20005007a0c */ /* 0x000fe40003fa6270 */
[----:B------:R-:W-:Y:S02]  /*7d10*/  ISETP.GE.AND P4, PT, R4, c[0x0][0x3c8], PT ;  /* 0x0000f20004007a0c */ /* 0x000fe40003f86270 */
[C---:B------:R-:W-:Y:S01]  /*7d20*/  IADD3 R2, R9.reuse, 0x20, RZ ;  /* 0x0000002009027810 */ /* 0x040fe20007ffe0ff */
[----:B-1--4-:R-:W-:Y:S01]  /*7d30*/  @!P1 IMAD.WIDE R10, R9, 0x4, R14 ;  /* 0x00000004090a9825 */ /* 0x012fe200078e020e */
[----:B------:R-:W-:-:S02]  /*7d40*/  ISETP.GE.AND P3, PT, R3, c[0x0][0x3c8], PT ;  /* 0x0000f20003007a0c */ /* 0x000fc40003f66270 */
[----:B------:R-:W-:Y:S02]  /*7d50*/  ISETP.GE.AND P2, PT, R2, c[0x0][0x3c8], PT ;  /* 0x0000f20002007a0c */ /* 0x000fe40003f46270 */
[C---:B------:R-:W-:Y:S01]  /*7d60*/  IADD3 R0, R9.reuse, 0x28, RZ ;  /* 0x0000002809007810 */ /* 0x040fe20007ffe0ff */
[----:B------:R1:W-:Y:S01]  /*7d70*/  @!P1 ST.E.64 [R10.64], R128 ;  /* 0x000000800a009985 */ /* 0x0003e2000c101b0c */
[----:B------:R-:W-:Y:S02]  /*7d80*/  IADD3 R6, R9, 0x30, RZ ;  /* 0x0000003009067810 */ /* 0x000fe40007ffe0ff */
[----:B------:R-:W-:Y:S02]  /*7d90*/  ISETP.GE.AND P6, PT, R0, c[0x0][0x3c8], PT ;  /* 0x0000f20000007a0c */ /* 0x000fe40003fc6270 */
[----:B------:R-:W-:Y:S02]  /*7da0*/  @!P5 LEA.HI R5, R5, R5, RZ, 0x1 ;  /* 0x000000050505d211 */ /* 0x000fe400078f08ff */
[----:B------:R-:W-:-:S02]  /*7db0*/  ISETP.GE.AND P1, PT, R6, c[0x0][0x3c8], PT ;  /* 0x0000f20006007a0c */ /* 0x000fc40003f26270 */
[----:B------:R-:W-:Y:S02]  /*7dc0*/  @!P4 LEA.HI R4, R4, R4, RZ, 0x1 ;  /* 0x000000040404c211 */ /* 0x000fe400078f08ff */
[----:B------:R-:W-:Y:S02]  /*7dd0*/  @!P3 LEA.HI R3, R3, R3, RZ, 0x1 ;  /* 0x000000030303b211 */ /* 0x000fe400078f08ff */
[----:B------:R-:W-:Y:S02]  /*7de0*/  @!P5 LOP3.LUT R5, R5, 0xfffffffe, RZ, 0xc0, !PT ;  /* 0xfffffffe0505d812 */ /* 0x000fe400078ec0ff */
[----:B------:R-:W-:Y:S02]  /*7df0*/  @!P4 LOP3.LUT R13, R4, 0xfffffffe, RZ, 0xc0, !PT ;  /* 0xfffffffe040dc812 */ /* 0x000fe400078ec0ff */
[----:B------:R-:W-:Y:S01]  /*7e00*/  @!P2 LEA.HI R2, R2, R2, RZ, 0x1 ;  /* 0x000000020202a211 */ /* 0x000fe200078f08ff */
[----:B------:R-:W-:Y:S01]  /*7e10*/  @!P5 IMAD.WIDE R4, R5, 0x4, R14 ;  /* 0x000000040504d825 */ /* 0x000fe200078e020e */
[----:B------:R-:W-:-:S02]  /*7e20*/  @!P3 LOP3.LUT R3, R3, 0xfffffffe, RZ, 0xc0, !PT ;  /* 0xfffffffe0303b812 */ /* 0x000fc400078ec0ff */
[----:B------:R-:W-:Y:S02]  /*7e30*/  @!P2 LOP3.LUT R17, R2, 0xfffffffe, RZ, 0xc0, !PT ;  /* 0xfffffffe0211a812 */ /* 0x000fe400078ec0ff */
[----:B------:R-:W-:Y:S01]  /*7e40*/  @!P6 LEA.HI R0, R0, R0, RZ, 0x1 ;  /* 0x000000000000e211 */ /* 0x000fe200078f08ff */
[--C-:B------:R-:W-:Y:S01]  /*7e50*/  @!P3 IMAD.WIDE R2, R3, 0x4, R14.reuse ;  /* 0x000000040302b825 */ /* 0x100fe200078e020e */
[----:B------:R-:W-:Y:S01]  /*7e60*/  @!P1 LEA.HI R6, R6, R6, RZ, 0x1 ;  /* 0x0000000606069211 */ /* 0x000fe200078f08ff */
[----:B------:R2:W-:Y:S01]  /*7e70*/  @!P5 ST.E.64 [R4.64], R36 ;  /* 0x000000240400d985 */ /* 0x0005e2000c101b0c */
[----:B------:R-:W-:Y:S01]  /*7e80*/  IADD3 R19, R9, 0x38, RZ ;  /* 0x0000003809137810 */ /* 0x000fe20007ffe0ff */
[--C-:B------:R-:W-:Y:S01]  /*7e90*/  @!P2 IMAD.WIDE R16, R17, 0x4, R14.reuse ;  /* 0x000000041110a825 */ /* 0x100fe200078e020e */
[----:B------:R-:W-:Y:S02]  /*7ea0*/  IADD3 R18, R9, 0x40, RZ ;  /* 0x0000004009127810 */ /* 0x000fe40007ffe0ff */
[----:B------:R-:W-:Y:S01]  /*7eb0*/  ISETP.GE.AND P5, PT, R19, c[0x0][0x3c8], PT ;  /* 0x0000f20013007a0c */ /* 0x000fe20003fa6270 */
[----:B-1----:R-:W-:Y:S01]  /*7ec0*/  @!P4 IMAD.WIDE R10, R13, 0x4, R14 ;  /* 0x000000040d0ac825 */ /* 0x002fe200078e020e */
[----:B------:R-:W-:-:S02]  /*7ed0*/  IADD3 R13, R9, 0x48, RZ ;  /* 0x00000048090d7810 */ /* 0x000fc40007ffe0ff */
[----:B------:R-:W-:Y:S02]  /*7ee0*/  IADD3 R8, R9, 0x50, RZ ;  /* 0x0000005009087810 */ /* 0x000fe40007ffe0ff */
[----:B------:R1:W-:Y:S01]  /*7ef0*/  @!P4 ST.E.64 [R10.64], R40 ;  /* 0x000000280a00c985 */ /* 0x0003e2000c101b0c */
[----:B------:R-:W-:-:S03]  /*7f00*/  ISETP.GE.AND P4, PT, R18, c[0x0][0x3c8], PT ;  /* 0x0000f20012007a0c */ /* 0x000fc60003f86270 */
[----:B------:R3:W-:Y:S01]  /*7f10*/  @!P3 ST.E.64 [R2.64], R44 ;  /* 0x0000002c0200b985 */ /* 0x0007e2000c101b0c */
[----:B------:R-:W-:Y:S02]  /*7f20*/  ISETP.GE.AND P3, PT, R13, c[0x0][0x3c8], PT ;  /* 0x0000f2000d007a0c */ /* 0x000fe40003f66270 */
[----:B------:R-:W-:Y:S01]  /*7f30*/  @!P5 LEA.HI R19, R19, R19, RZ, 0x1 ;  /* 0x000000131313d211 */ /* 0x000fe200078f08ff */
[----:B------:R4:W-:Y:S01]  /*7f40*/  @!P2 ST.E.64 [R16.64], R48 ;  /* 0x000000301000a985 */ /* 0x0009e2000c101b0c */
[----:B------:R-:W-:Y:S02]  /*7f50*/  ISETP.GE.AND P2, PT, R8, c[0x0][0x3c8], PT ;  /* 0x0000f20008007a0c */ /* 0x000fe40003f46270 */
[----:B------:R-:W-:-:S03]  /*7f60*/  @!P5 LOP3.LUT R19, R19, 0xfffffffe, RZ, 0xc0, !PT ;  /* 0xfffffffe1313d812 */ /* 0x000fc600078ec0ff */
[----:B------:R-:W-:Y:S02]  /*7f70*/  @!P4 LEA.HI R18, R18, R18, RZ, 0x1 ;  /* 0x000000121212c211 */ /* 0x000fe400078f08ff */
[----:B--2---:R-:W-:Y:S02]  /*7f80*/  @!P6 LOP3.LUT R5, R0, 0xfffffffe, RZ, 0xc0, !PT ;  /* 0xfffffffe0005e812 */ /* 0x004fe400078ec0ff */
[----:B------:R-:W-:Y:S02]  /*7f90*/  IADD3 R0, R9, 0x58, RZ ;  /* 0x0000005809007810 */ /* 0x000fe40007ffe0ff */
[----:B------:R-:W-:Y:S01]  /*7fa0*/  @!P3 LEA.HI R13, R13, R13, RZ, 0x1 ;  /* 0x0000000d0d0db211 */ /* 0x000fe200078f08ff */
[----:B------:R-:W-:Y:S01]  /*7fb0*/  @!P6 IMAD.WIDE R4, R5, 0x4, R14 ;  /* 0x000000040504e825 */ /* 0x000fe200078e020e */
[----:B------:R-:W-:Y:S02]  /*7fc0*/  @!P2 LEA.HI R8, R8, R8, RZ, 0x1 ;  /* 0x000000080808a211 */ /* 0x000fe400078f08ff */
[----:B------:R-:W-:-:S02]  /*7fd0*/  @!P3 LOP3.LUT R13, R13, 0xfffffffe, RZ, 0xc0, !PT ;  /* 0xfffffffe0d0db812 */ /* 0x000fc400078ec0ff */
[----:B------:R2:W-:Y:S01]  /*7fe0*/  @!P6 ST.E.64 [R4.64], R52 ;  /* 0x000000340400e985 */ /* 0x0005e2000c101b0c */
[----:B-1----:R-:W-:Y:S02]  /*7ff0*/  @!P4 LOP3.LUT R11, R18, 0xfffffffe, RZ, 0xc0, !PT ;  /* 0xfffffffe120bc812 */ /* 0x002fe400078ec0ff */
[----:B------:R-:W-:Y:S02]  /*8000*/  IADD3 R18, R9, 0x68, RZ ;  /* 0x0000006809127810 */ /* 0x000fe40007ffe0ff */
[----:B---3--:R-:W-:Y:S01]  /*8010*/  @!P1 LOP3.LUT R3, R6, 0xfffffffe, RZ, 0xc0, !PT ;  /* 0xfffffffe06039812 */ /* 0x008fe200078ec0ff */
[----:B------:R-:W-:Y:S01]  /*8020*/  @!P4 IMAD.WIDE R10, R11, 0x4, R14 ;  /* 0x000000040b0ac825 */ /* 0x000fe200078e020e */
[----:B------:R-:W-:-:S03]  /*8030*/  IADD3 R6, R9, 0x60, RZ ;  /* 0x0000006009067810 */ /* 0x000fc60007ffe0ff */
[----:B------:R-:W-:Y:S01]  /*8040*/  @!P1 IMAD.WIDE R2, R3, 0x4, R14 ;  /* 0x0000000403029825 */ /* 0x000fe200078e020e */
[----:B------:R-:W-:-:S03]  /*8050*/  ISETP.GE.AND P6, PT, R6, c[0x0][0x3c8], PT ;  /* 0x0000f20006007a0c */ /* 0x000fc60003fc6270 */
[----:B----4-:R-:W-:Y:S01]  /*8060*/  @!P3 IMAD.WIDE R16, R13, 0x4, R14 ;  /* 0x000000040d10b825 */ /* 0x010fe200078e020e */
[----:B------:R1:W-:Y:S01]  /*8070*/  @!P1 ST.E.64 [R2.64], R56 ;  /* 0x0000003802009985 */ /* 0x0003e2000c101b0c */
[----:B------:R-:W-:Y:S02]  /*8080*/  ISETP.GE.AND P1, PT, R0, c[0x0][0x3c8], PT ;  /* 0x0000f20000007a0c */ /* 0x000fe40003f26270 */
[----:B------:R-:W-:-:S06]  /*8090*/  IADD3 R13, R9, 0x70, RZ ;  /* 0x00000070090d7810 */ /* 0x000fcc0007ffe0ff */
[----:B------:R-:W-:-:S05]  /*80a0*/  @!P6 LEA.HI R6, R6, R6, RZ, 0x1 ;  /* 0x000000060606e211 */ /* 0x000fca00078f08ff */
[----:B------:R-:W-:Y:S02]  /*80b0*/  @!P1 LEA.HI R0, R0, R0, RZ, 0x1 ;  /* 0x0000000000009211 */ /* 0x000fe400078f08ff */
[----:B--2---:R-:W-:Y:S02]  /*80c0*/  @!P2 LOP3.LUT R5, R8, 0xfffffffe, RZ, 0xc0, !PT ;  /* 0xfffffffe0805a812 */ /* 0x004fe400078ec0ff */
[----:B------:R-:W-:Y:S02]  /*80d0*/  @!P1 LOP3.LUT R21, R0, 0xfffffffe, RZ, 0xc0, !PT ;  /* 0xfffffffe00159812 */ /* 0x000fe400078ec0ff */
[----:B------:R-:W-:Y:S01]  /*80e0*/  IADD3 R8, R9, 0x78, RZ ;  /* 0x0000007809087810 */ /* 0x000fe20007ffe0ff */
[----:B------:R-:W-:Y:S01]  /*80f0*/  @!P2 IMAD.WIDE R4, R5, 0x4, R14 ;  /* 0x000000040504a825 */ /* 0x000fe200078e020e */
[----:B------:R-:W-:-:S03]  /*8100*/  IADD3 R0, R9, 0x88, RZ ;  /* 0x0000008809007810 */ /* 0x000fc60007ffe0ff */
[----:B-1----:R-:W-:Y:S01]  /*8110*/  @!P5 IMAD.WIDE R2, R19, 0x4, R14 ;  /* 0x000000041302d825 */ /* 0x002fe200078e020e */
[----:B------:R-:W-:-:S04]  /*8120*/  IADD3 R19, R9, 0x80, RZ ;  /* 0x0000008009137810 */ /* 0x000fc80007ffe0ff */
[----:B------:R1:W-:Y:S01]  /*8130*/  @!P5 ST.E.64 [R2.64], R60 ;  /* 0x0000003c0200d985 */ /* 0x0003e2000c101b0c */
[----:B------:R-:W-:-:S03]  /*8140*/  ISETP.GE.AND P5, PT, R18, c[0x0][0x3c8], PT ;  /* 0x0000f20012007a0c */ /* 0x000fc60003fa6270 */
[----:B------:R2:W-:Y:S01]  /*8150*/  @!P4 ST.E.64 [R10.64], R64 ;  /* 0x000000400a00c985 */ /* 0x0005e2000c101b0c */
[----:B------:R-:W-:-:S03]  /*8160*/  ISETP.GE.AND P4, PT, R13, c[0x0][0x3c8], PT ;  /* 0x0000f2000d007a0c */ /* 0x000fc60003f86270 */
[----:B------:R-:W-:Y:S01]  /*8170*/  @!P3 ST.E.64 [R16.64], R68 ;  /* 0x000000441000b985 */ /* 0x000fe2000c101b0c */
[----:B------:R-:W-:-:S03]  /*8180*/  ISETP.GE.AND P3, PT, R8, c[0x0][0x3c8], PT ;  /* 0x0000f20008007a0c */ /* 0x000fc60003f66270 */
[----:B------:R3:W-:Y:S01]  /*8190*/  @!P2 ST.E.64 [R4.64], R72 ;  /* 0x000000480400a985 */ /* 0x0007e2000c101b0c */
[----:B------:R-:W-:Y:S02]  /*81a0*/  ISETP.GE.AND P2, PT, R19, c[0x0][0x3c8], PT ;  /* 0x0000f20013007a0c */ /* 0x000fe40003f46270 */
[----:B------:R-:W-:-:S03]  /*81b0*/  @!P5 LEA.HI R18, R18, R18, RZ, 0x1 ;  /* 0x000000121212d211 */ /* 0x000fc600078f08ff */
[----:B------:R-:W-:-:S04]  /*81c0*/  @!P4 LEA.HI R13, R13, R13, RZ, 0x1 ;  /* 0x0000000d0d0dc211 */ /* 0x000fc800078f08ff */
[----:B------:R-:W-:Y:S02]  /*81d0*/  @!P3 LEA.HI R8, R8, R8, RZ, 0x1 ;  /* 0x000000080808b211 */ /* 0x000fe400078f08ff */
[----:B------:R-:W-:Y:S02]  /*81e0*/  @!P4 LOP3.LUT R13, R13, 0xfffffffe, RZ, 0xc0, !PT ;  /* 0xfffffffe0d0dc812 */ /* 0x000fe400078ec0ff */
[----:B------:R-:W-:Y:S02]  /*81f0*/  @!P2 LEA.HI R19, R19, R19, RZ, 0x1 ;  /* 0x000000131313a211 */ /* 0x000fe400078f08ff */
[----:B-1----:R-:W-:Y:S02]  /*8200*/  @!P6 LOP3.LUT R3, R6, 0xfffffffe, RZ, 0xc0, !PT ;  /* 0xfffffffe0603e812 */ /* 0x002fe400078ec0ff */
[----:B------:R-:W-:Y:S01]  /*8210*/  @!P2 LOP3.LUT R19, R19, 0xfffffffe, RZ, 0xc0, !PT ;  /* 0xfffffffe1313a812 */ /* 0x000fe200078ec0ff */
[----:B--2---:R-:W-:Y:S01]  /*8220*/  @!P1 IMAD.WIDE R10, R21, 0x4, R14 ;  /* 0x00000004150a9825 */ /* 0x004fe200078e020e */
[----:B------:R-:W-:-:S03]  /*8230*/  IADD3 R6, R9, 0x98, RZ ;  /* 0x0000009809067810 */ /* 0x000fc60007ffe0ff */
[--C-:B------:R-:W-:Y:S01]  /*8240*/  @!P6 IMAD.WIDE R2, R3, 0x4, R14.reuse ;  /* 0x000000040302e825 */ /* 0x100fe200078e020e */
[----:B------:R1:W-:Y:S01]  /*8250*/  @!P1 ST.E.64 [R10.64], R76 ;  /* 0x0000004c0a009985 */ /* 0x0003e2000c101b0c */
[----:B------:R-:W-:Y:S02]  /*8260*/  ISETP.GE.AND P1, PT, R0, c[0x0][0x3c8], PT ;  /* 0x0000f20000007a0c */ /* 0x000fe40003f26270 */
[----:B---3--:R-:W-:Y:S01]  /*8270*/  @!P5 LOP3.LUT R5, R18, 0xfffffffe, RZ, 0xc0, !PT ;  /* 0xfffffffe1205d812 */ /* 0x008fe200078ec0ff */
[----:B------:R2:W-:Y:S01]  /*8280*/  @!P6 ST.E.64 [R2.64], R80 ;  /* 0x000000500200e985 */ /* 0x0005e2000c101b0c */
[----:B------:R-:W-:Y:S01]  /*8290*/  @!P4 IMAD.WIDE R16, R13, 0x4, R14 ;  /* 0x000000040d10c825 */ /* 0x000fe200078e020e */
[----:B------:R-:W-:-:S03]  /*82a0*/  IADD3 R13, R9, 0xa0, RZ ;  /* 0x000000a0090d7810 */ /* 0x000fc60007ffe0ff */
[----:B------:R-:W-:-:S04]  /*82b0*/  @!P5 IMAD.WIDE R4, R5, 0x4, R14 ;  /* 0x000000040504d825 */ /* 0x000fc800078e020e */
[----:B------:R-:W-:Y:S01]  /*82c0*/  @!P2 IMAD.WIDE R18, R19, 0x4, R14 ;  /* 0x000000041312a825 */ /* 0x000fe200078e020e */
[----:B------:R-:W-:Y:S01]  /*82d0*/  @!P1 LEA.HI R0, R0, R0, RZ, 0x1 ;  /* 0x0000000000009211 */ /* 0x000fe200078f08ff */
[----:B------:R3:W-:Y:S01]  /*82e0*/  @!P5 ST.E.64 [R4.64], R84 ;  /* 0x000000540400d985 */ /* 0x0007e2000c101b0c */
[----:B------:R-:W-:-:S03]  /*82f0*/  ISETP.GE.AND P5, PT, R6, c[0x0][0x3c8], PT ;  /* 0x0000f20006007a0c */ /* 0x000fc60003fa6270 */
[----:B------:R4:W-:Y:S01]  /*8300*/  @!P4 ST.E.64 [R16.64], R88 ;  /* 0x000000581000c985 */ /* 0x0009e2000c101b0c */
[----:B------:R-:W-:Y:S02]  /*8310*/  ISETP.GE.AND P4, PT, R13, c[0x0][0x3c8], PT ;  /* 0x0000f2000d007a0c */ /* 0x000fe40003f86270 */
[----:B-1----:R-:W-:Y:S02]  /*8320*/  @!P3 LOP3.LUT R11, R8, 0xfffffffe, RZ, 0xc0, !PT ;  /* 0xfffffffe080bb812 */ /* 0x002fe400078ec0ff */
[----:B------:R-:W-:Y:S02]  /*8330*/  IADD3 R8, R9, 0xa8, RZ ;  /* 0x000000a809087810 */ /* 0x000fe40007ffe0ff */
[----:B--2---:R-:W-:Y:S01]  /*8340*/  @!P1 LOP3.LUT R3, R0, 0xfffffffe, RZ, 0xc0, !PT ;  /* 0xfffffffe00039812 */ /* 0x004fe200078ec0ff */
[--C-:B------:R-:W-:Y:S01]  /*8350*/  @!P3 IMAD.WIDE R10, R11, 0x4, R14.reuse ;  /* 0x000000040b0ab825 */ /* 0x100fe200078e020e */
[----:B------:R-:W-:Y:S02]  /*8360*/  IADD3 R0, R9, 0x90, RZ ;  /* 0x0000009009007810 */ /* 0x000fe40007ffe0ff */
[----:B------:R-:W-:Y:S01]  /*8370*/  @!P5 LEA.HI R6, R6, R6, RZ, 0x1 ;  /* 0x000000060606d211 */ /* 0x000fe200078f08ff */
[----:B------:R-:W-:Y:S01]  /*8380*/  @!P1 IMAD.WIDE R2, R3, 0x4, R14 ;  /* 0x0000000403029825 */ /* 0x000fe200078e020e */
[----:B------:R-:W-:Y:S01]  /*8390*/  ISETP.GE.AND P6, PT, R0, c[0x0][0x3c8], PT ;  /* 0x0000f20000007a0c */ /* 0x000fe20003fc6270 */
[----:B------:R1:W-:Y:S01]  /*83a0*/  @!P3 ST.E.64 [R10.64], R92 ;  /* 0x0000005c0a00b985 */ /* 0x0003e2000c101b0c */
[----:B------:R-:W-:-:S02]  /*83b0*/  ISETP.GE.AND P3, PT, R8, c[0x0][0x3c8], PT ;  /* 0x0000f20008007a0c */ /* 0x000fc40003f66270 */
[----:B------:R-:W-:Y:S01]  /*83c0*/  @!P4 LEA.HI R13, R13, R13, RZ, 0x1 ;  /* 0x0000000d0d0dc211 */ /* 0x000fe200078f08ff */
[----:B------:R2:W-:Y:S01]  /*83d0*/  @!P2 ST.E.64 [R18.64], R96 ;  /* 0x000000601200a985 */ /* 0x0005e2000c101b0c */
[C---:B---3--:R-:W-:Y:S02]  /*83e0*/  IADD3 R5, R9.reuse, 0xb0, RZ ;  /* 0x000000b009057810 */ /* 0x048fe40007ffe0ff */
[----:B------:R-:W-:Y:S01]  /*83f0*/  IADD3 R4, R9, 0xb8, RZ ;  /* 0x000000b809047810 */ /* 0x000fe20007ffe0ff */
[----:B------:R3:W-:Y:S01]  /*8400*/  @!P1 ST.E.64 [R2.64], R100 ;  /* 0x0000006402009985 */ /* 0x0007e2000c101b0c */
[----:B------:R-:W-:Y:S02]  /*8410*/  ISETP.GE.AND P2, PT, R5, c[0x0][0x3c8], PT ;  /* 0x0000f20005007a0c */ /* 0x000fe40003f46270 */
[----:B------:R-:W-:Y:S02]  /*8420*/  ISETP.GE.AND P1, PT, R4, c[0x0][0x3c8], PT ;  /* 0x0000f20004007a0c */ /* 0x000fe40003f26270 */
[----:B------:R-:W-:-:S02]  /*8430*/  @!P6 LEA.HI R0, R0, R0, RZ, 0x1 ;  /* 0x000000000000e211 */ /* 0x000fc400078f08ff */
[----:B------:R-:W-:Y:S02]  /*8440*/  @!P3 LEA.HI R8, R8, R8, RZ, 0x1 ;  /* 0x000000080808b211 */ /* 0x000fe400078f08ff */
[----:B------:R-:W-:Y:S02]  /*8450*/  @!P4 LOP3.LUT R13, R13, 0xfffffffe, RZ, 0xc0, !PT ;  /* 0xfffffffe0d0dc812 */ /* 0x000fe400078ec0ff */
[----:B----4-:R-:W-:-:S03]  /*8460*/  @!P3 LOP3.LUT R17, R8, 0xfffffffe, RZ, 0xc0, !PT ;  /* 0xfffffffe0811b812 */ /* 0x010fc600078ec0ff */
[----:B------:R-:W-:Y:S01]  /*8470*/  @!P2 LEA.HI R5, R5, R5, RZ, 0x1 ;  /* 0x000000050505a211 */ /* 0x000fe200078f08ff */
[--C-:B------:R-:W-:Y:S01]  /*8480*/  @!P4 IMAD.WIDE R20, R13, 0x4, R14.reuse ;  /* 0x000000040d14c825 */ /* 0x100fe200078e020e */
[----:B------:R-:W-:Y:S02]  /*8490*/  @!P1 LEA.HI R4, R4, R4, RZ, 0x1 ;  /* 0x0000000404049211 */ /* 0x000fe400078f08ff */
[----:B------:R-:W-:Y:S01]  /*84a0*/  @!P2 LOP3.LUT R5, R5, 0xfffffffe, RZ, 0xc0, !PT ;  /* 0xfffffffe0505a812 */ /* 0x000fe200078ec0ff */
[----:B------:R-:W-:Y:S01]  /*84b0*/  @!P3 IMAD.WIDE R16, R17, 0x4, R14 ;  /* 0x000000041110b825 */ /* 0x000fe200078e020e */
[----:B-1----:R-:W-:Y:S02]  /*84c0*/  @!P5 LOP3.LUT R11, R6, 0xfffffffe, RZ, 0xc0, !PT ;  /* 0xfffffffe060bd812 */ /* 0x002fe400078ec0ff */
[----:B--2---:R-:W-:-:S03]  /*84d0*/  @!P1 LOP3.LUT R19, R4, 0xfffffffe, RZ, 0xc0, !PT ;  /* 0xfffffffe04139812 */ /* 0x004fc600078ec0ff */
[----:B------:R-:W-:Y:S01]  /*84e0*/  @!P5 IMAD.WIDE R10, R11, 0x4, R14 ;  /* 0x000000040b0ad825 */ /* 0x000fe200078e020e */
[----:B---3--:R-:W-:-:S03]  /*84f0*/  @!P6 LOP3.LUT R3, R0, 0xfffffffe, RZ, 0xc0, !PT ;  /* 0xfffffffe0003e812 */ /* 0x008fc600078ec0ff */
[----:B------:R-:W-:-:S04]  /*8500*/  @!P2 IMAD.WIDE R4, R5, 0x4, R14 ;  /* 0x000000040504a825 */ /* 0x000fc800078e020e */
[----:B------:R-:W-:-:S04]  /*8510*/  @!P6 IMAD.WIDE R2, R3, 0x4, R14 ;  /* 0x000000040302e825 */ /* 0x000fc800078e020e */
[----:B------:R-:W-:Y:S01]  /*8520*/  @!P1 IMAD.WIDE R14, R19, 0x4, R14 ;  /* 0x00000004130e9825 */ /* 0x000fe200078e020e */
[----:B------:R1:W-:Y:S04]  /*8530*/  @!P6 ST.E.64 [R2.64], R124 ;  /* 0x0000007c0200e985 */ /* 0x0003e8000c101b0c */
[----:B------:R1:W-:Y:S04]  /*8540*/  @!P5 ST.E.64 [R10.64], R104 ;  /* 0x000000680a00d985 */ /* 0x0003e8000c101b0c */
[----:B------:R1:W-:Y:S04]  /*8550*/  @!P4 ST.E.64 [R20.64], R108 ;  /* 0x0000006c1400c985 */ /* 0x0003e8000c101b0c */
[----:B------:R1:W-:Y:S04]  /*8560*/  @!P3 ST.E.64 [R16.64], R112 ;  /* 0x000000701000b985 */ /* 0x0003e8000c101b0c */
[----:B------:R1:W-:Y:S04]  /*8570*/  @!P2 ST.E.64 [R4.64], R120 ;  /* 0x000000780400a985 */ /* 0x0003e8000c101b0c */
[----:B------:R1:W-:Y:S02]  /*8580*/  @!P1 ST.E.64 [R14.64], R116 ;  /* 0x000000740e009985 */ /* 0x0003e4000c101b0c */
.L_x_17:
[----:B------:R-:W-:Y:S05]  /*8590*/  BSYNC B0 ;  /* 0x0000000000007941 */ /* 0x000fea0003800000 */
.L_x_16:
[----:B-1-3--:R1:W2:Y:S04]  /*85a0*/  SHFL.IDX PT, R5, R12, 0x1, 0x1c1f ;  /* 0x003c1f000c057f89 */ /* 0x00a2a800000e0000 */
[----:B------:R1:W3:Y:S01]  /*85b0*/  SHFL.IDX PT, R4, R7, 0x1, 0x1c1f ;  /* 0x003c1f0007047f89 */ /* 0x0002e200000e0000 */
[----:B------:R-:W-:Y:S05]  /*85c0*/  @P0 EXIT ;  /* 0x000000000000094d */ /* 0x000fea0003800000 */
[C---:B------:R-:W-:Y:S02]  /*85d0*/  IADD3 R3, R9.reuse, 0x8, RZ ;  /* 0x0000000809037810 */ /* 0x040fe40007ffe0ff */
[----:B------:R-:W-:-:S02]  /*85e0*/  ISETP.GE.AND P1, PT, R9, c[0x0][0x3c8], PT ;  /* 0x0000f20009007a0c */ /* 0x000fc40003f26270 */
[----:B------:R-:W-:Y:S02]  /*85f0*/  ISETP.GE.AND P0, PT, R3, c[0x0][0x3c8], PT ;  /* 0x0000f20003007a0c */ /* 0x000fe40003f06270 */
[C---:B------:R-:W-:Y:S02]  /*8600*/  IADD3 R2, R9.reuse, 0x10, RZ ;  /* 0x0000001009027810 */ /* 0x040fe40007ffe0ff */
[C---:B------:R-:W-:Y:S02]  /*8610*/  IADD3 R0, R9.reuse, 0x18, RZ ;  /* 0x0000001809007810 */ /* 0x040fe40007ffe0ff */
[----:B------:R-:W-:Y:S02]  /*8620*/  ISETP.GE.AND P6, PT, R2, c[0x0][0x3c8], PT ;  /* 0x0000f20002007a0c */ /* 0x000fe40003fc6270 */
[----:B------:R-:W-:Y:S02]  /*8630*/  ISETP.GE.AND P5, PT, R0, c[0x0][0x3c8], PT ;  /* 0x0000f20000007a0c */ /* 0x000fe40003fa6270 */
[C---:B------:R-:W-:Y:S01]  /*8640*/  IADD3 R10, R9.reuse, 0x20, RZ ;  /* 0x00000020090a7810 */ /* 0x040fe20007ffe0ff */
[C---:B-123--:R-:W-:Y:S01]  /*8650*/  @!P1 IMAD.WIDE R12, R9.reuse, 0x4, R4 ;  /* 0x00000004090c9825 */ /* 0x04efe200078e0204 */
[----:B------:R-:W-:-:S02]  /*8660*/  IADD3 R8, R9, 0x28, RZ ;  /* 0x0000002809087810 */ /* 0x000fc40007ffe0ff */
[----:B------:R-:W-:Y:S02]  /*8670*/  @!P0 LEA.HI R3, R3, R3, RZ, 0x1 ;  /* 0x0000000303038211 */ /* 0x000fe400078f08ff */
[----:B------:R-:W-:Y:S01]  /*8680*/  IADD3 R7, R9, 0x30, RZ ;  /* 0x0000003009077810 */ /* 0x000fe20007ffe0ff */
[----:B------:R1:W-:Y:S01]  /*8690*/  @!P1 ST.E.64 [R12.64], R130 ;  /* 0x000000820c009985 */ /* 0x0003e2000c101b0c */
[----:B------:R-:W-:Y:S02]  /*86a0*/  @!P0 LOP3.LUT R3, R3, 0xfffffffe, RZ, 0xc0, !PT ;  /* 0xfffffffe03038812 */ /* 0x000fe400078ec0ff */
[----:B------:R-:W-:Y:S02]  /*86b0*/  IADD3 R6, R9, 0x38, RZ ;  /* 0x0000003809067810 */ /* 0x000fe40007ffe0ff */
[----:B------:R-:W-:Y:S01]  /*86c0*/  ISETP.GE.AND P4, PT, R10, c[0x0][0x3c8], PT ;  /* 0x0000f2000a007a0c */ /* 0x000fe20003f86270 */
[----:B----4-:R-:W-:Y:S01]  /*86d0*/  @!P0 IMAD.WIDE R14, R3, 0x4, R4 ;  /* 0x00000004030e8825 */ /* 0x010fe200078e0204 */
[----:B------:R-:W-:-:S02]  /*86e0*/  IADD3 R3, R9, 0x40, RZ ;  /* 0x0000004009037810 */ /* 0x000fc40007ffe0ff */
[----:B------:R-:W-:Y:S02]  /*86f0*/  ISETP.GE.AND P3, PT, R8, c[0x0][0x3c8], PT ;  /* 0x0000f20008007a0c */ /* 0x000fe40003f66270 */
[----:B------:R-:W-:Y:S01]  /*8700*/  ISETP.GE.AND P2, PT, R7, c[0x0][0x3c8], PT ;  /* 0x0000f20007007a0c */ /* 0x000fe20003f46270 */
[----:B------:R2:W-:Y:S01]  /*8710*/  @!P0 ST.E.64 [R14.64], R38 ;  /* 0x000000260e008985 */ /* 0x0005e2000c101b0c */
[----:B------:R-:W-:Y:S02]  /*8720*/  ISETP.GE.AND P1, PT, R6, c[0x0][0x3c8], PT ;  /* 0x0000f20006007a0c */ /* 0x000fe40003f26270 */
[----:B------:R-:W-:Y:S02]  /*8730*/  @!P6 LEA.HI R2, R2, R2, RZ, 0x1 ;  /* 0x000000020202e211 */ /* 0x000fe400078f08ff */
[----:B------:R-:W-:Y:S02]  /*8740*/  ISETP.GE.AND P0, PT, R3, c[0x0][0x3c8], PT ;  /* 0x0000f20003007a0c */ /* 0x000fe40003f06270 */
[----:B------:R-:W-:-:S02]  /*8750*/  @!P5 LEA.HI R0, R0, R0, RZ, 0x1 ;  /* 0x000000000000d211 */ /* 0x000fc400078f08ff */
[----:B------:R-:W-:Y:S02]  /*8760*/  @!P6 LOP3.LUT R11, R2, 0xfffffffe, RZ, 0xc0, !PT ;  /* 0xfffffffe020be812 */ /* 0x000fe400078ec0ff */
[----:B------:R-:W-:Y:S02]  /*8770*/  @!P4 LEA.HI R10, R10, R10, RZ, 0x1 ;  /* 0x0000000a0a0ac211 */ /* 0x000fe400078f08ff */
[----:B------:R-:W-:Y:S02]  /*8780*/  @!P3 LEA.HI R8, R8, R8, RZ, 0x1 ;  /* 0x000000080808b211 */ /* 0x000fe400078f08ff */
[----:B------:R-:W-:Y:S02]  /*8790*/  IADD3 R2, R9, 0x48, RZ ;  /* 0x0000004809027810 */ /* 0x000fe40007ffe0ff */
[----:B-1----:R-:W-:Y:S02]  /*87a0*/  @!P5 LOP3.LUT R13, R0, 0xfffffffe, RZ, 0xc0, !PT ;  /* 0xfffffffe000dd812 */ /* 0x002fe400078ec0ff */
[----:B------:R-:W-:-:S02]  /*87b0*/  @!P2 LEA.HI R7, R7, R7, RZ, 0x1 ;  /* 0x000000070707a211 */ /* 0x000fc400078f08ff */
[----:B------:R-:W-:Y:S01]  /*87c0*/  IADD3 R0, R9, 0x50, RZ ;  /* 0x0000005009007810 */ /* 0x000fe20007ffe0ff */
[--C-:B------:R-:W-:Y:S01]  /*87d0*/  @!P5 IMAD.WIDE R12, R13, 0x4, R4.reuse ;  /* 0x000000040d0cd825 */ /* 0x100fe200078e0204 */
[----:B------:R-:W-:Y:S02]  /*87e0*/  @!P1 LEA.HI R6, R6, R6, RZ, 0x1 ;  /* 0x0000000606069211 */ /* 0x000fe400078f08ff */
[----:B------:R-:W-:Y:S02]  /*87f0*/  @!P0 LEA.HI R3, R3, R3, RZ, 0x1 ;  /* 0x0000000303038211 */ /* 0x000fe400078f08ff */
[----:B------:R-:W-:Y:S01]  /*8800*/  @!P3 LOP3.LUT R17, R8, 0xfffffffe, RZ, 0xc0, !PT ;  /* 0xfffffffe0811b812 */ /* 0x000fe200078ec0ff */
[----:B--2---:R-:W-:Y:S01]  /*8810*/  @!P6 IMAD.WIDE R14, R11, 0x4, R4 ;  /* 0x000000040b0ee825 */ /* 0x004fe200078e0204 */
[----:B------:R-:W-:Y:S02]  /*8820*/  @!P4 LOP3.LUT R11, R10, 0xfffffffe, RZ, 0xc0, !PT ;  /* 0xfffffffe0a0bc812 */ /* 0x000fe400078ec0ff */
[----:B------:R-:W-:-:S02]  /*8830*/  @!P2 LOP3.LUT R7, R7, 0xfffffffe, RZ, 0xc0, !PT ;  /* 0xfffffffe0707a812 */ /* 0x000fc400078ec0ff */
[----:B------:R1:W-:Y:S01]  /*8840*/  @!P6 ST.E.64 [R14.64], R42 ;  /* 0x0000002a0e00e985 */ /* 0x0003e2000c101b0c */
[----:B------:R-:W-:Y:S01]  /*8850*/  ISETP.GE.AND P6, PT, R2, c[0x0][0x3c8], PT ;  /* 0x0000f20002007a0c */ /* 0x000fe20003fc6270 */
[----:B------:R-:W-:Y:S01]  /*8860*/  @!P4 IMAD.WIDE R10, R11, 0x4, R4 ;  /* 0x000000040b0ac825 */ /* 0x000fe200078e0204 */
[----:B------:R-:W-:Y:S01]  /*8870*/  @!P0 LOP3.LUT R3, R3, 0xfffffffe, RZ, 0xc0, !PT ;  /* 0xfffffffe03038812 */ /* 0x000fe200078ec0ff */
[----:B------:R2:W-:Y:S01]  /*8880*/  @!P5 ST.E.64 [R12.64], R46 ;  /* 0x0000002e0c00d985 */ /* 0x0005e2000c101b0c */
[----:B------:R-:W-:Y:S02]  /*8890*/  ISETP.GE.AND P5, PT, R0, c[0x0][0x3c8], PT ;  /* 0x0000f20000007a0c */ /* 0x000fe40003fa6270 */
[C---:B------:R-:W-:Y:S01]  /*88a0*/  IADD3 R20, R9.reuse, 0x58, RZ ;  /* 0x0000005809147810 */ /* 0x040fe20007ffe0ff */
[----:B------:R3:W-:Y:S01]  /*88b0*/  @!P4 ST.E.64 [R10.64], R50 ;  /* 0x000000320a00c985 */ /* 0x0007e2000c101b0c */
[C---:B------:R-:W-:Y:S02]  /*88c0*/  IADD3 R19, R9.reuse, 0x60, RZ ;  /* 0x0000006009137810 */ /* 0x040fe40007ffe0ff */
[----:B------:R-:W-:-:S02]  /*88d0*/  IADD3 R18, R9, 0x68, RZ ;  /* 0x0000006809127810 */ /* 0x000fc40007ffe0ff */
[----:B------:R-:W-:Y:S02]  /*88e0*/  IADD3 R8, R9, 0x70, RZ ;  /* 0x0000007009087810 */ /* 0x000fe40007ffe0ff */
[----:B------:R-:W-:Y:S02]  /*88f0*/  ISETP.GE.AND P4, PT, R20, c[0x0][0x3c8], PT ;  /* 0x0000f20014007a0c */ /* 0x000fe40003f86270 */
[----:B------:R-:W-:Y:S02]  /*8900*/  @!P6 LEA.HI R2, R2, R2, RZ, 0x1 ;  /* 0x000000020202e211 */ /* 0x000fe400078f08ff */
[----:B------:R-:W-:-:S09]  /*8910*/  @!P5 LEA.HI R0, R0, R0, RZ, 0x1 ;  /* 0x000000000000d211 */ /* 0x000fd200078f08ff */
[----:B------:R-:W-:Y:S01]  /*8920*/  @!P4 LEA.HI R20, R20, R20, RZ, 0x1 ;  /* 0x000000141414c211 */ /* 0x000fe200078f08ff */
[----:B-1----:R-:W-:Y:S01]  /*8930*/  @!P3 IMAD.WIDE R14, R17, 0x4, R4 ;  /* 0x00000004110eb825 */ /* 0x002fe200078e0204 */
[----:B--2---:R-:W-:-:S03]  /*8940*/  @!P1 LOP3.LUT R13, R6, 0xfffffffe, RZ, 0xc0, !PT ;  /* 0xfffffffe060d9812 */ /* 0x004fc600078ec0ff */
[--C-:B------:R-:W-:Y:S01]  /*8950*/  @!P2 IMAD.WIDE R6, R7, 0x4, R4.reuse ;  /* 0x000000040706a825 */ /* 0x100fe200078e0204 */
[----:B------:R1:W-:Y:S01]  /*8960*/  @!P3 ST.E.64 [R14.64], R54 ;  /* 0x000000360e00b985 */ /* 0x0003e2000c101b0c */
[----:B------:R-:W-:Y:S02]  /*8970*/  ISETP.GE.AND P3, PT, R19, c[0x0][0x3c8], PT ;  /* 0x0000f20013007a0c */ /* 0x000fe40003f66270 */
[--C-:B------:R-:W-:Y:S01]  /*8980*/  @!P1 IMAD.WIDE R12, R13, 0x4, R4.reuse ;  /* 0x000000040d0c9825 */ /* 0x100fe200078e0204 */
[----:B------:R2:W-:Y:S01]  /*8990*/  @!P2 ST.E.64 [R6.64], R58 ;  /* 0x0000003a0600a985 */ /* 0x0005e2000c101b0c */
[----:B------:R-:W-:Y:S02]  /*89a0*/  ISETP.GE.AND P2, PT, R18, c[0x0][0x3c8], PT ;  /* 0x0000f20012007a0c */ /* 0x000fe40003f46270 */
[----:B------:R-:W-:Y:S01]  /*89b0*/  @!P0 IMAD.WIDE R16, R3, 0x4, R4 ;  /* 0x0000000403108825 */ /* 0x000fe200078e0204 */
[----:B------:R-:W-:Y:S01]  /*89c0*/  IADD3 R3, R9, 0x78, RZ ;  /* 0x0000007809037810 */ /* 0x000fe20007ffe0ff */
[----:B------:R4:W-:Y:S01]  /*89d0*/  @!P1 ST.E.64 [R12.64], R62 ;  /* 0x0000003e0c009985 */ /* 0x0009e2000c101b0c */
[----:B------:R-:W-:-:S02]  /*89e0*/  ISETP.GE.AND P1, PT, R8, c[0x0][0x3c8], PT ;  /* 0x0000f20008007a0c */ /* 0x000fc40003f26270 */
[----:B---3--:R-:W-:Y:S01]  /*89f0*/  @!P5 LOP3.LUT R11, R0, 0xfffffffe, RZ, 0xc0, !PT ;  /* 0xfffffffe000bd812 */ /* 0x008fe200078ec0ff */
[----:B------:R3:W-:Y:S01]  /*8a00*/  @!P0 ST.E.64 [R16.64], R66 ;  /* 0x0000004210008985 */ /* 0x0007e2000c101b0c */
[----:B------:R-:W-:Y:S02]  /*8a10*/  ISETP.GE.AND P0, PT, R3, c[0x0][0x3c8], PT ;  /* 0x0000f20003007a0c */ /* 0x000fe40003f06270 */
[----:B------:R-:W-:Y:S01]  /*8a20*/  @!P3 LEA.HI R19, R19, R19, RZ, 0x1 ;  /* 0x000000131313b211 */ /* 0x000fe200078f08ff */
[----:B------:R-:W-:Y:S01]  /*8a30*/  @!P5 IMAD.WIDE R10, R11, 0x4, R4 ;  /* 0x000000040b0ad825 */ /* 0x000fe200078e0204 */
[----:B------:R-:W-:Y:S02]  /*8a40*/  @!P2 LEA.HI R18, R18, R18, RZ, 0x1 ;  /* 0x000000121212a211 */ /* 0x000fe400078f08ff */
[----:B------:R-:W-:Y:S02]  /*8a50*/  @!P3 LOP3.LUT R19, R19, 0xfffffffe, RZ, 0xc0, !PT ;  /* 0xfffffffe1313b812 */ /* 0x000fe400078ec0ff */
[----:B------:R-:W-:-:S02]  /*8a60*/  IADD3 R0, R9, 0x88, RZ ;  /* 0x0000008809007810 */ /* 0x000fc40007ffe0ff */
[----:B------:R-:W-:-:S03]  /*8a70*/  @!P1 LEA.HI R8, R8, R8, RZ, 0x1 ;  /* 0x0000000808089211 */ /* 0x000fc600078f08ff */
[----:B------:R-:W-:Y:S01]  /*8a80*/  @!P0 LEA.HI R3, R3, R3, RZ, 0x1 ;  /* 0x0000000303038211 */ /* 0x000fe200078f08ff */
[--C-:B-1----:R-:W-:Y:S01]  /*8a90*/  @!P3 IMAD.WIDE R14, R19, 0x4, R4.reuse ;  /* 0x00000004130eb825 */ /* 0x102fe200078e0204 */
[----:B------:R-:W-:Y:S02]  /*8aa0*/  IADD3 R19, R9, 0x98, RZ ;  /* 0x0000009809137810 */ /* 0x000fe40007ffe0ff */
[----:B------:R-:W-:Y:S02]  /*8ab0*/  @!P0 LOP3.LUT R3, R3, 0xfffffffe, RZ, 0xc0, !PT ;  /* 0xfffffffe03038812 */ /* 0x000fe400078ec0ff */
[----:B--2---:R-:W-:Y:S02]  /*8ac0*/  @!P6 LOP3.LUT R7, R2, 0xfffffffe, RZ, 0xc0, !PT ;  /* 0xfffffffe0207e812 */ /* 0x004fe400078ec0ff */
[----:B------:R-:W-:Y:S02]  /*8ad0*/  IADD3 R2, R9, 0x80, RZ ;  /* 0x0000008009027810 */ /* 0x000fe40007ffe0ff */
[----:B----4-:R-:W-:Y:S01]  /*8ae0*/  @!P4 LOP3.LUT R13, R20, 0xfffffffe, RZ, 0xc0, !PT ;  /* 0xfffffffe140dc812 */ /* 0x010fe200078ec0ff */
[----:B------:R-:W-:Y:S01]  /*8af0*/  @!P6 IMAD.WIDE R6, R7, 0x4, R4 ;  /* 0x000000040706e825 */ /* 0x000fe200078e0204 */
[----:B------:R-:W-:-:S03]  /*8b00*/  IADD3 R20, R9, 0x90, RZ ;  /* 0x0000009009147810 */ /* 0x000fc60007ffe0ff */
[--C-:B------:R-:W-:Y:S01]  /*8b10*/  @!P4 IMAD.WIDE R12, R13, 0x4, R4.reuse ;  /* 0x000000040d0cc825 */ /* 0x100fe200078e0204 */
[----:B------:R1:W-:Y:S01]  /*8b20*/  @!P6 ST.E.64 [R6.64], R70 ;  /* 0x000000460600e985 */ /* 0x0003e2000c101b0c */
[----:B------:R-:W-:Y:S02]  /*8b30*/  ISETP.GE.AND P6, PT, R2, c[0x0][0x3c8], PT ;  /* 0x0000f20002007a0c */ /* 0x000fe40003fc6270 */
[----:B---3--:R-:W-:Y:S01]  /*8b40*/  @!P0 IMAD.WIDE R16, R3, 0x4, R4 ;  /* 0x0000000403108825 */ /* 0x008fe200078e0204 */
[----:B------:R2:W-:Y:S01]  /*8b50*/  @!P5 ST.E.64 [R10.64], R74 ;  /* 0x0000004a0a00d985 */ /* 0x0005e2000c101b0c */
[----:B------:R-:W-:Y:S02]  /*8b60*/  ISETP.GE.AND P5, PT, R0, c[0x0][0x3c8], PT ;  /* 0x0000f20000007a0c */ /* 0x000fe40003fa6270 */
[----:B------:R-:W-:Y:S01]  /*8b70*/  IADD3 R3, R9, 0xb0, RZ ;  /* 0x000000b009037810 */ /* 0x000fe20007ffe0ff */
[----:B------:R3:W-:Y:S01]  /*8b80*/  @!P4 ST.E.64 [R12.64], R78 ;  /* 0x0000004e0c00c985 */ /* 0x0007e2000c101b0c */
[----:B------:R-:W-:-:S03]  /*8b90*/  ISETP.GE.AND P4, PT, R20, c[0x0][0x3c8], PT ;  /* 0x0000f20014007a0c */ /* 0x000fc60003f86270 */
[----:B------:R4:W-:Y:S01]  /*8ba0*/  @!P3 ST.E.64 [R14.64], R82 ;  /* 0x000000520e00b985 */ /* 0x0009e2000c101b0c */
[----:B------:R-:W-:Y:S02]  /*8bb0*/  ISETP.GE.AND P3, PT, R19, c[0x0][0x3c8], PT ;  /* 0x0000f20013007a0c */ /* 0x000fe40003f66270 */
[----:B------:R-:W-:-:S03]  /*8bc0*/  @!P6 LEA.HI R2, R2, R2, RZ, 0x1 ;  /* 0x000000020202e211 */ /* 0x000fc600078f08ff */
[----:B------:R-:W-:-:S04]  /*8bd0*/  @!P5 LEA.HI R0, R0, R0, RZ, 0x1 ;  /* 0x000000000000d211 */ /* 0x000fc800078f08ff */
[----:B------:R-:W-:-:S04]  /*8be0*/  @!P4 LEA.HI R20, R20, R20, RZ, 0x1 ;  /* 0x000000141414c211 */ /* 0x000fc800078f08ff */
[----:B------:R-:W-:Y:S02]  /*8bf0*/  @!P3 LEA.HI R19, R19, R19, RZ, 0x1 ;  /* 0x000000131313b211 */ /* 0x000fe400078f08ff */
[----:B-1----:R-:W-:Y:S02]  /*8c00*/  @!P2 LOP3.LUT R7, R18, 0xfffffffe, RZ, 0xc0, !PT ;  /* 0xfffffffe1207a812 */ /* 0x002fe400078ec0ff */
[----:B------:R-:W-:Y:S02]  /*8c10*/  IADD3 R18, R9, 0xa0, RZ ;  /* 0x000000a009127810 */ /* 0x000fe40007ffe0ff */
[----:B--2---:R-:W-:Y:S01]  /*8c20*/  @!P1 LOP3.LUT R11, R8, 0xfffffffe, RZ, 0xc0, !PT ;  /* 0xfffffffe080b9812 */ /* 0x004fe200078ec0ff */
[--C-:B------:R-:W-:Y:S01]  /*8c30*/  @!P2 IMAD.WIDE R6, R7, 0x4, R4.reuse ;  /* 0x000000040706a825 */ /* 0x100fe200078e0204 */
[----:B------:R-:W-:Y:S02]  /*8c40*/  IADD3 R8, R9, 0xa8, RZ ;  /* 0x000000a809087810 */ /* 0x000fe40007ffe0ff */
[----:B---3--:R-:W-:Y:S01]  /*8c50*/  @!P4 LOP3.LUT R13, R20, 0xfffffffe, RZ, 0xc0, !PT ;  /* 0xfffffffe140dc812 */ /* 0x008fe200078ec0ff */
[----:B------:R-:W-:Y:S01]  /*8c60*/  @!P1 IMAD.WIDE R10, R11, 0x4, R4 ;  /* 0x000000040b0a9825 */ /* 0x000fe200078e0204 */
[----:B------:R1:W-:Y:S01]  /*8c70*/  @!P2 ST.E.64 [R6.64], R86 ;  /* 0x000000560600a985 */ /* 0x0003e2000c101b0c */
[----:B------:R-:W-:-:S02]  /*8c80*/  ISETP.GE.AND P2, PT, R18, c[0x0][0x3c8], PT ;  /* 0x0000f20012007a0c */ /* 0x000fc40003f46270 */
[----:B------:R-:W-:Y:S01]  /*8c90*/  @!P3 LOP3.LUT R19, R19, 0xfffffffe, RZ, 0xc0, !PT ;  /* 0xfffffffe1313b812 */ /* 0x000fe200078ec0ff */
[----:B------:R2:W-:Y:S01]  /*8ca0*/  @!P1 ST.E.64 [R10.64], R90 ;  /* 0x0000005a0a009985 */ /* 0x0005e2000c101b0c */
[----:B------:R-:W-:Y:S02]  /*8cb0*/  ISETP.GE.AND P1, PT, R8, c[0x0][0x3c8], PT ;  /* 0x0000f20008007a0c */ /* 0x000fe40003f26270 */
[----:B------:R-:W-:Y:S01]  /*8cc0*/  IADD3 R9, R9, 0xb8, RZ ;  /* 0x000000b809097810 */ /* 0x000fe20007ffe0ff */
[----:B------:R3:W-:Y:S01]  /*8cd0*/  @!P0 ST.E.64 [R16.64], R94 ;  /* 0x0000005e10008985 */ /* 0x0007e2000c101b0c */
[----:B------:R-:W-:-:S05]  /*8ce0*/  ISETP.GE.AND P0, PT, R3, c[0x0][0x3c8], PT ;  /* 0x0000f20003007a0c */ /* 0x000fca0003f06270 */
[----:B------:R-:W-:-:S04]  /*8cf0*/  @!P2 LEA.HI R18, R18, R18, RZ, 0x1 ;  /* 0x000000121212a211 */ /* 0x000fc800078f08ff */
[----:B------:R-:W-:Y:S02]  /*8d00*/  @!P1 LEA.HI R8, R8, R8, RZ, 0x1 ;  /* 0x0000000808089211 */ /* 0x000fe400078f08ff */
[----:B----4-:R-:W-:Y:S02]  /*8d10*/  @!P2 LOP3.LUT R15, R18, 0xfffffffe, RZ, 0xc0, !PT ;  /* 0xfffffffe120fa812 */ /* 0x010fe400078ec0ff */
[----:B------:R-:W-:-:S04]  /*8d20*/  @!P0 LEA.HI R3, R3, R3, RZ, 0x1 ;  /* 0x0000000303038211 */ /* 0x000fc800078f08ff */
[----:B------:R-:W-:Y:S02]  /*8d30*/  @!P0 LOP3.LUT R3, R3, 0xfffffffe, RZ, 0xc0, !PT ;  /* 0xfffffffe03038812 */ /* 0x000fe400078ec0ff */
[----:B-1----:R-:W-:-:S03]  /*8d40*/  @!P6 LOP3.LUT R7, R2, 0xfffffffe, RZ, 0xc0, !PT ;  /* 0xfffffffe0207e812 */ /* 0x002fc600078ec0ff */
[----:B------:R-:W-:Y:S01]  /*8d50*/  @!P0 IMAD.WIDE R2, R3, 0x4, R4 ;  /* 0x0000000403028825 */ /* 0x000fe200078e0204 */
[----:B--2---:R-:W-:-:S03]  /*8d60*/  @!P5 LOP3.LUT R11, R0, 0xfffffffe, RZ, 0xc0, !PT ;  /* 0xfffffffe000bd812 */ /* 0x004fc600078ec0ff */
[----:B------:R-:W-:Y:S01]  /*8d70*/  @!P6 IMAD.WIDE R6, R7, 0x4, R4 ;  /* 0x000000040706e825 */ /* 0x000fe200078e0204 */
[----:B---3--:R-:W-:-:S03]  /*8d80*/  @!P1 LOP3.LUT R17, R8, 0xfffffffe, RZ, 0xc0, !PT ;  /* 0xfffffffe08119812 */ /* 0x008fc600078ec0ff */
[--C-:B------:R-:W-:Y:S01]  /*8d90*/  @!P5 IMAD.WIDE R10, R11, 0x4, R4.reuse ;  /* 0x000000040b0ad825 */ /* 0x100fe200078e0204 */
[----:B------:R1:W-:Y:S04]  /*8da0*/  @!P6 ST.E.64 [R6.64], R98 ;  /* 0x000000620600e985 */ /* 0x0003e8000c101b0c */
[----:B------:R2:W-:Y:S01]  /*8db0*/  @!P5 ST.E.64 [R10.64], R102 ;  /* 0x000000660a00d985 */ /* 0x0005e2000c101b0c */
[----:B-1----:R-:W-:-:S04]  /*8dc0*/  @!P4 IMAD.WIDE R6, R13, 0x4, R4 ;  /* 0x000000040d06c825 */ /* 0x002fc800078e0204 */
[--C-:B--2---:R-:W-:Y:S01]  /*8dd0*/  @!P3 IMAD.WIDE R10, R19, 0x4, R4.reuse ;  /* 0x00000004130ab825 */ /* 0x104fe200078e0204 */
[----:B------:R1:W-:Y:S03]  /*8de0*/  @!P4 ST.E.64 [R6.64], R126 ;  /* 0x0000007e0600c985 */ /* 0x0003e6000c101b0c */
[--C-:B------:R-:W-:Y:S01]  /*8df0*/  @!P2 IMAD.WIDE R12, R15, 0x4, R4.reuse ;  /* 0x000000040f0ca825 */ /* 0x100fe200078e0204 */
[----:B------:R1:W-:Y:S03]  /*8e00*/  @!P3 ST.E.64 [R10.64], R106 ;  /* 0x0000006a0a00b985 */ /* 0x0003e6000c101b0c */
[----:B------:R-:W-:Y:S01]  /*8e10*/  @!P1 IMAD.WIDE R14, R17, 0x4, R4 ;  /* 0x00000004110e9825 */ /* 0x000fe200078e0204 */
[----:B------:R1:W-:Y:S04]  /*8e20*/  @!P2 ST.E.64 [R12.64], R110 ;  /* 0x0000006e0c00a985 */ /* 0x0003e8000c101b0c */
[----:B------:R1:W-:Y:S04]  /*8e30*/  @!P1 ST.E.64 [R14.64], R114 ;  /* 0x000000720e009985 */ /* 0x0003e8000c101b0c */
[----:B------:R1:W-:Y:S01]  /*8e40*/  @!P0 ST.E.64 [R2.64], R122 ;  /* 0x0000007a02008985 */ /* 0x0003e2000c101b0c */
[----:B------:R-:W-:-:S13]  /*8e50*/  ISETP.GE.AND P0, PT, R9, c[0x0][0x3c8], PT ;  /* 0x0000f20009007a0c */ /* 0x000fda0003f06270 */
[----:B------:R-:W-:Y:S05]  /*8e60*/  @P0 EXIT ;  /* 0x000000000000094d */ /* 0x000fea0003800000 */
[----:B-1----:R-:W-:-:S04]  /*8e70*/  LEA.HI R3, R9, R9, RZ, 0x1 ;  /* 0x0000000909037211 */ /* 0x002fc800078f08ff */
[----:B------:R-:W-:-:S05]  /*8e80*/  LOP3.LUT R3, R3, 0xfffffffe, RZ, 0xc0, !PT ;  /* 0xfffffffe03037812 */ /* 0x000fca00078ec0ff */
[----:B------:R-:W-:-:S05]  /*8e90*/  IMAD.WIDE R4, R3, 0x4, R4 ;  /* 0x0000000403047825 */ /* 0x000fca00078e0204 */
[----:B------:R-:W-:Y:S01]  /*8ea0*/  ST.E.64 [R4.64], R118 ;  /* 0x0000007604007985 */ /* 0x000fe2000c101b0c */
[----:B------:R-:W-:Y:S05]  /*8eb0*/  EXIT ;  /* 0x000000000000794d */ /* 0x000fea0003800000 */
.L_x_15:
[----:B-1----:R-:W1:Y:S02]  /*8ec0*/  S2R R4, SR_TID.X ;  /* 0x0000000000047919 */ /* 0x002e640000002100 */
[----:B-1----:R-:W-:-:S13]  /*8ed0*/  ISETP.GT.AND P0, PT, R4, 0x7f, PT ;  /* 0x0000007f0400780c */ /* 0x002fda0003f04270 */
[----:B------:R-:W-:Y:S05]  /*8ee0*/  @P0 EXIT ;  /* 0x000000000000094d */ /* 0x000fea0003800000 */
[----:B------:R-:W1:Y:S01]  /*8ef0*/  S2R R7, SR_CTAID.X ;  /* 0x0000000000077919 */ /* 0x000e620000002500 */
[----:B------:R-:W-:-:S05]  /*8f00*/  MOV R0, c[0x0][0x4e8] ;  /* 0x00013a0000007a02 */ /* 0x000fca0000000f00 */
[----:B------:R-:W-:Y:S01]  /*8f10*/  IMAD R2, R0, c[0x0][0x388], RZ ;  /* 0x0000e20000027a24 */ /* 0x000fe200078e02ff */
[----:B-1----:R-:W-:-:S04]  /*8f20*/  LEA R7, R7, R4, 0x7 ;  /* 0x0000000407077211 */ /* 0x002fc800078e38ff */
[----:B------:R-:W-:-:S13]  /*8f30*/  ISETP.GE.AND P0, PT, R7, R2, PT ;  /* 0x000000020700720c */ /* 0x000fda0003f06270 */
[----:B------:R-:W-:Y:S05]  /*8f40*/  @P0 EXIT ;  /* 0x000000000000094d */ /* 0x000fea0003800000 */
[----:B------:R-:W1:Y:S01]  /*8f50*/  S2R R5, SR_CTAID.Z ;  /* 0x0000000000057919 */ /* 0x000e620000002700 */
[----:B------:R-:W-:Y:S01]  /*8f60*/  USHF.R.S32.HI UR6, URZ, 0x1f, UR10 ;  /* 0x0000001f3f067899 */ /* 0x000fe2000801140a */
[----:B------:R-:W-:Y:S01]  /*8f70*/  ISETP.NE.AND P0, PT, R0, 0x1, PT ;  /* 0x000000010000780c */ /* 0x000fe20003f05270 */
[----:B------:R-:W-:Y:S01]  /*8f80*/  ULDC.64 UR4, c[0x0][0x4d0] ;  /* 0x0001340000047ab9 */ /* 0x000fe20000000a00 */
[----:B------:R-:W3:Y:S01]  /*8f90*/  S2R R3, SR_CTAID.Y ;  /* 0x0000000000037919 */ /* 0x000ee20000002600 */
[----:B------:R-:W-:Y:S01]  /*8fa0*/  UIMAD UR6, UR6, UR4, URZ ;  /* 0x00000004060672a4 */ /* 0x000fe2000f8e023f */
[----:B------:R-:W-:Y:S01]  /*8fb0*/  IADD3 R2, RZ, -UR10, RZ ;  /* 0x8000000aff027c10 */ /* 0x000fe2000fffe0ff */
[----:B--2---:R-:W-:Y:S01]  /*8fc0*/  UIMAD.WIDE.U32 UR8, UR10, UR4, URZ ;  /* 0x000000040a0872a5 */ /* 0x004fe2000f8e003f */
[----:B------:R-:W-:Y:S01]  /*8fd0*/  MOV R6, R7 ;  /* 0x0000000700067202 */ /* 0x000fe20000000f00 */
[----:B------:R-:W-:-:S04]  /*8fe0*/  UIMAD UR4, UR10, UR5, UR6 ;  /* 0x000000050a0472a4 */ /* 0x000fc8000f8e0206 */
[----:B------:R-:W-:Y:S01]  /*8ff0*/  UIADD3 UR4, UR9, UR4, URZ ;  /* 0x0000000409047290 */ /* 0x000fe2000fffe03f */
[----:B------:R-:W-:Y:S01]  /*9000*/  MOV R9, UR9 ;  /* 0x0000000900097c02 */ /* 0x000fe20008000f00 */
[----:B------:R-:W-:-:S04]  /*9010*/  @P0 IMAD.HI.U32 R4, R7, c[0x0][0x4ec], RZ ;  /* 0x00013b0007040a27 */ /* 0x000fc800078e00ff */
[----:B------:R-:W-:Y:S01]  /*9020*/  IMAD.U32 R8, RZ, RZ, UR8 ;  /* 0x00000008ff087e24 */ /* 0x000fe2000f8e00ff */
[----:B------:R-:W-:Y:S01]  /*9030*/  @P0 SHF.R.U32.HI R6, RZ, c[0x0][0x4f0], R4 ;  /* 0x00013c00ff060a19 */ /* 0x000fe20000011604 */
[----:B------:R-:W-:Y:S01]  /*9040*/  IMAD.U32 R9, RZ, RZ, UR4 ;  /* 0x00000004ff097e24 */ /* 0x000fe2000f8e00ff */
[----:B-1----:R-:W-:-:S03]  /*9050*/  SHF.R.S32.HI R0, RZ, 0x1f, R5 ;  /* 0x0000001fff007819 */ /* 0x002fc60000011405 */
[----:B------:R-:W-:Y:S01]  /*9060*/  IMAD.WIDE.U32 R8, R5, c[0x0][0x4d8], R8 ;  /* 0x0001360005087a25 */ /* 0x000fe200078e0008 */
[----:B------:R-:W-:-:S03]  /*9070*/  IADD3 R4, -R6, RZ, RZ ;  /* 0x000000ff06047210 */ /* 0x000fc60007ffe1ff */
[----:B------:R-:W-:Y:S02]  /*9080*/  IMAD R0, R0, c[0x0][0x4d8], RZ ;  /* 0x0001360000007a24 */ /* 0x000fe400078e02ff */
[----:B---3--:R-:W-:Y:S02]  /*9090*/  IMAD R2, R2, c[0x0][0x550], R3 ;  /* 0x0001540002027a24 */ /* 0x008fe400078e0203 */
[----:B------:R-:W-:Y:S02]  /*90a0*/  IMAD R0, R5, c[0x0][0x4dc], R0 ;  /* 0x0001370005007a24 */ /* 0x000fe400078e0200 */
[----:B------:R-:W-:Y:S01]  /*90b0*/  IMAD R4, R4, c[0x0][0x4e8], R7 ;  /* 0x00013a0004047a24 */ /* 0x000fe200078e0207 */
[----:B------:R-:W-:Y:S01]  /*90c0*/  SHF.R.S32.HI R3, RZ, 0x1f, R2 ;  /* 0x0000001fff037819 */ /* 0x000fe20000011402 */
[----:B------:R-:W-:Y:S01]  /*90d0*/  IMAD.IADD R9, R0, 0x1, R9 ;  /* 0x0000000100097824 */ /* 0x000fe200078e0209 */
[----:B------:R-:W-:-:S03]  /*90e0*/  SHF.R.S32.HI R0, RZ, 0x1f, R6 ;  /* 0x0000001fff007819 */ /* 0x000fc60000011406 */
[----:B------:R-:W-:Y:S02]  /*90f0*/  IMAD R3, R3, c[0x0][0x4e0], RZ ;  /* 0x0001380003037a24 */ /* 0x000fe400078e02ff */
[----:B------:R-:W-:-:S04]  /*9100*/  IMAD.WIDE.U32 R8, R2, c[0x0][0x4e0], R8 ;  /* 0x0001380002087a25 */ /* 0x000fc800078e0008 */
[----:B------:R-:W-:Y:S01]  /*9110*/  IMAD R3, R2, c[0x0][0x4e4], R3 ;  /* 0x0001390002037a24 */ /* 0x000fe200078e0203 */
[----:B------:R-:W-:Y:S02]  /*9120*/  SHF.R.S32.HI R2, RZ, 0x1f, R4 ;  /* 0x0000001fff027819 */ /* 0x000fe40000011404 */
[----:B------:R-:W-:-:S03]  /*9130*/  IADD3 R6, P0, R6, R8, RZ ;  /* 0x0000000806067210 */ /* 0x000fc60007f1e0ff */
[----:B------:R-:W-:Y:S01]  /*9140*/  IMAD R5, R2, c[0x0][0x4c8], RZ ;  /* 0x0001320002057a24 */ /* 0x000fe200078e02ff */
[----:B------:R-:W-:-:S03]  /*9150*/  IADD3.X R7, R0, R9, R3, P0, !PT ;  /* 0x0000000900077210 */ /* 0x000fc600007fe403 */
[C---:B------:R-:W-:Y:S02]  /*9160*/  IMAD R5, R4.reuse, c[0x0][0x4cc], R5 ;  /* 0x0001330004057a24 */ /* 0x040fe400078e0205 */
[----:B------:R-:W-:-:S05]  /*9170*/  IMAD.WIDE.U32 R6, R4, c[0x0][0x4c8], R6 ;  /* 0x0001320004067a25 */ /* 0x000fca00078e0006 */
[----:B------:R-:W-:Y:S02]  /*9180*/  IADD3 R5, R7, R5, RZ ;  /* 0x0000000507057210 */ /* 0x000fe40007ffe0ff */
[----:B------:R-:W-:-:S04]  /*9190*/  LEA R2, P0, R6, c[0x0][0x4a8], 0x2 ;  /* 0x00012a0006027a11 */ /* 0x000fc800078010ff */
[----:B------:R-:W-:Y:S02]  /*91a0*/  LEA.HI.X R3, R6, c[0x0][0x4ac], R5, 0x2, P0 ;  /* 0x00012b0006037a11 */ /* 0x000fe400000f1405 */
[----:B------:R-:W-:-:S05]  /*91b0*/  MOV R5, 0xff800000 ;  /* 0xff80000000057802 */ /* 0x000fca0000000f00 */
[----:B------:R-:W-:Y:S01]  /*91c0*/  STG.E [R2.64], R5 ;  /* 0x0000000502007986 */ /* 0x000fe2000c10190c */
[----:B------:R-:W-:Y:S05]  /*91d0*/  EXIT ;  /* 0x000000000000794d */ /* 0x000fea0003800000 */
.L_x_18:
[----:B------:R-:W-:-:S00]  /*91e0*/  BRA `(.L_x_18) ;  /* 0xfffffff000007947 */ /* 0x000fc0000383ffff */
[----:B------:R-:W-:-:S00]  /*91f0*/  NOP ;  /* 0x0000000000007918 */ /* 0x000fc00000000000 */
        /* <DEDUP_REMOVED lines=8> */
.L_x_3105:


//--------------------- .text._ZN7cutlass13device_kernelIN5flash19enable_sm80_to_sm89INS1_16FlashAttnFwdSm80INS1_25CollectiveMainloopFwdSm80ILi8ELi1ELb0EN4cute5tupleIJNS5_1CILi128EEENS7_ILi64EEENS7_ILi192EEEEEELi192ENS_10bfloat16_tEfNS_4arch4Sm80ELb0ELb0ELb0ELb1ELb1ELb0ELb1ELb1EEENS1_21CollectiveEpilogueFwdINS6_IJS8_SA_S9_EEENS6_IJNS7_ILi1EEESI_SI_EEESC_SE_Li256ELb1ELb1ELb1ELb0EEENS1_36VarlenDynamicPersistentTileSchedulerILi128ELi64ELi256ELi256ELb1ELb1ELb0ELb0ELb1ELb1EEEEEEEEEvNT_6ParamsE --------------------------
	.section	.text._ZN7cutlass13device_kernelIN5flash19enable_sm80_to_sm89INS1_16FlashAttnFwdSm80INS1_25CollectiveMainloopFwdSm80ILi8ELi1ELb0EN4cute5tupleIJNS5_1CILi128EEENS7_ILi64EEENS7_ILi192EEEEEELi192ENS_10bfloat16_tEfNS_4arch4Sm80ELb0ELb0ELb0ELb1ELb1ELb0ELb1ELb1EEENS1_21CollectiveEpilogueFwdINS6_IJS8_SA_S9_EEENS6_IJNS7_ILi1EEESI_SI_EEESC_SE_Li256ELb1ELb1ELb1ELb0EEENS1_36VarlenDynamicPersistentTileSchedulerILi128ELi64ELi256ELi256ELb1ELb1ELb0ELb0ELb1ELb1EEEEEEEEEvNT_6ParamsE,"ax",@progbits
	.sectioninfo	@"SHI_REGISTERS=255"
	.align	128
.text._ZN7cutlass13device_kernelIN5flash19enable_sm80_to_sm89INS1_16FlashAttnFwdSm80INS1_25CollectiveMainloopFwdSm80ILi8ELi1ELb0EN4cute5tupleIJNS5_1CILi128EEENS7_ILi64EEENS7_ILi192EEEEEELi192ENS_10bfloat16_tEfNS_4arch4Sm80ELb0ELb0ELb0ELb1ELb1ELb0ELb1ELb1EEENS1_21CollectiveEpilogueFwdINS6_IJS8_SA_S9_EEENS6_IJNS7_ILi1EEESI_SI_EEESC_SE_Li256ELb1ELb1ELb1ELb0EEENS1_36VarlenDynamicPersistentTileSchedulerILi128ELi64ELi256ELi256ELb1ELb1ELb0ELb0ELb1ELb1EEEEEEEEEvNT_6ParamsE:
        .type           _ZN7cutlass13device_kernelIN5flash19enable_sm80_to_sm89INS1_16FlashAttnFwdSm80INS1_25CollectiveMainloopFwdSm80ILi8ELi1ELb0EN4cute5tupleIJNS5_1CILi128EEENS7_ILi64EEENS7_ILi192EEEEEELi192ENS_10bfloat16_tEfNS_4arch4Sm80ELb0ELb0ELb0ELb1ELb1ELb0ELb1ELb1EEENS1_21CollectiveEpilogueFwdINS6_IJS8_SA_S9_EEENS6_IJNS7_ILi1EEESI_SI_EEESC_SE_Li256ELb1ELb1ELb1ELb0EEENS1_36VarlenDynamicPersistentTileSchedulerILi128ELi64ELi256ELi256ELb1ELb1ELb0ELb0ELb1ELb1EEEEEEEEEvNT_6ParamsE,@function
        .size           _ZN7cutlass13device_kernelIN5flash19enable_sm80_to_sm89INS1_16FlashAttnFwdSm80INS1_25CollectiveMainloopFwdSm80ILi8ELi1ELb0EN4cute5tupleIJNS5_1CILi128EEENS7_ILi64EEENS7_ILi192EEEEEELi192ENS_10bfloat16_tEfNS_4arch4Sm80ELb0ELb0ELb0ELb1ELb1ELb0ELb1ELb1EEENS1_21CollectiveEpilogueFwdINS6_IJS8_SA_S9_EEENS6_IJNS7_ILi1EEESI_SI_EEESC_SE_Li256ELb1ELb1ELb1ELb0EEENS1_36VarlenDynamicPersistentTileSchedulerILi128ELi64ELi256ELi256ELb1ELb1ELb0ELb0ELb1ELb1EEEEEEEEEvNT_6ParamsE,(.L_x_3106 - _ZN7cutlass13device_kernelIN5flash19enable_sm80_to_sm89INS1_16FlashAttnFwdSm80INS1_25CollectiveMainloopFwdSm80ILi8ELi1ELb0EN4cute5tupleIJNS5_1CILi128EEENS7_ILi64EEENS7_ILi192EEEEEELi192ENS_10bfloat16_tEfNS_4arch4Sm80ELb0ELb0ELb0ELb1ELb1ELb0ELb1ELb1EEENS1_21CollectiveEpilogueFwdINS6_IJS8_SA_S9_EEENS6_IJNS7_ILi1EEESI_SI_EEESC_SE_Li256ELb1ELb1ELb1ELb0EEENS1_36VarlenDynamicPersistentTileSchedulerILi128ELi64ELi256ELi256ELb1ELb1ELb0ELb0ELb1ELb1EEEEEEEEEvNT_6ParamsE)
        .other          _ZN7cutlass13device_kernelIN5flash19enable_sm80_to_sm89INS1_16FlashAttnFwdSm80INS1_25CollectiveMainloopFwdSm80ILi8ELi1ELb0EN4cute5tupleIJNS5_1CILi128EEENS7_ILi64EEENS7_ILi192EEEEEELi192ENS_10bfloat16_tEfNS_4arch4Sm80ELb0ELb0ELb0ELb1ELb1ELb0ELb1ELb1EEENS1_21CollectiveEpilogueFwdINS6_IJS8_SA_S9_EEENS6_IJNS7_ILi1EEESI_SI_EEESC_SE_Li256ELb1ELb1ELb1ELb0EEENS1_36VarlenDynamicPersistentTileSchedulerILi128ELi64ELi256ELi256ELb1ELb1ELb0ELb0ELb1ELb1EEEEEEEEEvNT_6ParamsE,@"STO_CUDA_ENTRY STV_DEFAULT"
_ZN7cutlass13device_kernelIN5flash19enable_sm80_to_sm89INS1_16FlashAttnFwdSm80INS1_25CollectiveMainloopFwdSm80ILi8ELi1ELb0EN4cute5tupleIJNS5_1CILi128EEENS7_ILi64EEENS7_ILi192EEEEEELi192ENS_10bfloat16_tEfNS_4arch4Sm80ELb0ELb0ELb0ELb1ELb1ELb0ELb1ELb1EEENS1_21CollectiveEpilogueFwdINS6_IJS8_SA_S9_EEENS6_IJNS7_ILi1EEESI_SI_EEESC_SE_Li256ELb1ELb1ELb1ELb0EEENS1_36VarlenDynamicPersistentTileSchedulerILi128ELi64ELi256ELi256ELb1ELb1ELb0ELb0ELb1ELb1EEEEEEEEEvNT_6ParamsE:
[----:B------:R-:W-:-:S03]  /*0000*/  MOV R1, c[0x0][0x28] ;  /* 0x00000a0000017a02 */ /* 0x000fc60000000f00 */
[----:B------:R-:W1:Y:S01]  /*0010*/  S2R R2, SR_TID.X ;  /* 0x0000000000027919 */ /* 0x000e620000002100 */
[----:B------:R-:W-:Y:S01]  /*0020*/  IADD3 R1, R1, -0x18, RZ ;  /* 0xffffffe801017810 */ /* 0x000fe20007ffe0ff */
[----:B------:R-:W-:Y:S01]  /*0030*/  ULDC.64 UR6, c[0x0][0x118] ;  /* 0x0000460000067ab9 */ /* 0x000fe20000000a00 */
[----:B-1----:R-:W-:-:S05]  /*0040*/  SHF.R.U32.HI R0, RZ, 0x5, R2 ;  /* 0x00000005ff007819 */ /* 0x002fca0000011602 */
[----:B------:R-:W1:Y:S02]  /*0050*/  SHFL.IDX PT, R3, R0, RZ, 0x1f ;  /* 0x00001fff00037589 */ /* 0x000e6400000e0000 */
[----:B-1----:R-:W-:Y:S02]  /*0060*/  ISETP.NE.AND P0, PT, R3, RZ, PT ;  /* 0x000000ff0300720c */ /* 0x002fe40003f05270 */
[----:B------:R1:W-:Y:S11]  /*0070*/  STL [R1+0x4], R3 ;  /* 0x0000040301007387 */ /* 0x0003f60000100800 */
[----:B------:R-:W-:Y:S06]  /*0080*/  @P0 BAR.SYNC.DEFER_BLOCKING 0x5, 0x100 ;  /* 0x0144000000000b1d */ /* 0x000fec0000010000 */
[----:B------:R-:W2:Y:S04]  /*0090*/  @P0 LDS.128 R212, [0x18100] ;  /* 0x01810000ffd40984 */ /* 0x000ea80000000c00 */
[----:B------:R-:W-:Y:S06]  /*00a0*/  @P0 BAR.ARV 0x4, 0x100 ;  /* 0x0104000000000b1d */ /* 0x000fec0000002000 */
[----:B------:R-:W-:Y:S05]  /*00b0*/  @P0 BRA `(.L_x_19) ;  /* 0x00000a7000000947 */ /* 0x000fea0003800000 */
[----:B-1----:R-:W-:Y:S01]  /*00c0*/  LOP3.LUT R12, R2, 0x1f, RZ, 0xc0, !PT ;  /* 0x0000001f020c7812 */ /* 0x002fe200078ec0ff */
[----:B------:R-:W-:Y:S01]  /*00d0*/  CS2R R8, SRZ ;  /* 0x0000000000087805 */ /* 0x000fe2000001ff00 */
[----:B------:R-:W-:-:S02]  /*00e0*/  IMAD.MOV.U32 R7, RZ, RZ, RZ ;  /* 0x000000ffff077224 */ /* 0x000fc400078e00ff */
[----:B------:R-:W-:-:S04]  /*00f0*/  ISETP.NE.AND P6, PT, R12, 0x1f, PT ;  /* 0x0000001f0c00780c */ /* 0x000fc80003fc5270 */
[----:B------:R-:W-:-:S13]  /*0100*/  ISETP.GE.OR P0, PT, R12, c[0x0][0x53c], !P6 ;  /* 0x00014f000c007a0c */ /* 0x000fda0007706670 */
[----:B------:R-:W-:Y:S02]  /*0110*/  @!P0 IMAD.MOV.U32 R4, RZ, RZ, 0x4 ;  /* 0x00000004ff048424 */ /* 0x000fe400078e00ff */
[----:B------:R-:W-:Y:S02]  /*0120*/  @!P0 IMAD.MOV.U32 R2, RZ, RZ, 0x4 ;  /* 0x00000004ff028424 */ /* 0x000fe400078e00ff */
[----:B------:R-:W-:-:S04]  /*0130*/  @!P0 IMAD.WIDE.U32 R4, R12, R4, c[0x0][0x580] ;  /* 0x000160000c048625 */ /* 0x000fc800078e0004 */
[C---:B------:R-:W-:Y:S01]  /*0140*/  @!P0 IMAD.WIDE.U32 R2, R12.reuse, R2, c[0x0][0x578] ;  /* 0x00015e000c028625 */ /* 0x040fe200078e0002 */
[----:B------:R-:W3:Y:S04]  /*0150*/  @!P0 LDG.E R8, [R4.64] ;  /* 0x0000000604088981 */ /* 0x000ee8000c1e1900 */
[----:B------:R-:W3:Y:S01]  /*0160*/  @!P0 LDG.E R7, [R2.64] ;  /* 0x0000000602078981 */ /* 0x000ee2000c1e1900 */
[C---:B------:R-:W-:Y:S01]  /*0170*/  ISETP.NE.AND P5, PT, R12.reuse, RZ, PT ;  /* 0x000000ff0c00720c */ /* 0x040fe20003fa5270 */
[----:B------:R-:W1:Y:S01]  /*0180*/  S2UR UR4, SR_CTAID.X ;  /* 0x00000000000479c3 */ /* 0x000e620000002500 */
[C---:B------:R-:W-:Y:S02]  /*0190*/  ISETP.GE.U32.AND P4, PT, R12.reuse, 0x2, PT ;  /* 0x000000020c00780c */ /* 0x040fe40003f86070 */
[----:B------:R-:W-:-:S02]  /*01a0*/  ISETP.GE.U32.AND P3, PT, R12, 0x4, PT ;  /* 0x000000040c00780c */ /* 0x000fc40003f66070 */
[C---:B------:R-:W-:Y:S02]  /*01b0*/  ISETP.GE.U32.AND P2, PT, R12.reuse, 0x8, PT ;  /* 0x000000080c00780c */ /* 0x040fe40003f46070 */
[----:B------:R-:W-:Y:S01]  /*01c0*/  ISETP.GE.U32.AND P1, PT, R12, 0x10, PT ;  /* 0x000000100c00780c */ /* 0x000fe20003f26070 */
[----:B---3--:R-:W-:-:S05]  /*01d0*/  IMAD R4, R8, R7, RZ ;  /* 0x0000000708047224 */ /* 0x008fca00078e02ff */
[----:B------:R-:W3:Y:S02]  /*01e0*/  SHFL.UP PT, R0, R4, 0x1, RZ ;  /* 0x0420000004007989 */ /* 0x000ee400000e00ff */
[----:B---3--:R-:W-:-:S05]  /*01f0*/  SEL R0, R0, RZ, P5 ;  /* 0x000000ff00007207 */ /* 0x008fca0002800000 */
[----:B------:R-:W-:-:S05]  /*0200*/  IMAD.IADD R4, R4, 0x1, R0 ;  /* 0x0000000104047824 */ /* 0x000fca00078e0200 */
        /* <DEDUP_REMOVED lines=12> */
[----:B------:R-:W3:Y:S02]  /*02d0*/  SHFL.IDX PT, R6, R4, 0x1f, 0x1f ;  /* 0x03e01f0004067f89 */ /* 0x000ee400000e0000 */
[----:B---3--:R-:W-:-:S04]  /*02e0*/  IMAD R6, R6, c[0x0][0x538], RZ ;  /* 0x00014e0006067a24 */ /* 0x008fc800078e02ff */
[----:B------:R-:W-:Y:S01]  /*02f0*/  IMAD.MOV.U32 R0, RZ, RZ, R6 ;  /* 0x000000ffff007224 */ /* 0x000fe200078e0006 */
[----:B-1----:R-:W-:-:S13]  /*0300*/  ISETP.GT.AND P0, PT, R6, UR4, PT ;  /* 0x0000000406007c0c */ /* 0x002fda000bf04270 */
[----:B------:R-:W-:Y:S05]  /*0310*/  @P0 BRA `(.L_x_20) ;  /* 0x0000027000000947 */ /* 0x000fea0003800000 */
[----:B------:R-:W-:Y:S02]  /*0320*/  MOV R6, R0 ;  /* 0x0000000000067202 */ /* 0x000fe40000000f00 */
[----:B------:R-:W-:-:S04]  /*0330*/  MOV R9, RZ ;  /* 0x000000ff00097202 */ /* 0x000fc80000000f00 */
.L_x_24:
[----:B------:R-:W-:-:S04]  /*0340*/  IADD3 R0, R9, 0x1f, RZ ;  /* 0x0000001f09007810 */ /* 0x000fc80007ffe0ff */
[----:B------:R-:W-:-:S13]  /*0350*/  ISETP.GE.AND P0, PT, R0, c[0x0][0x53c], PT ;  /* 0x00014f0000007a0c */ /* 0x000fda0003f06270 */
[----:B------:R-:W-:Y:S05]  /*0360*/  @P0 BRA `(.L_x_21) ;  /* 0x0000074000000947 */ /* 0x000fea0003800000 */
[----:B------:R-:W-:Y:S01]  /*0370*/  MOV R9, R0 ;  /* 0x0000000000097202 */ /* 0x000fe20000000f00 */
[----:B------:R-:W-:Y:S01]  /*0380*/  IMAD.MOV.U32 R7, RZ, RZ, RZ ;  /* 0x000000ffff077224 */ /* 0x000fe200078e00ff */
[----:B------:R-:W-:Y:S02]  /*0390*/  MOV R8, RZ ;  /* 0x000000ff00087202 */ /* 0x000fe40000000f00 */
[----:B------:R-:W-:-:S04]  /*03a0*/  IADD3 R0, R12, R9, RZ ;  /* 0x000000090c007210 */ /* 0x000fc80007ffe0ff */
[----:B------:R-:W-:-:S13]  /*03b0*/  ISETP.GE.OR P0, PT, R0, c[0x0][0x53c], !P6 ;  /* 0x00014f0000007a0c */ /* 0x000fda0007706670 */
[----:B------:R-:W-:Y:S01]  /*03c0*/  @!P0 MOV R2, 0x4 ;  /* 0x0000000400028802 */ /* 0x000fe20000000f00 */
[----:B------:R-:W-:-:S04]  /*03d0*/  @!P0 IMAD.MOV.U32 R3, RZ, RZ, 0x4 ;  /* 0x00000004ff038424 */ /* 0x000fc800078e00ff */
[----:B------:R-:W-:-:S04]  /*03e0*/  @!P0 IMAD.WIDE R4, R0, R2, c[0x0][0x580] ;  /* 0x0001600000048625 */ /* 0x000fc800078e0202 */
[----:B------:R-:W-:Y:S01]  /*03f0*/  @!P0 IMAD.WIDE R2, R0, R3, c[0x0][0x578] ;  /* 0x00015e0000028625 */ /* 0x000fe200078e0203 */
[----:B------:R-:W3:Y:S04]  /*0400*/  @!P0 LDG.E R8, [R4.64] ;  /* 0x0000000604088981 */ /* 0x000ee8000c1e1900 */
[----:B------:R-:W3:Y:S02]  /*0410*/  @!P0 LDG.E R7, [R2.64] ;  /* 0x0000000602078981 */ /* 0x000ee4000c1e1900 */
[----:B---3--:R-:W-:Y:S01]  /*0420*/  IMAD R5, R8, R7, RZ ;  /* 0x0000000708057224 */ /* 0x008fe200078e02ff */
[----:B------:R-:W-:Y:S05]  /*0430*/  BRA.DIV ~URZ, `(.L_x_22) ;  /* 0x0000c5b27f007947 */ /* 0x000fea000b800000 */
[----:B------:R1:W3:Y:S02]  /*0440*/  SHFL.UP PT, R0, R5, 0x1, RZ ;  /* 0x0420000005007989 */ /* 0x0002e400000e00ff */
.L_x_122:
[----:B---3--:R-:W-:-:S04]  /*0450*/  SEL R0, R0, RZ, P5 ;  /* 0x000000ff00007207 */ /* 0x008fc80002800000 */
[----:B-1----:R-:W-:Y:S01]  /*0460*/  IADD3 R5, R5, R0, RZ ;  /* 0x0000000005057210 */ /* 0x002fe20007ffe0ff */
[----:B------:R-:W-:Y:S05]  /*0470*/  BRA.DIV ~URZ, `(.L_x_23) ;  /* 0x0000c5d27f007947 */ /* 0x000fea000b800000 */
[----:B------:R-:W1:Y:S02]  /*0480*/  SHFL.UP PT, R0, R5, 0x2, RZ ;  /* 0x0440000005007989 */ /* 0x000e6400000e00ff */
[----:B-1----:R-:W-:-:S05]  /*0490*/  SEL R0, R0, RZ, P4 ;  /* 0x000000ff00007207 */ /* 0x002fca0002000000 */
[----:B------:R-:W-:-:S05]  /*04a0*/  IMAD.IADD R0, R5, 0x1, R0 ;  /* 0x0000000105007824 */ /* 0x000fca00078e0200 */
        /* <DEDUP_REMOVED lines=9> */
[----:B------:R1:W3:Y:S02]  /*0540*/  SHFL.IDX PT, R0, R4, 0x1f, 0x1f ;  /* 0x03e01f0004007f89 */ /* 0x0002e400000e0000 */
.L_x_123:
[----:B---3--:R-:W-:-:S05]  /*0550*/  IMAD R0, R0, c[0x0][0x538], RZ ;  /* 0x00014e0000007a24 */ /* 0x008fca00078e02ff */
[----:B------:R-:W-:-:S04]  /*0560*/  IADD3 R6, R0, R6, RZ ;  /* 0x0000000600067210 */ /* 0x000fc80007ffe0ff */
[----:B------:R-:W-:-:S13]  /*0570*/  ISETP.GT.AND P0, PT, R6, UR4, PT ;  /* 0x0000000406007c0c */ /* 0x000fda000bf04270 */
[----:B-12---:R-:W-:Y:S05]  /*0580*/  @!P0 BRA `(.L_x_24) ;  /* 0xfffffdb000008947 */ /* 0x006fea000383ffff */
.L_x_20:
[----:B--2---:R-:W-:-:S05]  /*0590*/  IADD3 R212, -R0, R6, RZ ;  /* 0x0000000600d47210 */ /* 0x004fca0007ffe1ff */
[----:B------:R-:W-:-:S05]  /*05a0*/  IMAD R0, R4, c[0x0][0x538], R212 ;  /* 0x00014e0004007a24 */ /* 0x000fca00078e02d4 */
[----:B------:R-:W-:Y:S01]  /*05b0*/  ISETP.GT.AND P0, PT, R0, UR4, PT ;  /* 0x0000000400007c0c */ /* 0x000fe2000bf04270 */
[----:B------:R-:W-:-:S12]  /*05c0*/  BRA.DIV ~URZ, `(.L_x_25) ;  /* 0x0000c6427f007947 */ /* 0x000fd8000b800000 */
[----:B------:R-:W-:-:S04]  /*05d0*/  VOTE.ANY R0, PT, !P0 ;  /* 0x0000000000007806 */ /* 0x000fc800040e0100 */
.L_x_124:
[----:B------:R1:W2:Y:S01]  /*05e0*/  POPC R215, R0 ;  /* 0x0000000000d77309 */ /* 0x0002a20000000000 */
[----:B------:R-:W-:Y:S05]  /*05f0*/  BRA.DIV ~URZ, `(.L_x_26) ;  /* 0x0000c6527f007947 */ /* 0x000fea000b800000 */
[----:B--2---:R2:W3:Y:S01]  /*0600*/  SHFL.IDX PT, R11, R8, R215, 0x1f ;  /* 0x00001fd7080b7589 */ /* 0x0044e200000e0000 */
[----:B------:R-:W-:-:S03]  /*0610*/  MOV R6, RZ ;  /* 0x000000ff00067202 */ /* 0x000fc60000000f00 */
[----:B------:R2:W4:Y:S04]  /*0620*/  SHFL.IDX PT, R10, R7, R215, 0x1f ;  /* 0x00001fd7070a7589 */ /* 0x00052800000e0000 */
.L_x_125:
[----:B------:R-:W-:Y:S01]  /*0630*/  ISETP.NE.AND P0, PT, R0, RZ, PT ;  /* 0x000000ff0000720c */ /* 0x000fe20003f05270 */
[----:B------:R-:W-:-:S12]  /*0640*/  BSSY B0, `(.L_x_27) ;  /* 0x0000005000007945 */ /* 0x000fd80003800000 */
[----:B------:R-:W-:Y:S05]  /*0650*/  @!P0 BRA `(.L_x_28) ;  /* 0x0000003000008947 */ /* 0x000fea0003800000 */
[----:B------:R-:W-:Y:S01]  /*0660*/  IADD3 R190, R215, -0x1, RZ ;  /* 0xffffffffd7be7810 */ /* 0x000fe20007ffe0ff */
[----:B------:R-:W-:Y:S05]  /*0670*/  BRA.DIV ~URZ, `(.L_x_29) ;  /* 0x0000c6b27f007947 */ /* 0x000fea000b800000 */
[----:B------:R1:W2:Y:S02]  /*0680*/  SHFL.IDX PT, R6, R4, R190, 0x1f ;  /* 0x00001fbe04067589 */ /* 0x0002a400000e0000 */
.L_x_28:
[----:B------:R-:W-:Y:S05]  /*0690*/  BSYNC B0 ;  /* 0x0000000000007941 */ /* 0x000fea0003800000 */
.L_x_27:
[----:B-1-3--:R-:W-:Y:S01]  /*06a0*/  IABS R0, R11 ;  /* 0x0000000b00007213 */ /* 0x00afe20000000000 */
[----:B--2---:R-:W-:Y:S02]  /*06b0*/  IMAD R212, R6, c[0x0][0x538], R212 ;  /* 0x00014e0006d47a24 */ /* 0x004fe400078e02d4 */
[----:B------:R-:W-:Y:S02]  /*06c0*/  IMAD.IADD R215, R215, 0x1, R9 ;  /* 0x00000001d7d77824 */ /* 0x000fe400078e0209 */
[----:B------:R-:W-:Y:S01]  /*06d0*/  IMAD.MOV.U32 R5, RZ, RZ, R0 ;  /* 0x000000ffff057224 */ /* 0x000fe200078e0000 */
[----:B----4-:R-:W-:Y:S02]  /*06e0*/  IABS R0, R10 ;  /* 0x0000000a00007213 */ /* 0x010fe40000000000 */
[----:B------:R-:W-:Y:S01]  /*06f0*/  IADD3 R213, -R212, UR4, RZ ;  /* 0x00000004d4d57c10 */ /* 0x000fe2000fffe1ff */
[----:B------:R-:W1:Y:S02]  /*0700*/  I2F.RP R2, R5 ;  /* 0x0000000500027306 */ /* 0x000e640000209400 */
[----:B------:R-:W-:Y:S01]  /*0710*/  IMAD.MOV.U32 R7, RZ, RZ, R0 ;  /* 0x000000ffff077224 */ /* 0x000fe200078e0000 */
[----:B------:R-:W-:-:S02]  /*0720*/  IABS R6, R213 ;  /* 0x000000d500067213 */ /* 0x000fc40000000000 */
[----:B------:R-:W-:-:S03]  /*0730*/  IABS R0, R11 ;  /* 0x0000000b00007213 */ /* 0x000fc60000000000 */
[----:B------:R-:W-:Y:S01]  /*0740*/  I2F.RP R8, R7 ;  /* 0x0000000700087306 */ /* 0x000fe20000209400 */
[----:B------:R-:W-:-:S07]  /*0750*/  IADD3 R0, RZ, -R0, RZ ;  /* 0x80000000ff007210 */ /* 0x000fce0007ffe0ff */
[----:B-1----:R-:W1:Y:S02]  /*0760*/  MUFU.RCP R2, R2 ;  /* 0x0000000200027308 */ /* 0x002e640000001000 */
[----:B-1----:R-:W-:-:S06]  /*0770*/  IADD3 R2, R2, 0xffffffe, RZ ;  /* 0x0ffffffe02027810 */ /* 0x002fcc0007ffe0ff */
[----:B------:R-:W1:Y:S02]  /*0780*/  F2I.FTZ.U32.TRUNC.NTZ R3, R2 ;  /* 0x0000000200037305 */ /* 0x000e64000021f000 */
[----:B-1----:R-:W-:-:S04]  /*0790*/  IMAD.MOV R2, RZ, RZ, -R3 ;  /* 0x000000ffff027224 */ /* 0x002fc800078e0a03 */
[----:B------:R-:W-:Y:S02]  /*07a0*/  IMAD R4, R2, R5, RZ ;  /* 0x0000000502047224 */ /* 0x000fe400078e02ff */
[----:B------:R-:W-:-:S04]  /*07b0*/  IMAD.MOV.U32 R2, RZ, RZ, RZ ;  /* 0x000000ffff027224 */ /* 0x000fc800078e00ff */
[----:B------:R-:W-:-:S04]  /*07c0*/  IMAD.HI.U32 R2, R3, R4, R2 ;  /* 0x0000000403027227 */ /* 0x000fc800078e0002 */
[----:B------:R-:W-:-:S04]  /*07d0*/  IMAD.MOV.U32 R3, RZ, RZ, R6 ;  /* 0x000000ffff037224 */ /* 0x000fc800078e0006 */
[----:B------:R-:W-:-:S04]  /*07e0*/  IMAD.HI.U32 R2, R2, R3, RZ ;  /* 0x0000000302027227 */ /* 0x000fc800078e00ff */
[----:B------:R-:W-:Y:S02]  /*07f0*/  IMAD R0, R2, R0, R3 ;  /* 0x0000000002007224 */ /* 0x000fe400078e0203 */
[----:B------:R-:W1:Y:S03]  /*0800*/  MUFU.RCP R3, R8 ;  /* 0x0000000800037308 */ /* 0x000e660000001000 */
[----:B------:R-:W-:Y:S02]  /*0810*/  ISETP.GT.U32.AND P1, PT, R5, R0, PT ;  /* 0x000000000500720c */ /* 0x000fe40003f24070 */
[----:B-1----:R-:W-:-:S11]  /*0820*/  IADD3 R3, R3, 0xffffffe, RZ ;  /* 0x0ffffffe03037810 */ /* 0x002fd60007ffe0ff */
[----:B------:R-:W-:Y:S01]  /*0830*/  @!P1 IMAD.IADD R0, R0, 0x1, -R5 ;  /* 0x0000000100009824 */ /* 0x000fe200078e0a05 */
[----:B------:R-:W-:Y:S02]  /*0840*/  @!P1 IADD3 R2, R2, 0x1, RZ ;  /* 0x0000000102029810 */ /* 0x000fe40007ffe0ff */
[----:B------:R-:W-:Y:S01]  /*0850*/  ISETP.NE.AND P1, PT, R11, RZ, PT ;  /* 0x000000ff0b00720c */ /* 0x000fe20003f25270 */
[----:B------:R-:W1:Y:S01]  /*0860*/  F2I.FTZ.U32.TRUNC.NTZ R3, R3 ;  /* 0x0000000300037305 */ /* 0x000e62000021f000 */
[----:B------:R-:W-:Y:S02]  /*0870*/  ISETP.GE.U32.AND P2, PT, R0, R5, PT ;  /* 0x000000050000720c */ /* 0x000fe40003f46070 */
[----:B------:R-:W-:-:S04]  /*0880*/  LOP3.LUT R0, R213, R11, RZ, 0x3c, !PT ;  /* 0x0000000bd5007212 */ /* 0x000fc800078e3cff */
[----:B------:R-:W-:-:S07]  /*0890*/  ISETP.GE.AND P0, PT, R0, RZ, PT ;  /* 0x000000ff0000720c */ /* 0x000fce0003f06270 */
[----:B------:R-:W-:Y:S02]  /*08a0*/  @P2 IADD3 R2, R2, 0x1, RZ ;  /* 0x0000000102022810 */ /* 0x000fe40007ffe0ff */
[----:B-1----:R-:W-:-:S03]  /*08b0*/  IADD3 R0, RZ, -R3, RZ ;  /* 0x80000003ff007210 */ /* 0x002fc60007ffe0ff */
[----:B------:R-:W-:Y:S02]  /*08c0*/  IMAD.MOV.U32 R4, RZ, RZ, R2 ;  /* 0x000000ffff047224 */ /* 0x000fe400078e0002 */
[----:B------:R-:W-:Y:S01]  /*08d0*/  IMAD.MOV.U32 R2, RZ, RZ, R0 ;  /* 0x000000ffff027224 */ /* 0x000fe200078e0000 */
[----:B------:R-:W-:Y:S01]  /*08e0*/  IABS R0, R10 ;  /* 0x0000000a00007213 */ /* 0x000fe20000000000 */
[----:B------:R-:W-:Y:S01]  /*08f0*/  @!P0 IMAD.MOV R4, RZ, RZ, -R4 ;  /* 0x000000ffff048224 */ /* 0x000fe200078e0a04 */
[----:B------:R-:W-:Y:S01]  /*0900*/  @!P1 LOP3.LUT R4, RZ, R11, RZ, 0x33, !PT ;  /* 0x0000000bff049212 */ /* 0x000fe200078e33ff */
[----:B------:R-:W-:Y:S01]  /*0910*/  IMAD R5, R2, R7, RZ ;  /* 0x0000000702057224 */ /* 0x000fe200078e02ff */
[----:B------:R-:W-:Y:S01]  /*0920*/  MOV R2, RZ ;  /* 0x000000ff00027202 */ /* 0x000fe20000000f00 */
[----:B------:R-:W-:Y:S01]  /*0930*/  IMAD.MOV R6, RZ, RZ, -R0 ;  /* 0x000000ffff067224 */ /* 0x000fe200078e0a00 */
[----:B------:R-:W-:-:S03]  /*0940*/  IABS R8, R4 ;  /* 0x0000000400087213 */ /* 0x000fc60000000000 */
[----:B------:R-:W-:-:S04]  /*0950*/  IMAD.HI.U32 R0, R3, R5, R2 ;  /* 0x0000000503007227 */ /* 0x000fc800078e0002 */
[----:B------:R-:W-:Y:S02]  /*0960*/  IMAD.MOV.U32 R2, RZ, RZ, R8 ;  /* 0x000000ffff027224 */ /* 0x000fe400078e0008 */
[----:B------:R-:W-:Y:S02]  /*0970*/  IMAD.MOV.U32 R3, RZ, RZ, R6 ;  /* 0x000000ffff037224 */ /* 0x000fe400078e0006 */
[----:B------:R-:W-:-:S04]  /*0980*/  IMAD.HI.U32 R0, R0, R2, RZ ;  /* 0x0000000200007227 */ /* 0x000fc800078e00ff */
[----:B------:R-:W-:Y:S02]  /*0990*/  IMAD R2, R0, R3, R2 ;  /* 0x0000000300027224 */ /* 0x000fe400078e0202 */
[----:B------:R-:W-:-:S03]  /*09a0*/  IMAD R3, R4, R11, RZ ;  /* 0x0000000b04037224 */ /* 0x000fc600078e02ff */
[----:B------:R-:W-:Y:S02]  /*09b0*/  ISETP.GT.U32.AND P1, PT, R7, R2, PT ;  /* 0x000000020700720c */ /* 0x000fe40003f24070 */
[----:B------:R-:W-:-:S11]  /*09c0*/  IADD3 R213, R213, -R3, RZ ;  /* 0x80000003d5d57210 */ /* 0x000fd60007ffe0ff */
[----:B------:R-:W-:Y:S01]  /*09d0*/  @!P1 IMAD.IADD R2, R2, 0x1, -R7 ;  /* 0x0000000102029824 */ /* 0x000fe200078e0a07 */
[----:B------:R-:W-:Y:S02]  /*09e0*/  @!P1 IADD3 R0, R0, 0x1, RZ ;  /* 0x0000000100009810 */ /* 0x000fe40007ffe0ff */
[----:B------:R-:W-:Y:S02]  /*09f0*/  ISETP.NE.AND P1, PT, R10, RZ, PT ;  /* 0x000000ff0a00720c */ /* 0x000fe40003f25270 */
[----:B------:R-:W-:Y:S02]  /*0a00*/  ISETP.GE.U32.AND P2, PT, R2, R7, PT ;  /* 0x000000070200720c */ /* 0x000fe40003f46070 */
[----:B------:R-:W-:-:S04]  /*0a10*/  LOP3.LUT R2, R4, R10, RZ, 0x3c, !PT ;  /* 0x0000000a04027212 */ /* 0x000fc800078e3cff */
[----:B------:R-:W-:-:S07]  /*0a20*/  ISETP.GE.AND P0, PT, R2, RZ, PT ;  /* 0x000000ff0200720c */ /* 0x000fce0003f06270 */
[----:B------:R-:W-:-:S06]  /*0a30*/  @P2 IADD3 R0, R0, 0x1, RZ ;  /* 0x0000000100002810 */ /* 0x000fcc0007ffe0ff */
[----:B------:R-:W-:Y:S02]  /*0a40*/  @!P0 IADD3 R0, -R0, RZ, RZ ;  /* 0x000000ff00008210 */ /* 0x000fe40007ffe1ff */
[----:B------:R-:W-:-:S05]  /*0a50*/  @!P1 LOP3.LUT R0, RZ, R10, RZ, 0x33, !PT ;  /* 0x0000000aff009212 */ /* 0x000fca00078e33ff */
[--C-:B------:R-:W-:Y:S02]  /*0a60*/  IMAD.MOV R2, RZ, RZ, -R0.reuse ;  /* 0x000000ffff027224 */ /* 0x100fe400078e0a00 */
[C---:B------:R-:W-:Y:S02]  /*0a70*/  IMAD R0, R10.reuse, 0x1000000, R0 ;  /* 0x010000000a007824 */ /* 0x040fe400078e0200 */
[----:B------:R-:W-:-:S04]  /*0a80*/  IMAD R2, R10, R2, R4 ;  /* 0x000000020a027224 */ /* 0x000fc800078e0204 */
[----:B------:R-:W-:Y:S01]  /*0a90*/  IMAD R214, R2, 0x10000, R0 ;  /* 0x0001000002d67824 */ /* 0x000fe200078e0200 */
[----:B------:R-:W-:Y:S05]  /*0aa0*/  BRA `(.L_x_30) ;  /* 0x0000004000007947 */ /* 0x000fea0003800000 */
.L_x_21:
[----:B--2---:R-:W-:Y:S01]  /*0ab0*/  IMAD.MOV.U32 R213, RZ, RZ, RZ ;  /* 0x000000ffffd57224 */ /* 0x004fe200078e00ff */
[----:B------:R-:W-:Y:S01]  /*0ac0*/  MOV R214, RZ ;  /* 0x000000ff00d67202 */ /* 0x000fe20000000f00 */
[----:B------:R-:W-:Y:S01]  /*0ad0*/  IMAD.U32 R212, RZ, RZ, UR4 ;  /* 0x00000004ffd47e24 */ /* 0x000fe2000f8e00ff */
[----:B------:R-:W-:Y:S02]  /*0ae0*/  MOV R215, c[0x0][0x53c] ;  /* 0x00014f0000d77a02 */ /* 0x000fe40000000f00 */
.L_x_30:
[----:B------:R-:W-:Y:S01]  /*0af0*/  ISETP.NE.AND P0, PT, R12, RZ, PT ;  /* 0x000000ff0c00720c */ /* 0x000fe20003f05270 */
[----:B------:R-:W-:-:S12]  /*0b00*/  WARPSYNC 0xffffffff ;  /* 0xffffffff00007948 */ /* 0x000fd80003800000 */
[----:B------:R1:W-:Y:S04]  /*0b10*/  @!P0 STS.128 [0x18100], R212 ;  /* 0x018100d4ff008388 */ /* 0x0003e80000000c00 */
[----:B------:R-:W-:Y:S06]  /*0b20*/  BAR.ARV 0x5, 0x100 ;  /* 0x0144000000007b1d */ /* 0x000fec0000002000 */
.L_x_19:
[----:B-12---:R-:W-:-:S13]  /*0b30*/  ISETP.GE.AND P0, PT, R215, c[0x0][0x53c], PT ;  /* 0x00014f00d7007a0c */ /* 0x006fda0003f06270 */
[----:B------:R-:W-:Y:S05]  /*0b40*/  @P0 EXIT ;  /* 0x000000000000094d */ /* 0x000fea0003800000 */
[----:B------:R-:W1:Y:S01]  /*0b50*/  S2R R17, SR_TID.X ;  /* 0x0000000000117919 */ /* 0x000e620000002100 */
[----:B------:R-:W-:Y:S02]  /*0b60*/  ULDC UR5, c[0x0][0x2ac] ;  /* 0x0000ab0000057ab9 */ /* 0x000fe40000000800 */
[----:B------:R-:W-:Y:S02]  /*0b70*/  ULDC UR4, c[0x0][0x1d0] ;  /* 0x0000740000047ab9 */ /* 0x000fe40000000800 */
[----:B------:R-:W-:Y:S01]  /*0b80*/  UIMAD UR5, UR5, UR4, URZ ;  /* 0x00000004050572a4 */ /* 0x000fe2000f8e023f */
[----:B-1----:R-:W-:-:S04]  /*0b90*/  SHF.R.S32.HI R9, RZ, 0x1f, R17 ;  /* 0x0000001fff097819 */ /* 0x002fc80000011411 */
[CC--:B------:R-:W-:Y:S02]  /*0ba0*/  LEA.HI R2, R9.reuse, R17.reuse, RZ, 0x4 ;  /* 0x0000001109027211 */ /* 0x0c0fe400078f20ff */
[CC--:B------:R-:W-:Y:S02]  /*0bb0*/  LEA.HI R15, R9.reuse, R17.reuse, RZ, 0x3 ;  /* 0x00000011090f7211 */ /* 0x0c0fe400078f18ff */
[----:B------:R-:W-:Y:S02]  /*0bc0*/  SHF.R.S32.HI R3, RZ, 0x4, R2 ;  /* 0x00000004ff037819 */ /* 0x000fe40000011402 */
[----:B------:R-:W-:Y:S02]  /*0bd0*/  LEA.HI R13, R9, R17, RZ, 0x2 ;  /* 0x00000011090d7211 */ /* 0x000fe400078f10ff */
[----:B------:R-:W-:Y:S02]  /*0be0*/  LEA.HI R0, R2, R3, RZ, 0x1 ;  /* 0x0000000302007211 */ /* 0x000fe400078f08ff */
[----:B------:R-:W-:-:S02]  /*0bf0*/  SHF.R.S32.HI R201, RZ, 0x3, R15 ;  /* 0x00000003ffc97819 */ /* 0x000fc4000001140f */
[----:B------:R-:W-:Y:S02]  /*0c00*/  LOP3.LUT R0, R0, 0xfffffffe, RZ, 0xc0, !PT ;  /* 0xfffffffe00007812 */ /* 0x000fe400078ec0ff */
[--C-:B------:R-:W-:Y:S02]  /*0c10*/  SHF.R.S32.HI R8, RZ, 0x2, R13.reuse ;  /* 0x00000002ff087819 */ /* 0x100fe4000001140d */
[----:B------:R-:W-:Y:S01]  /*0c20*/  LOP3.LUT R197, R15, 0xfffffff8, RZ, 0xc0, !PT ;  /* 0xfffffff80fc57812 */ /* 0x000fe200078ec0ff */
[----:B------:R-:W-:Y:S01]  /*0c30*/  IMAD.IADD R14, R3, 0x1, -R0 ;  /* 0x00000001030e7824 */ /* 0x000fe200078e0a00 */
[----:B------:R-:W-:Y:S01]  /*0c40*/  LOP3.LUT R0, R2, 0xfffffff0, RZ, 0xc0, !PT ;  /* 0xfffffff002007812 */ /* 0x000fe200078ec0ff */
[----:B------:R-:W-:Y:S01]  /*0c50*/  IMAD.SHL.U32 R3, R201, 0x40, RZ ;  /* 0x00000040c9037824 */ /* 0x000fe200078e00ff */
[----:B------:R-:W-:Y:S01]  /*0c60*/  SHF.R.S32.HI R2, RZ, 0x1f, R13 ;  /* 0x0000001fff027819 */ /* 0x000fe2000001140d */
[----:B------:R-:W-:Y:S01]  /*0c70*/  IMAD.IADD R197, R17, 0x1, -R197 ;  /* 0x0000000111c57824 */ /* 0x000fe200078e0ac5 */
[-C--:B------:R-:W-:Y:S01]  /*0c80*/  LEA.HI R7, R9, R17.reuse, RZ, 0x5 ;  /* 0x0000001109077211 */ /* 0x080fe200078f28ff */
[----:B------:R-:W-:Y:S01]  /*0c90*/  IMAD.IADD R0, R17, 0x1, -R0 ;  /* 0x0000000111007824 */ /* 0x000fe200078e0a00 */
[----:B------:R-:W-:Y:S01]  /*0ca0*/  LEA.HI R2, R2, R8, RZ, 0x3 ;  /* 0x0000000802027211 */ /* 0x000fe200078f18ff */
[----:B------:R-:W-:Y:S01]  /*0cb0*/  IMAD.SHL.U32 R194, R197, 0x8, RZ ;  /* 0x00000008c5c27824 */ /* 0x000fe200078e00ff */
[----:B------:R-:W-:-:S02]  /*0cc0*/  LEA.HI R9, R9, R17, RZ, 0x6 ;  /* 0x0000001109097211 */ /* 0x000fc400078f30ff */
[----:B------:R-:W-:Y:S02]  /*0cd0*/  SHF.R.S32.HI R5, RZ, 0x1f, R0 ;  /* 0x0000001fff057819 */ /* 0x000fe40000011400 */
[----:B------:R-:W-:Y:S01]  /*0ce0*/  LOP3.LUT R4, R2, 0xfffffff8, RZ, 0xc0, !PT ;  /* 0xfffffff802047812 */ /* 0x000fe200078ec0ff */
[----:B------:R-:W-:Y:S01]  /*0cf0*/  IMAD.SHL.U32 R9, R9, 0x8, RZ ;  /* 0x0000000809097824 */ /* 0x000fe200078e00ff */
[----:B------:R-:W-:Y:S02]  /*0d00*/  LEA.HI R10, R5, R0, RZ, 0x3 ;  /* 0x00000000050a7211 */ /* 0x000fe400078f18ff */
[----:B------:R-:W-:Y:S01]  /*0d10*/  LOP3.LUT R2, R3, 0x1c0, RZ, 0xc0, !PT ;  /* 0x000001c003027812 */ /* 0x000fe200078ec0ff */
[----:B------:R-:W-:Y:S01]  /*0d20*/  IMAD.IADD R8, R8, 0x1, -R4 ;  /* 0x0000000108087824 */ /* 0x000fe200078e0a04 */
[----:B------:R-:W-:Y:S02]  /*0d30*/  LOP3.LUT R3, R10, 0xfffffff8, RZ, 0xc0, !PT ;  /* 0xfffffff80a037812 */ /* 0x000fe400078ec0ff */
[----:B------:R-:W-:-:S02]  /*0d40*/  SHF.R.U32.HI R4, RZ, 0x3, R2 ;  /* 0x00000003ff047819 */ /* 0x000fc40000011602 */
[----:B------:R-:W-:Y:S01]  /*0d50*/  LOP3.LUT R2, R2, 0x38, R194, 0xf8, !PT ;  /* 0x0000003802027812 */ /* 0x000fe200078ef8c2 */
[----:B------:R-:W-:Y:S01]  /*0d60*/  IMAD.IADD R5, R0, 0x1, -R3 ;  /* 0x0000000100057824 */ /* 0x000fe200078e0a03 */
[----:B------:R-:W-:Y:S02]  /*0d70*/  LOP3.LUT R0, R7, 0xffffffe0, RZ, 0xc0, !PT ;  /* 0xffffffe007007812 */ /* 0x000fe400078ec0ff */
[----:B------:R-:W-:Y:S02]  /*0d80*/  LOP3.LUT R12, R2, R4, RZ, 0x3c, !PT ;  /* 0x00000004020c7212 */ /* 0x000fe400078e3cff */
[--C-:B------:R-:W-:Y:S01]  /*0d90*/  SHF.R.S32.HI R4, RZ, 0x5, R7.reuse ;  /* 0x00000005ff047819 */ /* 0x100fe20000011407 */
[----:B------:R-:W-:Y:S01]  /*0da0*/  IMAD.IADD R16, R17, 0x1, -R0 ;  /* 0x0000000111107824 */ /* 0x000fe200078e0a00 */
[----:B------:R-:W-:Y:S01]  /*0db0*/  SHF.R.S32.HI R2, RZ, 0x1f, R7 ;  /* 0x0000001fff027819 */ /* 0x000fe20000011407 */
[----:B------:R-:W-:Y:S01]  /*0dc0*/  IMAD.SHL.U32 R0, R197, 0x40, RZ ;  /* 0x00000040c5007824 */ /* 0x000fe200078e00ff */
[----:B------:R-:W-:-:S02]  /*0dd0*/  LOP3.LUT R6, R8, 0x1, RZ, 0xc0, !PT ;  /* 0x0000000108067812 */ /* 0x000fc400078ec0ff */
[----:B------:R-:W-:Y:S02]  /*0de0*/  LEA.HI R2, R2, R4, RZ, 0x3 ;  /* 0x0000000402027211 */ /* 0x000fe400078f18ff */
[----:B------:R-:W-:Y:S02]  /*0df0*/  SHF.R.S32.HI R11, RZ, 0x1f, R16 ;  /* 0x0000001fff0b7819 */ /* 0x000fe40000011410 */
[----:B------:R-:W-:Y:S02]  /*0e00*/  LOP3.LUT R0, R0, 0x1c0, RZ, 0xc0, !PT ;  /* 0x000001c000007812 */ /* 0x000fe400078ec0ff */
[----:B------:R-:W-:Y:S02]  /*0e10*/  LOP3.LUT R2, R2, 0xffffff8, RZ, 0xc0, !PT ;  /* 0x0ffffff802027812 */ /* 0x000fe400078ec0ff */
[----:B------:R-:W-:Y:S02]  /*0e20*/  ISETP.NE.U32.AND P0, PT, R6, 0x1, PT ;  /* 0x000000010600780c */ /* 0x000fe40003f05070 */
[----:B------:R-:W-:Y:S01]  /*0e30*/  LEA.HI R11, R11, R16, RZ, 0x2 ;  /* 0x000000100b0b7211 */ /* 0x000fe200078f10ff */
[----:B------:R-:W-:Y:S01]  /*0e40*/  IMAD.IADD R3, R4, 0x1, -R2 ;  /* 0x0000000104037824 */ /* 0x000fe200078e0a02 */
[----:B------:R-:W-:-:S02]  /*0e50*/  LOP3.LUT R7, R0, 0x8, R15, 0xf8, !PT ;  /* 0x0000000800077812 */ /* 0x000fc400078ef80f */
[----:B------:R-:W-:Y:S02]  /*0e60*/  SHF.R.U32.HI R6, RZ, 0x3, R0 ;  /* 0x00000003ff067819 */ /* 0x000fe40000011600 */
[----:B------:R-:W-:Y:S02]  /*0e70*/  LOP3.LUT R0, R13, 0xfffffffc, RZ, 0xc0, !PT ;  /* 0xfffffffc0d007812 */ /* 0x000fe400078ec0ff */
[----:B------:R-:W-:Y:S02]  /*0e80*/  SHF.R.S32.HI R2, RZ, 0x2, R11 ;  /* 0x00000002ff027819 */ /* 0x000fe4000001140b */
[----:B------:R-:W-:Y:S01]  /*0e90*/  LOP3.LUT R13, R7, R6, RZ, 0x3c, !PT ;  /* 0x00000006070d7212 */ /* 0x000fe200078e3cff */
[----:B------:R-:W-:Y:S01]  /*0ea0*/  IMAD.IADD R0, R17, 0x1, -R0 ;  /* 0x0000000111007824 */ /* 0x000fe200078e0a00 */
[----:B------:R-:W-:Y:S01]  /*0eb0*/  LOP3.LUT P4, RZ, R5, 0x2, RZ, 0xc0, !PT ;  /* 0x0000000205ff7812 */ /* 0x000fe2000788c0ff */
[----:B------:R-:W-:Y:S01]  /*0ec0*/  IMAD R15, R3, 0x10, R2 ;  /* 0x00000010030f7824 */ /* 0x000fe200078e0202 */
[C---:B------:R-:W-:Y:S01]  /*0ed0*/  LOP3.LUT P3, RZ, R5.reuse, 0x4, RZ, 0xc0, !PT ;  /* 0x0000000405ff7812 */ /* 0x040fe2000786c0ff */
[----:B------:R-:W-:Y:S01]  /*0ee0*/  IMAD.SHL.U32 R2, R5, 0x40, RZ ;  /* 0x0000004005027824 */ /* 0x000fe200078e00ff */
[----:B------:R-:W-:Y:S01]  /*0ef0*/  LEA.HI R3, R0, R0, RZ, 0x1 ;  /* 0x0000000000037211 */ /* 0x000fe200078f08ff */
[----:B------:R-:W-:Y:S01]  /*0f00*/  IMAD.SHL.U32 R7, R4, 0x400, RZ ;  /* 0x0000040004077824 */ /* 0x000fe200078e00ff */
[C---:B------:R-:W-:Y:S01]  /*0f10*/  R2P PR, R8.reuse, 0x6 ;  /* 0x0000000608007804 */ /* 0x040fe20000000000 */
[----:B------:R-:W-:Y:S01]  /*0f20*/  IMAD.SHL.U32 R4, R8, 0x40, RZ ;  /* 0x0000004008047824 */ /* 0x000fe200078e00ff */
[----:B------:R-:W-:Y:S01]  /*0f30*/  LOP3.LUT R2, R2, 0x1c0, RZ, 0xc0, !PT ;  /* 0x000001c002027812 */ /* 0x000fe200078ec0ff */
[----:B------:R-:W-:Y:S01]  /*0f40*/  IMAD.SHL.U32 R6, R14, 0x8, RZ ;  /* 0x000000080e067824 */ /* 0x000fe200078e00ff */
[----:B------:R-:W-:Y:S01]  /*0f50*/  LOP3.LUT R3, R3, 0x1ffffffe, RZ, 0xc0, !PT ;  /* 0x1ffffffe03037812 */ /* 0x000fe200078ec0ff */
[----:B------:R-:W-:Y:S01]  /*0f60*/  IMAD.SHL.U32 R8, R10, 0x40, RZ ;  /* 0x000000400a087824 */ /* 0x000fe200078e00ff */
[----:B------:R-:W-:Y:S01]  /*0f70*/  LOP3.LUT R4, R4, 0x1c0, RZ, 0xc0, !PT ;  /* 0x000001c004047812 */ /* 0x000fe200078ec0ff */
[----:B------:R-:W-:Y:S01]  /*0f80*/  IMAD R5, R0, 0x2, R7 ;  /* 0x0000000200057824 */ /* 0x000fe200078e0207 */
[----:B------:R-:W-:Y:S01]  /*0f90*/  LOP3.LUT R6, R2, 0x8, R6, 0xf8, !PT ;  /* 0x0000000802067812 */ /* 0x000fe200078ef806 */
[----:B------:R-:W-:Y:S01]  /*0fa0*/  IMAD.MOV.U32 R10, RZ, RZ, 0x40 ;  /* 0x00000040ff0a7424 */ /* 0x000fe200078e00ff */
[----:B------:R-:W-:Y:S01]  /*0fb0*/  LOP3.LUT R12, R12, 0x7ffffe00, R9, 0xf8, !PT ;  /* 0x7ffffe000c0c7812 */ /* 0x000fe200078ef809 */
[----:B------:R-:W-:Y:S01]  /*0fc0*/  IMAD.IADD R9, R0, 0x1, -R3 ;  /* 0x0000000100097824 */ /* 0x000fe200078e0a03 */
[----:B------:R-:W-:Y:S01]  /*0fd0*/  SHF.R.U32.HI R2, RZ, 0x3, R2 ;  /* 0x00000003ff027819 */ /* 0x000fe20000011602 */
[----:B------:R-:W-:Y:S01]  /*0fe0*/  STL [R1+0x8], R15 ;  /* 0x0000080f01007387 */ /* 0x000fe20000100800 */
[----:B------:R-:W-:Y:S01]  /*0ff0*/  LEA.HI R3, R4, R4, RZ, 0x1d ;  /* 0x0000000404037211 */ /* 0x000fe200078fe8ff */
[----:B------:R-:W-:Y:S01]  /*1000*/  IMAD R9, R9, 0x8, R15 ;  /* 0x0000000809097824 */ /* 0x000fe200078e020f */
[----:B------:R-:W-:Y:S01]  /*1010*/  LOP3.LUT R2, R6, R2, RZ, 0x3c, !PT ;  /* 0x0000000206027212 */ /* 0x000fe200078e3cff */
[----:B------:R-:W-:Y:S01]  /*1020*/  IMAD R0, R14, 0x200, R13 ;  /* 0x000002000e007824 */ /* 0x000fe200078e020d */
[----:B------:R-:W-:Y:S01]  /*1030*/  LOP3.LUT R4, R8, 0xfffffe00, RZ, 0xc0, !PT ;  /* 0xfffffe0008047812 */ /* 0x000fe200078ec0ff */
[----:B------:R-:W-:Y:S01]  /*1040*/  IMAD.IADD R8, R5, 0x1, R3 ;  /* 0x0000000105087824 */ /* 0x000fe200078e0203 */
[----:B------:R-:W-:Y:S01]  /*1050*/  IADD3 R198, R194, 0x40, RZ ;  /* 0x00000040c2c67810 */ /* 0x000fe20007ffe0ff */
[----:B------:R1:W-:Y:S01]  /*1060*/  STL [R1+0xc], R9 ;  /* 0x00000c0901007387 */ /* 0x0003e20000100800 */
[CC--:B------:R-:W-:Y:S01]  /*1070*/  IADD3 R3, R2.reuse, R4.reuse, R7 ;  /* 0x0000000402037210 */ /* 0x0c0fe20007ffe007 */
[----:B------:R-:W-:Y:S01]  /*1080*/  IMAD.MOV.U32 R7, RZ, RZ, 0x20 ;  /* 0x00000020ff077424 */ /* 0x000fe200078e00ff */
[----:B------:R-:W-:Y:S01]  /*1090*/  LOP3.LUT R4, R2, R4, RZ, 0xfc, !PT ;  /* 0x0000000402047212 */ /* 0x000fe200078efcff */
[----:B------:R-:W-:Y:S01]  /*10a0*/  IMAD.SHL.U32 R187, R12, 0x2, RZ ;  /* 0x000000020cbb7824 */ /* 0x000fe200078e00ff */
[----:B------:R-:W-:-:S02]  /*10b0*/  LOP3.LUT R2, R11, 0x7ffffffc, RZ, 0xc0, !PT ;  /* 0x7ffffffc0b027812 */ /* 0x000fc400078ec0ff */
[----:B------:R-:W-:Y:S02]  /*10c0*/  IADD3 R199, R194, 0x80, RZ ;  /* 0x00000080c2c77810 */ /* 0x000fe40007ffe0ff */
[----:B------:R-:W-:Y:S01]  /*10d0*/  SHF.R.S32.HI R5, RZ, 0x1f, R198 ;  /* 0x0000001fff057819 */ /* 0x000fe200000114c6 */
[----:B------:R-:W-:Y:S01]  /*10e0*/  IMAD.IADD R2, R16, 0x1, -R2 ;  /* 0x0000000110027824 */ /* 0x000fe200078e0a02 */
[C---:B------:R-:W-:Y:S02]  /*10f0*/  SEL R5, R7.reuse, 0xffffffe0, !P1 ;  /* 0xffffffe007057807 */ /* 0x040fe40004800000 */
[----:B------:R-:W-:Y:S01]  /*1100*/  SHF.R.S32.HI R6, RZ, 0x1f, R199 ;  /* 0x0000001fff067819 */ /* 0x000fe200000114c7 */
[----:B------:R-:W-:Y:S01]  /*1110*/  IMAD.SHL.U32 R222, R2, 0x2, RZ ;  /* 0x0000000202de7824 */ /* 0x000fe200078e00ff */
[----:B------:R-:W-:Y:S02]  /*1120*/  SEL R2, R7, 0xffffffe0, !P4 ;  /* 0xffffffe007027807 */ /* 0x000fe40006000000 */
[----:B------:R-:W-:-:S02]  /*1130*/  SEL R6, R10, 0xffffffc0, !P2 ;  /* 0xffffffc00a067807 */ /* 0x000fc40005000000 */
[C---:B------:R-:W-:Y:S02]  /*1140*/  IADD3 R249, R222.reuse, 0x8, RZ ;  /* 0x00000008def97810 */ /* 0x040fe40007ffe0ff */
[C---:B------:R-:W-:Y:S02]  /*1150*/  IADD3 R246, R222.reuse, 0x20, RZ ;  /* 0x00000020def67810 */ /* 0x040fe40007ffe0ff */
[C---:B------:R-:W-:Y:S02]  /*1160*/  IADD3 R243, R222.reuse, 0x38, RZ ;  /* 0x00000038def37810 */ /* 0x040fe40007ffe0ff */
[C---:B------:R-:W-:Y:S02]  /*1170*/  IADD3 R240, R222.reuse, 0x50, RZ ;  /* 0x00000050def07810 */ /* 0x040fe40007ffe0ff */
[----:B------:R-:W-:Y:S02]  /*1180*/  IADD3 R237, R222, 0x68, RZ ;  /* 0x00000068deed7810 */ /* 0x000fe40007ffe0ff */
[----:B------:R-:W-:-:S02]  /*1190*/  SHF.R.S32.HI R7, RZ, 0x1f, R249 ;  /* 0x0000001fff077819 */ /* 0x000fc400000114f9 */
[C---:B------:R-:W-:Y:S02]  /*11a0*/  IADD3 R234, R222.reuse, 0x80, RZ ;  /* 0x00000080deea7810 */ /* 0x040fe40007ffe0ff */
[----:B------:R-:W-:Y:S02]  /*11b0*/  SHF.R.S32.HI R7, RZ, 0x1f, R246 ;  /* 0x0000001fff077819 */ /* 0x000fe400000114f6 */
[C---:B------:R-:W-:Y:S02]  /*11c0*/  IADD3 R231, R222.reuse, 0x98, RZ ;  /* 0x00000098dee77810 */ /* 0x040fe40007ffe0ff */
[----:B------:R-:W-:Y:S02]  /*11d0*/  SHF.R.S32.HI R7, RZ, 0x1f, R243 ;  /* 0x0000001fff077819 */ /* 0x000fe400000114f3 */
[----:B------:R-:W-:Y:S02]  /*11e0*/  IADD3 R228, R222, 0xb0, RZ ;  /* 0x000000b0dee47810 */ /* 0x000fe40007ffe0ff */
[----:B------:R-:W-:-:S02]  /*11f0*/  LEA R223, R8, 0x80, 0x1 ;  /* 0x0000008008df7811 */ /* 0x000fc400078e08ff */
[----:B------:R-:W-:Y:S02]  /*1200*/  SHF.R.S32.HI R7, RZ, 0x1f, R240 ;  /* 0x0000001fff077819 */ /* 0x000fe400000114f0 */
[----:B------:R-:W-:Y:S01]  /*1210*/  SHF.R.S32.HI R7, RZ, 0x1f, R237 ;  /* 0x0000001fff077819 */ /* 0x000fe200000114ed */
[C---:B------:R-:W-:Y:S01]  /*1220*/  IMAD.IADD R226, R223.reuse, 0x1, R5 ;  /* 0x00000001dfe27824 */ /* 0x040fe200078e0205 */
[----:B------:R-:W-:Y:S02]  /*1230*/  SHF.R.S32.HI R7, RZ, 0x1f, R234 ;  /* 0x0000001fff077819 */ /* 0x000fe400000114ea */
[----:B------:R-:W-:Y:S01]  /*1240*/  SHF.R.S32.HI R7, RZ, 0x1f, R231 ;  /* 0x0000001fff077819 */ /* 0x000fe200000114e7 */
[----:B------:R-:W-:Y:S01]  /*1250*/  IMAD.IADD R252, R226, 0x1, R6 ;  /* 0x00000001e2fc7824 */ /* 0x000fe200078e0206 */
[----:B------:R-:W-:Y:S01]  /*1260*/  SHF.R.S32.HI R7, RZ, 0x1f, R228 ;  /* 0x0000001fff077819 */ /* 0x000fe200000114e4 */
[----:B------:R-:W-:Y:S01]  /*1270*/  IMAD.IADD R7, R223, 0x1, R6 ;  /* 0x00000001df077824 */ /* 0x000fe200078e0206 */
[----:B------:R-:W-:-:S02]  /*1280*/  IADD3 R247, R222, 0x18, RZ ;  /* 0x00000018def77810 */ /* 0x000fc40007ffe0ff */
[C---:B------:R-:W-:Y:S02]  /*1290*/  IADD3 R248, R222.reuse, 0x10, RZ ;  /* 0x00000010def87810 */ /* 0x040fe40007ffe0ff */
[----:B------:R2:W-:Y:S01]  /*12a0*/  STL [R1], R7 ;  /* 0x0000000701007387 */ /* 0x0005e20000100800 */
[C---:B------:R-:W-:Y:S02]  /*12b0*/  IADD3 R244, R222.reuse, 0x30, RZ ;  /* 0x00000030def47810 */ /* 0x040fe40007ffe0ff */
[C---:B------:R-:W-:Y:S02]  /*12c0*/  IADD3 R224, R223.reuse, -0x10, RZ ;  /* 0xfffffff0dfe07810 */ /* 0x040fe40007ffe0ff */
[C---:B------:R-:W-:Y:S02]  /*12d0*/  IADD3 R245, R222.reuse, 0x28, RZ ;  /* 0x00000028def57810 */ /* 0x040fe40007ffe0ff */
[----:B------:R-:W-:Y:S02]  /*12e0*/  IADD3 R241, R222, 0x48, RZ ;  /* 0x00000048def17810 */ /* 0x000fe40007ffe0ff */
[----:B------:R-:W-:-:S02]  /*12f0*/  @P0 IADD3 R224, R223, 0x10, RZ ;  /* 0x00000010dfe00810 */ /* 0x000fc40007ffe0ff */
[----:B------:R-:W-:Y:S02]  /*1300*/  LEA R183, R3, 0xc100, 0x1 ;  /* 0x0000c10003b77811 */ /* 0x000fe400078e08ff */
[----:B------:R-:W-:Y:S01]  /*1310*/  LEA R178, R4, 0x100, 0x1 ;  /* 0x0000010004b27811 */ /* 0x000fe200078e08ff */
[----:B------:R-:W-:Y:S01]  /*1320*/  IMAD.IADD R225, R5, 0x1, R224 ;  /* 0x0000000105e17824 */ /* 0x000fe200078e02e0 */
[C---:B------:R-:W-:Y:S01]  /*1330*/  IADD3 R242, R222.reuse, 0x40, RZ ;  /* 0x00000040def27810 */ /* 0x040fe20007ffe0ff */
[----:B------:R-:W-:Y:S01]  /*1340*/  IMAD.IADD R184, R183, 0x1, R2 ;  /* 0x00000001b7b87824 */ /* 0x000fe200078e0202 */
[----:B------:R-:W-:Y:S01]  /*1350*/  IADD3 R238, R222, 0x60, RZ ;  /* 0x00000060deee7810 */ /* 0x000fe20007ffe0ff */
[----:B------:R-:W-:Y:S01]  /*1360*/  IMAD.IADD R179, R2, 0x1, R178 ;  /* 0x0000000102b37824 */ /* 0x000fe200078e02b2 */
[----:B------:R-:W-:Y:S01]  /*1370*/  IADD3 R239, R222, 0x58, RZ ;  /* 0x00000058deef7810 */ /* 0x000fe20007ffe0ff */
[----:B------:R-:W-:Y:S01]  /*1380*/  IMAD.IADD R251, R6, 0x1, R224 ;  /* 0x0000000106fb7824 */ /* 0x000fe200078e02e0 */
[----:B------:R-:W-:Y:S01]  /*1390*/  IADD3 R235, R222, 0x78, RZ ;  /* 0x00000078deeb7810 */ /* 0x000fe20007ffe0ff */
[----:B------:R-:W-:Y:S01]  /*13a0*/  IMAD.IADD R250, R225, 0x1, R6 ;  /* 0x00000001e1fa7824 */ /* 0x000fe200078e0206 */
[----:B------:R-:W-:-:S02]  /*13b0*/  SHF.R.S32.HI R8, RZ, 0x1f, R247 ;  /* 0x0000001fff087819 */ /* 0x000fc400000114f7 */
[----:B------:R-:W-:Y:S02]  /*13c0*/  LEA R176, R0, 0x6100, 0x1 ;  /* 0x0000610000b07811 */ /* 0x000fe400078e08ff */
[C---:B------:R-:W-:Y:S02]  /*13d0*/  IADD3 R236, R222.reuse, 0x70, RZ ;  /* 0x00000070deec7810 */ /* 0x040fe40007ffe0ff */
[----:B------:R-:W-:Y:S02]  /*13e0*/  IADD3 R232, R222, 0x90, RZ ;  /* 0x00000090dee87810 */ /* 0x000fe40007ffe0ff */
[----:B-1----:R-:W-:Y:S02]  /*13f0*/  SHF.R.S32.HI R9, RZ, 0x1f, R248 ;  /* 0x0000001fff097819 */ /* 0x002fe400000114f8 */
[----:B------:R-:W-:Y:S02]  /*1400*/  SHF.R.S32.HI R8, RZ, 0x1f, R244 ;  /* 0x0000001fff087819 */ /* 0x000fe400000114f4 */
[----:B------:R-:W-:-:S02]  /*1410*/  SEL R0, R10, 0xffffffc0, !P3 ;  /* 0xffffffc00a007807 */ /* 0x000fc40005800000 */
[C---:B------:R-:W-:Y:S02]  /*1420*/  IADD3 R233, R222.reuse, 0x88, RZ ;  /* 0x00000088dee97810 */ /* 0x040fe40007ffe0ff */
[----:B------:R-:W-:Y:S01]  /*1430*/  IADD3 R229, R222, 0xa8, RZ ;  /* 0x000000a8dee57810 */ /* 0x000fe20007ffe0ff */
[----:B------:R-:W-:Y:S01]  /*1440*/  IMAD.IADD R186, R183, 0x1, R0 ;  /* 0x00000001b7ba7824 */ /* 0x000fe200078e0200 */
[----:B------:R-:W-:Y:S01]  /*1450*/  SHF.R.S32.HI R9, RZ, 0x1f, R245 ;  /* 0x0000001fff097819 */ /* 0x000fe200000114f5 */
[----:B------:R-:W-:Y:S01]  /*1460*/  IMAD.IADD R181, R0, 0x1, R178 ;  /* 0x0000000100b57824 */ /* 0x000fe200078e02b2 */
[----:B------:R-:W-:Y:S01]  /*1470*/  SHF.R.S32.HI R8, RZ, 0x1f, R241 ;  /* 0x0000001fff087819 */ /* 0x000fe200000114f1 */
[----:B------:R-:W-:Y:S01]  /*1480*/  IMAD.IADD R185, R184, 0x1, R0 ;  /* 0x00000001b8b97824 */ /* 0x000fe200078e0200 */
[----:B------:R-:W-:Y:S01]  /*1490*/  IADD3 R230, R222, 0xa0, RZ ;  /* 0x000000a0dee67810 */ /* 0x000fe20007ffe0ff */
[----:B------:R-:W-:Y:S01]  /*14a0*/  IMAD.IADD R180, R0, 0x1, R179 ;  /* 0x0000000100b47824 */ /* 0x000fe200078e02b3 */
[----:B------:R-:W-:-:S02]  /*14b0*/  IADD3 R227, R222, 0xb8, RZ ;  /* 0x000000b8dee37810 */ /* 0x000fc40007ffe0ff */
[----:B------:R-:W-:Y:S02]  /*14c0*/  SHF.R.S32.HI R9, RZ, 0x1f, R242 ;  /* 0x0000001fff097819 */ /* 0x000fe400000114f2 */
[----:B------:R-:W-:Y:S02]  /*14d0*/  SHF.R.S32.HI R8, RZ, 0x1f, R238 ;  /* 0x0000001fff087819 */ /* 0x000fe400000114ee */
[----:B------:R-:W-:Y:S02]  /*14e0*/  SHF.R.S32.HI R9, RZ, 0x1f, R239 ;  /* 0x0000001fff097819 */ /* 0x000fe400000114ef */
[----:B------:R-:W-:Y:S02]  /*14f0*/  SHF.R.S32.HI R8, RZ, 0x1f, R235 ;  /* 0x0000001fff087819 */ /* 0x000fe400000114eb */
[----:B------:R-:W-:Y:S02]  /*1500*/  SHF.R.S32.HI R9, RZ, 0x1f, R236 ;  /* 0x0000001fff097819 */ /* 0x000fe400000114ec */
[----:B------:R-:W-:-:S02]  /*1510*/  SHF.R.S32.HI R8, RZ, 0x1f, R232 ;  /* 0x0000001fff087819 */ /* 0x000fc400000114e8 */
[----:B------:R-:W-:Y:S02]  /*1520*/  SHF.R.S32.HI R9, RZ, 0x1f, R233 ;  /* 0x0000001fff097819 */ /* 0x000fe400000114e9 */
[----:B------:R-:W-:Y:S02]  /*1530*/  SHF.R.S32.HI R8, RZ, 0x1f, R229 ;  /* 0x0000001fff087819 */ /* 0x000fe400000114e5 */
[----:B------:R-:W-:Y:S02]  /*1540*/  SHF.R.S32.HI R11, RZ, 0x1f, R194 ;  /* 0x0000001fff0b7819 */ /* 0x000fe400000114c2 */
[----:B------:R-:W-:Y:S02]  /*1550*/  SHF.R.S32.HI R9, RZ, 0x1f, R230 ;  /* 0x0000001fff097819 */ /* 0x000fe400000114e6 */
[----:B--2---:R-:W-:Y:S02]  /*1560*/  SHF.R.S32.HI R8, RZ, 0x1f, R227 ;  /* 0x0000001fff087819 */ /* 0x004fe400000114e3 */
.L_x_121:
[----:B------:R-:W-:-:S04]  /*1570*/  IMAD.MOV.U32 R8, RZ, RZ, 0x4 ;  /* 0x00000004ff087424 */ /* 0x000fc800078e00ff */
[----:B------:R-:W-:-:S05]  /*1580*/  IMAD.WIDE R2, R215, R8, c[0x0][0x588] ;  /* 0x00016200d7027625 */ /* 0x000fca00078e0208 */
[----:B------:R-:W2:Y:S01]  /*1590*/  LDG.E R216, [R2.64] ;  /* 0x0000000602d87981 */ /* 0x000ea2000c1e1900 */
[----:B------:R-:W-:Y:S01]  /*15a0*/  ISETP.NE.U32.AND P4, PT, RZ, c[0x0][0x370], PT ;  /* 0x0000dc00ff007a0c */ /* 0x000fe20003f85070 */
[----:B------:R-:W-:Y:S01]  /*15b0*/  IMAD.MOV.U32 R202, RZ, RZ, RZ ;  /* 0x000000ffffca7224 */ /* 0x000fe200078e00ff */
[----:B------:R-:W-:Y:S01]  /*15c0*/  ISETP.NE.U32.AND P3, PT, RZ, c[0x0][0x360], PT ;  /* 0x0000d800ff007a0c */ /* 0x000fe20003f65070 */
[----:B------:R-:W-:Y:S01]  /*15d0*/  IMAD.MOV.U32 R11, RZ, RZ, RZ ;  /* 0x000000ffff0b7224 */ /* 0x000fe200078e00ff */
[----:B------:R-:W-:Y:S02]  /*15e0*/  ISETP.NE.AND.EX P4, PT, RZ, c[0x0][0x374], PT, P4 ;  /* 0x0000dd00ff007a0c */ /* 0x000fe40003f85340 */
[----:B------:R-:W-:Y:S02]  /*15f0*/  ISETP.NE.AND.EX P3, PT, RZ, c[0x0][0x364], PT, P3 ;  /* 0x0000d900ff007a0c */ /* 0x000fe40003f65330 */
[----:B------:R-:W-:-:S04]  /*1600*/  ISETP.NE.U32.AND P0, PT, RZ, c[0x0][0x348], PT ;  /* 0x0000d200ff007a0c */ /* 0x000fc80003f05070 */
[----:B------:R-:W-:Y:S02]  /*1610*/  ISETP.NE.AND.EX P0, PT, RZ, c[0x0][0x34c], PT, P0 ;  /* 0x0000d300ff007a0c */ /* 0x000fe40003f05300 */
[----:B--2---:R-:W-:Y:S01]  /*1620*/  SHF.R.S32.HI R220, RZ, 0x1f, R216 ;  /* 0x0000001fffdc7819 */ /* 0x004fe200000114d8 */
[C---:B------:R-:W-:Y:S02]  /*1630*/  IMAD.SHL.U32 R217, R216.reuse, 0x4, RZ ;  /* 0x00000004d8d97824 */ /* 0x040fe400078e00ff */
[C---:B------:R-:W-:Y:S02]  /*1640*/  @P4 LEA R6, P2, R216.reuse, c[0x0][0x370], 0x2 ;  /* 0x0000dc00d8064a11 */ /* 0x040fe400078410ff */
[C-C-:B------:R-:W-:Y:S02]  /*1650*/  SHF.L.U64.HI R218, R216.reuse, 0x2, R220.reuse ;  /* 0x00000002d8da7819 */ /* 0x140fe400000102dc */
[----:B------:R-:W-:Y:S02]  /*1660*/  @P4 LEA.HI.X R7, R216, c[0x0][0x374], R220, 0x2, P2 ;  /* 0x0000dd00d8074a11 */ /* 0x000fe400010f14dc */
[----:B------:R-:W-:-:S02]  /*1670*/  @P3 IADD3 R4, P1, R217, c[0x0][0x360], RZ ;  /* 0x0000d800d9043a10 */ /* 0x000fc40007f3e0ff */
[----:B------:R-:W-:Y:S01]  /*1680*/  IADD3 R2, P2, R217, c[0x0][0x348], RZ ;  /* 0x0000d200d9027a10 */ /* 0x000fe20007f5e0ff */
[----:B------:R1:W5:Y:S01]  /*1690*/  @P4 LDG.E R202, [R6.64] ;  /* 0x0000000606ca4981 */ /* 0x000362000c1e1900 */
[C---:B------:R-:W-:Y:S02]  /*16a0*/  @P3 IADD3.X R5, R218.reuse, c[0x0][0x364], RZ, P1, !PT ;  /* 0x0000d900da053a10 */ /* 0x040fe40000ffe4ff */
[----:B------:R-:W-:-:S03]  /*16b0*/  IADD3.X R3, R218, c[0x0][0x34c], RZ, P2, !PT ;  /* 0x0000d300da037a10 */ /* 0x000fc600017fe4ff */
[----:B------:R1:W5:Y:S04]  /*16c0*/  @P3 LDG.E R15, [R4.64] ;  /* 0x00000006040f3981 */ /* 0x000368000c1e1900 */
[----:B------:R1:W5:Y:S01]  /*16d0*/  @P0 LDG.E R11, [R2.64] ;  /* 0x00000006020b0981 */ /* 0x000362000c1e1900 */
[----:B------:R-:W-:Y:S01]  /*16e0*/  YIELD ;  /* 0x0000000000007946 */ /* 0x000fe20003800000 */
[----:B------:R-:W-:Y:S05]  /*16f0*/  @P3 BRA `(.L_x_31) ;  /* 0x0000005000003947 */ /* 0x000fea0003800000 */
[----:B-----5:R-:W-:Y:S01]  /*1700*/  MOV R15, c[0x0][0x168] ;  /* 0x00005a00000f7a02 */ /* 0x020fe20000000f00 */
[----:B------:R-:W-:Y:S05]  /*1710*/  @!P0 BRA `(.L_x_31) ;  /* 0x0000003000008947 */ /* 0x000fea0003800000 */
[----:B------:R2:W3:Y:S04]  /*1720*/  LDG.E R0, [R2.64] ;  /* 0x0000000602007981 */ /* 0x0004e8000c1e1900 */
[----:B-12---:R-:W3:Y:S02]  /*1730*/  LDG.E R2, [R2.64+0x4] ;  /* 0x0000040602027981 */ /* 0x006ee4000c1e1900 */
[----:B---3--:R-:W-:-:S02]  /*1740*/  IADD3 R15, -R0, R2, RZ ;  /* 0x00000002000f7210 */ /* 0x008fc40007ffe1ff */
.L_x_31:
[----:B------:R-:W-:-:S04]  /*1750*/  ISETP.NE.U32.AND P1, PT, RZ, c[0x0][0x368], PT ;  /* 0x0000da00ff007a0c */ /* 0x000fc80003f25070 */
[----:B------:R-:W-:-:S13]  /*1760*/  ISETP.NE.AND.EX P1, PT, RZ, c[0x0][0x36c], PT, P1 ;  /* 0x0000db00ff007a0c */ /* 0x000fda0003f25310 */
[----:B------:R-:W-:Y:S05]  /*1770*/  @!P1 BRA `(.L_x_32) ;  /* 0x0000004000009947 */ /* 0x000fea0003800000 */
[----:B-1----:R-:W-:-:S04]  /*1780*/  IADD3 R2, P1, R217, c[0x0][0x368], RZ ;  /* 0x0000da00d9027a10 */ /* 0x002fc80007f3e0ff */
[----:B------:R-:W-:-:S05]  /*1790*/  IADD3.X R3, R218, c[0x0][0x36c], RZ, P1, !PT ;  /* 0x0000db00da037a10 */ /* 0x000fca0000ffe4ff */
[----:B------:R1:W5:Y:S01]  /*17a0*/  LDG.E R0, [R2.64] ;  /* 0x0000000602007981 */ /* 0x000362000c1e1900 */
[----:B------:R-:W-:Y:S05]  /*17b0*/  BRA `(.L_x_33) ;  /* 0x0000008000007947 */ /* 0x000fea0003800000 */
.L_x_32:
[----:B------:R-:W-:Y:S01]  /*17c0*/  ISETP.NE.U32.AND P1, PT, RZ, c[0x0][0x350], PT ;  /* 0x0000d400ff007a0c */ /* 0x000fe20003f25070 */
[----:B------:R-:W-:-:S03]  /*17d0*/  IMAD.U32 R0, RZ, RZ, UR5 ;  /* 0x00000005ff007e24 */ /* 0x000fc6000f8e00ff */
[----:B------:R-:W-:-:S13]  /*17e0*/  ISETP.NE.AND.EX P1, PT, RZ, c[0x0][0x354], PT, P1 ;  /* 0x0000d500ff007a0c */ /* 0x000fda0003f25310 */
[----:B------:R-:W-:Y:S05]  /*17f0*/  @!P1 BRA `(.L_x_33) ;  /* 0x0000004000009947 */ /* 0x000fea0003800000 */
[----:B-1----:R-:W-:-:S05]  /*1800*/  IMAD.WIDE R2, R216, R8, c[0x0][0x350] ;  /* 0x0000d400d8027625 */ /* 0x002fca00078e0208 */
[----:B------:R-:W2:Y:S04]  /*1810*/  LDG.E R4, [R2.64] ;  /* 0x0000000602047981 */ /* 0x000ea8000c1e1900 */
[----:B------:R-:W2:Y:S02]  /*1820*/  LDG.E R0, [R2.64+0x4] ;  /* 0x0000040602007981 */ /* 0x000ea4000c1e1900 */
[----:B--2---:R-:W-:-:S05]  /*1830*/  IADD3 R0, -R4, R0, RZ ;  /* 0x0000000004007210 */ /* 0x004fca0007ffe1ff */
.L_x_33:
[----:B-----5:R-:W-:Y:S01]  /*1840*/  IMAD.IADD R16, R0, 0x1, -R202 ;  /* 0x0000000100107824 */ /* 0x020fe200078e0aca */
[C---:B-1----:R-:W-:Y:S01]  /*1850*/  LOP3.LUT R3, R214.reuse, 0xff000000, RZ, 0xc0, !PT ;  /* 0xff000000d6037812 */ /* 0x042fe200078ec0ff */
[----:B------:R-:W-:Y:S01]  /*1860*/  BSSY B0, `(.L_x_34) ;  /* 0x000002b000007945 */ /* 0x000fe20003800000 */
[----:B------:R-:W-:Y:S02]  /*1870*/  LOP3.LUT R4, R214, 0xff0000, RZ, 0xc0, !PT ;  /* 0x00ff0000d6047812 */ /* 0x000fe400078ec0ff */
[----:B------:R-:W-:-:S02]  /*1880*/  ISETP.GE.AND P1, PT, R16, 0x1, PT ;  /* 0x000000011000780c */ /* 0x000fc40003f26270 */
[----:B------:R-:W-:Y:S02]  /*1890*/  IADD3 R0, R16, 0x3f, RZ ;  /* 0x0000003f10007810 */ /* 0x000fe40007ffe0ff */
[----:B------:R-:W-:Y:S02]  /*18a0*/  SHF.R.U32.HI R3, RZ, 0x8, R3 ;  /* 0x00000008ff037819 */ /* 0x000fe40000011603 */
[----:B------:R-:W-:Y:S02]  /*18b0*/  SHF.R.S32.HI R2, RZ, 0x1f, R0 ;  /* 0x0000001fff027819 */ /* 0x000fe40000011400 */
[----:B------:R-:W-:Y:S02]  /*18c0*/  LEA.HI R3, R4, R3, RZ, 0x10 ;  /* 0x0000000304037211 */ /* 0x000fe400078f80ff */
[----:B------:R-:W-:Y:S01]  /*18d0*/  LEA.HI R0, R2, R0, RZ, 0x6 ;  /* 0x0000000002007211 */ /* 0x000fe200078f30ff */
[----:B------:R-:W-:Y:S01]  /*18e0*/  IMAD.MOV.U32 R2, RZ, RZ, RZ ;  /* 0x000000ffff027224 */ /* 0x000fe200078e00ff */
[----:B------:R-:W-:-:S02]  /*18f0*/  LOP3.LUT R221, R3, 0xff, RZ, 0xc0, !PT ;  /* 0x000000ff03dd7812 */ /* 0x000fc400078ec0ff */
[----:B------:R-:W-:Y:S02]  /*1900*/  SHF.R.U32.HI R219, RZ, 0x10, R3 ;  /* 0x00000010ffdb7819 */ /* 0x000fe40000011603 */
[----:B------:R-:W-:Y:S01]  /*1910*/  SHF.R.S32.HI R10, RZ, 0x6, R0 ;  /* 0x00000006ff0a7819 */ /* 0x000fe20000011400 */
[----:B------:R-:W-:Y:S05]  /*1920*/  @!P1 BRA `(.L_x_35) ;  /* 0x000001e000009947 */ /* 0x000fea0003800000 */
[----:B------:R-:W-:Y:S01]  /*1930*/  ISETP.NE.AND P1, PT, R219, RZ, PT ;  /* 0x000000ffdb00720c */ /* 0x000fe20003f25270 */
[----:B------:R-:W-:-:S03]  /*1940*/  IMAD.MOV.U32 R4, RZ, RZ, RZ ;  /* 0x000000ffff047224 */ /* 0x000fc600078e00ff */
[----:B------:R-:W-:-:S04]  /*1950*/  SEL R0, R219, c[0x0][0x338], P1 ;  /* 0x0000ce00db007a07 */ /* 0x000fc80000800000 */
[----:B------:R-:W-:Y:S02]  /*1960*/  IABS R3, R0 ;  /* 0x0000000000037213 */ /* 0x000fe40000000000 */
[----:B------:R-:W-:Y:S02]  /*1970*/  IADD3 R6, R10, -0x1, R0 ;  /* 0xffffffff0a067810 */ /* 0x000fe40007ffe000 */
[----:B------:R-:W1:Y:S02]  /*1980*/  I2F.RP R2, R3 ;  /* 0x0000000300027306 */ /* 0x000e640000209400 */
[----:B------:R-:W-:-:S06]  /*1990*/  IABS R9, R6 ;  /* 0x0000000600097213 */ /* 0x000fcc0000000000 */
[----:B-1----:R-:W1:Y:S02]  /*19a0*/  MUFU.RCP R2, R2 ;  /* 0x0000000200027308 */ /* 0x002e640000001000 */
[----:B-1----:R-:W-:-:S06]  /*19b0*/  IADD3 R2, R2, 0xffffffe, RZ ;  /* 0x0ffffffe02027810 */ /* 0x002fcc0007ffe0ff */
[----:B------:R-:W1:Y:S02]  /*19c0*/  F2I.FTZ.U32.TRUNC.NTZ R5, R2 ;  /* 0x0000000200057305 */ /* 0x000e64000021f000 */
[----:B-1----:R-:W-:-:S04]  /*19d0*/  IMAD.MOV R2, RZ, RZ, -R5 ;  /* 0x000000ffff027224 */ /* 0x002fc800078e0a05 */
[----:B------:R-:W-:Y:S01]  /*19e0*/  IMAD.MOV.U32 R7, RZ, RZ, R2 ;  /* 0x000000ffff077224 */ /* 0x000fe200078e0002 */
[----:B------:R-:W-:-:S03]  /*19f0*/  IABS R2, R0 ;  /* 0x0000000000027213 */ /* 0x000fc60000000000 */
[----:B------:R-:W-:Y:S02]  /*1a00*/  IMAD R7, R7, R3, RZ ;  /* 0x0000000307077224 */ /* 0x000fe400078e02ff */
[----:B------:R-:W-:Y:S02]  /*1a10*/  IMAD.MOV R8, RZ, RZ, -R2 ;  /* 0x000000ffff087224 */ /* 0x000fe400078e0a02 */
[----:B------:R-:W-:-:S04]  /*1a20*/  IMAD.HI.U32 R2, R5, R7, R4 ;  /* 0x0000000705027227 */ /* 0x000fc800078e0004 */
[----:B------:R-:W-:Y:S02]  /*1a30*/  IMAD.MOV.U32 R4, RZ, RZ, R9 ;  /* 0x000000ffff047224 */ /* 0x000fe400078e0009 */
[----:B------:R-:W-:Y:S02]  /*1a40*/  IMAD.MOV.U32 R5, RZ, RZ, R8 ;  /* 0x000000ffff057224 */ /* 0x000fe400078e0008 */
[----:B------:R-:W-:-:S04]  /*1a50*/  IMAD.HI.U32 R2, R2, R4, RZ ;  /* 0x0000000402027227 */ /* 0x000fc800078e00ff */
[----:B------:R-:W-:-:S05]  /*1a60*/  IMAD R4, R2, R5, R4 ;  /* 0x0000000502047224 */ /* 0x000fca00078e0204 */
[----:B------:R-:W-:-:S13]  /*1a70*/  ISETP.GT.U32.AND P2, PT, R3, R4, PT ;  /* 0x000000040300720c */ /* 0x000fda0003f44070 */
[----:B------:R-:W-:Y:S01]  /*1a80*/  @!P2 IMAD.IADD R4, R4, 0x1, -R3 ;  /* 0x000000010404a824 */ /* 0x000fe200078e0a03 */
[----:B------:R-:W-:Y:S02]  /*1a90*/  @!P2 IADD3 R2, R2, 0x1, RZ ;  /* 0x000000010202a810 */ /* 0x000fe40007ffe0ff */
[----:B------:R-:W-:Y:S02]  /*1aa0*/  ISETP.NE.AND P2, PT, R0, RZ, PT ;  /* 0x000000ff0000720c */ /* 0x000fe40003f45270 */
[----:B------:R-:W-:Y:S02]  /*1ab0*/  ISETP.GE.U32.AND P3, PT, R4, R3, PT ;  /* 0x000000030400720c */ /* 0x000fe40003f66070 */
[----:B------:R-:W-:-:S04]  /*1ac0*/  LOP3.LUT R3, R6, R0, RZ, 0x3c, !PT ;  /* 0x0000000006037212 */ /* 0x000fc800078e3cff */
[----:B------:R-:W-:-:S07]  /*1ad0*/  ISETP.GE.AND P1, PT, R3, RZ, PT ;  /* 0x000000ff0300720c */ /* 0x000fce0003f26270 */
[----:B------:R-:W-:-:S06]  /*1ae0*/  @P3 IADD3 R2, R2, 0x1, RZ ;  /* 0x0000000102023810 */ /* 0x000fcc0007ffe0ff */
[----:B------:R-:W-:Y:S01]  /*1af0*/  @!P1 IMAD.MOV R2, RZ, RZ, -R2 ;  /* 0x000000ffff029224 */ /* 0x000fe200078e0a02 */
[----:B------:R-:W-:Y:S02]  /*1b00*/  @!P2 LOP3.LUT R2, RZ, R0, RZ, 0x33, !PT ;  /* 0x00000000ff02a212 */ /* 0x000fe400078e33ff */
.L_x_35:
[----:B------:R-:W-:Y:S05]  /*1b10*/  BSYNC B0 ;  /* 0x0000000000007941 */ /* 0x000fea0003800000 */
.L_x_34:
[----:B------:R-:W-:Y:S01]  /*1b20*/  IMAD R200, R221, R2, RZ ;  /* 0x00000002ddc87224 */ /* 0x000fe200078e02ff */
[----:B------:R-:W-:Y:S01]  /*1b30*/  PRMT R0, RZ, 0x7610, R0 ;  /* 0x00007610ff007816 */ /* 0x000fe20000000000 */
[----:B------:R-:W-:Y:S01]  /*1b40*/  CS2R R22, SRZ ;  /* 0x0000000000167805 */ /* 0x000fe2000001ff00 */
[----:B------:R-:W-:Y:S01]  /*1b50*/  CS2R R26, SRZ ;  /* 0x00000000001a7805 */ /* 0x000fe2000001ff00 */
[----:B------:R-:W-:Y:S01]  /*1b60*/  IMAD.IADD R2, R200, 0x1, R2 ;  /* 0x00000001c8027824 */ /* 0x000fe200078e0202 */
[----:B------:R-:W-:Y:S01]  /*1b70*/  CS2R R24, SRZ ;  /* 0x0000000000187805 */ /* 0x000fe2000001ff00 */
[----:B------:R-:W-:Y:S01]  /*1b80*/  CS2R R42, SRZ ;  /* 0x00000000002a7805 */ /* 0x000fe2000001ff00 */
[----:B------:R-:W-:Y:S01]  /*1b90*/  CS2R R92, SRZ ;  /* 0x00000000005c7805 */ /* 0x000fe2000001ff00 */
[----:B------:R-:W-:Y:S01]  /*1ba0*/  CS2R R70, SRZ ;  /* 0x0000000000467805 */ /* 0x000fe2000001ff00 */
[----:B------:R-:W-:Y:S01]  /*1bb0*/  IMNMX R160, R10, R2, PT ;  /* 0x000000020aa07217 */ /* 0x000fe20003800200 */
[----:B------:R-:W-:Y:S01]  /*1bc0*/  CS2R R100, SRZ ;  /* 0x0000000000647805 */ /* 0x000fe2000001ff00 */
[----:B------:R-:W-:Y:S01]  /*1bd0*/  CS2R R82, SRZ ;  /* 0x0000000000527805 */ /* 0x000fe2000001ff00 */
[----:B------:R-:W-:Y:S01]  /*1be0*/  CS2R R128, SRZ ;  /* 0x0000000000807805 */ /* 0x000fe2000001ff00 */
[----:B------:R-:W-:Y:S01]  /*1bf0*/  ISETP.GT.AND P1, PT, R160, R200, PT ;  /* 0x000000c8a000720c */ /* 0x000fe20003f24270 */
        /* <DEDUP_REMOVED lines=41> */
[----:B------:R-:W-:-:S04]  /*1e90*/  ISETP.NE.U32.AND P1, PT, RZ, c[0x0][0x340], PT ;  /* 0x0000d000ff007a0c */ /* 0x000fc80003f25070 */
[----:B------:R-:W-:-:S13]  /*1ea0*/  ISETP.NE.AND.EX P1, PT, RZ, c[0x0][0x344], PT, P1 ;  /* 0x0000d100ff007a0c */ /* 0x000fda0003f25310 */
[----:B------:R-:W-:-:S04]  /*1eb0*/  @P1 IADD3 R2, P2, R217, c[0x0][0x340], RZ ;  /* 0x0000d000d9021a10 */ /* 0x000fc80007f5e0ff */
[----:B------:R-:W-:-:S05]  /*1ec0*/  @P1 IADD3.X R3, R218, c[0x0][0x344], RZ, P2, !PT ;  /* 0x0000d100da031a10 */ /* 0x000fca00017fe4ff */
[----:B------:R1:W5:Y:S01]  /*1ed0*/  @P1 LDG.E R14, [R2.64] ;  /* 0x00000006020e1981 */ /* 0x000362000c1e1900 */
[----:B------:R-:W-:Y:S01]  /*1ee0*/  SHF.R.S32.HI R0, RZ, 0x1f, R11 ;  /* 0x0000001fff007819 */ /* 0x000fe2000001140b */
[----:B------:R-:W-:Y:S01]  /*1ef0*/  IMAD.MOV.U32 R4, RZ, RZ, c[0x0][0x2c4] ;  /* 0x0000b100ff047624 */ /* 0x000fe200078e00ff */
[----:B------:R-:W-:Y:S01]  /*1f00*/  LOP3.LUT R13, R214, 0xffff, RZ, 0xc0, !PT ;  /* 0x0000ffffd60d7812 */ /* 0x000fe200078ec0ff */
[----:B------:R-:W-:Y:S01]  /*1f10*/  IMAD R5, R197, 0x20, R201 ;  /* 0x00000020c5057824 */ /* 0x000fe200078e02c9 */
[----:B------:R-:W-:Y:S01]  /*1f20*/  SEL R6, R220, RZ, !P0 ;  /* 0x000000ffdc067207 */ /* 0x000fe20004000000 */
[----:B------:R-:W-:Y:S01]  /*1f30*/  IMAD R0, R0, c[0x0][0x178], RZ ;  /* 0x00005e0000007a24 */ /* 0x000fe200078e02ff */
[----:B------:R-:W-:Y:S01]  /*1f40*/  ISETP.NE.AND P2, PT, R4, 0x1, PT ;  /* 0x000000010400780c */ /* 0x000fe20003f45270 */
[----:B------:R-:W-:Y:S01]  /*1f50*/  IMAD R5, R213, 0x80, R5 ;  /* 0x00000080d5057824 */ /* 0x000fe200078e0205 */
[----:B------:R-:W-:Y:S01]  /*1f60*/  SEL R4, R216, RZ, !P0 ;  /* 0x000000ffd8047207 */ /* 0x000fe20004000000 */
[----:B------:R-:W-:Y:S01]  /*1f70*/  IMAD R0, R11, c[0x0][0x17c], R0 ;  /* 0x00005f000b007a24 */ /* 0x000fe200078e0200 */
[----:B------:R-:W-:Y:S01]  /*1f80*/  ISETP.GE.AND P6, PT, R194, c[0x0][0x198], PT ;  /* 0x00006600c2007a0c */ /* 0x000fe20003fc6270 */
[----:B------:R-:W-:Y:S01]  /*1f90*/  IMAD R6, R6, c[0x0][0x1c0], RZ ;  /* 0x0000700006067a24 */ /* 0x000fe200078e02ff */
[----:B------:R-:W-:-:S02]  /*1fa0*/  ISETP.GE.AND P5, PT, R198, c[0x0][0x198], PT ;  /* 0x00006600c6007a0c */ /* 0x000fc40003fa6270 */
[----:B------:R-:W-:Y:S01]  /*1fb0*/  ISETP.GE.AND P4, PT, R199, c[0x0][0x198], PT ;  /* 0x00006600c7007a0c */ /* 0x000fe20003f86270 */
[----:B------:R-:W-:Y:S01]  /*1fc0*/  IMAD R6, R4, c[0x0][0x1c4], R6 ;  /* 0x0000710004067a24 */ /* 0x000fe200078e0206 */
[----:B------:R-:W-:-:S03]  /*1fd0*/  IADD3 R115, R160, -0x1, RZ ;  /* 0xffffffffa0737810 */ /* 0x000fc60007ffe0ff */
[----:B------:R-:W-:-:S04]  /*1fe0*/  @P2 IMAD.HI.U32 R7, R5, c[0x0][0x2c8], RZ ;  /* 0x0000b20005072a27 */ /* 0x000fc800078e00ff */
[----:B-1----:R-:W-:-:S05]  /*1ff0*/  IMAD.WIDE.U32 R2, R11, c[0x0][0x178], RZ ;  /* 0x00005e000b027a25 */ /* 0x002fca00078e00ff */
[----:B------:R-:W-:Y:S02]  /*2000*/  IADD3 R3, R3, R0, RZ ;  /* 0x0000000003037210 */ /* 0x000fe40007ffe0ff */
[----:B------:R-:W-:Y:S02]  /*2010*/  MOV R0, R5 ;  /* 0x0000000500007202 */ /* 0x000fe40000000f00 */
[----:B------:R-:W-:Y:S01]  /*2020*/  @P2 SHF.R.U32.HI R0, RZ, c[0x0][0x2cc], R7 ;  /* 0x0000b300ff002a19 */ /* 0x000fe20000011607 */
[----:B------:R-:W-:-:S03]  /*2030*/  IMAD.WIDE.U32 R2, R13, c[0x0][0x1b8], R2 ;  /* 0x00006e000d027a25 */ /* 0x000fc600078e0002 */
[----:B------:R-:W-:Y:S01]  /*2040*/  SHF.R.S32.HI R7, RZ, 0x1f, R0 ;  /* 0x0000001fff077819 */ /* 0x000fe20000011400 */
[----:B------:R-:W-:-:S04]  /*2050*/  IMAD R3, R13, c[0x0][0x1bc], R3 ;  /* 0x00006f000d037a24 */ /* 0x000fc800078e0203 */
[----:B------:R-:W-:-:S04]  /*2060*/  IMAD.WIDE.U32 R2, R4, c[0x0][0x1c0], R2 ;  /* 0x0000700004027a25 */ /* 0x000fc800078e0002 */
[----:B------:R-:W-:Y:S01]  /*2070*/  IMAD.MOV R4, RZ, RZ, -R0 ;  /* 0x000000ffff047224 */ /* 0x000fe200078e0a00 */
[----:B------:R-:W-:-:S03]  /*2080*/  IADD3 R3, R3, R6, RZ ;  /* 0x0000000603037210 */ /* 0x000fc60007ffe0ff */
[----:B------:R-:W-:Y:S02]  /*2090*/  IMAD R4, R4, c[0x0][0x2c4], R5 ;  /* 0x0000b10004047a24 */ /* 0x000fe400078e0205 */
[----:B------:R-:W-:Y:S02]  /*20a0*/  IMAD R5, R7, c[0x0][0x1b0], RZ ;  /* 0x00006c0007057a24 */ /* 0x000fe400078e02ff */
[----:B------:R-:W-:-:S04]  /*20b0*/  IMAD.WIDE.U32 R2, R0, c[0x0][0x1b0], R2 ;  /* 0x00006c0000027a25 */ /* 0x000fc800078e0002 */
[----:B------:R-:W-:Y:S01]  /*20c0*/  IMAD R6, R0, c[0x0][0x1b4], R5 ;  /* 0x00006d0000067a24 */ /* 0x000fe200078e0205 */
[----:B------:R-:W-:-:S03]  /*20d0*/  SHF.R.S32.HI R5, RZ, 0x1f, R4 ;  /* 0x0000001fff057819 */ /* 0x000fc60000011404 */
[----:B------:R-:W-:Y:S02]  /*20e0*/  IMAD.IADD R3, R3, 0x1, R6 ;  /* 0x0000000103037824 */ /* 0x000fe400078e0206 */
[----:B------:R-:W-:Y:S02]  /*20f0*/  IMAD R0, R5, c[0x0][0x1a8], RZ ;  /* 0x00006a0005007a24 */ /* 0x000fe400078e02ff */
[----:B------:R-:W-:-:S04]  /*2100*/  IMAD.WIDE.U32 R2, R4, c[0x0][0x1a8], R2 ;  /* 0x00006a0004027a25 */ /* 0x000fc800078e0002 */
[----:B------:R-:W-:Y:S01]  /*2110*/  IMAD R0, R4, c[0x0][0x1ac], R0 ;  /* 0x00006b0004007a24 */ /* 0x000fe200078e0200 */
[----:B------:R-:W-:-:S04]  /*2120*/  LEA R12, P0, R2, c[0x0][0x160], 0x1 ;  /* 0x00005800020c7a11 */ /* 0x000fc800078008ff */
[----:B------:R-:W-:-:S04]  /*2130*/  IADD3 R0, R3, R0, RZ ;  /* 0x0000000003007210 */ /* 0x000fc80007ffe0ff */
[----:B------:R-:W-:Y:S01]  /*2140*/  LEA.HI.X R9, R2, c[0x0][0x164], R0, 0x1, P0 ;  /* 0x0000590002097a11 */ /* 0x000fe200000f0c00 */
[----:B------:R-:W-:Y:S01]  /*2150*/  @!P1 IMAD.MOV.U32 R14, RZ, RZ, R216 ;  /* 0x000000ffff0e9224 */ /* 0x000fe200078e00d8 */
[----:B------:R-:W-:Y:S05]  /*2160*/  BRA.DIV ~URZ, `(.L_x_37) ;  /* 0x0000ac227f007947 */ /* 0x000fea000b800000 */
[----:B------:R1:W2:Y:S02]  /*2170*/  SHFL.IDX PT, R8, R9, RZ, 0x181f ;  /* 0x00181fff09087589 */ /* 0x0002a400000e0000 */
.L_x_126:
[----:B------:R-:W-:Y:S05]  /*2180*/  BRA.DIV ~URZ, `(.L_x_38) ;  /* 0x0000ac727f007947 */ /* 0x000fea000b800000 */
[----:B------:R3:W4:Y:S02]  /*2190*/  SHFL.IDX PT, R0, R12, RZ, 0x181f ;  /* 0x00181fff0c007589 */ /* 0x00072400000e0000 */
.L_x_127:
[----:B------:R-:W-:Y:S01]  /*21a0*/  IMAD R11, R15, c[0x0][0x2c4], RZ ;  /* 0x0000b1000f0b7a24 */ /* 0x000fe200078e02ff */
[----:B------:R-:W-:Y:S01]  /*21b0*/  LEA R10, R213, R201, 0x7 ;  /* 0x000000c9d50a7211 */ /* 0x000fe200078e38ff */
[----:B------:R-:W-:Y:S03]  /*21c0*/  BSSY B0, `(.L_x_39) ;  /* 0x0000012000007945 */ /* 0x000fe60003800000 */
[----:B------:R-:W-:-:S13]  /*21d0*/  ISETP.GE.AND P0, PT, R10, R11, PT ;  /* 0x0000000b0a00720c */ /* 0x000fda0003f06270 */
[----:B------:R-:W-:Y:S05]  /*21e0*/  @P0 BRA `(.L_x_40) ;  /* 0x000000f000000947 */ /* 0x000fea0003800000 */
[-C--:B----4-:R-:W-:Y:S02]  /*21f0*/  LEA R6, P2, R194, R0.reuse, 0x1 ;  /* 0x00000000c2067211 */ /* 0x090fe400078408ff */
[----:B------:R-:W-:Y:S02]  /*2200*/  SHF.R.S32.HI R19, RZ, 0x1f, R194 ;  /* 0x0000001fff137819 */ /* 0x000fe400000114c2 */
[-C--:B------:R-:W-:Y:S02]  /*2210*/  LEA R4, P1, R198, R0.reuse, 0x1 ;  /* 0x00000000c6047211 */ /* 0x080fe400078208ff */
[----:B------:R-:W-:Y:S02]  /*2220*/  SHF.R.S32.HI R18, RZ, 0x1f, R198 ;  /* 0x0000001fff127819 */ /* 0x000fe400000114c6 */
[----:B------:R-:W-:Y:S02]  /*2230*/  SHF.R.S32.HI R17, RZ, 0x1f, R199 ;  /* 0x0000001fff117819 */ /* 0x000fe400000114c7 */
[----:B------:R-:W-:-:S02]  /*2240*/  LEA R2, P0, R199, R0, 0x1 ;  /* 0x00000000c7027211 */ /* 0x000fc400078008ff */
[-C--:B--2---:R-:W-:Y:S02]  /*2250*/  LEA.HI.X R7, R194, R8.reuse, R19, 0x1, P2 ;  /* 0x00000008c2077211 */ /* 0x084fe400010f0c13 */
[-C--:B------:R-:W-:Y:S02]  /*2260*/  LEA.HI.X R5, R198, R8.reuse, R18, 0x1, P1 ;  /* 0x00000008c6057211 */ /* 0x080fe400008f0c12 */
[----:B------:R-:W-:Y:S01]  /*2270*/  LEA.HI.X R3, R199, R8, R17, 0x1, P0 ;  /* 0x00000008c7037211 */ /* 0x000fe200000f0c11 */
[----:B------:R-:W-:Y:S01]  /*2280*/  @!PT LDS RZ, [RZ] ;  /* 0x00000000fffff984 */ /* 0x000fe20000000800 */
[----:B------:R-:W-:Y:S01]  /*2290*/  @!PT LDS RZ, [RZ] ;  /* 0x00000000fffff984 */ /* 0x000fe20000000800 */
[----:B------:R-:W-:Y:S01]  /*22a0*/  @!PT LDS RZ, [RZ] ;  /* 0x00000000fffff984 */ /* 0x000fe20000000800 */
[----:B------:R2:W-:Y:S04]  /*22b0*/  LDGSTS.E.BYPASS.LTC128B.128 [R187+0xc100], [R6.64], !P6 ;  /* 0x0c10000006bb7fae */ /* 0x0005e8000f101d46 */
[----:B------:R2:W-:Y:S04]  /*22c0*/  LDGSTS.E.BYPASS.LTC128B.128 [R187+0x10100], [R4.64], !P5 ;  /* 0x1010000004bb7fae */ /* 0x0005e8000e901d46 */
[----:B------:R2:W-:Y:S02]  /*22d0*/  LDGSTS.E.BYPASS.LTC128B.128 [R187+0x14100], [R2.64], !P4 ;  /* 0x1410000002bb7fae */ /* 0x0005e4000e101d46 */
.L_x_40:
[----:B------:R-:W-:Y:S05]  /*22e0*/  BSYNC B0 ;  /* 0x0000000000007941 */ /* 0x000fea0003800000 */
.L_x_39:
[----:B------:R-:W-:Y:S05]  /*22f0*/  BRA.DIV ~URZ, `(.L_x_41) ;  /* 0x0000ab727f007947 */ /* 0x000fea000b800000 */
[----:B--2---:R2:W1:Y:S04]  /*2300*/  SHFL.IDX PT, R8, R9, 0x1, 0x181f ;  /* 0x00381f0009087f89 */ /* 0x00446800000e0000 */
[----:B----4-:R2:W4:Y:S02]  /*2310*/  SHFL.IDX PT, R0, R12, 0x1, 0x181f ;  /* 0x00381f000c007f89 */ /* 0x01052400000e0000 */
.L_x_128:
[----:B------:R-:W-:Y:S01]  /*2320*/  IADD3 R2, R10, 0x20, RZ ;  /* 0x000000200a027810 */ /* 0x000fe20007ffe0ff */
        /* <DEDUP_REMOVED lines=9> */
[-C--:B-1----:R-:W-:Y:S02]  /*23c0*/  LEA.HI.X R7, R194, R8.reuse, R18, 0x1, P2 ;  /* 0x00000008c2077211 */ /* 0x082fe400010f0c12 */
        /* <DEDUP_REMOVED lines=8> */
.L_x_43:
[----:B------:R-:W-:Y:S05]  /*2450*/  BSYNC B0 ;  /* 0x0000000000007941 */ /* 0x000fea0003800000 */
.L_x_42:
[----:B------:R-:W-:Y:S05]  /*2460*/  BRA.DIV ~URZ, `(.L_x_44) ;  /* 0x0000aad27f007947 */ /* 0x000fea000b800000 */
[----:B-1----:R1:W2:Y:S02]  /*2470*/  SHFL.IDX PT, R8, R9, 0x2, 0x181f ;  /* 0x00581f0009087f89 */ /* 0x0022a400000e0000 */
.L_x_129:
[----:B------:R-:W-:Y:S05]  /*2480*/  BRA.DIV ~URZ, `(.L_x_45) ;  /* 0x0000ab227f007947 */ /* 0x000fea000b800000 */
[----:B----4-:R4:W1:Y:S02]  /*2490*/  SHFL.IDX PT, R0, R12, 0x2, 0x181f ;  /* 0x00581f000c007f89 */ /* 0x01086400000e0000 */
.L_x_130:
[----:B------:R-:W-:Y:S01]  /*24a0*/  IADD3 R2, R10, 0x40, RZ ;  /* 0x000000400a027810 */ /* 0x000fe20007ffe0ff */
[----:B------:R-:W-:Y:S03]  /*24b0*/  BSSY B0, `(.L_x_46) ;  /* 0x0000012000007945 */ /* 0x000fe60003800000 */
[----:B------:R-:W-:-:S13]  /*24c0*/  ISETP.GE.AND P0, PT, R2, R11, PT ;  /* 0x0000000b0200720c */ /* 0x000fda0003f06270 */
[----:B------:R-:W-:Y:S05]  /*24d0*/  @P0 BRA `(.L_x_47) ;  /* 0x000000f000000947 */ /* 0x000fea0003800000 */
[-C--:B-1----:R-:W-:Y:S02]  /*24e0*/  LEA R6, P2, R194, R0.reuse, 0x1 ;  /* 0x00000000c2067211 */ /* 0x082fe400078408ff */
        /* <DEDUP_REMOVED lines=14> */
.L_x_47:
[----:B------:R-:W-:Y:S05]  /*25d0*/  BSYNC B0 ;  /* 0x0000000000007941 */ /* 0x000fea0003800000 */
.L_x_46:
[----:B------:R-:W-:Y:S05]  /*25e0*/  BRA.DIV ~URZ, `(.L_x_48) ;  /* 0x0000aa327f007947 */ /* 0x000fea000b800000 */
[----:B--2---:R2:W3:Y:S04]  /*25f0*/  SHFL.IDX PT, R8, R9, 0x3, 0x181f ;  /* 0x00781f0009087f89 */ /* 0x0044e800000e0000 */
[----:B-1----:R2:W1:Y:S02]  /*2600*/  SHFL.IDX PT, R0, R12, 0x3, 0x181f ;  /* 0x00781f000c007f89 */ /* 0x00246400000e0000 */
.L_x_131:
[----:B------:R-:W-:Y:S01]  /*2610*/  IADD3 R2, R10, 0x60, RZ ;  /* 0x000000600a027810 */ /* 0x000fe20007ffe0ff */
[----:B-----5:R-:W-:Y:S01]  /*2620*/  IMAD.WIDE.U32 R206, R14, c[0x0][0x2b0], RZ ;  /* 0x0000ac000ece7a25 */ /* 0x020fe200078e00ff */
[----:B------:R-:W-:-:S02]  /*2630*/  SHF.R.S32.HI R18, RZ, 0x1f, R194 ;  /* 0x0000001fff127819 */ /* 0x000fc400000114c2 */
[----:B------:R-:W-:Y:S01]  /*2640*/  ISETP.GE.AND P3, PT, R2, R11, PT ;  /* 0x0000000b0200720c */ /* 0x000fe20003f66270 */
[----:B------:R-:W-:Y:S01]  /*2650*/  IMAD R116, R197, 0x20, R201 ;  /* 0x00000020c5747824 */ /* 0x000fe200078e02c9 */
[----:B------:R-:W-:Y:S02]  /*2660*/  SHF.R.S32.HI R17, RZ, 0x1f, R198 ;  /* 0x0000001fff117819 */ /* 0x000fe400000114c6 */
[----:B------:R-:W-:-:S09]  /*2670*/  SHF.R.S32.HI R15, RZ, 0x1f, R199 ;  /* 0x0000001fff0f7819 */ /* 0x000fd200000114c7 */
[-C--:B-1----:R-:W-:Y:S02]  /*2680*/  @!P3 LEA R6, P2, R194, R0.reuse, 0x1 ;  /* 0x00000000c206b211 */ /* 0x082fe400078408ff */
[-C--:B------:R-:W-:Y:S02]  /*2690*/  @!P3 LEA R4, P1, R198, R0.reuse, 0x1 ;  /* 0x00000000c604b211 */ /* 0x080fe400078208ff */
[C---:B------:R-:W-:Y:S02]  /*26a0*/  @!P3 LEA R2, P0, R199.reuse, R0, 0x1 ;  /* 0x00000000c702b211 */ /* 0x040fe400078008ff */
[----:B------:R-:W-:Y:S02]  /*26b0*/  SHF.R.S32.HI R0, RZ, 0x1f, R14 ;  /* 0x0000001fff007819 */ /* 0x000fe4000001140e */
[-C--:B---3--:R-:W-:Y:S02]  /*26c0*/  @!P3 LEA.HI.X R7, R194, R8.reuse, R18, 0x1, P2 ;  /* 0x00000008c207b211 */ /* 0x088fe400010f0c12 */
[-C--:B------:R-:W-:Y:S01]  /*26d0*/  @!P3 LEA.HI.X R5, R198, R8.reuse, R17, 0x1, P1 ;  /* 0x00000008c605b211 */ /* 0x080fe200008f0c11 */
[----:B------:R-:W-:Y:S01]  /*26e0*/  IMAD R0, R0, c[0x0][0x2b0], RZ ;  /* 0x0000ac0000007a24 */ /* 0x000fe200078e02ff */
[----:B------:R-:W-:Y:S01]  /*26f0*/  @!P3 LEA.HI.X R3, R199, R8, R15, 0x1, P0 ;  /* 0x00000008c703b211 */ /* 0x000fe200000f0c0f */
[----:B------:R-:W-:Y:S01]  /*2700*/  @!PT LDS RZ, [RZ] ;  /* 0x00000000fffff984 */ /* 0x000fe20000000800 */
[----:B------:R-:W-:Y:S01]  /*2710*/  @!PT LDS RZ, [RZ] ;  /* 0x00000000fffff984 */ /* 0x000fe20000000800 */
[----:B------:R-:W-:Y:S01]  /*2720*/  @!PT LDS RZ, [RZ] ;  /* 0x00000000fffff984 */ /* 0x000fe20000000800 */
[----:B------:R1:W-:Y:S02]  /*2730*/  @!P3 LDGSTS.E.BYPASS.LTC128B.128 [R187+0xf100], [R6.64], !P6 ;  /* 0x0f10000006bbbfae */ /* 0x0003e4000f101d46 */
[----:B------:R-:W-:-:S02]  /*2740*/  IMAD R0, R14, c[0x0][0x2b4], R0 ;  /* 0x0000ad000e007a24 */ /* 0x000fc400078e0200 */
[----:B------:R1:W-:Y:S01]  /*2750*/  @!P3 LDGSTS.E.BYPASS.LTC128B.128 [R187+0x13100], [R4.64], !P5 ;  /* 0x1310000004bbbfae */ /* 0x0003e2000e901d46 */
[----:B------:R-:W-:Y:S01]  /*2760*/  ISETP.GE.AND P5, PT, R194, c[0x0][0x1d4], PT ;  /* 0x00007500c2007a0c */ /* 0x000fe20003fa6270 */
[----:B------:R-:W-:Y:S02]  /*2770*/  IMAD.IADD R210, R207, 0x1, R0 ;  /* 0x00000001cfd27824 */ /* 0x000fe400078e0200 */
[----:B------:R1:W-:Y:S01]  /*2780*/  @!P3 LDGSTS.E.BYPASS.LTC128B.128 [R187+0x17100], [R2.64], !P4 ;  /* 0x1710000002bbbfae */ /* 0x0003e2000e101d46 */
[----:B------:R-:W-:Y:S02]  /*2790*/  ISETP.GE.AND P4, PT, R198, c[0x0][0x1d4], PT ;  /* 0x00007500c6007a0c */ /* 0x000fe40003f86270 */
[----:B------:R-:W-:Y:S01]  /*27a0*/  ISETP.GE.AND P3, PT, R199, c[0x0][0x1d4], PT ;  /* 0x00007500c7007a0c */ /* 0x000fe20003f66270 */
[----:B------:R-:W0:Y:S01]  /*27b0*/  LDGDEPBAR ;  /* 0x00000000000079af */ /* 0x000e220000000000 */
[----:B------:R-:W-:Y:S03]  /*27c0*/  WARPSYNC 0xffffffff ;  /* 0xffffffff00007948 */ /* 0x000fe60003800000 */
[----:B------:R-:W-:Y:S01]  /*27d0*/  IMAD.MOV.U32 R0, RZ, RZ, c[0x0][0x2b8] ;  /* 0x0000ae00ff007624 */ /* 0x000fe200078e00ff */
[----:B------:R-:W-:Y:S01]  /*27e0*/  BAR.SYNC.DEFER_BLOCKING 0x0 ;  /* 0x0000000000007b1d */ /* 0x000fe20000010000 */
[----:B-1----:R-:W-:-:S02]  /*27f0*/  IMAD R2, R115, 0x40, R116 ;  /* 0x0000004073027824 */ /* 0x002fc400078e0274 */
[----:B------:R-:W-:Y:S01]  /*2800*/  IMAD.MOV.U32 R188, RZ, RZ, RZ ;  /* 0x000000ffffbc7224 */ /* 0x000fe200078e00ff */
[----:B------:R-:W-:Y:S02]  /*2810*/  ISETP.NE.AND P0, PT, R0, 0x1, PT ;  /* 0x000000010000780c */ /* 0x000fe40003f05270 */
[C---:B------:R-:W-:Y:S01]  /*2820*/  ISETP.GE.AND P2, PT, R2.reuse, R16, PT ;  /* 0x000000100200720c */ /* 0x040fe20003f46270 */
[----:B------:R-:W-:-:S03]  /*2830*/  IMAD.IADD R2, R2, 0x1, R202 ;  /* 0x0000000102027824 */ /* 0x000fc600078e02ca */
[----:B------:R-:W-:Y:S01]  /*2840*/  ISETP.GT.OR P2, PT, R116, 0x3f, P2 ;  /* 0x0000003f7400780c */ /* 0x000fe20001744670 */
[----:B------:R-:W-:-:S06]  /*2850*/  IMAD.MOV.U32 R0, RZ, RZ, R2 ;  /* 0x000000ffff007224 */ /* 0x000fcc00078e0002 */
[----:B------:R-:W-:-:S05]  /*2860*/  @P0 IMAD.HI.U32 R3, R2, c[0x0][0x2bc], RZ ;  /* 0x0000af0002030a27 */ /* 0x000fca00078e00ff */
[----:B------:R-:W-:-:S04]  /*2870*/  @P0 SHF.R.U32.HI R0, RZ, c[0x0][0x2c0], R3 ;  /* 0x0000b000ff000a19 */ /* 0x000fc80000011603 */
[----:B------:R-:W-:-:S04]  /*2880*/  @!P2 IADD3 R3, P1, R0, R206, RZ ;  /* 0x000000ce0003a210 */ /* 0x000fc80007f3e0ff */
[----:B------:R-:W-:Y:S02]  /*2890*/  @!P2 LEA.HI.X.SX32 R5, R0, R210, 0x1, P1 ;  /* 0x000000d20005a211 */ /* 0x000fe400008f0eff */
[----:B------:R-:W-:-:S04]  /*28a0*/  @!P2 LEA R4, P1, R3, c[0x0][0x2a0], 0x2 ;  /* 0x0000a8000304aa11 */ /* 0x000fc800078210ff */
[----:B------:R-:W-:-:S05]  /*28b0*/  @!P2 LEA.HI.X R5, R3, c[0x0][0x2a4], R5, 0x2, P1 ;  /* 0x0000a9000305aa11 */ /* 0x000fca00008f1405 */
[----:B------:R-:W3:Y:S01]  /*28c0*/  @!P2 LDG.E R188, [R4.64] ;  /* 0x0000000604bca981 */ /* 0x000ee2000c1e1900 */
[----:B------:R-:W-:Y:S01]  /*28d0*/  IMAD.MOV R0, RZ, RZ, -R0 ;  /* 0x000000ffff007224 */ /* 0x000fe200078e0a00 */
[----:B------:R-:W-:Y:S01]  /*28e0*/  SHF.L.U64.HI R112, R194, 0x1, R18 ;  /* 0x00000001c2707819 */ /* 0x000fe20000010212 */
[----:B------:R-:W-:Y:S01]  /*28f0*/  IMAD.WIDE.U32 R204, R13, c[0x0][0x1e8], RZ ;  /* 0x00007a000dcc7a25 */ /* 0x000fe200078e00ff */
[----:B------:R-:W-:Y:S01]  /*2900*/  SHF.L.U64.HI R113, R198, 0x1, R17 ;  /* 0x00000001c6717819 */ /* 0x000fe20000010211 */
[----:B------:R-:W-:Y:S01]  /*2910*/  BSSY B0, `(.L_x_49) ;  /* 0x0000153000007945 */ /* 0x000fe20003800000 */
[----:B------:R-:W-:Y:S01]  /*2920*/  SHF.L.U64.HI R114, R199, 0x1, R15 ;  /* 0x00000001c7727819 */ /* 0x000fe2000001020f */
[----:B------:R-:W-:Y:S02]  /*2930*/  IMAD R189, R0, c[0x0][0x2b8], R2 ;  /* 0x0000ae0000bd7a24 */ /* 0x000fe400078e0202 */
[----:B------:R-:W-:Y:S02]  /*2940*/  IMAD R203, R13, c[0x0][0x1ec], R205 ;  /* 0x00007b000dcb7a24 */ /* 0x000fe400078e02cd */
[----:B------:R-:W-:Y:S01]  /*2950*/  IMAD.WIDE.U32 R2, R189, c[0x0][0x1e0], RZ ;  /* 0x00007800bd027a25 */ /* 0x000fe200078e00ff */
[----:B------:R-:W-:-:S03]  /*2960*/  SHF.R.S32.HI R6, RZ, 0x1f, R189 ;  /* 0x0000001fff067819 */ /* 0x000fc600000114bd */
[----:B------:R-:W-:Y:S02]  /*2970*/  IMAD R117, R115, -0x40, R16 ;  /* 0xffffffc073757824 */ /* 0x000fe400078e0210 */
[C---:B------:R-:W-:Y:S02]  /*2980*/  IMAD R0, R6.reuse, c[0x0][0x1e0], RZ ;  /* 0x0000780006007a24 */ /* 0x040fe400078e02ff */
[----:B------:R-:W-:Y:S02]  /*2990*/  IMAD.IADD R22, R117, 0x1, -R201 ;  /* 0x0000000175167824 */ /* 0x000fe400078e0ac9 */
[----:B------:R-:W-:Y:S02]  /*29a0*/  IMAD R0, R189, c[0x0][0x1e4], R0 ;  /* 0x00007900bd007a24 */ /* 0x000fe400078e0200 */
[----:B------:R-:W-:Y:S01]  /*29b0*/  IMAD R6, R6, c[0x0][0x208], RZ ;  /* 0x0000820006067a24 */ /* 0x000fe200078e02ff */
[----:B------:R-:W-:Y:S01]  /*29c0*/  ISETP.GE.AND P2, PT, R22, 0x1, PT ;  /* 0x000000011600780c */ /* 0x000fe20003f46270 */
[----:B------:R-:W-:-:S02]  /*29d0*/  IMAD.IADD R3, R3, 0x1, R0 ;  /* 0x0000000103037824 */ /* 0x000fc400078e0200 */
[----:B------:R-:W-:Y:S02]  /*29e0*/  IMAD R6, R189, c[0x0][0x20c], R6 ;  /* 0x00008300bd067a24 */ /* 0x000fe400078e0206 */
[----:B------:R-:W-:-:S04]  /*29f0*/  IMAD.WIDE.U32 R208, R13, c[0x0][0x210], RZ ;  /* 0x000084000dd07a25 */ /* 0x000fc800078e00ff */
[----:B------:R-:W-:Y:S02]  /*2a00*/  IMAD R211, R13, c[0x0][0x214], R209 ;  /* 0x000085000dd37a24 */ /* 0x000fe400078e02d1 */
[----:B------:R-:W-:Y:S02]  /*2a10*/  IMAD.SHL.U32 R118, R194, 0x2, RZ ;  /* 0x00000002c2767824 */ /* 0x000fe400078e00ff */
[----:B------:R-:W-:Y:S02]  /*2a20*/  IMAD.SHL.U32 R119, R198, 0x2, RZ ;  /* 0x00000002c6777824 */ /* 0x000fe400078e00ff */
[----:B------:R-:W-:Y:S01]  /*2a30*/  IMAD.SHL.U32 R120, R199, 0x2, RZ ;  /* 0x00000002c7787824 */ /* 0x000fe200078e00ff */
[----:B---3--:R-:W-:Y:S01]  /*2a40*/  SHF.R.S32.HI R7, RZ, 0x1f, R188 ;  /* 0x0000001fff077819 */ /* 0x008fe200000114bc */
[----:B------:R-:W-:-:S04]  /*2a50*/  IMAD.WIDE.U32 R2, R188, c[0x0][0x1f0], R2 ;  /* 0x00007c00bc027a25 */ /* 0x000fc800078e0002 */
[C---:B------:R-:W-:Y:S02]  /*2a60*/  IMAD R0, R7.reuse, c[0x0][0x1f0], RZ ;  /* 0x00007c0007007a24 */ /* 0x040fe400078e02ff */
[----:B------:R-:W-:Y:S02]  /*2a70*/  IMAD R7, R7, c[0x0][0x218], RZ ;  /* 0x0000860007077a24 */ /* 0x000fe400078e02ff */
[----:B------:R-:W-:Y:S01]  /*2a80*/  IMAD R4, R188, c[0x0][0x1f4], R0 ;  /* 0x00007d00bc047a24 */ /* 0x000fe200078e0200 */
[----:B------:R-:W-:Y:S01]  /*2a90*/  IADD3 R0, P1, R2, R204, RZ ;  /* 0x000000cc02007210 */ /* 0x000fe20007f3e0ff */
[----:B--2-4-:R-:W-:-:S03]  /*2aa0*/  IMAD R12, R188, c[0x0][0x21c], R7 ;  /* 0x00008700bc0c7a24 */ /* 0x014fc600078e0207 */
[----:B------:R-:W-:Y:S02]  /*2ab0*/  IADD3.X R2, R203, R3, R4, P1, !PT ;  /* 0x00000003cb027210 */ /* 0x000fe40000ffe404 */
[----:B------:R-:W-:-:S04]  /*2ac0*/  LEA R4, P1, R0, c[0x0][0x1c8], 0x1 ;  /* 0x0000720000047a11 */ /* 0x000fc800078208ff */
[----:B------:R-:W-:Y:S01]  /*2ad0*/  LEA.HI.X R11, R0, c[0x0][0x1cc], R2, 0x1, P1 ;  /* 0x00007300000b7a11 */ /* 0x000fe200008f0c02 */
[----:B------:R-:W-:Y:S01]  /*2ae0*/  IMAD.WIDE.U32 R2, R189, c[0x0][0x208], RZ ;  /* 0x00008200bd027a25 */ /* 0x000fe200078e00ff */
[----:B------:R-:W1:Y:S03]  /*2af0*/  SHFL.IDX PT, R0, R4, RZ, 0x181f ;  /* 0x00181fff04007589 */ /* 0x000e6600000e0000 */
[----:B------:R-:W-:Y:S01]  /*2b00*/  IMAD.IADD R3, R3, 0x1, R6 ;  /* 0x0000000103037824 */ /* 0x000fe200078e0206 */
[----:B------:R-:W2:Y:S03]  /*2b10*/  SHFL.IDX PT, R5, R11, RZ, 0x181f ;  /* 0x00181fff0b057589 */ /* 0x000ea600000e0000 */
[----:B------:R-:W-:Y:S01]  /*2b20*/  IMAD.WIDE.U32 R2, R188, c[0x0][0x218], R2 ;  /* 0x00008600bc027a25 */ /* 0x000fe200078e0002 */
[----:B------:R3:W4:Y:S04]  /*2b30*/  SHFL.IDX PT, R10, R4, 0x1, 0x181f ;  /* 0x00381f00040a7f89 */ /* 0x00072800000e0000 */
[----:B------:R-:W5:Y:S01]  /*2b40*/  SHFL.IDX PT, R11, R11, 0x1, 0x181f ;  /* 0x00381f000b0b7f89 */ /* 0x000f6200000e0000 */
[----:B-1----:R-:W-:-:S02]  /*2b50*/  @P2 LEA R8, P6, R194, R0, 0x1 ;  /* 0x00000000c2082211 */ /* 0x002fc400078c08ff */
[-C--:B------:R-:W-:Y:S02]  /*2b60*/  @P2 LEA R6, P1, R198, R0.reuse, 0x1 ;  /* 0x00000000c6062211 */ /* 0x080fe400078208ff */
[-C--:B--2---:R-:W-:Y:S02]  /*2b70*/  @P2 LEA.HI.X R9, R194, R5.reuse, R18, 0x1, P6 ;  /* 0x00000005c2092211 */ /* 0x084fe400030f0c12 */
[-C--:B------:R-:W-:Y:S02]  /*2b80*/  @P2 LEA.HI.X R7, R198, R5.reuse, R17, 0x1, P1 ;  /* 0x00000005c6072211 */ /* 0x080fe400008f0c11 */
[C---:B---3--:R-:W-:Y:S01]  /*2b90*/  @P2 LEA R4, P6, R199.reuse, R0, 0x1 ;  /* 0x00000000c7042211 */ /* 0x048fe200078c08ff */
[----:B------:R4:W-:Y:S01]  /*2ba0*/  @P2 LDGSTS.E.BYPASS.LTC128B.128 [R187+0x6100], [R8.64], !P5 ;  /* 0x0610000008bb2fae */ /* 0x0009e2000e901d46 */
[----:B------:R-:W-:Y:S02]  /*2bb0*/  IADD3 R0, P1, R2, R208, RZ ;  /* 0x000000d002007210 */ /* 0x000fe40007f3e0ff */
[----:B------:R-:W-:Y:S01]  /*2bc0*/  @P2 LEA.HI.X R5, R199, R5, R15, 0x1, P6 ;  /* 0x00000005c7052211 */ /* 0x000fe200030f0c0f */
[----:B------:R1:W-:Y:S01]  /*2bd0*/  @P2 LDGSTS.E.BYPASS.LTC128B.128 [R187+0x8100], [R6.64], !P4 ;  /* 0x0810000006bb2fae */ /* 0x0003e2000e101d46 */
[----:B------:R-:W-:-:S02]  /*2be0*/  ISETP.GE.AND P6, PT, R22, 0x21, PT ;  /* 0x000000211600780c */ /* 0x000fc40003fc6270 */
[----:B------:R-:W-:Y:S01]  /*2bf0*/  IADD3.X R2, R211, R3, R12, P1, !PT ;  /* 0x00000003d3027210 */ /* 0x000fe20000ffe40c */
[----:B------:R2:W-:Y:S01]  /*2c00*/  @P2 LDGSTS.E.BYPASS.LTC128B.128 [R187+0xa100], [R4.64], !P3 ;  /* 0x0a10000004bb2fae */ /* 0x0005e2000d901d46 */
[----:B------:R-:W-:-:S04]  /*2c10*/  LEA R3, P1, R0, c[0x0][0x1f8], 0x1 ;  /* 0x00007e0000037a11 */ /* 0x000fc800078208ff */
[----:B------:R-:W-:Y:S01]  /*2c20*/  LEA.HI.X R12, R0, c[0x0][0x1fc], R2, 0x1, P1 ;  /* 0x00007f00000c7a11 */ /* 0x000fe200008f0c02 */
[----:B------:R-:W-:Y:S04]  /*2c30*/  SHFL.IDX PT, R21, R3, 0x1, 0x181f ;  /* 0x00381f0003157f89 */ /* 0x000fe800000e0000 */
[----:B------:R3:W3:Y:S04]  /*2c40*/  SHFL.IDX PT, R0, R3, RZ, 0x181f ;  /* 0x00181fff03007589 */ /* 0x0006e800000e0000 */
[----:B------:R-:W3:Y:S04]  /*2c50*/  SHFL.IDX PT, R2, R12, RZ, 0x181f ;  /* 0x00181fff0c027589 */ /* 0x000ee800000e0000 */
[----:B------:R3:W3:Y:S01]  /*2c60*/  SHFL.IDX PT, R20, R12, 0x1, 0x181f ;  /* 0x00381f000c147f89 */ /* 0x0006e200000e0000 */
[----:B----4-:R-:W-:-:S04]  /*2c70*/  @P6 LEA R8, P2, R194, R10, 0x1 ;  /* 0x0000000ac2086211 */ /* 0x010fc800078408ff */
[-C--:B-----5:R-:W-:Y:S02]  /*2c80*/  @P6 LEA.HI.X R9, R194, R11.reuse, R18, 0x1, P2 ;  /* 0x0000000bc2096211 */ /* 0x0a0fe400010f0c12 */
[CC--:B-1----:R-:W-:Y:S02]  /*2c90*/  @P6 LEA R6, P2, R198.reuse, R10.reuse, 0x1 ;  /* 0x0000000ac6066211 */ /* 0x0c2fe400078408ff */
[C---:B--2---:R-:W-:Y:S01]  /*2ca0*/  @P6 LEA R4, P1, R199.reuse, R10, 0x1 ;  /* 0x0000000ac7046211 */ /* 0x044fe200078208ff */
[----:B------:R1:W-:Y:S01]  /*2cb0*/  @P6 LDGSTS.E.BYPASS.LTC128B.128 [R187+0x7100], [R8.64], !P5 ;  /* 0x0710000008bb6fae */ /* 0x0003e2000e901d46 */
[-C--:B------:R-:W-:Y:S02]  /*2cc0*/  @P6 LEA.HI.X R7, R198, R11.reuse, R17, 0x1, P2 ;  /* 0x0000000bc6076211 */ /* 0x080fe400010f0c11 */
[----:B------:R-:W-:Y:S02]  /*2cd0*/  @P6 LEA.HI.X R5, R199, R11, R15, 0x1, P1 ;  /* 0x0000000bc7056211 */ /* 0x000fe400008f0c0f */
[----:B---3--:R-:W-:Y:S01]  /*2ce0*/  IADD3 R3, R176, 0x20, RZ ;  /* 0x00000020b0037810 */ /* 0x008fe20007ffe0ff */
[----:B------:R2:W-:Y:S04]  /*2cf0*/  @P6 LDGSTS.E.BYPASS.LTC128B.128 [R187+0x9100], [R6.64], !P4 ;  /* 0x0910000006bb6fae */ /* 0x0005e8000e101d46 */
[----:B------:R2:W-:Y:S02]  /*2d00*/  @P6 LDGSTS.E.BYPASS.LTC128B.128 [R187+0xb100], [R4.64], !P3 ;  /* 0x0b10000004bb6fae */ /* 0x0005e4000d901d46 */
[----:B------:R-:W-:-:S02]  /*2d10*/  R2P PR, R197, 0x6 ;  /* 0x00000006c5007804 */ /* 0x000fc40000000000 */
[----:B------:R-:W0:Y:S01]  /*2d20*/  LDGDEPBAR ;  /* 0x00000000000079af */ /* 0x000e220000000000 */
[----:B------:R-:W-:-:S05]  /*2d30*/  IADD3 R16, P6, R0, R118, RZ ;  /* 0x0000007600107210 */ /* 0x000fca0007fde0ff */
[----:B------:R-:W-:Y:S01]  /*2d40*/  IMAD.X R17, R2, 0x1, R112, P6 ;  /* 0x0000000102117824 */ /* 0x000fe200030e0670 */
[----:B------:R-:W-:-:S04]  /*2d50*/  IADD3 R12, P6, R0, R120, RZ ;  /* 0x00000078000c7210 */ /* 0x000fc80007fde0ff */
[----:B------:R-:W-:Y:S01]  /*2d60*/  @P1 IADD3 R3, R176, -0x20, RZ ;  /* 0xffffffe0b0031810 */ /* 0x000fe20007ffe0ff */
[----:B------:R-:W-:Y:S01]  /*2d70*/  IMAD.X R13, R2, 0x1, R114, P6 ;  /* 0x00000001020d7824 */ /* 0x000fe200030e0672 */
[----:B------:R-:W-:Y:S01]  /*2d80*/  IADD3 R14, P1, R0, R119, RZ ;  /* 0x00000077000e7210 */ /* 0x000fe20007f3e0ff */
[----:B------:R-:W-:Y:S01]  /*2d90*/  IMAD.MOV.U32 R0, RZ, RZ, 0x40 ;  /* 0x00000040ff007424 */ /* 0x000fe200078e00ff */
[----:B------:R-:W-:-:S03]  /*2da0*/  ISETP.GE.AND P6, PT, R194, c[0x0][0x1d4], PT ;  /* 0x00007500c2007a0c */ /* 0x000fc60003fc6270 */
[----:B------:R-:W-:Y:S01]  /*2db0*/  IMAD.X R15, R2, 0x1, R113, P1 ;  /* 0x00000001020f7824 */ /* 0x000fe200008e0671 */
[----:B------:R-:W-:Y:S02]  /*2dc0*/  IADD3 R18, P1, R21, R118, RZ ;  /* 0x0000007615127210 */ /* 0x000fe40007f3e0ff */
[----:B------:R-:W-:Y:S02]  /*2dd0*/  SEL R0, R0, 0xffffffc0, !P2 ;  /* 0xffffffc000007807 */ /* 0x000fe40005000000 */
[----:B------:R-:W-:Y:S01]  /*2de0*/  IADD3 R2, R3, 0x4000, RZ ;  /* 0x0000400003027810 */ /* 0x000fe20007ffe0ff */
[----:B------:R-:W-:-:S04]  /*2df0*/  DEPBAR.LE SB0, 0x1 ;  /* 0x000080400000791a */ /* 0x000fc80000000000 */
[----:B------:R-:W-:-:S04]  /*2e00*/  DEPBAR.LE SB0, 0x0 ;  /* 0x000080000000791a */ /* 0x000fc80000000000 */
[----:B------:R-:W-:Y:S01]  /*2e10*/  BAR.SYNC.DEFER_BLOCKING 0x0 ;  /* 0x0000000000007b1d */ /* 0x000fe20000010000 */
[----:B------:R-:W-:Y:S01]  /*2e20*/  IMAD.X R19, R20, 0x1, R112, P1 ;  /* 0x0000000114137824 */ /* 0x000fe200008e0670 */
[----:B------:R-:W-:Y:S01]  /*2e30*/  ISETP.LT.OR P1, PT, R22, 0x1, P6 ;  /* 0x000000011600780c */ /* 0x000fe20003721670 */
[----:B------:R-:W-:Y:S01]  /*2e40*/  IMAD.IADD R177, R2, 0x1, R0 ;  /* 0x0000000102b17824 */ /* 0x000fe200078e0200 */
[----:B------:R-:W-:Y:S02]  /*2e50*/  ISETP.GE.AND P6, PT, R198, c[0x0][0x1d4], PT ;  /* 0x00007500c6007a0c */ /* 0x000fe40003fc6270 */
[----:B--2---:R-:W-:Y:S04]  /*2e60*/  LDSM.16.M88.4 R4, [R183] ;  /* 0x00000000b704783b */ /* 0x004fe80000000200 */
[----:B------:R-:W2:Y:S04]  /*2e70*/  LDSM.16.M88.4 R28, [R176] ;  /* 0x00000000b01c783b */ /* 0x000ea80000000200 */
[----:B------:R-:W3:Y:S04]  /*2e80*/  LDSM.16.M88.4 R32, [R176+0x800] ;  /* 0x00080000b020783b */ /* 0x000ee80000000200 */
[----:B------:R-:W-:Y:S04]  /*2e90*/  LDSM.16.M88.4 R40, [R176+0x1000] ;  /* 0x00100000b028783b */ /* 0x000fe80000000200 */
[----:B------:R-:W4:Y:S04]  /*2ea0*/  LDSM.16.M88.4 R52, [R176+0x1800] ;  /* 0x00180000b034783b */ /* 0x000f280000000200 */
[----:B-1----:R-:W-:Y:S04]  /*2eb0*/  LDSM.16.M88.4 R8, [R184] ;  /* 0x00000000b808783b */ /* 0x002fe80000000200 */
[----:B------:R-:W-:Y:S04]  /*2ec0*/  LDSM.16.M88.4 R48, [R3] ;  /* 0x000000000330783b */ /* 0x000fe80000000200 */
[----:B------:R-:W1:Y:S04]  /*2ed0*/  LDSM.16.M88.4 R44, [R3+0x800] ;  /* 0x00080000032c783b */ /* 0x000e680000000200 */
[----:B------:R-:W-:Y:S04]  /*2ee0*/  LDSM.16.M88.4 R68, [R3+0x1000] ;  /* 0x001000000344783b */ /* 0x000fe80000000200 */
[----:B------:R-:W5:Y:S04]  /*2ef0*/  LDSM.16.M88.4 R72, [R3+0x1800] ;  /* 0x001800000348783b */ /* 0x000f680000000200 */
[----:B------:R-:W-:Y:S01]  /*2f00*/  @!PT LDS RZ, [RZ] ;  /* 0x00000000fffff984 */ /* 0x000fe20000000800 */
[----:B------:R-:W-:Y:S01]  /*2f10*/  @!PT LDS RZ, [RZ] ;  /* 0x00000000fffff984 */ /* 0x000fe20000000800 */
[----:B------:R-:W-:Y:S01]  /*2f20*/  @!PT LDS RZ, [RZ] ;  /* 0x00000000fffff984 */ /* 0x000fe20000000800 */
[----:B------:R1:W-:Y:S01]  /*2f30*/  LDGSTS.E.BYPASS.LTC128B.128 [R187+0x100], [R16.64], !P1 ;  /* 0x0010000010bb7fae */ /* 0x0003e2000c901d46 */
[----:B------:R-:W-:-:S02]  /*2f40*/  ISETP.LT.OR P1, PT, R22, 0x1, P6 ;  /* 0x000000011600780c */ /* 0x000fc40003721670 */
[----:B------:R-:W-:Y:S01]  /*2f50*/  ISETP.GE.AND P6, PT, R199, c[0x0][0x1d4], PT ;  /* 0x00007500c7007a0c */ /* 0x000fe20003fc6270 */
[C---:B--2---:R-:W-:Y:S08]  /*2f60*/  HMMA.16816.F32.BF16 R36, R4.reuse, R28, RZ ;  /* 0x0000001c0424723c */ /* 0x044ff000000418ff */
[C---:B---3--:R-:W-:Y:S02]  /*2f70*/  HMMA.16816.F32.BF16 R24, R4.reuse, R32, RZ ;  /* 0x000000200418723c */ /* 0x048fe400000418ff */
[----:B------:R2:W-:Y:S06]  /*2f80*/  LDGSTS.E.BYPASS.LTC128B.128 [R187+0x2100], [R14.64], !P1 ;  /* 0x021000000ebb7fae */ /* 0x0005ec000c901d46 */
[C---:B------:R-:W-:Y:S08]  /*2f90*/  HMMA.16816.F32.BF16 R28, R4.reuse, R30, RZ ;  /* 0x0000001e041c723c */ /* 0x040ff000000418ff */
[C---:B----4-:R-:W-:Y:S08]  /*2fa0*/  HMMA.16816.F32.BF16 R64, R4.reuse, R52, RZ ;  /* 0x000000340440723c */ /* 0x050ff000000418ff */
[----:B------:R-:W-:Y:S01]  /*2fb0*/  HMMA.16816.F32.BF16 R60, R4, R54, RZ ;  /* 0x00000036043c723c */ /* 0x000fe200000418ff */
[----:B--2---:R-:W-:-:S07]  /*2fc0*/  IADD3 R14, P1, R21, R119, RZ ;  /* 0x00000077150e7210 */ /* 0x004fce0007f3e0ff */
[----:B-1----:R-:W-:Y:S01]  /*2fd0*/  HMMA.16816.F32.BF16 R52, R8, R44, R24 ;  /* 0x0000002c0834723c */ /* 0x002fe20000041818 */
[----:B------:R-:W-:Y:S01]  /*2fe0*/  IMAD.X R15, R20, 0x1, R113, P1 ;  /* 0x00000001140f7824 */ /* 0x000fe200008e0671 */
[C---:B------:R-:W-:Y:S02]  /*2ff0*/  ISETP.LT.OR P1, PT, R22.reuse, 0x1, P6 ;  /* 0x000000011600780c */ /* 0x040fe40003721670 */
[----:B------:R-:W-:-:S04]  /*3000*/  ISETP.LT.OR P6, PT, R22, 0x21, P6 ;  /* 0x000000211600780c */ /* 0x000fc800037c1670 */
[C---:B------:R-:W-:Y:S07]  /*3010*/  HMMA.16816.F32.BF16 R76, R8.reuse, R48, R36 ;  /* 0x00000030084c723c */ /* 0x040fee0000041824 */
[----:B------:R1:W-:Y:S01]  /*3020*/  LDGSTS.E.BYPASS.LTC128B.128 [R187+0x4100], [R12.64], !P1 ;  /* 0x041000000cbb7fae */ /* 0x0003e2000c901d46 */
[C---:B------:R-:W-:Y:S08]  /*3030*/  HMMA.16816.F32.BF16 R56, R8.reuse, R50, R28 ;  /* 0x000000320838723c */ /* 0x040ff0000004181c */
[----:B-----5:R-:W-:Y:S01]  /*3040*/  HMMA.16816.F32.BF16 R36, R8, R74, R60 ;  /* 0x0000004a0824723c */ /* 0x020fe2000004183c */
[----:B-1----:R-:W-:-:S05]  /*3050*/  IADD3 R12, P1, R21, R120, RZ ;  /* 0x00000078150c7210 */ /* 0x002fca0007f3e0ff */
[----:B------:R-:W-:Y:S01]  /*3060*/  IMAD.X R13, R20, 0x1, R114, P1 ;  /* 0x00000001140d7824 */ /* 0x000fe200008e0672 */
[----:B------:R-:W-:-:S04]  /*3070*/  ISETP.GE.AND P1, PT, R194, c[0x0][0x1d4], PT ;  /* 0x00007500c2007a0c */ /* 0x000fc80003f26270 */
[----:B------:R-:W-:Y:S11]  /*3080*/  ISETP.LT.OR P1, PT, R22, 0x21, P1 ;  /* 0x000000211600780c */ /* 0x000ff60000f21670 */
[----:B------:R-:W-:Y:S02]  /*3090*/  @!UPT UIADD3 URZ, URZ, URZ, URZ ;  /* 0x0000003f3f3ff290 */ /* 0x000fe4000fffe03f */
[----:B------:R1:W-:Y:S01]  /*30a0*/  LDGSTS.E.BYPASS.LTC128B.128 [R187+0x1100], [R18.64], !P1 ;  /* 0x0110000012bb7fae */ /* 0x0003e2000c901d46 */
[----:B------:R-:W-:-:S04]  /*30b0*/  ISETP.GE.AND P1, PT, R198, c[0x0][0x1d4], PT ;  /* 0x00007500c6007a0c */ /* 0x000fc80003f26270 */
[----:B------:R-:W-:Y:S11]  /*30c0*/  ISETP.LT.OR P1, PT, R22, 0x21, P1 ;  /* 0x000000211600780c */ /* 0x000ff60000f21670 */
[----:B------:R-:W-:Y:S02]  /*30d0*/  @!UPT UIADD3 URZ, URZ, URZ, URZ ;  /* 0x0000003f3f3ff290 */ /* 0x000fe4000fffe03f */
[----:B------:R2:W-:Y:S01]  /*30e0*/  LDGSTS.E.BYPASS.LTC128B.128 [R187+0x3100], [R14.64], !P1 ;  /* 0x031000000ebb7fae */ /* 0x0005e2000c901d46 */
[----:B------:R-:W-:-:S03]  /*30f0*/  ISETP.GT.AND P1, PT, R115, R200, PT ;  /* 0x000000c87300720c */ /* 0x000fc60003f24270 */
[----:B------:R2:W-:Y:S01]  /*3100*/  LDGSTS.E.BYPASS.LTC128B.128 [R187+0x5100], [R12.64], !P6 ;  /* 0x051000000cbb7fae */ /* 0x0005e2000f101d46 */
[----:B------:R-:W-:-:S03]  /*3110*/  ISETP.GT.AND P6, PT, R116, 0x3f, PT ;  /* 0x0000003f7400780c */ /* 0x000fc60003fc4270 */
[----:B------:R-:W-:Y:S01]  /*3120*/  LDSM.16.M88.4 R80, [R177+-0x3800] ;  /* 0xffc80000b150783b */ /* 0x000fe20000000200 */
[C---:B-1----:R-:W-:Y:S03]  /*3130*/  HMMA.16816.F32.BF16 R16, R4.reuse, R34, RZ ;  /* 0x000000220410723c */ /* 0x042fe600000418ff */
[----:B------:R-:W-:Y:S04]  /*3140*/  LDSM.16.M88.4 R84, [R177+-0x3000] ;  /* 0xffd00000b154783b */ /* 0x000fe80000000200 */
[----:B------:R-:W-:Y:S01]  /*3150*/  LDSM.16.M88.4 R92, [R177+-0x2800] ;  /* 0xffd80000b15c783b */ /* 0x000fe20000000200 */
[C---:B------:R-:W-:Y:S03]  /*3160*/  HMMA.16816.F32.BF16 R32, R4.reuse, R40, RZ ;  /* 0x000000280420723c */ /* 0x040fe600000418ff */
[----:B------:R-:W-:Y:S04]  /*3170*/  LDSM.16.M88.4 R88, [R176+0x3800] ;  /* 0x00380000b058783b */ /* 0x000fe80000000200 */
[----:B------:R-:W-:Y:S01]  /*3180*/  LDSM.16.M88.4 R96, [R3+0x5000] ;  /* 0x005000000360783b */ /* 0x000fe20000000200 */
[----:B------:R-:W-:Y:S03]  /*3190*/  HMMA.16816.F32.BF16 R40, R4, R42, RZ ;  /* 0x0000002a0428723c */ /* 0x000fe600000418ff */
[----:B------:R-:W-:Y:S04]  /*31a0*/  LDSM.16.M88.4 R4, [R186] ;  /* 0x00000000ba04783b */ /* 0x000fe80000000200 */
[----:B------:R-:W-:Y:S01]  /*31b0*/  LDSM.16.M88.4 R108, [R3+0x5800] ;  /* 0x00580000036c783b */ /* 0x000fe20000000200 */
[C---:B------:R-:W-:Y:S03]  /*31c0*/  HMMA.16816.F32.BF16 R44, R8.reuse, R46, R16 ;  /* 0x0000002e082c723c */ /* 0x040fe60000041810 */
[----:B------:R-:W0:Y:S04]  /*31d0*/  LDGDEPBAR ;  /* 0x00000000000079af */ /* 0x000e280000000000 */
[----:B------:R-:W-:Y:S01]  /*31e0*/  IMAD.IADD R16, R176, 0x1, R0 ;  /* 0x00000001b0107824 */ /* 0x000fe200078e0200 */
[C---:B------:R-:W-:Y:S04]  /*31f0*/  HMMA.16816.F32.BF16 R32, R8.reuse, R68, R32 ;  /* 0x000000440820723c */ /* 0x040fe80000041820 */
[----:B------:R-:W1:Y:S04]  /*3200*/  LDSM.16.M88.4 R20, [R16] ;  /* 0x000000001014783b */ /* 0x000e680000000200 */
[----:B--2---:R-:W2:Y:S01]  /*3210*/  LDSM.16.M88.4 R12, [R16+0x800] ;  /* 0x00080000100c783b */ /* 0x004ea20000000200 */
[C---:B------:R-:W-:Y:S03]  /*3220*/  HMMA.16816.F32.BF16 R28, R8.reuse, R70, R40 ;  /* 0x00000046081c723c */ /* 0x040fe60000041828 */
[----:B------:R-:W3:Y:S04]  /*3230*/  LDSM.16.M88.4 R24, [R16+0x1000] ;  /* 0x001000001018783b */ /* 0x000ee80000000200 */
[----:B------:R-:W4:Y:S01]  /*3240*/  LDSM.16.M88.4 R48, [R16+0x1800] ;  /* 0x001800001030783b */ /* 0x000f220000000200 */
[----:B------:R-:W-:Y:S03]  /*3250*/  HMMA.16816.F32.BF16 R40, R8, R72, R64 ;  /* 0x000000480828723c */ /* 0x000fe60000041840 */
[----:B------:R-:W-:Y:S04]  /*3260*/  LDSM.16.M88.4 R8, [R185] ;  /* 0x00000000b908783b */ /* 0x000fe80000000200 */
[----:B------:R-:W5:Y:S04]  /*3270*/  LDSM.16.M88.4 R72, [R177+-0x4000] ;  /* 0xffc00000b148783b */ /* 0x000f680000000200 */
[----:B------:R-:W-:Y:S04]  /*3280*/  LDSM.16.M88.4 R68, [R176+0x2800] ;  /* 0x00280000b044783b */ /* 0x000fe80000000200 */
[----:B------:R-:W-:Y:S04]  /*3290*/  LDSM.16.M88.4 R100, [R16+0x5000] ;  /* 0x005000001064783b */ /* 0x000fe80000000200 */
[----:B------:R-:W-:Y:S01]  /*32a0*/  LDSM.16.M88.4 R104, [R16+0x5800] ;  /* 0x005800001068783b */ /* 0x000fe20000000200 */
[C---:B-1----:R-:W-:Y:S08]  /*32b0*/  HMMA.16816.F32.BF16 R60, R4.reuse, R22, R56 ;  /* 0x00000016043c723c */ /* 0x042ff00000041838 */
[C---:B------:R-:W-:Y:S01]  /*32c0*/  HMMA.16816.F32.BF16 R64, R4.reuse, R20, R76 ;  /* 0x000000140440723c */ /* 0x040fe2000004184c */
[----:B------:R-:W-:Y:S07]  /*32d0*/  LDSM.16.M88.4 R76, [R176+0x3000] ;  /* 0x00300000b04c783b */ /* 0x000fee0000000200 */
[C---:B--2---:R-:W-:Y:S08]  /*32e0*/  HMMA.16816.F32.BF16 R56, R4.reuse, R12, R52 ;  /* 0x0000000c0438723c */ /* 0x044ff00000041834 */
[C---:B------:R-:W-:Y:S08]  /*32f0*/  HMMA.16816.F32.BF16 R52, R4.reuse, R14, R44 ;  /* 0x0000000e0434723c */ /* 0x040ff0000004182c */
[C---:B---3--:R-:W-:Y:S08]  /*3300*/  HMMA.16816.F32.BF16 R20, R4.reuse, R24, R32 ;  /* 0x000000180414723c */ /* 0x048ff00000041820 */
[C---:B------:R-:W-:Y:S08]  /*3310*/  HMMA.16816.F32.BF16 R12, R4.reuse, R26, R28 ;  /* 0x0000001a040c723c */ /* 0x040ff0000004181c */
[C---:B----4-:R-:W-:Y:S01]  /*3320*/  HMMA.16816.F32.BF16 R32, R4.reuse, R48, R40 ;  /* 0x000000300420723c */ /* 0x050fe20000041828 */
[----:B------:R-:W-:Y:S07]  /*3330*/  LDSM.16.M88.4 R40, [R176+0x2000] ;  /* 0x00200000b028783b */ /* 0x000fee0000000200 */
[----:B------:R-:W-:Y:S01]  /*3340*/  HMMA.16816.F32.BF16 R28, R4, R50, R36 ;  /* 0x00000032041c723c */ /* 0x000fe20000041824 */
[----:B------:R-:W1:Y:S07]  /*3350*/  LDSM.16.M88.4 R4, [R183+0x4000] ;  /* 0x00400000b704783b */ /* 0x000e6e0000000200 */
[C---:B-----5:R-:W-:Y:S01]  /*3360*/  HMMA.16816.F32.BF16 R36, R8.reuse, R72, R64 ;  /* 0x000000480824723c */ /* 0x060fe20000041840 */
[----:B------:R-:W-:Y:S07]  /*3370*/  LDSM.16.M88.4 R64, [R3+0x2000] ;  /* 0x002000000340783b */ /* 0x000fee0000000200 */
[C---:B------:R-:W-:Y:S01]  /*3380*/  HMMA.16816.F32.BF16 R44, R8.reuse, R74, R60 ;  /* 0x0000004a082c723c */ /* 0x040fe2000004183c */
[----:B------:R-:W-:Y:S07]  /*3390*/  LDSM.16.M88.4 R72, [R3+0x2800] ;  /* 0x002800000348783b */ /* 0x000fee0000000200 */
[C---:B------:R-:W-:Y:S08]  /*33a0*/  HMMA.16816.F32.BF16 R56, R8.reuse, R80, R56 ;  /* 0x000000500838723c */ /* 0x040ff00000041838 */
[C---:B------:R-:W-:Y:S08]  /*33b0*/  HMMA.16816.F32.BF16 R48, R8.reuse, R84, R20 ;  /* 0x000000540830723c */ /* 0x040ff00000041814 */
[C---:B------:R-:W-:Y:S01]  /*33c0*/  HMMA.16816.F32.BF16 R24, R8.reuse, R86, R12 ;  /* 0x000000560818723c */ /* 0x040fe2000004180c */
[----:B------:R-:W-:Y:S07]  /*33d0*/  LDSM.16.M88.4 R84, [R3+0x3800] ;  /* 0x003800000354783b */ /* 0x000fee0000000200 */
[C---:B------:R-:W-:Y:S01]  /*33e0*/  HMMA.16816.F32.BF16 R52, R8.reuse, R82, R52 ;  /* 0x000000520834723c */ /* 0x040fe20000041834 */
[----:B------:R-:W-:Y:S07]  /*33f0*/  LDSM.16.M88.4 R80, [R3+0x3000] ;  /* 0x003000000350783b */ /* 0x000fee0000000200 */
[C---:B------:R-:W-:Y:S08]  /*3400*/  HMMA.16816.F32.BF16 R20, R8.reuse, R92, R32 ;  /* 0x0000005c0814723c */ /* 0x040ff00000041820 */
[----:B------:R-:W-:Y:S01]  /*3410*/  HMMA.16816.F32.BF16 R12, R8, R94, R28 ;  /* 0x0000005e080c723c */ /* 0x000fe2000004181c */
[----:B------:R-:W2:Y:S04]  /*3420*/  LDSM.16.M88.4 R8, [R184+0x4000] ;  /* 0x00400000b808783b */ /* 0x000ea80000000200 */
[----:B------:R-:W-:Y:S03]  /*3430*/  LDSM.16.M88.4 R92, [R16+0x4800] ;  /* 0x00480000105c783b */ /* 0x000fe60000000200 */
[C---:B-1----:R-:W-:Y:S08]  /*3440*/  HMMA.16816.F32.BF16 R32, R4.reuse, R40, R36 ;  /* 0x000000280420723c */ /* 0x042ff00000041824 */
[C---:B------:R-:W-:Y:S08]  /*3450*/  HMMA.16816.F32.BF16 R36, R4.reuse, R42, R44 ;  /* 0x0000002a0424723c */ /* 0x040ff0000004182c */
[C---:B------:R-:W-:Y:S01]  /*3460*/  HMMA.16816.F32.BF16 R40, R4.reuse, R68, R56 ;  /* 0x000000440428723c */ /* 0x040fe20000041838 */
[----:B------:R-:W-:Y:S07]  /*3470*/  LDSM.16.M88.4 R56, [R16+0x2800] ;  /* 0x002800001038783b */ /* 0x000fee0000000200 */
[C---:B------:R-:W-:Y:S08]  /*3480*/  HMMA.16816.F32.BF16 R28, R4.reuse, R78, R24 ;  /* 0x0000004e041c723c */ /* 0x040ff00000041818 */
[C---:B------:R-:W-:Y:S01]  /*3490*/  HMMA.16816.F32.BF16 R60, R4.reuse, R70, R52 ;  /* 0x00000046043c723c */ /* 0x040fe20000041834 */
[----:B------:R-:W-:Y:S04]  /*34a0*/  LDSM.16.M88.4 R68, [R16+0x3000] ;  /* 0x003000001044783b */ /* 0x000fe80000000200 */
[----:B------:R-:W-:Y:S03]  /*34b0*/  LDSM.16.M88.4 R52, [R177+-0x2000] ;  /* 0xffe00000b134783b */ /* 0x000fe60000000200 */
[C---:B------:R-:W-:Y:S01]  /*34c0*/  HMMA.16816.F32.BF16 R44, R4.reuse, R76, R48 ;  /* 0x0000004c042c723c */ /* 0x040fe20000041830 */
[----:B------:R-:W-:Y:S04]  /*34d0*/  LDSM.16.M88.4 R48, [R16+0x2000] ;  /* 0x002000001030783b */ /* 0x000fe80000000200 */
[----:B------:R-:W-:Y:S03]  /*34e0*/  LDSM.16.M88.4 R76, [R16+0x3800] ;  /* 0x00380000104c783b */ /* 0x000fe60000000200 */
[C---:B------:R-:W-:Y:S08]  /*34f0*/  HMMA.16816.F32.BF16 R24, R4.reuse, R88, R20 ;  /* 0x000000580418723c */ /* 0x040ff00000041814 */
[----:B------:R-:W-:Y:S01]  /*3500*/  HMMA.16816.F32.BF16 R12, R4, R90, R12 ;  /* 0x0000005a040c723c */ /* 0x000fe2000004180c */
[----:B------:R-:W1:Y:S04]  /*3510*/  LDSM.16.M88.4 R4, [R186+0x4000] ;  /* 0x00400000ba04783b */ /* 0x000e680000000200 */
[----:B------:R-:W-:Y:S03]  /*3520*/  LDSM.16.M88.4 R88, [R176+0x5800] ;  /* 0x00580000b058783b */ /* 0x000fe60000000200 */
[C---:B--2---:R-:W-:Y:S08]  /*3530*/  HMMA.16816.F32.BF16 R20, R8.reuse, R64, R32 ;  /* 0x000000400814723c */ /* 0x044ff00000041820 */
[C---:B------:R-:W-:Y:S01]  /*3540*/  HMMA.16816.F32.BF16 R36, R8.reuse, R66, R36 ;  /* 0x000000420824723c */ /* 0x040fe20000041824 */
[----:B------:R-:W-:Y:S07]  /*3550*/  LDSM.16.M88.4 R64, [R177+-0x1800] ;  /* 0xffe80000b140783b */ /* 0x000fee0000000200 */
[C---:B------:R-:W-:Y:S08]  /*3560*/  HMMA.16816.F32.BF16 R40, R8.reuse, R72, R40 ;  /* 0x000000480828723c */ /* 0x040ff00000041828 */
[C---:B------:R-:W-:Y:S08]  /*3570*/  HMMA.16816.F32.BF16 R32, R8.reuse, R82, R28 ;  /* 0x000000520820723c */ /* 0x040ff0000004181c */
[C---:B------:R-:W-:Y:S01]  /*3580*/  HMMA.16816.F32.BF16 R60, R8.reuse, R74, R60 ;  /* 0x0000004a083c723c */ /* 0x040fe2000004183c */
[----:B------:R-:W-:Y:S07]  /*3590*/  LDSM.16.M88.4 R72, [R176+0x4800] ;  /* 0x00480000b048783b */ /* 0x000fee0000000200 */
[C---:B------:R-:W-:Y:S01]  /*35a0*/  HMMA.16816.F32.BF16 R44, R8.reuse, R80, R44 ;  /* 0x00000050082c723c */ /* 0x040fe2000004182c */
[----:B------:R-:W-:Y:S07]  /*35b0*/  LDSM.16.M88.4 R80, [R177+-0x1000] ;  /* 0xfff00000b150783b */ /* 0x000fee0000000200 */
[C---:B------:R-:W-:Y:S08]  /*35c0*/  HMMA.16816.F32.BF16 R28, R8.reuse, R84, R24 ;  /* 0x00000054081c723c */ /* 0x040ff00000041818 */
[----:B------:R-:W-:Y:S01]  /*35d0*/  HMMA.16816.F32.BF16 R12, R8, R86, R12 ;  /* 0x00000056080c723c */ /* 0x000fe2000004180c */
[----:B------:R-:W2:Y:S04]  /*35e0*/  LDSM.16.M88.4 R8, [R185+0x4000] ;  /* 0x00400000b908783b */ /* 0x000ea80000000200 */
[----:B------:R-:W3:Y:S03]  /*35f0*/  LDSM.16.M88.4 R84, [R177+-0x800] ;  /* 0xfff80000b154783b */ /* 0x000ee60000000200 */
[C---:B-1----:R-:W-:Y:S08]  /*3600*/  HMMA.16816.F32.BF16 R20, R4.reuse, R48, R20 ;  /* 0x000000300414723c */ /* 0x042ff00000041814 */
[C---:B------:R-:W-:Y:S08]  /*3610*/  HMMA.16816.F32.BF16 R24, R4.reuse, R50, R36 ;  /* 0x000000320418723c */ /* 0x040ff00000041824 */
[C---:B------:R-:W-:Y:S08]  /*3620*/  HMMA.16816.F32.BF16 R40, R4.reuse, R56, R40 ;  /* 0x000000380428723c */ /* 0x040ff00000041828 */
[C---:B------:R-:W-:Y:S08]  /*3630*/  HMMA.16816.F32.BF16 R36, R4.reuse, R70, R32 ;  /* 0x000000460424723c */ /* 0x040ff00000041820 */
[C---:B------:R-:W-:Y:S08]  /*3640*/  HMMA.16816.F32.BF16 R60, R4.reuse, R58, R60 ;  /* 0x0000003a043c723c */ /* 0x040ff0000004183c */
[C---:B------:R-:W-:Y:S01]  /*3650*/  HMMA.16816.F32.BF16 R44, R4.reuse, R68, R44 ;  /* 0x00000044042c723c */ /* 0x040fe2000004182c */
[----:B------:R-:W-:Y:S07]  /*3660*/  LDSM.16.M88.4 R68, [R176+0x4000] ;  /* 0x00400000b044783b */ /* 0x000fee0000000200 */
[C---:B------:R-:W-:Y:S08]  /*3670*/  HMMA.16816.F32.BF16 R32, R4.reuse, R76, R28 ;  /* 0x0000004c0420723c */ /* 0x040ff0000004181c */
[----:B------:R-:W-:Y:S01]  /*3680*/  HMMA.16816.F32.BF16 R12, R4, R78, R12 ;  /* 0x0000004e040c723c */ /* 0x000fe2000004180c */
[----:B------:R-:W1:Y:S04]  /*3690*/  LDSM.16.M88.4 R4, [R183+0x8000] ;  /* 0x00800000b704783b */ /* 0x000e680000000200 */
[----:B------:R-:W4:Y:S03]  /*36a0*/  LDSM.16.M88.4 R76, [R176+0x5000] ;  /* 0x00500000b04c783b */ /* 0x000f260000000200 */
[C---:B--2---:R-:W-:Y:S08]  /*36b0*/  HMMA.16816.F32.BF16 R28, R8.reuse, R52, R20 ;  /* 0x00000034081c723c */ /* 0x044ff00000041814 */
[C---:B------:R-:W-:Y:S08]  /*36c0*/  HMMA.16816.F32.BF16 R24, R8.reuse, R54, R24 ;  /* 0x000000360818723c */ /* 0x040ff00000041818 */
[C---:B------:R-:W-:Y:S08]  /*36d0*/  HMMA.16816.F32.BF16 R20, R8.reuse, R64, R40 ;  /* 0x000000400814723c */ /* 0x040ff00000041828 */
[C---:B------:R-:W-:Y:S01]  /*36e0*/  HMMA.16816.F32.BF16 R60, R8.reuse, R66, R60 ;  /* 0x00000042083c723c */ /* 0x040fe2000004183c */
[----:B------:R-:W-:Y:S07]  /*36f0*/  LDSM.16.M88.4 R64, [R3+0x4000] ;  /* 0x004000000340783b */ /* 0x000fee0000000200 */
[C---:B------:R-:W-:Y:S08]  /*3700*/  HMMA.16816.F32.BF16 R56, R8.reuse, R80, R44 ;  /* 0x000000500838723c */ /* 0x040ff0000004182c */
[C---:B------:R-:W-:Y:S08]  /*3710*/  HMMA.16816.F32.BF16 R52, R8.reuse, R82, R36 ;  /* 0x000000520834723c */ /* 0x040ff00000041824 */
[C---:B---3--:R-:W-:Y:S08]  /*3720*/  HMMA.16816.F32.BF16 R48, R8.reuse, R84, R32 ;  /* 0x000000540830723c */ /* 0x048ff00000041820 */
[----:B------:R-:W-:Y:S01]  /*3730*/  HMMA.16816.F32.BF16 R8, R8, R86, R12 ;  /* 0x000000560808723c */ /* 0x000fe2000004180c */
[----:B------:R-:W2:Y:S04]  /*3740*/  LDSM.16.M88.4 R12, [R184+0x8000] ;  /* 0x00800000b80c783b */ /* 0x000ea80000000200 */
[----:B------:R-:W3:Y:S03]  /*3750*/  LDSM.16.M88.4 R84, [R3+0x4800] ;  /* 0x004800000354783b */ /* 0x000ee60000000200 */
[C---:B-1----:R-:W-:Y:S08]  /*3760*/  HMMA.16816.F32.BF16 R44, R4.reuse, R68, R28 ;  /* 0x00000044042c723c */ /* 0x042ff0000004181c */
[C---:B------:R-:W-:Y:S08]  /*3770*/  HMMA.16816.F32.BF16 R40, R4.reuse, R70, R24 ;  /* 0x000000460428723c */ /* 0x040ff00000041818 */
[C---:B------:R-:W-:Y:S08]  /*3780*/  HMMA.16816.F32.BF16 R36, R4.reuse, R72, R20 ;  /* 0x000000480424723c */ /* 0x040ff00000041814 */
[C---:B------:R-:W-:Y:S08]  /*3790*/  HMMA.16816.F32.BF16 R32, R4.reuse, R74, R60 ;  /* 0x0000004a0420723c */ /* 0x040ff0000004183c */
[C---:B----4-:R-:W-:Y:S01]  /*37a0*/  HMMA.16816.F32.BF16 R28, R4.reuse, R76, R56 ;  /* 0x0000004c041c723c */ /* 0x050fe20000041838 */
[----:B------:R-:W-:Y:S07]  /*37b0*/  LDSM.16.M88.4 R56, [R177] ;  /* 0x00000000b138783b */ /* 0x000fee0000000200 */
[C---:B------:R-:W-:Y:S01]  /*37c0*/  HMMA.16816.F32.BF16 R24, R4.reuse, R78, R52 ;  /* 0x0000004e0418723c */ /* 0x040fe20000041834 */
[----:B------:R-:W-:Y:S07]  /*37d0*/  LDSM.16.M88.4 R52, [R177+0x800] ;  /* 0x00080000b134783b */ /* 0x000fee0000000200 */
[C---:B------:R-:W-:Y:S01]  /*37e0*/  HMMA.16816.F32.BF16 R20, R4.reuse, R88, R48 ;  /* 0x000000580414723c */ /* 0x040fe20000041830 */
[----:B------:R-:W-:Y:S07]  /*37f0*/  LDSM.16.M88.4 R48, [R177+0x1000] ;  /* 0x00100000b130783b */ /* 0x000fee0000000200 */
[----:B------:R-:W-:Y:S01]  /*3800*/  HMMA.16816.F32.BF16 R4, R4, R90, R8 ;  /* 0x0000005a0404723c */ /* 0x000fe20000041808 */
[----:B------:R-:W-:Y:S04]  /*3810*/  LDSM.16.M88.4 R8, [R186+0x8000] ;  /* 0x00800000ba08783b */ /* 0x000fe80000000200 */
[----:B------:R1:W4:Y:S03]  /*3820*/  LDSM.16.M88.4 R88, [R16+0x4000] ;  /* 0x004000001058783b */ /* 0x0003260000000200 */
[C---:B--2---:R-:W-:Y:S01]  /*3830*/  HMMA.16816.F32.BF16 R80, R12.reuse, R64, R44 ;  /* 0x000000400c50723c */ /* 0x044fe2000004182c */
[----:B------:R-:W-:Y:S07]  /*3840*/  LDSM.16.M88.4 R44, [R177+0x1800] ;  /* 0x00180000b12c783b */ /* 0x000fee0000000200 */
[C---:B------:R-:W-:Y:S08]  /*3850*/  HMMA.16816.F32.BF16 R76, R12.reuse, R66, R40 ;  /* 0x000000420c4c723c */ /* 0x040ff00000041828 */
[C---:B---3--:R-:W-:Y:S08]  /*3860*/  HMMA.16816.F32.BF16 R72, R12.reuse, R84, R36 ;  /* 0x000000540c48723c */ /* 0x048ff00000041824 */
[C---:B------:R-:W-:Y:S08]  /*3870*/  HMMA.16816.F32.BF16 R68, R12.reuse, R86, R32 ;  /* 0x000000560c44723c */ /* 0x040ff00000041820 */
[C---:B------:R-:W-:Y:S08]  /*3880*/  HMMA.16816.F32.BF16 R64, R12.reuse, R96, R28 ;  /* 0x000000600c40723c */ /* 0x040ff0000004181c */
[C---:B------:R-:W-:Y:S08]  /*3890*/  HMMA.16816.F32.BF16 R60, R12.reuse, R98, R24 ;  /* 0x000000620c3c723c */ /* 0x040ff00000041818 */
[C---:B-1----:R-:W-:Y:S08]  /*38a0*/  HMMA.16816.F32.BF16 R16, R12.reuse, R108, R20 ;  /* 0x0000006c0c10723c */ /* 0x042ff00000041814 */
[----:B------:R-:W-:Y:S01]  /*38b0*/  HMMA.16816.F32.BF16 R12, R12, R110, R4 ;  /* 0x0000006e0c0c723c */ /* 0x000fe20000041804 */
[----:B------:R-:W1:Y:S01]  /*38c0*/  LDSM.16.M88.4 R4, [R185+0x8000] ;  /* 0x00800000b904783b */ /* 0x000e620000000200 */
[----:B------:R-:W-:-:S06]  /*38d0*/  DEPBAR.LE SB0, 0x0 ;  /* 0x000080000000791a */ /* 0x000fcc0000000000 */
[C---:B----4-:R-:W-:Y:S08]  /*38e0*/  HMMA.16816.F32.BF16 R40, R8.reuse, R88, R80 ;  /* 0x000000580828723c */ /* 0x050ff00000041850 */
[C---:B------:R-:W-:Y:S08]  /*38f0*/  HMMA.16816.F32.BF16 R36, R8.reuse, R90, R76 ;  /* 0x0000005a0824723c */ /* 0x040ff0000004184c */
[C---:B------:R-:W-:Y:S08]  /*3900*/  HMMA.16816.F32.BF16 R32, R8.reuse, R92, R72 ;  /* 0x0000005c0820723c */ /* 0x040ff00000041848 */
[C---:B------:R-:W-:Y:S08]  /*3910*/  HMMA.16816.F32.BF16 R28, R8.reuse, R94, R68 ;  /* 0x0000005e081c723c */ /* 0x040ff00000041844 */
[C---:B------:R-:W-:Y:S08]  /*3920*/  HMMA.16816.F32.BF16 R24, R8.reuse, R100, R64 ;  /* 0x000000640818723c */ /* 0x040ff00000041840 */
[C---:B------:R-:W-:Y:S08]  /*3930*/  HMMA.16816.F32.BF16 R20, R8.reuse, R102, R60 ;  /* 0x000000660814723c */ /* 0x040ff0000004183c */
[C---:B------:R-:W-:Y:S08]  /*3940*/  HMMA.16816.F32.BF16 R16, R8.reuse, R104, R16 ;  /* 0x000000680810723c */ /* 0x040ff00000041810 */
[----:B------:R-:W-:Y:S08]  /*3950*/  HMMA.16816.F32.BF16 R8, R8, R106, R12 ;  /* 0x0000006a0808723c */ /* 0x000ff0000004180c */
[C---:B-1----:R-:W-:Y:S08]  /*3960*/  HMMA.16816.F32.BF16 R40, R4.reuse, R56, R40 ;  /* 0x000000380428723c */ /* 0x042ff00000041828 */
        /* <DEDUP_REMOVED lines=8> */
[----:B------:R-:W-:Y:S01]  /*39f0*/  @!UPT UIADD3 URZ, URZ, URZ, URZ ;  /* 0x0000003f3f3ff290 */ /* 0x000fe2000fffe03f */
[----:B------:R-:W-:Y:S11]  /*3a00*/  @!P1 BRA `(.L_x_50) ;  /* 0x0000043000009947 */ /* 0x000ff60003800000 */
[----:B------:R-:W-:Y:S02]  /*3a10*/  IMAD R2, R115, 0x40, R202 ;  /* 0x0000004073027824 */ /* 0x000fe400078e02ca */
[----:B------:R-:W-:-:S03]  /*3a20*/  IMAD.MOV.U32 R188, RZ, RZ, RZ ;  /* 0x000000ffffbc7224 */ /* 0x000fc600078e00ff */
[----:B------:R-:W-:-:S05]  /*3a30*/  IADD3 R2, R2, -0x40, R116 ;  /* 0xffffffc002027810 */ /* 0x000fca0007ffe074 */
[----:B------:R-:W-:-:S04]  /*3a40*/  @P0 IMAD.HI.U32 R3, R2, c[0x0][0x2bc], RZ ;  /* 0x0000af0002030a27 */ /* 0x000fc800078e00ff */
[----:B------:R-:W-:Y:S01]  /*3a50*/  IMAD.MOV.U32 R0, RZ, RZ, R2 ;  /* 0x000000ffff007224 */ /* 0x000fe200078e0002 */
[----:B------:R-:W-:-:S04]  /*3a60*/  @P0 SHF.R.U32.HI R0, RZ, c[0x0][0x2c0], R3 ;  /* 0x0000b000ff000a19 */ /* 0x000fc80000011603 */
[----:B------:R-:W-:-:S04]  /*3a70*/  @!P6 IADD3 R3, P0, R0, R206, RZ ;  /* 0x000000ce0003e210 */ /* 0x000fc80007f1e0ff */
[----:B------:R-:W-:Y:S02]  /*3a80*/  @!P6 LEA.HI.X.SX32 R5, R0, R210, 0x1, P0 ;  /* 0x000000d20005e211 */ /* 0x000fe400000f0eff */
[----:B------:R-:W-:-:S04]  /*3a90*/  @!P6 LEA R4, P0, R3, c[0x0][0x2a0], 0x2 ;  /* 0x0000a8000304ea11 */ /* 0x000fc800078010ff */
[----:B------:R-:W-:-:S05]  /*3aa0*/  @!P6 LEA.HI.X R5, R3, c[0x0][0x2a4], R5, 0x2, P0 ;  /* 0x0000a9000305ea11 */ /* 0x000fca00000f1405 */
[----:B------:R-:W2:Y:S01]  /*3ab0*/  @!P6 LDG.E R188, [R4.64] ;  /* 0x0000000604bce981 */ /* 0x000ea2000c1e1900 */
[----:B------:R-:W-:Y:S01]  /*3ac0*/  IMAD.MOV R0, RZ, RZ, -R0 ;  /* 0x000000ffff007224 */ /* 0x000fe200078e0a00 */
[----:B------:R-:W-:-:S03]  /*3ad0*/  SEL R11, RZ, 0x10, P3 ;  /* 0x00000010ff0b7807 */ /* 0x000fc60001800000 */
[----:B------:R-:W-:-:S04]  /*3ae0*/  IMAD R189, R0, c[0x0][0x2b8], R2 ;  /* 0x0000ae0000bd7a24 */ /* 0x000fc800078e0202 */
[----:B------:R-:W-:Y:S01]  /*3af0*/  IMAD.WIDE.U32 R2, R189, c[0x0][0x1e0], RZ ;  /* 0x00007800bd027a25 */ /* 0x000fe200078e00ff */
[----:B------:R-:W-:-:S05]  /*3b00*/  SHF.R.S32.HI R0, RZ, 0x1f, R189 ;  /* 0x0000001fff007819 */ /* 0x000fca00000114bd */
[----:B------:R-:W-:-:S04]  /*3b10*/  IMAD R0, R0, c[0x0][0x1e0], RZ ;  /* 0x0000780000007a24 */ /* 0x000fc800078e02ff */
[----:B------:R-:W-:-:S04]  /*3b20*/  IMAD R0, R189, c[0x0][0x1e4], R0 ;  /* 0x00007900bd007a24 */ /* 0x000fc800078e0200 */
[----:B------:R-:W-:Y:S01]  /*3b30*/  IMAD.IADD R3, R3, 0x1, R0 ;  /* 0x0000000103037824 */ /* 0x000fe200078e0200 */
[----:B--2---:R-:W-:-:S03]  /*3b40*/  SHF.R.S32.HI R0, RZ, 0x1f, R188 ;  /* 0x0000001fff007819 */ /* 0x004fc600000114bc */
[----:B------:R-:W-:-:S04]  /*3b50*/  IMAD.WIDE.U32 R2, R188, c[0x0][0x1f0], R2 ;  /* 0x00007c00bc027a25 */ /* 0x000fc800078e0002 */
[----:B------:R-:W-:Y:S01]  /*3b60*/  IMAD R4, R0, c[0x0][0x1f0], RZ ;  /* 0x00007c0000047a24 */ /* 0x000fe200078e02ff */
[----:B------:R-:W-:-:S03]  /*3b70*/  IADD3 R0, P1, R204, R2, RZ ;  /* 0x00000002cc007210 */ /* 0x000fc60007f3e0ff */
[----:B------:R-:W-:Y:S01]  /*3b80*/  IMAD R2, R188, c[0x0][0x1f4], R4 ;  /* 0x00007d00bc027a24 */ /* 0x000fe200078e0204 */
[----:B------:R-:W-:-:S04]  /*3b90*/  LEA R10, P0, R0, c[0x0][0x1c8], 0x1 ;  /* 0x00007200000a7a11 */ /* 0x000fc800078008ff */
[----:B------:R-:W-:-:S04]  /*3ba0*/  IADD3.X R2, R203, R3, R2, P1, !PT ;  /* 0x00000003cb027210 */ /* 0x000fc80000ffe402 */
[----:B------:R-:W-:Y:S01]  /*3bb0*/  LEA.HI.X R5, R0, c[0x0][0x1cc], R2, 0x1, P0 ;  /* 0x0000730000057a11 */ /* 0x000fe200000f0c02 */
[----:B------:R-:W-:Y:S05]  /*3bc0*/  BRA.DIV ~URZ, `(.L_x_51) ;  /* 0x000095227f007947 */ /* 0x000fea000b800000 */
[----:B------:R1:W2:Y:S02]  /*3bd0*/  SHFL.IDX PT, R4, R5, RZ, 0x181f ;  /* 0x00181fff05047589 */ /* 0x0002a400000e0000 */
.L_x_132:
[----:B------:R-:W-:Y:S05]  /*3be0*/  BRA.DIV ~URZ, `(.L_x_52) ;  /* 0x000095727f007947 */ /* 0x000fea000b800000 */
[----:B------:R-:W3:Y:S02]  /*3bf0*/  SHFL.IDX PT, R0, R10, RZ, 0x181f ;  /* 0x00181fff0a007589 */ /* 0x000ee400000e0000 */
[C---:B---3--:R-:W-:Y:S02]  /*3c00*/  IADD3 R8, P2, R0.reuse, R118, RZ ;  /* 0x0000007600087210 */ /* 0x048fe40007f5e0ff */
[C---:B------:R-:W-:Y:S02]  /*3c10*/  IADD3 R6, P1, R0.reuse, R119, RZ ;  /* 0x0000007700067210 */ /* 0x040fe40007f3e0ff */
[----:B------:R-:W-:Y:S01]  /*3c20*/  IADD3 R2, P0, R0, R120, RZ ;  /* 0x0000007800027210 */ /* 0x000fe20007f1e0ff */
[C---:B--2---:R-:W-:Y:S01]  /*3c30*/  IMAD.X R9, R4.reuse, 0x1, R112, P2 ;  /* 0x0000000104097824 */ /* 0x044fe200010e0670 */
[----:B------:R-:W2:Y:S01]  /*3c40*/  SHFL.IDX PT, R0, R10, 0x1, 0x181f ;  /* 0x00381f000a007f89 */ /* 0x000ea200000e0000 */
[----:B------:R-:W-:-:S02]  /*3c50*/  IMAD.X R7, R4, 0x1, R113, P1 ;  /* 0x0000000104077824 */ /* 0x000fc400008e0671 */
[----:B------:R-:W-:Y:S01]  /*3c60*/  IMAD.X R3, R4, 0x1, R114, P0 ;  /* 0x0000000104037824 */ /* 0x000fe200000e0672 */
[----:B------:R-:W-:Y:S01]  /*3c70*/  @!PT LDS RZ, [RZ] ;  /* 0x00000000fffff984 */ /* 0x000fe20000000800 */
[----:B------:R3:W-:Y:S01]  /*3c80*/  LDGSTS.E.BYPASS.LTC128B.128 [R187+0x6100], [R8.64], !P5 ;  /* 0x0610000008bb7fae */ /* 0x0007e2000e901d46 */
[----:B------:R-:W-:-:S03]  /*3c90*/  SEL R4, RZ, 0x10, P5 ;  /* 0x00000010ff047807 */ /* 0x000fc60002800000 */
[----:B------:R4:W-:Y:S04]  /*3ca0*/  LDGSTS.E.BYPASS.LTC128B.128 [R187+0x8100], [R6.64], !P4 ;  /* 0x0810000006bb7fae */ /* 0x0009e8000e101d46 */
[----:B------:R4:W-:Y:S04]  /*3cb0*/  LDGSTS.E.BYPASS.LTC128B.128 [R187+0xa100], [R2.64], !P3 ;  /* 0x0a10000002bb7fae */ /* 0x0009e8000d901d46 */
[----:B---3--:R3:W1:Y:S01]  /*3cc0*/  SHFL.IDX PT, R8, R5, 0x1, 0x181f ;  /* 0x00381f0005087f89 */ /* 0x00866200000e0000 */
[----:B------:R-:W-:Y:S01]  /*3cd0*/  IMAD.MOV.U32 R9, RZ, RZ, R11 ;  /* 0x000000ffff097224 */ /* 0x000fe200078e000b */
[----:B-1-3--:R-:W-:-:S02]  /*3ce0*/  SEL R5, RZ, 0x10, P4 ;  /* 0x00000010ff057807 */ /* 0x00afc40002000000 */
.L_x_133:
[----:B--2-4-:R-:W-:Y:S02]  /*3cf0*/  IADD3 R2, -R4, 0x10, RZ ;  /* 0x0000001004027810 */ /* 0x014fe40007ffe1ff */
[----:B------:R-:W-:-:S02]  /*3d00*/  IADD3 R3, -R5, 0x10, RZ ;  /* 0x0000001005037810 */ /* 0x000fc40007ffe1ff */
[----:B------:R-:W-:Y:S02]  /*3d10*/  LOP3.LUT R2, R2, 0xf, RZ, 0xc0, !PT ;  /* 0x0000000f02027812 */ /* 0x000fe400078ec0ff */
[----:B------:R-:W-:Y:S02]  /*3d20*/  IADD3 R7, -R9, 0x10, RZ ;  /* 0x0000001009077810 */ /* 0x000fe40007ffe1ff */
[----:B------:R-:W-:Y:S02]  /*3d30*/  IADD3 R6, P3, P2, R2, R0, R118 ;  /* 0x0000000002067210 */ /* 0x000fe40007a7e076 */
[----:B------:R-:W-:Y:S02]  /*3d40*/  LOP3.LUT R3, R3, 0xf, RZ, 0xc0, !PT ;  /* 0x0000000f03037812 */ /* 0x000fe400078ec0ff */
[----:B------:R-:W-:Y:S02]  /*3d50*/  LOP3.LUT R2, R7, 0xf, RZ, 0xc0, !PT ;  /* 0x0000000f07027812 */ /* 0x000fe400078ec0ff */
[----:B------:R-:W-:-:S02]  /*3d60*/  ISETP.NE.U32.AND P4, PT, R4, RZ, PT ;  /* 0x000000ff0400720c */ /* 0x000fc40003f85070 */
[----:B------:R-:W-:Y:S02]  /*3d70*/  IADD3.X R7, RZ, R8, R112, P3, P2 ;  /* 0x00000008ff077210 */ /* 0x000fe40001fe4470 */
[----:B------:R-:W-:Y:S02]  /*3d80*/  IADD3 R4, P1, P0, R3, R0, R119 ;  /* 0x0000000003047210 */ /* 0x000fe4000783e077 */
[----:B------:R-:W-:Y:S02]  /*3d90*/  ISETP.NE.U32.AND P3, PT, R5, RZ, PT ;  /* 0x000000ff0500720c */ /* 0x000fe40003f65070 */
[----:B------:R-:W-:Y:S02]  /*3da0*/  ISETP.NE.U32.AND P2, PT, R9, RZ, PT ;  /* 0x000000ff0900720c */ /* 0x000fe40003f45070 */
[----:B------:R-:W-:Y:S02]  /*3db0*/  IADD3.X R5, RZ, R8, R113, P1, P0 ;  /* 0x00000008ff057210 */ /* 0x000fe40000fe0471 */
[----:B------:R-:W-:Y:S01]  /*3dc0*/  IADD3 R2, P1, P0, R2, R0, R120 ;  /* 0x0000000002027210 */ /* 0x000fe2000783e078 */
[----:B------:R-:W-:Y:S01]  /*3dd0*/  @!PT LDS RZ, [RZ] ;  /* 0x00000000fffff984 */ /* 0x000fe20000000800 */
[----:B------:R-:W-:Y:S01]  /*3de0*/  @!PT LDS RZ, [RZ] ;  /* 0x00000000fffff984 */ /* 0x000fe20000000800 */
[----:B------:R-:W-:Y:S01]  /*3df0*/  @!PT LDS RZ, [RZ] ;  /* 0x00000000fffff984 */ /* 0x000fe20000000800 */
[----:B------:R1:W-:Y:S03]  /*3e00*/  LDGSTS.E.BYPASS.LTC128B.128.ZFILL [R187+0x7100], [R6.64], P4 ;  /* 0x0710000006bb7fae */ /* 0x0003e6000a141d46 */
[----:B------:R-:W-:-:S03]  /*3e10*/  IADD3.X R3, RZ, R8, R114, P1, P0 ;  /* 0x00000008ff037210 */ /* 0x000fc60000fe0472 */
[----:B------:R1:W-:Y:S04]  /*3e20*/  LDGSTS.E.BYPASS.LTC128B.128.ZFILL [R187+0x9100], [R4.64], P3 ;  /* 0x0910000004bb7fae */ /* 0x0003e80009941d46 */
[----:B------:R1:W-:Y:S02]  /*3e30*/  LDGSTS.E.BYPASS.LTC128B.128.ZFILL [R187+0xb100], [R2.64], P2 ;  /* 0x0b10000002bb7fae */ /* 0x0003e40009141d46 */
.L_x_50:
[----:B------:R-:W-:Y:S05]  /*3e40*/  BSYNC B0 ;  /* 0x0000000000007941 */ /* 0x000fea0003800000 */
.L_x_49:
[----:B------:R-:W-:Y:S01]  /*3e50*/  IMAD.IADD R0, R117, 0x1, -R222 ;  /* 0x0000000175007824 */ /* 0x000fe200078e0ade */
[----:B------:R-:W0:Y:S04]  /*3e60*/  LDGDEPBAR ;  /* 0x00000000000079af */ /* 0x000e280000000000 */
[C---:B------:R-:W-:Y:S02]  /*3e70*/  ISETP.GT.AND P3, PT, R0.reuse, RZ, PT ;  /* 0x000000ff0000720c */ /* 0x040fe40003f64270 */
[----:B------:R-:W-:-:S02]  /*3e80*/  ISETP.GT.AND P2, PT, R0, 0x1, PT ;  /* 0x000000010000780c */ /* 0x000fc40003f44270 */
[----:B------:R-:W-:Y:S02]  /*3e90*/  ISETP.GT.AND P1, PT, R0, 0x8, PT ;  /* 0x000000080000780c */ /* 0x000fe40003f24270 */
[----:B-1----:R-:W-:Y:S02]  /*3ea0*/  FSEL R6, R40, -INF , P3 ;  /* 0xff80000028067808 */ /* 0x002fe40001800000 */
[----:B------:R-:W-:Y:S02]  /*3eb0*/  FSEL R7, R41, -INF , P2 ;  /* 0xff80000029077808 */ /* 0x000fe40001000000 */
[----:B------:R-:W-:Y:S02]  /*3ec0*/  FSEL R10, R42, -INF , P3 ;  /* 0xff8000002a0a7808 */ /* 0x000fe40001800000 */
[----:B------:R-:W-:Y:S02]  /*3ed0*/  FSEL R11, R43, -INF , P2 ;  /* 0xff8000002b0b7808 */ /* 0x000fe40001000000 */
[----:B------:R-:W-:-:S02]  /*3ee0*/  ISETP.GT.AND P0, PT, R0, 0x9, PT ;  /* 0x000000090000780c */ /* 0x000fc40003f04270 */
[----:B------:R-:W-:Y:S02]  /*3ef0*/  FSEL R8, R56, -INF , P1 ;  /* 0xff80000038087808 */ /* 0x000fe40000800000 */
[----:B------:R-:W-:Y:S02]  /*3f00*/  FMNMX.FTZ R2, R6, R7, !PT ;  /* 0x0000000706027209 */ /* 0x000fe40007810000 */
[----:B------:R-:W-:Y:S02]  /*3f10*/  FSEL R13, R58, -INF , P1 ;  /* 0xff8000003a0d7808 */ /* 0x000fe40000800000 */
[----:B------:R-:W-:Y:S02]  /*3f20*/  FMNMX.FTZ R3, R10, R11, !PT ;  /* 0x0000000b0a037209 */ /* 0x000fe40007810000 */
[----:B------:R-:W-:Y:S02]  /*3f30*/  FSEL R9, R57, -INF , P0 ;  /* 0xff80000039097808 */ /* 0x000fe40000000000 */
[----:B------:R-:W-:-:S02]  /*3f40*/  ISETP.GT.AND P3, PT, R0, 0x10, PT ;  /* 0x000000100000780c */ /* 0x000fc40003f64270 */
[----:B------:R-:W-:Y:S02]  /*3f50*/  FMNMX.FTZ R2, R8, R2, !PT ;  /* 0x0000000208027209 */ /* 0x000fe40007810000 */
[----:B------:R-:W-:Y:S02]  /*3f60*/  FSEL R14, R59, -INF , P0 ;  /* 0xff8000003b0e7808 */ /* 0x000fe40000000000 */
[----:B------:R-:W-:Y:S02]  /*3f70*/  FMNMX.FTZ R3, R13, R3, !PT ;  /* 0x000000030d037209 */ /* 0x000fe40007810000 */
[----:B------:R-:W-:Y:S02]  /*3f80*/  ISETP.GT.AND P2, PT, R0, 0x11, PT ;  /* 0x000000110000780c */ /* 0x000fe40003f44270 */
[----:B------:R-:W-:Y:S02]  /*3f90*/  FSEL R15, R32, -INF , P3 ;  /* 0xff800000200f7808 */ /* 0x000fe40001800000 */
[----:B------:R-:W-:-:S02]  /*3fa0*/  FMNMX.FTZ R2, R9, R2, !PT ;  /* 0x0000000209027209 */ /* 0x000fc40007810000 */
[----:B------:R-:W-:Y:S02]  /*3fb0*/  FSEL R23, R34, -INF , P3 ;  /* 0xff80000022177808 */ /* 0x000fe40001800000 */
[----:B------:R-:W-:Y:S02]  /*3fc0*/  FMNMX.FTZ R3, R14, R3, !PT ;  /* 0x000000030e037209 */ /* 0x000fe40007810000 */
[----:B------:R-:W-:Y:S02]  /*3fd0*/  ISETP.GT.AND P1, PT, R0, 0x18, PT ;  /* 0x000000180000780c */ /* 0x000fe40003f24270 */
[----:B------:R-:W-:Y:S02]  /*3fe0*/  FSEL R20, R33, -INF , P2 ;  /* 0xff80000021147808 */ /* 0x000fe40001000000 */
[----:B------:R-:W-:Y:S02]  /*3ff0*/  FMNMX.FTZ R2, R15, R2, !PT ;  /* 0x000000020f027209 */ /* 0x000fe40007810000 */
[----:B------:R-:W-:-:S02]  /*4000*/  FSEL R24, R35, -INF , P2 ;  /* 0xff80000023187808 */ /* 0x000fc40001000000 */
[----:B------:R-:W-:Y:S02]  /*4010*/  FMNMX.FTZ R3, R23, R3, !PT ;  /* 0x0000000317037209 */ /* 0x000fe40007810000 */
[----:B------:R-:W-:Y:S02]  /*4020*/  ISETP.GT.AND P0, PT, R0, 0x19, PT ;  /* 0x000000190000780c */ /* 0x000fe40003f04270 */
[----:B------:R-:W-:Y:S02]  /*4030*/  FSEL R21, R28, -INF , P1 ;  /* 0xff8000001c157808 */ /* 0x000fe40000800000 */
[----:B------:R-:W-:Y:S02]  /*4040*/  FMNMX.FTZ R2, R20, R2, !PT ;  /* 0x0000000214027209 */ /* 0x000fe40007810000 */
[----:B------:R-:W-:Y:S02]  /*4050*/  FSEL R25, R30, -INF , P1 ;  /* 0xff8000001e197808 */ /* 0x000fe40000800000 */
[----:B------:R-:W-:-:S02]  /*4060*/  FMNMX.FTZ R3, R24, R3, !PT ;  /* 0x0000000318037209 */ /* 0x000fc40007810000 */
[----:B------:R-:W-:Y:S02]  /*4070*/  FSEL R26, R31, -INF , P0 ;  /* 0xff8000001f1a7808 */ /* 0x000fe40000000000 */
[----:B------:R-:W-:Y:S02]  /*4080*/  FSEL R22, R29, -INF , P0 ;  /* 0xff8000001d167808 */ /* 0x000fe40000000000 */
[C---:B------:R-:W-:Y:S02]  /*4090*/  ISETP.GT.AND P1, PT, R0.reuse, 0x20, PT ;  /* 0x000000200000780c */ /* 0x040fe40003f24270 */
[----:B------:R-:W-:Y:S02]  /*40a0*/  FMNMX.FTZ R2, R21, R2, !PT ;  /* 0x0000000215027209 */ /* 0x000fe40007810000 */
[----:B------:R-:W-:Y:S02]  /*40b0*/  ISETP.GT.AND P0, PT, R0, 0x21, PT ;  /* 0x000000210000780c */ /* 0x000fe40003f04270 */
[----:B------:R-:W-:-:S02]  /*40c0*/  FMNMX.FTZ R3, R25, R3, !PT ;  /* 0x0000000319037209 */ /* 0x000fc40007810000 */
[----:B------:R-:W-:Y:S02]  /*40d0*/  FSEL R81, R36, -INF , P1 ;  /* 0xff80000024517808 */ /* 0x000fe40000800000 */
[----:B------:R-:W-:Y:S02]  /*40e0*/  FMNMX.FTZ R2, R22, R2, !PT ;  /* 0x0000000216027209 */ /* 0x000fe40007810000 */
[----:B------:R-:W-:Y:S02]  /*40f0*/  FSEL R83, R38, -INF , P1 ;  /* 0xff80000026537808 */ /* 0x000fe40000800000 */
[----:B------:R-:W-:Y:S02]  /*4100*/  FSEL R82, R39, -INF , P0 ;  /* 0xff80000027527808 */ /* 0x000fe40000000000 */
[----:B------:R-:W-:Y:S02]  /*4110*/  FSEL R79, R37, -INF , P0 ;  /* 0xff800000254f7808 */ /* 0x000fe40000000000 */
[----:B------:R-:W-:-:S02]  /*4120*/  FMNMX.FTZ R3, R26, R3, !PT ;  /* 0x000000031a037209 */ /* 0x000fc40007810000 */
[----:B------:R-:W-:Y:S02]  /*4130*/  ISETP.GT.AND P0, PT, R0, 0x28, PT ;  /* 0x000000280000780c */ /* 0x000fe40003f04270 */
[----:B------:R-:W-:Y:S02]  /*4140*/  FMNMX.FTZ R2, R81, R2, !PT ;  /* 0x0000000251027209 */ /* 0x000fe40007810000 */
[----:B------:R-:W-:Y:S02]  /*4150*/  FMNMX.FTZ R3, R83, R3, !PT ;  /* 0x0000000353037209 */ /* 0x000fe40007810000 */
[----:B------:R-:W-:Y:S02]  /*4160*/  FSEL R80, R50, -INF , P0 ;  /* 0xff80000032507808 */ /* 0x000fe40000000000 */
[----:B------:R-:W-:Y:S02]  /*4170*/  FSEL R77, R48, -INF , P0 ;  /* 0xff800000304d7808 */ /* 0x000fe40000000000 */
[----:B------:R-:W-:-:S02]  /*4180*/  ISETP.GT.AND P4, PT, R0, 0x29, PT ;  /* 0x000000290000780c */ /* 0x000fc40003f84270 */
[C---:B------:R-:W-:Y:S02]  /*4190*/  ISETP.GT.AND P3, PT, R0.reuse, 0x30, PT ;  /* 0x000000300000780c */ /* 0x040fe40003f64270 */
[C---:B------:R-:W-:Y:S02]  /*41a0*/  ISETP.GT.AND P2, PT, R0.reuse, 0x31, PT ;  /* 0x000000310000780c */ /* 0x040fe40003f44270 */
[C---:B------:R-:W-:Y:S02]  /*41b0*/  ISETP.GT.AND P1, PT, R0.reuse, 0x38, PT ;  /* 0x000000380000780c */ /* 0x040fe40003f24270 */
[----:B------:R-:W-:Y:S02]  /*41c0*/  ISETP.GT.AND P0, PT, R0, 0x39, PT ;  /* 0x000000390000780c */ /* 0x000fe40003f04270 */
[----:B------:R-:W-:Y:S02]  /*41d0*/  FMNMX.FTZ R0, R79, R2, !PT ;  /* 0x000000024f007209 */ /* 0x000fe40007810000 */
[----:B------:R-:W-:-:S02]  /*41e0*/  FMNMX.FTZ R2, R82, R3, !PT ;  /* 0x0000000352027209 */ /* 0x000fc40007810000 */
[----:B------:R-:W-:Y:S02]  /*41f0*/  FSEL R78, R51, -INF , P4 ;  /* 0xff800000334e7808 */ /* 0x000fe40002000000 */
[----:B------:R-:W-:Y:S02]  /*4200*/  FSEL R76, R49, -INF , P4 ;  /* 0xff800000314c7808 */ /* 0x000fe40002000000 */
[----:B------:R-:W-:Y:S02]  /*4210*/  FMNMX.FTZ R0, R77, R0, !PT ;  /* 0x000000004d007209 */ /* 0x000fe40007810000 */
[----:B------:R-:W-:Y:S02]  /*4220*/  FMNMX.FTZ R2, R80, R2, !PT ;  /* 0x0000000250027209 */ /* 0x000fe40007810000 */
[----:B------:R-:W-:Y:S02]  /*4230*/  FSEL R153, R18, -INF , P3 ;  /* 0xff80000012997808 */ /* 0x000fe40001800000 */
[----:B------:R-:W-:-:S02]  /*4240*/  FSEL R151, R16, -INF , P3 ;  /* 0xff80000010977808 */ /* 0x000fc40001800000 */
[----:B------:R-:W-:Y:S02]  /*4250*/  FMNMX.FTZ R0, R76, R0, !PT ;  /* 0x000000004c007209 */ /* 0x000fe40007810000 */
[----:B------:R-:W-:Y:S02]  /*4260*/  FMNMX.FTZ R2, R78, R2, !PT ;  /* 0x000000024e027209 */ /* 0x000fe40007810000 */
[----:B------:R-:W-:Y:S02]  /*4270*/  FSEL R152, R19, -INF , P2 ;  /* 0xff80000013987808 */ /* 0x000fe40001000000 */
[----:B------:R-:W-:Y:S02]  /*4280*/  FSEL R149, R17, -INF , P2 ;  /* 0xff80000011957808 */ /* 0x000fe40001000000 */
        /* <DEDUP_REMOVED lines=10> */
[----:B------:R-:W-:Y:S02]  /*4330*/  FMNMX.FTZ R4, R126, R0, !PT ;  /* 0x000000007e047209 */ /* 0x000fe40007810000 */
[----:B------:R-:W-:Y:S01]  /*4340*/  FMNMX.FTZ R5, R148, R2, !PT ;  /* 0x0000000294057209 */ /* 0x000fe20007810000 */
[----:B------:R-:W-:Y:S05]  /*4350*/  BRA.DIV ~URZ, `(.L_x_53) ;  /* 0x000090127f007947 */ /* 0x000fea000b800000 */
[----:B------:R-:W1:Y:S04]  /*4360*/  SHFL.BFLY PT, R0, R4, 0x2, 0x1f ;  /* 0x0c401f0004007f89 */ /* 0x000e6800000e0000 */
[----:B------:R-:W2:Y:S01]  /*4370*/  SHFL.BFLY PT, R3, R5, 0x2, 0x1f ;  /* 0x0c401f0005037f89 */ /* 0x000ea200000e0000 */
[----:B-1----:R-:W-:-:S02]  /*4380*/  FMNMX.FTZ R0, R4, R0, !PT ;  /* 0x0000000004007209 */ /* 0x002fc40007810000 */
[----:B--2---:R-:W-:-:S03]  /*4390*/  FMNMX.FTZ R5, R5, R3, !PT ;  /* 0x0000000305057209 */ /* 0x004fc60007810000 */
[----:B------:R-:W1:Y:S04]  /*43a0*/  SHFL.BFLY PT, R2, R0, 0x1, 0x1f ;  /* 0x0c201f0000027f89 */ /* 0x000e6800000e0000 */
[----:B------:R2:W3:Y:S01]  /*43b0*/  SHFL.BFLY PT, R3, R5, 0x1, 0x1f ;  /* 0x0c201f0005037f89 */ /* 0x0004e200000e0000 */
[----:B-1----:R-:W-:-:S05]  /*43c0*/  FMNMX.FTZ R125, R0, R2, !PT ;  /* 0x00000002007d7209 */ /* 0x002fca0007810000 */
.L_x_134:
[C---:B------:R-:W-:Y:S01]  /*43d0*/  FMUL.FTZ R2, R125.reuse, c[0x0][0x2d0] ;  /* 0x0000b4007d027a20 */ /* 0x040fe20000410000 */
[----:B------:R-:W-:Y:S01]  /*43e0*/  FSETP.NEU.FTZ.AND P0, PT, R125, -INF , PT ;  /* 0xff8000007d00780b */ /* 0x000fe20003f1d000 */
[----:B------:R-:W-:Y:S01]  /*43f0*/  WARPSYNC 0xffffffff ;  /* 0xffffffff00007948 */ /* 0x000fe20003800000 */
[----:B---3--:R-:W-:Y:S01]  /*4400*/  FMNMX.FTZ R12, R3, R5, !PT ;  /* 0x00000005030c7209 */ /* 0x008fe20007810000 */
[----:B------:R-:W-:Y:S01]  /*4410*/  LDSM.16.MT88.4 R16, [R178] ;  /* 0x00000000b210783b */ /* 0x000fe20000004200 */
[----:B------:R-:W-:-:S02]  /*4420*/  FSEL R2, R2, RZ, P0 ;  /* 0x000000ff02027208 */ /* 0x000fc40000000000 */
[----:B------:R-:W-:Y:S01]  /*4430*/  FSETP.NEU.FTZ.AND P0, PT, R12, -INF , PT ;  /* 0xff8000000c00780b */ /* 0x000fe20003f1d000 */
[----:B------:R-:W-:Y:S02]  /*4440*/  LDSM.16.MT88.4 R32, [R181] ;  /* 0x00000000b520783b */ /* 0x000fe40000004200 */
[--C-:B------:R-:W-:Y:S02]  /*4450*/  FFMA.FTZ R0, R6, c[0x0][0x2d0], -R2.reuse ;  /* 0x0000b40006007a23 */ /* 0x100fe40000010802 */
[--C-:B------:R-:W-:Y:S01]  /*4460*/  FFMA.FTZ R3, R8, c[0x0][0x2d0], -R2.reuse ;  /* 0x0000b40008037a23 */ /* 0x100fe20000010802 */
[----:B------:R-:W-:Y:S01]  /*4470*/  LDSM.16.MT88.4 R44, [R179+0x800] ;  /* 0x00080000b32c783b */ /* 0x000fe20000004200 */
[----:B------:R1:W-:Y:S03]  /*4480*/  MUFU.EX2 R164, R0 ;  /* 0x0000000000a47308 */ /* 0x0003e60000000800 */
[----:B------:R-:W-:Y:S04]  /*4490*/  LDSM.16.MT88.4 R48, [R178+0x800] ;  /* 0x00080000b230783b */ /* 0x000fe80000004200 */
[----:B------:R-:W-:Y:S01]  /*44a0*/  LDSM.16.MT88.4 R40, [R181+0x800] ;  /* 0x00080000b528783b */ /* 0x000fe20000004200 */
[----:B------:R3:W-:Y:S03]  /*44b0*/  MUFU.EX2 R168, R3 ;  /* 0x0000000300a87308 */ /* 0x0007e60000000800 */
[----:B------:R-:W-:Y:S04]  /*44c0*/  LDSM.16.MT88.4 R64, [R179+0x2000] ;  /* 0x00200000b340783b */ /* 0x000fe80000004200 */
[----:B------:R-:W-:Y:S01]  /*44d0*/  LDSM.16.MT88.4 R60, [R178+0x2000] ;  /* 0x00200000b23c783b */ /* 0x000fe20000004200 */
[----:B-1----:R-:W-:-:S03]  /*44e0*/  FFMA.FTZ R0, R7, c[0x0][0x2d0], -R2 ;  /* 0x0000b40007007a23 */ /* 0x002fc60000010802 */
[----:B--2---:R-:W1:Y:S01]  /*44f0*/  LDSM.16.MT88.4 R4, [R179] ;  /* 0x00000000b304783b */ /* 0x004e620000004200 */
[----:B------:R2:W4:Y:S03]  /*4500*/  MUFU.EX2 R163, R0 ;  /* 0x0000000000a37308 */ /* 0x0005260000000800 */
[----:B------:R-:W-:Y:S01]  /*4510*/  LDSM.16.MT88.4 R68, [R178+0x4000] ;  /* 0x00400000b244783b */ /* 0x000fe20000004200 */
[----:B---3--:R-:W-:-:S04]  /*4520*/  FFMA.FTZ R3, R9, c[0x0][0x2d0], -R2 ;  /* 0x0000b40009037a23 */ /* 0x008fc80000010802 */
[----:B------:R3:W5:Y:S01]  /*4530*/  MUFU.EX2 R167, R3 ;  /* 0x0000000300a77308 */ /* 0x0007620000000800 */
[----:B--2---:R-:W-:Y:S01]  /*4540*/  FMUL.FTZ R0, R12, c[0x0][0x2d0] ;  /* 0x0000b4000c007a20 */ /* 0x004fe20000410000 */
[----:B----4-:R-:W-:-:S04]  /*4550*/  F2FP.BF16.PACK_AB R8, R163, R164 ;  /* 0x000000a4a308723e */ /* 0x010fc800000010ff */
[----:B------:R-:W-:-:S05]  /*4560*/  FSEL R0, R0, RZ, P0 ;  /* 0x000000ff00007208 */ /* 0x000fca0000000000 */
[----:B---3--:R-:W-:Y:S01]  /*4570*/  FFMA.FTZ R3, R10, c[0x0][0x2d0], -R0 ;  /* 0x0000b4000a037a23 */ /* 0x008fe20000010800 */
[----:B-----5:R-:W-:-:S03]  /*4580*/  F2FP.BF16.PACK_AB R10, R167, R168 ;  /* 0x000000a8a70a723e */ /* 0x020fc600000010ff */
[----:B------:R2:W-:Y:S02]  /*4590*/  MUFU.EX2 R162, R3 ;  /* 0x0000000300a27308 */ /* 0x0005e40000000800 */
[----:B--2---:R-:W-:-:S06]  /*45a0*/  FFMA.FTZ R3, R11, c[0x0][0x2d0], -R0 ;  /* 0x0000b4000b037a23 */ /* 0x004fcc0000010800 */
[----:B------:R2:W3:Y:S02]  /*45b0*/  MUFU.EX2 R161, R3 ;  /* 0x0000000300a17308 */ /* 0x0004e40000000800 */
[----:B--2---:R-:W-:Y:S01]  /*45c0*/  FFMA.FTZ R3, R13, c[0x0][0x2d0], -R0 ;  /* 0x0000b4000d037a23 */ /* 0x004fe20000010800 */
[----:B---3--:R-:W-:-:S05]  /*45d0*/  F2FP.BF16.PACK_AB R9, R161, R162 ;  /* 0x000000a2a109723e */ /* 0x008fca00000010ff */
[----:B------:R2:W-:Y:S02]  /*45e0*/  MUFU.EX2 R166, R3 ;  /* 0x0000000300a67308 */ /* 0x0005e40000000800 */
[----:B--2---:R-:W-:-:S06]  /*45f0*/  FFMA.FTZ R3, R14, c[0x0][0x2d0], -R0 ;  /* 0x0000b4000e037a23 */ /* 0x004fcc0000010800 */
[----:B------:R2:W3:Y:S02]  /*4600*/  MUFU.EX2 R165, R3 ;  /* 0x0000000300a57308 */ /* 0x0004e40000000800 */
[----:B--2---:R-:W-:Y:S01]  /*4610*/  FFMA.FTZ R3, R15, c[0x0][0x2d0], -R2 ;  /* 0x0000b4000f037a23 */ /* 0x004fe20000010802 */
[----:B---3--:R-:W-:-:S05]  /*4620*/  F2FP.BF16.PACK_AB R11, R165, R166 ;  /* 0x000000a6a50b723e */ /* 0x008fca00000010ff */
[----:B------:R2:W-:Y:S02]  /*4630*/  MUFU.EX2 R173, R3 ;  /* 0x0000000300ad7308 */ /* 0x0005e40000000800 */
[C---:B-1----:R-:W-:Y:S08]  /*4640*/  HMMA.16816.F32.BF16 R36, R8.reuse, R4, RZ ;  /* 0x000000040824723c */ /* 0x042ff000000418ff */
[----:B------:R-:W-:Y:S01]  /*4650*/  HMMA.16816.F32.BF16 R56, R8, R16, RZ ;  /* 0x000000100838723c */ /* 0x000fe200000418ff */
[----:B--2---:R-:W-:-:S04]  /*4660*/  FFMA.FTZ R3, R20, c[0x0][0x2d0], -R2 ;  /* 0x0000b40014037a23 */ /* 0x004fc80000010802 */
[----:B------:R1:W2:Y:S03]  /*4670*/  MUFU.EX2 R175, R3 ;  /* 0x0000000300af7308 */ /* 0x0002a60000000800 */
[C---:B------:R-:W-:Y:S08]  /*4680*/  HMMA.16816.F32.BF16 R52, R8.reuse, R18, RZ ;  /* 0x000000120834723c */ /* 0x040ff000000418ff */
[----:B------:R-:W-:Y:S01]  /*4690*/  HMMA.16816.F32.BF16 R28, R8, R6, RZ ;  /* 0x00000006081c723c */ /* 0x000fe200000418ff */
[----:B-1----:R-:W-:-:S07]  /*46a0*/  FFMA.FTZ R3, R21, c[0x0][0x2d0], -R2 ;  /* 0x0000b40015037a23 */ /* 0x002fce0000010802 */
[----:B------:R-:W-:Y:S01]  /*46b0*/  HMMA.16816.F32.BF16 R16, R8, R34, RZ ;  /* 0x000000220810723c */ /* 0x000fe200000418ff */
[----:B--2---:R-:W-:Y:S01]  /*46c0*/  F2FP.BF16.PACK_AB R4, R175, R173 ;  /* 0x000000adaf04723e */ /* 0x004fe200000010ff */
[----:B------:R1:W-:Y:S02]  /*46d0*/  MUFU.EX2 R174, R3 ;  /* 0x0000000300ae7308 */ /* 0x0003e40000000800 */
[----:B-1----:R-:W-:-:S06]  /*46e0*/  FFMA.FTZ R3, R22, c[0x0][0x2d0], -R2 ;  /* 0x0000b40016037a23 */ /* 0x002fcc0000010802 */
[----:B------:R1:W2:Y:S02]  /*46f0*/  MUFU.EX2 R182, R3 ;  /* 0x0000000300b67308 */ /* 0x0002a40000000800 */
[--C-:B-1----:R-:W-:Y:S01]  /*4700*/  FFMA.FTZ R3, R23, c[0x0][0x2d0], -R0.reuse ;  /* 0x0000b40017037a23 */ /* 0x102fe20000010800 */
[----:B--2---:R-:W-:Y:S01]  /*4710*/  F2FP.BF16.PACK_AB R6, R182, R174 ;  /* 0x000000aeb606723e */ /* 0x004fe200000010ff */
[----:B------:R-:W-:Y:S04]  /*4720*/  HMMA.16816.F32.BF16 R20, R8, R32, RZ ;  /* 0x000000200814723c */ /* 0x000fe800000418ff */
[----:B------:R1:W-:Y:S02]  /*4730*/  MUFU.EX2 R170, R3 ;  /* 0x0000000300aa7308 */ /* 0x0003e40000000800 */
[----:B-1----:R-:W-:-:S06]  /*4740*/  FFMA.FTZ R3, R24, c[0x0][0x2d0], -R0 ;  /* 0x0000b40018037a23 */ /* 0x002fcc0000010800 */
[----:B------:R1:W2:Y:S02]  /*4750*/  MUFU.EX2 R172, R3 ;  /* 0x0000000300ac7308 */ /* 0x0002a40000000800 */
[----:B-1----:R-:W-:Y:S01]  /*4760*/  FFMA.FTZ R3, R25, c[0x0][0x2d0], -R0 ;  /* 0x0000b40019037a23 */ /* 0x002fe20000010800 */
[----:B--2---:R-:W-:-:S05]  /*4770*/  F2FP.BF16.PACK_AB R5, R172, R170 ;  /* 0x000000aaac05723e */ /* 0x004fca00000010ff */
[----:B------:R1:W-:Y:S02]  /*4780*/  MUFU.EX2 R169, R3 ;  /* 0x0000000300a97308 */ /* 0x0003e40000000800 */
[----:B-1----:R-:W-:Y:S02]  /*4790*/  FFMA.FTZ R3, R26, c[0x0][0x2d0], -R0 ;  /* 0x0000b4001a037a23 */ /* 0x002fe40000010800 */
[----:B------:R-:W1:Y:S04]  /*47a0*/  LDSM.16.MT88.4 R24, [R180] ;  /* 0x00000000b418783b */ /* 0x000e680000004200 */
[----:B------:R-:W2:Y:S02]  /*47b0*/  MUFU.EX2 R171, R3 ;  /* 0x0000000300ab7308 */ /* 0x000ea40000000800 */
[----:B--2---:R-:W-:Y:S01]  /*47c0*/  F2FP.BF16.PACK_AB R7, R171, R169 ;  /* 0x000000a9ab07723e */ /* 0x004fe200000010ff */
[----:B------:R-:W-:-:S05]  /*47d0*/  FFMA.FTZ R3, R81, c[0x0][0x2d0], -R2 ;  /* 0x0000b40051037a23 */ /* 0x000fca0000010802 */
[----:B------:R2:W-:Y:S01]  /*47e0*/  MUFU.EX2 R155, R3 ;  /* 0x00000003009b7308 */ /* 0x0005e20000000800 */
[C---:B------:R-:W-:Y:S01]  /*47f0*/  HMMA.16816.F32.BF16 R140, R4.reuse, R44, R36 ;  /* 0x0000002c048c723c */ /* 0x040fe20000041824 */
[----:B------:R-:W3:Y:S07]  /*4800*/  LDSM.16.MT88.4 R36, [R179+0x2800] ;  /* 0x00280000b324783b */ /* 0x000eee0000004200 */
[----:B------:R-:W-:Y:S01]  /*4810*/  HMMA.16816.F32.BF16 R132, R4, R48, R56 ;  /* 0x000000300484723c */ /* 0x000fe20000041838 */
[----:B------:R-:W4:Y:S01]  /*4820*/  LDSM.16.MT88.4 R56, [R180+0x2000] ;  /* 0x00200000b438783b */ /* 0x000f220000004200 */
[----:B--2---:R-:W-:-:S06]  /*4830*/  FFMA.FTZ R3, R79, c[0x0][0x2d0], -R2 ;  /* 0x0000b4004f037a23 */ /* 0x004fcc0000010802 */
[C---:B------:R-:W-:Y:S01]  /*4840*/  HMMA.16816.F32.BF16 R128, R4.reuse, R50, R52 ;  /* 0x000000320480723c */ /* 0x040fe20000041834 */
[----:B------:R-:W2:Y:S01]  /*4850*/  LDSM.16.MT88.4 R52, [R180+0x800] ;  /* 0x00080000b434783b */ /* 0x000ea20000004200 */
[----:B------:R5:W1:Y:S03]  /*4860*/  MUFU.EX2 R158, R3 ;  /* 0x00000003009e7308 */ /* 0x000a660000000800 */
[----:B------:R-:W-:Y:S03]  /*4870*/  LDSM.16.MT88.4 R48, [R181+0x2000] ;  /* 0x00200000b530783b */ /* 0x000fe60000004200 */
[----:B------:R-:W-:Y:S08]  /*4880*/  HMMA.16816.F32.BF16 R116, R4, R42, R16 ;  /* 0x0000002a0474723c */ /* 0x000ff00000041810 */
[----:B------:R-:W-:Y:S01]  /*4890*/  HMMA.16816.F32.BF16 R16, R8, R66, RZ ;  /* 0x000000420810723c */ /* 0x000fe200000418ff */
[----:B-----5:R-:W-:-:S04]  /*48a0*/  FFMA.FTZ R3, R77, c[0x0][0x2d0], -R2 ;  /* 0x0000b4004d037a23 */ /* 0x020fc80000010802 */
[----:B------:R5:W-:Y:S03]  /*48b0*/  MUFU.EX2 R157, R3 ;  /* 0x00000003009d7308 */ /* 0x000be60000000800 */
[----:B------:R-:W-:Y:S01]  /*48c0*/  HMMA.16816.F32.BF16 R136, R4, R40, R20 ;  /* 0x000000280488723c */ /* 0x000fe20000041814 */
[----:B------:R-:W2:Y:S07]  /*48d0*/  LDSM.16.MT88.4 R40, [R178+0x2800] ;  /* 0x00280000b228783b */ /* 0x000eae0000004200 */
[----:B------:R-:W-:Y:S01]  /*48e0*/  HMMA.16816.F32.BF16 R20, R8, R64, RZ ;  /* 0x000000400814723c */ /* 0x000fe200000418ff */
[----:B------:R-:W2:Y:S01]  /*48f0*/  LDSM.16.MT88.4 R64, [R180+0x2800] ;  /* 0x00280000b440783b */ /* 0x000ea20000004200 */
[----:B-----5:R-:W-:-:S06]  /*4900*/  FFMA.FTZ R3, R76, c[0x0][0x2d0], -R2 ;  /* 0x0000b4004c037a23 */ /* 0x020fcc0000010802 */
[----:B-1----:R-:W-:Y:S01]  /*4910*/  HMMA.16816.F32.BF16 R32, R8, R26, RZ ;  /* 0x0000001a0820723c */ /* 0x002fe200000418ff */
[----:B------:R1:W5:Y:S07]  /*4920*/  MUFU.EX2 R159, R3 ;  /* 0x00000003009f7308 */ /* 0x00036e0000000800 */
[----:B------:R-:W-:Y:S08]  /*4930*/  HMMA.16816.F32.BF16 R120, R4, R46, R28 ;  /* 0x0000002e0478723c */ /* 0x000ff0000004181c */
[----:B------:R-:W-:Y:S01]  /*4940*/  HMMA.16816.F32.BF16 R44, R8, R24, RZ ;  /* 0x00000018082c723c */ /* 0x000fe200000418ff */
[----:B-1----:R-:W-:-:S04]  /*4950*/  FFMA.FTZ R3, R83, c[0x0][0x2d0], -R0 ;  /* 0x0000b40053037a23 */ /* 0x002fc80000010800 */
[----:B------:R1:W-:Y:S03]  /*4960*/  MUFU.EX2 R15, R3 ;  /* 0x00000003000f7308 */ /* 0x0003e60000000800 */
[----:B------:R-:W-:Y:S08]  /*4970*/  HMMA.16816.F32.BF16 R24, R8, R62, RZ ;  /* 0x0000003e0818723c */ /* 0x000ff000000418ff */
[----:B---3--:R-:W-:Y:S01]  /*4980*/  HMMA.16816.F32.BF16 R88, R4, R38, R16 ;  /* 0x000000260458723c */ /* 0x008fe20000041810 */
[----:B-1----:R-:W-:-:S07]  /*4990*/  FFMA.FTZ R3, R82, c[0x0][0x2d0], -R0 ;  /* 0x0000b40052037a23 */ /* 0x002fce0000010800 */
[----:B----4-:R-:W-:Y:S01]  /*49a0*/  HMMA.16816.F32.BF16 R16, R8, R56, RZ ;  /* 0x000000380810723c */ /* 0x010fe200000418ff */
[----:B------:R1:W3:Y:S07]  /*49b0*/  MUFU.EX2 R154, R3 ;  /* 0x00000003009a7308 */ /* 0x0002ee0000000800 */
[----:B------:R-:W-:Y:S01]  /*49c0*/  HMMA.16816.F32.BF16 R108, R4, R36, R20 ;  /* 0x00000024046c723c */ /* 0x000fe20000041814 */
[----:B------:R-:W4:Y:S07]  /*49d0*/  LDSM.16.MT88.4 R36, [R178+0x4800] ;  /* 0x00480000b224783b */ /* 0x000f2e0000004200 */
[----:B------:R-:W-:Y:S01]  /*49e0*/  HMMA.16816.F32.BF16 R28, R8, R60, RZ ;  /* 0x0000003c081c723c */ /* 0x000fe200000418ff */
[----:B------:R-:W-:Y:S01]  /*49f0*/  LDSM.16.MT88.4 R60, [R181+0x2800] ;  /* 0x00280000b53c783b */ /* 0x000fe20000004200 */
[----:B-1----:R-:W-:-:S04]  /*4a00*/  FFMA.FTZ R3, R80, c[0x0][0x2d0], -R0 ;  /* 0x0000b40050037a23 */ /* 0x002fc80000010800 */
[----:B------:R1:W-:Y:S02]  /*4a10*/  MUFU.EX2 R124, R3 ;  /* 0x00000003007c7308 */ /* 0x0003e40000000800 */
[C---:B--2---:R-:W-:Y:S01]  /*4a20*/  HMMA.16816.F32.BF16 R104, R4.reuse, R54, R32 ;  /* 0x000000360468723c */ /* 0x044fe20000041820 */
[----:B------:R-:W2:Y:S07]  /*4a30*/  LDSM.16.MT88.4 R32, [R179+0x4000] ;  /* 0x00400000b320783b */ /* 0x000eae0000004200 */
[----:B------:R-:W-:Y:S01]  /*4a40*/  HMMA.16816.F32.BF16 R84, R4, R42, R24 ;  /* 0x0000002a0454723c */ /* 0x000fe20000041818 */
[----:B-1----:R-:W-:-:S07]  /*4a50*/  FFMA.FTZ R3, R78, c[0x0][0x2d0], -R0 ;  /* 0x0000b4004e037a23 */ /* 0x002fce0000010800 */
[----:B------:R-:W-:Y:S01]  /*4a60*/  HMMA.16816.F32.BF16 R24, R8, R58, RZ ;  /* 0x0000003a0818723c */ /* 0x000fe200000418ff */
[----:B------:R1:W1:Y:S07]  /*4a70*/  MUFU.EX2 R156, R3 ;  /* 0x00000003009c7308 */ /* 0x00026e0000000800 */
[----:B------:R-:W-:Y:S08]  /*4a80*/  HMMA.16816.F32.BF16 R92, R4, R64, R16 ;  /* 0x00000040045c723c */ /* 0x000ff00000041810 */
[----:B------:R-:W-:Y:S01]  /*4a90*/  HMMA.16816.F32.BF16 R16, R8, R68, RZ ;  /* 0x000000440810723c */ /* 0x000fe200000418ff */
[----:B-1----:R-:W-:-:S07]  /*4aa0*/  FFMA.FTZ R3, R151, c[0x0][0x2d0], -R2 ;  /* 0x0000b40097037a23 */ /* 0x002fce0000010802 */
[----:B------:R-:W-:Y:S01]  /*4ab0*/  HMMA.16816.F32.BF16 R112, R4, R40, R28 ;  /* 0x000000280470723c */ /* 0x000fe2000004181c */
[----:B------:R-:W1:Y:S07]  /*4ac0*/  LDSM.16.MT88.4 R28, [R179+0x4800] ;  /* 0x00480000b31c783b */ /* 0x000e6e0000004200 */
[----:B------:R-:W-:Y:S08]  /*4ad0*/  HMMA.16816.F32.BF16 R20, R8, R50, RZ ;  /* 0x000000320814723c */ /* 0x000ff000000418ff */
[C---:B------:R-:W-:Y:S08]  /*4ae0*/  HMMA.16816.F32.BF16 R72, R4.reuse, R66, R24 ;  /* 0x000000420448723c */ /* 0x040ff00000041818 */
[----:B----4-:R-:W-:Y:S08]  /*4af0*/  HMMA.16816.F32.BF16 R64, R4, R36, R16 ;  /* 0x000000240440723c */ /* 0x010ff00000041810 */
[----:B--2---:R-:W-:Y:S08]  /*4b00*/  HMMA.16816.F32.BF16 R16, R8, R34, RZ ;  /* 0x000000220810723c */ /* 0x004ff000000418ff */
[----:B------:R-:W-:Y:S08]  /*4b10*/  HMMA.16816.F32.BF16 R96, R4, R62, R20 ;  /* 0x0000003e0460723c */ /* 0x000ff00000041814 */
[----:B------:R-:W-:Y:S01]  /*4b20*/  HMMA.16816.F32.BF16 R20, R8, R32, RZ ;  /* 0x000000200814723c */ /* 0x000fe200000418ff */
[----:B------:R-:W2:Y:S07]  /*4b30*/  LDSM.16.MT88.4 R32, [R181+0x4000] ;  /* 0x00400000b520783b */ /* 0x000eae0000004200 */
[C---:B-1----:R-:W-:Y:S01]  /*4b40*/  HMMA.16816.F32.BF16 R40, R4.reuse, R30, R16 ;  /* 0x0000001e0428723c */ /* 0x042fe20000041810 */
[----:B------:R-:W1:Y:S07]  /*4b50*/  LDSM.16.MT88.4 R16, [R180+0x4000] ;  /* 0x00400000b410783b */ /* 0x000e6e0000004200 */
[----:B------:R-:W-:Y:S08]  /*4b60*/  HMMA.16816.F32.BF16 R144, R4, R52, R44 ;  /* 0x000000340490723c */ /* 0x000ff0000004182c */
[C---:B------:R-:W-:Y:S08]  /*4b70*/  HMMA.16816.F32.BF16 R44, R8.reuse, R48, RZ ;  /* 0x00000030082c723c */ /* 0x040ff000000418ff */
[----:B------:R-:W-:Y:S08]  /*4b80*/  HMMA.16816.F32.BF16 R24, R8, R70, RZ ;  /* 0x000000460818723c */ /* 0x000ff000000418ff */
[C---:B------:R-:W-:Y:S01]  /*4b90*/  HMMA.16816.F32.BF16 R48, R4.reuse, R28, R20 ;  /* 0x0000001c0430723c */ /* 0x040fe20000041814 */
[----:B------:R-:W4:Y:S07]  /*4ba0*/  LDSM.16.MT88.4 R28, [R181+0x4800] ;  /* 0x00480000b51c783b */ /* 0x000f2e0000004200 */
[C---:B------:R-:W-:Y:S08]  /*4bb0*/  HMMA.16816.F32.BF16 R100, R4.reuse, R60, R44 ;  /* 0x0000003c0464723c */ /* 0x040ff0000004182c */
[----:B------:R-:W-:Y:S08]  /*4bc0*/  HMMA.16816.F32.BF16 R60, R4, R38, R24 ;  /* 0x00000026043c723c */ /* 0x000ff00000041818 */
[C---:B--2---:R-:W-:Y:S08]  /*4bd0*/  HMMA.16816.F32.BF16 R24, R8.reuse, R32, RZ ;  /* 0x000000200818723c */ /* 0x044ff000000418ff */
[C---:B------:R-:W-:Y:S08]  /*4be0*/  HMMA.16816.F32.BF16 R20, R8.reuse, R34, RZ ;  /* 0x000000220814723c */ /* 0x040ff000000418ff */
[C---:B-1----:R-:W-:Y:S08]  /*4bf0*/  HMMA.16816.F32.BF16 R32, R8.reuse, R16, RZ ;  /* 0x000000100820723c */ /* 0x042ff000000418ff */
[----:B------:R-:W-:Y:S01]  /*4c00*/  HMMA.16816.F32.BF16 R8, R8, R18, RZ ;  /* 0x000000120808723c */ /* 0x000fe200000418ff */
[----:B------:R-:W1:Y:S07]  /*4c10*/  LDSM.16.MT88.4 R16, [R180+0x4800] ;  /* 0x00480000b410783b */ /* 0x000e6e0000004200 */
[C---:B----4-:R-:W-:Y:S08]  /*4c20*/  HMMA.16816.F32.BF16 R24, R4.reuse, R28, R24 ;  /* 0x0000001c0418723c */ /* 0x050ff00000041818 */
[C---:B------:R-:W-:Y:S08]  /*4c30*/  HMMA.16816.F32.BF16 R20, R4.reuse, R30, R20 ;  /* 0x0000001e0414723c */ /* 0x040ff00000041814 */
[C---:B-1----:R-:W-:Y:S08]  /*4c40*/  HMMA.16816.F32.BF16 R32, R4.reuse, R16, R32 ;  /* 0x000000100420723c */ /* 0x042ff00000041820 */
[----:B------:R-:W-:Y:S01]  /*4c50*/  HMMA.16816.F32.BF16 R16, R4, R18, R8 ;  /* 0x000000120410723c */ /* 0x000fe20000041808 */
[----:B------:R-:W1:Y:S06]  /*4c60*/  LDSM.16.MT88.4 R8, [R178+0x1000] ;  /* 0x00100000b208783b */ /* 0x000e6c0000004200 */
[----:B------:R-:W-:-:S02]  /*4c70*/  F2FP.BF16.PACK_AB R4, R158, R155 ;  /* 0x0000009b9e04723e */ /* 0x000fc400000010ff */
[----:B-----5:R-:W-:Y:S02]  /*4c80*/  F2FP.BF16.PACK_AB R6, R159, R157 ;  /* 0x0000009d9f06723e */ /* 0x020fe400000010ff */
[----:B---3--:R-:W-:Y:S02]  /*4c90*/  F2FP.BF16.PACK_AB R5, R154, R15 ;  /* 0x0000000f9a05723e */ /* 0x008fe400000010ff */
[----:B------:R-:W-:-:S07]  /*4ca0*/  F2FP.BF16.PACK_AB R7, R156, R124 ;  /* 0x0000007c9c07723e */ /* 0x000fce00000010ff */
[C---:B-1----:R-:W-:Y:S08]  /*4cb0*/  HMMA.16816.F32.BF16 R132, R4.reuse, R8, R132 ;  /* 0x000000080484723c */ /* 0x042ff00000041884 */
[C---:B------:R-:W-:Y:S01]  /*4cc0*/  HMMA.16816.F32.BF16 R28, R4.reuse, R10, R128 ;  /* 0x0000000a041c723c */ /* 0x040fe20000041880 */
[----:B------:R-:W1:Y:S04]  /*4cd0*/  LDSM.16.MT88.4 R8, [R179+0x1000] ;  /* 0x00100000b308783b */ /* 0x000e680000004200 */
[----:B------:R-:W-:Y:S03]  /*4ce0*/  LDSM.16.MT88.4 R128, [R178+0x1800] ;  /* 0x00180000b280783b */ /* 0x000fe60000004200 */
[C---:B-1----:R-:W-:Y:S08]  /*4cf0*/  HMMA.16816.F32.BF16 R36, R4.reuse, R8, R140 ;  /* 0x000000080424723c */ /* 0x042ff0000004188c */
[C---:B------:R-:W-:Y:S01]  /*4d00*/  HMMA.16816.F32.BF16 R44, R4.reuse, R10, R120 ;  /* 0x0000000a042c723c */ /* 0x040fe20000041878 */
[----:B------:R-:W1:Y:S07]  /*4d10*/  LDSM.16.MT88.4 R8, [R181+0x1000] ;  /* 0x00100000b508783b */ /* 0x000e6e0000004200 */
        /* <DEDUP_REMOVED lines=14> */
[----:B------:R-:W1:Y:S04]  /*4e00*/  LDSM.16.MT88.4 R8, [R180+0x3000] ;  /* 0x00300000b408783b */ /* 0x000e680000004200 */
[----:B------:R-:W-:Y:S03]  /*4e10*/  LDSM.16.MT88.4 R96, [R178+0x5800] ;  /* 0x00580000b260783b */ /* 0x000fe60000004200 */
[C---:B-1----:R-:W-:Y:S08]  /*4e20*/  HMMA.16816.F32.BF16 R104, R4.reuse, R8, R92 ;  /* 0x000000080468723c */ /* 0x042ff0000004185c */
[C---:B------:R-:W-:Y:S01]  /*4e30*/  HMMA.16816.F32.BF16 R100, R4.reuse, R10, R72 ;  /* 0x0000000a0464723c */ /* 0x040fe20000041848 */
[----:B------:R-:W1:Y:S04]  /*4e40*/  LDSM.16.MT88.4 R8, [R178+0x5000] ;  /* 0x00500000b208783b */ /* 0x000e680000004200 */
[----:B------:R-:W-:Y:S03]  /*4e50*/  LDSM.16.MT88.4 R72, [R179+0x3800] ;  /* 0x00380000b348783b */ /* 0x000fe60000004200 */
[C---:B-1----:R-:W-:Y:S01]  /*4e60*/  HMMA.16816.F32.BF16 R92, R4.reuse, R8, R64 ;  /* 0x00000008045c723c */ /* 0x042fe20000041840 */
[----:B------:R-:W-:Y:S07]  /*4e70*/  LDSM.16.MT88.4 R64, [R178+0x3800] ;  /* 0x00380000b240783b */ /* 0x000fee0000004200 */
[C---:B------:R-:W-:Y:S01]  /*4e80*/  HMMA.16816.F32.BF16 R116, R4.reuse, R10, R60 ;  /* 0x0000000a0474723c */ /* 0x040fe2000004183c */
[----:B------:R-:W1:Y:S07]  /*4e90*/  LDSM.16.MT88.4 R8, [R179+0x5000] ;  /* 0x00500000b308783b */ /* 0x000e6e0000004200 */
[C---:B-1----:R-:W-:Y:S01]  /*4ea0*/  HMMA.16816.F32.BF16 R136, R4.reuse, R8, R48 ;  /* 0x000000080488723c */ /* 0x042fe20000041830 */
[----:B------:R-:W-:Y:S07]  /*4eb0*/  LDSM.16.MT88.4 R48, [R181+0x1800] ;  /* 0x00180000b530783b */ /* 0x000fee0000004200 */
[C---:B------:R-:W-:Y:S01]  /*4ec0*/  HMMA.16816.F32.BF16 R108, R4.reuse, R10, R40 ;  /* 0x0000000a046c723c */ /* 0x040fe20000041828 */
[----:B------:R-:W1:Y:S04]  /*4ed0*/  LDSM.16.MT88.4 R8, [R181+0x5000] ;  /* 0x00500000b508783b */ /* 0x000e680000004200 */
[----:B------:R-:W-:Y:S03]  /*4ee0*/  LDSM.16.MT88.4 R40, [R179+0x1800] ;  /* 0x00180000b328783b */ /* 0x000fe60000004200 */
[C---:B-1----:R-:W-:Y:S08]  /*4ef0*/  HMMA.16816.F32.BF16 R24, R4.reuse, R8, R24 ;  /* 0x000000080418723c */ /* 0x042ff00000041818 */
[C---:B------:R-:W-:Y:S01]  /*4f00*/  HMMA.16816.F32.BF16 R20, R4.reuse, R10, R20 ;  /* 0x0000000a0414723c */ /* 0x040fe20000041814 */
[----:B------:R-:W1:Y:S07]  /*4f10*/  LDSM.16.MT88.4 R8, [R180+0x5000] ;  /* 0x00500000b408783b */ /* 0x000e6e0000004200 */
[C---:B-1----:R-:W-:Y:S01]  /*4f20*/  HMMA.16816.F32.BF16 R16, R4.reuse, R10, R16 ;  /* 0x0000000a0410723c */ /* 0x042fe20000041810 */
[----:B------:R1:W-:Y:S07]  /*4f30*/  MUFU.EX2 R11, R3 ;  /* 0x00000003000b7308 */ /* 0x0003ee0000000800 */
[----:B------:R-:W-:Y:S07]  /*4f40*/  HMMA.16816.F32.BF16 R32, R4, R8, R32 ;  /* 0x000000080420723c */ /* 0x000fee0000041820 */
[----:B------:R-:W-:-:S02]  /*4f50*/  FADD.FTZ R4, R162, R161 ;  /* 0x000000a1a2047221 */ /* 0x000fc40000010000 */
[----:B-1----:R-:W-:-:S04]  /*4f60*/  FFMA.FTZ R3, R149, c[0x0][0x2d0], -R2 ;  /* 0x0000b40095037a23 */ /* 0x002fc80000010802 */
[----:B------:R1:W2:Y:S02]  /*4f70*/  MUFU.EX2 R14, R3 ;  /* 0x00000003000e7308 */ /* 0x0002a40000000800 */
[--C-:B-1----:R-:W-:Y:S01]  /*4f80*/  FFMA.FTZ R3, R127, c[0x0][0x2d0], -R2.reuse ;  /* 0x0000b4007f037a23 */ /* 0x102fe20000010802 */
[----:B--2---:R-:W-:Y:S01]  /*4f90*/  F2FP.BF16.PACK_AB R120, R14, R11 ;  /* 0x0000000b0e78723e */ /* 0x004fe200000010ff */
[----:B------:R-:W-:-:S04]  /*4fa0*/  FFMA.FTZ R2, R126, c[0x0][0x2d0], -R2 ;  /* 0x0000b4007e027a23 */ /* 0x000fc80000010802 */
[----:B------:R1:W-:Y:S08]  /*4fb0*/  MUFU.EX2 R13, R3 ;  /* 0x00000003000d7308 */ /* 0x0003f00000000800 */
[----:B------:R2:W3:Y:S01]  /*4fc0*/  MUFU.EX2 R195, R2 ;  /* 0x0000000200c37308 */ /* 0x0004e20000000800 */
[----:B-1----:R-:W-:Y:S02]  /*4fd0*/  FADD.FTZ R3, R164, R163 ;  /* 0x000000a3a4037221 */ /* 0x002fe40000010000 */
[----:B--2---:R-:W-:Y:S01]  /*4fe0*/  FFMA.FTZ R2, R153, c[0x0][0x2d0], -R0 ;  /* 0x0000b40099027a23 */ /* 0x004fe20000010800 */
[----:B---3--:R-:W-:-:S04]  /*4ff0*/  F2FP.BF16.PACK_AB R122, R195, R13 ;  /* 0x0000000dc37a723e */ /* 0x008fc800000010ff */
[----:B------:R1:W-:Y:S02]  /*5000*/  MUFU.EX2 R9, R2 ;  /* 0x0000000200097308 */ /* 0x0003e40000000800 */
[----:B-1----:R-:W-:-:S06]  /*5010*/  FFMA.FTZ R2, R152, c[0x0][0x2d0], -R0 ;  /* 0x0000b40098027a23 */ /* 0x002fcc0000010800 */
[----:B------:R1:W2:Y:S02]  /*5020*/  MUFU.EX2 R10, R2 ;  /* 0x00000002000a7308 */ /* 0x0002a40000000800 */
[--C-:B-1----:R-:W-:Y:S01]  /*5030*/  FFMA.FTZ R2, R150, c[0x0][0x2d0], -R0.reuse ;  /* 0x0000b40096027a23 */ /* 0x102fe20000010800 */
[----:B--2---:R-:W-:Y:S01]  /*5040*/  F2FP.BF16.PACK_AB R121, R10, R9 ;  /* 0x000000090a79723e */ /* 0x004fe200000010ff */
[----:B------:R-:W-:-:S04]  /*5050*/  FFMA.FTZ R0, R148, c[0x0][0x2d0], -R0 ;  /* 0x0000b40094007a23 */ /* 0x000fc80000010800 */
[----:B------:R1:W-:Y:S08]  /*5060*/  MUFU.EX2 R8, R2 ;  /* 0x0000000200087308 */ /* 0x0003f00000000800 */
[----:B------:R-:W2:Y:S01]  /*5070*/  MUFU.EX2 R196, R0 ;  /* 0x0000000000c47308 */ /* 0x000ea20000000800 */
[----:B-1----:R-:W-:-:S04]  /*5080*/  FADD.FTZ R2, R168, R3 ;  /* 0x00000003a8027221 */ /* 0x002fc80000010000 */
[----:B------:R-:W-:Y:S01]  /*5090*/  FADD.FTZ R2, R167, R2 ;  /* 0x00000002a7027221 */ /* 0x000fe20000010000 */
[----:B--2---:R-:W-:Y:S01]  /*50a0*/  F2FP.BF16.PACK_AB R123, R196, R8 ;  /* 0x00000008c47b723e */ /* 0x004fe200000010ff */
[----:B------:R-:W-:Y:S02]  /*50b0*/  FADD.FTZ R0, R166, R4 ;  /* 0x00000004a6007221 */ /* 0x000fe40000010000 */
[----:B------:R-:W-:Y:S01]  /*50c0*/  FADD.FTZ R2, R173, R2 ;  /* 0x00000002ad027221 */ /* 0x000fe20000010000 */
[----:B------:R-:W-:Y:S01]  /*50d0*/  LDSM.16.MT88.4 R4, [R180+0x5800] ;  /* 0x00580000b404783b */ /* 0x000fe20000004200 */
[----:B------:R-:W-:Y:S02]  /*50e0*/  FADD.FTZ R0, R165, R0 ;  /* 0x00000000a5007221 */ /* 0x000fe40000010000 */
[----:B------:R-:W-:Y:S01]  /*50f0*/  HMMA.16816.F32.BF16 R36, R120, R40, R36 ;  /* 0x000000287824723c */ /* 0x000fe20000041824 */
[----:B------:R-:W-:Y:S02]  /*5100*/  FADD.FTZ R2, R175, R2 ;  /* 0x00000002af027221 */ /* 0x000fe40000010000 */
[----:B------:R-:W-:-:S02]  /*5110*/  FADD.FTZ R0, R170, R0 ;  /* 0x00000000aa007221 */ /* 0x000fc40000010000 */
[----:B------:R-:W-:Y:S02]  /*5120*/  FADD.FTZ R2, R174, R2 ;  /* 0x00000002ae027221 */ /* 0x000fe40000010000 */
[----:B------:R-:W-:Y:S01]  /*5130*/  FADD.FTZ R0, R172, R0 ;  /* 0x00000000ac007221 */ /* 0x000fe20000010000 */
[C---:B------:R-:W-:Y:S01]  /*5140*/  HMMA.16816.F32.BF16 R40, R120.reuse, R42, R44 ;  /* 0x0000002a7828723c */ /* 0x040fe2000004182c */
[----:B------:R-:W-:Y:S02]  /*5150*/  FADD.FTZ R2, R182, R2 ;  /* 0x00000002b6027221 */ /* 0x000fe40000010000 */
[----:B------:R-:W-:Y:S02]  /*5160*/  FADD.FTZ R0, R169, R0 ;  /* 0x00000000a9007221 */ /* 0x000fe40000010000 */
[----:B------:R-:W-:Y:S02]  /*5170*/  FADD.FTZ R2, R155, R2 ;  /* 0x000000029b027221 */ /* 0x000fe40000010000 */
[----:B------:R-:W-:Y:S01]  /*5180*/  FADD.FTZ R0, R171, R0 ;  /* 0x00000000ab007221 */ /* 0x000fe20000010000 */
[----:B------:R-:W-:Y:S01]  /*5190*/  HMMA.16816.F32.BF16 R44, R120, R48, R52 ;  /* 0x00000030782c723c */ /* 0x000fe20000041834 */
[----:B------:R-:W-:-:S02]  /*51a0*/  FADD.FTZ R2, R158, R2 ;  /* 0x000000029e027221 */ /* 0x000fc40000010000 */
[----:B------:R-:W-:Y:S02]  /*51b0*/  FADD.FTZ R0, R15, R0 ;  /* 0x000000000f007221 */ /* 0x000fe40000010000 */
[----:B------:R-:W-:Y:S02]  /*51c0*/  FADD.FTZ R2, R157, R2 ;  /* 0x000000029d027221 */ /* 0x000fe40000010000 */
[----:B------:R-:W-:Y:S01]  /*51d0*/  FADD.FTZ R0, R154, R0 ;  /* 0x000000009a007221 */ /* 0x000fe20000010000 */
[----:B------:R-:W-:Y:S01]  /*51e0*/  HMMA.16816.F32.BF16 R48, R120, R50, R56 ;  /* 0x000000327830723c */ /* 0x000fe20000041838 */
[----:B------:R-:W1:Y:S01]  /*51f0*/  LDSM.16.MT88.4 R56, [R180+0x1800] ;  /* 0x00180000b438783b */ /* 0x000e620000004200 */
[----:B------:R-:W-:Y:S02]  /*5200*/  FADD.FTZ R2, R159, R2 ;  /* 0x000000029f027221 */ /* 0x000fe40000010000 */
[----:B------:R-:W-:Y:S02]  /*5210*/  FADD.FTZ R0, R124, R0 ;  /* 0x000000007c007221 */ /* 0x000fe40000010000 */
[----:B------:R-:W-:-:S02]  /*5220*/  FADD.FTZ R3, R11, R2 ;  /* 0x000000020b037221 */ /* 0x000fc40000010000 */
[C---:B------:R-:W-:Y:S01]  /*5230*/  HMMA.16816.F32.BF16 R60, R120.reuse, R64, R76 ;  /* 0x00000040783c723c */ /* 0x040fe2000004184c */
[----:B------:R-:W-:Y:S02]  /*5240*/  FADD.FTZ R0, R156, R0 ;  /* 0x000000009c007221 */ /* 0x000fe40000010000 */
[----:B------:R-:W-:Y:S02]  /*5250*/  FADD.FTZ R3, R14, R3 ;  /* 0x000000030e037221 */ /* 0x000fe40000010000 */
[----:B------:R-:W-:Y:S01]  /*5260*/  FADD.FTZ R2, R9, R0 ;  /* 0x0000000009027221 */ /* 0x000fe20000010000 */
[----:B------:R-:W-:Y:S01]  /*5270*/  IADD3 R0, R160, -0x2, RZ ;  /* 0xfffffffea0007810 */ /* 0x000fe20007ffe0ff */
[----:B------:R-:W-:Y:S01]  /*5280*/  FADD.FTZ R3, R13, R3 ;  /* 0x000000030d037221 */ /* 0x000fe20000010000 */
[----:B------:R-:W-:Y:S01]  /*5290*/  HMMA.16816.F32.BF16 R64, R120, R66, R80 ;  /* 0x000000427840723c */ /* 0x000fe20000041850 */
[----:B------:R-:W2:Y:S01]  /*52a0*/  LDSM.16.MT88.4 R80, [R181+0x3800] ;  /* 0x00380000b550783b */ /* 0x000ea20000004200 */
[----:B------:R-:W-:Y:S01]  /*52b0*/  ISETP.GE.AND P0, PT, R0, R200, PT ;  /* 0x000000c80000720c */ /* 0x000fe20003f06270 */
[----:B------:R-:W-:-:S02]  /*52c0*/  FADD.FTZ R2, R10, R2 ;  /* 0x000000020a027221 */ /* 0x000fc40000010000 */
[----:B------:R-:W-:Y:S02]  /*52d0*/  FADD.FTZ R195, R195, R3 ;  /* 0x00000003c3c37221 */ /* 0x000fe40000010000 */
[----:B------:R-:W-:Y:S01]  /*52e0*/  FADD.FTZ R2, R8, R2 ;  /* 0x0000000208027221 */ /* 0x000fe20000010000 */
[----:B------:R-:W-:Y:S03]  /*52f0*/  HMMA.16816.F32.BF16 R92, R120, R96, R92 ;  /* 0x00000060785c723c */ /* 0x000fe6000004185c */
[----:B------:R-:W-:-:S05]  /*5300*/  FADD.FTZ R196, R196, R2 ;  /* 0x00000002c4c47221 */ /* 0x000fca0000010000 */
[C---:B------:R-:W-:Y:S08]  /*5310*/  HMMA.16816.F32.BF16 R132, R120.reuse, R128, R132 ;  /* 0x000000807884723c */ /* 0x040ff00000041884 */
[C---:B------:R-:W-:Y:S08]  /*5320*/  HMMA.16816.F32.BF16 R96, R120.reuse, R98, R116 ;  /* 0x000000627860723c */ /* 0x040ff00000041874 */
[C---:B-1----:R-:W-:Y:S08]  /*5330*/  HMMA.16816.F32.BF16 R52, R120.reuse, R56, R144 ;  /* 0x000000387834723c */ /* 0x042ff00000041890 */
[C---:B------:R-:W-:Y:S08]  /*5340*/  HMMA.16816.F32.BF16 R56, R120.reuse, R58, R68 ;  /* 0x0000003a7838723c */ /* 0x040ff00000041844 */
[C---:B------:R-:W-:Y:S08]  /*5350*/  HMMA.16816.F32.BF16 R68, R120.reuse, R72, R84 ;  /* 0x000000487844723c */ /* 0x040ff00000041854 */
[C---:B------:R-:W-:Y:S01]  /*5360*/  HMMA.16816.F32.BF16 R72, R120.reuse, R74, R88 ;  /* 0x0000004a7848723c */ /* 0x040fe20000041858 */
[----:B------:R-:W1:Y:S07]  /*5370*/  LDSM.16.MT88.4 R88, [R180+0x3800] ;  /* 0x00380000b458783b */ /* 0x000e6e0000004200 */
[C---:B--2---:R-:W-:Y:S08]  /*5380*/  HMMA.16816.F32.BF16 R76, R120.reuse, R80, R140 ;  /* 0x00000050784c723c */ /* 0x044ff0000004188c */
[C---:B------:R-:W-:Y:S01]  /*5390*/  HMMA.16816.F32.BF16 R80, R120.reuse, R82, R112 ;  /* 0x000000527850723c */ /* 0x040fe20000041870 */
[----:B------:R-:W-:Y:S07]  /*53a0*/  LDSM.16.MT88.4 R112, [R181+0x5800] ;  /* 0x00580000b570783b */ /* 0x000fee0000004200 */
[C---:B------:R-:W-:Y:S08]  /*53b0*/  HMMA.16816.F32.BF16 R128, R120.reuse, R130, R28 ;  /* 0x000000827880723c */ /* 0x040ff0000004181c */
[C---:B------:R-:W-:Y:S08]  /*53c0*/  HMMA.16816.F32.BF16 R116, R120.reuse, R4, R32 ;  /* 0x000000047874723c */ /* 0x040ff00000041820 */
[C---:B-1----:R-:W-:Y:S01]  /*53d0*/  HMMA.16816.F32.BF16 R84, R120.reuse, R88, R104 ;  /* 0x000000587854723c */ /* 0x042fe20000041868 */
[----:B------:R-:W1:Y:S07]  /*53e0*/  LDSM.16.MT88.4 R104, [R179+0x5800] ;  /* 0x00580000b368783b */ /* 0x000e6e0000004200 */
[C---:B------:R-:W-:Y:S08]  /*53f0*/  HMMA.16816.F32.BF16 R88, R120.reuse, R90, R100 ;  /* 0x0000005a7858723c */ /* 0x040ff00000041864 */
[C---:B-1----:R-:W-:Y:S08]  /*5400*/  HMMA.16816.F32.BF16 R100, R120.reuse, R104, R136 ;  /* 0x000000687864723c */ /* 0x042ff00000041888 */
[C---:B------:R-:W-:Y:S08]  /*5410*/  HMMA.16816.F32.BF16 R104, R120.reuse, R106, R108 ;  /* 0x0000006a7868723c */ /* 0x040ff0000004186c */
[C---:B------:R-:W-:Y:S08]  /*5420*/  HMMA.16816.F32.BF16 R108, R120.reuse, R112, R24 ;  /* 0x00000070786c723c */ /* 0x040ff00000041818 */
[C---:B------:R-:W-:Y:S08]  /*5430*/  HMMA.16816.F32.BF16 R112, R120.reuse, R114, R20 ;  /* 0x000000727870723c */ /* 0x040ff00000041814 */
[----:B------:R-:W-:Y:S01]  /*5440*/  HMMA.16816.F32.BF16 R120, R120, R6, R16 ;  /* 0x000000067878723c */ /* 0x000fe20000041810 */
[----:B------:R-:W-:Y:S07]  /*5450*/  @!UPT UIADD3 URZ, URZ, URZ, URZ ;  /* 0x0000003f3f3ff290 */ /* 0x000fee000fffe03f */
[----:B------:R-:W-:Y:S11]  /*5460*/  @!P0 BRA `(.L_x_54) ;  /* 0x00002e1000008947 */ /* 0x000ff60003800000 */
[----:B------:R-:W-:Y:S02]  /*5470*/  MOV R193, R0 ;  /* 0x0000000000c17202 */ /* 0x000fe40000000f00 */
[----:B------:R-:W-:-:S02]  /*5480*/  MOV R127, R12 ;  /* 0x0000000c007f7202 */ /* 0x000fc40000000f00 */
[----:B------:R-:W-:Y:S02]  /*5490*/  MOV R126, R125 ;  /* 0x0000007d007e7202 */ /* 0x000fe40000000f00 */
.L_x_61:
[----:B------:R-:W-:Y:S01]  /*54a0*/  SHF.R.S32.HI R0, RZ, 0x1f, R189 ;  /* 0x0000001fff007819 */ /* 0x000fe200000114bd */
[----:B------:R-:W-:Y:S04]  /*54b0*/  DEPBAR.LE SB0, 0x0 ;  /* 0x000080000000791a */ /* 0x000fe80000000000 */
[----:B------:R-:W-:Y:S01]  /*54c0*/  SHF.R.S32.HI R4, RZ, 0x1f, R188 ;  /* 0x0000001fff047819 */ /* 0x000fe200000114bc */
[----:B------:R-:W-:Y:S01]  /*54d0*/  WARPSYNC 0xffffffff ;  /* 0xffffffff00007948 */ /* 0x000fe20003800000 */
[----:B------:R-:W-:Y:S01]  /*54e0*/  R2P PR, R197, 0x6 ;  /* 0x00000006c5007804 */ /* 0x000fe20000000000 */
[----:B------:R-:W-:Y:S01]  /*54f0*/  BAR.SYNC.DEFER_BLOCKING 0x0 ;  /* 0x0000000000007b1d */ /* 0x000fe20000010000 */
[----:B------:R-:W-:Y:S01]  /*5500*/  SHF.R.S32.HI R5, RZ, 0x1f, R199 ;  /* 0x0000001fff057819 */ /* 0x000fe200000114c7 */
[----:B------:R-:W-:Y:S01]  /*5510*/  IMAD R0, R0, c[0x0][0x208], RZ ;  /* 0x0000820000007a24 */ /* 0x000fe200078e02ff */
[----:B------:R-:W-:Y:S01]  /*5520*/  IADD3 R124, R176, 0x40, RZ ;  /* 0x00000040b07c7810 */ /* 0x000fe20007ffe0ff */
[----:B------:R-:W-:Y:S01]  /*5530*/  IMAD.WIDE.U32 R2, R189, c[0x0][0x208], RZ ;  /* 0x00008200bd027a25 */ /* 0x000fe200078e00ff */
[----:B------:R-:W-:Y:S02]  /*5540*/  SHF.R.S32.HI R12, RZ, 0x1f, R198 ;  /* 0x0000001fff0c7819 */ /* 0x000fe400000114c6 */
[----:B------:R-:W-:Y:S01]  /*5550*/  SHF.L.U64.HI R22, R199, 0x1, R5 ;  /* 0x00000001c7167819 */ /* 0x000fe20000010205 */
[----:B------:R-:W-:Y:S01]  /*5560*/  IMAD R0, R189, c[0x0][0x20c], R0 ;  /* 0x00008300bd007a24 */ /* 0x000fe200078e0200 */
[----:B------:R-:W-:Y:S01]  /*5570*/  SHF.R.S32.HI R5, RZ, 0x1f, R194 ;  /* 0x0000001fff057819 */ /* 0x000fe200000114c2 */
[----:B------:R-:W-:Y:S01]  /*5580*/  IMAD R4, R4, c[0x0][0x218], RZ ;  /* 0x0000860004047a24 */ /* 0x000fe200078e02ff */
[----:B------:R-:W-:Y:S01]  /*5590*/  SHF.L.U64.HI R14, R198, 0x1, R12 ;  /* 0x00000001c60e7819 */ /* 0x000fe2000001020c */
[----:B------:R-:W-:Y:S01]  /*55a0*/  IMAD.IADD R3, R3, 0x1, R0 ;  /* 0x0000000103037824 */ /* 0x000fe200078e0200 */
[----:B------:R-:W-:Y:S01]  /*55b0*/  IADD3 R0, R176, 0x20, RZ ;  /* 0x00000020b0007810 */ /* 0x000fe20007ffe0ff */
[----:B------:R-:W-:Y:S01]  /*55c0*/  IMAD R4, R188, c[0x0][0x21c], R4 ;  /* 0x00008700bc047a24 */ /* 0x000fe200078e0204 */
[----:B------:R-:W-:Y:S01]  /*55d0*/  @P2 IADD3 R124, R176, -0x40, RZ ;  /* 0xffffffc0b07c2810 */ /* 0x000fe20007ffe0ff */
[----:B------:R-:W-:Y:S01]  /*55e0*/  IMAD.WIDE.U32 R2, R188, c[0x0][0x218], R2 ;  /* 0x00008600bc027a25 */ /* 0x000fe200078e0002 */
[----:B------:R-:W-:Y:S02]  /*55f0*/  @P1 IADD3 R0, R176, -0x20, RZ ;  /* 0xffffffe0b0001810 */ /* 0x000fe40007ffe0ff */
[C---:B------:R-:W-:Y:S01]  /*5600*/  ISETP.GE.AND P1, PT, R199.reuse, c[0x0][0x1d4], PT ;  /* 0x00007500c7007a0c */ /* 0x040fe20003f26270 */
[----:B------:R-:W-:Y:S01]  /*5610*/  IMAD.SHL.U32 R28, R199, 0x2, RZ ;  /* 0x00000002c71c7824 */ /* 0x000fe200078e00ff */
[----:B------:R-:W-:Y:S01]  /*5620*/  IADD3 R2, P0, R208, R2, RZ ;  /* 0x00000002d0027210 */ /* 0x000fe20007f1e0ff */
[----:B------:R-:W-:Y:S01]  /*5630*/  IMAD.SHL.U32 R15, R198, 0x2, RZ ;  /* 0x00000002c60f7824 */ /* 0x000fe200078e00ff */
[C---:B------:R-:W-:Y:S01]  /*5640*/  SHF.L.U64.HI R13, R194.reuse, 0x1, R5 ;  /* 0x00000001c20d7819 */ /* 0x040fe20000010205 */
[----:B------:R-:W1:Y:S01]  /*5650*/  LDSM.16.M88.4 R32, [R183] ;  /* 0x00000000b720783b */ /* 0x000e620000000200 */
[----:B------:R-:W-:Y:S01]  /*5660*/  IADD3.X R3, R211, R3, R4, P0, !PT ;  /* 0x00000003d3037210 */ /* 0x000fe200007fe404 */
[----:B------:R-:W-:Y:S01]  /*5670*/  IMAD.SHL.U32 R12, R194, 0x2, RZ ;  /* 0x00000002c20c7824 */ /* 0x000fe200078e00ff */
[----:B------:R-:W-:Y:S01]  /*5680*/  LEA R6, P0, R2, c[0x0][0x1f8], 0x1 ;  /* 0x00007e0002067a11 */ /* 0x000fe200078008ff */
[----:B------:R-:W2:Y:S01]  /*5690*/  LDSM.16.M88.4 R8, [R176] ;  /* 0x00000000b008783b */ /* 0x000ea20000000200 */
[----:B------:R-:W-:Y:S02]  /*56a0*/  IADD3 R172, R0, 0x5800, RZ ;  /* 0x0000580000ac7810 */ /* 0x000fe40007ffe0ff */
[----:B------:R-:W-:Y:S01]  /*56b0*/  LEA.HI.X R7, R2, c[0x0][0x1fc], R3, 0x1, P0 ;  /* 0x00007f0002077a11 */ /* 0x000fe200000f0c03 */
[----:B------:R-:W3:Y:S01]  /*56c0*/  LDSM.16.M88.4 R16, [R176+0x800] ;  /* 0x00080000b010783b */ /* 0x000ee20000000200 */
[----:B------:R-:W-:Y:S02]  /*56d0*/  ISETP.GE.AND P0, PT, R198, c[0x0][0x1d4], PT ;  /* 0x00007500c6007a0c */ /* 0x000fe40003f06270 */
[C---:B------:R-:W-:Y:S01]  /*56e0*/  IADD3 R171, R0.reuse, 0x5000, RZ ;  /* 0x0000500000ab7810 */ /* 0x040fe20007ffe0ff */
[----:B------:R-:W4:Y:S01]  /*56f0*/  LDSM.16.M88.4 R24, [R176+0x1000] ;  /* 0x00100000b018783b */ /* 0x000f220000000200 */
[C---:B------:R-:W-:Y:S02]  /*5700*/  IADD3 R170, R0.reuse, 0x4800, RZ ;  /* 0x0000480000aa7810 */ /* 0x040fe40007ffe0ff */
[C---:B------:R-:W-:Y:S01]  /*5710*/  IADD3 R169, R0.reuse, 0x4000, RZ ;  /* 0x0000400000a97810 */ /* 0x040fe20007ffe0ff */
[----:B------:R-:W1:Y:S01]  /*5720*/  LDSM.16.M88.4 R136, [R176+0x1800] ;  /* 0x00180000b088783b */ /* 0x000e620000000200 */
[C---:B------:R-:W-:Y:S02]  /*5730*/  IADD3 R164, R0.reuse, 0x3800, RZ ;  /* 0x0000380000a47810 */ /* 0x040fe40007ffe0ff */
[C---:B------:R-:W-:Y:S01]  /*5740*/  IADD3 R163, R0.reuse, 0x3000, RZ ;  /* 0x0000300000a37810 */ /* 0x040fe20007ffe0ff */
[----:B------:R-:W1:Y:S01]  /*5750*/  LDSM.16.M88.4 R140, [R184] ;  /* 0x00000000b88c783b */ /* 0x000e620000000200 */
[C---:B------:R-:W-:Y:S02]  /*5760*/  IADD3 R162, R0.reuse, 0x2800, RZ ;  /* 0x0000280000a27810 */ /* 0x040fe40007ffe0ff */
[----:B------:R-:W-:Y:S01]  /*5770*/  IADD3 R161, R0, 0x2000, RZ ;  /* 0x0000200000a17810 */ /* 0x000fe20007ffe0ff */
[----:B------:R-:W1:Y:S01]  /*5780*/  LDSM.16.M88.4 R144, [R0] ;  /* 0x000000000090783b */ /* 0x000e620000000200 */
[C---:B------:R-:W-:Y:S02]  /*5790*/  IADD3 R182, R124.reuse, 0x5800, RZ ;  /* 0x000058007cb67810 */ /* 0x040fe40007ffe0ff */
[C---:B------:R-:W-:Y:S01]  /*57a0*/  IADD3 R175, R124.reuse, 0x5000, RZ ;  /* 0x000050007caf7810 */ /* 0x040fe20007ffe0ff */
[----:B------:R-:W1:Y:S01]  /*57b0*/  LDSM.16.M88.4 R148, [R0+0x800] ;  /* 0x000800000094783b */ /* 0x000e620000000200 */
[C---:B------:R-:W-:Y:S02]  /*57c0*/  IADD3 R174, R124.reuse, 0x4800, RZ ;  /* 0x000048007cae7810 */ /* 0x040fe40007ffe0ff */
[C---:B------:R-:W-:Y:S01]  /*57d0*/  IADD3 R173, R124.reuse, 0x4000, RZ ;  /* 0x000040007cad7810 */ /* 0x040fe20007ffe0ff */
[----:B------:R-:W1:Y:S01]  /*57e0*/  LDSM.16.M88.4 R152, [R0+0x1000] ;  /* 0x001000000098783b */ /* 0x000e620000000200 */
[C---:B------:R-:W-:Y:S02]  /*57f0*/  IADD3 R168, R124.reuse, 0x3800, RZ ;  /* 0x000038007ca87810 */ /* 0x040fe40007ffe0ff */
[C---:B------:R-:W-:Y:S01]  /*5800*/  IADD3 R167, R124.reuse, 0x3000, RZ ;  /* 0x000030007ca77810 */ /* 0x040fe20007ffe0ff */
[----:B------:R5:W1:Y:S01]  /*5810*/  LDSM.16.M88.4 R156, [R0+0x1800] ;  /* 0x00180000009c783b */ /* 0x000a620000000200 */
[C---:B------:R-:W-:Y:S02]  /*5820*/  IADD3 R166, R124.reuse, 0x2800, RZ ;  /* 0x000028007ca67810 */ /* 0x040fe40007ffe0ff */
[C---:B------:R-:W-:Y:S02]  /*5830*/  IADD3 R165, R124.reuse, 0x2000, RZ ;  /* 0x000020007ca57810 */ /* 0x040fe40007ffe0ff */
[C---:B------:R-:W-:Y:S02]  /*5840*/  IADD3 R160, R124.reuse, 0x1800, RZ ;  /* 0x000018007ca07810 */ /* 0x040fe40007ffe0ff */
[C---:B------:R-:W-:Y:S02]  /*5850*/  IADD3 R125, R124.reuse, 0x1000, RZ ;  /* 0x000010007c7d7810 */ /* 0x040fe40007ffe0ff */
[----:B-----5:R-:W-:Y:S01]  /*5860*/  IADD3 R0, R124, 0x800, RZ ;  /* 0x000008007c007810 */ /* 0x020fe20007ffe0ff */
[----:B------:R-:W-:-:S05]  /*5870*/  BRA.DIV ~URZ, `(.L_x_55) ;  /* 0x00007c427f007947 */ /* 0x000fca000b800000 */
[----:B--234-:R2:W3:Y:S02]  /*5880*/  SHFL.IDX PT, R2, R7, RZ, 0x181f ;  /* 0x00181fff07027589 */ /* 0x01c4e400000e0000 */
.L_x_135:
[----:B------:R-:W4:Y:S01]  /*5890*/  SHFL.IDX PT, R3, R6, RZ, 0x181f ;  /* 0x00181fff06037589 */ /* 0x000f2200000e0000 */
[----:B------:R-:W-:Y:S01]  /*58a0*/  SEL R192, RZ, 0x10, P5 ;  /* 0x00000010ffc07807 */ /* 0x000fe20002800000 */
[----:B------:R-:W-:Y:S03]  /*58b0*/  BSSY B0, `(.L_x_56) ;  /* 0x0000102000007945 */ /* 0x000fe60003800000 */
[----:B------:R-:W5:Y:S05]  /*58c0*/  SHFL.IDX PT, R20, R6, 0x1, 0x181f ;  /* 0x00381f0006147f89 */ /* 0x000f6a00000e0000 */
[----:B------:R-:W2:Y:S01]  /*58d0*/  SHFL.IDX PT, R21, R7, 0x1, 0x181f ;  /* 0x00381f0007157f89 */ /* 0x000ea200000e0000 */
[C---:B----4-:R-:W-:Y:S05]  /*58e0*/  IADD3 R4, P2, R3.reuse, R12, RZ ;  /* 0x0000000c03047210 */ /* 0x050fea0007f5e0ff */
[C-C-:B---3--:R-:W-:Y:S05]  /*58f0*/  IMAD.X R5, R2.reuse, 0x1, R13.reuse, P2 ;  /* 0x0000000102057824 */ /* 0x148fea00010e060d */
[----:B------:R3:W-:Y:S02]  /*5900*/  LDGSTS.E.BYPASS.LTC128B.128 [R187+0x100], [R4.64], !P5 ;  /* 0x0010000004bb7fae */ /* 0x0007e4000e901d46 */
[C---:B---3--:R-:W-:Y:S05]  /*5910*/  IADD3 R4, P2, R3.reuse, R15, RZ ;  /* 0x0000000f03047210 */ /* 0x048fea0007f5e0ff */
[----:B------:R-:W-:Y:S05]  /*5920*/  IMAD.X R5, R2, 0x1, R14, P2 ;  /* 0x0000000102057824 */ /* 0x000fea00010e060e */
[----:B------:R3:W-:Y:S02]  /*5930*/  LDGSTS.E.BYPASS.LTC128B.128 [R187+0x2100], [R4.64], !P0 ;  /* 0x0210000004bb7fae */ /* 0x0007e4000c101d46 */
[----:B---3--:R-:W-:Y:S02]  /*5940*/  IADD3 R5, -R192, 0x10, RZ ;  /* 0x00000010c0057810 */ /* 0x008fe40007ffe1ff */
[----:B------:R-:W-:Y:S02]  /*5950*/  IADD3 R4, P3, R3, R28, RZ ;  /* 0x0000001c03047210 */ /* 0x000fe40007f7e0ff */
[----:B------:R-:W-:Y:S04]  /*5960*/  LOP3.LUT R5, R5, 0xf, RZ, 0xc0, !PT ;  /* 0x0000000f05057812 */ /* 0x000fe800078ec0ff */
[-C--:B-----5:R-:W-:Y:S01]  /*5970*/  IADD3 R12, P4, P2, R5, R20.reuse, R12 ;  /* 0x00000014050c7210 */ /* 0x0a0fe20007a9e00c */
[----:B------:R-:W-:Y:S01]  /*5980*/  IMAD.X R5, R2, 0x1, R22, P3 ;  /* 0x0000000102057824 */ /* 0x000fe200018e0616 */
[----:B------:R-:W-:Y:S02]  /*5990*/  ISETP.NE.U32.AND P3, PT, R192, RZ, PT ;  /* 0x000000ffc000720c */ /* 0x000fe40003f65070 */
[----:B------:R-:W-:Y:S02]  /*59a0*/  SEL R2, RZ, 0x10, P0 ;  /* 0x00000010ff027807 */ /* 0x000fe40000000000 */
[----:B------:R3:W-:Y:S01]  /*59b0*/  LDGSTS.E.BYPASS.LTC128B.128 [R187+0x4100], [R4.64], !P1 ;  /* 0x0410000004bb7fae */ /* 0x0007e2000c901d46 */
[-C--:B--2---:R-:W-:Y:S02]  /*59c0*/  IADD3.X R13, RZ, R21.reuse, R13, P4, P2 ;  /* 0x00000015ff0d7210 */ /* 0x084fe400027e440d */
[C---:B------:R-:W-:Y:S02]  /*59d0*/  ISETP.NE.U32.AND P2, PT, R2.reuse, RZ, PT ;  /* 0x000000ff0200720c */ /* 0x040fe40003f45070 */
[----:B------:R-:W-:Y:S04]  /*59e0*/  IADD3 R2, -R2, 0x10, RZ ;  /* 0x0000001002027810 */ /* 0x000fe80007ffe1ff */
[----:B------:R-:W-:Y:S01]  /*59f0*/  LOP3.LUT R2, R2, 0xf, RZ, 0xc0, !PT ;  /* 0x0000000f02027812 */ /* 0x000fe200078ec0ff */
[----:B------:R2:W-:Y:S03]  /*5a00*/  LDGSTS.E.BYPASS.LTC128B.128.ZFILL [R187+0x1100], [R12.64], P3 ;  /* 0x011000000cbb7fae */ /* 0x0005e60009941d46 */
[-C--:B------:R-:W-:Y:S04]  /*5a10*/  IADD3 R2, P4, P3, R2, R20.reuse, R15 ;  /* 0x0000001402027210 */ /* 0x080fe80007b9e00f */
[-C--:B------:R-:W-:Y:S05]  /*5a20*/  IADD3.X R3, RZ, R21.reuse, R14, P4, P3 ;  /* 0x00000015ff037210 */ /* 0x080fea00027e640e */
[----:B------:R4:W-:Y:S01]  /*5a30*/  LDGSTS.E.BYPASS.LTC128B.128.ZFILL [R187+0x3100], [R2.64], P2 ;  /* 0x0310000002bb7fae */ /* 0x0009e20009141d46 */
[C---:B-1-3--:R-:W-:Y:S08]  /*5a40*/  HMMA.16816.F32.BF16 R4, R32.reuse, R8, RZ ;  /* 0x000000082004723c */ /* 0x04aff000000418ff */
[C---:B------:R-:W-:Y:S01]  /*5a50*/  HMMA.16816.F32.BF16 R8, R32.reuse, R10, RZ ;  /* 0x0000000a2008723c */ /* 0x040fe200000418ff */
[----:B--2---:R-:W-:Y:S04]  /*5a60*/  SEL R12, RZ, 0x10, P1 ;  /* 0x00000010ff0c7807 */ /* 0x004fe80000800000 */
[C---:B------:R-:W-:Y:S02]  /*5a70*/  ISETP.NE.U32.AND P4, PT, R12.reuse, RZ, PT ;  /* 0x000000ff0c00720c */ /* 0x040fe40003f85070 */
[----:B------:R-:W-:Y:S02]  /*5a80*/  IADD3 R23, -R12, 0x10, RZ ;  /* 0x000000100c177810 */ /* 0x000fe40007ffe1ff */
[C---:B------:R-:W-:Y:S03]  /*5a90*/  HMMA.16816.F32.BF16 R12, R32.reuse, R16, RZ ;  /* 0x00000010200c723c */ /* 0x040fe600000418ff */
[----:B----4-:R-:W-:Y:S04]  /*5aa0*/  LOP3.LUT R2, R23, 0xf, RZ, 0xc0, !PT ;  /* 0x0000000f17027812 */ /* 0x010fe800078ec0ff */
[----:B------:R-:W-:Y:S01]  /*5ab0*/  IADD3 R2, P3, P2, R2, R20, R28 ;  /* 0x0000001402027210 */ /* 0x000fe20007a7e01c */
[C---:B------:R-:W-:Y:S04]  /*5ac0*/  HMMA.16816.F32.BF16 R16, R32.reuse, R18, RZ ;  /* 0x000000122010723c */ /* 0x040fe800000418ff */
[----:B------:R-:W-:Y:S02]  /*5ad0*/  IADD3.X R3, RZ, R21, R22, P3, P2 ;  /* 0x00000015ff037210 */ /* 0x000fe40001fe4416 */
[----:B------:R-:W-:Y:S02]  /*5ae0*/  ISETP.GT.AND P2, PT, R193, R200, PT ;  /* 0x000000c8c100720c */ /* 0x000fe40003f44270 */
[C---:B------:R-:W-:Y:S01]  /*5af0*/  HMMA.16816.F32.BF16 R20, R32.reuse, R24, RZ ;  /* 0x000000182014723c */ /* 0x040fe200000418ff */
[----:B------:R1:W-:Y:S05]  /*5b00*/  LDGSTS.E.BYPASS.LTC128B.128.ZFILL [R187+0x5100], [R2.64], P4 ;  /* 0x0510000002bb7fae */ /* 0x0003ea000a141d46 */
[----:B------:R-:W0:Y:S02]  /*5b10*/  LDGDEPBAR ;  /* 0x00000000000079af */ /* 0x000e240000000000 */
[C---:B------:R-:W-:Y:S08]  /*5b20*/  HMMA.16816.F32.BF16 R24, R32.reuse, R26, RZ ;  /* 0x0000001a2018723c */ /* 0x040ff000000418ff */
[C---:B------:R-:W-:Y:S08]  /*5b30*/  HMMA.16816.F32.BF16 R28, R32.reuse, R136, RZ ;  /* 0x00000088201c723c */ /* 0x040ff000000418ff */
[----:B------:R-:W-:Y:S01]  /*5b40*/  HMMA.16816.F32.BF16 R32, R32, R138, RZ ;  /* 0x0000008a2020723c */ /* 0x000fe200000418ff */
[----:B------:R-:W-:Y:S07]  /*5b50*/  LDSM.16.M88.4 R136, [R186] ;  /* 0x00000000ba88783b */ /* 0x000fee0000000200 */
[C---:B------:R-:W-:Y:S08]  /*5b60*/  HMMA.16816.F32.BF16 R4, R140.reuse, R144, R4 ;  /* 0x000000908c04723c */ /* 0x040ff00000041804 */
[C---:B------:R-:W-:Y:S01]  /*5b70*/  HMMA.16816.F32.BF16 R8, R140.reuse, R146, R8 ;  /* 0x000000928c08723c */ /* 0x040fe20000041808 */
[----:B------:R-:W2:Y:S07]  /*5b80*/  LDSM.16.M88.4 R144, [R124] ;  /* 0x000000007c90783b */ /* 0x000eae0000000200 */
[C---:B------:R-:W-:Y:S08]  /*5b90*/  HMMA.16816.F32.BF16 R12, R140.reuse, R148, R12 ;  /* 0x000000948c0c723c */ /* 0x040ff0000004180c */
[C---:B------:R-:W-:Y:S01]  /*5ba0*/  HMMA.16816.F32.BF16 R16, R140.reuse, R150, R16 ;  /* 0x000000968c10723c */ /* 0x040fe20000041810 */
[----:B------:R-:W3:Y:S07]  /*5bb0*/  LDSM.16.M88.4 R148, [R0] ;  /* 0x000000000094783b */ /* 0x000eee0000000200 */
[C---:B------:R-:W-:Y:S08]  /*5bc0*/  HMMA.16816.F32.BF16 R20, R140.reuse, R152, R20 ;  /* 0x000000988c14723c */ /* 0x040ff00000041814 */
[C---:B------:R-:W-:Y:S01]  /*5bd0*/  HMMA.16816.F32.BF16 R24, R140.reuse, R154, R24 ;  /* 0x0000009a8c18723c */ /* 0x040fe20000041818 */
[----:B------:R-:W4:Y:S07]  /*5be0*/  LDSM.16.M88.4 R152, [R125] ;  /* 0x000000007d98783b */ /* 0x000f2e0000000200 */
[C---:B------:R-:W-:Y:S08]  /*5bf0*/  HMMA.16816.F32.BF16 R28, R140.reuse, R156, R28 ;  /* 0x0000009c8c1c723c */ /* 0x040ff0000004181c */
[----:B------:R-:W-:Y:S01]  /*5c00*/  HMMA.16816.F32.BF16 R32, R140, R158, R32 ;  /* 0x0000009e8c20723c */ /* 0x000fe20000041820 */
[----:B------:R-:W5:Y:S05]  /*5c10*/  LDSM.16.M88.4 R140, [R160] ;  /* 0x00000000a08c783b */ /* 0x000f6a0000000200 */
[----:B------:R-:W-:Y:S02]  /*5c20*/  LDSM.16.M88.4 R156, [R177+-0x3800] ;  /* 0xffc80000b19c783b */ /* 0x000fe40000000200 */
[C---:B--2---:R-:W-:Y:S08]  /*5c30*/  HMMA.16816.F32.BF16 R4, R136.reuse, R144, R4 ;  /* 0x000000908804723c */ /* 0x044ff00000041804 */
[C---:B------:R-:W-:Y:S01]  /*5c40*/  HMMA.16816.F32.BF16 R8, R136.reuse, R146, R8 ;  /* 0x000000928808723c */ /* 0x040fe20000041808 */
[----:B------:R-:W-:Y:S07]  /*5c50*/  LDSM.16.M88.4 R144, [R185] ;  /* 0x00000000b990783b */ /* 0x000fee0000000200 */
[C---:B---3--:R-:W-:Y:S08]  /*5c60*/  HMMA.16816.F32.BF16 R12, R136.reuse, R148, R12 ;  /* 0x00000094880c723c */ /* 0x048ff0000004180c */
[C---:B------:R-:W-:Y:S01]  /*5c70*/  HMMA.16816.F32.BF16 R16, R136.reuse, R150, R16 ;  /* 0x000000968810723c */ /* 0x040fe20000041810 */
[----:B------:R-:W2:Y:S07]  /*5c80*/  LDSM.16.M88.4 R148, [R177+-0x4000] ;  /* 0xffc00000b194783b */ /* 0x000eae0000000200 */
[C---:B----4-:R-:W-:Y:S08]  /*5c90*/  HMMA.16816.F32.BF16 R20, R136.reuse, R152, R20 ;  /* 0x000000988814723c */ /* 0x050ff00000041814 */
[C---:B------:R-:W-:Y:S01]  /*5ca0*/  HMMA.16816.F32.BF16 R24, R136.reuse, R154, R24 ;  /* 0x0000009a8818723c */ /* 0x040fe20000041818 */
[----:B------:R-:W3:Y:S07]  /*5cb0*/  LDSM.16.M88.4 R152, [R177+-0x3000] ;  /* 0xffd00000b198783b */ /* 0x000eee0000000200 */
[C---:B-----5:R-:W-:Y:S08]  /*5cc0*/  HMMA.16816.F32.BF16 R28, R136.reuse, R140, R28 ;  /* 0x0000008c881c723c */ /* 0x060ff0000004181c */
[----:B------:R-:W-:Y:S01]  /*5cd0*/  HMMA.16816.F32.BF16 R32, R136, R142, R32 ;  /* 0x0000008e8820723c */ /* 0x000fe20000041820 */
[----:B------:R-:W4:Y:S05]  /*5ce0*/  LDSM.16.M88.4 R136, [R177+-0x2800] ;  /* 0xffd80000b188783b */ /* 0x000f2a0000000200 */
[----:B------:R-:W-:Y:S02]  /*5cf0*/  LDSM.16.M88.4 R140, [R183+0x4000] ;  /* 0x00400000b78c783b */ /* 0x000fe40000000200 */
[C---:B--2---:R-:W-:Y:S08]  /*5d00*/  HMMA.16816.F32.BF16 R4, R144.reuse, R148, R4 ;  /* 0x000000949004723c */ /* 0x044ff00000041804 */
[C---:B------:R-:W-:Y:S01]  /*5d10*/  HMMA.16816.F32.BF16 R8, R144.reuse, R150, R8 ;  /* 0x000000969008723c */ /* 0x040fe20000041808 */
[----:B------:R-:W2:Y:S07]  /*5d20*/  LDSM.16.M88.4 R148, [R176+0x2000] ;  /* 0x00200000b094783b */ /* 0x000eae0000000200 */
[C---:B------:R-:W-:Y:S08]  /*5d30*/  HMMA.16816.F32.BF16 R12, R144.reuse, R156, R12 ;  /* 0x0000009c900c723c */ /* 0x040ff0000004180c */
[C---:B------:R-:W-:Y:S01]  /*5d40*/  HMMA.16816.F32.BF16 R16, R144.reuse, R158, R16 ;  /* 0x0000009e9010723c */ /* 0x040fe20000041810 */
[----:B------:R-:W-:Y:S07]  /*5d50*/  LDSM.16.M88.4 R156, [R176+0x3000] ;  /* 0x00300000b09c783b */ /* 0x000fee0000000200 */
[C---:B---3--:R-:W-:Y:S08]  /*5d60*/  HMMA.16816.F32.BF16 R20, R144.reuse, R152, R20 ;  /* 0x000000989014723c */ /* 0x048ff00000041814 */
[C---:B------:R-:W-:Y:S01]  /*5d70*/  HMMA.16816.F32.BF16 R24, R144.reuse, R154, R24 ;  /* 0x0000009a9018723c */ /* 0x040fe20000041818 */
[----:B------:R-:W3:Y:S07]  /*5d80*/  LDSM.16.M88.4 R152, [R176+0x2800] ;  /* 0x00280000b098783b */ /* 0x000eee0000000200 */
[C---:B----4-:R-:W-:Y:S08]  /*5d90*/  HMMA.16816.F32.BF16 R28, R144.reuse, R136, R28 ;  /* 0x00000088901c723c */ /* 0x050ff0000004181c */
[----:B------:R-:W-:Y:S01]  /*5da0*/  HMMA.16816.F32.BF16 R32, R144, R138, R32 ;  /* 0x0000008a9020723c */ /* 0x000fe20000041820 */
[----:B------:R-:W4:Y:S05]  /*5db0*/  LDSM.16.M88.4 R136, [R176+0x3800] ;  /* 0x00380000b088783b */ /* 0x000f2a0000000200 */
[----:B------:R-:W-:Y:S02]  /*5dc0*/  LDSM.16.M88.4 R144, [R184+0x4000] ;  /* 0x00400000b890783b */ /* 0x000fe40000000200 */
[C---:B--2---:R-:W-:Y:S08]  /*5dd0*/  HMMA.16816.F32.BF16 R4, R140.reuse, R148, R4 ;  /* 0x000000948c04723c */ /* 0x044ff00000041804 */
[C---:B------:R-:W-:Y:S01]  /*5de0*/  HMMA.16816.F32.BF16 R8, R140.reuse, R150, R8 ;  /* 0x000000968c08723c */ /* 0x040fe20000041808 */
[----:B------:R-:W2:Y:S07]  /*5df0*/  LDSM.16.M88.4 R148, [R161] ;  /* 0x00000000a194783b */ /* 0x000eae0000000200 */
[C---:B---3--:R-:W-:Y:S08]  /*5e00*/  HMMA.16816.F32.BF16 R12, R140.reuse, R152, R12 ;  /* 0x000000988c0c723c */ /* 0x048ff0000004180c */
[C---:B------:R-:W-:Y:S01]  /*5e10*/  HMMA.16816.F32.BF16 R16, R140.reuse, R154, R16 ;  /* 0x0000009a8c10723c */ /* 0x040fe20000041810 */
[----:B------:R-:W3:Y:S05]  /*5e20*/  LDSM.16.M88.4 R152, [R162] ;  /* 0x00000000a298783b */ /* 0x000eea0000000200 */
[----:B------:R-:W5:Y:S02]  /*5e30*/  LDSM.16.M88.4 R160, [R163] ;  /* 0x00000000a3a0783b */ /* 0x000f640000000200 */
[C---:B------:R-:W-:Y:S08]  /*5e40*/  HMMA.16816.F32.BF16 R20, R140.reuse, R156, R20 ;  /* 0x0000009c8c14723c */ /* 0x040ff00000041814 */
[C---:B------:R-:W-:Y:S01]  /*5e50*/  HMMA.16816.F32.BF16 R24, R140.reuse, R158, R24 ;  /* 0x0000009e8c18723c */ /* 0x040fe20000041818 */
[----:B------:R-:W-:Y:S07]  /*5e60*/  LDSM.16.M88.4 R156, [R165] ;  /* 0x00000000a59c783b */ /* 0x000fee0000000200 */
[C---:B----4-:R-:W-:Y:S08]  /*5e70*/  HMMA.16816.F32.BF16 R28, R140.reuse, R136, R28 ;  /* 0x000000888c1c723c */ /* 0x050ff0000004181c */
[----:B------:R-:W-:Y:S01]  /*5e80*/  HMMA.16816.F32.BF16 R32, R140, R138, R32 ;  /* 0x0000008a8c20723c */ /* 0x000fe20000041820 */
[----:B------:R-:W4:Y:S05]  /*5e90*/  LDSM.16.M88.4 R136, [R164] ;  /* 0x00000000a488783b */ /* 0x000f2a0000000200 */
[----:B------:R-:W1:Y:S02]  /*5ea0*/  LDSM.16.M88.4 R140, [R186+0x4000] ;  /* 0x00400000ba8c783b */ /* 0x000e640000000200 */
[C---:B--2---:R-:W-:Y:S08]  /*5eb0*/  HMMA.16816.F32.BF16 R4, R144.reuse, R148, R4 ;  /* 0x000000949004723c */ /* 0x044ff00000041804 */
[C---:B------:R-:W-:Y:S01]  /*5ec0*/  HMMA.16816.F32.BF16 R8, R144.reuse, R150, R8 ;  /* 0x000000969008723c */ /* 0x040fe20000041808 */
[----:B------:R-:W2:Y:S07]  /*5ed0*/  LDSM.16.M88.4 R148, [R166] ;  /* 0x00000000a694783b */ /* 0x000eae0000000200 */
[C---:B---3--:R-:W-:Y:S08]  /*5ee0*/  HMMA.16816.F32.BF16 R12, R144.reuse, R152, R12 ;  /* 0x00000098900c723c */ /* 0x048ff0000004180c */
[C---:B------:R-:W-:Y:S01]  /*5ef0*/  HMMA.16816.F32.BF16 R16, R144.reuse, R154, R16 ;  /* 0x0000009a9010723c */ /* 0x040fe20000041810 */
[----:B------:R-:W3:Y:S05]  /*5f00*/  LDSM.16.M88.4 R152, [R167] ;  /* 0x00000000a798783b */ /* 0x000eea0000000200 */
[----:B------:R-:W2:Y:S02]  /*5f10*/  LDSM.16.M88.4 R164, [R168] ;  /* 0x00000000a8a4783b */ /* 0x000ea40000000200 */
[C---:B-----5:R-:W-:Y:S08]  /*5f20*/  HMMA.16816.F32.BF16 R20, R144.reuse, R160, R20 ;  /* 0x000000a09014723c */ /* 0x060ff00000041814 */
[C---:B------:R-:W-:Y:S01]  /*5f30*/  HMMA.16816.F32.BF16 R24, R144.reuse, R162, R24 ;  /* 0x000000a29018723c */ /* 0x040fe20000041818 */
[----:B------:R-:W-:Y:S07]  /*5f40*/  LDSM.16.M88.4 R160, [R177+-0x1000] ;  /* 0xfff00000b1a0783b */ /* 0x000fee0000000200 */
[C---:B----4-:R-:W-:Y:S08]  /*5f50*/  HMMA.16816.F32.BF16 R28, R144.reuse, R136, R28 ;  /* 0x00000088901c723c */ /* 0x050ff0000004181c */
[----:B------:R-:W-:Y:S01]  /*5f60*/  HMMA.16816.F32.BF16 R32, R144, R138, R32 ;  /* 0x0000008a9020723c */ /* 0x000fe20000041820 */
[----:B------:R-:W-:Y:S05]  /*5f70*/  LDSM.16.M88.4 R136, [R185+0x4000] ;  /* 0x00400000b988783b */ /* 0x000fea0000000200 */
[----:B------:R-:W4:Y:S02]  /*5f80*/  LDSM.16.M88.4 R144, [R177+-0x2000] ;  /* 0xffe00000b190783b */ /* 0x000f240000000200 */
[C---:B-1----:R-:W-:Y:S08]  /*5f90*/  HMMA.16816.F32.BF16 R4, R140.reuse, R156, R4 ;  /* 0x0000009c8c04723c */ /* 0x042ff00000041804 */
[C---:B------:R-:W-:Y:S01]  /*5fa0*/  HMMA.16816.F32.BF16 R8, R140.reuse, R158, R8 ;  /* 0x0000009e8c08723c */ /* 0x040fe20000041808 */
[----:B------:R-:W1:Y:S07]  /*5fb0*/  LDSM.16.M88.4 R156, [R177+-0x1800] ;  /* 0xffe80000b19c783b */ /* 0x000e6e0000000200 */
[C---:B--2---:R-:W-:Y:S08]  /*5fc0*/  HMMA.16816.F32.BF16 R12, R140.reuse, R148, R12 ;  /* 0x000000948c0c723c */ /* 0x044ff0000004180c */
[C---:B------:R-:W-:Y:S01]  /*5fd0*/  HMMA.16816.F32.BF16 R16, R140.reuse, R150, R16 ;  /* 0x000000968c10723c */ /* 0x040fe20000041810 */
[----:B------:R-:W-:Y:S07]  /*5fe0*/  LDSM.16.M88.4 R148, [R183+0x8000] ;  /* 0x00800000b794783b */ /* 0x000fee0000000200 */
[C---:B---3--:R-:W-:Y:S08]  /*5ff0*/  HMMA.16816.F32.BF16 R20, R140.reuse, R152, R20 ;  /* 0x000000988c14723c */ /* 0x048ff00000041814 */
[C---:B------:R-:W-:Y:S01]  /*6000*/  HMMA.16816.F32.BF16 R24, R140.reuse, R154, R24 ;  /* 0x0000009a8c18723c */ /* 0x040fe20000041818 */
[----:B------:R-:W-:Y:S07]  /*6010*/  LDSM.16.M88.4 R152, [R176+0x4000] ;  /* 0x00400000b098783b */ /* 0x000fee0000000200 */
[C---:B------:R-:W-:Y:S08]  /*6020*/  HMMA.16816.F32.BF16 R28, R140.reuse, R164, R28 ;  /* 0x000000a48c1c723c */ /* 0x040ff0000004181c */
[----:B------:R-:W-:Y:S01]  /*6030*/  HMMA.16816.F32.BF16 R32, R140, R166, R32 ;  /* 0x000000a68c20723c */ /* 0x000fe20000041820 */
[----:B------:R-:W2:Y:S05]  /*6040*/  LDSM.16.M88.4 R140, [R177+-0x800] ;  /* 0xfff80000b18c783b */ /* 0x000eaa0000000200 */
[----:B------:R-:W3:Y:S02]  /*6050*/  LDSM.16.M88.4 R164, [R176+0x4800] ;  /* 0x00480000b0a4783b */ /* 0x000ee40000000200 */
[C---:B----4-:R-:W-:Y:S08]  /*6060*/  HMMA.16816.F32.BF16 R4, R136.reuse, R144, R4 ;  /* 0x000000908804723c */ /* 0x050ff00000041804 */
[C---:B------:R-:W-:Y:S01]  /*6070*/  HMMA.16816.F32.BF16 R8, R136.reuse, R146, R8 ;  /* 0x000000928808723c */ /* 0x040fe20000041808 */
[----:B------:R-:W4:Y:S07]  /*6080*/  LDSM.16.M88.4 R144, [R176+0x5000] ;  /* 0x00500000b090783b */ /* 0x000f2e0000000200 */
[C---:B-1----:R-:W-:Y:S08]  /*6090*/  HMMA.16816.F32.BF16 R12, R136.reuse, R156, R12 ;  /* 0x0000009c880c723c */ /* 0x042ff0000004180c */
[C---:B------:R-:W-:Y:S01]  /*60a0*/  HMMA.16816.F32.BF16 R16, R136.reuse, R158, R16 ;  /* 0x0000009e8810723c */ /* 0x040fe20000041810 */
[----:B------:R-:W1:Y:S07]  /*60b0*/  LDSM.16.M88.4 R156, [R176+0x5800] ;  /* 0x00580000b09c783b */ /* 0x000e6e0000000200 */
[C---:B------:R-:W-:Y:S08]  /*60c0*/  HMMA.16816.F32.BF16 R20, R136.reuse, R160, R20 ;  /* 0x000000a08814723c */ /* 0x040ff00000041814 */
[C---:B------:R-:W-:Y:S01]  /*60d0*/  HMMA.16816.F32.BF16 R24, R136.reuse, R162, R24 ;  /* 0x000000a28818723c */ /* 0x040fe20000041818 */
[----:B------:R-:W-:Y:S07]  /*60e0*/  LDSM.16.M88.4 R160, [R171] ;  /* 0x00000000aba0783b */ /* 0x000fee0000000200 */
[C---:B--2---:R-:W-:Y:S08]  /*60f0*/  HMMA.16816.F32.BF16 R28, R136.reuse, R140, R28 ;  /* 0x0000008c881c723c */ /* 0x044ff0000004181c */
[----:B------:R-:W-:Y:S01]  /*6100*/  HMMA.16816.F32.BF16 R32, R136, R142, R32 ;  /* 0x0000008e8820723c */ /* 0x000fe20000041820 */
[----:B------:R-:W-:Y:S05]  /*6110*/  LDSM.16.M88.4 R140, [R169] ;  /* 0x00000000a98c783b */ /* 0x000fea0000000200 */
[----:B------:R-:W2:Y:S02]  /*6120*/  LDSM.16.M88.4 R136, [R184+0x8000] ;  /* 0x00800000b888783b */ /* 0x000ea40000000200 */
[C---:B------:R-:W-:Y:S08]  /*6130*/  HMMA.16816.F32.BF16 R4, R148.reuse, R152, R4 ;  /* 0x000000989404723c */ /* 0x040ff00000041804 */
[C---:B------:R-:W-:Y:S01]  /*6140*/  HMMA.16816.F32.BF16 R8, R148.reuse, R154, R8 ;  /* 0x0000009a9408723c */ /* 0x040fe20000041808 */
[----:B------:R-:W5:Y:S05]  /*6150*/  LDSM.16.M88.4 R152, [R170] ;  /* 0x00000000aa98783b */ /* 0x000f6a0000000200 */
[----:B------:R-:W2:Y:S02]  /*6160*/  LDSM.16.M88.4 R168, [R172] ;  /* 0x00000000aca8783b */ /* 0x000ea40000000200 */
[C---:B---3--:R-:W-:Y:S08]  /*6170*/  HMMA.16816.F32.BF16 R12, R148.reuse, R164, R12 ;  /* 0x000000a4940c723c */ /* 0x048ff0000004180c */
[C---:B------:R-:W-:Y:S01]  /*6180*/  HMMA.16816.F32.BF16 R16, R148.reuse, R166, R16 ;  /* 0x000000a69410723c */ /* 0x040fe20000041810 */
[----:B------:R-:W-:Y:S07]  /*6190*/  LDSM.16.M88.4 R164, [R173] ;  /* 0x00000000ada4783b */ /* 0x000fee0000000200 */
[C---:B----4-:R-:W-:Y:S08]  /*61a0*/  HMMA.16816.F32.BF16 R20, R148.reuse, R144, R20 ;  /* 0x000000909414723c */ /* 0x050ff00000041814 */
[C---:B------:R-:W-:Y:S01]  /*61b0*/  HMMA.16816.F32.BF16 R24, R148.reuse, R146, R24 ;  /* 0x000000929418723c */ /* 0x040fe20000041818 */
[----:B------:R-:W3:Y:S07]  /*61c0*/  LDSM.16.M88.4 R144, [R186+0x8000] ;  /* 0x00800000ba90783b */ /* 0x000eee0000000200 */
[C---:B-1----:R-:W-:Y:S08]  /*61d0*/  HMMA.16816.F32.BF16 R28, R148.reuse, R156, R28 ;  /* 0x0000009c941c723c */ /* 0x042ff0000004181c */
[----:B------:R-:W-:Y:S01]  /*61e0*/  HMMA.16816.F32.BF16 R32, R148, R158, R32 ;  /* 0x0000009e9420723c */ /* 0x000fe20000041820 */
[----:B------:R-:W1:Y:S05]  /*61f0*/  LDSM.16.M88.4 R148, [R174] ;  /* 0x00000000ae94783b */ /* 0x000e6a0000000200 */
[----:B------:R-:W4:Y:S02]  /*6200*/  LDSM.16.M88.4 R156, [R175] ;  /* 0x00000000af9c783b */ /* 0x000f240000000200 */
[C---:B--2---:R-:W-:Y:S03]  /*6210*/  HMMA.16816.F32.BF16 R4, R136.reuse, R140, R4 ;  /* 0x0000008c8804723c */ /* 0x044fe60000041804 */
[----:B------:R-:W2:Y:S05]  /*6220*/  LDSM.16.M88.4 R172, [R182] ;  /* 0x00000000b6ac783b */ /* 0x000eaa0000000200 */
[C---:B------:R-:W-:Y:S01]  /*6230*/  HMMA.16816.F32.BF16 R8, R136.reuse, R142, R8 ;  /* 0x0000008e8808723c */ /* 0x040fe20000041808 */
[----:B------:R-:W-:Y:S07]  /*6240*/  LDSM.16.M88.4 R140, [R185+0x8000] ;  /* 0x00800000b98c783b */ /* 0x000fee0000000200 */
[C---:B-----5:R-:W-:Y:S08]  /*6250*/  HMMA.16816.F32.BF16 R12, R136.reuse, R152, R12 ;  /* 0x00000098880c723c */ /* 0x060ff0000004180c */
[C---:B------:R-:W-:Y:S01]  /*6260*/  HMMA.16816.F32.BF16 R16, R136.reuse, R154, R16 ;  /* 0x0000009a8810723c */ /* 0x040fe20000041810 */
[----:B------:R-:W5:Y:S07]  /*6270*/  LDSM.16.M88.4 R152, [R177] ;  /* 0x00000000b198783b */ /* 0x000f6e0000000200 */
[C---:B------:R-:W-:Y:S08]  /*6280*/  HMMA.16816.F32.BF16 R20, R136.reuse, R160, R20 ;  /* 0x000000a08814723c */ /* 0x040ff00000041814 */
[C---:B------:R-:W-:Y:S01]  /*6290*/  HMMA.16816.F32.BF16 R24, R136.reuse, R162, R24 ;  /* 0x000000a28818723c */ /* 0x040fe20000041818 */
[----:B------:R-:W2:Y:S07]  /*62a0*/  LDSM.16.M88.4 R160, [R177+0x800] ;  /* 0x00080000b1a0783b */ /* 0x000eae0000000200 */
[C---:B------:R-:W-:Y:S08]  /*62b0*/  HMMA.16816.F32.BF16 R28, R136.reuse, R168, R28 ;  /* 0x000000a8881c723c */ /* 0x040ff0000004181c */
[----:B------:R-:W-:Y:S01]  /*62c0*/  HMMA.16816.F32.BF16 R32, R136, R170, R32 ;  /* 0x000000aa8820723c */ /* 0x000fe20000041820 */
[----:B------:R-:W2:Y:S05]  /*62d0*/  LDSM.16.M88.4 R136, [R177+0x1000] ;  /* 0x00100000b188783b */ /* 0x000eaa0000000200 */
[----:B------:R-:W2:Y:S02]  /*62e0*/  LDSM.16.M88.4 R168, [R177+0x1800] ;  /* 0x00180000b1a8783b */ /* 0x000ea40000000200 */
[C---:B---3--:R-:W-:Y:S01]  /*62f0*/  HMMA.16816.F32.BF16 R4, R144.reuse, R164, R4 ;  /* 0x000000a49004723c */ /* 0x048fe20000041804 */
[----:B------:R-:W-:Y:S04]  /*6300*/  DEPBAR.LE SB0, 0x0 ;  /* 0x000080000000791a */ /* 0x000fe80000000000 */
[----:B------:R-:W-:Y:S03]  /*6310*/  BAR.SYNC.DEFER_BLOCKING 0x0 ;  /* 0x0000000000007b1d */ /* 0x000fe60000010000 */
[C---:B------:R-:W-:Y:S08]  /*6320*/  HMMA.16816.F32.BF16 R8, R144.reuse, R166, R8 ;  /* 0x000000a69008723c */ /* 0x040ff00000041808 */
[C---:B-1----:R-:W-:Y:S08]  /*6330*/  HMMA.16816.F32.BF16 R12, R144.reuse, R148, R12 ;  /* 0x00000094900c723c */ /* 0x042ff0000004180c */
[C---:B------:R-:W-:Y:S08]  /*6340*/  HMMA.16816.F32.BF16 R16, R144.reuse, R150, R16 ;  /* 0x000000969010723c */ /* 0x040ff00000041810 */
[C---:B----4-:R-:W-:Y:S08]  /*6350*/  HMMA.16816.F32.BF16 R20, R144.reuse, R156, R20 ;  /* 0x0000009c9014723c */ /* 0x050ff00000041814 */
[C---:B------:R-:W-:Y:S08]  /*6360*/  HMMA.16816.F32.BF16 R24, R144.reuse, R158, R24 ;  /* 0x0000009e9018723c */ /* 0x040ff00000041818 */
[C---:B--2---:R-:W-:Y:S08]  /*6370*/  HMMA.16816.F32.BF16 R28, R144.reuse, R172, R28 ;  /* 0x000000ac901c723c */ /* 0x044ff0000004181c */
[----:B------:R-:W-:Y:S08]  /*6380*/  HMMA.16816.F32.BF16 R32, R144, R174, R32 ;  /* 0x000000ae9020723c */ /* 0x000ff00000041820 */
[C---:B-----5:R-:W-:Y:S08]  /*6390*/  HMMA.16816.F32.BF16 R4, R140.reuse, R152, R4 ;  /* 0x000000988c04723c */ /* 0x060ff00000041804 */
[C---:B------:R-:W-:Y:S08]  /*63a0*/  HMMA.16816.F32.BF16 R8, R140.reuse, R154, R8 ;  /* 0x0000009a8c08723c */ /* 0x040ff00000041808 */
[C---:B------:R-:W-:Y:S08]  /*63b0*/  HMMA.16816.F32.BF16 R12, R140.reuse, R160, R12 ;  /* 0x000000a08c0c723c */ /* 0x040ff0000004180c */
[C---:B------:R-:W-:Y:S08]  /*63c0*/  HMMA.16816.F32.BF16 R16, R140.reuse, R162, R16 ;  /* 0x000000a28c10723c */ /* 0x040ff00000041810 */
[C---:B------:R-:W-:Y:S08]  /*63d0*/  HMMA.16816.F32.BF16 R20, R140.reuse, R136, R20 ;  /* 0x000000888c14723c */ /* 0x040ff00000041814 */
[C---:B------:R-:W-:Y:S08]  /*63e0*/  HMMA.16816.F32.BF16 R24, R140.reuse, R138, R24 ;  /* 0x0000008a8c18723c */ /* 0x040ff00000041818 */
[C---:B------:R-:W-:Y:S08]  /*63f0*/  HMMA.16816.F32.BF16 R28, R140.reuse, R168, R28 ;  /* 0x000000a88c1c723c */ /* 0x040ff0000004181c */
[----:B------:R-:W-:Y:S01]  /*6400*/  HMMA.16816.F32.BF16 R32, R140, R170, R32 ;  /* 0x000000aa8c20723c */ /* 0x000fe20000041820 */
[----:B------:R-:W-:Y:S07]  /*6410*/  @!UPT UIADD3 URZ, URZ, URZ, URZ ;  /* 0x0000003f3f3ff290 */ /* 0x000fee000fffe03f */
[----:B------:R-:W-:-:S11]  /*6420*/  @!P2 BRA `(.L_x_57) ;  /* 0x000004a00000a947 */ /* 0x000fd60003800000 */
[----:B------:R-:W-:Y:S01]  /*6430*/  IMAD.MOV.U32 R0, RZ, RZ, 0x1 ;  /* 0x00000001ff007424 */ /* 0x000fe200078e00ff */
[----:B------:R-:W-:Y:S01]  /*6440*/  SHF.R.S32.HI R190, RZ, 0x1f, R199 ;  /* 0x0000001fffbe7819 */ /* 0x000fe200000114c7 */
[----:B------:R-:W-:Y:S01]  /*6450*/  IMAD R2, R193, 0x40, R202 ;  /* 0x00000040c1027824 */ /* 0x000fe200078e02ca */
[----:B------:R-:W-:Y:S01]  /*6460*/  SHF.R.S32.HI R191, RZ, 0x1f, R198 ;  /* 0x0000001fffbf7819 */ /* 0x000fe200000114c6 */
[----:B------:R-:W-:Y:S01]  /*6470*/  IMAD.MOV.U32 R188, RZ, RZ, RZ ;  /* 0x000000ffffbc7224 */ /* 0x000fe200078e00ff */
[----:B------:R-:W-:Y:S01]  /*6480*/  ISETP.NE.AND P2, PT, R0, c[0x0][0x2b8], PT ;  /* 0x0000ae0000007a0c */ /* 0x000fe20003f45270 */
[----:B------:R-:W-:Y:S01]  /*6490*/  IMAD R0, R197, 0x20, R201 ;  /* 0x00000020c5007824 */ /* 0x000fe200078e02c9 */
[C---:B------:R-:W-:Y:S01]  /*64a0*/  SHF.L.U64.HI R141, R199.reuse, 0x1, R190 ;  /* 0x00000001c78d7819 */ /* 0x040fe200000102be */
[----:B------:R-:W-:Y:S01]  /*64b0*/  IMAD.SHL.U32 R144, R199, 0x2, RZ ;  /* 0x00000002c7907824 */ /* 0x000fe200078e00ff */
[----:B------:R-:W-:Y:S01]  /*64c0*/  SHF.R.S32.HI R190, RZ, 0x1f, R194 ;  /* 0x0000001fffbe7819 */ /* 0x000fe200000114c2 */
[----:B------:R-:W-:Y:S01]  /*64d0*/  IMAD.SHL.U32 R143, R198, 0x2, RZ ;  /* 0x00000002c68f7824 */ /* 0x000fe200078e00ff */
[----:B------:R-:W-:Y:S01]  /*64e0*/  IADD3 R2, R2, -0x40, R0 ;  /* 0xffffffc002027810 */ /* 0x000fe20007ffe000 */
[----:B------:R-:W-:Y:S01]  /*64f0*/  IMAD.SHL.U32 R142, R194, 0x2, RZ ;  /* 0x00000002c28e7824 */ /* 0x000fe200078e00ff */
[----:B------:R-:W-:Y:S02]  /*6500*/  SHF.L.U64.HI R139, R198, 0x1, R191 ;  /* 0x00000001c68b7819 */ /* 0x000fe400000102bf */
[----:B------:R-:W-:Y:S01]  /*6510*/  SHF.L.U64.HI R140, R194, 0x1, R190 ;  /* 0x00000001c28c7819 */ /* 0x000fe200000102be */
[----:B------:R-:W-:Y:S02]  /*6520*/  IMAD.MOV.U32 R0, RZ, RZ, R2 ;  /* 0x000000ffff007224 */ /* 0x000fe400078e0002 */
[----:B------:R-:W-:Y:S05]  /*6530*/  @P2 IMAD.HI.U32 R3, R2, c[0x0][0x2bc], RZ ;  /* 0x0000af0002032a27 */ /* 0x000fea00078e00ff */
[----:B------:R-:W-:Y:S04]  /*6540*/  @P2 SHF.R.U32.HI R0, RZ, c[0x0][0x2c0], R3 ;  /* 0x0000b000ff002a19 */ /* 0x000fe80000011603 */
[C---:B------:R-:W-:Y:S04]  /*6550*/  @!P6 IADD3 R3, P2, R0.reuse, R206, RZ ;  /* 0x000000ce0003e210 */ /* 0x040fe80007f5e0ff */
[----:B------:R-:W-:Y:S01]  /*6560*/  @!P6 LEA.HI.X.SX32 R125, R0, R210, 0x1, P2 ;  /* 0x000000d2007de211 */ /* 0x000fe200010f0eff */
[----:B------:R-:W-:Y:S01]  /*6570*/  IMAD.MOV R0, RZ, RZ, -R0 ;  /* 0x000000ffff007224 */ /* 0x000fe200078e0a00 */
[C---:B------:R-:W-:Y:S03]  /*6580*/  @!P6 LEA R124, P2, R3.reuse, c[0x0][0x2a0], 0x2 ;  /* 0x0000a800037cea11 */ /* 0x040fe600078410ff */
[----:B------:R-:W-:Y:S01]  /*6590*/  IMAD R189, R0, c[0x0][0x2b8], R2 ;  /* 0x0000ae0000bd7a24 */ /* 0x000fe200078e0202 */
[----:B------:R-:W-:Y:S03]  /*65a0*/  @!P6 LEA.HI.X R125, R3, c[0x0][0x2a4], R125, 0x2, P2 ;  /* 0x0000a900037dea11 */ /* 0x000fe600010f147d */
[C---:B------:R-:W-:Y:S01]  /*65b0*/  IMAD.WIDE.U32 R2, R189.reuse, c[0x0][0x1e0], RZ ;  /* 0x00007800bd027a25 */ /* 0x040fe200078e00ff */
[----:B------:R-:W-:Y:S01]  /*65c0*/  SHF.R.S32.HI R0, RZ, 0x1f, R189 ;  /* 0x0000001fff007819 */ /* 0x000fe200000114bd */
[----:B------:R-:W2:Y:S04]  /*65d0*/  @!P6 LDG.E R188, [R124.64] ;  /* 0x000000067cbce981 */ /* 0x000ea8000c1e1900 */
[----:B------:R-:W-:Y:S04]  /*65e0*/  IMAD R0, R0, c[0x0][0x1e0], RZ ;  /* 0x0000780000007a24 */ /* 0x000fe800078e02ff */
[----:B------:R-:W-:Y:S04]  /*65f0*/  IMAD R0, R189, c[0x0][0x1e4], R0 ;  /* 0x00007900bd007a24 */ /* 0x000fe800078e0200 */
[----:B------:R-:W-:Y:S01]  /*6600*/  IMAD.IADD R3, R3, 0x1, R0 ;  /* 0x0000000103037824 */ /* 0x000fe200078e0200 */
[----:B--2---:R-:W-:Y:S03]  /*6610*/  SHF.R.S32.HI R0, RZ, 0x1f, R188 ;  /* 0x0000001fff007819 */ /* 0x004fe600000114bc */
[----:B------:R-:W-:Y:S04]  /*6620*/  IMAD.WIDE.U32 R2, R188, c[0x0][0x1f0], R2 ;  /* 0x00007c00bc027a25 */ /* 0x000fe800078e0002 */
[----:B------:R-:W-:Y:S01]  /*6630*/  IMAD R124, R0, c[0x0][0x1f0], RZ ;  /* 0x00007c00007c7a24 */ /* 0x000fe200078e02ff */
[----:B------:R-:W-:Y:S03]  /*6640*/  IADD3 R0, P2, R204, R2, RZ ;  /* 0x00000002cc007210 */ /* 0x000fe60007f5e0ff */
[----:B------:R-:W-:Y:S05]  /*6650*/  IMAD R124, R188, c[0x0][0x1f4], R124 ;  /* 0x00007d00bc7c7a24 */ /* 0x000fea00078e027c */
[----:B------:R-:W-:Y:S02]  /*6660*/  IADD3.X R2, R203, R3, R124, P2, !PT ;  /* 0x00000003cb027210 */ /* 0x000fe400017fe47c */
[C---:B------:R-:W-:Y:S04]  /*6670*/  LEA R138, P2, R0.reuse, c[0x0][0x1c8], 0x1 ;  /* 0x00007200008a7a11 */ /* 0x040fe800078408ff */
[----:B------:R-:W-:Y:S01]  /*6680*/  LEA.HI.X R125, R0, c[0x0][0x1cc], R2, 0x1, P2 ;  /* 0x00007300007d7a11 */ /* 0x000fe200010f0c02 */
[----:B------:R-:W-:-:S06]  /*6690*/  BRA.DIV ~URZ, `(.L_x_58) ;  /* 0x00006e927f007947 */ /* 0x000fcc000b800000 */
[----:B------:R1:W2:Y:S02]  /*66a0*/  SHFL.IDX PT, R124, R125, RZ, 0x181f ;  /* 0x00181fff7d7c7589 */ /* 0x0002a400000e0000 */
.L_x_136:
[----:B------:R-:W-:-:S05]  /*66b0*/  BRA.DIV ~URZ, `(.L_x_59) ;  /* 0x00006ee27f007947 */ /* 0x000fca000b800000 */
[----:B------:R-:W3:Y:S01]  /*66c0*/  SHFL.IDX PT, R0, R138, RZ, 0x181f ;  /* 0x00181fff8a007589 */ /* 0x000ee200000e0000 */
[C---:B------:R-:W-:Y:S02]  /*66d0*/  IADD3 R2, -R192.reuse, 0x10, RZ ;  /* 0x00000010c0027810 */ /* 0x040fe40007ffe1ff */
[----:B------:R-:W-:Y:S02]  /*66e0*/  ISETP.NE.U32.AND P2, PT, R192, RZ, PT ;  /* 0x000000ffc000720c */ /* 0x000fe40003f45070 */
[----:B------:R-:W-:Y:S04]  /*66f0*/  LOP3.LUT R2, R2, 0xf, RZ, 0xc0, !PT ;  /* 0x0000000f02027812 */ /* 0x000fe800078ec0ff */
[----:B---3--:R-:W-:Y:S04]  /*6700*/  IADD3 R2, P4, P3, R2, R0, R142 ;  /* 0x0000000002027210 */ /* 0x008fe80007b9e08e */
[----:B--2---:R-:W-:Y:S05]  /*6710*/  IADD3.X R3, RZ, R124, R140, P4, P3 ;  /* 0x0000007cff037210 */ /* 0x004fea00027e648c */
[----:B------:R-:W-:Y:S01]  /*6720*/  @!PT LDS RZ, [RZ] ;  /* 0x00000000fffff984 */ /* 0x000fe20000000800 */
[----:B------:R-:W-:Y:S01]  /*6730*/  @!PT LDS RZ, [RZ] ;  /* 0x00000000fffff984 */ /* 0x000fe20000000800 */
[----:B------:R2:W-:Y:S01]  /*6740*/  LDGSTS.E.BYPASS.LTC128B.128.ZFILL [R187+0x6100], [R2.64], P2 ;  /* 0x0610000002bb7fae */ /* 0x0005e20009141d46 */
[----:B------:R-:W-:Y:S05]  /*6750*/  IADD3 R136, P2, R0, R143, RZ ;  /* 0x0000008f00887210 */ /* 0x000fea0007f5e0ff */
[----:B------:R-:W-:Y:S05]  /*6760*/  IMAD.X R137, R124, 0x1, R139, P2 ;  /* 0x000000017c897824 */ /* 0x000fea00010e068b */
[----:B------:R3:W-:Y:S01]  /*6770*/  LDGSTS.E.BYPASS.LTC128B.128 [R187+0x8100], [R136.64], !P0 ;  /* 0x0810000088bb7fae */ /* 0x0007e2000c101d46 */
[----:B--2---:R-:W-:Y:S03]  /*6780*/  IADD3 R2, P2, R0, R144, RZ ;  /* 0x0000009000027210 */ /* 0x004fe60007f5e0ff */
[----:B------:R3:W2:Y:S02]  /*6790*/  SHFL.IDX PT, R0, R138, 0x1, 0x181f ;  /* 0x00381f008a007f89 */ /* 0x0006a400000e0000 */
[----:B------:R-:W-:Y:S02]  /*67a0*/  IMAD.X R3, R124, 0x1, R141, P2 ;  /* 0x000000017c037824 */ /* 0x000fe400010e068d */
[----:B------:R3:W4:Y:S04]  /*67b0*/  SHFL.IDX PT, R124, R125, 0x1, 0x181f ;  /* 0x00381f007d7c7f89 */ /* 0x00072800000e0000 */
[----:B------:R3:W-:Y:S02]  /*67c0*/  LDGSTS.E.BYPASS.LTC128B.128 [R187+0xa100], [R2.64], !P1 ;  /* 0x0a10000002bb7fae */ /* 0x0007e4000c901d46 */
.L_x_137:
[----:B---3--:R-:W-:Y:S02]  /*67d0*/  IADD3 R2, -R192, 0x10, RZ ;  /* 0x00000010c0027810 */ /* 0x008fe40007ffe1ff */
[----:B--2---:R-:W-:Y:S02]  /*67e0*/  IADD3 R136, P2, R0, R143, RZ ;  /* 0x0000008f00887210 */ /* 0x004fe40007f5e0ff */
[----:B------:R-:W-:Y:S03]  /*67f0*/  LOP3.LUT R2, R2, 0xf, RZ, 0xc0, !PT ;  /* 0x0000000f02027812 */ /* 0x000fe600078ec0ff */
[----:B----4-:R-:W-:Y:S01]  /*6800*/  IMAD.X R137, R124, 0x1, R139, P2 ;  /* 0x000000017c897824 */ /* 0x010fe200010e068b */
[----:B------:R-:W-:Y:S02]  /*6810*/  IADD3 R138, P4, P3, R2, R0, R142 ;  /* 0x00000000028a7210 */ /* 0x000fe40007b9e08e */
[----:B------:R-:W-:Y:S02]  /*6820*/  IADD3 R2, P2, R0, R144, RZ ;  /* 0x0000009000027210 */ /* 0x000fe40007f5e0ff */
[----:B------:R-:W-:Y:S03]  /*6830*/  IADD3.X R139, RZ, R124, R140, P4, P3 ;  /* 0x0000007cff8b7210 */ /* 0x000fe600027e648c */
[----:B------:R-:W-:Y:S01]  /*6840*/  IMAD.X R3, R124, 0x1, R141, P2 ;  /* 0x000000017c037824 */ /* 0x000fe200010e068d */
[----:B------:R-:W-:Y:S11]  /*6850*/  ISETP.NE.U32.AND P2, PT, R192, RZ, PT ;  /* 0x000000ffc000720c */ /* 0x000ff60003f45070 */
[----:B------:R-:W-:Y:S02]  /*6860*/  @!UPT UIADD3 URZ, URZ, URZ, URZ ;  /* 0x0000003f3f3ff290 */ /* 0x000fe4000fffe03f */
[----:B------:R-:W-:Y:S01]  /*6870*/  @!PT LDS RZ, [RZ] ;  /* 0x00000000fffff984 */ /* 0x000fe20000000800 */
[----:B------:R-:W-:Y:S01]  /*6880*/  @!PT LDS RZ, [RZ] ;  /* 0x00000000fffff984 */ /* 0x000fe20000000800 */
[----:B------:R-:W-:Y:S01]  /*6890*/  @!PT LDS RZ, [RZ] ;  /* 0x00000000fffff984 */ /* 0x000fe20000000800 */
[----:B------:R2:W-:Y:S04]  /*68a0*/  LDGSTS.E.BYPASS.LTC128B.128.ZFILL [R187+0x7100], [R138.64], P2 ;  /* 0x071000008abb7fae */ /* 0x0005e80009141d46 */
[----:B------:R2:W-:Y:S04]  /*68b0*/  LDGSTS.E.BYPASS.LTC128B.128 [R187+0x9100], [R136.64], !P0 ;  /* 0x0910000088bb7fae */ /* 0x0005e8000c101d46 */
[----:B------:R2:W-:Y:S02]  /*68c0*/  LDGSTS.E.BYPASS.LTC128B.128 [R187+0xb100], [R2.64], !P1 ;  /* 0x0b10000002bb7fae */ /* 0x0005e4000c901d46 */
.L_x_57:
[----:B------:R-:W-:Y:S05]  /*68d0*/  BSYNC B0 ;  /* 0x0000000000007941 */ /* 0x000fea0003800000 */
.L_x_56:
[----:B--2---:R-:W-:Y:S01]  /*68e0*/  FMNMX.FTZ R2, R4, R126, !PT ;  /* 0x0000007e04027209 */ /* 0x004fe20007810000 */
[----:B------:R-:W0:Y:S01]  /*68f0*/  LDGDEPBAR ;  /* 0x00000000000079af */ /* 0x000e220000000000 */
[----:B------:R-:W-:Y:S02]  /*6900*/  FMNMX.FTZ R0, R6, R127, !PT ;  /* 0x0000007f06007209 */ /* 0x000fe40007810000 */
        /* <DEDUP_REMOVED lines=29> */
[----:B------:R-:W-:Y:S01]  /*6ae0*/  FMNMX.FTZ R136, R35, R0, !PT ;  /* 0x0000000023887209 */ /* 0x000fe20007810000 */
[----:B------:R-:W-:-:S05]  /*6af0*/  BRA.DIV ~URZ, `(.L_x_60) ;  /* 0x00006cb27f007947 */ /* 0x000fca000b800000 */
[----:B------:R-:W2:Y:S04]  /*6b00*/  SHFL.BFLY PT, R2, R124, 0x2, 0x1f ;  /* 0x0c401f007c027f89 */ /* 0x000ea800000e0000 */
[----:B------:R-:W3:Y:S01]  /*6b10*/  SHFL.BFLY PT, R0, R136, 0x2, 0x1f ;  /* 0x0c401f0088007f89 */ /* 0x000ee200000e0000 */
[----:B--2---:R-:W-:Y:S02]  /*6b20*/  FMNMX.FTZ R2, R124, R2, !PT ;  /* 0x000000027c027209 */ /* 0x004fe40007810000 */
[----:B---3--:R-:W-:Y:S03]  /*6b30*/  FMNMX.FTZ R124, R136, R0, !PT ;  /* 0x00000000887c7209 */ /* 0x008fe60007810000 */
[----:B------:R-:W2:Y:S04]  /*6b40*/  SHFL.BFLY PT, R3, R2, 0x1, 0x1f ;  /* 0x0c201f0002037f89 */ /* 0x000ea800000e0000 */
[----:B------:R3:W4:Y:S01]  /*6b50*/  SHFL.BFLY PT, R0, R124, 0x1, 0x1f ;  /* 0x0c201f007c007f89 */ /* 0x00072200000e0000 */
[----:B-12---:R-:W-:Y:S05]  /*6b60*/  FMNMX.FTZ R125, R2, R3, !PT ;  /* 0x00000003027d7209 */ /* 0x006fea0007810000 */
.L_x_138:
[C---:B------:R-:W-:Y:S01]  /*6b70*/  FMUL.FTZ R144, R125.reuse, c[0x0][0x2d0] ;  /* 0x0000b4007d907a20 */ /* 0x040fe20000410000 */
[----:B------:R-:W-:Y:S01]  /*6b80*/  WARPSYNC 0xffffffff ;  /* 0xffffffff00007948 */ /* 0x000fe20003800000 */
[----:B------:R-:W-:Y:S01]  /*6b90*/  FADD.FTZ R2, -R125, R126 ;  /* 0x0000007e7d027221 */ /* 0x000fe20000010100 */
[----:B------:R-:W1:Y:S01]  /*6ba0*/  LDSM.16.MT88.4 R140, [R178] ;  /* 0x00000000b28c783b */ /* 0x000e620000004200 */
[--C-:B------:R-:W-:Y:S01]  /*6bb0*/  FFMA.FTZ R3, R4, c[0x0][0x2d0], -R144.reuse ;  /* 0x0000b40004037a23 */ /* 0x100fe20000010890 */
[----:B------:R-:W-:Y:S01]  /*6bc0*/  ISETP.GT.AND P0, PT, R193, R200, PT ;  /* 0x000000c8c100720c */ /* 0x000fe20003f04270 */
[----:B------:R-:W-:Y:S02]  /*6bd0*/  FMUL.FTZ R2, R2, c[0x0][0x2d0] ;  /* 0x0000b40002027a20 */ /* 0x000fe40000410000 */
[----:B------:R2:W-:Y:S01]  /*6be0*/  MUFU.EX2 R126, R3 ;  /* 0x00000003007e7308 */ /* 0x0005e20000000800 */
[--C-:B------:R-:W-:Y:S09]  /*6bf0*/  FFMA.FTZ R29, R29, c[0x0][0x2d0], -R144.reuse ;  /* 0x0000b4001d1d7a23 */ /* 0x100ff20000010890 */
[----:B------:R-:W-:Y:S01]  /*6c00*/  MUFU.EX2 R2, R2 ;  /* 0x0000000200027308 */ /* 0x000fe20000000800 */
[--C-:B--2---:R-:W-:Y:S09]  /*6c10*/  FFMA.FTZ R3, R5, c[0x0][0x2d0], -R144.reuse ;  /* 0x0000b40005037a23 */ /* 0x104ff20000010890 */
[----:B------:R2:W5:Y:S02]  /*6c20*/  MUFU.EX2 R147, R3 ;  /* 0x0000000300937308 */ /* 0x0005640000000800 */
[--C-:B--2---:R-:W-:Y:S01]  /*6c30*/  FFMA.FTZ R3, R8, c[0x0][0x2d0], -R144.reuse ;  /* 0x0000b40008037a23 */ /* 0x104fe20000010890 */
[----:B-----5:R-:W-:Y:S01]  /*6c40*/  F2FP.BF16.PACK_AB R136, R147, R126 ;  /* 0x0000007e9388723e */ /* 0x020fe200000010ff */
[C---:B------:R-:W-:Y:S06]  /*6c50*/  FMUL.FTZ R8, R2.reuse, R128 ;  /* 0x0000008002087220 */ /* 0x040fec0000410000 */
[----:B------:R2:W-:Y:S01]  /*6c60*/  MUFU.EX2 R153, R3 ;  /* 0x0000000300997308 */ /* 0x0005e20000000800 */
[C---:B------:R-:W-:Y:S02]  /*6c70*/  FMUL.FTZ R5, R2.reuse, R133 ;  /* 0x0000008502057220 */ /* 0x040fe40000410000 */
        /* <DEDUP_REMOVED lines=10> */
[----:B------:R-:W-:Y:S01]  /*6d20*/  FMUL.FTZ R56, R2, R56 ;  /* 0x0000003802387220 */ /* 0x000fe20000410000 */
[----:B--2-4-:R-:W-:Y:S01]  /*6d30*/  FMNMX.FTZ R3, R0, R124, !PT ;  /* 0x0000007c00037209 */ /* 0x014fe20007810000 */
[----:B------:R-:W-:Y:S02]  /*6d40*/  FFMA.FTZ R0, R9, c[0x0][0x2d0], -R144 ;  /* 0x0000b40009007a23 */ /* 0x000fe40000010890 */
[C---:B------:R-:W-:Y:S02]  /*6d50*/  FMUL.FTZ R9, R2.reuse, R129 ;  /* 0x0000008102097220 */ /* 0x040fe40000410000 */
[----:B------:R-:W2:Y:S01]  /*6d60*/  MUFU.EX2 R154, R0 ;  /* 0x00000000009a7308 */ /* 0x000ea20000000800 */
        /* <DEDUP_REMOVED lines=12> */
[----:B--2---:R-:W-:Y:S01]  /*6e30*/  F2FP.BF16.PACK_AB R138, R154, R153 ;  /* 0x000000999a8a723e */ /* 0x004fe200000010ff */
[C---:B------:R-:W-:Y:S02]  /*6e40*/  FADD.FTZ R0, -R3.reuse, R127 ;  /* 0x0000007f03007221 */ /* 0x040fe40000010100 */
[----:B------:R-:W-:Y:S02]  /*6e50*/  FMUL.FTZ R127, R3, c[0x0][0x2d0] ;  /* 0x0000b400037f7a20 */ /* 0x000fe40000410000 */
[----:B------:R-:W-:Y:S02]  /*6e60*/  FMUL.FTZ R0, R0, c[0x0][0x2d0] ;  /* 0x0000b40000007a20 */ /* 0x000fe40000410000 */
[--C-:B------:R-:W-:Y:S02]  /*6e70*/  FFMA.FTZ R4, R10, c[0x0][0x2d0], -R127.reuse ;  /* 0x0000b4000a047a23 */ /* 0x100fe4000001087f */
[--C-:B------:R-:W-:Y:S02]  /*6e80*/  FFMA.FTZ R6, R6, c[0x0][0x2d0], -R127.reuse ;  /* 0x0000b40006067a23 */ /* 0x100fe4000001087f */
[----:B------:R2:W-:Y:S01]  /*6e90*/  MUFU.EX2 R152, R4 ;  /* 0x0000000400987308 */ /* 0x0005e20000000800 */
[--C-:B------:R-:W-:Y:S02]  /*6ea0*/  FFMA.FTZ R7, R7, c[0x0][0x2d0], -R127.reuse ;  /* 0x0000b40007077a23 */ /* 0x100fe4000001087f */
[C---:B------:R-:W-:Y:S02]  /*6eb0*/  FMUL.FTZ R81, R2.reuse, R81 ;  /* 0x0000005102517220 */ /* 0x040fe40000410000 */
[C---:B------:R-:W-:Y:S02]  /*6ec0*/  FMUL.FTZ R84, R2.reuse, R84 ;  /* 0x0000005402547220 */ /* 0x040fe40000410000 */
[C---:B------:R-:W-:Y:S02]  /*6ed0*/  FMUL.FTZ R85, R2.reuse, R85 ;  /* 0x0000005502557220 */ /* 0x040fe40000410000 */
[C---:B------:R-:W-:Y:S01]  /*6ee0*/  FMUL.FTZ R88, R2.reuse, R88 ;  /* 0x0000005802587220 */ /* 0x040fe20000410000 */
[----:B------:R-:W4:Y:S01]  /*6ef0*/  MUFU.EX2 R0, R0 ;  /* 0x0000000000007308 */ /* 0x000f220000000800 */
[C---:B------:R-:W-:Y:S02]  /*6f00*/  FMUL.FTZ R89, R2.reuse, R89 ;  /* 0x0000005902597220 */ /* 0x040fe40000410000 */
[C---:B------:R-:W-:Y:S02]  /*6f10*/  FMUL.FTZ R92, R2.reuse, R92 ;  /* 0x0000005c025c7220 */ /* 0x040fe40000410000 */
[C---:B------:R-:W-:Y:S02]  /*6f20*/  FMUL.FTZ R93, R2.reuse, R93 ;  /* 0x0000005d025d7220 */ /* 0x040fe40000410000 */
[C---:B------:R-:W-:Y:S02]  /*6f30*/  FMUL.FTZ R96, R2.reuse, R96 ;  /* 0x0000006002607220 */ /* 0x040fe40000410000 */
[C---:B------:R-:W-:Y:S01]  /*6f40*/  FMUL.FTZ R97, R2.reuse, R97 ;  /* 0x0000006102617220 */ /* 0x040fe20000410000 */
[----:B------:R5:W-:Y:S01]  /*6f50*/  MUFU.EX2 R145, R6 ;  /* 0x0000000600917308 */ /* 0x000be20000000800 */
[C---:B------:R-:W-:Y:S02]  /*6f60*/  FMUL.FTZ R100, R2.reuse, R100 ;  /* 0x0000006402647220 */ /* 0x040fe40000410000 */
[C---:B------:R-:W-:Y:S02]  /*6f70*/  FMUL.FTZ R101, R2.reuse, R101 ;  /* 0x0000006502657220 */ /* 0x040fe40000410000 */
[--C-:B--2---:R-:W-:Y:S02]  /*6f80*/  FFMA.FTZ R4, R11, c[0x0][0x2d0], -R127.reuse ;  /* 0x0000b4000b047a23 */ /* 0x104fe4000001087f */
[C---:B------:R-:W-:Y:S02]  /*6f90*/  FMUL.FTZ R104, R2.reuse, R104 ;  /* 0x0000006802687220 */ /* 0x040fe40000410000 */
[C---:B------:R-:W-:Y:S01]  /*6fa0*/  FMUL.FTZ R105, R2.reuse, R105 ;  /* 0x0000006902697220 */ /* 0x040fe20000410000 */
[----:B------:R-:W2:Y:S01]  /*6fb0*/  MUFU.EX2 R146, R7 ;  /* 0x0000000700927308 */ /* 0x000ea20000000800 */
[C---:B------:R-:W-:Y:S02]  /*6fc0*/  FMUL.FTZ R108, R2.reuse, R108 ;  /* 0x0000006c026c7220 */ /* 0x040fe40000410000 */
[----:B------:R-:W-:Y:S02]  /*6fd0*/  FMUL.FTZ R109, R2, R109 ;  /* 0x0000006d026d7220 */ /* 0x000fe40000410000 */
[C---:B----4-:R-:W-:Y:S02]  /*6fe0*/  FMUL.FTZ R10, R0.reuse, R130 ;  /* 0x00000082000a7220 */ /* 0x050fe40000410000 */
[C---:B------:R-:W-:Y:S02]  /*6ff0*/  FMUL.FTZ R11, R0.reuse, R131 ;  /* 0x00000083000b7220 */ /* 0x040fe40000410000 */
[----:B------:R-:W4:Y:S01]  /*7000*/  LDSM.16.MT88.4 R128, [R179] ;  /* 0x00000000b380783b */ /* 0x000f220000004200 */
[----:B------:R-:W3:Y:S01]  /*7010*/  MUFU.EX2 R159, R4 ;  /* 0x00000004009f7308 */ /* 0x000ee20000000800 */
[C---:B------:R-:W-:Y:S02]  /*7020*/  FMUL.FTZ R38, R0.reuse, R38 ;  /* 0x0000002600267220 */ /* 0x040fe40000410000 */
[C---:B------:R-:W-:Y:S02]  /*7030*/  FMUL.FTZ R39, R0.reuse, R39 ;  /* 0x0000002700277220 */ /* 0x040fe40000410000 */
[C---:B-----5:R-:W-:Y:S02]  /*7040*/  FMUL.FTZ R6, R0.reuse, R134 ;  /* 0x0000008600067220 */ /* 0x060fe40000410000 */
[C---:B------:R-:W-:Y:S02]  /*7050*/  FMUL.FTZ R42, R0.reuse, R42 ;  /* 0x0000002a002a7220 */ /* 0x040fe40000410000 */
[C---:B------:R-:W-:Y:S02]  /*7060*/  FMUL.FTZ R43, R0.reuse, R43 ;  /* 0x0000002b002b7220 */ /* 0x040fe40000410000 */
[C---:B------:R-:W-:Y:S02]  /*7070*/  FMUL.FTZ R46, R0.reuse, R46 ;  /* 0x0000002e002e7220 */ /* 0x040fe40000410000 */
[----:B------:R-:W-:Y:S01]  /*7080*/  FMUL.FTZ R47, R0, R47 ;  /* 0x0000002f002f7220 */ /* 0x000fe20000410000 */
[----:B--2---:R-:W-:Y:S01]  /*7090*/  F2FP.BF16.PACK_AB R137, R146, R145 ;  /* 0x000000919289723e */ /* 0x004fe200000010ff */
[C---:B------:R-:W-:Y:S02]  /*70a0*/  FMUL.FTZ R7, R0.reuse, R135 ;  /* 0x0000008700077220 */ /* 0x040fe40000410000 */
[C---:B------:R-:W-:Y:S02]  /*70b0*/  FMUL.FTZ R50, R0.reuse, R50 ;  /* 0x0000003200327220 */ /* 0x040fe40000410000 */
[C---:B------:R-:W-:Y:S02]  /*70c0*/  FMUL.FTZ R51, R0.reuse, R51 ;  /* 0x0000003300337220 */ /* 0x040fe40000410000 */
[C---:B------:R-:W-:Y:S02]  /*70d0*/  FMUL.FTZ R54, R0.reuse, R54 ;  /* 0x0000003600367220 */ /* 0x040fe40000410000 */
[----:B------:R-:W-:Y:S01]  /*70e0*/  FMUL.FTZ R55, R0, R55 ;  /* 0x0000003700377220 */ /* 0x000fe20000410000 */
[----:B---3--:R-:W-:Y:S01]  /*70f0*/  F2FP.BF16.PACK_AB R139, R159, R152 ;  /* 0x000000989f8b723e */ /* 0x008fe200000010ff */
[----:B------:R-:W-:Y:S02]  /*7100*/  FMUL.FTZ R4, R2, R132 ;  /* 0x0000008402047220 */ /* 0x000fe40000410000 */
[----:B------:R-:W-:Y:S01]  /*7110*/  LDSM.16.MT88.4 R132, [R179+0x800] ;  /* 0x00080000b384783b */ /* 0x000fe20000004200 */
[C---:B------:R-:W-:Y:S02]  /*7120*/  FMUL.FTZ R58, R0.reuse, R58 ;  /* 0x0000003a003a7220 */ /* 0x040fe40000410000 */
[C---:B------:R-:W-:Y:S02]  /*7130*/  FMUL.FTZ R59, R0.reuse, R59 ;  /* 0x0000003b003b7220 */ /* 0x040fe40000410000 */
[C---:B-1----:R-:W-:Y:S05]  /*7140*/  HMMA.16816.F32.BF16 R4, R136.reuse, R140, R4 ;  /* 0x0000008c8804723c */ /* 0x042fea0000041804 */
[C---:B------:R-:W-:Y:S02]  /*7150*/  FMUL.FTZ R62, R0.reuse, R62 ;  /* 0x0000003e003e7220 */ /* 0x040fe40000410000 */
[C---:B------:R-:W-:Y:S01]  /*7160*/  FMUL.FTZ R63, R0.reuse, R63 ;  /* 0x0000003f003f7220 */ /* 0x040fe20000410000 */
[C---:B------:R-:W-:Y:S04]  /*7170*/  HMMA.16816.F32.BF16 R8, R136.reuse, R142, R8 ;  /* 0x0000008e8808723c */ /* 0x040fe80000041808 */
[C---:B------:R-:W-:Y:S02]  /*7180*/  FMUL.FTZ R66, R0.reuse, R66 ;  /* 0x0000004200427220 */ /* 0x040fe40000410000 */
[C---:B------:R-:W-:Y:S02]  /*7190*/  FMUL.FTZ R67, R0.reuse, R67 ;  /* 0x0000004300437220 */ /* 0x040fe40000410000 */
[C---:B----4-:R-:W-:Y:S04]  /*71a0*/  HMMA.16816.F32.BF16 R36, R136.reuse, R128, R36 ;  /* 0x000000808824723c */ /* 0x050fe80000041824 */
[C---:B------:R-:W-:Y:S02]  /*71b0*/  FMUL.FTZ R70, R0.reuse, R70 ;  /* 0x0000004600467220 */ /* 0x040fe40000410000 */
[C---:B------:R-:W-:Y:S02]  /*71c0*/  FMUL.FTZ R71, R0.reuse, R71 ;  /* 0x0000004700477220 */ /* 0x040fe40000410000 */
[C---:B------:R-:W-:Y:S01]  /*71d0*/  HMMA.16816.F32.BF16 R40, R136.reuse, R130, R40 ;  /* 0x000000828828723c */ /* 0x040fe20000041828 */
[----:B------:R-:W1:Y:S03]  /*71e0*/  LDSM.16.MT88.4 R128, [R181] ;  /* 0x00000000b580783b */ /* 0x000e660000004200 */
[C---:B------:R-:W-:Y:S02]  /*71f0*/  FMUL.FTZ R74, R0.reuse, R74 ;  /* 0x0000004a004a7220 */ /* 0x040fe40000410000 */
[C---:B------:R-:W-:Y:S02]  /*7200*/  FMUL.FTZ R75, R0.reuse, R75 ;  /* 0x0000004b004b7220 */ /* 0x040fe40000410000 */
[C---:B------:R-:W-:Y:S04]  /*7210*/  FMUL.FTZ R78, R0.reuse, R78 ;  /* 0x0000004e004e7220 */ /* 0x040fe80000410000 */
[C---:B------:R-:W-:Y:S02]  /*7220*/  FMUL.FTZ R79, R0.reuse, R79 ;  /* 0x0000004f004f7220 */ /* 0x040fe40000410000 */
[C---:B------:R-:W-:Y:S02]  /*7230*/  FMUL.FTZ R82, R0.reuse, R82 ;  /* 0x0000005200527220 */ /* 0x040fe40000410000 */
[C---:B------:R-:W-:Y:S02]  /*7240*/  FMUL.FTZ R83, R0.reuse, R83 ;  /* 0x0000005300537220 */ /* 0x040fe40000410000 */
[C---:B------:R-:W-:Y:S02]  /*7250*/  FMUL.FTZ R86, R0.reuse, R86 ;  /* 0x0000005600567220 */ /* 0x040fe40000410000 */
[C---:B------:R-:W-:Y:S02]  /*7260*/  FMUL.FTZ R87, R0.reuse, R87 ;  /* 0x0000005700577220 */ /* 0x040fe40000410000 */
[C---:B------:R-:W-:Y:S02]  /*7270*/  FMUL.FTZ R90, R0.reuse, R90 ;  /* 0x0000005a005a7220 */ /* 0x040fe40000410000 */
[----:B------:R-:W-:Y:S02]  /*7280*/  FMUL.FTZ R91, R0, R91 ;  /* 0x0000005b005b7220 */ /* 0x000fe40000410000 */
[C---:B------:R-:W-:Y:S02]  /*7290*/  FMUL.FTZ R112, R2.reuse, R112 ;  /* 0x0000007002707220 */ /* 0x040fe40000410000 */
[C---:B------:R-:W-:Y:S02]  /*72a0*/  FMUL.FTZ R113, R2.reuse, R113 ;  /* 0x0000007102717220 */ /* 0x040fe40000410000 */
[C---:B------:R-:W-:Y:S02]  /*72b0*/  FMUL.FTZ R116, R2.reuse, R116 ;  /* 0x0000007402747220 */ /* 0x040fe40000410000 */
[C---:B------:R-:W-:Y:S02]  /*72c0*/  FMUL.FTZ R117, R2.reuse, R117 ;  /* 0x0000007502757220 */ /* 0x040fe40000410000 */
[C---:B------:R-:W-:Y:S02]  /*72d0*/  FMUL.FTZ R120, R2.reuse, R120 ;  /* 0x0000007802787220 */ /* 0x040fe40000410000 */
[----:B------:R-:W-:Y:S02]  /*72e0*/  FMUL.FTZ R121, R2, R121 ;  /* 0x0000007902797220 */ /* 0x000fe40000410000 */
[C---:B------:R-:W-:Y:S02]  /*72f0*/  FMUL.FTZ R94, R0.reuse, R94 ;  /* 0x0000005e005e7220 */ /* 0x040fe40000410000 */
[C---:B------:R-:W-:Y:S01]  /*7300*/  FMUL.FTZ R95, R0.reuse, R95 ;  /* 0x0000005f005f7220 */ /* 0x040fe20000410000 */
[C---:B-1----:R-:W-:Y:S03]  /*7310*/  HMMA.16816.F32.BF16 R44, R136.reuse, R128, R44 ;  /* 0x00000080882c723c */ /* 0x042fe6000004182c */
[C---:B------:R-:W-:Y:S02]  /*7320*/  FMUL.FTZ R98, R0.reuse, R98 ;  /* 0x0000006200627220 */ /* 0x040fe40000410000 */
[C---:B------:R-:W-:Y:S02]  /*7330*/  FMUL.FTZ R99, R0.reuse, R99 ;  /* 0x0000006300637220 */ /* 0x040fe40000410000 */
[C---:B------:R-:W-:Y:S01]  /*7340*/  FMUL.FTZ R102, R0.reuse, R102 ;  /* 0x0000006600667220 */ /* 0x040fe20000410000 */
        /* <DEDUP_REMOVED lines=11> */
[C---:B------:R-:W-:Y:S02]  /*7400*/  FMUL.FTZ R122, R0.reuse, R122 ;  /* 0x0000007a007a7220 */ /* 0x040fe40000410000 */
[----:B------:R-:W-:Y:S02]  /*7410*/  FMUL.FTZ R123, R0, R123 ;  /* 0x0000007b007b7220 */ /* 0x000fe40000410000 */
[----:B------:R-:W-:Y:S02]  /*7420*/  FFMA.FTZ R124, R2, R195, R126 ;  /* 0x000000c3027c7223 */ /* 0x000fe4000001007e */
[----:B------:R-:W-:Y:S02]  /*7430*/  FFMA.FTZ R2, R12, c[0x0][0x2d0], -R144 ;  /* 0x0000b4000c027a23 */ /* 0x000fe40000010890 */
[----:B------:R-:W-:Y:S02]  /*7440*/  FADD.FTZ R124, R147, R124 ;  /* 0x0000007c937c7221 */ /* 0x000fe40000010000 */
[----:B------:R2:W-:Y:S01]  /*7450*/  MUFU.EX2 R149, R2 ;  /* 0x0000000200957308 */ /* 0x0005e20000000800 */
[C---:B-1----:R-:W-:Y:S08]  /*7460*/  HMMA.16816.F32.BF16 R52, R136.reuse, R128, R52 ;  /* 0x000000808834723c */ /* 0x042ff00000041834 */
[C---:B------:R-:W-:Y:S01]  /*7470*/  HMMA.16816.F32.BF16 R56, R136.reuse, R130, R56 ;  /* 0x000000828838723c */ /* 0x040fe20000041838 */
[----:B------:R-:W1:Y:S03]  /*7480*/  LDSM.16.MT88.4 R128, [R178+0x2000] ;  /* 0x00200000b280783b */ /* 0x000e660000004200 */
[--C-:B--2---:R-:W-:Y:S04]  /*7490*/  FFMA.FTZ R2, R13, c[0x0][0x2d0], -R144.reuse ;  /* 0x0000b4000d027a23 */ /* 0x104fe80000010890 */
[----:B------:R2:W3:Y:S04]  /*74a0*/  MUFU.EX2 R151, R2 ;  /* 0x0000000200977308 */ /* 0x0004e80000000800 */
[--C-:B--2---:R-:W-:Y:S01]  /*74b0*/  FFMA.FTZ R2, R16, c[0x0][0x2d0], -R144.reuse ;  /* 0x0000b40010027a23 */ /* 0x104fe20000010890 */
[----:B---3--:R-:W-:Y:S01]  /*74c0*/  F2FP.BF16.PACK_AB R12, R151, R149 ;  /* 0x00000095970c723e */ /* 0x008fe200000010ff */
[C---:B-1----:R-:W-:Y:S04]  /*74d0*/  HMMA.16816.F32.BF16 R60, R136.reuse, R128, R60 ;  /* 0x00000080883c723c */ /* 0x042fe8000004183c */
[----:B------:R1:W-:Y:S04]  /*74e0*/  MUFU.EX2 R157, R2 ;  /* 0x00000002009d7308 */ /* 0x0003e80000000800 */
[C---:B------:R-:W-:Y:S01]  /*74f0*/  HMMA.16816.F32.BF16 R64, R136.reuse, R130, R64 ;  /* 0x000000828840723c */ /* 0x040fe20000041840 */
[----:B------:R-:W2:Y:S03]  /*7500*/  LDSM.16.MT88.4 R128, [R179+0x2000] ;  /* 0x00200000b380783b */ /* 0x000ea60000004200 */
[----:B-1----:R-:W-:Y:S04]  /*7510*/  FFMA.FTZ R2, R17, c[0x0][0x2d0], -R144 ;  /* 0x0000b40011027a23 */ /* 0x002fe80000010890 */
[----:B------:R1:W3:Y:S01]  /*7520*/  MUFU.EX2 R158, R2 ;  /* 0x00000002009e7308 */ /* 0x0002e20000000800 */
[C---:B--2---:R-:W-:Y:S03]  /*7530*/  HMMA.16816.F32.BF16 R68, R136.reuse, R128, R68 ;  /* 0x000000808844723c */ /* 0x044fe60000041844 */
[--C-:B-1----:R-:W-:Y:S01]  /*7540*/  FFMA.FTZ R2, R14, c[0x0][0x2d0], -R127.reuse ;  /* 0x0000b4000e027a23 */ /* 0x102fe2000001087f */
[----:B---3--:R-:W-:Y:S04]  /*7550*/  F2FP.BF16.PACK_AB R14, R158, R157 ;  /* 0x0000009d9e0e723e */ /* 0x008fe800000010ff */
[C---:B------:R-:W-:Y:S01]  /*7560*/  HMMA.16816.F32.BF16 R72, R136.reuse, R130, R72 ;  /* 0x000000828848723c */ /* 0x040fe20000041848 */
[----:B------:R-:W1:Y:S01]  /*7570*/  LDSM.16.MT88.4 R128, [R181+0x2000] ;  /* 0x00200000b580783b */ /* 0x000e620000004200 */
[----:B------:R2:W-:Y:S02]  /*7580*/  MUFU.EX2 R148, R2 ;  /* 0x0000000200947308 */ /* 0x0005e40000000800 */
[--C-:B--2---:R-:W-:Y:S08]  /*7590*/  FFMA.FTZ R2, R15, c[0x0][0x2d0], -R127.reuse ;  /* 0x0000b4000f027a23 */ /* 0x104ff0000001087f */
[----:B------:R2:W3:Y:S01]  /*75a0*/  MUFU.EX2 R150, R2 ;  /* 0x0000000200967308 */ /* 0x0004e20000000800 */
[C---:B-1----:R-:W-:Y:S08]  /*75b0*/  HMMA.16816.F32.BF16 R76, R136.reuse, R128, R76 ;  /* 0x00000080884c723c */ /* 0x042ff0000004184c */
[C---:B------:R-:W-:Y:S01]  /*75c0*/  HMMA.16816.F32.BF16 R80, R136.reuse, R130, R80 ;  /* 0x000000828850723c */ /* 0x040fe20000041850 */
[----:B------:R-:W1:Y:S03]  /*75d0*/  LDSM.16.MT88.4 R128, [R180+0x2000] ;  /* 0x00200000b480783b */ /* 0x000e660000004200 */
[----:B--2---:R-:W-:Y:S01]  /*75e0*/  FFMA.FTZ R2, R18, c[0x0][0x2d0], -R127 ;  /* 0x0000b40012027a23 */ /* 0x004fe2000001087f */
[----:B---3--:R-:W-:Y:S03]  /*75f0*/  F2FP.BF16.PACK_AB R13, R150, R148 ;  /* 0x00000094960d723e */ /* 0x008fe600000010ff */
[----:B------:R2:W-:Y:S04]  /*7600*/  MUFU.EX2 R156, R2 ;  /* 0x00000002009c7308 */ /* 0x0005e80000000800 */
[----:B--2---:R-:W-:Y:S02]  /*7610*/  FFMA.FTZ R2, R0, R196, R145 ;  /* 0x000000c400027223 */ /* 0x004fe40000010091 */
[--C-:B------:R-:W-:Y:S02]  /*7620*/  FFMA.FTZ R0, R19, c[0x0][0x2d0], -R127.reuse ;  /* 0x0000b40013007a23 */ /* 0x100fe4000001087f */
[----:B------:R-:W-:Y:S01]  /*7630*/  LDSM.16.MT88.4 R16, [R181+0x800] ;  /* 0x00080000b510783b */ /* 0x000fe20000004200 */
[----:B------:R-:W-:Y:S01]  /*7640*/  FADD.FTZ R126, R146, R2 ;  /* 0x00000002927e7221 */ /* 0x000fe20000010000 */
[----:B------:R2:W3:Y:S01]  /*7650*/  MUFU.EX2 R155, R0 ;  /* 0x00000000009b7308 */ /* 0x0004e20000000800 */
[----:B------:R-:W-:Y:S01]  /*7660*/  FFMA.FTZ R2, R33, c[0x0][0x2d0], -R144 ;  /* 0x0000b40021027a23 */ /* 0x000fe20000010890 */
[C---:B-1----:R-:W-:Y:S03]  /*7670*/  HMMA.16816.F32.BF16 R84, R136.reuse, R128, R84 ;  /* 0x000000808854723c */ /* 0x042fe60000041854 */
[----:B------:R-:W-:Y:S05]  /*7680*/  FADD.FTZ R33, R152, R126 ;  /* 0x0000007e98217221 */ /* 0x000fea0000010000 */
[C---:B------:R-:W-:Y:S01]  /*7690*/  HMMA.16816.F32.BF16 R88, R136.reuse, R130, R88 ;  /* 0x000000828858723c */ /* 0x040fe20000041858 */
[----:B------:R-:W1:Y:S03]  /*76a0*/  LDSM.16.MT88.4 R128, [R178+0x4000] ;  /* 0x00400000b280783b */ /* 0x000e660000004200 */
[--C-:B--2---:R-:W-:Y:S01]  /*76b0*/  FFMA.FTZ R0, R20, c[0x0][0x2d0], -R144.reuse ;  /* 0x0000b40014007a23 */ /* 0x104fe20000010890 */
[----:B---3--:R-:W-:Y:S03]  /*76c0*/  F2FP.BF16.PACK_AB R15, R155, R156 ;  /* 0x0000009c9b0f723e */ /* 0x008fe600000010ff */
[----:B------:R2:W-:Y:S01]  /*76d0*/  MUFU.EX2 R143, R0 ;  /* 0x00000000008f7308 */ /* 0x0005e20000000800 */
[C---:B-1----:R-:W-:Y:S03]  /*76e0*/  HMMA.16816.F32.BF16 R92, R136.reuse, R128, R92 ;  /* 0x00000080885c723c */ /* 0x042fe6000004185c */
[--C-:B--2---:R-:W-:Y:S06]  /*76f0*/  FFMA.FTZ R0, R21, c[0x0][0x2d0], -R144.reuse ;  /* 0x0000b40015007a23 */ /* 0x104fec0000010890 */
[----:B------:R1:W-:Y:S01]  /*7700*/  MUFU.EX2 R146, R0 ;  /* 0x0000000000927308 */ /* 0x0003e20000000800 */
[C---:B------:R-:W-:Y:S01]  /*7710*/  HMMA.16816.F32.BF16 R96, R136.reuse, R130, R96 ;  /* 0x000000828860723c */ /* 0x040fe20000041860 */
[----:B------:R-:W2:Y:S02]  /*7720*/  LDSM.16.MT88.4 R128, [R179+0x4000] ;  /* 0x00400000b380783b */ /* 0x000ea40000004200 */
[--C-:B-1----:R-:W-:Y:S06]  /*7730*/  FFMA.FTZ R0, R24, c[0x0][0x2d0], -R144.reuse ;  /* 0x0000b40018007a23 */ /* 0x102fec0000010890 */
[----:B------:R1:W-:Y:S01]  /*7740*/  MUFU.EX2 R145, R0 ;  /* 0x0000000000917308 */ /* 0x0003e20000000800 */
[C---:B--2---:R-:W-:Y:S08]  /*7750*/  HMMA.16816.F32.BF16 R100, R136.reuse, R128, R100 ;  /* 0x000000808864723c */ /* 0x044ff00000041864 */
[C---:B------:R-:W-:Y:S01]  /*7760*/  HMMA.16816.F32.BF16 R104, R136.reuse, R130, R104 ;  /* 0x000000828868723c */ /* 0x040fe20000041868 */
[----:B------:R-:W2:Y:S03]  /*7770*/  LDSM.16.MT88.4 R128, [R181+0x4000] ;  /* 0x00400000b580783b */ /* 0x000ea60000004200 */
[----:B-1----:R-:W-:Y:S04]  /*7780*/  FFMA.FTZ R0, R25, c[0x0][0x2d0], -R144 ;  /* 0x0000b40019007a23 */ /* 0x002fe80000010890 */
[----:B------:R1:W-:Y:S04]  /*7790*/  MUFU.EX2 R147, R0 ;  /* 0x0000000000937308 */ /* 0x0003e80000000800 */
[--C-:B-1----:R-:W-:Y:S06]  /*77a0*/  FFMA.FTZ R0, R22, c[0x0][0x2d0], -R127.reuse ;  /* 0x0000b40016007a23 */ /* 0x102fec000001087f */
[----:B------:R1:W3:Y:S01]  /*77b0*/  MUFU.EX2 R142, R0 ;  /* 0x00000000008e7308 */ /* 0x0002e20000000800 */
[C---:B--2---:R-:W-:Y:S08]  /*77c0*/  HMMA.16816.F32.BF16 R108, R136.reuse, R128, R108 ;  /* 0x00000080886c723c */ /* 0x044ff0000004186c */
[C---:B------:R-:W-:Y:S01]  /*77d0*/  HMMA.16816.F32.BF16 R112, R136.reuse, R130, R112 ;  /* 0x000000828870723c */ /* 0x040fe20000041870 */
[----:B------:R-:W2:Y:S03]  /*77e0*/  LDSM.16.MT88.4 R128, [R180+0x4000] ;  /* 0x00400000b480783b */ /* 0x000ea60000004200 */
[--C-:B-1----:R-:W-:Y:S05]  /*77f0*/  FFMA.FTZ R0, R23, c[0x0][0x2d0], -R127.reuse ;  /* 0x0000b40017007a23 */ /* 0x102fea000001087f */
[----:B------:R-:W-:Y:S01]  /*7800*/  LDSM.16.MT88.4 R20, [R179+0x1000] ;  /* 0x00100000b314783b */ /* 0x000fe20000004200 */
[----:B------:R1:W4:Y:S02]  /*7810*/  MUFU.EX2 R141, R0 ;  /* 0x00000000008d7308 */ /* 0x0003240000000800 */
[--C-:B-1----:R-:W-:Y:S01]  /*7820*/  FFMA.FTZ R0, R26, c[0x0][0x2d0], -R127.reuse ;  /* 0x0000b4001a007a23 */ /* 0x102fe2000001087f */
[C---:B--2---:R-:W-:Y:S07]  /*7830*/  HMMA.16816.F32.BF16 R116, R136.reuse, R128, R116 ;  /* 0x000000808874723c */ /* 0x044fee0000041874 */
[----:B------:R1:W2:Y:S01]  /*7840*/  MUFU.EX2 R140, R0 ;  /* 0x00000000008c7308 */ /* 0x0002a20000000800 */
[----:B------:R-:W-:Y:S01]  /*7850*/  HMMA.16816.F32.BF16 R120, R136, R130, R120 ;  /* 0x000000828878723c */ /* 0x000fe20000041878 */
[----:B------:R-:W5:Y:S08]  /*7860*/  LDSM.16.MT88.4 R128, [R178+0x800] ;  /* 0x00080000b280783b */ /* 0x000f700000004200 */
[----:B------:R-:W-:Y:S10]  /*7870*/  MUFU.EX2 R136, R29 ;  /* 0x0000001d00887308 */ /* 0x000ff40000000800 */
[----:B------:R2:W-:Y:S01]  /*7880*/  MUFU.EX2 R138, R2 ;  /* 0x00000002008a7308 */ /* 0x0005e20000000800 */
[----:B-1----:R-:W-:Y:S02]  /*7890*/  FFMA.FTZ R0, R27, c[0x0][0x2d0], -R127 ;  /* 0x0000b4001b007a23 */ /* 0x002fe4000001087f */
[----:B------:R-:W-:Y:S07]  /*78a0*/  LDSM.16.MT88.4 R24, [R181+0x1000] ;  /* 0x00100000b518783b */ /* 0x000fee0000004200 */
[----:B------:R1:W1:Y:S01]  /*78b0*/  MUFU.EX2 R139, R0 ;  /* 0x00000000008b7308 */ /* 0x0002620000000800 */
[----:B--2---:R-:W-:Y:S01]  /*78c0*/  FADD.FTZ R2, R159, R33 ;  /* 0x000000219f027221 */ /* 0x004fe20000010000 */
[C---:B-----5:R-:W-:Y:S05]  /*78d0*/  HMMA.16816.F32.BF16 R4, R12.reuse, R128, R4 ;  /* 0x000000800c04723c */ /* 0x060fea0000041804 */
[----:B------:R-:W-:Y:S03]  /*78e0*/  FADD.FTZ R2, R148, R2 ;  /* 0x0000000294027221 */ /* 0x000fe60000010000 */
[C---:B------:R-:W-:Y:S01]  /*78f0*/  HMMA.16816.F32.BF16 R8, R12.reuse, R130, R8 ;  /* 0x000000820c08723c */ /* 0x040fe20000041808 */
[----:B------:R-:W2:Y:S03]  /*7900*/  LDSM.16.MT88.4 R128, [R180+0x800] ;  /* 0x00080000b480783b */ /* 0x000ea60000004200 */
[----:B-1----:R-:W-:Y:S02]  /*7910*/  FADD.FTZ R0, R153, R124 ;  /* 0x0000007c99007221 */ /* 0x002fe40000010000 */
[--C-:B------:R-:W-:Y:S02]  /*7920*/  FFMA.FTZ R124, R28, c[0x0][0x2d0], -R144.reuse ;  /* 0x0000b4001c7c7a23 */ /* 0x100fe40000010890 */
[C---:B------:R-:W-:Y:S02]  /*7930*/  HMMA.16816.F32.BF16 R36, R12.reuse, R132, R36 ;  /* 0x000000840c24723c */ /* 0x040fe40000041824 */
[----:B------:R-:W1:Y:S02]  /*7940*/  MUFU.EX2 R126, R124 ;  /* 0x0000007c007e7308 */ /* 0x000e640000000800 */
[----:B------:R-:W-:Y:S02]  /*7950*/  FFMA.FTZ R28, R32, c[0x0][0x2d0], -R144 ;  /* 0x0000b400201c7a23 */ /* 0x000fe40000010890 */
[----:B------:R-:W-:Y:S02]  /*7960*/  FADD.FTZ R32, R154, R0 ;  /* 0x000000009a207221 */ /* 0x000fe40000010000 */
[C---:B------:R-:W-:Y:S04]  /*7970*/  HMMA.16816.F32.BF16 R40, R12.reuse, R134, R40 ;  /* 0x000000860c28723c */ /* 0x040fe80000041828 */
[----:B------:R5:W1:Y:S01]  /*7980*/  MUFU.EX2 R137, R28 ;  /* 0x0000001c00897308 */ /* 0x000a620000000800 */
[--C-:B------:R-:W-:Y:S02]  /*7990*/  FFMA.FTZ R0, R30, c[0x0][0x2d0], -R127.reuse ;  /* 0x0000b4001e007a23 */ /* 0x100fe4000001087f */
[----:B------:R-:W-:Y:S01]  /*79a0*/  FADD.FTZ R29, R149, R32 ;  /* 0x00000020951d7221 */ /* 0x000fe20000010000 */
[C---:B------:R-:W-:Y:S04]  /*79b0*/  HMMA.16816.F32.BF16 R44, R12.reuse, R16, R44 ;  /* 0x000000100c2c723c */ /* 0x040fe8000004182c */
[----:B------:R-:W-:Y:S02]  /*79c0*/  FADD.FTZ R2, R150, R2 ;  /* 0x0000000296027221 */ /* 0x000fe40000010000 */
[----:B------:R1:W-:Y:S02]  /*79d0*/  MUFU.EX2 R124, R0 ;  /* 0x00000000007c7308 */ /* 0x0003e40000000800 */
[C---:B------:R-:W-:Y:S01]  /*79e0*/  HMMA.16816.F32.BF16 R48, R12.reuse, R18, R48 ;  /* 0x000000120c30723c */ /* 0x040fe20000041830 */
[----:B------:R-:W1:Y:S03]  /*79f0*/  LDSM.16.MT88.4 R16, [R178+0x2800] ;  /* 0x00280000b210783b */ /* 0x000e660000004200 */
[----:B------:R-:W-:Y:S04]  /*7a00*/  FADD.FTZ R2, R156, R2 ;  /* 0x000000029c027221 */ /* 0x000fe80000010000 */
[----:B------:R-:W-:Y:S01]  /*7a10*/  FADD.FTZ R2, R155, R2 ;  /* 0x000000029b027221 */ /* 0x000fe20000010000 */
[C---:B--2---:R-:W-:Y:S03]  /*7a20*/  HMMA.16816.F32.BF16 R52, R12.reuse, R128, R52 ;  /* 0x000000800c34723c */ /* 0x044fe60000041834 */
[--C-:B-----5:R-:W-:Y:S02]  /*7a30*/  FFMA.FTZ R28, R35, c[0x0][0x2d0], -R127.reuse ;  /* 0x0000b400231c7a23 */ /* 0x120fe4000001087f */
[----:B---3--:R-:W-:Y:S03]  /*7a40*/  FADD.FTZ R2, R142, R2 ;  /* 0x000000028e027221 */ /* 0x008fe60000010000 */
[C---:B------:R-:W-:Y:S01]  /*7a50*/  HMMA.16816.F32.BF16 R56, R12.reuse, R130, R56 ;  /* 0x000000820c38723c */ /* 0x040fe20000041838 */
[----:B------:R-:W2:Y:S01]  /*7a60*/  LDSM.16.MT88.4 R128, [R179+0x2800] ;  /* 0x00280000b380783b */ /* 0x000ea20000004200 */
[----:B------:R-:W-:Y:S02]  /*7a70*/  MUFU.EX2 R28, R28 ;  /* 0x0000001c001c7308 */ /* 0x000fe40000000800 */
[----:B----4-:R-:W-:Y:S02]  /*7a80*/  FADD.FTZ R2, R141, R2 ;  /* 0x000000028d027221 */ /* 0x010fe40000010000 */
[--C-:B-1----:R-:W-:Y:S02]  /*7a90*/  FFMA.FTZ R0, R31, c[0x0][0x2d0], -R127.reuse ;  /* 0x0000b4001f007a23 */ /* 0x102fe4000001087f */
[----:B------:R-:W-:Y:S04]  /*7aa0*/  FADD.FTZ R2, R140, R2 ;  /* 0x000000028c027221 */ /* 0x000fe80000010000 */
[----:B------:R1:W3:Y:S01]  /*7ab0*/  MUFU.EX2 R31, R0 ;  /* 0x00000000001f7308 */ /* 0x0002e20000000800 */
[C---:B------:R-:W-:Y:S08]  /*7ac0*/  HMMA.16816.F32.BF16 R60, R12.reuse, R16, R60 ;  /* 0x000000100c3c723c */ /* 0x040ff0000004183c */
[C---:B------:R-:W-:Y:S01]  /*7ad0*/  HMMA.16816.F32.BF16 R64, R12.reuse, R18, R64 ;  /* 0x000000120c40723c */ /* 0x040fe20000041840 */
[----:B------:R-:W4:Y:S03]  /*7ae0*/  LDSM.16.MT88.4 R16, [R181+0x2800] ;  /* 0x00280000b510783b */ /* 0x000f260000004200 */
[----:B-1----:R-:W-:Y:S01]  /*7af0*/  FFMA.FTZ R0, R34, c[0x0][0x2d0], -R127 ;  /* 0x0000b40022007a23 */ /* 0x002fe2000001087f */
[----:B------:R-:W-:Y:S03]  /*7b00*/  MOV R127, R3 ;  /* 0x00000003007f7202 */ /* 0x000fe60000000f00 */
[----:B------:R1:W5:Y:S01]  /*7b10*/  MUFU.EX2 R30, R0 ;  /* 0x00000000001e7308 */ /* 0x0003620000000800 */
[C---:B--2---:R-:W-:Y:S08]  /*7b20*/  HMMA.16816.F32.BF16 R68, R12.reuse, R128, R68 ;  /* 0x000000800c44723c */ /* 0x044ff00000041844 */
[C---:B------:R-:W-:Y:S01]  /*7b30*/  HMMA.16816.F32.BF16 R72, R12.reuse, R130, R72 ;  /* 0x000000820c48723c */ /* 0x040fe20000041848 */
[----:B------:R-:W2:Y:S03]  /*7b40*/  LDSM.16.MT88.4 R128, [R180+0x2800] ;  /* 0x00280000b480783b */ /* 0x000ea60000004200 */
[----:B-1----:R-:W-:Y:S04]  /*7b50*/  FADD.FTZ R0, R151, R29 ;  /* 0x0000001d97007221 */ /* 0x002fe80000010000 */
[----:B------:R-:W-:Y:S04]  /*7b60*/  FADD.FTZ R0, R157, R0 ;  /* 0x000000009d007221 */ /* 0x000fe80000010000 */
[----:B------:R-:W-:Y:S01]  /*7b70*/  FADD.FTZ R0, R158, R0 ;  /* 0x000000009e007221 */ /* 0x000fe20000010000 */
[C---:B----4-:R-:W-:Y:S03]  /*7b80*/  HMMA.16816.F32.BF16 R76, R12.reuse, R16, R76 ;  /* 0x000000100c4c723c */ /* 0x050fe6000004184c */
[----:B------:R-:W-:Y:S04]  /*7b90*/  FADD.FTZ R0, R143, R0 ;  /* 0x000000008f007221 */ /* 0x000fe80000010000 */
[C---:B------:R-:W-:Y:S01]  /*7ba0*/  FADD.FTZ R0, R146.reuse, R0 ;  /* 0x0000000092007221 */ /* 0x040fe20000010000 */
[C---:B------:R-:W-:Y:S01]  /*7bb0*/  HMMA.16816.F32.BF16 R80, R12.reuse, R18, R80 ;  /* 0x000000120c50723c */ /* 0x040fe20000041850 */
[----:B------:R-:W1:Y:S03]  /*7bc0*/  LDSM.16.MT88.4 R16, [R178+0x4800] ;  /* 0x00480000b210783b */ /* 0x000e660000004200 */
[----:B------:R-:W-:Y:S04]  /*7bd0*/  FADD.FTZ R0, R145, R0 ;  /* 0x0000000091007221 */ /* 0x000fe80000010000 */
[C---:B------:R-:W-:Y:S01]  /*7be0*/  FADD.FTZ R0, R147.reuse, R0 ;  /* 0x0000000093007221 */ /* 0x040fe20000010000 */
[C---:B--2---:R-:W-:Y:S08]  /*7bf0*/  HMMA.16816.F32.BF16 R84, R12.reuse, R128, R84 ;  /* 0x000000800c54723c */ /* 0x044ff00000041854 */
[C---:B------:R-:W-:Y:S01]  /*7c00*/  HMMA.16816.F32.BF16 R88, R12.reuse, R130, R88 ;  /* 0x000000820c58723c */ /* 0x040fe20000041858 */
[----:B------:R-:W2:Y:S07]  /*7c10*/  LDSM.16.MT88.4 R128, [R179+0x4800] ;  /* 0x00480000b380783b */ /* 0x000eae0000004200 */
[C---:B-1----:R-:W-:Y:S08]  /*7c20*/  HMMA.16816.F32.BF16 R92, R12.reuse, R16, R92 ;  /* 0x000000100c5c723c */ /* 0x042ff0000004185c */
[C---:B------:R-:W-:Y:S01]  /*7c30*/  HMMA.16816.F32.BF16 R96, R12.reuse, R18, R96 ;  /* 0x000000120c60723c */ /* 0x040fe20000041860 */
[----:B------:R-:W1:Y:S07]  /*7c40*/  LDSM.16.MT88.4 R16, [R181+0x4800] ;  /* 0x00480000b510783b */ /* 0x000e6e0000004200 */
[C---:B--2---:R-:W-:Y:S08]  /*7c50*/  HMMA.16816.F32.BF16 R100, R12.reuse, R128, R100 ;  /* 0x000000800c64723c */ /* 0x044ff00000041864 */
[C---:B------:R-:W-:Y:S01]  /*7c60*/  HMMA.16816.F32.BF16 R104, R12.reuse, R130, R104 ;  /* 0x000000820c68723c */ /* 0x040fe20000041868 */
[----:B------:R-:W2:Y:S07]  /*7c70*/  LDSM.16.MT88.4 R128, [R180+0x4800] ;  /* 0x00480000b480783b */ /* 0x000eae0000004200 */
[C---:B-1----:R-:W-:Y:S08]  /*7c80*/  HMMA.16816.F32.BF16 R108, R12.reuse, R16, R108 ;  /* 0x000000100c6c723c */ /* 0x042ff0000004186c */
[C---:B------:R-:W-:Y:S01]  /*7c90*/  HMMA.16816.F32.BF16 R112, R12.reuse, R18, R112 ;  /* 0x000000120c70723c */ /* 0x040fe20000041870 */
[----:B------:R-:W1:Y:S07]  /*7ca0*/  LDSM.16.MT88.4 R16, [R178+0x1000] ;  /* 0x00100000b210783b */ /* 0x000e6e0000004200 */
[C---:B--2---:R-:W-:Y:S08]  /*7cb0*/  HMMA.16816.F32.BF16 R116, R12.reuse, R128, R116 ;  /* 0x000000800c74723c */ /* 0x044ff00000041874 */
[----:B------:R-:W-:Y:S01]  /*7cc0*/  HMMA.16816.F32.BF16 R120, R12, R130, R120 ;  /* 0x000000820c78723c */ /* 0x000fe20000041878 */
[----:B------:R-:W-:Y:S06]  /*7cd0*/  LDSM.16.MT88.4 R128, [R178+0x1800] ;  /* 0x00180000b280783b */ /* 0x000fec0000004200 */
[----:B------:R-:W-:Y:S02]  /*7ce0*/  F2FP.BF16.PACK_AB R12, R146, R143 ;  /* 0x0000008f920c723e */ /* 0x000fe400000010ff */
[----:B------:R-:W-:Y:S03]  /*7cf0*/  F2FP.BF16.PACK_AB R14, R147, R145 ;  /* 0x00000091930e723e */ /* 0x000fe600000010ff */
[----:B------:R-:W-:Y:S02]  /*7d00*/  F2FP.BF16.PACK_AB R13, R141, R142 ;  /* 0x0000008e8d0d723e */ /* 0x000fe400000010ff */
[----:B------:R-:W-:Y:S07]  /*7d10*/  F2FP.BF16.PACK_AB R15, R139, R140 ;  /* 0x0000008c8b0f723e */ /* 0x000fee00000010ff */
[C---:B-1----:R-:W-:Y:S08]  /*7d20*/  HMMA.16816.F32.BF16 R4, R12.reuse, R16, R4 ;  /* 0x000000100c04723c */ /* 0x042ff00000041804 */
[C---:B------:R-:W-:Y:S01]  /*7d30*/  HMMA.16816.F32.BF16 R8, R12.reuse, R18, R8 ;  /* 0x000000120c08723c */ /* 0x040fe20000041808 */
[----:B------:R-:W1:Y:S07]  /*7d40*/  LDSM.16.MT88.4 R16, [R180+0x1000] ;  /* 0x00100000b410783b */ /* 0x000e6e0000004200 */
[C---:B------:R-:W-:Y:S08]  /*7d50*/  HMMA.16816.F32.BF16 R36, R12.reuse, R20, R36 ;  /* 0x000000140c24723c */ /* 0x040ff00000041824 */
[C---:B------:R-:W-:Y:S01]  /*7d60*/  HMMA.16816.F32.BF16 R40, R12.reuse, R22, R40 ;  /* 0x000000160c28723c */ /* 0x040fe20000041828 */
[----:B------:R-:W2:Y:S07]  /*7d70*/  LDSM.16.MT88.4 R20, [R178+0x3000] ;  /* 0x00300000b214783b */ /* 0x000eae0000004200 */
        /* <DEDUP_REMOVED lines=9> */
[C---:B----4-:R-:W-:Y:S08]  /*7e10*/  HMMA.16816.F32.BF16 R68, R12.reuse, R24, R68 ;  /* 0x000000180c44723c */ /* 0x050ff00000041844 */
        /* <DEDUP_REMOVED lines=18> */
[----:B------:R-:W-:Y:S01]  /*7f40*/  HMMA.16816.F32.BF16 R120, R12, R26, R120 ;  /* 0x0000001a0c78723c */ /* 0x000fe20000041878 */
[----:B------:R-:W4:Y:S06]  /*7f50*/  LDSM.16.MT88.4 R24, [R180+0x1800] ;  /* 0x00180000b418783b */ /* 0x000f2c0000004200 */
[----:B------:R-:W-:Y:S02]  /*7f60*/  F2FP.BF16.PACK_AB R12, R136, R126 ;  /* 0x0000007e880c723e */ /* 0x000fe400000010ff */
[----:B------:R-:W-:Y:S03]  /*7f70*/  F2FP.BF16.PACK_AB R14, R138, R137 ;  /* 0x000000898a0e723e */ /* 0x000fe600000010ff */
[----:B---3--:R-:W-:Y:S02]  /*7f80*/  F2FP.BF16.PACK_AB R13, R31, R124 ;  /* 0x0000007c1f0d723e */ /* 0x008fe400000010ff */
[----:B-----5:R-:W-:Y:S07]  /*7f90*/  F2FP.BF16.PACK_AB R15, R28, R30 ;  /* 0x0000001e1c0f723e */ /* 0x020fee00000010ff */
[C---:B------:R-:W-:Y:S01]  /*7fa0*/  HMMA.16816.F32.BF16 R132, R12.reuse, R128, R4 ;  /* 0x000000800c84723c */ /* 0x040fe20000041804 */
[----:B------:R-:W3:Y:S07]  /*7fb0*/  LDSM.16.MT88.4 R4, [R178+0x3800] ;  /* 0x00380000b204783b */ /* 0x000eee0000004200 */
[C---:B------:R-:W-:Y:S01]  /*7fc0*/  HMMA.16816.F32.BF16 R128, R12.reuse, R130, R8 ;  /* 0x000000820c80723c */ /* 0x040fe20000041808 */
[----:B------:R-:W5:Y:S07]  /*7fd0*/  LDSM.16.MT88.4 R8, [R179+0x3800] ;  /* 0x00380000b308783b */ /* 0x000f6e0000004200 */
[C---:B-1----:R-:W-:Y:S08]  /*7fe0*/  HMMA.16816.F32.BF16 R36, R12.reuse, R16, R36 ;  /* 0x000000100c24723c */ /* 0x042ff00000041824 */
[C---:B------:R-:W-:Y:S01]  /*7ff0*/  HMMA.16816.F32.BF16 R40, R12.reuse, R18, R40 ;  /* 0x000000120c28723c */ /* 0x040fe20000041828 */
[----:B------:R-:W1:Y:S07]  /*8000*/  LDSM.16.MT88.4 R16, [R181+0x3800] ;  /* 0x00380000b510783b */ /* 0x000e6e0000004200 */
[C---:B--2---:R-:W-:Y:S08]  /*8010*/  HMMA.16816.F32.BF16 R44, R12.reuse, R20, R44 ;  /* 0x000000140c2c723c */ /* 0x044ff0000004182c */
[C---:B------:R-:W-:Y:S01]  /*8020*/  HMMA.16816.F32.BF16 R48, R12.reuse, R22, R48 ;  /* 0x000000160c30723c */ /* 0x040fe20000041830 */
[----:B------:R-:W2:Y:S07]  /*8030*/  LDSM.16.MT88.4 R20, [R180+0x3800] ;  /* 0x00380000b414783b */ /* 0x000eae0000004200 */
[C---:B----4-:R-:W-:Y:S08]  /*8040*/  HMMA.16816.F32.BF16 R52, R12.reuse, R24, R52 ;  /* 0x000000180c34723c */ /* 0x050ff00000041834 */
[C---:B------:R-:W-:Y:S08]  /*8050*/  HMMA.16816.F32.BF16 R56, R12.reuse, R26, R56 ;  /* 0x0000001a0c38723c */ /* 0x040ff00000041838 */
[C---:B---3--:R-:W-:Y:S08]  /*8060*/  HMMA.16816.F32.BF16 R60, R12.reuse, R4, R60 ;  /* 0x000000040c3c723c */ /* 0x048ff0000004183c */
[C---:B------:R-:W-:Y:S01]  /*8070*/  HMMA.16816.F32.BF16 R64, R12.reuse, R6, R64 ;  /* 0x000000060c40723c */ /* 0x040fe20000041840 */
[----:B------:R-:W3:Y:S07]  /*8080*/  LDSM.16.MT88.4 R4, [R178+0x5800] ;  /* 0x00580000b204783b */ /* 0x000eee0000004200 */
[C---:B-----5:R-:W-:Y:S08]  /*8090*/  HMMA.16816.F32.BF16 R68, R12.reuse, R8, R68 ;  /* 0x000000080c44723c */ /* 0x060ff00000041844 */
        /* <DEDUP_REMOVED lines=8> */
[C---:B---3--:R-:W-:Y:S07]  /*8120*/  HMMA.16816.F32.BF16 R92, R12.reuse, R4, R92 ;  /* 0x000000040c5c723c */ /* 0x048fee000004185c */
[----:B------:R-:W-:Y:S01]  /*8130*/  FADD.FTZ R4, R139, R2 ;  /* 0x000000028b047221 */ /* 0x000fe20000010000 */
[C---:B------:R-:W-:Y:S04]  /*8140*/  HMMA.16816.F32.BF16 R96, R12.reuse, R6, R96 ;  /* 0x000000060c60723c */ /* 0x040fe80000041860 */
[----:B------:R-:W-:Y:S01]  /*8150*/  FADD.FTZ R2, R126, R0 ;  /* 0x000000007e027221 */ /* 0x000fe20000010000 */
[----:B------:R-:W-:Y:S01]  /*8160*/  MOV R126, R125 ;  /* 0x0000007d007e7202 */ /* 0x000fe20000000f00 */
[----:B------:R-:W-:Y:S02]  /*8170*/  FADD.FTZ R0, R124, R4 ;  /* 0x000000047c007221 */ /* 0x000fe40000010000 */
[C---:B----4-:R-:W-:Y:S04]  /*8180*/  HMMA.16816.F32.BF16 R100, R12.reuse, R8, R100 ;  /* 0x000000080c64723c */ /* 0x050fe80000041864 */
[----:B------:R-:W-:Y:S02]  /*8190*/  FADD.FTZ R2, R136, R2 ;  /* 0x0000000288027221 */ /* 0x000fe40000010000 */
[----:B------:R-:W-:Y:S02]  /*81a0*/  FADD.FTZ R0, R31, R0 ;  /* 0x000000001f007221 */ /* 0x000fe40000010000 */
[C---:B------:R-:W-:Y:S04]  /*81b0*/  HMMA.16816.F32.BF16 R104, R12.reuse, R10, R104 ;  /* 0x0000000a0c68723c */ /* 0x040fe80000041868 */
[----:B------:R-:W-:Y:S02]  /*81c0*/  FADD.FTZ R4, R137, R2 ;  /* 0x0000000289047221 */ /* 0x000fe40000010000 */
[----:B------:R-:W-:Y:S01]  /*81d0*/  FADD.FTZ R2, R30, R0 ;  /* 0x000000001e027221 */ /* 0x000fe20000010000 */
[----:B------:R-:W-:Y:S01]  /*81e0*/  IADD3 R0, R193, -0x1, RZ ;  /* 0xffffffffc1007810 */ /* 0x000fe20007ffe0ff */
[C---:B-1----:R-:W-:Y:S04]  /*81f0*/  HMMA.16816.F32.BF16 R108, R12.reuse, R16, R108 ;  /* 0x000000100c6c723c */ /* 0x042fe8000004186c */
[----:B------:R-:W-:Y:S01]  /*8200*/  FADD.FTZ R195, R138, R4 ;  /* 0x000000048ac37221 */ /* 0x000fe20000010000 */
[----:B------:R-:W-:Y:S01]  /*8210*/  MOV R193, R0 ;  /* 0x0000000000c17202 */ /* 0x000fe20000000f00 */
[----:B------:R-:W-:Y:S02]  /*8220*/  FADD.FTZ R196, R28, R2 ;  /* 0x000000021cc47221 */ /* 0x000fe40000010000 */
[C---:B------:R-:W-:Y:S08]  /*8230*/  HMMA.16816.F32.BF16 R112, R12.reuse, R18, R112 ;  /* 0x000000120c70723c */ /* 0x040ff00000041870 */
[C---:B--2---:R-:W-:Y:S08]  /*8240*/  HMMA.16816.F32.BF16 R116, R12.reuse, R20, R116 ;  /* 0x000000140c74723c */ /* 0x044ff00000041874 */
[----:B------:R-:W-:Y:S07]  /*8250*/  HMMA.16816.F32.BF16 R120, R12, R22, R120 ;  /* 0x000000160c78723c */ /* 0x000fee0000041878 */
[----:B------:R-:W-:Y:S01]  /*8260*/  MOV R12, R3 ;  /* 0x00000003000c7202 */ /* 0x000fe20000000f00 */
[----:B------:R-:W-:-:S11]  /*8270*/  @P0 BRA `(.L_x_61) ;  /* 0xffffd22000000947 */ /* 0x000fd6000383ffff */
.L_x_54:
[----:B------:R-:W-:Y:S05]  /*8280*/  BRA.DIV ~URZ, `(.L_x_62) ;  /* 0x000056327f007947 */ /* 0x000fea000b800000 */
[----:B------:R1:W2:Y:S02]  /*8290*/  SHFL.BFLY PT, R0, R195, 0x2, 0x1f ;  /* 0x0c401f00c3007f89 */ /* 0x0002a400000e0000 */
.L_x_139:
[----:B--2---:R-:W-:Y:S01]  /*82a0*/  FADD.FTZ R4, R0, R195 ;  /* 0x000000c300047221 */ /* 0x004fe20000010000 */
[----:B------:R-:W-:Y:S05]  /*82b0*/  BRA.DIV ~URZ, `(.L_x_63) ;  /* 0x000056527f007947 */ /* 0x000fea000b800000 */
[----:B------:R-:W2:Y:S04]  /*82c0*/  SHFL.BFLY PT, R0, R196, 0x2, 0x1f ;  /* 0x0c401f00c4007f89 */ /* 0x000ea800000e0000 */
[----:B------:R-:W3:Y:S01]  /*82d0*/  SHFL.BFLY PT, R2, R4, 0x1, 0x1f ;  /* 0x0c201f0004027f89 */ /* 0x000ee200000e0000 */
[----:B--2---:R-:W-:-:S02]  /*82e0*/  FADD.FTZ R5, R0, R196 ;  /* 0x000000c400057221 */ /* 0x004fc40000010000 */
[----:B---3--:R-:W-:-:S03]  /*82f0*/  FADD.FTZ R4, R4, R2 ;  /* 0x0000000204047221 */ /* 0x008fc60000010000 */
[----:B------:R2:W3:Y:S04]  /*8300*/  SHFL.BFLY PT, R3, R5, 0x1, 0x1f ;  /* 0x0c201f0005037f89 */ /* 0x0004e800000e0000 */
.L_x_140:
[----:B------:R-:W-:Y:S01]  /*8310*/  FSETP.NE.FTZ.AND P1, PT, R4, RZ, PT ;  /* 0x000000ff0400720b */ /* 0x000fe20003f35000 */
[----:B---3--:R-:W-:Y:S01]  /*8320*/  FADD.FTZ R3, R3, R5 ;  /* 0x0000000503037221 */ /* 0x008fe20000010000 */
[----:B------:R-:W-:Y:S02]  /*8330*/  MOV R2, RZ ;  /* 0x000000ff00027202 */ /* 0x000fe40000000f00 */
[----:B------:R-:W-:Y:S02]  /*8340*/  MOV R0, RZ ;  /* 0x000000ff00007202 */ /* 0x000fe40000000f00 */
[----:B------:R-:W-:Y:S02]  /*8350*/  FSETP.NE.FTZ.AND P0, PT, R3, RZ, PT ;  /* 0x000000ff0300720b */ /* 0x000fe40003f15000 */
[----:B------:R-:W-:Y:S02]  /*8360*/  MOV R23, 0xff800000 ;  /* 0xff80000000177802 */ /* 0x000fe40000000f00 */
[----:B------:R-:W-:-:S03]  /*8370*/  MOV R22, 0xff800000 ;  /* 0xff80000000167802 */ /* 0x000fc60000000f00 */
[----:B------:R-:W3:Y:S08]  /*8380*/  @P1 MUFU.RCP R2, R4 ;  /* 0x0000000400021308 */ /* 0x000ef00000001000 */
[----:B------:R4:W5:Y:S01]  /*8390*/  @P1 MUFU.LG2 R6, R4 ;  /* 0x0000000400061308 */ /* 0x0009620000000c00 */
[----:B---3--:R-:W-:-:S07]  /*83a0*/  FMUL.FTZ R30, R2, R36 ;  /* 0x00000024021e7220 */ /* 0x008fce0000410000 */
[----:B------:R-:W3:Y:S01]  /*83b0*/  @P0 MUFU.RCP R0, R3 ;  /* 0x0000000300000308 */ /* 0x000ee20000001000 */
[C---:B------:R-:W-:Y:S02]  /*83c0*/  FMUL.FTZ R31, R2.reuse, R37 ;  /* 0x00000025021f7220 */ /* 0x040fe40000410000 */
[C---:B------:R-:W-:Y:S02]  /*83d0*/  FMUL.FTZ R32, R2.reuse, R40 ;  /* 0x0000002802207220 */ /* 0x040fe40000410000 */
[----:B------:R-:W-:Y:S01]  /*83e0*/  FMUL.FTZ R33, R2, R41 ;  /* 0x0000002902217220 */ /* 0x000fe20000410000 */
[----:B----4-:R-:W-:Y:S01]  /*83f0*/  @P1 MOV R4, 0x3f317218 ;  /* 0x3f31721800041802 */ /* 0x010fe20000000f00 */
[----:B-----5:R-:W-:Y:S02]  /*8400*/  @P1 FMUL.FTZ R6, R6, 0.69314718246459960938 ;  /* 0x3f31721806061820 */ /* 0x020fe40000410000 */
[----:B------:R-:W-:Y:S02]  /*8410*/  FMUL.FTZ R36, R2, R48 ;  /* 0x0000003002247220 */ /* 0x000fe40000410000 */
[----:B------:R-:W-:-:S02]  /*8420*/  @P1 FMUL.FTZ R4, R4, c[0x0][0x2d0] ;  /* 0x0000b40004041a20 */ /* 0x000fc40000410000 */
        /* <DEDUP_REMOVED lines=18> */
[----:B------:R-:W-:Y:S02]  /*8550*/  FMUL.FTZ R73, R2, R85 ;  /* 0x0000005502497220 */ /* 0x000fe40000410000 */
[----:B------:R-:W-:Y:S01]  /*8560*/  @P1 FFMA.FTZ R23, R4, R125, R6 ;  /* 0x0000007d04171223 */ /* 0x000fe20000010006 */
[----:B------:R-:W-:Y:S01]  /*8570*/  MOV R4, 0x1 ;  /* 0x0000000100047802 */ /* 0x000fe20000000f00 */
        /* <DEDUP_REMOVED lines=24> */
[----:B------:R4:W5:Y:S01]  /*8700*/  @P0 MUFU.LG2 R2, R3 ;  /* 0x0000000300020308 */ /* 0x0009620000000c00 */
[C---:B---3--:R-:W-:Y:S02]  /*8710*/  FMUL.FTZ R104, R0.reuse, R134 ;  /* 0x0000008600687220 */ /* 0x048fe40000410000 */
[C---:B------:R-:W-:Y:S02]  /*8720*/  FMUL.FTZ R105, R0.reuse, R135 ;  /* 0x0000008700697220 */ /* 0x040fe40000410000 */
[C---:B------:R-:W-:Y:S02]  /*8730*/  FMUL.FTZ R96, R0.reuse, R130 ;  /* 0x0000008200607220 */ /* 0x040fe40000410000 */
[----:B------:R-:W-:-:S02]  /*8740*/  FMUL.FTZ R97, R0, R131 ;  /* 0x0000008300617220 */ /* 0x000fc40000410000 */
[C---:B------:R-:W-:Y:S02]  /*8750*/  FMUL.FTZ R130, R0.reuse, R50 ;  /* 0x0000003200827220 */ /* 0x040fe40000410000 */
[C---:B------:R-:W-:Y:S02]  /*8760*/  FMUL.FTZ R131, R0.reuse, R51 ;  /* 0x0000003300837220 */ /* 0x040fe40000410000 */
[C---:B------:R-:W-:Y:S02]  /*8770*/  FMUL.FTZ R134, R0.reuse, R74 ;  /* 0x0000004a00867220 */ /* 0x040fe40000410000 */
[----:B------:R-:W-:Y:S01]  /*8780*/  FMUL.FTZ R135, R0, R75 ;  /* 0x0000004b00877220 */ /* 0x000fe20000410000 */
[----:B----4-:R-:W-:Y:S01]  /*8790*/  @P0 MOV R3, 0x3f317218 ;  /* 0x3f31721800030802 */ /* 0x010fe20000000f00 */
[----:B-----5:R-:W-:Y:S02]  /*87a0*/  @P0 FMUL.FTZ R2, R2, 0.69314718246459960938 ;  /* 0x3f31721802020820 */ /* 0x020fe40000410000 */
[----:B------:R-:W-:-:S02]  /*87b0*/  FMUL.FTZ R112, R0, R54 ;  /* 0x0000003600707220 */ /* 0x000fc40000410000 */
[----:B------:R-:W-:Y:S02]  /*87c0*/  @P0 FMUL.FTZ R3, R3, c[0x0][0x2d0] ;  /* 0x0000b40003030a20 */ /* 0x000fe40000410000 */
        /* <DEDUP_REMOVED lines=38> */
[----:B------:R-:W-:Y:S01]  /*8a30*/  FMUL.FTZ R27, R0, R123 ;  /* 0x0000007b001b7220 */ /* 0x000fe20000410000 */
[----:B------:R-:W-:Y:S01]  /*8a40*/  PRMT R0, R4, 0x7610, R0 ;  /* 0x0000761004007816 */ /* 0x000fe20000000000 */
[----:B------:R-:W-:Y:S02]  /*8a50*/  @P0 FFMA.FTZ R22, R3, R12, R2 ;  /* 0x0000000c03160223 */ /* 0x000fe40000010002 */
.L_x_36:
[----:B------:R-:W3:Y:S01]  /*8a60*/  S2R R2, SR_TID.X ;  /* 0x0000000000027919 */ /* 0x000ee20000002100 */
[----:B------:R-:W-:Y:S01]  /*8a70*/  BSSY B0, `(.L_x_64) ;  /* 0x0000010000007945 */ /* 0x000fe20003800000 */
[----:B---3--:R-:W-:-:S13]  /*8a80*/  LOP3.LUT P0, RZ, R2, 0xff, RZ, 0xc0, !PT ;  /* 0x000000ff02ff7812 */ /* 0x008fda000780c0ff */
[----:B------:R-:W-:Y:S05]  /*8a90*/  @P0 BRA `(.L_x_65) ;  /* 0x000000d000000947 */ /* 0x000fea0003800000 */
[----:B------:R-:W3:Y:S01]  /*8aa0*/  S2R R4, SR_LANEID ;  /* 0x0000000000047919 */ /* 0x000ee20000000000 */
[----:B------:R-:W-:Y:S01]  /*8ab0*/  VOTEU.ANY UR4, UPT, PT ;  /* 0x0000000000047886 */ /* 0x000fe200038e0100 */
[----:B--2---:R-:W-:Y:S01]  /*8ac0*/  IMAD.MOV.U32 R5, RZ, RZ, c[0x0][0x564] ;  /* 0x00015900ff057624 */ /* 0x004fe200078e00ff */
[----:B------:R-:W3:Y:S08]  /*8ad0*/  FLO.U32 R3, UR4 ;  /* 0x0000000400037d00 */ /* 0x000ef000080e0000 */
[----:B------:R-:W2:Y:S01]  /*8ae0*/  POPC R2, UR4 ;  /* 0x0000000400027d09 */ /* 0x000ea20008000000 */
[----:B---3--:R-:W-:Y:S01]  /*8af0*/  ISETP.EQ.U32.AND P0, PT, R3, R4, PT ;  /* 0x000000040300720c */ /* 0x008fe20003f02070 */
[----:B------:R-:W-:-:S12]  /*8b00*/  IMAD.MOV.U32 R4, RZ, RZ, c[0x0][0x560] ;  /* 0x00015800ff047624 */ /* 0x000fd800078e00ff */
[----:B--2---:R2:W3:Y:S04]  /*8b10*/  @P0 ATOMG.E.ADD.STRONG.GPU PT, R2, [R4.64], R2 ;  /* 0x00000002040209a8 */ /* 0x0044e800081ee1c6 */
[----:B--2---:R-:W2:Y:S04]  /*8b20*/  S2R R4, SR_LTMASK ;  /* 0x0000000000047919 */ /* 0x004ea80000003900 */
[----:B---3--:R2:W3:Y:S02]  /*8b30*/  SHFL.IDX PT, R3, R2, R3, 0x1f ;  /* 0x00001f0302037589 */ /* 0x0084e400000e0000 */
[----:B--2---:R-:W-:-:S06]  /*8b40*/  LOP3.LUT R2, R4, UR4, RZ, 0xc0, !PT ;  /* 0x0000000404027c12 */ /* 0x004fcc000f8ec0ff */
[----:B------:R-:W3:Y:S02]  /*8b50*/  POPC R2, R2 ;  /* 0x0000000200027309 */ /* 0x000ee40000000000 */
[----:B---3--:R-:W-:-:S06]  /*8b60*/  IADD3 R212, R3, c[0x0][0xc], R2 ;  /* 0x0000030003d47a10 */ /* 0x008fcc0007ffe002 */
.L_x_65:
[----:B------:R-:W-:Y:S05]  /*8b70*/  BSYNC B0 ;  /* 0x0000000000007941 */ /* 0x000fea0003800000 */
.L_x_64:
[----:B------:R-:W-:Y:S01]  /*8b80*/  PRMT R0, R0, 0x9910, RZ ;  /* 0x0000991000007816 */ /* 0x000fe200000000ff */
[----:B------:R-:W-:Y:S01]  /*8b90*/  BSSY B1, `(.L_x_66) ;  /* 0x000032d000017945 */ /* 0x000fe20003800000 */
[----:B------:R-:W-:Y:S02]  /*8ba0*/  IMAD.MOV.U32 R94, RZ, RZ, R212 ;  /* 0x000000ffff5e7224 */ /* 0x000fe400078e00d4 */
[----:B------:R-:W-:-:S13]  /*8bb0*/  ISETP.NE.AND P0, PT, R0, RZ, PT ;  /* 0x000000ff0000720c */ /* 0x000fda0003f05270 */
[----:B------:R-:W-:Y:S05]  /*8bc0*/  @!P0 BRA `(.L_x_67) ;  /* 0x0000260000008947 */ /* 0x000fea0003800000 */
[----:B--2---:R-:W2:Y:S01]  /*8bd0*/  LDL R5, [R1] ;  /* 0x0000000001057983 */ /* 0x004ea20000100800 */
[----:B------:R-:W-:Y:S01]  /*8be0*/  WARPSYNC 0xffffffff ;  /* 0xffffffff00007948 */ /* 0x000fe20003800000 */
[----:B------:R-:W-:Y:S01]  /*8bf0*/  F2FP.BF16.PACK_AB R0, R125, R124 ;  /* 0x0000007c7d00723e */ /* 0x000fe200000010ff */
[----:B------:R-:W-:Y:S01]  /*8c00*/  IMAD.MOV.U32 R14, RZ, RZ, c[0x0][0x388] ;  /* 0x0000e200ff0e7624 */ /* 0x000fe200078e00ff */
[----:B------:R-:W-:Y:S01]  /*8c10*/  BAR.SYNC.DEFER_BLOCKING 0x1, 0x100 ;  /* 0x0044000000007b1d */ /* 0x000fe20000010000 */
[----:B------:R-:W-:Y:S02]  /*8c20*/  F2FP.BF16.PACK_AB R2, R105, R104 ;  /* 0x000000686902723e */ /* 0x000fe400000010ff */
[----:B------:R-:W-:Y:S02]  /*8c30*/  F2FP.BF16.PACK_AB R3, R29, R28 ;  /* 0x0000001c1d03723e */ /* 0x000fe400000010ff */
[----:B------:R-:W-:Y:S02]  /*8c40*/  F2FP.BF16.PACK_AB R4, R69, R68 ;  /* 0x000000444504723e */ /* 0x000fe400000010ff */
[----:B------:R-:W-:-:S02]  /*8c50*/  ISETP.NE.U32.AND P2, PT, RZ, c[0x0][0x500], PT ;  /* 0x00014000ff007a0c */ /* 0x000fc40003f45070 */
[----:B------:R-:W-:Y:S02]  /*8c60*/  ISETP.NE.U32.AND P3, PT, RZ, c[0x0][0x508], PT ;  /* 0x00014200ff007a0c */ /* 0x000fe40003f65070 */
[----:B------:R-:W-:Y:S02]  /*8c70*/  ISETP.NE.AND.EX P2, PT, RZ, c[0x0][0x504], PT, P2 ;  /* 0x00014100ff007a0c */ /* 0x000fe40003f45320 */
[----:B------:R-:W-:Y:S01]  /*8c80*/  ISETP.NE.AND.EX P3, PT, RZ, c[0x0][0x50c], PT, P3 ;  /* 0x00014300ff007a0c */ /* 0x000fe20003f65330 */
[----:B------:R3:W-:Y:S04]  /*8c90*/  STS [R223], R0 ;  /* 0x00000000df007388 */ /* 0x0007e80000000800 */
[----:B------:R4:W-:Y:S04]  /*8ca0*/  STS [R223+0x400], R2 ;  /* 0x00040002df007388 */ /* 0x0009e80000000800 */
[----:B------:R1:W-:Y:S01]  /*8cb0*/  STS [R224], R3 ;  /* 0x00000003e0007388 */ /* 0x0003e20000000800 */
[----:B---3--:R-:W-:-:S02]  /*8cc0*/  F2FP.BF16.PACK_AB R0, R97, R96 ;  /* 0x000000606100723e */ /* 0x008fc400000010ff */
[----:B----4-:R-:W-:-:S03]  /*8cd0*/  F2FP.BF16.PACK_AB R2, R31, R30 ;  /* 0x0000001e1f02723e */ /* 0x010fc600000010ff */
[----:B------:R3:W-:Y:S01]  /*8ce0*/  STS [R224+0x400], R0 ;  /* 0x00040000e0007388 */ /* 0x0007e20000000800 */
[----:B-1----:R-:W-:-:S03]  /*8cf0*/  F2FP.BF16.PACK_AB R3, R121, R120 ;  /* 0x000000787903723e */ /* 0x002fc600000010ff */
[----:B------:R1:W-:Y:S04]  /*8d00*/  STS [R226], R2 ;  /* 0x00000002e2007388 */ /* 0x0003e80000000800 */
[----:B------:R4:W-:Y:S01]  /*8d10*/  STS [R226+0x400], R3 ;  /* 0x00040003e2007388 */ /* 0x0009e20000000800 */
[----:B---3--:R-:W-:Y:S02]  /*8d20*/  F2FP.BF16.PACK_AB R0, R33, R32 ;  /* 0x000000202100723e */ /* 0x008fe400000010ff */
[----:B-1----:R-:W-:-:S03]  /*8d30*/  F2FP.BF16.PACK_AB R2, R109, R108 ;  /* 0x0000006c6d02723e */ /* 0x002fc600000010ff */
[----:B------:R1:W-:Y:S01]  /*8d40*/  STS [R225], R0 ;  /* 0x00000000e1007388 */ /* 0x0003e20000000800 */
[----:B----4-:R-:W-:-:S03]  /*8d50*/  F2FP.BF16.PACK_AB R3, R35, R34 ;  /* 0x000000222303723e */ /* 0x010fc600000010ff */
[----:B------:R3:W-:Y:S01]  /*8d60*/  STS [R225+0x400], R2 ;  /* 0x00040002e1007388 */ /* 0x0007e20000000800 */
[----:B-1----:R-:W-:Y:S02]  /*8d70*/  F2FP.BF16.PACK_AB R0, R47, R46 ;  /* 0x0000002e2f00723e */ /* 0x002fe400000010ff */
[----:B---3--:R-:W-:Y:S01]  /*8d80*/  F2FP.BF16.PACK_AB R2, R37, R36 ;  /* 0x000000242502723e */ /* 0x008fe200000010ff */
[----:B--2---:R1:W-:Y:S04]  /*8d90*/  STS [R5], R3 ;  /* 0x0000000305007388 */ /* 0x0043e80000000800 */
[----:B------:R2:W-:Y:S04]  /*8da0*/  STS [R5+0x400], R0 ;  /* 0x0004000005007388 */ /* 0x0005e80000000800 */
[----:B------:R3:W-:Y:S01]  /*8db0*/  STS [R251], R2 ;  /* 0x00000002fb007388 */ /* 0x0007e20000000800 */
[----:B-1----:R-:W-:-:S02]  /*8dc0*/  F2FP.BF16.PACK_AB R3, R131, R130 ;  /* 0x000000828303723e */ /* 0x002fc400000010ff */
[----:B--2---:R-:W-:-:S03]  /*8dd0*/  F2FP.BF16.PACK_AB R0, R41, R40 ;  /* 0x000000282900723e */ /* 0x004fc600000010ff */
[----:B------:R1:W-:Y:S01]  /*8de0*/  STS [R251+0x400], R3 ;  /* 0x00040003fb007388 */ /* 0x0003e20000000800 */
[----:B---3--:R-:W-:-:S03]  /*8df0*/  F2FP.BF16.PACK_AB R2, R113, R112 ;  /* 0x000000707102723e */ /* 0x008fc600000010ff */
[----:B------:R2:W-:Y:S04]  /*8e00*/  STS [R252], R0 ;  /* 0x00000000fc007388 */ /* 0x0005e80000000800 */
[----:B------:R3:W-:Y:S01]  /*8e10*/  STS [R252+0x400], R2 ;  /* 0x00040002fc007388 */ /* 0x0007e20000000800 */
[----:B-1----:R-:W-:Y:S02]  /*8e20*/  F2FP.BF16.PACK_AB R3, R45, R44 ;  /* 0x0000002c2d03723e */ /* 0x002fe400000010ff */
[----:B--2---:R-:W-:-:S03]  /*8e30*/  F2FP.BF16.PACK_AB R0, R51, R50 ;  /* 0x000000323300723e */ /* 0x004fc600000010ff */
[----:B------:R1:W-:Y:S01]  /*8e40*/  STS [R250], R3 ;  /* 0x00000003fa007388 */ /* 0x0003e20000000800 */
[----:B---3--:R-:W-:-:S03]  /*8e50*/  F2FP.BF16.PACK_AB R2, R49, R48 ;  /* 0x000000303102723e */ /* 0x008fc600000010ff */
[----:B------:R2:W-:Y:S04]  /*8e60*/  STS [R250+0x400], R0 ;  /* 0x00040000fa007388 */ /* 0x0005e80000000800 */
[----:B------:R3:W-:Y:S01]  /*8e70*/  STS [R223+0x4000], R2 ;  /* 0x00400002df007388 */ /* 0x0007e20000000800 */
[----:B-1----:R-:W-:Y:S02]  /*8e80*/  F2FP.BF16.PACK_AB R3, R133, R132 ;  /* 0x000000848503723e */ /* 0x002fe400000010ff */
[----:B--2---:R-:W-:-:S03]  /*8e90*/  F2FP.BF16.PACK_AB R0, R53, R52 ;  /* 0x000000343500723e */ /* 0x004fc600000010ff */
[----:B------:R1:W-:Y:S01]  /*8ea0*/  STS [R223+0x4400], R3 ;  /* 0x00440003df007388 */ /* 0x0003e20000000800 */
        /* <DEDUP_REMOVED lines=14> */
[----:B------:R3:W-:Y:S04]  /*8f90*/  STS [R5+0x4400], R2 ;  /* 0x0044000205007388 */ /* 0x0007e80000000800 */
[----:B------:R4:W-:Y:S01]  /*8fa0*/  STS [R251+0x4000], R4 ;  /* 0x00400004fb007388 */ /* 0x0009e20000000800 */
[----:B-1----:R-:W-:Y:S02]  /*8fb0*/  F2FP.BF16.PACK_AB R3, R73, R72 ;  /* 0x000000484903723e */ /* 0x002fe400000010ff */
[----:B--2---:R-:W-:-:S02]  /*8fc0*/  F2FP.BF16.PACK_AB R0, R59, R58 ;  /* 0x0000003a3b00723e */ /* 0x004fc400000010ff */
[----:B---3--:R-:W-:-:S03]  /*8fd0*/  F2FP.BF16.PACK_AB R2, R77, R76 ;  /* 0x0000004c4d02723e */ /* 0x008fc600000010ff */
[----:B------:R1:W-:Y:S01]  /*8fe0*/  STS [R251+0x4400], R0 ;  /* 0x00440000fb007388 */ /* 0x0003e20000000800 */
[----:B----4-:R-:W-:-:S03]  /*8ff0*/  F2FP.BF16.PACK_AB R4, R87, R86 ;  /* 0x000000565704723e */ /* 0x010fc600000010ff */
[----:B------:R2:W-:Y:S04]  /*9000*/  STS [R252+0x4000], R3 ;  /* 0x00400003fc007388 */ /* 0x0005e80000000800 */
[----:B------:R3:W-:Y:S04]  /*9010*/  STS [R252+0x4400], R4 ;  /* 0x00440004fc007388 */ /* 0x0007e80000000800 */
[----:B------:R4:W-:Y:S01]  /*9020*/  STS [R250+0x4000], R2 ;  /* 0x00400002fa007388 */ /* 0x0009e20000000800 */
[----:B-1----:R-:W-:Y:S02]  /*9030*/  F2FP.BF16.PACK_AB R0, R79, R78 ;  /* 0x0000004e4f00723e */ /* 0x002fe400000010ff */
[----:B--2---:R-:W-:-:S03]  /*9040*/  F2FP.BF16.PACK_AB R3, R39, R38 ;  /* 0x000000262703723e */ /* 0x004fc600000010ff */
[----:B------:R1:W-:Y:S01]  /*9050*/  STS [R250+0x4400], R0 ;  /* 0x00440000fa007388 */ /* 0x0003e20000000800 */
[----:B---3--:R-:W-:-:S03]  /*9060*/  F2FP.BF16.PACK_AB R4, R127, R126 ;  /* 0x0000007e7f04723e */ /* 0x008fc600000010ff */
[----:B------:R2:W-:Y:S01]  /*9070*/  STS [R223+0x8400], R3 ;  /* 0x00840003df007388 */ /* 0x0005e20000000800 */
[----:B----4-:R-:W-:-:S03]  /*9080*/  F2FP.BF16.PACK_AB R2, R81, R80 ;  /* 0x000000505102723e */ /* 0x010fc600000010ff */
        /* <DEDUP_REMOVED lines=13> */
[----:B---3--:R-:W-:Y:S02]  /*9160*/  F2FP.BF16.PACK_AB R4, R83, R82 ;  /* 0x000000525304723e */ /* 0x008fe400000010ff */
[----:B----4-:R-:W-:Y:S02]  /*9170*/  F2FP.BF16.PACK_AB R2, R71, R70 ;  /* 0x000000464702723e */ /* 0x010fe400000010ff */
[----:B-1----:R-:W-:-:S05]  /*9180*/  F2FP.BF16.PACK_AB R0, R129, R128 ;  /* 0x000000808100723e */ /* 0x002fca00000010ff */
[----:B------:R1:W-:Y:S04]  /*9190*/  STS [R5+0x8000], R0 ;  /* 0x0080000005007388 */ /* 0x0003e80000000800 */
[----:B------:R2:W-:Y:S04]  /*91a0*/  STS [R5+0x8400], R4 ;  /* 0x0084000405007388 */ /* 0x0005e80000000800 */
[----:B------:R3:W-:Y:S04]  /*91b0*/  STS [R251+0x8000], R3 ;  /* 0x00800003fb007388 */ /* 0x0007e80000000800 */
[----:B------:R4:W-:Y:S01]  /*91c0*/  STS [R251+0x8400], R2 ;  /* 0x00840002fb007388 */ /* 0x0009e20000000800 */
[----:B-1----:R-:W-:-:S02]  /*91d0*/  F2FP.BF16.PACK_AB R0, R93, R92 ;  /* 0x0000005c5d00723e */ /* 0x002fc400000010ff */
[----:B--2---:R-:W-:-:S03]  /*91e0*/  @P3 IADD3 R4, P0, R217, c[0x0][0x508], RZ ;  /* 0x00014200d9043a10 */ /* 0x004fc60007f1e0ff */
[----:B------:R1:W-:Y:S01]  /*91f0*/  STS [R252+0x8000], R0 ;  /* 0x00800000fc007388 */ /* 0x0003e20000000800 */
[----:B---3--:R-:W-:Y:S02]  /*9200*/  F2FP.BF16.PACK_AB R3, R27, R26 ;  /* 0x0000001a1b03723e */ /* 0x008fe400000010ff */
[----:B------:R-:W-:Y:S02]  /*9210*/  @P3 IADD3.X R5, R218, c[0x0][0x50c], RZ, P0, !PT ;  /* 0x00014300da053a10 */ /* 0x000fe400007fe4ff */
[----:B----4-:R-:W-:-:S05]  /*9220*/  F2FP.BF16.PACK_AB R2, R43, R42 ;  /* 0x0000002a2b02723e */ /* 0x010fca00000010ff */
[----:B------:R2:W-:Y:S04]  /*9230*/  STS [R252+0x8400], R2 ;  /* 0x00840002fc007388 */ /* 0x0005e80000000800 */
[----:B------:R3:W-:Y:S01]  /*9240*/  STS [R250+0x8400], R3 ;  /* 0x00840003fa007388 */ /* 0x0007e20000000800 */
[----:B-1----:R-:W-:-:S05]  /*9250*/  F2FP.BF16.PACK_AB R0, R25, R24 ;  /* 0x000000181900723e */ /* 0x002fca00000010ff */
[----:B------:R1:W-:Y:S04]  /*9260*/  STS [R250+0x8000], R0 ;  /* 0x00800000fa007388 */ /* 0x0003e80000000800 */
[----:B------:R-:W-:Y:S01]  /*9270*/  BAR.SYNC.DEFER_BLOCKING 0x1, 0x100 ;  /* 0x0044000000007b1d */ /* 0x000fe20000010000 */
[----:B--2---:R-:W-:-:S04]  /*9280*/  IADD3 R2, P1, R217, c[0x0][0x500], RZ ;  /* 0x00014000d9027a10 */ /* 0x004fc80007f3e0ff */
[----:B---3--:R-:W-:Y:S01]  /*9290*/  IADD3.X R3, R218, c[0x0][0x504], RZ, P1, !PT ;  /* 0x00014100da037a10 */ /* 0x008fe20000ffe4ff */
[----:B-1----:R-:W-:Y:S01]  /*92a0*/  IMAD.MOV.U32 R0, RZ, RZ, RZ ;  /* 0x000000ffff007224 */ /* 0x002fe200078e00ff */
[C---:B------:R-:W-:Y:S01]  /*92b0*/  ISETP.NE.AND P0, PT, R219.reuse, RZ, PT ;  /* 0x000000ffdb00720c */ /* 0x040fe20003f05270 */
[----:B------:R1:W5:Y:S04]  /*92c0*/  @P3 LDG.E R14, [R4.64] ;  /* 0x00000006040e3981 */ /* 0x000368000c1e1900 */
[----:B------:R2:W5:Y:S01]  /*92d0*/  @P2 LDG.E R0, [R2.64] ;  /* 0x0000000602002981 */ /* 0x000562000c1e1900 */
[----:B-1----:R-:W-:Y:S01]  /*92e0*/  SEL R5, R219, c[0x0][0x3d4], P0 ;  /* 0x0000f500db057a07 */ /* 0x002fe20000000000 */
[----:B------:R-:W-:Y:S05]  /*92f0*/  @P3 BRA `(.L_x_68) ;  /* 0x0000004000003947 */ /* 0x000fea0003800000 */
[----:B------:R-:W-:Y:S05]  /*9300*/  @!P2 BRA `(.L_x_68) ;  /* 0x000000300000a947 */ /* 0x000fea0003800000 */
[----:B------:R1:W3:Y:S04]  /*9310*/  LDG.E R4, [R2.64] ;  /* 0x0000000602047981 */ /* 0x0002e8000c1e1900 */
[----:B-12---:R-:W3:Y:S02]  /*9320*/  LDG.E R2, [R2.64+0x4] ;  /* 0x0000040602027981 */ /* 0x006ee4000c1e1900 */
[----:B---3-5:R-:W-:-:S02]  /*9330*/  IADD3 R14, -R4, R2, RZ ;  /* 0x00000002040e7210 */ /* 0x028fc40007ffe1ff */
.L_x_68:
[----:B--2---:R-:W2:Y:S01]  /*9340*/  LDL R3, [R1+0xc] ;  /* 0x00000c0001037983 */ /* 0x004ea20000100800 */
[----:B------:R-:W-:Y:S01]  /*9350*/  IMAD.MOV.U32 R9, RZ, RZ, 0x368 ;  /* 0x00000368ff097424 */ /* 0x000fe200078e00ff */
[----:B------:R-:W-:Y:S01]  /*9360*/  ISETP.GT.AND P3, PT, R5, 0x1, PT ;  /* 0x000000010500780c */ /* 0x000fe20003f64270 */
[----:B------:R-:W-:Y:S01]  /*9370*/  IMAD.MOV.U32 R2, RZ, RZ, c[0x0][0x4e8] ;  /* 0x00013a00ff027624 */ /* 0x000fe200078e00ff */
[----:B------:R-:W3:Y:S01]  /*9380*/  LDL R98, [R1+0x8] ;  /* 0x0000080001627983 */ /* 0x000ee20000100800 */
[----:B------:R-:W-:-:S02]  /*9390*/  ISETP.NE.U32.AND P0, PT, RZ, c[0x0][0x500], PT ;  /* 0x00014000ff007a0c */ /* 0x000fc40003f05070 */
[----:B------:R-:W-:Y:S02]  /*93a0*/  SEL R9, R9, 0x328, P3 ;  /* 0x0000032809097807 */ /* 0x000fe40001800000 */
[----:B------:R-:W-:Y:S02]  /*93b0*/  ISETP.NE.AND.EX P0, PT, RZ, c[0x0][0x504], PT, P0 ;  /* 0x00014100ff007a0c */ /* 0x000fe40003f05300 */
[----:B------:R-:W1:Y:S01]  /*93c0*/  LDC.64 R4, c[0x0][R9+0x170] ;  /* 0x00005c0009047b82 */ /* 0x000e620000000a00 */
[----:B------:R-:W-:Y:S02]  /*93d0*/  ISETP.NE.AND P2, PT, R2, 0x1, PT ;  /* 0x000000010200780c */ /* 0x000fe40003f45270 */
[----:B------:R-:W-:-:S05]  /*93e0*/  SEL R8, R216, RZ, !P0 ;  /* 0x000000ffd8087207 */ /* 0x000fca0004000000 */
[----:B------:R-:W4:Y:S08]  /*93f0*/  LDC.64 R16, c[0x0][R9+0x168] ;  /* 0x00005a0009107b82 */ /* 0x000f300000000a00 */
[----:B------:R1:W2:Y:S08]  /*9400*/  LDC.64 R18, c[0x0][R9+0x178] ;  /* 0x00005e0009127b82 */ /* 0x0002b00000000a00 */
[----:B------:R1:W2:Y:S01]  /*9410*/  LDC.64 R20, c[0x0][R9+0x160] ;  /* 0x0000580009147b82 */ /* 0x0002a20000000a00 */
[----:B------:R-:W-:Y:S01]  /*9420*/  LOP3.LUT R10, R214, 0xffff, RZ, 0xc0, !PT ;  /* 0x0000ffffd60a7812 */ /* 0x000fe200078ec0ff */
[----:B------:R-:W4:Y:S01]  /*9430*/  S2R R99, SR_TID.X ;  /* 0x0000000000637919 */ /* 0x000f220000002100 */
[----:B-1----:R-:W-:-:S03]  /*9440*/  IMAD R2, R5, R8, RZ ;  /* 0x0000000805027224 */ /* 0x002fc600078e02ff */
[----:B----4-:R-:W-:-:S04]  /*9450*/  IMAD.WIDE.U32 R6, R16, R10, RZ ;  /* 0x0000000a10067225 */ /* 0x010fc800078e00ff */
[----:B------:R-:W-:Y:S01]  /*9460*/  IMAD R9, R17, R10, RZ ;  /* 0x0000000a11097224 */ /* 0x000fe200078e02ff */
[----:B------:R-:W-:-:S04]  /*9470*/  SHF.R.S32.HI R95, RZ, 0x1f, R99 ;  /* 0x0000001fff5f7819 */ /* 0x000fc80000011463 */
[----:B------:R-:W-:-:S04]  /*9480*/  LEA.HI R95, R95, R99, RZ, 0x5 ;  /* 0x000000635f5f7211 */ /* 0x000fc800078f28ff */
[----:B------:R-:W-:-:S05]  /*9490*/  LOP3.LUT R95, R95, 0xffffffe0, RZ, 0xc0, !PT ;  /* 0xffffffe05f5f7812 */ /* 0x000fca00078ec0ff */
[----:B------:R-:W-:Y:S02]  /*94a0*/  IMAD.IADD R95, R99, 0x1, -R95 ;  /* 0x00000001635f7824 */ /* 0x000fe400078e0a5f */
[----:B--2---:R-:W-:Y:S01]  /*94b0*/  IMAD R12, R213, 0x80, R3 ;  /* 0x00000080d50c7824 */ /* 0x004fe200078e0203 */
[----:B------:R-:W-:-:S05]  /*94c0*/  SEL R3, R220, RZ, !P0 ;  /* 0x000000ffdc037207 */ /* 0x000fca0004000000 */
[----:B------:R-:W-:Y:S02]  /*94d0*/  IMAD R11, R4, R3, R2 ;  /* 0x00000003040b7224 */ /* 0x000fe400078e0202 */
[----:B------:R-:W-:-:S04]  /*94e0*/  @P2 IMAD.HI.U32 R3, R12, c[0x0][0x4ec], RZ ;  /* 0x00013b000c032a27 */ /* 0x000fc800078e00ff */
[----:B------:R-:W-:-:S04]  /*94f0*/  IMAD.WIDE.U32 R4, R4, R8, RZ ;  /* 0x0000000804047225 */ /* 0x000fc800078e00ff */
[----:B------:R-:W-:Y:S01]  /*9500*/  IMAD.MOV.U32 R2, RZ, RZ, R12 ;  /* 0x000000ffff027224 */ /* 0x000fe200078e000c */
[----:B------:R-:W-:Y:S02]  /*9510*/  @P2 SHF.R.U32.HI R2, RZ, c[0x0][0x4f0], R3 ;  /* 0x00013c00ff022a19 */ /* 0x000fe40000011603 */
[----:B------:R-:W-:Y:S02]  /*9520*/  SEL R3, R221, RZ, P3 ;  /* 0x000000ffdd037207 */ /* 0x000fe40001800000 */
[--C-:B-----5:R-:W-:Y:S01]  /*9530*/  IADD3 R15, P1, P0, R4, R6, R0.reuse ;  /* 0x00000006040f7210 */ /* 0x120fe2000783e000 */
[----:B------:R-:W-:Y:S01]  /*9540*/  IMAD.IADD R6, R7, 0x1, R9 ;  /* 0x0000000107067824 */ /* 0x000fe200078e0209 */
[----:B------:R-:W-:Y:S01]  /*9550*/  SHF.R.S32.HI R9, RZ, 0x1f, R0 ;  /* 0x0000001fff097819 */ /* 0x000fe20000011400 */
[----:B------:R-:W-:Y:S02]  /*9560*/  IMAD.IADD R13, R5, 0x1, R11 ;  /* 0x00000001050d7824 */ /* 0x000fe400078e020b */
[----:B------:R-:W-:-:S02]  /*9570*/  IMAD.MOV R7, RZ, RZ, -R2 ;  /* 0x000000ffff077224 */ /* 0x000fc400078e0a02 */
[-C--:B------:R-:W-:Y:S02]  /*9580*/  IMAD R11, R19, R3.reuse, RZ ;  /* 0x00000003130b7224 */ /* 0x080fe400078e02ff */
[----:B------:R-:W-:Y:S01]  /*9590*/  IMAD.WIDE.U32 R4, R18, R3, RZ ;  /* 0x0000000312047225 */ /* 0x000fe200078e00ff */
[----:B------:R-:W-:-:S03]  /*95a0*/  IADD3.X R13, R13, R6, R9, P1, P0 ;  /* 0x000000060d0d7210 */ /* 0x000fc60000fe0409 */
[----:B------:R-:W-:Y:S01]  /*95b0*/  IMAD R3, R7, c[0x0][0x4e8], R12 ;  /* 0x00013a0007037a24 */ /* 0x000fe200078e020c */
[----:B------:R-:W-:Y:S01]  /*95c0*/  IADD3 R4, P1, P0, R2, R15, R4 ;  /* 0x0000000f02047210 */ /* 0x000fe2000783e004 */
[----:B------:R-:W-:Y:S01]  /*95d0*/  IMAD.IADD R11, R5, 0x1, R11 ;  /* 0x00000001050b7824 */ /* 0x000fe200078e020b */
[----:B------:R-:W-:Y:S01]  /*95e0*/  SHF.R.S32.HI R5, RZ, 0x1f, R2 ;  /* 0x0000001fff057819 */ /* 0x000fe20000011402 */
[----:B------:R-:W-:Y:S01]  /*95f0*/  IMAD R2, R21, R3, RZ ;  /* 0x0000000315027224 */ /* 0x000fe200078e02ff */
[----:B------:R-:W-:Y:S02]  /*9600*/  SHF.R.S32.HI R6, RZ, 0x1f, R3 ;  /* 0x0000001fff067819 */ /* 0x000fe40000011403 */
[----:B------:R-:W-:Y:S01]  /*9610*/  IADD3.X R5, R5, R13, R11, P1, P0 ;  /* 0x0000000d05057210 */ /* 0x000fe20000fe040b */
[----:B------:R-:W-:Y:S02]  /*9620*/  IMAD.MOV.U32 R7, RZ, RZ, c[0x0][0x4a8] ;  /* 0x00012a00ff077624 */ /* 0x000fe400078e00ff */
[----:B------:R-:W-:-:S02]  /*9630*/  IMAD R6, R20, R6, R2 ;  /* 0x0000000614067224 */ /* 0x000fc400078e0202 */
[----:B------:R-:W-:Y:S01]  /*9640*/  IMAD.WIDE.U32 R2, R20, R3, R4 ;  /* 0x0000000314027225 */ /* 0x000fe200078e0004 */
[----:B------:R-:W-:-:S03]  /*9650*/  SEL R4, R7, c[0x0][0x450], P3 ;  /* 0x0001140007047a07 */ /* 0x000fc60001800000 */
[----:B------:R-:W-:Y:S01]  /*9660*/  IMAD.MOV.U32 R5, RZ, RZ, c[0x0][0x4ac] ;  /* 0x00012b00ff057624 */ /* 0x000fe200078e00ff */
[----:B------:R-:W-:Y:S01]  /*9670*/  LEA R4, P0, R2, R4, 0x2 ;  /* 0x0000000402047211 */ /* 0x000fe200078010ff */
[----:B------:R-:W-:-:S03]  /*9680*/  IMAD.IADD R3, R3, 0x1, R6 ;  /* 0x0000000103037824 */ /* 0x000fc600078e0206 */
[----:B------:R-:W-:-:S04]  /*9690*/  SEL R5, R5, c[0x0][0x454], P3 ;  /* 0x0001150005057a07 */ /* 0x000fc80001800000 */
[----:B------:R-:W-:Y:S01]  /*96a0*/  LEA.HI.X R2, R2, R5, R3, 0x2, P0 ;  /* 0x0000000502027211 */ /* 0x000fe200000f1403 */
[----:B------:R-:W-:Y:S04]  /*96b0*/  SHFL.IDX PT, R6, R4, RZ, 0x1c1f ;  /* 0x001c1fff04067589 */ /* 0x000fe800000e0000 */
[----:B------:R-:W1:Y:S04]  /*96c0*/  SHFL.IDX PT, R7, R2, RZ, 0x1c1f ;  /* 0x001c1fff02077589 */ /* 0x000e6800000e0000 */
[----:B------:R-:W-:Y:S04]  /*96d0*/  SHFL.IDX PT, R4, R4, 0x1, 0x1c1f ;  /* 0x003c1f0004047f89 */ /* 0x000fe800000e0000 */
[----:B------:R3:W2:Y:S01]  /*96e0*/  SHFL.IDX PT, R5, R2, 0x1, 0x1c1f ;  /* 0x003c1f0002057f89 */ /* 0x0006a200000e0000 */
[----:B------:R-:W-:Y:S01]  /*96f0*/  IMAD R11, R14, c[0x0][0x4e8], RZ ;  /* 0x00013a000e0b7a24 */ /* 0x000fe200078e02ff */
[----:B------:R-:W-:Y:S01]  /*9700*/  LOP3.LUT P0, RZ, R95, 0x3, RZ, 0xc0, !PT ;  /* 0x000000035fff7812 */ /* 0x000fe2000780c0ff */
[----:B---3--:R-:W-:-:S05]  /*9710*/  IMAD R2, R213, 0x80, R98 ;  /* 0x00000080d5027824 */ /* 0x008fca00078e0262 */
[C---:B------:R-:W-:Y:S02]  /*9720*/  IADD3 R3, R2.reuse, 0x8, RZ ;  /* 0x0000000802037810 */ /* 0x040fe40007ffe0ff */
[-C--:B------:R-:W-:Y:S02]  /*9730*/  ISETP.GE.OR P1, PT, R2, R11.reuse, P0 ;  /* 0x0000000b0200720c */ /* 0x080fe40000726670 */
[----:B------:R-:W-:-:S11]  /*9740*/  ISETP.GE.OR P0, PT, R3, R11, P0 ;  /* 0x0000000b0300720c */ /* 0x000fd60000706670 */
[----:B-1----:R1:W-:Y:S01]  /*9750*/  @!P1 ST.E [R6.64], R23 ;  /* 0x0000001706009985 */ /* 0x0023e2000c101906 */
[----:B------:R-:W-:-:S03]  /*9760*/  ISETP.GE.AND P1, PT, R2, R11, PT ;  /* 0x0000000b0200720c */ /* 0x000fc60003f26270 */
[----:B--2---:R1:W-:Y:S01]  /*9770*/  @!P0 ST.E [R4.64], R22 ;  /* 0x0000001604008985 */ /* 0x0043e2000c101906 */
[----:B------:R-:W-:Y:S01]  /*9780*/  ISETP.GE.AND P0, PT, R3, R11, PT ;  /* 0x0000000b0300720c */ /* 0x000fe20003f06270 */
[----:B------:R-:W-:Y:S05]  /*9790*/  @P3 BRA `(.L_x_69) ;  /* 0x0000088000003947 */ /* 0x000fea0003800000 */
[----:B-1----:R-:W-:Y:S01]  /*97a0*/  IMAD R4, R9, c[0x0][0x3a0], RZ ;  /* 0x0000e80009047a24 */ /* 0x002fe200078e02ff */
[----:B------:R-:W-:Y:S01]  /*97b0*/  SHF.R.S32.HI R5, RZ, 0x1f, R8 ;  /* 0x0000001fff057819 */ /* 0x000fe20000011408 */
[C---:B------:R-:W-:Y:S01]  /*97c0*/  IMAD.WIDE.U32 R2, R0.reuse, c[0x0][0x3a0], RZ ;  /* 0x0000e80000027a25 */ /* 0x040fe200078e00ff */
[----:B------:R1:W2:Y:S03]  /*97d0*/  LDS.128 R24, [R187+0x80] ;  /* 0x00008000bb187984 */ /* 0x0002a60000000c00 */
[----:B------:R-:W-:Y:S01]  /*97e0*/  IMAD R0, R0, c[0x0][0x3a4], R4 ;  /* 0x0000e90000007a24 */ /* 0x000fe200078e0204 */
[----:B------:R-:W-:Y:S01]  /*97f0*/  LEA R4, R197, R201, 0x5 ;  /* 0x000000c9c5047211 */ /* 0x000fe200078e28ff */
[----:B------:R1:W3:Y:S01]  /*9800*/  LDS.128 R36, [R187+0x1080] ;  /* 0x00108000bb247984 */ /* 0x0002e20000000c00 */
[----:B------:R-:W-:-:S02]  /*9810*/  IMAD R5, R5, c[0x0][0x3f0], RZ ;  /* 0x0000fc0005057a24 */ /* 0x000fc400078e02ff */
[----:B------:R-:W-:Y:S01]  /*9820*/  IADD3 R3, R3, R0, RZ ;  /* 0x0000000003037210 */ /* 0x000fe20007ffe0ff */
[----:B------:R1:W4:Y:S01]  /*9830*/  LDS.128 R48, [R187+0x2080] ;  /* 0x00208000bb307984 */ /* 0x0003220000000c00 */
[----:B------:R-:W-:Y:S01]  /*9840*/  LEA R4, R213, R4, 0x7 ;  /* 0x00000004d5047211 */ /* 0x000fe200078e38ff */
[----:B------:R-:W-:Y:S02]  /*9850*/  IMAD R7, R8, c[0x0][0x3f4], R5 ;  /* 0x0000fd0008077a24 */ /* 0x000fe400078e0205 */
[----:B------:R-:W-:Y:S01]  /*9860*/  IMAD.WIDE.U32 R2, R10, c[0x0][0x3e8], R2 ;  /* 0x0000fa000a027a25 */ /* 0x000fe200078e0002 */
[----:B------:R1:W1:Y:S01]  /*9870*/  LDS.128 R56, [R187+0x3080] ;  /* 0x00308000bb387984 */ /* 0x0002620000000c00 */
[----:B------:R-:W-:Y:S02]  /*9880*/  MOV R0, R4 ;  /* 0x0000000400007202 */ /* 0x000fe40000000f00 */
[----:B------:R-:W-:Y:S01]  /*9890*/  @P2 IMAD.HI.U32 R6, R4, c[0x0][0x4ec], RZ ;  /* 0x00013b0004062a27 */ /* 0x000fe200078e00ff */
[----:B------:R1:W1:Y:S03]  /*98a0*/  LDS.128 R20, [R187+0x4080] ;  /* 0x00408000bb147984 */ /* 0x0002660000000c00 */
[----:B------:R-:W-:Y:S01]  /*98b0*/  IMAD R3, R10, c[0x0][0x3ec], R3 ;  /* 0x0000fb000a037a24 */ /* 0x000fe200078e0203 */
[----:B------:R1:W1:Y:S01]  /*98c0*/  LDS.128 R32, [R187+0x5080] ;  /* 0x00508000bb207984 */ /* 0x0002620000000c00 */
[----:B------:R-:W-:-:S02]  /*98d0*/  @P2 SHF.R.U32.HI R0, RZ, c[0x0][0x4f0], R6 ;  /* 0x00013c00ff002a19 */ /* 0x000fc40000011606 */
[----:B------:R-:W-:Y:S01]  /*98e0*/  IMAD.WIDE.U32 R2, R8, c[0x0][0x3f0], R2 ;  /* 0x0000fc0008027a25 */ /* 0x000fe200078e0002 */
[----:B------:R1:W1:Y:S01]  /*98f0*/  LDS.128 R44, [R187+0x6080] ;  /* 0x00608000bb2c7984 */ /* 0x0002620000000c00 */
[----:B------:R-:W-:Y:S02]  /*9900*/  SHF.R.S32.HI R6, RZ, 0x1f, R0 ;  /* 0x0000001fff067819 */ /* 0x000fe40000011400 */
[----:B------:R-:W-:Y:S01]  /*9910*/  IADD3 R5, -R0, RZ, RZ ;  /* 0x000000ff00057210 */ /* 0x000fe20007ffe1ff */
[----:B------:R1:W1:Y:S01]  /*9920*/  LDS.128 R52, [R187+0x7080] ;  /* 0x00708000bb347984 */ /* 0x0002620000000c00 */
[----:B------:R-:W-:Y:S01]  /*9930*/  IADD3 R3, R3, R7, RZ ;  /* 0x0000000703037210 */ /* 0x000fe20007ffe0ff */
[----:B------:R-:W-:Y:S02]  /*9940*/  IMAD R6, R6, c[0x0][0x3e0], RZ ;  /* 0x0000f80006067a24 */ /* 0x000fe400078e02ff */
[----:B------:R1:W1:Y:S01]  /*9950*/  LDS.128 R16, [R187+0x8080] ;  /* 0x00808000bb107984 */ /* 0x0002620000000c00 */
[----:B------:R-:W-:-:S02]  /*9960*/  IMAD R4, R5, c[0x0][0x4e8], R4 ;  /* 0x00013a0005047a24 */ /* 0x000fc400078e0204 */
[C---:B------:R-:W-:Y:S01]  /*9970*/  IMAD R5, R0.reuse, c[0x0][0x3e4], R6 ;  /* 0x0000f90000057a24 */ /* 0x040fe200078e0206 */
[----:B------:R1:W1:Y:S01]  /*9980*/  LDS.128 R28, [R187+0x9080] ;  /* 0x00908000bb1c7984 */ /* 0x0002620000000c00 */
[----:B------:R-:W-:Y:S01]  /*9990*/  IMAD.WIDE.U32 R2, R0, c[0x0][0x3e0], R2 ;  /* 0x0000f80000027a25 */ /* 0x000fe200078e0002 */
[----:B------:R-:W-:Y:S02]  /*99a0*/  SHF.R.S32.HI R0, RZ, 0x1f, R4 ;  /* 0x0000001fff007819 */ /* 0x000fe40000011404 */
[----:B------:R1:W1:Y:S02]  /*99b0*/  LDS.128 R40, [R187+0xa080] ;  /* 0x00a08000bb287984 */ /* 0x0002640000000c00 */
[----:B------:R-:W-:Y:S01]  /*99c0*/  IADD3 R3, R3, R5, RZ ;  /* 0x0000000503037210 */ /* 0x000fe20007ffe0ff */
[----:B------:R-:W-:Y:S01]  /*99d0*/  IMAD R0, R0, c[0x0][0x3d8], RZ ;  /* 0x0000f60000007a24 */ /* 0x000fe200078e02ff */
[----:B------:R1:W1:Y:S03]  /*99e0*/  LDS.128 R60, [R187+0xb080] ;  /* 0x00b08000bb3c7984 */ /* 0x0002660000000c00 */
[----:B------:R-:W-:-:S04]  /*99f0*/  IMAD.WIDE.U32 R2, R4, c[0x0][0x3d8], R2 ;  /* 0x0000f60004027a25 */ /* 0x000fc800078e0002 */
[----:B------:R-:W-:Y:S01]  /*9a00*/  IMAD R0, R4, c[0x0][0x3dc], R0 ;  /* 0x0000f70004007a24 */ /* 0x000fe200078e0200 */
[----:B------:R-:W-:-:S04]  /*9a10*/  LEA R12, P0, R2, c[0x0][0x380], 0x1 ;  /* 0x0000e000020c7a11 */ /* 0x000fc800078008ff */
[----:B------:R-:W-:-:S04]  /*9a20*/  IADD3 R0, R3, R0, RZ ;  /* 0x0000000003007210 */ /* 0x000fc80007ffe0ff */
[----:B------:R-:W-:Y:S01]  /*9a30*/  LEA.HI.X R9, R2, c[0x0][0x384], R0, 0x1, P0 ;  /* 0x0000e10002097a11 */ /* 0x000fe200000f0c00 */
[----:B------:R-:W-:Y:S05]  /*9a40*/  BRA.DIV ~URZ, `(.L_x_70) ;  /* 0x00003fc27f007947 */ /* 0x000fea000b800000 */
[----:B--234-:R2:W3:Y:S02]  /*9a50*/  SHFL.IDX PT, R8, R9, RZ, 0x181f ;  /* 0x00181fff09087589 */ /* 0x01c4e400000e0000 */
.L_x_141:
[----:B------:R-:W-:Y:S05]  /*9a60*/  BRA.DIV ~URZ, `(.L_x_71) ;  /* 0x000040127f007947 */ /* 0x000fea000b800000 */
[----:B------:R4:W2:Y:S02]  /*9a70*/  SHFL.IDX PT, R0, R12, RZ, 0x181f ;  /* 0x00181fff0c007589 */ /* 0x0008a400000e0000 */
.L_x_142:
[----:B------:R-:W-:Y:S01]  /*9a80*/  LEA R10, R213, R201, 0x7 ;  /* 0x000000c9d50a7211 */ /* 0x000fe200078e38ff */
[----:B------:R-:W-:Y:S03]  /*9a90*/  BSSY B0, `(.L_x_72) ;  /* 0x0000012000007945 */ /* 0x000fe60003800000 */
[----:B------:R-:W-:-:S13]  /*9aa0*/  ISETP.GE.AND P0, PT, R10, R11, PT ;  /* 0x0000000b0a00720c */ /* 0x000fda0003f06270 */
[----:B------:R-:W-:Y:S05]  /*9ab0*/  @P0 BRA `(.L_x_73) ;  /* 0x000000f000000947 */ /* 0x000fea0003800000 */
[----:B------:R-:W-:Y:S02]  /*9ac0*/  ISETP.GE.AND P5, PT, R194, c[0x0][0x3c8], PT ;  /* 0x0000f200c2007a0c */ /* 0x000fe40003fa6270 */
[----:B------:R-:W-:Y:S02]  /*9ad0*/  ISETP.GE.AND P4, PT, R198, c[0x0][0x3c8], PT ;  /* 0x0000f200c6007a0c */ /* 0x000fe40003f86270 */
[----:B------:R-:W-:Y:S02]  /*9ae0*/  ISETP.GE.AND P3, PT, R199, c[0x0][0x3c8], PT ;  /* 0x0000f200c7007a0c */ /* 0x000fe40003f66270 */
[----:B------:R-:W-:Y:S02]  /*9af0*/  SHF.R.S32.HI R15, RZ, 0x1f, R194 ;  /* 0x0000001fff0f7819 */ /* 0x000fe400000114c2 */
[----:B------:R-:W-:Y:S02]  /*9b00*/  SHF.R.S32.HI R14, RZ, 0x1f, R198 ;  /* 0x0000001fff0e7819 */ /* 0x000fe400000114c6 */
[----:B------:R-:W-:-:S03]  /*9b10*/  SHF.R.S32.HI R13, RZ, 0x1f, R199 ;  /* 0x0000001fff0d7819 */ /* 0x000fc600000114c7 */
[-C--:B--2---:R-:W-:Y:S02]  /*9b20*/  @!P5 LEA R6, P2, R194, R0.reuse, 0x1 ;  /* 0x00000000c206d211 */ /* 0x084fe400078408ff */
[-C--:B------:R-:W-:Y:S02]  /*9b30*/  @!P4 LEA R4, P1, R198, R0.reuse, 0x1 ;  /* 0x00000000c604c211 */ /* 0x080fe400078208ff */
[C---:B------:R-:W-:Y:S02]  /*9b40*/  @!P3 LEA R2, P0, R199.reuse, R0, 0x1 ;  /* 0x00000000c702b211 */ /* 0x040fe400078008ff */
[-C--:B---3--:R-:W-:Y:S02]  /*9b50*/  @!P5 LEA.HI.X R7, R194, R8.reuse, R15, 0x1, P2 ;  /* 0x00000008c207d211 */ /* 0x088fe400010f0c0f */
[-C--:B------:R-:W-:Y:S02]  /*9b60*/  @!P4 LEA.HI.X R5, R198, R8.reuse, R14, 0x1, P1 ;  /* 0x00000008c605c211 */ /* 0x080fe400008f0c0e */
[----:B------:R-:W-:Y:S01]  /*9b70*/  @!P3 LEA.HI.X R3, R199, R8, R13, 0x1, P0 ;  /* 0x00000008c703b211 */ /* 0x000fe200000f0c0d */
[----:B------:R2:W-:Y:S04]  /*9b80*/  @!P5 ST.E.128 [R6.64], R24 ;  /* 0x000000180600d985 */ /* 0x0005e8000c101d06 */
[----:B-1----:R2:W-:Y:S04]  /*9b90*/  @!P4 ST.E.128 [R4.64], R20 ;  /* 0x000000140400c985 */ /* 0x0025e8000c101d06 */
[----:B------:R2:W-:Y:S02]  /*9ba0*/  @!P3 ST.E.128 [R2.64], R16 ;  /* 0x000000100200b985 */ /* 0x0005e4000c101d06 */
.L_x_73:
[----:B------:R-:W-:Y:S05]  /*9bb0*/  BSYNC B0 ;  /* 0x0000000000007941 */ /* 0x000fea0003800000 */
.L_x_72:
[----:B------:R-:W-:Y:S05]  /*9bc0*/  BRA.DIV ~URZ, `(.L_x_74) ;  /* 0x00003f227f007947 */ /* 0x000fea000b800000 */
[----:B---3--:R3:W4:Y:S04]  /*9bd0*/  SHFL.IDX PT, R8, R9, 0x1, 0x181f ;  /* 0x00381f0009087f89 */ /* 0x00872800000e0000 */
[----:B--2---:R3:W2:Y:S02]  /*9be0*/  SHFL.IDX PT, R0, R12, 0x1, 0x181f ;  /* 0x00381f000c007f89 */ /* 0x0046a400000e0000 */
.L_x_143:
[----:B------:R-:W-:Y:S01]  /*9bf0*/  IADD3 R2, R10, 0x20, RZ ;  /* 0x000000200a027810 */ /* 0x000fe20007ffe0ff */
        /* <DEDUP_REMOVED lines=12> */
[-C--:B----4-:R-:W-:Y:S02]  /*9cc0*/  @!P2 LEA.HI.X R7, R194, R8.reuse, R15, 0x1, P5 ;  /* 0x00000008c207a211 */ /* 0x090fe400028f0c0f */
[-C--:B------:R-:W-:Y:S02]  /*9cd0*/  @!P1 LEA.HI.X R5, R198, R8.reuse, R14, 0x1, P4 ;  /* 0x00000008c6059211 */ /* 0x080fe400020f0c0e */
[----:B------:R-:W-:Y:S01]  /*9ce0*/  @!P0 LEA.HI.X R3, R199, R8, R13, 0x1, P3 ;  /* 0x00000008c7038211 */ /* 0x000fe200018f0c0d */
[----:B------:R2:W-:Y:S04]  /*9cf0*/  @!P2 ST.E.128 [R6.64], R36 ;  /* 0x000000240600a985 */ /* 0x0005e8000c101d06 */
[----:B-1----:R2:W-:Y:S04]  /*9d00*/  @!P1 ST.E.128 [R4.64], R32 ;  /* 0x0000002004009985 */ /* 0x0025e8000c101d06 */
[----:B------:R2:W-:Y:S02]  /*9d10*/  @!P0 ST.E.128 [R2.64], R28 ;  /* 0x0000001c02008985 */ /* 0x0005e4000c101d06 */
.L_x_76:
[----:B------:R-:W-:Y:S05]  /*9d20*/  BSYNC B0 ;  /* 0x0000000000007941 */ /* 0x000fea0003800000 */
.L_x_75:
[----:B------:R-:W-:Y:S05]  /*9d30*/  BRA.DIV ~URZ, `(.L_x_77) ;  /* 0x00003e827f007947 */ /* 0x000fea000b800000 */
[----:B----4-:R4:W3:Y:S02]  /*9d40*/  SHFL.IDX PT, R8, R9, 0x2, 0x181f ;  /* 0x00581f0009087f89 */ /* 0x0108e400000e0000 */
.L_x_144:
[----:B------:R-:W-:Y:S05]  /*9d50*/  BRA.DIV ~URZ, `(.L_x_78) ;  /* 0x00003ed27f007947 */ /* 0x000fea000b800000 */
[----:B--2---:R2:W4:Y:S02]  /*9d60*/  SHFL.IDX PT, R0, R12, 0x2, 0x181f ;  /* 0x00581f000c007f89 */ /* 0x00452400000e0000 */
.L_x_145:
        /* <DEDUP_REMOVED lines=10> */
[-C--:B----4-:R-:W-:Y:S02]  /*9e10*/  @!P2 LEA R6, P5, R194, R0.reuse, 0x1 ;  /* 0x00000000c206a211 */ /* 0x090fe400078a08ff */
        /* <DEDUP_REMOVED lines=8> */
.L_x_80:
[----:B------:R-:W-:Y:S05]  /*9ea0*/  BSYNC B0 ;  /* 0x0000000000007941 */ /* 0x000fea0003800000 */
.L_x_79:
[----:B------:R-:W-:Y:S05]  /*9eb0*/  BRA.DIV ~URZ, `(.L_x_81) ;  /* 0x00003de27f007947 */ /* 0x000fea000b800000 */
[----:B---3--:R3:W2:Y:S04]  /*9ec0*/  SHFL.IDX PT, R6, R9, 0x3, 0x181f ;  /* 0x00781f0009067f89 */ /* 0x0086a800000e0000 */
[----:B----4-:R3:W4:Y:S02]  /*9ed0*/  SHFL.IDX PT, R0, R12, 0x3, 0x181f ;  /* 0x00781f000c007f89 */ /* 0x01072400000e0000 */
.L_x_146:
[----:B------:R-:W-:-:S04]  /*9ee0*/  IADD3 R2, R10, 0x60, RZ ;  /* 0x000000600a027810 */ /* 0x000fc80007ffe0ff */
[----:B------:R-:W-:-:S13]  /*9ef0*/  ISETP.GE.AND P0, PT, R2, R11, PT ;  /* 0x0000000b0200720c */ /* 0x000fda0003f06270 */
[----:B------:R-:W-:Y:S05]  /*9f00*/  @P0 BRA `(.L_x_82) ;  /* 0x00001f5000000947 */ /* 0x000fea0003800000 */
[----:B------:R-:W-:Y:S02]  /*9f10*/  ISETP.GE.AND P1, PT, R194, c[0x0][0x3c8], PT ;  /* 0x0000f200c2007a0c */ /* 0x000fe40003f26270 */
[----:B------:R-:W-:Y:S02]  /*9f20*/  ISETP.GE.AND P0, PT, R198, c[0x0][0x3c8], PT ;  /* 0x0000f200c6007a0c */ /* 0x000fe40003f06270 */
[----:B------:R-:W-:Y:S02]  /*9f30*/  SHF.R.S32.HI R8, RZ, 0x1f, R194 ;  /* 0x0000001fff087819 */ /* 0x000fe400000114c2 */
[----:B------:R-:W-:-:S07]  /*9f40*/  SHF.R.S32.HI R7, RZ, 0x1f, R198 ;  /* 0x0000001fff077819 */ /* 0x000fce00000114c6 */
[-C--:B----4-:R-:W-:Y:S02]  /*9f50*/  @!P1 LEA R4, P3, R194, R0.reuse, 0x1 ;  /* 0x00000000c2049211 */ /* 0x090fe400078608ff */
[----:B------:R-:W-:Y:S02]  /*9f60*/  @!P0 LEA R2, P2, R198, R0, 0x1 ;  /* 0x00000000c6028211 */ /* 0x000fe400078408ff */
[-C--:B--2---:R-:W-:Y:S02]  /*9f70*/  @!P1 LEA.HI.X R5, R194, R6.reuse, R8, 0x1, P3 ;  /* 0x00000006c2059211 */ /* 0x084fe400018f0c08 */
[----:B------:R-:W-:-:S03]  /*9f80*/  @!P0 LEA.HI.X R3, R198, R6, R7, 0x1, P2 ;  /* 0x00000006c6038211 */ /* 0x000fc600010f0c07 */
[----:B-1----:R1:W-:Y:S04]  /*9f90*/  @!P1 ST.E.128 [R4.64], R56 ;  /* 0x0000003804009985 */ /* 0x0023e8000c101d06 */
[----:B------:R1:W-:Y:S01]  /*9fa0*/  @!P0 ST.E.128 [R2.64], R52 ;  /* 0x0000003402008985 */ /* 0x0003e2000c101d06 */
[----:B------:R-:W-:-:S13]  /*9fb0*/  ISETP.GE.AND P0, PT, R199, c[0x0][0x3c8], PT ;  /* 0x0000f200c7007a0c */ /* 0x000fda0003f06270 */
[----:B------:R-:W-:Y:S05]  /*9fc0*/  @P0 BRA `(.L_x_82) ;  /* 0x00001e9000000947 */ /* 0x000fea0003800000 */
[----:B------:R-:W-:Y:S02]  /*9fd0*/  SHF.R.S32.HI R7, RZ, 0x1f, R199 ;  /* 0x0000001fff077819 */ /* 0x000fe400000114c7 */
[----:B-1----:R-:W-:-:S04]  /*9fe0*/  LEA R2, P0, R199, R0, 0x1 ;  /* 0x00000000c7027211 */ /* 0x002fc800078008ff */
[----:B------:R-:W-:-:S05]  /*9ff0*/  LEA.HI.X R3, R199, R6, R7, 0x1, P0 ;  /* 0x00000006c7037211 */ /* 0x000fca00000f0c07 */
[----:B------:R1:W-:Y:S01]  /*a000*/  ST.E.128 [R2.64], R60 ;  /* 0x0000003c02007985 */ /* 0x0003e2000c101d06 */
[----:B------:R-:W-:Y:S05]  /*a010*/  BRA `(.L_x_82) ;  /* 0x00001e4000007947 */ /* 0x000fea0003800000 */
.L_x_69:
[----:B-1----:R-:W-:Y:S02]  /*a020*/  IMAD R4, R9, c[0x0][0x408], RZ ;  /* 0x0001020009047a24 */ /* 0x002fe400078e02ff */
[----:B------:R-:W-:-:S04]  /*a030*/  IMAD.WIDE.U32 R2, R0, c[0x0][0x408], RZ ;  /* 0x0001020000027a25 */ /* 0x000fc800078e00ff */
[----:B------:R-:W-:Y:S02]  /*a040*/  IMAD R0, R0, c[0x0][0x40c], R4 ;  /* 0x0001030000007a24 */ /* 0x000fe400078e0204 */
[----:B------:R-:W-:-:S03]  /*a050*/  @P2 IMAD.HI.U32 R5, R12, c[0x0][0x4ec], RZ ;  /* 0x00013b000c052a27 */ /* 0x000fc600078e00ff */
[----:B------:R-:W-:Y:S02]  /*a060*/  IADD3 R3, R3, R0, RZ ;  /* 0x0000000003037210 */ /* 0x000fe40007ffe0ff */
[----:B------:R-:W-:-:S03]  /*a070*/  SHF.R.S32.HI R0, RZ, 0x1f, R8 ;  /* 0x0000001fff007819 */ /* 0x000fc60000011408 */
[----:B------:R-:W-:-:S04]  /*a080*/  IMAD.WIDE.U32 R2, R10, c[0x0][0x438], R2 ;  /* 0x00010e000a027a25 */ /* 0x000fc800078e0002 */
[----:B------:R-:W-:Y:S02]  /*a090*/  IMAD R0, R0, c[0x0][0x440], RZ ;  /* 0x0001100000007a24 */ /* 0x000fe400078e02ff */
[----:B------:R-:W-:Y:S02]  /*a0a0*/  IMAD R3, R10, c[0x0][0x43c], R3 ;  /* 0x00010f000a037a24 */ /* 0x000fe400078e0203 */
[C---:B------:R-:W-:Y:S01]  /*a0b0*/  IMAD R4, R8.reuse, c[0x0][0x444], R0 ;  /* 0x0001110008047a24 */ /* 0x040fe200078e0200 */
[----:B------:R-:W-:Y:S01]  /*a0c0*/  MOV R0, R12 ;  /* 0x0000000c00007202 */ /* 0x000fe20000000f00 */
[----:B------:R-:W-:Y:S01]  /*a0d0*/  IMAD.WIDE.U32 R2, R8, c[0x0][0x440], R2 ;  /* 0x0001100008027a25 */ /* 0x000fe200078e0002 */
[----:B------:R-:W-:-:S04]  /*a0e0*/  @P2 SHF.R.U32.HI R0, RZ, c[0x0][0x4f0], R5 ;  /* 0x00013c00ff002a19 */ /* 0x000fc80000011605 */
[----:B------:R-:W-:Y:S02]  /*a0f0*/  IADD3 R3, R3, R4, RZ ;  /* 0x0000000403037210 */ /* 0x000fe40007ffe0ff */
[----:B------:R-:W-:Y:S02]  /*a100*/  SHF.R.S32.HI R5, RZ, 0x1f, R0 ;  /* 0x0000001fff057819 */ /* 0x000fe40000011400 */
[----:B------:R-:W-:Y:S01]  /*a110*/  IADD3 R4, -R0, RZ, RZ ;  /* 0x000000ff00047210 */ /* 0x000fe20007ffe1ff */
[----:B------:R-:W-:-:S04]  /*a120*/  IMAD.WIDE.U32 R2, R221, c[0x0][0x448], R2 ;  /* 0x00011200dd027a25 */ /* 0x000fc800078e0002 */
[----:B------:R-:W-:Y:S02]  /*a130*/  IMAD R5, R5, c[0x0][0x430], RZ ;  /* 0x00010c0005057a24 */ /* 0x000fe400078e02ff */
[----:B------:R-:W-:Y:S02]  /*a140*/  IMAD R3, R221, c[0x0][0x44c], R3 ;  /* 0x00011300dd037a24 */ /* 0x000fe400078e0203 */
[----:B------:R-:W-:Y:S02]  /*a150*/  IMAD R4, R4, c[0x0][0x4e8], R12 ;  /* 0x00013a0004047a24 */ /* 0x000fe400078e020c */
[C---:B------:R-:W-:Y:S02]  /*a160*/  IMAD R5, R0.reuse, c[0x0][0x434], R5 ;  /* 0x00010d0000057a24 */ /* 0x040fe400078e0205 */
[----:B------:R-:W-:Y:S01]  /*a170*/  IMAD.WIDE.U32 R2, R0, c[0x0][0x430], R2 ;  /* 0x00010c0000027a25 */ /* 0x000fe200078e0002 */
[----:B------:R-:W-:-:S04]  /*a180*/  SHF.R.S32.HI R0, RZ, 0x1f, R4 ;  /* 0x0000001fff007819 */ /* 0x000fc80000011404 */
[----:B------:R-:W-:Y:S01]  /*a190*/  IADD3 R3, R3, R5, RZ ;  /* 0x0000000503037210 */ /* 0x000fe20007ffe0ff */
[----:B------:R-:W-:-:S04]  /*a1a0*/  IMAD R0, R0, c[0x0][0x428], RZ ;  /* 0x00010a0000007a24 */ /* 0x000fc800078e02ff */
[----:B------:R-:W-:-:S04]  /*a1b0*/  IMAD.WIDE.U32 R2, R4, c[0x0][0x428], R2 ;  /* 0x00010a0004027a25 */ /* 0x000fc800078e0002 */
[----:B------:R-:W-:Y:S01]  /*a1c0*/  IMAD R4, R4, c[0x0][0x42c], R0 ;  /* 0x00010b0004047a24 */ /* 0x000fe200078e0200 */
[----:B------:R-:W-:-:S04]  /*a1d0*/  LEA R12, P2, R2, c[0x0][0x400], 0x2 ;  /* 0x00010000020c7a11 */ /* 0x000fc800078410ff */
[----:B------:R-:W-:-:S04]  /*a1e0*/  IADD3 R4, R3, R4, RZ ;  /* 0x0000000403047210 */ /* 0x000fc80007ffe0ff */
[----:B------:R-:W-:Y:S01]  /*a1f0*/  LEA.HI.X R5, R2, c[0x0][0x404], R4, 0x2, P2 ;  /* 0x0001010002057a11 */ /* 0x000fe200010f1404 */
[----:B------:R-:W-:Y:S05]  /*a200*/  BRA.DIV ~URZ, `(.L_x_83) ;  /* 0x00003b627f007947 */ /* 0x000fea000b800000 */
[----:B------:R1:W2:Y:S02]  /*a210*/  SHFL.IDX PT, R4, R5, RZ, 0x1c1f ;  /* 0x001c1fff05047589 */ /* 0x0002a400000e0000 */
.L_x_147:
[----:B------:R-:W-:Y:S05]  /*a220*/  BRA.DIV ~URZ, `(.L_x_84) ;  /* 0x00003bb27f007947 */ /* 0x000fea000b800000 */
[----:B------:R3:W4:Y:S02]  /*a230*/  SHFL.IDX PT, R0, R12, RZ, 0x1c1f ;  /* 0x001c1fff0c007589 */ /* 0x00072400000e0000 */
.L_x_148:
[----:B------:R-:W-:Y:S01]  /*a240*/  BSSY B0, `(.L_x_85) ;  /* 0x000007a000007945 */ /* 0x000fe20003800000 */
[----:B------:R-:W-:Y:S05]  /*a250*/  @P1 BRA `(.L_x_86) ;  /* 0x0000078000001947 */ /* 0x000fea0003800000 */
[----:B------:R-:W-:Y:S02]  /*a260*/  ISETP.GE.AND P4, PT, R222, c[0x0][0x3c8], PT ;  /* 0x0000f200de007a0c */ /* 0x000fe40003f86270 */
[----:B------:R-:W-:Y:S02]  /*a270*/  ISETP.GE.AND P2, PT, R249, c[0x0][0x3c8], PT ;  /* 0x0000f200f9007a0c */ /* 0x000fe40003f46270 */
[----:B------:R-:W-:Y:S02]  /*a280*/  ISETP.GE.AND P5, PT, R248, c[0x0][0x3c8], PT ;  /* 0x0000f200f8007a0c */ /* 0x000fe40003fa6270 */
[----:B------:R-:W-:Y:S02]  /*a290*/  ISETP.GE.AND P1, PT, R247, c[0x0][0x3c8], PT ;  /* 0x0000f200f7007a0c */ /* 0x000fe40003f26270 */
[----:B------:R-:W-:-:S02]  /*a2a0*/  SHF.R.S32.HI R8, RZ, 0x1f, R249 ;  /* 0x0000001fff087819 */ /* 0x000fc400000114f9 */
[----:B------:R-:W-:Y:S02]  /*a2b0*/  ISETP.GE.AND P6, PT, R246, c[0x0][0x3c8], PT ;  /* 0x0000f200f6007a0c */ /* 0x000fe40003fc6270 */
[----:B------:R-:W-:Y:S01]  /*a2c0*/  SHF.R.S32.HI R9, RZ, 0x1f, R248 ;  /* 0x0000001fff097819 */ /* 0x000fe200000114f8 */
[----:B----4-:R-:W-:Y:S01]  /*a2d0*/  @!P4 IMAD.MOV.U32 R6, RZ, RZ, R0 ;  /* 0x000000ffff06c224 */ /* 0x010fe200078e0000 */
[----:B------:R-:W-:Y:S01]  /*a2e0*/  SHF.R.S32.HI R10, RZ, 0x1f, R234 ;  /* 0x0000001fff0a7819 */ /* 0x000fe200000114ea */
[----:B--2---:R-:W-:Y:S01]  /*a2f0*/  @!P4 IMAD.MOV.U32 R7, RZ, RZ, R4 ;  /* 0x000000ffff07c224 */ /* 0x004fe200078e0004 */
[C---:B------:R-:W-:Y:S02]  /*a300*/  @!P2 LEA R2, P3, R249.reuse, R0, 0x2 ;  /* 0x00000000f902a211 */ /* 0x040fe400078610ff */
[----:B------:R-:W-:Y:S01]  /*a310*/  SHF.R.S32.HI R11, RZ, 0x1f, R233 ;  /* 0x0000001fff0b7819 */ /* 0x000fe200000114e9 */
[----:B------:R-:W-:Y:S01]  /*a320*/  @!P4 IMAD.WIDE R6, R222, 0x4, R6 ;  /* 0x00000004de06c825 */ /* 0x000fe200078e0206 */
[----:B------:R-:W-:-:S02]  /*a330*/  @!P2 LEA.HI.X R3, R249, R4, R8, 0x2, P3 ;  /* 0x00000004f903a211 */ /* 0x000fc400018f1408 */
[----:B------:R-:W-:Y:S02]  /*a340*/  SHF.R.S32.HI R8, RZ, 0x1f, R247 ;  /* 0x0000001fff087819 */ /* 0x000fe400000114f7 */
[----:B------:R2:W-:Y:S01]  /*a350*/  @!P4 ST.E.64 [R6.64], R124 ;  /* 0x0000007c0600c985 */ /* 0x0005e2000c101b06 */
[----:B------:R-:W-:Y:S02]  /*a360*/  SHF.R.S32.HI R13, RZ, 0x1f, R230 ;  /* 0x0000001fff0d7819 */ /* 0x000fe400000114e6 */
[----:B------:R-:W-:Y:S01]  /*a370*/  SHF.R.S32.HI R15, RZ, 0x1f, R229 ;  /* 0x0000001fff0f7819 */ /* 0x000fe200000114e5 */
[----:B------:R4:W-:Y:S01]  /*a380*/  @!P2 ST.E.64 [R2.64], R28 ;  /* 0x0000001c0200a985 */ /* 0x0009e2000c101b06 */
[----:B------:R-:W-:Y:S02]  /*a390*/  ISETP.GE.AND P2, PT, R245, c[0x0][0x3c8], PT ;  /* 0x0000f200f5007a0c */ /* 0x000fe40003f46270 */
[----:B------:R-:W-:Y:S02]  /*a3a0*/  SHF.R.S32.HI R14, RZ, 0x1f, R228 ;  /* 0x0000001fff0e7819 */ /* 0x000fe400000114e4 */
[----:B--2---:R-:W-:-:S02]  /*a3b0*/  @!P5 LEA R6, P4, R248, R0, 0x2 ;  /* 0x00000000f806d211 */ /* 0x004fc400078810ff */
[C---:B----4-:R-:W-:Y:S02]  /*a3c0*/  @!P1 LEA R2, P3, R247.reuse, R0, 0x2 ;  /* 0x00000000f7029211 */ /* 0x050fe400078610ff */
[-C--:B------:R-:W-:Y:S02]  /*a3d0*/  @!P5 LEA.HI.X R7, R248, R4.reuse, R9, 0x2, P4 ;  /* 0x00000004f807d211 */ /* 0x080fe400020f1409 */
[----:B------:R-:W-:Y:S02]  /*a3e0*/  @!P1 LEA.HI.X R3, R247, R4, R8, 0x2, P3 ;  /* 0x00000004f7039211 */ /* 0x000fe400018f1408 */
[----:B------:R-:W-:Y:S01]  /*a3f0*/  SHF.R.S32.HI R9, RZ, 0x1f, R246 ;  /* 0x0000001fff097819 */ /* 0x000fe200000114f6 */
[----:B------:R2:W-:Y:S01]  /*a400*/  @!P5 ST.E.64 [R6.64], R30 ;  /* 0x0000001e0600d985 */ /* 0x0005e2000c101b06 */
[----:B------:R-:W-:Y:S02]  /*a410*/  ISETP.GE.AND P5, PT, R244, c[0x0][0x3c8], PT ;  /* 0x0000f200f4007a0c */ /* 0x000fe40003fa6270 */
[----:B------:R-:W-:Y:S01]  /*a420*/  SHF.R.S32.HI R8, RZ, 0x1f, R245 ;  /* 0x0000001fff087819 */ /* 0x000fe200000114f5 */
[----:B------:R4:W-:Y:S01]  /*a430*/  @!P1 ST.E.64 [R2.64], R32 ;  /* 0x0000002002009985 */ /* 0x0009e2000c101b06 */
[----:B------:R-:W-:-:S02]  /*a440*/  ISETP.GE.AND P1, PT, R243, c[0x0][0x3c8], PT ;  /* 0x0000f200f3007a0c */ /* 0x000fc40003f26270 */
[CC--:B--2---:R-:W-:Y:S02]  /*a450*/  @!P6 LEA R6, P4, R246.reuse, R0.reuse, 0x2 ;  /* 0x00000000f606e211 */ /* 0x0c4fe400078810ff */
[C---:B----4-:R-:W-:Y:S02]  /*a460*/  @!P2 LEA R2, P3, R245.reuse, R0, 0x2 ;  /* 0x00000000f502a211 */ /* 0x050fe400078610ff */
[-C--:B------:R-:W-:Y:S02]  /*a470*/  @!P6 LEA.HI.X R7, R246, R4.reuse, R9, 0x2, P4 ;  /* 0x00000004f607e211 */ /* 0x080fe400020f1409 */
[----:B------:R-:W-:Y:S02]  /*a480*/  @!P2 LEA.HI.X R3, R245, R4, R8, 0x2, P3 ;  /* 0x00000004f503a211 */ /* 0x000fe400018f1408 */
[----:B------:R-:W-:Y:S01]  /*a490*/  SHF.R.S32.HI R9, RZ, 0x1f, R244 ;  /* 0x0000001fff097819 */ /* 0x000fe200000114f4 */
[----:B------:R2:W-:Y:S01]  /*a4a0*/  @!P6 ST.E.64 [R6.64], R34 ;  /* 0x000000220600e985 */ /* 0x0005e2000c101b06 */
[----:B------:R-:W-:-:S02]  /*a4b0*/  ISETP.GE.AND P6, PT, R242, c[0x0][0x3c8], PT ;  /* 0x0000f200f2007a0c */ /* 0x000fc40003fc6270 */
[----:B------:R-:W-:Y:S01]  /*a4c0*/  SHF.R.S32.HI R8, RZ, 0x1f, R243 ;  /* 0x0000001fff087819 */ /* 0x000fe200000114f3 */
[----:B------:R4:W-:Y:S01]  /*a4d0*/  @!P2 ST.E.64 [R2.64], R36 ;  /* 0x000000240200a985 */ /* 0x0009e2000c101b06 */
[----:B------:R-:W-:Y:S02]  /*a4e0*/  ISETP.GE.AND P2, PT, R241, c[0x0][0x3c8], PT ;  /* 0x0000f200f1007a0c */ /* 0x000fe40003f46270 */
[CC--:B--2---:R-:W-:Y:S02]  /*a4f0*/  @!P5 LEA R6, P4, R244.reuse, R0.reuse, 0x2 ;  /* 0x00000000f406d211 */ /* 0x0c4fe400078810ff */
[C---:B----4-:R-:W-:Y:S02]  /*a500*/  @!P1 LEA R2, P3, R243.reuse, R0, 0x2 ;  /* 0x00000000f3029211 */ /* 0x050fe400078610ff */
[-C--:B------:R-:W-:Y:S02]  /*a510*/  @!P5 LEA.HI.X R7, R244, R4.reuse, R9, 0x2, P4 ;  /* 0x00000004f407d211 */ /* 0x080fe400020f1409 */
[----:B------:R-:W-:-:S02]  /*a520*/  @!P1 LEA.HI.X R3, R243, R4, R8, 0x2, P3 ;  /* 0x00000004f3039211 */ /* 0x000fc400018f1408 */
[----:B------:R-:W-:Y:S01]  /*a530*/  SHF.R.S32.HI R9, RZ, 0x1f, R242 ;  /* 0x0000001fff097819 */ /* 0x000fe200000114f2 */
[----:B------:R2:W-:Y:S01]  /*a540*/  @!P5 ST.E.64 [R6.64], R40 ;  /* 0x000000280600d985 */ /* 0x0005e2000c101b06 */
[----:B------:R-:W-:Y:S02]  /*a550*/  ISETP.GE.AND P5, PT, R240, c[0x0][0x3c8], PT ;  /* 0x0000f200f0007a0c */ /* 0x000fe40003fa6270 */
[----:B------:R-:W-:Y:S01]  /*a560*/  SHF.R.S32.HI R8, RZ, 0x1f, R241 ;  /* 0x0000001fff087819 */ /* 0x000fe200000114f1 */
[----:B------:R4:W-:Y:S01]  /*a570*/  @!P1 ST.E.64 [R2.64], R44 ;  /* 0x0000002c02009985 */ /* 0x0009e2000c101b06 */
[----:B------:R-:W-:Y:S02]  /*a580*/  ISETP.GE.AND P1, PT, R239, c[0x0][0x3c8], PT ;  /* 0x0000f200ef007a0c */ /* 0x000fe40003f26270 */
[-C--:B--2---:R-:W-:Y:S02]  /*a590*/  @!P6 LEA R6, P4, R242, R0.reuse, 0x2 ;  /* 0x00000000f206e211 */ /* 0x084fe400078810ff */
[----:B----4-:R-:W-:-:S02]  /*a5a0*/  @!P2 LEA R2, P3, R241, R0, 0x2 ;  /* 0x00000000f102a211 */ /* 0x010fc400078610ff */
        /* <DEDUP_REMOVED lines=25> */
[----:B------:R-:W-:Y:S01]  /*a740*/  ISETP.GE.AND P4, PT, R233, c[0x0][0x3c8], PT ;  /* 0x0000f200e9007a0c */ /* 0x000fe20003f86270 */
[----:B------:R4:W-:Y:S01]  /*a750*/  @!P2 ST.E.64 [R2.64], R68 ;  /* 0x000000440200a985 */ /* 0x0009e2000c101b06 */
[----:B------:R-:W-:Y:S02]  /*a760*/  SHF.R.S32.HI R8, RZ, 0x1f, R235 ;  /* 0x0000001fff087819 */ /* 0x000fe400000114eb */
[-C--:B--2---:R-:W-:Y:S02]  /*a770*/  @!P5 LEA R6, P3, R236, R0.reuse, 0x2 ;  /* 0x00000000ec06d211 */ /* 0x084fe400078610ff */
[----:B----4-:R-:W-:-:S02]  /*a780*/  @!P1 LEA R2, P2, R235, R0, 0x2 ;  /* 0x00000000eb029211 */ /* 0x010fc400078410ff */
[-C--:B------:R-:W-:Y:S02]  /*a790*/  @!P5 LEA.HI.X R7, R236, R4.reuse, R9, 0x2, P3 ;  /* 0x00000004ec07d211 */ /* 0x080fe400018f1409 */
[----:B------:R-:W-:Y:S02]  /*a7a0*/  ISETP.GE.AND P3, PT, R232, c[0x0][0x3c8], PT ;  /* 0x0000f200e8007a0c */ /* 0x000fe40003f66270 */
[----:B------:R-:W-:Y:S01]  /*a7b0*/  @!P1 LEA.HI.X R3, R235, R4, R8, 0x2, P2 ;  /* 0x00000004eb039211 */ /* 0x000fe200010f1408 */
[----:B------:R2:W-:Y:S01]  /*a7c0*/  @!P5 ST.E.64 [R6.64], R72 ;  /* 0x000000480600d985 */ /* 0x0005e2000c101b06 */
[----:B------:R-:W-:-:S03]  /*a7d0*/  @!P6 LEA R8, P2, R234, R0, 0x2 ;  /* 0x00000000ea08e211 */ /* 0x000fc600078410ff */
[----:B------:R4:W-:Y:S01]  /*a7e0*/  @!P1 ST.E.64 [R2.64], R76 ;  /* 0x0000004c02009985 */ /* 0x0009e2000c101b06 */
[----:B------:R-:W-:Y:S02]  /*a7f0*/  ISETP.GE.AND P1, PT, R231, c[0x0][0x3c8], PT ;  /* 0x0000f200e7007a0c */ /* 0x000fe40003f26270 */
[----:B------:R-:W-:Y:S02]  /*a800*/  @!P6 LEA.HI.X R9, R234, R4, R10, 0x2, P2 ;  /* 0x00000004ea09e211 */ /* 0x000fe400010f140a */
[----:B------:R-:W-:-:S03]  /*a810*/  SHF.R.S32.HI R10, RZ, 0x1f, R232 ;  /* 0x0000001fff0a7819 */ /* 0x000fc600000114e8 */
[----:B------:R-:W-:Y:S01]  /*a820*/  @!P6 ST.E.64 [R8.64], R126 ;  /* 0x0000007e0800e985 */ /* 0x000fe2000c101b06 */
[----:B------:R-:W-:Y:S02]  /*a830*/  ISETP.GE.AND P6, PT, R230, c[0x0][0x3c8], PT ;  /* 0x0000f200e6007a0c */ /* 0x000fe40003fc6270 */
[CC--:B--2---:R-:W-:Y:S02]  /*a840*/  @!P3 LEA R6, P2, R232.reuse, R0.reuse, 0x2 ;  /* 0x00000000e806b211 */ /* 0x0c4fe400078410ff */
[C---:B----4-:R-:W-:Y:S02]  /*a850*/  @!P4 LEA R2, P5, R233.reuse, R0, 0x2 ;  /* 0x00000000e902c211 */ /* 0x050fe400078a10ff */
[-C--:B------:R-:W-:Y:S02]  /*a860*/  @!P3 LEA.HI.X R7, R232, R4.reuse, R10, 0x2, P2 ;  /* 0x00000004e807b211 */ /* 0x080fe400010f140a */
[----:B------:R-:W-:Y:S02]  /*a870*/  @!P4 LEA.HI.X R3, R233, R4, R11, 0x2, P5 ;  /* 0x00000004e903c211 */ /* 0x000fe400028f140b */
[----:B------:R-:W-:-:S02]  /*a880*/  ISETP.GE.AND P5, PT, R229, c[0x0][0x3c8], PT ;  /* 0x0000f200e5007a0c */ /* 0x000fc40003fa6270 */
[----:B------:R-:W-:Y:S01]  /*a890*/  SHF.R.S32.HI R10, RZ, 0x1f, R231 ;  /* 0x0000001fff0a7819 */ /* 0x000fe200000114e7 */
[----:B------:R2:W-:Y:S01]  /*a8a0*/  @!P4 ST.E.64 [R2.64], R80 ;  /* 0x000000500200c985 */ /* 0x0005e2000c101b06 */
[----:B------:R-:W-:-:S03]  /*a8b0*/  ISETP.GE.AND P4, PT, R228, c[0x0][0x3c8], PT ;  /* 0x0000f200e4007a0c */ /* 0x000fc60003f86270 */
[----:B------:R4:W-:Y:S01]  /*a8c0*/  @!P3 ST.E.64 [R6.64], R84 ;  /* 0x000000540600b985 */ /* 0x0009e2000c101b06 */
[----:B------:R-:W-:Y:S02]  /*a8d0*/  ISETP.GE.AND P3, PT, R227, c[0x0][0x3c8], PT ;  /* 0x0000f200e3007a0c */ /* 0x000fe40003f66270 */
[----:B--2---:R-:W-:-:S04]  /*a8e0*/  @!P1 LEA R2, P2, R231, R0, 0x2 ;  /* 0x00000000e7029211 */ /* 0x004fc800078410ff */
[----:B------:R-:W-:Y:S02]  /*a8f0*/  @!P1 LEA.HI.X R3, R231, R4, R10, 0x2, P2 ;  /* 0x00000004e7039211 */ /* 0x000fe400010f140a */
[----:B------:R-:W-:-:S03]  /*a900*/  @!P6 LEA R10, P2, R230, R0, 0x2 ;  /* 0x00000000e60ae211 */ /* 0x000fc600078410ff */
[----:B------:R2:W-:Y:S01]  /*a910*/  @!P1 ST.E.64 [R2.64], R88 ;  /* 0x0000005802009985 */ /* 0x0005e2000c101b06 */
[C---:B------:R-:W-:Y:S02]  /*a920*/  @!P5 LEA R8, P1, R229.reuse, R0, 0x2 ;  /* 0x00000000e508d211 */ /* 0x040fe400078210ff */
[----:B------:R-:W-:Y:S02]  /*a930*/  @!P6 LEA.HI.X R11, R230, R4, R13, 0x2, P2 ;  /* 0x00000004e60be211 */ /* 0x000fe400010f140d */
[C---:B----4-:R-:W-:Y:S02]  /*a940*/  @!P4 LEA R6, P2, R228.reuse, R0, 0x2 ;  /* 0x00000000e406c211 */ /* 0x050fe400078410ff */
[-C--:B------:R-:W-:Y:S01]  /*a950*/  @!P5 LEA.HI.X R9, R229, R4.reuse, R15, 0x2, P1 ;  /* 0x00000004e509d211 */ /* 0x080fe200008f140f */
[----:B------:R4:W-:Y:S01]  /*a960*/  @!P6 ST.E.64 [R10.64], R128 ;  /* 0x000000800a00e985 */ /* 0x0009e2000c101b06 */
[----:B------:R-:W-:Y:S02]  /*a970*/  SHF.R.S32.HI R13, RZ, 0x1f, R227 ;  /* 0x0000001fff0d7819 */ /* 0x000fe400000114e3 */
[----:B------:R-:W-:Y:S01]  /*a980*/  @!P4 LEA.HI.X R7, R228, R4, R14, 0x2, P2 ;  /* 0x00000004e407c211 */ /* 0x000fe200010f140e */
[----:B------:R4:W-:Y:S04]  /*a990*/  @!P5 ST.E.64 [R8.64], R100 ;  /* 0x000000640800d985 */ /* 0x0009e8000c101b06 */
[----:B------:R4:W-:Y:S01]  /*a9a0*/  @!P4 ST.E.64 [R6.64], R92 ;  /* 0x0000005c0600c985 */ /* 0x0009e2000c101b06 */
[----:B--2---:R-:W-:-:S04]  /*a9b0*/  @!P3 LEA R2, P1, R227, R0, 0x2 ;  /* 0x00000000e302b211 */ /* 0x004fc800078210ff */
[----:B------:R-:W-:-:S05]  /*a9c0*/  @!P3 LEA.HI.X R3, R227, R4, R13, 0x2, P1 ;  /* 0x00000004e303b211 */ /* 0x000fca00008f140d */
[----:B------:R4:W-:Y:S04]  /*a9d0*/  @!P3 ST.E.64 [R2.64], R24 ;  /* 0x000000180200b985 */ /* 0x0009e8000c101b06 */
.L_x_86:
[----:B------:R-:W-:Y:S05]  /*a9e0*/  BSYNC B0 ;  /* 0x0000000000007941 */ /* 0x000fea0003800000 */
.L_x_85:
[----:B------:R-:W-:Y:S05]  /*a9f0*/  BRA.DIV ~URZ, `(.L_x_87) ;  /* 0x000034527f007947 */ /* 0x000fea000b800000 */
[----:B--2---:R2:W1:Y:S04]  /*aa00*/  SHFL.IDX PT, R4, R5, 0x1, 0x1c1f ;  /* 0x003c1f0005047f89 */ /* 0x00446800000e0000 */
[----:B----4-:R2:W4:Y:S02]  /*aa10*/  SHFL.IDX PT, R0, R12, 0x1, 0x1c1f ;  /* 0x003c1f000c007f89 */ /* 0x01052400000e0000 */
.L_x_149:
[----:B------:R-:W-:Y:S05]  /*aa20*/  @P0 BRA `(.L_x_82) ;  /* 0x0000143000000947 */ /* 0x000fea0003800000 */
[----:B------:R-:W-:Y:S02]  /*aa30*/  ISETP.GE.AND P4, PT, R222, c[0x0][0x3c8], PT ;  /* 0x0000f200de007a0c */ /* 0x000fe40003f86270 */
[----:B------:R-:W-:Y:S02]  /*aa40*/  ISETP.GE.AND P3, PT, R249, c[0x0][0x3c8], PT ;  /* 0x0000f200f9007a0c */ /* 0x000fe40003f66270 */
[----:B------:R-:W-:Y:S02]  /*aa50*/  ISETP.GE.AND P2, PT, R248, c[0x0][0x3c8], PT ;  /* 0x0000f200f8007a0c */ /* 0x000fe40003f46270 */
[----:B------:R-:W-:-:S02]  /*aa60*/  ISETP.GE.AND P1, PT, R247, c[0x0][0x3c8], PT ;  /* 0x0000f200f7007a0c */ /* 0x000fc40003f26270 */
[----:B------:R-:W-:Y:S02]  /*aa70*/  ISETP.GE.AND P0, PT, R246, c[0x0][0x3c8], PT ;  /* 0x0000f200f6007a0c */ /* 0x000fe40003f06270 */
[----:B-12---:R-:W-:Y:S02]  /*aa80*/  SHF.R.S32.HI R5, RZ, 0x1f, R249 ;  /* 0x0000001fff057819 */ /* 0x006fe400000114f9 */
[----:B------:R-:W-:Y:S01]  /*aa90*/  SHF.R.S32.HI R10, RZ, 0x1f, R247 ;  /* 0x0000001fff0a7819 */ /* 0x000fe200000114f7 */
[----:B----4-:R-:W-:Y:S01]  /*aaa0*/  @!P4 IMAD.MOV.U32 R6, RZ, RZ, R0 ;  /* 0x000000ffff06c224 */ /* 0x010fe200078e0000 */
[----:B------:R-:W-:Y:S01]  /*aab0*/  SHF.R.S32.HI R11, RZ, 0x1f, R236 ;  /* 0x0000001fff0b7819 */ /* 0x000fe200000114ec */
[----:B------:R-:W-:Y:S01]  /*aac0*/  @!P4 IMAD.MOV.U32 R7, RZ, RZ, R4 ;  /* 0x000000ffff07c224 */ /* 0x000fe200078e0004 */
[CC--:B------:R-:W-:Y:S02]  /*aad0*/  @!P3 LEA R2, P5, R249.reuse, R0.reuse, 0x2 ;  /* 0x00000000f902b211 */ /* 0x0c0fe400078a10ff */
[----:B------:R-:W-:Y:S01]  /*aae0*/  @!P2 LEA R8, P6, R248, R0, 0x2 ;  /* 0x00000000f808a211 */ /* 0x000fe200078c10ff */
[----:B------:R-:W-:Y:S01]  /*aaf0*/  @!P4 IMAD.WIDE R6, R222, 0x4, R6 ;  /* 0x00000004de06c825 */ /* 0x000fe200078e0206 */
[----:B------:R-:W-:-:S02]  /*ab00*/  @!P3 LEA.HI.X R3, R249, R4, R5, 0x2, P5 ;  /* 0x00000004f903b211 */ /* 0x000fc400028f1405 */
[----:B------:R-:W-:Y:S02]  /*ab10*/  SHF.R.S32.HI R5, RZ, 0x1f, R248 ;  /* 0x0000001fff057819 */ /* 0x000fe400000114f8 */
[----:B------:R1:W-:Y:S01]  /*ab20*/  @!P4 ST.E.64 [R6.64], R104 ;  /* 0x000000680600c985 */ /* 0x0003e2000c101b06 */
[----:B------:R-:W-:Y:S02]  /*ab30*/  ISETP.GE.AND P5, PT, R245, c[0x0][0x3c8], PT ;  /* 0x0000f200f5007a0c */ /* 0x000fe40003fa6270 */
[----:B------:R-:W-:Y:S01]  /*ab40*/  ISETP.GE.AND P4, PT, R244, c[0x0][0x3c8], PT ;  /* 0x0000f200f4007a0c */ /* 0x000fe20003f86270 */
[----:B------:R2:W-:Y:S01]  /*ab50*/  @!P3 ST.E.64 [R2.64], R96 ;  /* 0x000000600200b985 */ /* 0x0005e2000c101b06 */
[----:B------:R-:W-:Y:S02]  /*ab60*/  @!P2 LEA.HI.X R9, R248, R4, R5, 0x2, P6 ;  /* 0x00000004f809a211 */ /* 0x000fe400030f1405 */
[----:B------:R-:W-:Y:S02]  /*ab70*/  SHF.R.S32.HI R5, RZ, 0x1f, R246 ;  /* 0x0000001fff057819 */ /* 0x000fe400000114f6 */
[----:B------:R-:W-:Y:S01]  /*ab80*/  SHF.R.S32.HI R13, RZ, 0x1f, R230 ;  /* 0x0000001fff0d7819 */ /* 0x000fe200000114e6 */
[----:B------:R4:W-:Y:S01]  /*ab90*/  @!P2 ST.E.64 [R8.64], R120 ;  /* 0x000000780800a985 */ /* 0x0009e2000c101b06 */
[----:B------:R-:W-:-:S02]  /*aba0*/  ISETP.GE.AND P2, PT, R242, c[0x0][0x3c8], PT ;  /* 0x0000f200f2007a0c */ /* 0x000fc40003f46270 */
[----:B---3--:R-:W-:Y:S02]  /*abb0*/  SHF.R.S32.HI R12, RZ, 0x1f, R229 ;  /* 0x0000001fff0c7819 */ /* 0x008fe400000114e5 */
[CC--:B-1----:R-:W-:Y:S02]  /*abc0*/  @!P1 LEA R6, P3, R247.reuse, R0.reuse, 0x2 ;  /* 0x00000000f7069211 */ /* 0x0c2fe400078610ff */
[C---:B--2---:R-:W-:Y:S02]  /*abd0*/  @!P0 LEA R2, P6, R246.reuse, R0, 0x2 ;  /* 0x00000000f6028211 */ /* 0x044fe400078c10ff */
[-C--:B------:R-:W-:Y:S02]  /*abe0*/  @!P1 LEA.HI.X R7, R247, R4.reuse, R10, 0x2, P3 ;  /* 0x00000004f7079211 */ /* 0x080fe400018f140a */
[----:B------:R-:W-:Y:S02]  /*abf0*/  ISETP.GE.AND P3, PT, R243, c[0x0][0x3c8], PT ;  /* 0x0000f200f3007a0c */ /* 0x000fe40003f66270 */
[----:B------:R-:W-:Y:S01]  /*ac00*/  @!P0 LEA.HI.X R3, R246, R4, R5, 0x2, P6 ;  /* 0x00000004f6038211 */ /* 0x000fe200030f1405 */
[----:B------:R1:W-:Y:S01]  /*ac10*/  @!P1 ST.E.64 [R6.64], R108 ;  /* 0x0000006c06009985 */ /* 0x0003e2000c101b06 */
[----:B----4-:R-:W-:-:S02]  /*ac20*/  @!P5 LEA R8, P1, R245, R0, 0x2 ;  /* 0x00000000f508d211 */ /* 0x010fc400078210ff */
[----:B------:R-:W-:Y:S01]  /*ac30*/  SHF.R.S32.HI R5, RZ, 0x1f, R245 ;  /* 0x0000001fff057819 */ /* 0x000fe200000114f5 */
[----:B------:R2:W-:Y:S01]  /*ac40*/  @!P0 ST.E.64 [R2.64], R46 ;  /* 0x0000002e02008985 */ /* 0x0005e2000c101b06 */
[----:B------:R-:W-:Y:S02]  /*ac50*/  SHF.R.S32.HI R10, RZ, 0x1f, R244 ;  /* 0x0000001fff0a7819 */ /* 0x000fe400000114f4 */
[----:B------:R-:W-:Y:S02]  /*ac60*/  @!P5 LEA.HI.X R9, R245, R4, R5, 0x2, P1 ;  /* 0x00000004f509d211 */ /* 0x000fe400008f1405 */
[----:B------:R-:W-:Y:S02]  /*ac70*/  ISETP.GE.AND P1, PT, R241, c[0x0][0x3c8], PT ;  /* 0x0000f200f1007a0c */ /* 0x000fe40003f26270 */
[----:B------:R-:W-:Y:S01]  /*ac80*/  SHF.R.S32.HI R5, RZ, 0x1f, R243 ;  /* 0x0000001fff057819 */ /* 0x000fe200000114f3 */
[----:B------:R3:W-:Y:S01]  /*ac90*/  @!P5 ST.E.64 [R8.64], R130 ;  /* 0x000000820800d985 */ /* 0x0007e2000c101b06 */
[----:B------:R-:W-:-:S02]  /*aca0*/  ISETP.GE.AND P5, PT, R239, c[0x0][0x3c8], PT ;  /* 0x0000f200ef007a0c */ /* 0x000fc40003fa6270 */
[----:B-1----:R-:W-:-:S04]  /*acb0*/  @!P4 LEA R6, P0, R244, R0, 0x2 ;  /* 0x00000000f406c211 */ /* 0x002fc800078010ff */
[----:B------:R-:W-:Y:S02]  /*acc0*/  @!P4 LEA.HI.X R7, R244, R4, R10, 0x2, P0 ;  /* 0x00000004f407c211 */ /* 0x000fe400000f140a */
[----:B------:R-:W-:Y:S02]  /*acd0*/  ISETP.GE.AND P0, PT, R240, c[0x0][0x3c8], PT ;  /* 0x0000f200f0007a0c */ /* 0x000fe40003f06270 */
[C---:B--2---:R-:W-:Y:S01]  /*ace0*/  @!P3 LEA R2, P6, R243.reuse, R0, 0x2 ;  /* 0x00000000f302b211 */ /* 0x044fe200078c10ff */
[----:B------:R1:W-:Y:S01]  /*acf0*/  @!P4 ST.E.64 [R6.64], R112 ;  /* 0x000000700600c985 */ /* 0x0003e2000c101b06 */
[----:B------:R-:W-:Y:S02]  /*ad00*/  ISETP.GE.AND P4, PT, R238, c[0x0][0x3c8], PT ;  /* 0x0000f200ee007a0c */ /* 0x000fe40003f86270 */
[----:B------:R-:W-:Y:S02]  /*ad10*/  @!P3 LEA.HI.X R3, R243, R4, R5, 0x2, P6 ;  /* 0x00000004f303b211 */ /* 0x000fe400030f1405 */
[----:B---3--:R-:W-:-:S02]  /*ad20*/  @!P2 LEA R8, P6, R242, R0, 0x2 ;  /* 0x00000000f208a211 */ /* 0x008fc400078c10ff */
[----:B------:R-:W-:Y:S01]  /*ad30*/  SHF.R.S32.HI R5, RZ, 0x1f, R242 ;  /* 0x0000001fff057819 */ /* 0x000fe200000114f2 */
[----:B------:R2:W-:Y:S01]  /*ad40*/  @!P3 ST.E.64 [R2.64], R50 ;  /* 0x000000320200b985 */ /* 0x0005e2000c101b06 */
[----:B------:R-:W-:Y:S02]  /*ad50*/  SHF.R.S32.HI R10, RZ, 0x1f, R241 ;  /* 0x0000001fff0a7819 */ /* 0x000fe400000114f1 */
[----:B------:R-:W-:Y:S02]  /*ad60*/  @!P2 LEA.HI.X R9, R242, R4, R5, 0x2, P6 ;  /* 0x00000004f209a211 */ /* 0x000fe400030f1405 */
[----:B------:R-:W-:-:S03]  /*ad70*/  SHF.R.S32.HI R5, RZ, 0x1f, R240 ;  /* 0x0000001fff057819 */ /* 0x000fc600000114f0 */
[----:B------:R3:W-:Y:S01]  /*ad80*/  @!P2 ST.E.64 [R8.64], R132 ;  /* 0x000000840800a985 */ /* 0x0007e2000c101b06 */
[----:B------:R-:W-:Y:S02]  /*ad90*/  ISETP.GE.AND P2, PT, R236, c[0x0][0x3c8], PT ;  /* 0x0000f200ec007a0c */ /* 0x000fe40003f46270 */
[----:B-1----:R-:W-:-:S04]  /*ada0*/  @!P1 LEA R6, P3, R241, R0, 0x2 ;  /* 0x00000000f1069211 */ /* 0x002fc800078610ff */
[----:B------:R-:W-:Y:S02]  /*adb0*/  @!P1 LEA.HI.X R7, R241, R4, R10, 0x2, P3 ;  /* 0x00000004f1079211 */ /* 0x000fe400018f140a */
[----:B------:R-:W-:Y:S02]  /*adc0*/  ISETP.GE.AND P3, PT, R237, c[0x0][0x3c8], PT ;  /* 0x0000f200ed007a0c */ /* 0x000fe40003f66270 */
[C---:B--2---:R-:W-:Y:S01]  /*add0*/  @!P0 LEA R2, P6, R240.reuse, R0, 0x2 ;  /* 0x00000000f0028211 */ /* 0x044fe200078c10ff */
[----:B------:R1:W-:Y:S01]  /*ade0*/  @!P1 ST.E.64 [R6.64], R116 ;  /* 0x0000007406009985 */ /* 0x0003e2000c101b06 */
[----:B------:R-:W-:Y:S02]  /*adf0*/  SHF.R.S32.HI R10, RZ, 0x1f, R238 ;  /* 0x0000001fff0a7819 */ /* 0x000fe400000114ee */
[----:B------:R-:W-:Y:S02]  /*ae00*/  @!P0 LEA.HI.X R3, R240, R4, R5, 0x2, P6 ;  /* 0x00000004f0038211 */ /* 0x000fe400030f1405 */
[----:B------:R-:W-:-:S02]  /*ae10*/  SHF.R.S32.HI R5, RZ, 0x1f, R239 ;  /* 0x0000001fff057819 */ /* 0x000fc400000114ef */
[----:B---3--:R-:W-:Y:S01]  /*ae20*/  @!P5 LEA R8, P6, R239, R0, 0x2 ;  /* 0x00000000ef08d211 */ /* 0x008fe200078c10ff */
[----:B------:R2:W-:Y:S01]  /*ae30*/  @!P0 ST.E.64 [R2.64], R54 ;  /* 0x0000003602008985 */ /* 0x0005e2000c101b06 */
[----:B------:R-:W-:Y:S02]  /*ae40*/  ISETP.GE.AND P1, PT, R235, c[0x0][0x3c8], PT ;  /* 0x0000f200eb007a0c */ /* 0x000fe40003f26270 */
[----:B------:R-:W-:Y:S02]  /*ae50*/  @!P5 LEA.HI.X R9, R239, R4, R5, 0x2, P6 ;  /* 0x00000004ef09d211 */ /* 0x000fe400030f1405 */
[----:B------:R-:W-:-:S03]  /*ae60*/  SHF.R.S32.HI R5, RZ, 0x1f, R237 ;  /* 0x0000001fff057819 */ /* 0x000fc600000114ed */
[----:B------:R3:W-:Y:S01]  /*ae70*/  @!P5 ST.E.64 [R8.64], R134 ;  /* 0x000000860800d985 */ /* 0x0007e2000c101b06 */
[----:B-1----:R-:W-:-:S04]  /*ae80*/  @!P4 LEA R6, P0, R238, R0, 0x2 ;  /* 0x00000000ee06c211 */ /* 0x002fc800078010ff */
[----:B------:R-:W-:Y:S02]  /*ae90*/  @!P4 LEA.HI.X R7, R238, R4, R10, 0x2, P0 ;  /* 0x00000004ee07c211 */ /* 0x000fe400000f140a */
[----:B------:R-:W-:Y:S02]  /*aea0*/  ISETP.GE.AND P0, PT, R234, c[0x0][0x3c8], PT ;  /* 0x0000f200ea007a0c */ /* 0x000fe40003f06270 */
[----:B--2---:R-:W-:Y:S01]  /*aeb0*/  @!P3 LEA R2, P6, R237, R0, 0x2 ;  /* 0x00000000ed02b211 */ /* 0x004fe200078c10ff */
[----:B------:R1:W-:Y:S01]  /*aec0*/  @!P4 ST.E.64 [R6.64], R74 ;  /* 0x0000004a0600c985 */ /* 0x0003e2000c101b06 */
[----:B------:R-:W-:Y:S02]  /*aed0*/  ISETP.GE.AND P4, PT, R233, c[0x0][0x3c8], PT ;  /* 0x0000f200e9007a0c */ /* 0x000fe40003f86270 */
[----:B------:R-:W-:Y:S02]  /*aee0*/  @!P3 LEA.HI.X R3, R237, R4, R5, 0x2, P6 ;  /* 0x00000004ed03b211 */ /* 0x000fe400030f1405 */
[----:B------:R-:W-:-:S02]  /*aef0*/  SHF.R.S32.HI R10, RZ, 0x1f, R235 ;  /* 0x0000001fff0a7819 */ /* 0x000fc400000114eb */
[C---:B---3--:R-:W-:Y:S01]  /*af00*/  @!P2 LEA R8, P5, R236.reuse, R0, 0x2 ;  /* 0x00000000ec08a211 */ /* 0x048fe200078a10ff */
[----:B------:R2:W-:Y:S01]  /*af10*/  @!P3 ST.E.64 [R2.64], R58 ;  /* 0x0000003a0200b985 */ /* 0x0005e2000c101b06 */
[----:B------:R-:W-:Y:S02]  /*af20*/  SHF.R.S32.HI R5, RZ, 0x1f, R234 ;  /* 0x0000001fff057819 */ /* 0x000fe400000114ea */
[----:B------:R-:W-:Y:S02]  /*af30*/  @!P2 LEA.HI.X R9, R236, R4, R11, 0x2, P5 ;  /* 0x00000004ec09a211 */ /* 0x000fe400028f140b */
[----:B------:R-:W-:-:S03]  /*af40*/  ISETP.GE.AND P5, PT, R232, c[0x0][0x3c8], PT ;  /* 0x0000f200e8007a0c */ /* 0x000fc60003fa6270 */
[----:B------:R-:W-:Y:S01]  /*af50*/  @!P2 ST.E.64 [R8.64], R86 ;  /* 0x000000560800a985 */ /* 0x000fe2000c101b06 */
[----:B------:R-:W-:Y:S02]  /*af60*/  ISETP.GE.AND P2, PT, R230, c[0x0][0x3c8], PT ;  /* 0x0000f200e6007a0c */ /* 0x000fe40003f46270 */
[----:B-1----:R-:W-:-:S04]  /*af70*/  @!P1 LEA R6, P6, R235, R0, 0x2 ;  /* 0x00000000eb069211 */ /* 0x002fc800078c10ff */
[----:B------:R-:W-:Y:S02]  /*af80*/  @!P1 LEA.HI.X R7, R235, R4, R10, 0x2, P6 ;  /* 0x00000004eb079211 */ /* 0x000fe400030f140a */
[----:B------:R-:W-:Y:S02]  /*af90*/  SHF.R.S32.HI R10, RZ, 0x1f, R233 ;  /* 0x0000001fff0a7819 */ /* 0x000fe400000114e9 */
[C---:B--2---:R-:W-:Y:S01]  /*afa0*/  @!P0 LEA R2, P3, R234.reuse, R0, 0x2 ;  /* 0x00000000ea028211 */ /* 0x044fe200078610ff */
[----:B------:R1:W-:Y:S01]  /*afb0*/  @!P1 ST.E.64 [R6.64], R78 ;  /* 0x0000004e06009985 */ /* 0x0003e2000c101b06 */
[----:B------:R-:W-:Y:S02]  /*afc0*/  ISETP.GE.AND P1, PT, R229, c[0x0][0x3c8], PT ;  /* 0x0000f200e5007a0c */ /* 0x000fe40003f26270 */
[----:B------:R-:W-:Y:S02]  /*afd0*/  @!P0 LEA.HI.X R3, R234, R4, R5, 0x2, P3 ;  /* 0x00000004ea038211 */ /* 0x000fe400018f1405 */
[----:B------:R-:W-:-:S02]  /*afe0*/  ISETP.GE.AND P3, PT, R231, c[0x0][0x3c8], PT ;  /* 0x0000f200e7007a0c */ /* 0x000fc40003f66270 */
[----:B------:R-:W-:Y:S01]  /*aff0*/  SHF.R.S32.HI R5, RZ, 0x1f, R232 ;  /* 0x0000001fff057819 */ /* 0x000fe200000114e8 */
[----:B------:R2:W-:Y:S01]  /*b000*/  @!P0 ST.E.64 [R2.64], R38 ;  /* 0x0000002602008985 */ /* 0x0005e2000c101b06 */
[----:B-1----:R-:W-:-:S04]  /*b010*/  @!P4 LEA R6, P0, R233, R0, 0x2 ;  /* 0x00000000e906c211 */ /* 0x002fc800078010ff */
[----:B------:R-:W-:Y:S02]  /*b020*/  @!P4 LEA.HI.X R7, R233, R4, R10, 0x2, P0 ;  /* 0x00000004e907c211 */ /* 0x000fe400000f140a */
[----:B------:R-:W-:Y:S02]  /*b030*/  ISETP.GE.AND P0, PT, R228, c[0x0][0x3c8], PT ;  /* 0x0000f200e4007a0c */ /* 0x000fe40003f06270 */
[CC--:B--2---:R-:W-:Y:S01]  /*b040*/  @!P5 LEA R2, P6, R232.reuse, R0.reuse, 0x2 ;  /* 0x00000000e802d211 */ /* 0x0c4fe200078c10ff */
[----:B------:R1:W-:Y:S01]  /*b050*/  @!P4 ST.E.64 [R6.64], R62 ;  /* 0x0000003e0600c985 */ /* 0x0003e2000c101b06 */
[----:B------:R-:W-:Y:S02]  /*b060*/  @!P3 LEA R10, P4, R231, R0, 0x2 ;  /* 0x00000000e70ab211 */ /* 0x000fe400078810ff */
[----:B------:R-:W-:Y:S02]  /*b070*/  @!P5 LEA.HI.X R3, R232, R4, R5, 0x2, P6 ;  /* 0x00000004e803d211 */ /* 0x000fe400030f1405 */
[----:B------:R-:W-:-:S02]  /*b080*/  SHF.R.S32.HI R5, RZ, 0x1f, R231 ;  /* 0x0000001fff057819 */ /* 0x000fc400000114e7 */
[C---:B------:R-:W-:Y:S01]  /*b090*/  @!P2 LEA R8, P6, R230.reuse, R0, 0x2 ;  /* 0x00000000e608a211 */ /* 0x040fe200078c10ff */
[----:B------:R2:W-:Y:S01]  /*b0a0*/  @!P5 ST.E.64 [R2.64], R66 ;  /* 0x000000420200d985 */ /* 0x0005e2000c101b06 */
[-C--:B------:R-:W-:Y:S02]  /*b0b0*/  @!P3 LEA.HI.X R11, R231, R4.reuse, R5, 0x2, P4 ;  /* 0x00000004e70bb211 */ /* 0x080fe400020f1405 */
[----:B------:R-:W-:Y:S02]  /*b0c0*/  SHF.R.S32.HI R5, RZ, 0x1f, R228 ;  /* 0x0000001fff057819 */ /* 0x000fe400000114e4 */
[----:B------:R-:W-:Y:S01]  /*b0d0*/  @!P2 LEA.HI.X R9, R230, R4, R13, 0x2, P6 ;  /* 0x00000004e609a211 */ /* 0x000fe200030f140d */
[----:B------:R3:W-:Y:S04]  /*b0e0*/  @!P3 ST.E.64 [R10.64], R90 ;  /* 0x0000005a0a00b985 */ /* 0x0007e8000c101b06 */
[----:B------:R3:W-:Y:S01]  /*b0f0*/  @!P2 ST.E.64 [R8.64], R82 ;  /* 0x000000520800a985 */ /* 0x0007e2000c101b06 */
[----:B-1----:R-:W-:-:S04]  /*b100*/  @!P1 LEA R6, P5, R229, R0, 0x2 ;  /* 0x00000000e5069211 */ /* 0x002fc800078a10ff */
[----:B------:R-:W-:Y:S02]  /*b110*/  @!P1 LEA.HI.X R7, R229, R4, R12, 0x2, P5 ;  /* 0x00000004e5079211 */ /* 0x000fe400028f140c */
[----:B--2---:R-:W-:-:S03]  /*b120*/  @!P0 LEA R2, P4, R228, R0, 0x2 ;  /* 0x00000000e4028211 */ /* 0x004fc600078810ff */
[----:B------:R3:W-:Y:S01]  /*b130*/  @!P1 ST.E.64 [R6.64], R70 ;  /* 0x0000004606009985 */ /* 0x0007e2000c101b06 */
[----:B------:R-:W-:-:S05]  /*b140*/  @!P0 LEA.HI.X R3, R228, R4, R5, 0x2, P4 ;  /* 0x00000004e4038211 */ /* 0x000fca00020f1405 */
[----:B------:R3:W-:Y:S01]  /*b150*/  @!P0 ST.E.64 [R2.64], R42 ;  /* 0x0000002a02008985 */ /* 0x0007e2000c101b06 */
[----:B------:R-:W-:-:S13]  /*b160*/  ISETP.GE.AND P0, PT, R227, c[0x0][0x3c8], PT ;  /* 0x0000f200e3007a0c */ /* 0x000fda0003f06270 */
[----:B------:R-:W-:Y:S05]  /*b170*/  @P0 BRA `(.L_x_82) ;  /* 0x00000ce000000947 */ /* 0x000fea0003800000 */
[----:B------:R-:W-:Y:S02]  /*b180*/  SHF.R.S32.HI R5, RZ, 0x1f, R227 ;  /* 0x0000001fff057819 */ /* 0x000fe400000114e3 */
[----:B---3--:R-:W-:-:S04]  /*b190*/  LEA R2, P0, R227, R0, 0x2 ;  /* 0x00000000e3027211 */ /* 0x008fc800078010ff */
[----:B------:R-:W-:-:S05]  /*b1a0*/  LEA.HI.X R3, R227, R4, R5, 0x2, P0 ;  /* 0x00000004e3037211 */ /* 0x000fca00000f1405 */
[----:B------:R1:W-:Y:S01]  /*b1b0*/  ST.E.64 [R2.64], R26 ;  /* 0x0000001a02007985 */ /* 0x0003e2000c101b06 */
[----:B------:R-:W-:Y:S05]  /*b1c0*/  BRA `(.L_x_82) ;  /* 0x00000c9000007947 */ /* 0x000fea0003800000 */
.L_x_67:
[----:B------:R-:W-:Y:S01]  /*b1d0*/  ISETP.NE.U32.AND P1, PT, RZ, c[0x0][0x508], PT ;  /* 0x00014200ff007a0c */ /* 0x000fe20003f25070 */
[----:B------:R-:W-:Y:S01]  /*b1e0*/  IMAD.MOV.U32 R8, RZ, RZ, RZ ;  /* 0x000000ffff087224 */ /* 0x000fe200078e00ff */
[----:B------:R-:W-:Y:S01]  /*b1f0*/  ISETP.NE.U32.AND P3, PT, RZ, c[0x0][0x500], PT ;  /* 0x00014000ff007a0c */ /* 0x000fe20003f65070 */
[----:B------:R-:W-:Y:S01]  /*b200*/  IMAD.MOV.U32 R20, RZ, RZ, c[0x0][0x388] ;  /* 0x0000e200ff147624 */ /* 0x000fe200078e00ff */
[----:B------:R-:W-:Y:S02]  /*b210*/  ISETP.NE.AND.EX P1, PT, RZ, c[0x0][0x50c], PT, P1 ;  /* 0x00014300ff007a0c */ /* 0x000fe40003f25310 */
[----:B------:R-:W-:Y:S02]  /*b220*/  ISETP.NE.AND.EX P3, PT, RZ, c[0x0][0x504], PT, P3 ;  /* 0x00014100ff007a0c */ /* 0x000fe40003f65330 */
[----:B------:R-:W-:-:S04]  /*b230*/  IADD3 R2, P2, R217, c[0x0][0x500], RZ ;  /* 0x00014000d9027a10 */ /* 0x000fc80007f5e0ff */
[----:B------:R-:W-:-:S05]  /*b240*/  IADD3.X R3, R218, c[0x0][0x504], RZ, P2, !PT ;  /* 0x00014100da037a10 */ /* 0x000fca00017fe4ff */
[----:B------:R-:W-:Y:S02]  /*b250*/  @P1 IADD3 R4, P0, R217, c[0x0][0x508], RZ ;  /* 0x00014200d9041a10 */ /* 0x000fe40007f1e0ff */
[----:B------:R3:W5:Y:S02]  /*b260*/  @P3 LDG.E R8, [R2.64] ;  /* 0x0000000602083981 */ /* 0x000764000c1e1900 */
[----:B--2---:R-:W-:-:S05]  /*b270*/  @P1 IADD3.X R5, R218, c[0x0][0x50c], RZ, P0, !PT ;  /* 0x00014300da051a10 */ /* 0x004fca00007fe4ff */
[----:B------:R3:W5:Y:S01]  /*b280*/  @P1 LDG.E R20, [R4.64] ;  /* 0x0000000604141981 */ /* 0x000762000c1e1900 */
[----:B------:R-:W-:-:S04]  /*b290*/  ISETP.NE.AND P0, PT, R219, RZ, PT ;  /* 0x000000ffdb00720c */ /* 0x000fc80003f05270 */
[----:B------:R-:W-:Y:S01]  /*b2a0*/  SEL R19, R219, c[0x0][0x3d4], P0 ;  /* 0x0000f500db137a07 */ /* 0x000fe20000000000 */
[----:B------:R-:W-:Y:S05]  /*b2b0*/  @P1 BRA `(.L_x_88) ;  /* 0x0000004000001947 */ /* 0x000fea0003800000 */
[----:B------:R-:W-:Y:S05]  /*b2c0*/  @!P3 BRA `(.L_x_88) ;  /* 0x000000300000b947 */ /* 0x000fea0003800000 */
[----:B------:R2:W4:Y:S04]  /*b2d0*/  LDG.E R0, [R2.64] ;  /* 0x0000000602007981 */ /* 0x000528000c1e1900 */
[----:B--23--:R-:W4:Y:S02]  /*b2e0*/  LDG.E R2, [R2.64+0x4] ;  /* 0x0000040602027981 */ /* 0x00cf24000c1e1900 */
[----:B----45:R-:W-:Y:S02]  /*b2f0*/  IADD3 R20, -R0, R2, RZ ;  /* 0x0000000200147210 */ /* 0x030fe40007ffe1ff */
.L_x_88:
[----:B---3--:R-:W2:Y:S01]  /*b300*/  S2R R2, SR_TID.X ;  /* 0x0000000000027919 */ /* 0x008ea20000002100 */
[----:B------:R-:W-:Y:S01]  /*b310*/  BSSY B0, `(.L_x_89) ;  /* 0x0000036000007945 */ /* 0x000fe20003800000 */
[----:B------:R-:W-:Y:S02]  /*b320*/  LOP3.LUT R14, R214, 0xffff, RZ, 0xc0, !PT ;  /* 0x0000ffffd60e7812 */ /* 0x000fe400078ec0ff */
[----:B------:R-:W-:-:S02]  /*b330*/  SEL R15, R216, RZ, !P3 ;  /* 0x000000ffd80f7207 */ /* 0x000fc40005800000 */
[----:B------:R-:W-:Y:S02]  /*b340*/  SEL R21, R220, RZ, !P3 ;  /* 0x000000ffdc157207 */ /* 0x000fe40005800000 */
[----:B-----5:R-:W-:Y:S02]  /*b350*/  SHF.R.S32.HI R18, RZ, 0x1f, R8 ;  /* 0x0000001fff127819 */ /* 0x020fe40000011408 */
[----:B--2---:R-:W-:-:S13]  /*b360*/  ISETP.GT.AND P0, PT, R2, 0x7f, PT ;  /* 0x0000007f0200780c */ /* 0x004fda0003f04270 */
[----:B------:R-:W-:Y:S05]  /*b370*/  @P0 BRA `(.L_x_90) ;  /* 0x000002f000000947 */ /* 0x000fea0003800000 */
[----:B------:R-:W-:Y:S01]  /*b380*/  IMAD R0, R20, c[0x0][0x4e8], RZ ;  /* 0x00013a0014007a24 */ /* 0x000fe200078e02ff */
[----:B------:R-:W-:-:S04]  /*b390*/  LEA R9, R213, R2, 0x7 ;  /* 0x00000002d5097211 */ /* 0x000fc800078e38ff */
[----:B------:R-:W-:-:S13]  /*b3a0*/  ISETP.GE.AND P0, PT, R9, R0, PT ;  /* 0x000000000900720c */ /* 0x000fda0003f06270 */
[----:B------:R-:W-:Y:S05]  /*b3b0*/  @P0 BRA `(.L_x_90) ;  /* 0x000002b000000947 */ /* 0x000fea0003800000 */
[----:B------:R-:W-:Y:S01]  /*b3c0*/  IMAD.MOV.U32 R0, RZ, RZ, 0x368 ;  /* 0x00000368ff007424 */ /* 0x000fe200078e00ff */
[----:B------:R-:W-:-:S04]  /*b3d0*/  ISETP.GT.AND P2, PT, R19, 0x1, PT ;  /* 0x000000011300780c */ /* 0x000fc80003f44270 */
[----:B------:R-:W-:-:S04]  /*b3e0*/  SEL R0, R0, 0x328, P2 ;  /* 0x0000032800007807 */ /* 0x000fc80001000000 */
[----:B------:R2:W3:Y:S08]  /*b3f0*/  LDC.64 R6, c[0x0][R0+0x170] ;  /* 0x00005c0000067b82 */ /* 0x0004f00000000a00 */
[----:B------:R2:W4:Y:S08]  /*b400*/  LDC.64 R4, c[0x0][R0+0x168] ;  /* 0x00005a0000047b82 */ /* 0x0005300000000a00 */
[----:B------:R2:W5:Y:S08]  /*b410*/  LDC.64 R12, c[0x0][R0+0x178] ;  /* 0x00005e00000c7b82 */ /* 0x0005700000000a00 */
[----:B------:R2:W1:Y:S02]  /*b420*/  LDC.64 R10, c[0x0][R0+0x160] ;  /* 0x00005800000a7b82 */ /* 0x0004640000000a00 */
[----:B--2---:R-:W-:-:S02]  /*b430*/  IMAD.MOV.U32 R0, RZ, RZ, c[0x0][0x4e8] ;  /* 0x00013a00ff007624 */ /* 0x004fc400078e00ff */
[-C--:B---3--:R-:W-:Y:S02]  /*b440*/  IMAD R7, R7, R15.reuse, RZ ;  /* 0x0000000f07077224 */ /* 0x088fe400078e02ff */
[----:B------:R-:W-:Y:S01]  /*b450*/  IMAD.WIDE.U32 R2, R6, R15, RZ ;  /* 0x0000000f06027225 */ /* 0x000fe200078e00ff */
[----:B------:R-:W-:Y:S02]  /*b460*/  ISETP.NE.AND P0, PT, R0, 0x1, PT ;  /* 0x000000010000780c */ /* 0x000fe40003f05270 */
[----:B------:R-:W-:Y:S01]  /*b470*/  MOV R0, R9 ;  /* 0x0000000900007202 */ /* 0x000fe20000000f00 */
[----:B------:R-:W-:Y:S01]  /*b480*/  IMAD R7, R6, R21, R7 ;  /* 0x0000001506077224 */ /* 0x000fe200078e0207 */
[----:B------:R-:W-:Y:S01]  /*b490*/  SEL R6, R221, RZ, P2 ;  /* 0x000000ffdd067207 */ /* 0x000fe20001000000 */
[-C--:B----4-:R-:W-:Y:S02]  /*b4a0*/  IMAD R16, R5, R14.reuse, RZ ;  /* 0x0000000e05107224 */ /* 0x090fe400078e02ff */
[----:B------:R-:W-:Y:S01]  /*b4b0*/  IMAD.WIDE.U32 R4, R4, R14, RZ ;  /* 0x0000000e04047225 */ /* 0x000fe200078e00ff */
[----:B------:R-:W-:-:S03]  /*b4c0*/  IADD3 R3, R3, R7, RZ ;  /* 0x0000000703037210 */ /* 0x000fc60007ffe0ff */
[----:B------:R-:W-:Y:S02]  /*b4d0*/  IMAD.IADD R16, R5, 0x1, R16 ;  /* 0x0000000105107824 */ /* 0x000fe400078e0210 */
[----:B------:R-:W-:-:S04]  /*b4e0*/  @P0 IMAD.HI.U32 R17, R9, c[0x0][0x4ec], RZ ;  /* 0x00013b0009110a27 */ /* 0x000fc800078e00ff */
[----:B-----5:R-:W-:Y:S01]  /*b4f0*/  IMAD R7, R13, R6, RZ ;  /* 0x000000060d077224 */ /* 0x020fe200078e02ff */
[----:B------:R-:W-:Y:S02]  /*b500*/  @P0 SHF.R.U32.HI R0, RZ, c[0x0][0x4f0], R17 ;  /* 0x00013c00ff000a19 */ /* 0x000fe40000011611 */
[----:B------:R-:W-:Y:S01]  /*b510*/  IADD3 R17, P1, P0, R2, R4, R8 ;  /* 0x0000000402117210 */ /* 0x000fe2000783e008 */
[----:B------:R-:W-:-:S04]  /*b520*/  IMAD.WIDE.U32 R4, R12, R6, RZ ;  /* 0x000000060c047225 */ /* 0x000fc800078e00ff */
[----:B------:R-:W-:Y:S01]  /*b530*/  IMAD.MOV R2, RZ, RZ, -R0 ;  /* 0x000000ffff027224 */ /* 0x000fe200078e0a00 */
[----:B------:R-:W-:Y:S01]  /*b540*/  IADD3 R5, R5, R7, RZ ;  /* 0x0000000705057210 */ /* 0x000fe20007ffe0ff */
[----:B------:R-:W-:Y:S02]  /*b550*/  IMAD.MOV.U32 R7, RZ, RZ, c[0x0][0x4a8] ;  /* 0x00012a00ff077624 */ /* 0x000fe400078e00ff */
[----:B------:R-:W-:Y:S01]  /*b560*/  IMAD R2, R2, c[0x0][0x4e8], R9 ;  /* 0x00013a0002027a24 */ /* 0x000fe200078e0209 */
[----:B------:R-:W-:Y:S02]  /*b570*/  IADD3.X R9, R3, R16, R18, P1, P0 ;  /* 0x0000001003097210 */ /* 0x000fe40000fe0412 */
[----:B------:R-:W-:Y:S02]  /*b580*/  IADD3 R4, P1, P0, R0, R17, R4 ;  /* 0x0000001100047210 */ /* 0x000fe4000783e004 */
[----:B------:R-:W-:Y:S01]  /*b590*/  SHF.R.S32.HI R3, RZ, 0x1f, R0 ;  /* 0x0000001fff037819 */ /* 0x000fe20000011400 */
[----:B-1----:R-:W-:Y:S01]  /*b5a0*/  IMAD R0, R11, R2, RZ ;  /* 0x000000020b007224 */ /* 0x002fe200078e02ff */
[----:B------:R-:W-:-:S02]  /*b5b0*/  SHF.R.S32.HI R6, RZ, 0x1f, R2 ;  /* 0x0000001fff067819 */ /* 0x000fc40000011402 */
[----:B------:R-:W-:-:S03]  /*b5c0*/  IADD3.X R5, R3, R9, R5, P1, P0 ;  /* 0x0000000903057210 */ /* 0x000fc60000fe0405 */
[C---:B------:R-:W-:Y:S02]  /*b5d0*/  IMAD R0, R10.reuse, R6, R0 ;  /* 0x000000060a007224 */ /* 0x040fe400078e0200 */
[----:B------:R-:W-:Y:S01]  /*b5e0*/  IMAD.WIDE.U32 R2, R10, R2, R4 ;  /* 0x000000020a027225 */ /* 0x000fe200078e0004 */
[----:B------:R-:W-:Y:S02]  /*b5f0*/  MOV R5, c[0x0][0x4ac] ;  /* 0x00012b0000057a02 */ /* 0x000fe40000000f00 */
[----:B------:R-:W-:Y:S01]  /*b600*/  SEL R4, R7, c[0x0][0x450], P2 ;  /* 0x0001140007047a07 */ /* 0x000fe20001000000 */
[----:B------:R-:W-:Y:S01]  /*b610*/  IMAD.IADD R0, R3, 0x1, R0 ;  /* 0x0000000103007824 */ /* 0x000fe200078e0200 */
[----:B------:R-:W-:Y:S02]  /*b620*/  SEL R5, R5, c[0x0][0x454], P2 ;  /* 0x0001150005057a07 */ /* 0x000fe40001000000 */
[----:B------:R-:W-:-:S04]  /*b630*/  LEA R4, P0, R2, R4, 0x2 ;  /* 0x0000000402047211 */ /* 0x000fc800078010ff */
[----:B------:R-:W-:Y:S02]  /*b640*/  LEA.HI.X R5, R2, R5, R0, 0x2, P0 ;  /* 0x0000000502057211 */ /* 0x000fe400000f1400 */
[----:B------:R-:W-:-:S05]  /*b650*/  MOV R0, 0xff800000 ;  /* 0xff80000000007802 */ /* 0x000fca0000000f00 */
[----:B------:R1:W-:Y:S02]  /*b660*/  STG.E [R4.64], R0 ;  /* 0x0000000004007986 */ /* 0x0003e4000c101906 */
.L_x_90:
[----:B------:R-:W-:Y:S05]  /*b670*/  BSYNC B0 ;  /* 0x0000000000007941 */ /* 0x000fea0003800000 */
.L_x_89:
[----:B------:R-:W-:-:S13]  /*b680*/  ISETP.GT.AND P0, PT, R19, 0x1, PT ;  /* 0x000000011300780c */ /* 0x000fda0003f04270 */
[----:B------:R-:W-:Y:S05]  /*b690*/  @P0 BRA `(.L_x_82) ;  /* 0x000007c000000947 */ /* 0x000fea0003800000 */
[----:B------:R-:W-:Y:S01]  /*b6a0*/  MOV R2, c[0x0][0x4e8] ;  /* 0x00013a0000027a02 */ /* 0x000fe20000000f00 */
[----:B-1----:R-:W-:Y:S01]  /*b6b0*/  IMAD R0, R18, c[0x0][0x3a0], RZ ;  /* 0x0000e80012007a24 */ /* 0x002fe200078e02ff */
[----:B------:R-:W-:Y:S01]  /*b6c0*/  LEA R4, R197, R201, 0x5 ;  /* 0x000000c9c5047211 */ /* 0x000fe200078e28ff */
[----:B------:R-:W-:Y:S01]  /*b6d0*/  IMAD R5, R21, c[0x0][0x3f0], RZ ;  /* 0x0000fc0015057a24 */ /* 0x000fe200078e02ff */
[----:B------:R-:W-:Y:S01]  /*b6e0*/  ISETP.NE.AND P0, PT, R2, 0x1, PT ;  /* 0x000000010200780c */ /* 0x000fe20003f05270 */
[----:B------:R-:W-:Y:S01]  /*b6f0*/  IMAD.WIDE.U32 R2, R8, c[0x0][0x3a0], RZ ;  /* 0x0000e80008027a25 */ /* 0x000fe200078e00ff */
[----:B------:R-:W-:-:S03]  /*b700*/  LEA R4, R213, R4, 0x7 ;  /* 0x00000004d5047211 */ /* 0x000fc600078e38ff */
[----:B------:R-:W-:Y:S02]  /*b710*/  IMAD R0, R8, c[0x0][0x3a4], R0 ;  /* 0x0000e90008007a24 */ /* 0x000fe400078e0200 */
[----:B------:R-:W-:-:S03]  /*b720*/  IMAD R7, R15, c[0x0][0x3f4], R5 ;  /* 0x0000fd000f077a24 */ /* 0x000fc600078e0205 */
[----:B------:R-:W-:Y:S02]  /*b730*/  IADD3 R3, R3, R0, RZ ;  /* 0x0000000003037210 */ /* 0x000fe40007ffe0ff */
[----:B------:R-:W-:Y:S01]  /*b740*/  MOV R0, R4 ;  /* 0x0000000400007202 */ /* 0x000fe20000000f00 */
[----:B------:R-:W-:-:S04]  /*b750*/  @P0 IMAD.HI.U32 R6, R4, c[0x0][0x4ec], RZ ;  /* 0x00013b0004060a27 */ /* 0x000fc800078e00ff */
[----:B------:R-:W-:Y:S01]  /*b760*/  IMAD.WIDE.U32 R2, R14, c[0x0][0x3e8], R2 ;  /* 0x0000fa000e027a25 */ /* 0x000fe200078e0002 */
[----:B------:R-:W-:-:S03]  /*b770*/  @P0 SHF.R.U32.HI R0, RZ, c[0x0][0x4f0], R6 ;  /* 0x00013c00ff000a19 */ /* 0x000fc60000011606 */
[----:B------:R-:W-:Y:S01]  /*b780*/  IMAD R3, R14, c[0x0][0x3ec], R3 ;  /* 0x0000fb000e037a24 */ /* 0x000fe200078e0203 */
[----:B------:R-:W-:Y:S02]  /*b790*/  SHF.R.S32.HI R6, RZ, 0x1f, R0 ;  /* 0x0000001fff067819 */ /* 0x000fe40000011400 */
[----:B------:R-:W-:Y:S01]  /*b7a0*/  IADD3 R5, -R0, RZ, RZ ;  /* 0x000000ff00057210 */ /* 0x000fe20007ffe1ff */
[----:B------:R-:W-:-:S04]  /*b7b0*/  IMAD.WIDE.U32 R2, R15, c[0x0][0x3f0], R2 ;  /* 0x0000fc000f027a25 */ /* 0x000fc800078e0002 */
[----:B------:R-:W-:Y:S01]  /*b7c0*/  IMAD R6, R6, c[0x0][0x3e0], RZ ;  /* 0x0000f80006067a24 */ /* 0x000fe200078e02ff */
[----:B------:R-:W-:Y:S01]  /*b7d0*/  IADD3 R3, R3, R7, RZ ;  /* 0x0000000703037210 */ /* 0x000fe20007ffe0ff */
        /* <DEDUP_REMOVED lines=13> */
.L_x_150:
[----:B------:R-:W-:Y:S05]  /*b8b0*/  BRA.DIV ~URZ, `(.L_x_92) ;  /* 0x000026d27f007947 */ /* 0x000fea000b800000 */
[----:B------:R3:W4:Y:S02]  /*b8c0*/  SHFL.IDX PT, R0, R12, RZ, 0x181f ;  /* 0x00181fff0c007589 */ /* 0x00072400000e0000 */
.L_x_151:
[----:B------:R-:W-:Y:S01]  /*b8d0*/  IMAD R11, R20, c[0x0][0x4e8], RZ ;  /* 0x00013a00140b7a24 */ /* 0x000fe200078e02ff */
        /* <DEDUP_REMOVED lines=13> */
[-C--:B--2---:R-:W-:Y:S02]  /*b9b0*/  @!P2 LEA.HI.X R7, R194, R8.reuse, R15, 0x1, P5 ;  /* 0x00000008c207a211 */ /* 0x084fe400028f0c0f */
[-C--:B------:R-:W-:Y:S02]  /*b9c0*/  @!P1 LEA.HI.X R5, R198, R8.reuse, R14, 0x1, P4 ;  /* 0x00000008c6059211 */ /* 0x080fe400020f0c0e */
[----:B------:R-:W-:Y:S01]  /*b9d0*/  @!P0 LEA.HI.X R3, R199, R8, R13, 0x1, P3 ;  /* 0x00000008c7038211 */ /* 0x000fe200018f0c0d */
[----:B------:R2:W-:Y:S04]  /*b9e0*/  @!P2 ST.E.128 [R6.64], RZ ;  /* 0x000000ff0600a985 */ /* 0x0005e8000c101d06 */
[----:B------:R2:W-:Y:S04]  /*b9f0*/  @!P1 ST.E.128 [R4.64], RZ ;  /* 0x000000ff04009985 */ /* 0x0005e8000c101d06 */
[----:B------:R2:W-:Y:S02]  /*ba00*/  @!P0 ST.E.128 [R2.64], RZ ;  /* 0x000000ff02008985 */ /* 0x0005e4000c101d06 */
.L_x_94:
[----:B------:R-:W-:Y:S05]  /*ba10*/  BSYNC B0 ;  /* 0x0000000000007941 */ /* 0x000fea0003800000 */
.L_x_93:
[----:B------:R-:W-:Y:S05]  /*ba20*/  BRA.DIV ~URZ, `(.L_x_95) ;  /* 0x000025d27f007947 */ /* 0x000fea000b800000 */
[----:B--2---:R2:W1:Y:S04]  /*ba30*/  SHFL.IDX PT, R8, R9, 0x1, 0x181f ;  /* 0x00381f0009087f89 */ /* 0x00446800000e0000 */
[----:B----4-:R2:W4:Y:S02]  /*ba40*/  SHFL.IDX PT, R0, R12, 0x1, 0x181f ;  /* 0x00381f000c007f89 */ /* 0x01052400000e0000 */
.L_x_152:
        /* <DEDUP_REMOVED lines=13> */
[-C--:B-1----:R-:W-:Y:S02]  /*bb20*/  @!P2 LEA.HI.X R7, R194, R8.reuse, R15, 0x1, P5 ;  /* 0x00000008c207a211 */ /* 0x082fe400028f0c0f */
[-C--:B------:R-:W-:Y:S02]  /*bb30*/  @!P1 LEA.HI.X R5, R198, R8.reuse, R14, 0x1, P4 ;  /* 0x00000008c6059211 */ /* 0x080fe400020f0c0e */
[----:B------:R-:W-:Y:S01]  /*bb40*/  @!P0 LEA.HI.X R3, R199, R8, R13, 0x1, P3 ;  /* 0x00000008c7038211 */ /* 0x000fe200018f0c0d */
[----:B------:R1:W-:Y:S04]  /*bb50*/  @!P2 ST.E.128 [R6.64], RZ ;  /* 0x000000ff0600a985 */ /* 0x0003e8000c101d06 */
[----:B------:R1:W-:Y:S04]  /*bb60*/  @!P1 ST.E.128 [R4.64], RZ ;  /* 0x000000ff04009985 */ /* 0x0003e8000c101d06 */
[----:B------:R1:W-:Y:S02]  /*bb70*/  @!P0 ST.E.128 [R2.64], RZ ;  /* 0x000000ff02008985 */ /* 0x0003e4000c101d06 */
.L_x_97:
[----:B------:R-:W-:Y:S05]  /*bb80*/  BSYNC B0 ;  /* 0x0000000000007941 */ /* 0x000fea0003800000 */
.L_x_96:
[----:B------:R-:W-:Y:S05]  /*bb90*/  BRA.DIV ~URZ, `(.L_x_98) ;  /* 0x000025327f007947 */ /* 0x000fea000b800000 */
[----:B-1----:R1:W2:Y:S02]  /*bba0*/  SHFL.IDX PT, R8, R9, 0x2, 0x181f ;  /* 0x00581f0009087f89 */ /* 0x0022a400000e0000 */
.L_x_153:
[----:B------:R-:W-:Y:S05]  /*bbb0*/  BRA.DIV ~URZ, `(.L_x_99) ;  /* 0x000025827f007947 */ /* 0x000fea000b800000 */
[----:B----4-:R4:W1:Y:S02]  /*bbc0*/  SHFL.IDX PT, R0, R12, 0x2, 0x181f ;  /* 0x00581f000c007f89 */ /* 0x01086400000e0000 */
.L_x_154:
        /* <DEDUP_REMOVED lines=10> */
[-C--:B-1----:R-:W-:Y:S02]  /*bc70*/  @!P2 LEA R6, P5, R194, R0.reuse, 0x1 ;  /* 0x00000000c206a211 */ /* 0x082fe400078a08ff */
        /* <DEDUP_REMOVED lines=8> */
.L_x_101:
[----:B------:R-:W-:Y:S05]  /*bd00*/  BSYNC B0 ;  /* 0x0000000000007941 */ /* 0x000fea0003800000 */
.L_x_100:
[----:B------:R-:W-:Y:S05]  /*bd10*/  BRA.DIV ~URZ, `(.L_x_102) ;  /* 0x000024927f007947 */ /* 0x000fea000b800000 */
[----:B--2---:R2:W3:Y:S04]  /*bd20*/  SHFL.IDX PT, R8, R9, 0x3, 0x181f ;  /* 0x00781f0009087f89 */ /* 0x0044e800000e0000 */
[----:B-1----:R2:W1:Y:S02]  /*bd30*/  SHFL.IDX PT, R0, R12, 0x3, 0x181f ;  /* 0x00781f000c007f89 */ /* 0x00246400000e0000 */
.L_x_155:
[----:B------:R-:W-:-:S04]  /*bd40*/  IADD3 R2, R10, 0x60, RZ ;  /* 0x000000600a027810 */ /* 0x000fc80007ffe0ff */
[----:B------:R-:W-:-:S13]  /*bd50*/  ISETP.GE.AND P0, PT, R2, R11, PT ;  /* 0x0000000b0200720c */ /* 0x000fda0003f06270 */
[----:B------:R-:W-:Y:S05]  /*bd60*/  @P0 BRA `(.L_x_82) ;  /* 0x000000f000000947 */ /* 0x000fea0003800000 */
[----:B------:R-:W-:Y:S02]  /*bd70*/  ISETP.GE.AND P2, PT, R194, c[0x0][0x3c8], PT ;  /* 0x0000f200c2007a0c */ /* 0x000fe40003f46270 */
[----:B------:R-:W-:Y:S02]  /*bd80*/  ISETP.GE.AND P1, PT, R198, c[0x0][0x3c8], PT ;  /* 0x0000f200c6007a0c */ /* 0x000fe40003f26270 */
[----:B------:R-:W-:Y:S02]  /*bd90*/  ISETP.GE.AND P0, PT, R199, c[0x0][0x3c8], PT ;  /* 0x0000f200c7007a0c */ /* 0x000fe40003f06270 */
[----:B------:R-:W-:Y:S02]  /*bda0*/  SHF.R.S32.HI R13, RZ, 0x1f, R194 ;  /* 0x0000001fff0d7819 */ /* 0x000fe400000114c2 */
[----:B--234-:R-:W-:Y:S02]  /*bdb0*/  SHF.R.S32.HI R12, RZ, 0x1f, R198 ;  /* 0x0000001fff0c7819 */ /* 0x01cfe400000114c6 */
[----:B------:R-:W-:-:S03]  /*bdc0*/  SHF.R.S32.HI R9, RZ, 0x1f, R199 ;  /* 0x0000001fff097819 */ /* 0x000fc600000114c7 */
[-C--:B-1----:R-:W-:Y:S02]  /*bdd0*/  @!P2 LEA R6, P5, R194, R0.reuse, 0x1 ;  /* 0x00000000c206a211 */ /* 0x082fe400078a08ff */
[-C--:B------:R-:W-:Y:S02]  /*bde0*/  @!P1 LEA R4, P4, R198, R0.reuse, 0x1 ;  /* 0x00000000c6049211 */ /* 0x080fe400078808ff */
[C---:B------:R-:W-:Y:S02]  /*bdf0*/  @!P0 LEA R2, P3, R199.reuse, R0, 0x1 ;  /* 0x00000000c7028211 */ /* 0x040fe400078608ff */
[-C--:B------:R-:W-:Y:S02]  /*be00*/  @!P2 LEA.HI.X R7, R194, R8.reuse, R13, 0x1, P5 ;  /* 0x00000008c207a211 */ /* 0x080fe400028f0c0d */
[-C--:B------:R-:W-:Y:S02]  /*be10*/  @!P1 LEA.HI.X R5, R198, R8.reuse, R12, 0x1, P4 ;  /* 0x00000008c6059211 */ /* 0x080fe400020f0c0c */
[----:B------:R-:W-:Y:S01]  /*be20*/  @!P0 LEA.HI.X R3, R199, R8, R9, 0x1, P3 ;  /* 0x00000008c7038211 */ /* 0x000fe200018f0c09 */
[----:B------:R1:W-:Y:S04]  /*be30*/  @!P2 ST.E.128 [R6.64], RZ ;  /* 0x000000ff0600a985 */ /* 0x0003e8000c101d06 */
[----:B------:R1:W-:Y:S04]  /*be40*/  @!P1 ST.E.128 [R4.64], RZ ;  /* 0x000000ff04009985 */ /* 0x0003e8000c101d06 */
[----:B------:R1:W-:Y:S02]  /*be50*/  @!P0 ST.E.128 [R2.64], RZ ;  /* 0x000000ff02008985 */ /* 0x0003e4000c101d06 */
.L_x_82:
[----:B------:R-:W-:Y:S05]  /*be60*/  BSYNC B1 ;  /* 0x0000000000017941 */ /* 0x000fea0003800000 */
.L_x_66:
[----:B-1--4-:R-:W4:Y:S02]  /*be70*/  LDL R0, [R1+0x4] ;  /* 0x0000040001007983 */ /* 0x012f240000100800 */
[----:B----4-:R-:W-:-:S13]  /*be80*/  ISETP.NE.AND P0, PT, R0, RZ, PT ;  /* 0x000000ff0000720c */ /* 0x010fda0003f05270 */
[----:B------:R-:W-:Y:S01]  /*be90*/  @P0 WARPSYNC 0xffffffff ;  /* 0xffffffff00000948 */ /* 0x000fe20003800000 */
[----:B------:R-:W-:Y:S06]  /*bea0*/  @P0 BAR.SYNC.DEFER_BLOCKING 0x5, 0x100 ;  /* 0x0144000000000b1d */ /* 0x000fec0000010000 */
[----:B------:R-:W1:Y:S04]  /*beb0*/  @P0 LDS.128 R212, [0x18100] ;  /* 0x01810000ffd40984 */ /* 0x000e680000000c00 */
[----:B------:R-:W-:Y:S06]  /*bec0*/  @P0 BAR.ARV 0x4, 0x100 ;  /* 0x0104000000000b1d */ /* 0x000fec0000002000 */
[----:B------:R-:W-:Y:S05]  /*bed0*/  @P0 BRA `(.L_x_103) ;  /* 0x00000ad000000947 */ /* 0x000fea0003800000 */
[----:B------:R-:W4:Y:S01]  /*bee0*/  S2R R0, SR_TID.X ;  /* 0x0000000000007919 */ /* 0x000f220000002100 */
[----:B---3--:R-:W-:Y:S01]  /*bef0*/  IMAD.MOV.U32 R7, RZ, RZ, RZ ;  /* 0x000000ffff077224 */ /* 0x008fe200078e00ff */
[----:B----4-:R-:W-:-:S04]  /*bf00*/  LOP3.LUT R13, R0, 0x1f, RZ, 0xc0, !PT ;  /* 0x0000001f000d7812 */ /* 0x010fc800078ec0ff */
[----:B------:R-:W-:Y:S01]  /*bf10*/  ISETP.NE.AND P5, PT, R13, 0x1f, PT ;  /* 0x0000001f0d00780c */ /* 0x000fe20003fa5270 */
[----:B------:R-:W-:Y:S10]  /*bf20*/  BRA.DIV ~URZ, `(.L_x_104) ;  /* 0x000023527f007947 */ /* 0x000ff4000b800000 */
[----:B--2---:R2:W3:Y:S02]  /*bf30*/  SHFL.IDX PT, R9, R94, RZ, 0x1f ;  /* 0x00001fff5e097589 */ /* 0x0044e400000e0000 */
.L_x_156:
[----:B------:R-:W-:Y:S05]  /*bf40*/  BRA.DIV ~URZ, `(.L_x_105) ;  /* 0x000023a27f007947 */ /* 0x000fea000b800000 */
[----:B------:R4:W2:Y:S02]  /*bf50*/  SHFL.IDX PT, R8, R94, 0x1, 0x1f ;  /* 0x00201f005e087f89 */ /* 0x0008a400000e0000 */
.L_x_157:
[----:B-1----:R-:W-:Y:S02]  /*bf60*/  IMAD.IADD R0, R215, 0x1, R13 ;  /* 0x00000001d7007824 */ /* 0x002fe400078e020d */
[----:B------:R-:W-:-:S03]  /*bf70*/  IMAD.MOV.U32 R6, RZ, RZ, RZ ;  /* 0x000000ffff067224 */ /* 0x000fc600078e00ff */
[----:B------:R-:W-:-:S13]  /*bf80*/  ISETP.GE.OR P0, PT, R0, c[0x0][0x53c], !P5 ;  /* 0x00014f0000007a0c */ /* 0x000fda0006f06670 */
[----:B------:R-:W-:Y:S01]  /*bf90*/  @!P0 IMAD.MOV.U32 R2, RZ, RZ, 0x4 ;  /* 0x00000004ff028424 */ /* 0x000fe200078e00ff */
[----:B------:R-:W-:-:S03]  /*bfa0*/  @!P0 MOV R3, 0x4 ;  /* 0x0000000400038802 */ /* 0x000fc60000000f00 */
[----:B------:R-:W-:-:S04]  /*bfb0*/  @!P0 IMAD.WIDE R4, R0, R2, c[0x0][0x580] ;  /* 0x0001600000048625 */ /* 0x000fc800078e0202 */
[----:B------:R-:W-:Y:S01]  /*bfc0*/  @!P0 IMAD.WIDE R2, R0, R3, c[0x0][0x578] ;  /* 0x00015e0000028625 */ /* 0x000fe200078e0203 */
[----:B------:R-:W5:Y:S04]  /*bfd0*/  @!P0 LDG.E R6, [R4.64] ;  /* 0x0000000604068981 */ /* 0x000f68000c1e1900 */
[----:B------:R-:W5:Y:S01]  /*bfe0*/  @!P0 LDG.E R7, [R2.64] ;  /* 0x0000000602078981 */ /* 0x000f62000c1e1900 */
[C---:B------:R-:W-:Y:S02]  /*bff0*/  ISETP.GE.U32.AND P4, PT, R13.reuse, 0x10, PT ;  /* 0x000000100d00780c */ /* 0x040fe40003f86070 */
[C---:B------:R-:W-:Y:S02]  /*c000*/  ISETP.GE.U32.AND P3, PT, R13.reuse, 0x8, PT ;  /* 0x000000080d00780c */ /* 0x040fe40003f66070 */
[----:B------:R-:W-:-:S02]  /*c010*/  ISETP.GE.U32.AND P2, PT, R13, 0x4, PT ;  /* 0x000000040d00780c */ /* 0x000fc40003f46070 */
[C---:B------:R-:W-:Y:S02]  /*c020*/  ISETP.GE.U32.AND P1, PT, R13.reuse, 0x2, PT ;  /* 0x000000020d00780c */ /* 0x040fe40003f26070 */
[----:B------:R-:W-:Y:S02]  /*c030*/  ISETP.NE.AND P0, PT, R13, RZ, PT ;  /* 0x000000ff0d00720c */ /* 0x000fe40003f05270 */
[----:B------:R-:W-:Y:S01]  /*c040*/  MOV R10, RZ ;  /* 0x000000ff000a7202 */ /* 0x000fe20000000f00 */
[----:B-----5:R-:W-:Y:S01]  /*c050*/  IMAD R0, R7, R6, RZ ;  /* 0x0000000607007224 */ /* 0x020fe200078e02ff */
[----:B------:R-:W-:Y:S07]  /*c060*/  BRA.DIV ~URZ, `(.L_x_106) ;  /* 0x000022f27f007947 */ /* 0x000fee000b800000 */
[----:B------:R1:W4:Y:S02]  /*c070*/  SHFL.UP PT, R4, R0, 0x1, RZ ;  /* 0x0420000000047989 */ /* 0x00032400000e00ff */
.L_x_158:
[----:B----4-:R-:W-:-:S04]  /*c080*/  SEL R4, R4, RZ, P0 ;  /* 0x000000ff04047207 */ /* 0x010fc80000000000 */
        /* <DEDUP_REMOVED lines=14> */
[----:B------:R1:W4:Y:S02]  /*c170*/  SHFL.IDX PT, R0, R4, 0x1f, 0x1f ;  /* 0x03e01f0004007f89 */ /* 0x00032400000e0000 */
.L_x_159:
[----:B----4-:R-:W-:Y:S01]  /*c180*/  IMAD R0, R0, c[0x0][0x538], RZ ;  /* 0x00014e0000007a24 */ /* 0x010fe200078e02ff */
[----:B------:R-:W-:Y:S04]  /*c190*/  BSSY B1, `(.L_x_108) ;  /* 0x000007c000017945 */ /* 0x000fe80003800000 */
[----:B--2---:R-:W-:-:S04]  /*c1a0*/  IADD3 R8, R0, R8, RZ ;  /* 0x0000000800087210 */ /* 0x004fc80007ffe0ff */
[----:B---3--:R-:W-:-:S13]  /*c1b0*/  ISETP.GT.AND P6, PT, R8, R9, PT ;  /* 0x000000090800720c */ /* 0x008fda0003fc4270 */
[----:B------:R-:W-:Y:S05]  /*c1c0*/  @P6 BRA `(.L_x_109) ;  /* 0x0000024000006947 */ /* 0x000fea0003800000 */
.L_x_113:
[----:B------:R-:W-:-:S04]  /*c1d0*/  IADD3 R0, R215, 0x1f, RZ ;  /* 0x0000001fd7007810 */ /* 0x000fc80007ffe0ff */
[----:B------:R-:W-:-:S13]  /*c1e0*/  ISETP.GE.AND P6, PT, R0, c[0x0][0x53c], PT ;  /* 0x00014f0000007a0c */ /* 0x000fda0003fc6270 */
[----:B------:R-:W-:Y:S05]  /*c1f0*/  @P6 BRA `(.L_x_110) ;  /* 0x0000071000006947 */ /* 0x000fea0003800000 */
[----:B------:R-:W-:Y:S01]  /*c200*/  MOV R215, R0 ;  /* 0x0000000000d77202 */ /* 0x000fe20000000f00 */
[----:B------:R-:W-:-:S03]  /*c210*/  CS2R R6, SRZ ;  /* 0x0000000000067805 */ /* 0x000fc6000001ff00 */
[----:B------:R-:W-:-:S04]  /*c220*/  IADD3 R0, R215, R13, RZ ;  /* 0x0000000dd7007210 */ /* 0x000fc80007ffe0ff */
[----:B------:R-:W-:-:S13]  /*c230*/  ISETP.GE.OR P6, PT, R0, c[0x0][0x53c], !P5 ;  /* 0x00014f0000007a0c */ /* 0x000fda0006fc6670 */
[----:B------:R-:W-:Y:S02]  /*c240*/  @!P6 MOV R2, 0x4 ;  /* 0x000000040002e802 */ /* 0x000fe40000000f00 */
[----:B------:R-:W-:-:S03]  /*c250*/  @!P6 MOV R3, 0x4 ;  /* 0x000000040003e802 */ /* 0x000fc60000000f00 */
[----:B-1----:R-:W-:-:S04]  /*c260*/  @!P6 IMAD.WIDE R4, R0, R2, c[0x0][0x580] ;  /* 0x000160000004e625 */ /* 0x002fc800078e0202 */
[----:B------:R-:W-:Y:S01]  /*c270*/  @!P6 IMAD.WIDE R2, R0, R3, c[0x0][0x578] ;  /* 0x00015e000002e625 */ /* 0x000fe200078e0203 */
[----:B------:R-:W2:Y:S04]  /*c280*/  @!P6 LDG.E R6, [R4.64] ;  /* 0x000000060406e981 */ /* 0x000ea8000c1e1900 */
[----:B------:R-:W2:Y:S02]  /*c290*/  @!P6 LDG.E R7, [R2.64] ;  /* 0x000000060207e981 */ /* 0x000ea4000c1e1900 */
[----:B--2---:R-:W-:Y:S01]  /*c2a0*/  IMAD R0, R7, R6, RZ ;  /* 0x0000000607007224 */ /* 0x004fe200078e02ff */
[----:B------:R-:W-:Y:S05]  /*c2b0*/  BRA.DIV ~URZ, `(.L_x_111) ;  /* 0x000022927f007947 */ /* 0x000fea000b800000 */
[----:B------:R1:W2:Y:S02]  /*c2c0*/  SHFL.UP PT, R2, R0, 0x1, RZ ;  /* 0x0420000000027989 */ /* 0x0002a400000e00ff */
.L_x_160:
[----:B--2---:R-:W-:-:S04]  /*c2d0*/  SEL R2, R2, RZ, P0 ;  /* 0x000000ff02027207 */ /* 0x004fc80000000000 */
        /* <DEDUP_REMOVED lines=14> */
[----:B------:R1:W2:Y:S02]  /*c3c0*/  SHFL.IDX PT, R0, R4, 0x1f, 0x1f ;  /* 0x03e01f0004007f89 */ /* 0x0002a400000e0000 */
.L_x_161:
[----:B--2---:R-:W-:-:S05]  /*c3d0*/  IMAD R0, R0, c[0x0][0x538], RZ ;  /* 0x00014e0000007a24 */ /* 0x004fca00078e02ff */
[----:B------:R-:W-:-:S04]  /*c3e0*/  IADD3 R8, R0, R8, RZ ;  /* 0x0000000800087210 */ /* 0x000fc80007ffe0ff */
[----:B------:R-:W-:-:S13]  /*c3f0*/  ISETP.GT.AND P6, PT, R8, R9, PT ;  /* 0x000000090800720c */ /* 0x000fda0003fc4270 */
[----:B-1----:R-:W-:Y:S05]  /*c400*/  @!P6 BRA `(.L_x_113) ;  /* 0xfffffdc00000e947 */ /* 0x002fea000383ffff */
.L_x_109:
[----:B------:R-:W-:-:S05]  /*c410*/  IADD3 R8, -R0, R8, RZ ;  /* 0x0000000800087210 */ /* 0x000fca0007ffe1ff */
[----:B------:R-:W-:-:S05]  /*c420*/  IMAD R0, R4, c[0x0][0x538], R8 ;  /* 0x00014e0004007a24 */ /* 0x000fca00078e0208 */
[----:B------:R-:W-:Y:S01]  /*c430*/  ISETP.GT.AND P0, PT, R0, R9, PT ;  /* 0x000000090000720c */ /* 0x000fe20003f04270 */
[----:B------:R-:W-:-:S12]  /*c440*/  BRA.DIV ~URZ, `(.L_x_114) ;  /* 0x000023027f007947 */ /* 0x000fd8000b800000 */
[----:B------:R-:W-:-:S04]  /*c450*/  VOTE.ANY R0, PT, !P0 ;  /* 0x0000000000007806 */ /* 0x000fc800040e0100 */
.L_x_162:
[----:B------:R2:W3:Y:S01]  /*c460*/  POPC R11, R0 ;  /* 0x00000000000b7309 */ /* 0x0004e20000000000 */
[----:B------:R-:W-:Y:S05]  /*c470*/  BRA.DIV ~URZ, `(.L_x_115) ;  /* 0x000023127f007947 */ /* 0x000fea000b800000 */
[----:B---3--:R3:W4:Y:S04]  /*c480*/  SHFL.IDX PT, R6, R6, R11, 0x1f ;  /* 0x00001f0b06067589 */ /* 0x00872800000e0000 */
[----:B------:R3:W1:Y:S02]  /*c490*/  SHFL.IDX PT, R7, R7, R11, 0x1f ;  /* 0x00001f0b07077589 */ /* 0x00066400000e0000 */
.L_x_163:
[----:B------:R-:W-:Y:S01]  /*c4a0*/  ISETP.NE.AND P0, PT, R0, RZ, PT ;  /* 0x000000ff0000720c */ /* 0x000fe20003f05270 */
[----:B------:R-:W-:-:S12]  /*c4b0*/  BSSY B0, `(.L_x_116) ;  /* 0x0000005000007945 */ /* 0x000fd80003800000 */
[----:B------:R-:W-:Y:S05]  /*c4c0*/  @!P0 BRA `(.L_x_117) ;  /* 0x0000003000008947 */ /* 0x000fea0003800000 */
[----:B--2---:R-:W-:Y:S01]  /*c4d0*/  IADD3 R0, R11, -0x1, RZ ;  /* 0xffffffff0b007810 */ /* 0x004fe20007ffe0ff */
[----:B------:R-:W-:Y:S05]  /*c4e0*/  BRA.DIV ~URZ, `(.L_x_118) ;  /* 0x000023727f007947 */ /* 0x000fea000b800000 */
[----:B------:R2:W3:Y:S02]  /*c4f0*/  SHFL.IDX PT, R10, R4, R0, 0x1f ;  /* 0x00001f00040a7589 */ /* 0x0004e400000e0000 */
.L_x_117:
[----:B------:R-:W-:Y:S05]  /*c500*/  BSYNC B0 ;  /* 0x0000000000007941 */ /* 0x000fea0003800000 */
.L_x_116:
[-C--:B-12-4-:R-:W-:Y:S01]  /*c510*/  IABS R4, R6.reuse ;  /* 0x0000000600047213 */ /* 0x096fe20000000000 */
[----:B---3--:R-:W-:Y:S01]  /*c520*/  IMAD R212, R10, c[0x0][0x538], R8 ;  /* 0x00014e000ad47a24 */ /* 0x008fe200078e0208 */
[----:B------:R-:W-:Y:S01]  /*c530*/  IABS R0, R7 ;  /* 0x0000000700007213 */ /* 0x000fe20000000000 */
[----:B------:R-:W-:Y:S01]  /*c540*/  IMAD.IADD R215, R11, 0x1, R215 ;  /* 0x000000010bd77824 */ /* 0x000fe200078e02d7 */
[----:B------:R-:W1:Y:S01]  /*c550*/  I2F.RP R2, R4 ;  /* 0x0000000400027306 */ /* 0x000e620000209400 */
[----:B------:R-:W-:Y:S02]  /*c560*/  IMAD.IADD R10, R9, 0x1, -R212 ;  /* 0x00000001090a7824 */ /* 0x000fe400078e0ad4 */
[----:B------:R-:W-:Y:S01]  /*c570*/  IMAD.MOV.U32 R5, RZ, RZ, R0 ;  /* 0x000000ffff057224 */ /* 0x000fe200078e0000 */
[----:B------:R-:W-:Y:S02]  /*c580*/  IABS R0, R6 ;  /* 0x0000000600007213 */ /* 0x000fe40000000000 */
[----:B------:R-:W-:-:S02]  /*c590*/  IABS R9, R10 ;  /* 0x0000000a00097213 */ /* 0x000fc40000000000 */
[----:B------:R-:W-:Y:S01]  /*c5a0*/  I2F.RP R12, R5 ;  /* 0x00000005000c7306 */ /* 0x000fe20000209400 */
[----:B------:R-:W-:-:S07]  /*c5b0*/  IMAD.MOV R0, RZ, RZ, -R0 ;  /* 0x000000ffff007224 */ /* 0x000fce00078e0a00 */
[----:B-1----:R-:W1:Y:S02]  /*c5c0*/  MUFU.RCP R2, R2 ;  /* 0x0000000200027308 */ /* 0x002e640000001000 */
[----:B-1----:R-:W-:-:S06]  /*c5d0*/  IADD3 R2, R2, 0xffffffe, RZ ;  /* 0x0ffffffe02027810 */ /* 0x002fcc0007ffe0ff */
[----:B------:R-:W1:Y:S02]  /*c5e0*/  F2I.FTZ.U32.TRUNC.NTZ R3, R2 ;  /* 0x0000000200037305 */ /* 0x000e64000021f000 */
[----:B-1----:R-:W-:-:S04]  /*c5f0*/  IMAD.MOV R2, RZ, RZ, -R3 ;  /* 0x000000ffff027224 */ /* 0x002fc800078e0a03 */
[----:B------:R-:W-:Y:S01]  /*c600*/  IMAD R8, R2, R4, RZ ;  /* 0x0000000402087224 */ /* 0x000fe200078e02ff */
[----:B------:R-:W-:-:S05]  /*c610*/  MOV R2, RZ ;  /* 0x000000ff00027202 */ /* 0x000fca0000000f00 */
[----:B------:R-:W-:-:S04]  /*c620*/  IMAD.HI.U32 R8, R3, R8, R2 ;  /* 0x0000000803087227 */ /* 0x000fc800078e0002 */
[----:B------:R-:W-:Y:S02]  /*c630*/  IMAD.MOV.U32 R2, RZ, RZ, R9 ;  /* 0x000000ffff027224 */ /* 0x000fe400078e0009 */
[----:B------:R-:W-:Y:S02]  /*c640*/  IMAD.MOV.U32 R3, RZ, RZ, R0 ;  /* 0x000000ffff037224 */ /* 0x000fe400078e0000 */
[----:B------:R-:W-:-:S04]  /*c650*/  IMAD.HI.U32 R0, R8, R2, RZ ;  /* 0x0000000208007227 */ /* 0x000fc800078e00ff */
[----:B------:R-:W-:Y:S02]  /*c660*/  IMAD R2, R0, R3, R2 ;  /* 0x0000000300027224 */ /* 0x000fe400078e0202 */
[----:B------:R-:W1:Y:S03]  /*c670*/  MUFU.RCP R3, R12 ;  /* 0x0000000c00037308 */ /* 0x000e660000001000 */
[----:B------:R-:W-:Y:S02]  /*c680*/  ISETP.GT.U32.AND P1, PT, R4, R2, PT ;  /* 0x000000020400720c */ /* 0x000fe40003f24070 */
[----:B-1----:R-:W-:-:S11]  /*c690*/  IADD3 R3, R3, 0xffffffe, RZ ;  /* 0x0ffffffe03037810 */ /* 0x002fd60007ffe0ff */
[-C--:B------:R-:W-:Y:S02]  /*c6a0*/  @!P1 IADD3 R2, R2, -R4.reuse, RZ ;  /* 0x8000000402029210 */ /* 0x080fe40007ffe0ff */
[----:B------:R-:W-:Y:S01]  /*c6b0*/  @!P1 IADD3 R0, R0, 0x1, RZ ;  /* 0x0000000100009810 */ /* 0x000fe20007ffe0ff */
[----:B------:R-:W1:Y:S01]  /*c6c0*/  F2I.FTZ.U32.TRUNC.NTZ R3, R3 ;  /* 0x0000000300037305 */ /* 0x000e62000021f000 */
[----:B------:R-:W-:Y:S02]  /*c6d0*/  ISETP.GE.U32.AND P2, PT, R2, R4, PT ;  /* 0x000000040200720c */ /* 0x000fe40003f46070 */
[----:B------:R-:W-:Y:S02]  /*c6e0*/  LOP3.LUT R2, R10, R6, RZ, 0x3c, !PT ;  /* 0x000000060a027212 */ /* 0x000fe400078e3cff */
[----:B------:R-:W-:Y:S02]  /*c6f0*/  ISETP.NE.AND P1, PT, R6, RZ, PT ;  /* 0x000000ff0600720c */ /* 0x000fe40003f25270 */
[----:B------:R-:W-:-:S07]  /*c700*/  ISETP.GE.AND P0, PT, R2, RZ, PT ;  /* 0x000000ff0200720c */ /* 0x000fce0003f06270 */
[----:B------:R-:W-:Y:S01]  /*c710*/  @P2 IADD3 R0, R0, 0x1, RZ ;  /* 0x0000000100002810 */ /* 0x000fe20007ffe0ff */
[----:B-1----:R-:W-:-:S04]  /*c720*/  IMAD.MOV R2, RZ, RZ, -R3 ;  /* 0x000000ffff027224 */ /* 0x002fc800078e0a03 */
[----:B------:R-:W-:Y:S01]  /*c730*/  IMAD.MOV.U32 R4, RZ, RZ, R2 ;  /* 0x000000ffff047224 */ /* 0x000fe200078e0002 */
[----:B------:R-:W-:Y:S01]  /*c740*/  IABS R2, R7 ;  /* 0x0000000700027213 */ /* 0x000fe20000000000 */
[----:B------:R-:W-:Y:S01]  /*c750*/  @!P0 IMAD.MOV R0, RZ, RZ, -R0 ;  /* 0x000000ffff008224 */ /* 0x000fe200078e0a00 */
[----:B------:R-:W-:Y:S01]  /*c760*/  @!P1 LOP3.LUT R0, RZ, R6, RZ, 0x33, !PT ;  /* 0x00000006ff009212 */ /* 0x000fe200078e33ff */
[----:B------:R-:W-:Y:S01]  /*c770*/  IMAD R4, R4, R5, RZ ;  /* 0x0000000504047224 */ /* 0x000fe200078e02ff */
[----:B------:R-:W-:Y:S01]  /*c780*/  IADD3 R8, RZ, -R2, RZ ;  /* 0x80000002ff087210 */ /* 0x000fe20007ffe0ff */
[----:B------:R-:W-:Y:S01]  /*c790*/  IMAD.MOV.U32 R2, RZ, RZ, RZ ;  /* 0x000000ffff027224 */ /* 0x000fe200078e00ff */
[----:B------:R-:W-:Y:S01]  /*c7a0*/  IABS R9, R0 ;  /* 0x0000000000097213 */ /* 0x000fe20000000000 */
[----:B------:R-:W-:Y:S02]  /*c7b0*/  IMAD R6, R0, R6, RZ ;  /* 0x0000000600067224 */ /* 0x000fe400078e02ff */
[----:B------:R-:W-:Y:S01]  /*c7c0*/  IMAD.HI.U32 R2, R3, R4, R2 ;  /* 0x0000000403027227 */ /* 0x000fe200078e0002 */
[----:B------:R-:W-:-:S02]  /*c7d0*/  MOV R4, R8 ;  /* 0x0000000800047202 */ /* 0x000fc40000000f00 */
[----:B------:R-:W-:Y:S01]  /*c7e0*/  IADD3 R213, R10, -R6, RZ ;  /* 0x800000060ad57210 */ /* 0x000fe20007ffe0ff */
[----:B------:R-:W-:-:S04]  /*c7f0*/  IMAD.MOV.U32 R3, RZ, RZ, R9 ;  /* 0x000000ffff037224 */ /* 0x000fc800078e0009 */
        /* <DEDUP_REMOVED lines=11> */
[----:B------:R-:W-:-:S04]  /*c8b0*/  @!P1 LOP3.LUT R2, RZ, R7, RZ, 0x33, !PT ;  /* 0x00000007ff029212 */ /* 0x000fc800078e33ff */
[----:B------:R-:W-:Y:S01]  /*c8c0*/  IADD3 R3, -R2, RZ, RZ ;  /* 0x000000ff02037210 */ /* 0x000fe20007ffe1ff */
[----:B------:R-:W-:-:S04]  /*c8d0*/  IMAD R2, R7, 0x1000000, R2 ;  /* 0x0100000007027824 */ /* 0x000fc800078e0202 */
[----:B------:R-:W-:-:S04]  /*c8e0*/  IMAD R0, R7, R3, R0 ;  /* 0x0000000307007224 */ /* 0x000fc800078e0200 */
[----:B------:R-:W-:Y:S01]  /*c8f0*/  IMAD R214, R0, 0x10000, R2 ;  /* 0x0001000000d67824 */ /* 0x000fe200078e0202 */
[----:B------:R-:W-:Y:S05]  /*c900*/  BRA `(.L_x_119) ;  /* 0x0000004000007947 */ /* 0x000fea0003800000 */
.L_x_110:
[----:B------:R-:W-:Y:S01]  /*c910*/  IMAD.MOV.U32 R212, RZ, RZ, R9 ;  /* 0x000000ffffd47224 */ /* 0x000fe200078e0009 */
[----:B------:R-:W-:Y:S01]  /*c920*/  MOV R214, RZ ;  /* 0x000000ff00d67202 */ /* 0x000fe20000000f00 */
[----:B------:R-:W-:Y:S01]  /*c930*/  IMAD.MOV.U32 R213, RZ, RZ, RZ ;  /* 0x000000ffffd57224 */ /* 0x000fe200078e00ff */
[----:B------:R-:W-:Y:S02]  /*c940*/  MOV R215, c[0x0][0x53c] ;  /* 0x00014f0000d77a02 */ /* 0x000fe40000000f00 */
.L_x_119:
[----:B------:R-:W-:Y:S05]  /*c950*/  BSYNC B1 ;  /* 0x0000000000017941 */ /* 0x000fea0003800000 */
.L_x_108:
[----:B------:R-:W-:Y:S01]  /*c960*/  WARPSYNC 0xffffffff ;  /* 0xffffffff00007948 */ /* 0x000fe20003800000 */
[----:B------:R-:W-:Y:S01]  /*c970*/  BAR.SYNC.DEFER_BLOCKING 0x4, 0x100 ;  /* 0x0104000000007b1d */ /* 0x000fe20000010000 */
[----:B------:R-:W-:-:S13]  /*c980*/  ISETP.NE.AND P0, PT, R13, RZ, PT ;  /* 0x000000ff0d00720c */ /* 0x000fda0003f05270 */
[----:B------:R2:W-:Y:S04]  /*c990*/  @!P0 STS.128 [0x18100], R212 ;  /* 0x018100d4ff008388 */ /* 0x0005e80000000c00 */
[----:B------:R-:W-:Y:S06]  /*c9a0*/  BAR.ARV 0x5, 0x100 ;  /* 0x0144000000007b1d */ /* 0x000fec0000002000 */
.L_x_103:
[----:B-1----:R-:W-:-:S13]  /*c9b0*/  ISETP.GE.AND P0, PT, R215, c[0x0][0x53c], PT ;  /* 0x00014f00d7007a0c */ /* 0x002fda0003f06270 */
[----:B--23--:R-:W-:Y:S01]  /*c9c0*/  @P0 CALL.REL.NOINC `(.L_x_120) ;  /* 0x0000001000000944 */ /* 0x00cfe20003c00000 */
[----:B------:R-:W-:Y:S05]  /*c9d0*/  BRA `(.L_x_121) ;  /* 0xffff4b9000007947 */ /* 0x000fea000383ffff */
.L_x_120:
[----:B------:R-:W-:Y:S05]  /*c9e0*/  EXIT ;  /* 0x000000000000794d */ /* 0x000fea0003800000 */
.L_x_22:
[----:B------:R-:W-:Y:S01]  /*c9f0*/  IMAD.MOV.U32 R0, RZ, RZ, R5 ;  /* 0x000000ffff007224 */ /* 0x000fe200078e0005 */
[----:B------:R-:W-:Y:S02]  /*ca00*/  MOV R2, 0x1 ;  /* 0x0000000100027802 */ /* 0x000fe40000000f00 */
[----:B------:R-:W-:Y:S02]  /*ca10*/  MOV R3, 0xca30 ;  /* 0x0000ca3000037802 */ /* 0x000fe40000000f00 */
[----:B--2---:R-:W-:Y:S05]  /*ca20*/  CALL.REL.NOINC `($__internal_2_$__cuda_sm70_shflsync_up_p) ;  /* 0x00001f7000007944 */ /* 0x004fea0003c00000 */
[----:B------:R-:W-:Y:S01]  /*ca30*/  MOV R0, R4 ;  /* 0x0000000400007202 */ /* 0x000fe20000000f00 */
[----:B------:R-:W-:Y:S05]  /*ca40*/  BRA `(.L_x_122) ;  /* 0xffff3a0000007947 */ /* 0x000fea000383ffff */
.L_x_23:
[----:B------:R-:W-:Y:S01]  /*ca50*/  IMAD.MOV.U32 R0, RZ, RZ, R5 ;  /* 0x000000ffff007224 */ /* 0x000fe200078e0005 */
[----:B------:R-:W-:Y:S02]  /*ca60*/  MOV R2, 0x2 ;  /* 0x0000000200027802 */ /* 0x000fe40000000f00 */
[----:B------:R-:W-:Y:S02]  /*ca70*/  MOV R3, 0xca90 ;  /* 0x0000ca9000037802 */ /* 0x000fe40000000f00 */
[----:B--2---:R-:W-:Y:S05]  /*ca80*/  CALL.REL.NOINC `($__internal_2_$__cuda_sm70_shflsync_up_p) ;  /* 0x00001f1000007944 */ /* 0x004fea0003c00000 */
[----:B------:R-:W-:Y:S01]  /*ca90*/  SEL R0, R4, RZ, P4 ;  /* 0x000000ff04007207 */ /* 0x000fe20002000000 */
[----:B------:R-:W-:Y:S01]  /*caa0*/  IMAD.MOV.U32 R2, RZ, RZ, 0x4 ;  /* 0x00000004ff027424 */ /* 0x000fe200078e00ff */
[----:B------:R-:W-:-:S03]  /*cab0*/  MOV R3, 0xcae0 ;  /* 0x0000cae000037802 */ /* 0x000fc60000000f00 */
[----:B------:R-:W-:Y:S02]  /*cac0*/  IMAD.IADD R0, R5, 0x1, R0 ;  /* 0x0000000105007824 */ /* 0x000fe400078e0200 */
[----:B------:R-:W-:Y:S05]  /*cad0*/  CALL.REL.NOINC `($__internal_2_$__cuda_sm70_shflsync_up_p) ;  /* 0x00001ec000007944 */ /* 0x000fea0003c00000 */
        /* <DEDUP_REMOVED lines=12> */
[----:B------:R-:W-:Y:S02]  /*cba0*/  MOV R3, 0x1f ;  /* 0x0000001f00037802 */ /* 0x000fe40000000f00 */
[----:B------:R-:W-:Y:S01]  /*cbb0*/  MOV R2, 0xcbf0 ;  /* 0x0000cbf000027802 */ /* 0x000fe20000000f00 */
[----:B------:R-:W-:-:S04]  /*cbc0*/  IMAD.IADD R4, R0, 0x1, R4 ;  /* 0x0000000100047824 */ /* 0x000fc800078e0204 */
[----:B------:R-:W-:Y:S02]  /*cbd0*/  IMAD.MOV.U32 R191, RZ, RZ, R4 ;  /* 0x000000ffffbf7224 */ /* 0x000fe400078e0004 */
[----:B------:R-:W-:Y:S05]  /*cbe0*/  CALL.REL.NOINC `($__internal_1_$__cuda_sm70_shflsync_idx_p) ;  /* 0x00001d4000007944 */ /* 0x000fea0003c00000 */
[----:B-----5:R-:W-:Y:S01]  /*cbf0*/  MOV R0, R191 ;  /* 0x000000bf00007202 */ /* 0x020fe20000000f00 */
[----:B-1----:R-:W-:Y:S05]  /*cc00*/  BRA `(.L_x_123) ;  /* 0xffff394000007947 */ /* 0x002fea000383ffff */
.L_x_25:
[----:B------:R-:W-:Y:S02]  /*cc10*/  SEL R0, RZ, 0x1, P0 ;  /* 0x00000001ff007807 */ /* 0x000fe40000000000 */
[----:B------:R-:W-:Y:S02]  /*cc20*/  MOV R2, 0xcc40 ;  /* 0x0000cc4000027802 */ /* 0x000fe40000000f00 */
[----:B------:R-:W-:Y:S05]  /*cc30*/  CALL.REL.NOINC `($__internal_3_$__cuda_sm70_votesync_ballot) ;  /* 0x00001dd000007944 */ /* 0x000fea0003c00000 */
[----:B------:R-:W-:Y:S05]  /*cc40*/  BRA `(.L_x_124) ;  /* 0xffff399000007947 */ /* 0x000fea000383ffff */
.L_x_26:
[----:B------:R-:W-:Y:S01]  /*cc50*/  IMAD.MOV.U32 R191, RZ, RZ, R8 ;  /* 0x000000ffffbf7224 */ /* 0x000fe200078e0008 */
[----:B--2---:R-:W-:Y:S01]  /*cc60*/  MOV R190, R215 ;  /* 0x000000d700be7202 */ /* 0x004fe20000000f00 */
[----:B------:R-:W-:Y:S01]  /*cc70*/  IMAD.MOV.U32 R3, RZ, RZ, 0x1f ;  /* 0x0000001fff037424 */ /* 0x000fe200078e00ff */
[----:B------:R-:W-:Y:S02]  /*cc80*/  MOV R2, 0xcca0 ;  /* 0x0000cca000027802 */ /* 0x000fe40000000f00 */
[----:B-1----:R-:W-:Y:S05]  /*cc90*/  CALL.REL.NOINC `($__internal_1_$__cuda_sm70_shflsync_idx_p) ;  /* 0x00001c9000007944 */ /* 0x002fea0003c00000 */
[----:B------:R-:W-:Y:S01]  /*cca0*/  IMAD.MOV.U32 R11, RZ, RZ, R191 ;  /* 0x000000ffff0b7224 */ /* 0x000fe200078e00bf */
[----:B------:R-:W-:Y:S01]  /*ccb0*/  MOV R191, R7 ;  /* 0x0000000700bf7202 */ /* 0x000fe20000000f00 */
[----:B------:R-:W-:Y:S01]  /*ccc0*/  IMAD.MOV.U32 R6, RZ, RZ, RZ ;  /* 0x000000ffff067224 */ /* 0x000fe200078e00ff */
[----:B------:R-:W-:Y:S01]  /*ccd0*/  MOV R190, R215 ;  /* 0x000000d700be7202 */ /* 0x000fe20000000f00 */
[----:B------:R-:W-:Y:S01]  /*cce0*/  IMAD.MOV.U32 R3, RZ, RZ, 0x1f ;  /* 0x0000001fff037424 */ /* 0x000fe200078e00ff */
[----:B------:R-:W-:-:S02]  /*ccf0*/  MOV R2, 0xcd10 ;  /* 0x0000cd1000027802 */ /* 0x000fc40000000f00 */
[----:B-1---5:R-:W-:Y:S05]  /*cd00*/  CALL.REL.NOINC `($__internal_1_$__cuda_sm70_shflsync_idx_p) ;  /* 0x00001c2000007944 */ /* 0x022fea0003c00000 */
[----:B------:R-:W-:Y:S01]  /*cd10*/  MOV R10, R191 ;  /* 0x000000bf000a7202 */ /* 0x000fe20000000f00 */
[----:B-1---5:R-:W-:Y:S05]  /*cd20*/  BRA `(.L_x_125) ;  /* 0xffff390000007947 */ /* 0x022fea000383ffff */
.L_x_29:
[----:B------:R-:W-:Y:S01]  /*cd30*/  IMAD.MOV.U32 R191, RZ, RZ, R4 ;  /* 0x000000ffffbf7224 */ /* 0x000fe200078e0004 */
[----:B------:R-:W-:-:S02]  /*cd40*/  MOV R3, 0x1f ;  /* 0x0000001f00037802 */ /* 0x000fc40000000f00 */
[----:B------:R-:W-:Y:S02]  /*cd50*/  MOV R2, 0xcd70 ;  /* 0x0000cd7000027802 */ /* 0x000fe40000000f00 */
[----:B-1234-:R-:W-:Y:S05]  /*cd60*/  CALL.REL.NOINC `($__internal_1_$__cuda_sm70_shflsync_idx_p) ;  /* 0x00001bc000007944 */ /* 0x01efea0003c00000 */
[----:B------:R-:W-:Y:S01]  /*cd70*/  MOV R6, R191 ;  /* 0x000000bf00067202 */ /* 0x000fe20000000f00 */
[----:B-1---5:R-:W-:Y:S05]  /*cd80*/  BRA `(.L_x_28) ;  /* 0xffff390000007947 */ /* 0x022fea000383ffff */
.L_x_37:
[----:B------:R-:W-:Y:S01]  /*cd90*/  IMAD.MOV.U32 R191, RZ, RZ, R9 ;  /* 0x000000ffffbf7224 */ /* 0x000fe200078e0009 */
[----:B------:R-:W-:Y:S01]  /*cda0*/  MOV R190, RZ ;  /* 0x000000ff00be7202 */ /* 0x000fe20000000f00 */
[----:B------:R-:W-:Y:S01]  /*cdb0*/  IMAD.MOV.U32 R3, RZ, RZ, 0x181f ;  /* 0x0000181fff037424 */ /* 0x000fe200078e00ff */
[----:B------:R-:W-:Y:S02]  /*cdc0*/  MOV R2, 0xcde0 ;  /* 0x0000cde000027802 */ /* 0x000fe40000000f00 */
[----:B-----5:R-:W-:Y:S05]  /*cdd0*/  CALL.REL.NOINC `($__internal_1_$__cuda_sm70_shflsync_idx_p) ;  /* 0x00001b5000007944 */ /* 0x020fea0003c00000 */
[----:B------:R-:W-:Y:S01]  /*cde0*/  MOV R8, R191 ;  /* 0x000000bf00087202 */ /* 0x000fe20000000f00 */
[----:B-1---5:R-:W-:Y:S05]  /*cdf0*/  BRA `(.L_x_126) ;  /* 0xffff538000007947 */ /* 0x022fea000383ffff */
.L_x_38:
[----:B------:R-:W-:Y:S01]  /*ce00*/  IMAD.MOV.U32 R191, RZ, RZ, R12 ;  /* 0x000000ffffbf7224 */ /* 0x000fe200078e000c */
[----:B------:R-:W-:Y:S01]  /*ce10*/  MOV R190, RZ ;  /* 0x000000ff00be7202 */ /* 0x000fe20000000f00 */
[----:B------:R-:W-:Y:S01]  /*ce20*/  IMAD.MOV.U32 R3, RZ, RZ, 0x181f ;  /* 0x0000181fff037424 */ /* 0x000fe200078e00ff */
[----:B------:R-:W-:Y:S02]  /*ce30*/  MOV R2, 0xce50 ;  /* 0x0000ce5000027802 */ /* 0x000fe40000000f00 */
[----:B-12--5:R-:W-:Y:S05]  /*ce40*/  CALL.REL.NOINC `($__internal_1_$__cuda_sm70_shflsync_idx_p) ;  /* 0x00001ae000007944 */ /* 0x026fea0003c00000 */
[----:B-----5:R-:W-:Y:S01]  /*ce50*/  MOV R0, R191 ;  /* 0x000000bf00007202 */ /* 0x020fe20000000f00 */
[----:B-1----:R-:W-:Y:S05]  /*ce60*/  BRA `(.L_x_127) ;  /* 0xffff533000007947 */ /* 0x002fea000383ffff */
.L_x_41:
[----:B------:R-:W-:Y:S01]  /*ce70*/  IMAD.MOV.U32 R191, RZ, RZ, R9 ;  /* 0x000000ffffbf7224 */ /* 0x000fe200078e0009 */
[----:B------:R-:W-:Y:S01]  /*ce80*/  MOV R190, 0x1 ;  /* 0x0000000100be7802 */ /* 0x000fe20000000f00 */
[----:B--2---:R-:W-:Y:S01]  /*ce90*/  IMAD.MOV.U32 R3, RZ, RZ, 0x181f ;  /* 0x0000181fff037424 */ /* 0x004fe200078e00ff */
[----:B------:R-:W-:-:S02]  /*cea0*/  MOV R2, 0xcec0 ;  /* 0x0000cec000027802 */ /* 0x000fc40000000f00 */
[----:B-1-345:R-:W-:Y:S05]  /*ceb0*/  CALL.REL.NOINC `($__internal_1_$__cuda_sm70_shflsync_idx_p) ;  /* 0x00001a7000007944 */ /* 0x03afea0003c00000 */
[----:B------:R-:W-:Y:S01]  /*cec0*/  IMAD.MOV.U32 R8, RZ, RZ, R191 ;  /* 0x000000ffff087224 */ /* 0x000fe200078e00bf */
[----:B------:R-:W-:Y:S01]  /*ced0*/  MOV R190, 0x1 ;  /* 0x0000000100be7802 */ /* 0x000fe20000000f00 */
[----:B------:R-:W-:Y:S01]  /*cee0*/  IMAD.MOV.U32 R191, RZ, RZ, R12 ;  /* 0x000000ffffbf7224 */ /* 0x000fe200078e000c */
[----:B------:R-:W-:-:S02]  /*cef0*/  MOV R3, 0x181f ;  /* 0x0000181f00037802 */ /* 0x000fc40000000f00 */
[----:B------:R-:W-:Y:S02]  /*cf00*/  MOV R2, 0xcf20 ;  /* 0x0000cf2000027802 */ /* 0x000fe40000000f00 */
[----:B-1---5:R-:W-:Y:S05]  /*cf10*/  CALL.REL.NOINC `($__internal_1_$__cuda_sm70_shflsync_idx_p) ;  /* 0x00001a1000007944 */ /* 0x022fea0003c00000 */
[----:B-----5:R-:W-:Y:S01]  /*cf20*/  MOV R0, R191 ;  /* 0x000000bf00007202 */ /* 0x020fe20000000f00 */
[----:B-1----:R-:W-:Y:S05]  /*cf30*/  BRA `(.L_x_128) ;  /* 0xffff53e000007947 */ /* 0x002fea000383ffff */
.L_x_44:
[----:B------:R-:W-:Y:S01]  /*cf40*/  IMAD.MOV.U32 R191, RZ, RZ, R9 ;  /* 0x000000ffffbf7224 */ /* 0x000fe200078e0009 */
[----:B------:R-:W-:Y:S01]  /*cf50*/  MOV R190, 0x2 ;  /* 0x0000000200be7802 */ /* 0x000fe20000000f00 */
[----:B-1----:R-:W-:Y:S01]  /*cf60*/  IMAD.MOV.U32 R3, RZ, RZ, 0x181f ;  /* 0x0000181fff037424 */ /* 0x002fe200078e00ff */
[----:B------:R-:W-:Y:S02]  /*cf70*/  MOV R2, 0xcf90 ;  /* 0x0000cf9000027802 */ /* 0x000fe40000000f00 */
[----:B--2345:R-:W-:Y:S05]  /*cf80*/  CALL.REL.NOINC `($__internal_1_$__cuda_sm70_shflsync_idx_p) ;  /* 0x000019a000007944 */ /* 0x03cfea0003c00000 */
[----:B------:R-:W-:Y:S01]  /*cf90*/  MOV R8, R191 ;  /* 0x000000bf00087202 */ /* 0x000fe20000000f00 */
[----:B-1---5:R-:W-:Y:S05]  /*cfa0*/  BRA `(.L_x_129) ;  /* 0xffff54d000007947 */ /* 0x022fea000383ffff */
.L_x_45:
[----:B------:R-:W-:Y:S01]  /*cfb0*/  IMAD.MOV.U32 R191, RZ, RZ, R12 ;  /* 0x000000ffffbf7224 */ /* 0x000fe200078e000c */
[----:B------:R-:W-:Y:S01]  /*cfc0*/  MOV R190, 0x2 ;  /* 0x0000000200be7802 */ /* 0x000fe20000000f00 */
[----:B------:R-:W-:Y:S01]  /*cfd0*/  IMAD.MOV.U32 R3, RZ, RZ, 0x181f ;  /* 0x0000181fff037424 */ /* 0x000fe200078e00ff */
[----:B------:R-:W-:Y:S02]  /*cfe0*/  MOV R2, 0xd000 ;  /* 0x0000d00000027802 */ /* 0x000fe40000000f00 */
[----:B-12345:R-:W-:Y:S05]  /*cff0*/  CALL.REL.NOINC `($__internal_1_$__cuda_sm70_shflsync_idx_p) ;  /* 0x0000193000007944 */ /* 0x03efea0003c00000 */
[----:B-----5:R-:W-:Y:S01]  /*d000*/  MOV R0, R191 ;  /* 0x000000bf00007202 */ /* 0x020fe20000000f00 */
[----:B-1----:R-:W-:Y:S05]  /*d010*/  BRA `(.L_x_130) ;  /* 0xffff548000007947 */ /* 0x002fea000383ffff */
.L_x_48:
[----:B------:R-:W-:Y:S01]  /*d020*/  IMAD.MOV.U32 R191, RZ, RZ, R9 ;  /* 0x000000ffffbf7224 */ /* 0x000fe200078e0009 */
[----:B------:R-:W-:Y:S01]  /*d030*/  MOV R190, 0x3 ;  /* 0x0000000300be7802 */ /* 0x000fe20000000f00 */
[----:B-1----:R-:W-:Y:S01]  /*d040*/  IMAD.MOV.U32 R3, RZ, RZ, 0x181f ;  /* 0x0000181fff037424 */ /* 0x002fe200078e00ff */
[----:B------:R-:W-:-:S02]  /*d050*/  MOV R2, 0xd070 ;  /* 0x0000d07000027802 */ /* 0x000fc40000000f00 */
[----:B--2345:R-:W-:Y:S05]  /*d060*/  CALL.REL.NOINC `($__internal_1_$__cuda_sm70_shflsync_idx_p) ;  /* 0x000018c000007944 */ /* 0x03cfea0003c00000 */
        /* <DEDUP_REMOVED lines=8> */
.L_x_51:
[----:B------:R-:W-:Y:S01]  /*d0f0*/  IMAD.MOV.U32 R191, RZ, RZ, R5 ;  /* 0x000000ffffbf7224 */ /* 0x000fe200078e0005 */
[----:B------:R-:W-:Y:S01]  /*d100*/  MOV R190, RZ ;  /* 0x000000ff00be7202 */ /* 0x000fe20000000f00 */
[----:B------:R-:W-:Y:S01]  /*d110*/  IMAD.MOV.U32 R3, RZ, RZ, 0x181f ;  /* 0x0000181fff037424 */ /* 0x000fe200078e00ff */
[----:B------:R-:W-:Y:S02]  /*d120*/  MOV R2, 0xd140 ;  /* 0x0000d14000027802 */ /* 0x000fe40000000f00 */
[----:B------:R-:W-:Y:S05]  /*d130*/  CALL.REL.NOINC `($__internal_1_$__cuda_sm70_shflsync_idx_p) ;  /* 0x000017f000007944 */ /* 0x000fea0003c00000 */
[----:B------:R-:W-:Y:S01]  /*d140*/  MOV R4, R191 ;  /* 0x000000bf00047202 */ /* 0x000fe20000000f00 */
[----:B-1---5:R-:W-:Y:S05]  /*d150*/  BRA `(.L_x_132) ;  /* 0xffff6a8000007947 */ /* 0x022fea000383ffff */
.L_x_52:
[----:B------:R-:W-:Y:S01]  /*d160*/  IMAD.MOV.U32 R191, RZ, RZ, R10 ;  /* 0x000000ffffbf7224 */ /* 0x000fe200078e000a */
[----:B------:R-:W-:Y:S01]  /*d170*/  MOV R190, RZ ;  /* 0x000000ff00be7202 */ /* 0x000fe20000000f00 */
[----:B------:R-:W-:Y:S01]  /*d180*/  IMAD.MOV.U32 R3, RZ, RZ, 0x181f ;  /* 0x0000181fff037424 */ /* 0x000fe200078e00ff */
[----:B------:R-:W-:Y:S02]  /*d190*/  MOV R2, 0xd1b0 ;  /* 0x0000d1b000027802 */ /* 0x000fe40000000f00 */
[----:B-12---:R-:W-:Y:S05]  /*d1a0*/  CALL.REL.NOINC `($__internal_1_$__cuda_sm70_shflsync_idx_p) ;  /* 0x0000178000007944 */ /* 0x006fea0003c00000 */
[C---:B------:R-:W-:Y:S01]  /*d1b0*/  IADD3 R12, P2, R191.reuse, R118, RZ ;  /* 0x00000076bf0c7210 */ /* 0x040fe20007f5e0ff */
[----:B------:R-:W-:Y:S01]  /*d1c0*/  IMAD.MOV.U32 R190, RZ, RZ, 0x1 ;  /* 0x00000001ffbe7424 */ /* 0x000fe200078e00ff */
[----:B------:R-:W-:-:S02]  /*d1d0*/  IADD3 R6, P1, R191, R119, RZ ;  /* 0x00000077bf067210 */ /* 0x000fc40007f3e0ff */
[----:B------:R-:W-:Y:S01]  /*d1e0*/  IADD3 R2, P0, R191, R120, RZ ;  /* 0x00000078bf027210 */ /* 0x000fe20007f1e0ff */
[C---:B------:R-:W-:Y:S01]  /*d1f0*/  IMAD.X R13, R4.reuse, 0x1, R112, P2 ;  /* 0x00000001040d7824 */ /* 0x040fe200010e0670 */
[----:B------:R-:W-:Y:S01]  /*d200*/  MOV R9, R11 ;  /* 0x0000000b00097202 */ /* 0x000fe20000000f00 */
[C---:B------:R-:W-:Y:S02]  /*d210*/  IMAD.X R7, R4.reuse, 0x1, R113, P1 ;  /* 0x0000000104077824 */ /* 0x040fe400008e0671 */
[----:B------:R-:W-:Y:S01]  /*d220*/  IMAD.X R3, R4, 0x1, R114, P0 ;  /* 0x0000000104037824 */ /* 0x000fe200000e0672 */
[----:B------:R-:W-:Y:S01]  /*d230*/  @!PT LDS RZ, [RZ] ;  /* 0x00000000fffff984 */ /* 0x000fe20000000800 */
[----:B------:R-:W-:Y:S01]  /*d240*/  @!PT LDS RZ, [RZ] ;  /* 0x00000000fffff984 */ /* 0x000fe20000000800 */
[----:B------:R-:W-:Y:S01]  /*d250*/  @!PT LDS RZ, [RZ] ;  /* 0x00000000fffff984 */ /* 0x000fe20000000800 */
[----:B------:R2:W-:Y:S01]  /*d260*/  LDGSTS.E.BYPASS.LTC128B.128 [R187+0x6100], [R12.64], !P5 ;  /* 0x061000000cbb7fae */ /* 0x0005e2000e901d46 */
[----:B------:R-:W-:Y:S01]  /*d270*/  IMAD.MOV.U32 R191, RZ, RZ, R5 ;  /* 0x000000ffffbf7224 */ /* 0x000fe200078e0005 */
[----:B------:R-:W-:Y:S02]  /*d280*/  SEL R5, RZ, 0x10, P4 ;  /* 0x00000010ff057807 */ /* 0x000fe40002000000 */
[----:B------:R2:W-:Y:S01]  /*d290*/  LDGSTS.E.BYPASS.LTC128B.128 [R187+0x8100], [R6.64], !P4 ;  /* 0x0810000006bb7fae */ /* 0x0005e2000e101d46 */
[----:B------:R-:W-:-:S03]  /*d2a0*/  SEL R4, RZ, 0x10, P5 ;  /* 0x00000010ff047807 */ /* 0x000fc60002800000 */
[----:B------:R3:W-:Y:S02]  /*d2b0*/  LDGSTS.E.BYPASS.LTC128B.128 [R187+0xa100], [R2.64], !P3 ;  /* 0x0a10000002bb7fae */ /* 0x0007e4000d901d46 */
[----:B---3--:R-:W-:Y:S02]  /*d2c0*/  MOV R3, 0x181f ;  /* 0x0000181f00037802 */ /* 0x008fe40000000f00 */
[----:B------:R-:W-:Y:S02]  /*d2d0*/  MOV R2, 0xd2f0 ;  /* 0x0000d2f000027802 */ /* 0x000fe40000000f00 */
[----:B-12--5:R-:W-:Y:S05]  /*d2e0*/  CALL.REL.NOINC `($__internal_1_$__cuda_sm70_shflsync_idx_p) ;  /* 0x0000164000007944 */ /* 0x026fea0003c00000 */
[----:B------:R-:W-:Y:S01]  /*d2f0*/  IMAD.MOV.U32 R8, RZ, RZ, R191 ;  /* 0x000000ffff087224 */ /* 0x000fe200078e00bf */
[----:B------:R-:W-:Y:S01]  /*d300*/  MOV R190, 0x1 ;  /* 0x0000000100be7802 */ /* 0x000fe20000000f00 */
[----:B------:R-:W-:Y:S01]  /*d310*/  IMAD.MOV.U32 R191, RZ, RZ, R10 ;  /* 0x000000ffffbf7224 */ /* 0x000fe200078e000a */
[----:B------:R-:W-:Y:S02]  /*d320*/  MOV R3, 0x181f ;  /* 0x0000181f00037802 */ /* 0x000fe40000000f00 */
[----:B------:R-:W-:Y:S02]  /*d330*/  MOV R2, 0xd350 ;  /* 0x0000d35000027802 */ /* 0x000fe40000000f00 */
[----:B-1---5:R-:W-:Y:S05]  /*d340*/  CALL.REL.NOINC `($__internal_1_$__cuda_sm70_shflsync_idx_p) ;  /* 0x000015e000007944 */ /* 0x022fea0003c00000 */
[----:B-----5:R-:W-:Y:S01]  /*d350*/  MOV R0, R191 ;  /* 0x000000bf00007202 */ /* 0x020fe20000000f00 */
[----:B-1----:R-:W-:Y:S05]  /*d360*/  BRA `(.L_x_133) ;  /* 0xffff698000007947 */ /* 0x002fea000383ffff */
.L_x_53:
[----:B------:R-:W-:Y:S01]  /*d370*/  IMAD.MOV.U32 R124, RZ, RZ, R4 ;  /* 0x000000ffff7c7224 */ /* 0x000fe200078e0004 */
[----:B------:R-:W-:-:S02]  /*d380*/  MOV R0, 0x2 ;  /* 0x0000000200007802 */ /* 0x000fc40000000f00 */
[----:B------:R-:W-:Y:S02]  /*d390*/  MOV R2, 0xd3b0 ;  /* 0x0000d3b000027802 */ /* 0x000fe40000000f00 */
[----:B------:R-:W-:Y:S05]  /*d3a0*/  CALL.REL.NOINC `($__internal_0_$__cuda_sm70_shflsync_bfly_p) ;  /* 0x0000152000007944 */ /* 0x000fea0003c00000 */
[----:B------:R-:W-:Y:S01]  /*d3b0*/  FMNMX.FTZ R4, R4, R0, !PT ;  /* 0x0000000004047209 */ /* 0x000fe20007810000 */
[----:B------:R-:W-:Y:S01]  /*d3c0*/  IMAD.MOV.U32 R0, RZ, RZ, 0x1 ;  /* 0x00000001ff007424 */ /* 0x000fe200078e00ff */
[----:B------:R-:W-:-:S03]  /*d3d0*/  MOV R2, 0xd400 ;  /* 0x0000d40000027802 */ /* 0x000fc60000000f00 */
[----:B------:R-:W-:Y:S02]  /*d3e0*/  IMAD.MOV.U32 R124, RZ, RZ, R4 ;  /* 0x000000ffff7c7224 */ /* 0x000fe400078e0004 */
[----:B------:R-:W-:Y:S05]  /*d3f0*/  CALL.REL.NOINC `($__internal_0_$__cuda_sm70_shflsync_bfly_p) ;  /* 0x000014d000007944 */ /* 0x000fea0003c00000 */
[----:B------:R-:W-:Y:S01]  /*d400*/  FMNMX.FTZ R125, R4, R0, !PT ;  /* 0x00000000047d7209 */ /* 0x000fe20007810000 */
[----:B------:R-:W-:Y:S01]  /*d410*/  IMAD.MOV.U32 R124, RZ, RZ, R5 ;  /* 0x000000ffff7c7224 */ /* 0x000fe200078e0005 */
[----:B------:R-:W-:Y:S01]  /*d420*/  MOV R2, 0xd450 ;  /* 0x0000d45000027802 */ /* 0x000fe20000000f00 */
[----:B------:R-:W-:Y:S02]  /*d430*/  IMAD.MOV.U32 R0, RZ, RZ, 0x2 ;  /* 0x00000002ff007424 */ /* 0x000fe400078e00ff */
[----:B------:R-:W-:Y:S05]  /*d440*/  CALL.REL.NOINC `($__internal_0_$__cuda_sm70_shflsync_bfly_p) ;  /* 0x0000148000007944 */ /* 0x000fea0003c00000 */
[----:B------:R-:W-:Y:S01]  /*d450*/  FMNMX.FTZ R5, R5, R0, !PT ;  /* 0x0000000005057209 */ /* 0x000fe20007810000 */
[----:B------:R-:W-:Y:S01]  /*d460*/  IMAD.MOV.U32 R0, RZ, RZ, 0x1 ;  /* 0x00000001ff007424 */ /* 0x000fe200078e00ff */
[----:B------:R-:W-:-:S03]  /*d470*/  MOV R2, 0xd4a0 ;  /* 0x0000d4a000027802 */ /* 0x000fc60000000f00 */
[----:B------:R-:W-:Y:S02]  /*d480*/  IMAD.MOV.U32 R124, RZ, RZ, R5 ;  /* 0x000000ffff7c7224 */ /* 0x000fe400078e0005 */
[----:B------:R-:W-:Y:S05]  /*d490*/  CALL.REL.NOINC `($__internal_0_$__cuda_sm70_shflsync_bfly_p) ;  /* 0x0000143000007944 */ /* 0x000fea0003c00000 */
[----:B------:R-:W-:Y:S01]  /*d4a0*/  MOV R3, R0 ;  /* 0x0000000000037202 */ /* 0x000fe20000000f00 */
[----:B------:R-:W-:Y:S05]  /*d4b0*/  BRA `(.L_x_134) ;  /* 0xffff6f1000007947 */ /* 0x000fea000383ffff */
.L_x_55:
[----:B--234-:R-:W-:Y:S01]  /*d4c0*/  MOV R190, RZ ;  /* 0x000000ff00be7202 */ /* 0x01cfe20000000f00 */
[----:B------:R-:W-:Y:S01]  /*d4d0*/  IMAD.MOV.U32 R191, RZ, RZ, R7 ;  /* 0x000000ffffbf7224 */ /* 0x000fe200078e0007 */
[----:B------:R-:W-:Y:S01]  /*d4e0*/  MOV R2, 0xd510 ;  /* 0x0000d51000027802 */ /* 0x000fe20000000f00 */
[----:B------:R-:W-:Y:S02]  /*d4f0*/  IMAD.MOV.U32 R3, RZ, RZ, 0x181f ;  /* 0x0000181fff037424 */ /* 0x000fe400078e00ff */
[----:B-1----:R-:W-:Y:S05]  /*d500*/  CALL.REL.NOINC `($__internal_1_$__cuda_sm70_shflsync_idx_p) ;  /* 0x0000142000007944 */ /* 0x002fea0003c00000 */
[----:B------:R-:W-:Y:S01]  /*d510*/  MOV R2, R191 ;  /* 0x000000bf00027202 */ /* 0x000fe20000000f00 */
[----:B-1---5:R-:W-:-:S05]  /*d520*/  BRA `(.L_x_135) ;  /* 0xffff836000007947 */ /* 0x022fca000383ffff */
.L_x_58:
[----:B------:R-:W-:Y:S01]  /*d530*/  MOV R190, RZ ;  /* 0x000000ff00be7202 */ /* 0x000fe20000000f00 */
[----:B------:R-:W-:Y:S01]  /*d540*/  IMAD.MOV.U32 R191, RZ, RZ, R125 ;  /* 0x000000ffffbf7224 */ /* 0x000fe200078e007d */
[----:B------:R-:W-:Y:S01]  /*d550*/  MOV R2, 0xd580 ;  /* 0x0000d58000027802 */ /* 0x000fe20000000f00 */
[----:B------:R-:W-:Y:S02]  /*d560*/  IMAD.MOV.U32 R3, RZ, RZ, 0x181f ;  /* 0x0000181fff037424 */ /* 0x000fe400078e00ff */
[----:B------:R-:W-:Y:S05]  /*d570*/  CALL.REL.NOINC `($__internal_1_$__cuda_sm70_shflsync_idx_p) ;  /* 0x000013b000007944 */ /* 0x000fea0003c00000 */
[----:B------:R-:W-:Y:S01]  /*d580*/  MOV R124, R191 ;  /* 0x000000bf007c7202 */ /* 0x000fe20000000f00 */
[----:B-1---5:R-:W-:-:S05]  /*d590*/  BRA `(.L_x_136) ;  /* 0xffff911000007947 */ /* 0x022fca000383ffff */
.L_x_59:
[----:B------:R-:W-:Y:S01]  /*d5a0*/  MOV R190, RZ ;  /* 0x000000ff00be7202 */ /* 0x000fe20000000f00 */
[----:B------:R-:W-:Y:S01]  /*d5b0*/  IMAD.MOV.U32 R191, RZ, RZ, R138 ;  /* 0x000000ffffbf7224 */ /* 0x000fe200078e008a */
[----:B------:R-:W-:Y:S01]  /*d5c0*/  MOV R2, 0xd5f0 ;  /* 0x0000d5f000027802 */ /* 0x000fe20000000f00 */
[----:B------:R-:W-:Y:S02]  /*d5d0*/  IMAD.MOV.U32 R3, RZ, RZ, 0x181f ;  /* 0x0000181fff037424 */ /* 0x000fe400078e00ff */
[----:B-12---:R-:W-:Y:S05]  /*d5e0*/  CALL.REL.NOINC `($__internal_1_$__cuda_sm70_shflsync_idx_p) ;  /* 0x0000134000007944 */ /* 0x006fea0003c00000 */
[C---:B------:R-:W-:Y:S01]  /*d5f0*/  IADD3 R2, -R192.reuse, 0x10, RZ ;  /* 0x00000010c0027810 */ /* 0x040fe20007ffe1ff */
[----:B------:R-:W-:Y:S01]  /*d600*/  IMAD.MOV.U32 R190, RZ, RZ, 0x1 ;  /* 0x00000001ffbe7424 */ /* 0x000fe200078e00ff */
[----:B------:R-:W-:Y:S02]  /*d610*/  ISETP.NE.U32.AND P2, PT, R192, RZ, PT ;  /* 0x000000ffc000720c */ /* 0x000fe40003f45070 */
[----:B------:R-:W-:Y:S04]  /*d620*/  LOP3.LUT R2, R2, 0xf, RZ, 0xc0, !PT ;  /* 0x0000000f02027812 */ /* 0x000fe800078ec0ff */
[----:B------:R-:W-:Y:S04]  /*d630*/  IADD3 R2, P4, P3, R2, R191, R142 ;  /* 0x000000bf02027210 */ /* 0x000fe80007b9e08e */
[----:B------:R-:W-:Y:S05]  /*d640*/  IADD3.X R3, RZ, R124, R140, P4, P3 ;  /* 0x0000007cff037210 */ /* 0x000fea00027e648c */
[----:B------:R-:W-:Y:S01]  /*d650*/  @!PT LDS RZ, [RZ] ;  /* 0x00000000fffff984 */ /* 0x000fe20000000800 */
[----:B------:R-:W-:Y:S01]  /*d660*/  @!PT LDS RZ, [RZ] ;  /* 0x00000000fffff984 */ /* 0x000fe20000000800 */
[----:B------:R-:W-:Y:S01]  /*d670*/  @!PT LDS RZ, [RZ] ;  /* 0x00000000fffff984 */ /* 0x000fe20000000800 */
[----:B------:R2:W-:Y:S01]  /*d680*/  LDGSTS.E.BYPASS.LTC128B.128.ZFILL [R187+0x6100], [R2.64], P2 ;  /* 0x0610000002bb7fae */ /* 0x0005e20009141d46 */
[C---:B------:R-:W-:Y:S05]  /*d690*/  IADD3 R136, P2, R191.reuse, R143, RZ ;  /* 0x0000008fbf887210 */ /* 0x040fea0007f5e0ff */
[C---:B------:R-:W-:Y:S05]  /*d6a0*/  IMAD.X R137, R124.reuse, 0x1, R139, P2 ;  /* 0x000000017c897824 */ /* 0x040fea00010e068b */
[----:B------:R3:W-:Y:S01]  /*d6b0*/  LDGSTS.E.BYPASS.LTC128B.128 [R187+0x8100], [R136.64], !P0 ;  /* 0x0810000088bb7fae */ /* 0x0007e2000c101d46 */
[----:B--2---:R-:W-:Y:S01]  /*d6c0*/  IADD3 R2, P2, R191, R144, RZ ;  /* 0x00000090bf027210 */ /* 0x004fe20007f5e0ff */
[----:B------:R-:W-:Y:S04]  /*d6d0*/  IMAD.MOV.U32 R191, RZ, RZ, R125 ;  /* 0x000000ffffbf7224 */ /* 0x000fe800078e007d */
[----:B------:R-:W-:Y:S05]  /*d6e0*/  IMAD.X R3, R124, 0x1, R141, P2 ;  /* 0x000000017c037824 */ /* 0x000fea00010e068d */
[----:B------:R2:W-:Y:S02]  /*d6f0*/  LDGSTS.E.BYPASS.LTC128B.128 [R187+0xa100], [R2.64], !P1 ;  /* 0x0a10000002bb7fae */ /* 0x0005e4000c901d46 */
[----:B--2---:R-:W-:Y:S01]  /*d700*/  MOV R2, 0xd730 ;  /* 0x0000d73000027802 */ /* 0x004fe20000000f00 */
[----:B------:R-:W-:Y:S02]  /*d710*/  IMAD.MOV.U32 R3, RZ, RZ, 0x181f ;  /* 0x0000181fff037424 */ /* 0x000fe400078e00ff */
[----:B-1-3-5:R-:W-:Y:S05]  /*d720*/  CALL.REL.NOINC `($__internal_1_$__cuda_sm70_shflsync_idx_p) ;  /* 0x0000120000007944 */ /* 0x02afea0003c00000 */
[----:B------:R-:W-:Y:S01]  /*d730*/  MOV R190, 0x1 ;  /* 0x0000000100be7802 */ /* 0x000fe20000000f00 */
[----:B------:R-:W-:Y:S01]  /*d740*/  IMAD.MOV.U32 R124, RZ, RZ, R191 ;  /* 0x000000ffff7c7224 */ /* 0x000fe200078e00bf */
[----:B------:R-:W-:Y:S01]  /*d750*/  MOV R3, 0x181f ;  /* 0x0000181f00037802 */ /* 0x000fe20000000f00 */
[----:B------:R-:W-:Y:S01]  /*d760*/  IMAD.MOV.U32 R191, RZ, RZ, R138 ;  /* 0x000000ffffbf7224 */ /* 0x000fe200078e008a */
[----:B------:R-:W-:Y:S02]  /*d770*/  MOV R2, 0xd790 ;  /* 0x0000d79000027802 */ /* 0x000fe40000000f00 */
[----:B-1---5:R-:W-:Y:S05]  /*d780*/  CALL.REL.NOINC `($__internal_1_$__cuda_sm70_shflsync_idx_p) ;  /* 0x000011a000007944 */ /* 0x022fea0003c00000 */
[----:B-----5:R-:W-:Y:S01]  /*d790*/  MOV R0, R191 ;  /* 0x000000bf00007202 */ /* 0x020fe20000000f00 */
[----:B-1----:R-:W-:-:S05]  /*d7a0*/  BRA `(.L_x_137) ;  /* 0xffff902000007947 */ /* 0x002fca000383ffff */
.L_x_60:
[----:B------:R-:W-:Y:S02]  /*d7b0*/  MOV R0, 0x2 ;  /* 0x0000000200007802 */ /* 0x000fe40000000f00 */
[----:B------:R-:W-:Y:S02]  /*d7c0*/  MOV R2, 0xd7e0 ;  /* 0x0000d7e000027802 */ /* 0x000fe40000000f00 */
[----:B-1----:R-:W-:Y:S05]  /*d7d0*/  CALL.REL.NOINC `($__internal_0_$__cuda_sm70_shflsync_bfly_p) ;  /* 0x000010f000007944 */ /* 0x002fea0003c00000 */
[----:B------:R-:W-:Y:S01]  /*d7e0*/  FMNMX.FTZ R124, R124, R0, !PT ;  /* 0x000000007c7c7209 */ /* 0x000fe20007810000 */
[----:B------:R-:W-:Y:S01]  /*d7f0*/  IMAD.MOV.U32 R0, RZ, RZ, 0x1 ;  /* 0x00000001ff007424 */ /* 0x000fe200078e00ff */
[----:B------:R-:W-:Y:S02]  /*d800*/  MOV R2, 0xd820 ;  /* 0x0000d82000027802 */ /* 0x000fe40000000f00 */
        /* <DEDUP_REMOVED lines=8> */
[----:B------:R-:W-:Y:S02]  /*d890*/  MOV R2, 0xd8b0 ;  /* 0x0000d8b000027802 */ /* 0x000fe40000000f00 */
[----:B------:R-:W-:Y:S05]  /*d8a0*/  CALL.REL.NOINC `($__internal_0_$__cuda_sm70_shflsync_bfly_p) ;  /* 0x0000102000007944 */ /* 0x000fea0003c00000 */
[----:B------:R-:W-:-:S05]  /*d8b0*/  BRA `(.L_x_138) ;  /* 0xffff92b000007947 */ /* 0x000fca000383ffff */
.L_x_62:
[----:B------:R-:W-:Y:S01]  /*d8c0*/  IMAD.MOV.U32 R124, RZ, RZ, R195 ;  /* 0x000000ffff7c7224 */ /* 0x000fe200078e00c3 */
[----:B------:R-:W-:-:S02]  /*d8d0*/  MOV R0, 0x2 ;  /* 0x0000000200007802 */ /* 0x000fc40000000f00 */
[----:B------:R-:W-:Y:S02]  /*d8e0*/  MOV R2, 0xd900 ;  /* 0x0000d90000027802 */ /* 0x000fe40000000f00 */
[----:B------:R-:W-:Y:S05]  /*d8f0*/  CALL.REL.NOINC `($__internal_0_$__cuda_sm70_shflsync_bfly_p) ;  /* 0x00000fd000007944 */ /* 0x000fea0003c00000 */
[----:B------:R-:W-:Y:S05]  /*d900*/  BRA `(.L_x_139) ;  /* 0xffffa99000007947 */ /* 0x000fea000383ffff */
.L_x_63:
[----:B------:R-:W-:Y:S01]  /*d910*/  IMAD.MOV.U32 R124, RZ, RZ, R4 ;  /* 0x000000ffff7c7224 */ /* 0x000fe200078e0004 */
[----:B------:R-:W-:Y:S02]  /*d920*/  MOV R0, 0x1 ;  /* 0x0000000100007802 */ /* 0x000fe40000000f00 */
[----:B------:R-:W-:Y:S02]  /*d930*/  MOV R2, 0xd950 ;  /* 0x0000d95000027802 */ /* 0x000fe40000000f00 */
[----:B-1----:R-:W-:Y:S05]  /*d940*/  CALL.REL.NOINC `($__internal_0_$__cuda_sm70_shflsync_bfly_p) ;  /* 0x00000f8000007944 */ /* 0x002fea0003c00000 */
[----:B------:R-:W-:Y:S01]  /*d950*/  FADD.FTZ R4, R4, R0 ;  /* 0x0000000004047221 */ /* 0x000fe20000010000 */
[----:B------:R-:W-:Y:S02]  /*d960*/  MOV R124, R196 ;  /* 0x000000c4007c7202 */ /* 0x000fe40000000f00 */
[----:B------:R-:W-:Y:S02]  /*d970*/  MOV R0, 0x2 ;  /* 0x0000000200007802 */ /* 0x000fe40000000f00 */
[----:B------:R-:W-:Y:S02]  /*d980*/  MOV R2, 0xd9a0 ;  /* 0x0000d9a000027802 */ /* 0x000fe40000000f00 */
[----:B------:R-:W-:Y:S05]  /*d990*/  CALL.REL.NOINC `($__internal_0_$__cuda_sm70_shflsync_bfly_p) ;  /* 0x00000f3000007944 */ /* 0x000fea0003c00000 */
[----:B------:R-:W-:Y:S01]  /*d9a0*/  FADD.FTZ R5, R196, R0 ;  /* 0x00000000c4057221 */ /* 0x000fe20000010000 */
[----:B------:R-:W-:Y:S02]  /*d9b0*/  MOV R0, 0x1 ;  /* 0x0000000100007802 */ /* 0x000fe40000000f00 */
[----:B------:R-:W-:-:S02]  /*d9c0*/  MOV R2, 0xd9f0 ;  /* 0x0000d9f000027802 */ /* 0x000fc40000000f00 */
[----:B------:R-:W-:Y:S02]  /*d9d0*/  MOV R124, R5 ;  /* 0x00000005007c7202 */ /* 0x000fe40000000f00 */
[----:B------:R-:W-:Y:S05]  /*d9e0*/  CALL.REL.NOINC `($__internal_0_$__cuda_sm70_shflsync_bfly_p) ;  /* 0x00000ee000007944 */ /* 0x000fea0003c00000 */
[----:B------:R-:W-:Y:S01]  /*d9f0*/  MOV R3, R0 ;  /* 0x0000000000037202 */ /* 0x000fe20000000f00 */
[----:B------:R-:W-:Y:S05]  /*da00*/  BRA `(.L_x_140) ;  /* 0xffffa90000007947 */ /* 0x000fea000383ffff */
.L_x_70:
[----:B--234-:R-:W-:Y:S01]  /*da10*/  IMAD.MOV.U32 R191, RZ, RZ, R9 ;  /* 0x000000ffffbf7224 */ /* 0x01cfe200078e0009 */
[----:B------:R-:W-:Y:S01]  /*da20*/  MOV R190, RZ ;  /* 0x000000ff00be7202 */ /* 0x000fe20000000f00 */
[----:B------:R-:W-:Y:S01]  /*da30*/  IMAD.MOV.U32 R3, RZ, RZ, 0x181f ;  /* 0x0000181fff037424 */ /* 0x000fe200078e00ff */
[----:B------:R-:W-:Y:S02]  /*da40*/  MOV R2, 0xda60 ;  /* 0x0000da6000027802 */ /* 0x000fe40000000f00 */
[----:B-1----:R-:W-:Y:S05]  /*da50*/  CALL.REL.NOINC `($__internal_1_$__cuda_sm70_shflsync_idx_p) ;  /* 0x00000ed000007944 */ /* 0x002fea0003c00000 */
[----:B------:R-:W-:Y:S01]  /*da60*/  MOV R8, R191 ;  /* 0x000000bf00087202 */ /* 0x000fe20000000f00 */
[----:B-1---5:R-:W-:Y:S05]  /*da70*/  BRA `(.L_x_141) ;  /* 0xffffbfe000007947 */ /* 0x022fea000383ffff */
.L_x_71:
[----:B------:R-:W-:Y:S01]  /*da80*/  IMAD.MOV.U32 R191, RZ, RZ, R12 ;  /* 0x000000ffffbf7224 */ /* 0x000fe200078e000c */
[----:B------:R-:W-:Y:S01]  /*da90*/  MOV R190, RZ ;  /* 0x000000ff00be7202 */ /* 0x000fe20000000f00 */
[----:B------:R-:W-:Y:S01]  /*daa0*/  IMAD.MOV.U32 R3, RZ, RZ, 0x181f ;  /* 0x0000181fff037424 */ /* 0x000fe200078e00ff */
[----:B------:R-:W-:Y:S02]  /*dab0*/  MOV R2, 0xdad0 ;  /* 0x0000dad000027802 */ /* 0x000fe40000000f00 */
[----:B-123--:R-:W-:Y:S05]  /*dac0*/  CALL.REL.NOINC `($__internal_1_$__cuda_sm70_shflsync_idx_p) ;  /* 0x00000e6000007944 */ /* 0x00efea0003c00000 */
[----:B-----5:R-:W-:Y:S01]  /*dad0*/  MOV R0, R191 ;  /* 0x000000bf00007202 */ /* 0x020fe20000000f00 */
[----:B-1----:R-:W-:Y:S05]  /*dae0*/  BRA `(.L_x_142) ;  /* 0xffffbf9000007947 */ /* 0x002fea000383ffff */
.L_x_74:
[----:B------:R-:W-:Y:S01]  /*daf0*/  IMAD.MOV.U32 R191, RZ, RZ, R9 ;  /* 0x000000ffffbf7224 */ /* 0x000fe200078e0009 */
[----:B------:R-:W-:Y:S01]  /*db00*/  MOV R190, 0x1 ;  /* 0x0000000100be7802 */ /* 0x000fe20000000f00 */
[----:B--2---:R-:W-:Y:S01]  /*db10*/  IMAD.MOV.U32 R3, RZ, RZ, 0x181f ;  /* 0x0000181fff037424 */ /* 0x004fe200078e00ff */
[----:B------:R-:W-:-:S02]  /*db20*/  MOV R2, 0xdb40 ;  /* 0x0000db4000027802 */ /* 0x000fc40000000f00 */
[----:B-1-34-:R-:W-:Y:S05]  /*db30*/  CALL.REL.NOINC `($__internal_1_$__cuda_sm70_shflsync_idx_p) ;  /* 0x00000df000007944 */ /* 0x01afea0003c00000 */
        /* <DEDUP_REMOVED lines=8> */
.L_x_77:
[----:B------:R-:W-:Y:S01]  /*dbc0*/  IMAD.MOV.U32 R191, RZ, RZ, R9 ;  /* 0x000000ffffbf7224 */ /* 0x000fe200078e0009 */
[----:B------:R-:W-:Y:S01]  /*dbd0*/  MOV R190, 0x2 ;  /* 0x0000000200be7802 */ /* 0x000fe20000000f00 */
[----:B--2---:R-:W-:Y:S01]  /*dbe0*/  IMAD.MOV.U32 R3, RZ, RZ, 0x181f ;  /* 0x0000181fff037424 */ /* 0x004fe200078e00ff */
[----:B------:R-:W-:Y:S02]  /*dbf0*/  MOV R2, 0xdc10 ;  /* 0x0000dc1000027802 */ /* 0x000fe40000000f00 */
[----:B-1-34-:R-:W-:Y:S05]  /*dc00*/  CALL.REL.NOINC `($__internal_1_$__cuda_sm70_shflsync_idx_p) ;  /* 0x00000d2000007944 */ /* 0x01afea0003c00000 */
[----:B------:R-:W-:Y:S01]  /*dc10*/  MOV R8, R191 ;  /* 0x000000bf00087202 */ /* 0x000fe20000000f00 */
[----:B-1---5:R-:W-:Y:S05]  /*dc20*/  BRA `(.L_x_144) ;  /* 0xffffc12000007947 */ /* 0x022fea000383ffff */
.L_x_78:
[----:B------:R-:W-:Y:S01]  /*dc30*/  IMAD.MOV.U32 R191, RZ, RZ, R12 ;  /* 0x000000ffffbf7224 */ /* 0x000fe200078e000c */
[----:B------:R-:W-:Y:S01]  /*dc40*/  MOV R190, 0x2 ;  /* 0x0000000200be7802 */ /* 0x000fe20000000f00 */
[----:B--2---:R-:W-:Y:S01]  /*dc50*/  IMAD.MOV.U32 R3, RZ, RZ, 0x181f ;  /* 0x0000181fff037424 */ /* 0x004fe200078e00ff */
[----:B------:R-:W-:Y:S02]  /*dc60*/  MOV R2, 0xdc80 ;  /* 0x0000dc8000027802 */ /* 0x000fe40000000f00 */
[----:B-1-34-:R-:W-:Y:S05]  /*dc70*/  CALL.REL.NOINC `($__internal_1_$__cuda_sm70_shflsync_idx_p) ;  /* 0x00000cb000007944 */ /* 0x01afea0003c00000 */
[----:B-----5:R-:W-:Y:S01]  /*dc80*/  MOV R0, R191 ;  /* 0x000000bf00007202 */ /* 0x020fe20000000f00 */
[----:B-1----:R-:W-:Y:S05]  /*dc90*/  BRA `(.L_x_145) ;  /* 0xffffc0d000007947 */ /* 0x002fea000383ffff */
.L_x_81:
[----:B------:R-:W-:Y:S01]  /*dca0*/  IMAD.MOV.U32 R191, RZ, RZ, R9 ;  /* 0x000000ffffbf7224 */ /* 0x000fe200078e0009 */
[----:B------:R-:W-:Y:S01]  /*dcb0*/  MOV R190, 0x3 ;  /* 0x0000000300be7802 */ /* 0x000fe20000000f00 */
[----:B---3--:R-:W-:Y:S01]  /*dcc0*/  IMAD.MOV.U32 R3, RZ, RZ, 0x181f ;  /* 0x0000181fff037424 */ /* 0x008fe200078e00ff */
        /* <DEDUP_REMOVED lines=10> */
.L_x_83:
[----:B------:R-:W-:Y:S01]  /*dd70*/  IMAD.MOV.U32 R191, RZ, RZ, R5 ;  /* 0x000000ffffbf7224 */ /* 0x000fe200078e0005 */
[----:B------:R-:W-:Y:S01]  /*dd80*/  MOV R190, RZ ;  /* 0x000000ff00be7202 */ /* 0x000fe20000000f00 */
[----:B------:R-:W-:Y:S01]  /*dd90*/  IMAD.MOV.U32 R3, RZ, RZ, 0x1c1f ;  /* 0x00001c1fff037424 */ /* 0x000fe200078e00ff */
[----:B------:R-:W-:Y:S02]  /*dda0*/  MOV R2, 0xddc0 ;  /* 0x0000ddc000027802 */ /* 0x000fe40000000f00 */
[----:B------:R-:W-:Y:S05]  /*ddb0*/  CALL.REL.NOINC `($__internal_1_$__cuda_sm70_shflsync_idx_p) ;  /* 0x00000b7000007944 */ /* 0x000fea0003c00000 */
[----:B------:R-:W-:Y:S01]  /*ddc0*/  MOV R4, R191 ;  /* 0x000000bf00047202 */ /* 0x000fe20000000f00 */
[----:B-1---5:R-:W-:Y:S05]  /*ddd0*/  BRA `(.L_x_147) ;  /* 0xffffc44000007947 */ /* 0x022fea000383ffff */
.L_x_84:
[----:B------:R-:W-:Y:S01]  /*dde0*/  IMAD.MOV.U32 R191, RZ, RZ, R12 ;  /* 0x000000ffffbf7224 */ /* 0x000fe200078e000c */
[----:B------:R-:W-:Y:S01]  /*ddf0*/  MOV R190, RZ ;  /* 0x000000ff00be7202 */ /* 0x000fe20000000f00 */
[----:B------:R-:W-:Y:S01]  /*de00*/  IMAD.MOV.U32 R3, RZ, RZ, 0x1c1f ;  /* 0x00001c1fff037424 */ /* 0x000fe200078e00ff */
[----:B------:R-:W-:Y:S02]  /*de10*/  MOV R2, 0xde30 ;  /* 0x0000de3000027802 */ /* 0x000fe40000000f00 */
[----:B-12---:R-:W-:Y:S05]  /*de20*/  CALL.REL.NOINC `($__internal_1_$__cuda_sm70_shflsync_idx_p) ;  /* 0x00000b0000007944 */ /* 0x006fea0003c00000 */
[----:B-----5:R-:W-:Y:S01]  /*de30*/  MOV R0, R191 ;  /* 0x000000bf00007202 */ /* 0x020fe20000000f00 */
[----:B-1----:R-:W-:Y:S05]  /*de40*/  BRA `(.L_x_148) ;  /* 0xffffc3f000007947 */ /* 0x002fea000383ffff */
.L_x_87:
[----:B------:R-:W-:Y:S01]  /*de50*/  IMAD.MOV.U32 R191, RZ, RZ, R5 ;  /* 0x000000ffffbf7224 */ /* 0x000fe200078e0005 */
[----:B------:R-:W-:Y:S01]  /*de60*/  MOV R190, 0x1 ;  /* 0x0000000100be7802 */ /* 0x000fe20000000f00 */
[----:B----4-:R-:W-:Y:S01]  /*de70*/  IMAD.MOV.U32 R3, RZ, RZ, 0x1c1f ;  /* 0x00001c1fff037424 */ /* 0x010fe200078e00ff */
[----:B------:R-:W-:-:S02]  /*de80*/  MOV R2, 0xdea0 ;  /* 0x0000dea000027802 */ /* 0x000fc40000000f00 */
[----:B-123--:R-:W-:Y:S05]  /*de90*/  CALL.REL.NOINC `($__internal_1_$__cuda_sm70_shflsync_idx_p) ;  /* 0x00000a9000007944 */ /* 0x00efea0003c00000 */
        /* <DEDUP_REMOVED lines=8> */
.L_x_91:
[----:B------:R-:W-:Y:S01]  /*df20*/  IMAD.MOV.U32 R191, RZ, RZ, R9 ;  /* 0x000000ffffbf7224 */ /* 0x000fe200078e0009 */
[----:B------:R-:W-:Y:S01]  /*df30*/  MOV R190, RZ ;  /* 0x000000ff00be7202 */ /* 0x000fe20000000f00 */
[----:B------:R-:W-:Y:S01]  /*df40*/  IMAD.MOV.U32 R3, RZ, RZ, 0x181f ;  /* 0x0000181fff037424 */ /* 0x000fe200078e00ff */
[----:B------:R-:W-:Y:S02]  /*df50*/  MOV R2, 0xdf70 ;  /* 0x0000df7000027802 */ /* 0x000fe40000000f00 */
[----:B------:R-:W-:Y:S05]  /*df60*/  CALL.REL.NOINC `($__internal_1_$__cuda_sm70_shflsync_idx_p) ;  /* 0x000009c000007944 */ /* 0x000fea0003c00000 */
[----:B------:R-:W-:Y:S01]  /*df70*/  MOV R8, R191 ;  /* 0x000000bf00087202 */ /* 0x000fe20000000f00 */
[----:B-1---5:R-:W-:Y:S05]  /*df80*/  BRA `(.L_x_150) ;  /* 0xffffd92000007947 */ /* 0x022fea000383ffff */
.L_x_92:
[----:B------:R-:W-:Y:S01]  /*df90*/  IMAD.MOV.U32 R191, RZ, RZ, R12 ;  /* 0x000000ffffbf7224 */ /* 0x000fe200078e000c */
[----:B------:R-:W-:Y:S01]  /*dfa0*/  MOV R190, RZ ;  /* 0x000000ff00be7202 */ /* 0x000fe20000000f00 */
[----:B------:R-:W-:Y:S01]  /*dfb0*/  IMAD.MOV.U32 R3, RZ, RZ, 0x181f ;  /* 0x0000181fff037424 */ /* 0x000fe200078e00ff */
[----:B------:R-:W-:Y:S02]  /*dfc0*/  MOV R2, 0xdfe0 ;  /* 0x0000dfe000027802 */ /* 0x000fe40000000f00 */
[----:B-12---:R-:W-:Y:S05]  /*dfd0*/  CALL.REL.NOINC `($__internal_1_$__cuda_sm70_shflsync_idx_p) ;  /* 0x0000095000007944 */ /* 0x006fea0003c00000 */
[----:B-----5:R-:W-:Y:S01]  /*dfe0*/  MOV R0, R191 ;  /* 0x000000bf00007202 */ /* 0x020fe20000000f00 */
[----:B-1----:R-:W-:Y:S05]  /*dff0*/  BRA `(.L_x_151) ;  /* 0xffffd8d000007947 */ /* 0x002fea000383ffff */
.L_x_95:
        /* <DEDUP_REMOVED lines=13> */
.L_x_98:
[----:B------:R-:W-:Y:S01]  /*e0d0*/  IMAD.MOV.U32 R191, RZ, RZ, R9 ;  /* 0x000000ffffbf7224 */ /* 0x000fe200078e0009 */
[----:B------:R-:W-:Y:S01]  /*e0e0*/  MOV R190, 0x2 ;  /* 0x0000000200be7802 */ /* 0x000fe20000000f00 */
[----:B-1----:R-:W-:Y:S01]  /*e0f0*/  IMAD.MOV.U32 R3, RZ, RZ, 0x181f ;  /* 0x0000181fff037424 */ /* 0x002fe200078e00ff */
[----:B------:R-:W-:Y:S02]  /*e100*/  MOV R2, 0xe120 ;  /* 0x0000e12000027802 */ /* 0x000fe40000000f00 */
[----:B--234-:R-:W-:Y:S05]  /*e110*/  CALL.REL.NOINC `($__internal_1_$__cuda_sm70_shflsync_idx_p) ;  /* 0x0000081000007944 */ /* 0x01cfea0003c00000 */
[----:B------:R-:W-:Y:S01]  /*e120*/  MOV R8, R191 ;  /* 0x000000bf00087202 */ /* 0x000fe20000000f00 */
[----:B-1---5:R-:W-:Y:S05]  /*e130*/  BRA `(.L_x_153) ;  /* 0xffffda7000007947 */ /* 0x022fea000383ffff */
.L_x_99:
[----:B------:R-:W-:Y:S01]  /*e140*/  IMAD.MOV.U32 R191, RZ, RZ, R12 ;  /* 0x000000ffffbf7224 */ /* 0x000fe200078e000c */
[----:B------:R-:W-:Y:S01]  /*e150*/  MOV R190, 0x2 ;  /* 0x0000000200be7802 */ /* 0x000fe20000000f00 */
[----:B------:R-:W-:Y:S01]  /*e160*/  IMAD.MOV.U32 R3, RZ, RZ, 0x181f ;  /* 0x0000181fff037424 */ /* 0x000fe200078e00ff */
[----:B------:R-:W-:Y:S02]  /*e170*/  MOV R2, 0xe190 ;  /* 0x0000e19000027802 */ /* 0x000fe40000000f00 */
[----:B-1234-:R-:W-:Y:S05]  /*e180*/  CALL.REL.NOINC `($__internal_1_$__cuda_sm70_shflsync_idx_p) ;  /* 0x000007a000007944 */ /* 0x01efea0003c00000 */
[----:B-----5:R-:W-:Y:S01]  /*e190*/  MOV R0, R191 ;  /* 0x000000bf00007202 */ /* 0x020fe20000000f00 */
[----:B-1----:R-:W-:Y:S05]  /*e1a0*/  BRA `(.L_x_154) ;  /* 0xffffda2000007947 */ /* 0x002fea000383ffff */
.L_x_102:
[----:B------:R-:W-:Y:S01]  /*e1b0*/  IMAD.MOV.U32 R191, RZ, RZ, R9 ;  /* 0x000000ffffbf7224 */ /* 0x000fe200078e0009 */
[----:B------:R-:W-:Y:S01]  /*e1c0*/  MOV R190, 0x3 ;  /* 0x0000000300be7802 */ /* 0x000fe20000000f00 */
[----:B-1----:R-:W-:Y:S01]  /*e1d0*/  IMAD.MOV.U32 R3, RZ, RZ, 0x181f ;  /* 0x0000181fff037424 */ /* 0x002fe200078e00ff */
[----:B------:R-:W-:-:S02]  /*e1e0*/  MOV R2, 0xe200 ;  /* 0x0000e20000027802 */ /* 0x000fc40000000f00 */
[----:B--234-:R-:W-:Y:S05]  /*e1f0*/  CALL.REL.NOINC `($__internal_1_$__cuda_sm70_shflsync_idx_p) ;  /* 0x0000073000007944 */ /* 0x01cfea0003c00000 */
        /* <DEDUP_REMOVED lines=8> */
.L_x_104:
[----:B------:R-:W-:Y:S01]  /*e280*/  IMAD.MOV.U32 R191, RZ, RZ, R94 ;  /* 0x000000ffffbf7224 */ /* 0x000fe200078e005e */
[----:B------:R-:W-:Y:S01]  /*e290*/  MOV R190, RZ ;  /* 0x000000ff00be7202 */ /* 0x000fe20000000f00 */
[----:B------:R-:W-:Y:S01]  /*e2a0*/  IMAD.MOV.U32 R3, RZ, RZ, 0x1f ;  /* 0x0000001fff037424 */ /* 0x000fe200078e00ff */
[----:B------:R-:W-:Y:S02]  /*e2b0*/  MOV R2, 0xe2d0 ;  /* 0x0000e2d000027802 */ /* 0x000fe40000000f00 */
[----:B-12---:R-:W-:Y:S05]  /*e2c0*/  CALL.REL.NOINC `($__internal_1_$__cuda_sm70_shflsync_idx_p) ;  /* 0x0000066000007944 */ /* 0x006fea0003c00000 */
[----:B------:R-:W-:Y:S01]  /*e2d0*/  MOV R9, R191 ;  /* 0x000000bf00097202 */ /* 0x000fe20000000f00 */
[----:B-1---5:R-:W-:Y:S05]  /*e2e0*/  BRA `(.L_x_156) ;  /* 0xffffdc5000007947 */ /* 0x022fea000383ffff */
.L_x_105:
[----:B------:R-:W-:Y:S01]  /*e2f0*/  IMAD.MOV.U32 R191, RZ, RZ, R94 ;  /* 0x000000ffffbf7224 */ /* 0x000fe200078e005e */
[----:B------:R-:W-:Y:S01]  /*e300*/  MOV R190, 0x1 ;  /* 0x0000000100be7802 */ /* 0x000fe20000000f00 */
[----:B------:R-:W-:Y:S01]  /*e310*/  IMAD.MOV.U32 R3, RZ, RZ, 0x1f ;  /* 0x0000001fff037424 */ /* 0x000fe200078e00ff */
[----:B------:R-:W-:Y:S02]  /*e320*/  MOV R2, 0xe340 ;  /* 0x0000e34000027802 */ /* 0x000fe40000000f00 */
[----:B-123--:R-:W-:Y:S05]  /*e330*/  CALL.REL.NOINC `($__internal_1_$__cuda_sm70_shflsync_idx_p) ;  /* 0x000005f000007944 */ /* 0x00efea0003c00000 */
[----:B------:R-:W-:Y:S01]  /*e340*/  MOV R8, R191 ;  /* 0x000000bf00087202 */ /* 0x000fe20000000f00 */
[----:B-1---5:R-:W-:Y:S05]  /*e350*/  BRA `(.L_x_157) ;  /* 0xffffdc0000007947 */ /* 0x022fea000383ffff */
.L_x_106:
[----:B------:R-:W-:Y:S02]  /*e360*/  MOV R2, 0x1 ;  /* 0x0000000100027802 */ /* 0x000fe40000000f00 */
[----:B------:R-:W-:-:S02]  /*e370*/  MOV R3, 0xe390 ;  /* 0x0000e39000037802 */ /* 0x000fc40000000f00 */
[----:B--234-:R-:W-:Y:S05]  /*e380*/  CALL.REL.NOINC `($__internal_2_$__cuda_sm70_shflsync_up_p) ;  /* 0x0000061000007944 */ /* 0x01cfea0003c00000 */
[----:B------:R-:W-:Y:S05]  /*e390*/  BRA `(.L_x_158) ;  /* 0xffffdce000007947 */ /* 0x000fea000383ffff */
.L_x_107:
[----:B------:R-:W-:Y:S02]  /*e3a0*/  MOV R2, 0x2 ;  /* 0x0000000200027802 */ /* 0x000fe40000000f00 */
[----:B------:R-:W-:-:S02]  /*e3b0*/  MOV R3, 0xe3d0 ;  /* 0x0000e3d000037802 */ /* 0x000fc40000000f00 */
[----:B--23--:R-:W-:Y:S05]  /*e3c0*/  CALL.REL.NOINC `($__internal_2_$__cuda_sm70_shflsync_up_p) ;  /* 0x000005d000007944 */ /* 0x00cfea0003c00000 */
        /* <DEDUP_REMOVED lines=24> */
.L_x_111:
[----:B------:R-:W-:Y:S02]  /*e550*/  MOV R2, 0x1 ;  /* 0x0000000100027802 */ /* 0x000fe40000000f00 */
[----:B------:R-:W-:Y:S02]  /*e560*/  MOV R3, 0xe580 ;  /* 0x0000e58000037802 */ /* 0x000fe40000000f00 */
[----:B------:R-:W-:Y:S05]  /*e570*/  CALL.REL.NOINC `($__internal_2_$__cuda_sm70_shflsync_up_p) ;  /* 0x0000042000007944 */ /* 0x000fea0003c00000 */
[----:B------:R-:W-:Y:S01]  /*e580*/  MOV R2, R4 ;  /* 0x0000000400027202 */ /* 0x000fe20000000f00 */
[----:B------:R-:W-:Y:S05]  /*e590*/  BRA `(.L_x_160) ;  /* 0xffffdd3000007947 */ /* 0x000fea000383ffff */
.L_x_112:
[----:B------:R-:W-:Y:S02]  /*e5a0*/  MOV R2, 0x2 ;  /* 0x0000000200027802 */ /* 0x000fe40000000f00 */
[----:B------:R-:W-:Y:S02]  /*e5b0*/  MOV R3, 0xe5d0 ;  /* 0x0000e5d000037802 */ /* 0x000fe40000000f00 */
        /* <DEDUP_REMOVED lines=25> */
.L_x_114:
[----:B------:R-:W-:Y:S02]  /*e750*/  SEL R0, RZ, 0x1, P0 ;  /* 0x00000001ff007807 */ /* 0x000fe40000000000 */
[----:B------:R-:W-:Y:S02]  /*e760*/  MOV R2, 0xe780 ;  /* 0x0000e78000027802 */ /* 0x000fe40000000f00 */
[----:B-1----:R-:W-:Y:S05]  /*e770*/  CALL.REL.NOINC `($__internal_3_$__cuda_sm70_votesync_ballot) ;  /* 0x0000029000007944 */ /* 0x002fea0003c00000 */
[----:B------:R-:W-:Y:S05]  /*e780*/  BRA `(.L_x_162) ;  /* 0xffffdcd000007947 */ /* 0x000fea000383ffff */
.L_x_115:
[----:B------:R-:W-:Y:S01]  /*e790*/  IMAD.MOV.U32 R191, RZ, RZ, R6 ;  /* 0x000000ffffbf7224 */ /* 0x000fe200078e0006 */
[----:B---3--:R-:W-:Y:S01]  /*e7a0*/  MOV R190, R11 ;  /* 0x0000000b00be7202 */ /* 0x008fe20000000f00 */
[----:B------:R-:W-:Y:S01]  /*e7b0*/  IMAD.MOV.U32 R3, RZ, RZ, 0x1f ;  /* 0x0000001fff037424 */ /* 0x000fe200078e00ff */
[----:B------:R-:W-:Y:S02]  /*e7c0*/  MOV R2, 0xe7e0 ;  /* 0x0000e7e000027802 */ /* 0x000fe40000000f00 */
[----:B-12---:R-:W-:Y:S05]  /*e7d0*/  CALL.REL.NOINC `($__internal_1_$__cuda_sm70_shflsync_idx_p) ;  /* 0x0000015000007944 */ /* 0x006fea0003c00000 */
[----:B------:R-:W-:Y:S01]  /*e7e0*/  IMAD.MOV.U32 R6, RZ, RZ, R191 ;  /* 0x000000ffff067224 */ /* 0x000fe200078e00bf */
[----:B------:R-:W-:Y:S01]  /*e7f0*/  MOV R190, R11 ;  /* 0x0000000b00be7202 */ /* 0x000fe20000000f00 */
[----:B------:R-:W-:Y:S01]  /*e800*/  IMAD.MOV.U32 R191, RZ, RZ, R7 ;  /* 0x000000ffffbf7224 */ /* 0x000fe200078e0007 */
[----:B------:R-:W-:Y:S02]  /*e810*/  MOV R3, 0x1f ;  /* 0x0000001f00037802 */ /* 0x000fe40000000f00 */
[----:B------:R-:W-:-:S02]  /*e820*/  MOV R2, 0xe840 ;  /* 0x0000e84000027802 */ /* 0x000fc40000000f00 */
[----:B-1---5:R-:W-:Y:S05]  /*e830*/  CALL.REL.NOINC `($__internal_1_$__cuda_sm70_shflsync_idx_p) ;  /* 0x000000f000007944 */ /* 0x022fea0003c00000 */
[----:B------:R-:W-:Y:S01]  /*e840*/  MOV R7, R191 ;  /* 0x000000bf00077202 */ /* 0x000fe20000000f00 */
[----:B-1---5:R-:W-:Y:S05]  /*e850*/  BRA `(.L_x_163) ;  /* 0xffffdc4000007947 */ /* 0x022fea000383ffff */
.L_x_118:
[----:B------:R-:W-:Y:S01]  /*e860*/  IMAD.MOV.U32 R191, RZ, RZ, R4 ;  /* 0x000000ffffbf7224 */ /* 0x000fe200078e0004 */
[----:B------:R-:W-:Y:S01]  /*e870*/  MOV R190, R0 ;  /* 0x0000000000be7202 */ /* 0x000fe20000000f00 */
[----:B------:R-:W-:Y:S01]  /*e880*/  IMAD.MOV.U32 R3, RZ, RZ, 0x1f ;  /* 0x0000001fff037424 */ /* 0x000fe200078e00ff */
[----:B------:R-:W-:-:S02]  /*e890*/  MOV R2, 0xe8b0 ;  /* 0x0000e8b000027802 */ /* 0x000fc40000000f00 */
[----:B-1-34-:R-:W-:Y:S05]  /*e8a0*/  CALL.REL.NOINC `($__internal_1_$__cuda_sm70_shflsync_idx_p) ;  /* 0x0000008000007944 */ /* 0x01afea0003c00000 */
[----:B------:R-:W-:Y:S01]  /*e8b0*/  MOV R10, R191 ;  /* 0x000000bf000a7202 */ /* 0x000fe20000000f00 */
[----:B-1---5:R-:W-:Y:S05]  /*e8c0*/  BRA `(.L_x_117) ;  /* 0xffffdc3000007947 */ /* 0x022fea000383ffff */
        .weak           $__internal_0_$__cuda_sm70_shflsync_bfly_p
        .type           $__internal_0_$__cuda_sm70_shflsync_bfly_p,@function
        .size           $__internal_0_$__cuda_sm70_shflsync_bfly_p,($__internal_1_$__cuda_sm70_shflsync_idx_p - $__internal_0_$__cuda_sm70_shflsync_bfly_p)
$__internal_0_$__cuda_sm70_shflsync_bfly_p:
[----:B------:R-:W-:Y:S02]  /*e8d0*/  MOV R137, 0xffffffff ;  /* 0xffffffff00897802 */ /* 0x000fe40000000f00 */
[----:B------:R-:W-:-:S02]  /*e8e0*/  MOV R3, 0x1f ;  /* 0x0000001f00037802 */ /* 0x000fc40000000f00 */
[----:B------:R-:W-:Y:S04]  /*e8f0*/  WARPSYNC R137 ;  /* 0x0000008900007348 */ /* 0x000fe80003800000 */
[----:B------:R1:W2:Y:S02]  /*e900*/  SHFL.BFLY PT, R0, R124, R0, R3 ;  /* 0x0c0000007c007389 */ /* 0x0002a400000e0003 */
[----:B-1----:R-:W-:-:S04]  /*e910*/  MOV R3, 0x0 ;  /* 0x0000000000037802 */ /* 0x002fc80000000f00 */
[----:B--2---:R-:W-:Y:S05]  /*e920*/  RET.REL.NODEC R2 `(_ZN7cutlass13device_kernelIN5flash19enable_sm80_to_sm89INS1_16FlashAttnFwdSm80INS1_25CollectiveMainloopFwdSm80ILi8ELi1ELb0EN4cute5tupleIJNS5_1CILi128EEENS7_ILi64EEENS7_ILi192EEEEEELi192ENS_10bfloat16_tEfNS_4arch4Sm80ELb0ELb0ELb0ELb1ELb1ELb0ELb1ELb1EEENS1_21CollectiveEpilogueFwdINS6_IJS8_SA_S9_EEENS6_IJNS7_ILi1EEESI_SI_EEESC_SE_Li256ELb1ELb1ELb1ELb0EEENS1_36VarlenDynamicPersistentTileSchedulerILi128ELi64ELi256ELi256ELb1ELb1ELb0ELb0ELb1ELb1EEEEEEEEEvNT_6ParamsE) ;  /* 0xffff16d002007950 */ /* 0x004fea0003c3ffff */
        .weak           $__internal_1_$__cuda_sm70_shflsync_idx_p
        .type           $__internal_1_$__cuda_sm70_shflsync_idx_p,@function
        .size           $__internal_1_$__cuda_sm70_shflsync_idx_p,($__internal_2_$__cuda_sm70_shflsync_up_p - $__internal_1_$__cuda_sm70_shflsync_idx_p)
$__internal_1_$__cuda_sm70_shflsync_idx_p:
[----:B------:R1:W-:Y:S02]  /*e930*/  STL [R1+0x10], R0 ;  /* 0x0000100001007387 */ /* 0x0003e40000100800 */
[----:B-1----:R-:W-:-:S04]  /*e940*/  MOV R0, 0xffffffff ;  /* 0xffffffff00007802 */ /* 0x002fc80000000f00 */
[----:B------:R-:W-:Y:S04]  /*e950*/  WARPSYNC R0 ;  /* 0x0000000000007348 */ /* 0x000fe80003800000 */
[----:B------:R1:W2:Y:S04]  /*e960*/  SHFL.IDX PT, R191, R191, R190, R3 ;  /* 0x000000bebfbf7389 */ /* 0x0002a800000e0003 */
[----:B-1----:R1:W5:Y:S01]  /*e970*/  LDL.LU R0, [R1+0x10] ;  /* 0x0000100001007983 */ /* 0x0023620000300800 */
[----:B------:R-:W-:-:S04]  /*e980*/  MOV R3, 0x0 ;  /* 0x0000000000037802 */ /* 0x000fc80000000f00 */
[----:B--2---:R-:W-:Y:S05]  /*e990*/  RET.REL.NODEC R2 `(_ZN7cutlass13device_kernelIN5flash19enable_sm80_to_sm89INS1_16FlashAttnFwdSm80INS1_25CollectiveMainloopFwdSm80ILi8ELi1ELb0EN4cute5tupleIJNS5_1CILi128EEENS7_ILi64EEENS7_ILi192EEEEEELi192ENS_10bfloat16_tEfNS_4arch4Sm80ELb0ELb0ELb0ELb1ELb1ELb0ELb1ELb1EEENS1_21CollectiveEpilogueFwdINS6_IJS8_SA_S9_EEENS6_IJNS7_ILi1EEESI_SI_EEESC_SE_Li256ELb1ELb1ELb1ELb0EEENS1_36VarlenDynamicPersistentTileSchedulerILi128ELi64ELi256ELi256ELb1ELb1ELb0ELb0ELb1ELb1EEEEEEEEEvNT_6ParamsE) ;  /* 0xffff166002007950 */ /* 0x004fea0003c3ffff */
        .weak           $__internal_2_$__cuda_sm70_shflsync_up_p
        .type           $__internal_2_$__cuda_sm70_shflsync_up_p,@function
        .size           $__internal_2_$__cuda_sm70_shflsync_up_p,($__internal_3_$__cuda_sm70_votesync_ballot - $__internal_2_$__cuda_sm70_shflsync_up_p)
$__internal_2_$__cuda_sm70_shflsync_up_p:
[----:B------:R-:W-:Y:S02]  /*e9a0*/  IMAD.MOV.U32 R4, RZ, RZ, RZ ;  /* 0x000000ffff047224 */ /* 0x000fe400078e00ff */
[----:B------:R-:W-:-:S04]  /*e9b0*/  IMAD.MOV.U32 R11, RZ, RZ, -0x1 ;  /* 0xffffffffff0b7424 */ /* 0x000fc800078e00ff */
[----:B------:R-:W-:Y:S04]  /*e9c0*/  WARPSYNC R11 ;  /* 0x0000000b00007348 */ /* 0x000fe80003800000 */
[----:B------:R1:W2:Y:S02]  /*e9d0*/  SHFL.UP PT, R4, R0, R2, R4 ;  /* 0x0400000200047389 */ /* 0x0002a400000e0004 */
[----:B-1----:R-:W-:Y:S02]  /*e9e0*/  MOV R2, R3 ;  /* 0x0000000300027202 */ /* 0x002fe40000000f00 */
[----:B------:R-:W-:-:S04]  /*e9f0*/  MOV R3, 0x0 ;  /* 0x0000000000037802 */ /* 0x000fc80000000f00 */
[----:B--2---:R-:W-:Y:S05]  /*ea00*/  RET.REL.NODEC R2 `(_ZN7cutlass13device_kernelIN5flash19enable_sm80_to_sm89INS1_16FlashAttnFwdSm80INS1_25CollectiveMainloopFwdSm80ILi8ELi1ELb0EN4cute5tupleIJNS5_1CILi128EEENS7_ILi64EEENS7_ILi192EEEEEELi192ENS_10bfloat16_tEfNS_4arch4Sm80ELb0ELb0ELb0ELb1ELb1ELb0ELb1ELb1EEENS1_21CollectiveEpilogueFwdINS6_IJS8_SA_S9_EEENS6_IJNS7_ILi1EEESI_SI_EEESC_SE_Li256ELb1ELb1ELb1ELb0EEENS1_36VarlenDynamicPersistentTileSchedulerILi128ELi64ELi256ELi256ELb1ELb1ELb0ELb0ELb1ELb1EEEEEEEEEvNT_6ParamsE) ;  /* 0xffff15f002007950 */ /* 0x004fea0003c3ffff */
        .weak           $__internal_3_$__cuda_sm70_votesync_ballot
        .type           $__internal_3_$__cuda_sm70_votesync_ballot,@function
        .size           $__internal_3_$__cuda_sm70_votesync_ballot,(.L_x_3106 - $__internal_3_$__cuda_sm70_votesync_ballot)
$__internal_3_$__cuda_sm70_votesync_ballot:
[----:B------:R-:W-:Y:S01]  /*ea10*/  ISETP.NE.U32.AND P0, PT, R0, 0x1, PT ;  /* 0x000000010000780c */ /* 0x000fe20003f05070 */
[----:B------:R-:W-:-:S04]  /*ea20*/  IMAD.MOV.U32 R3, RZ, RZ, -0x1 ;  /* 0xffffffffff037424 */ /* 0x000fc800078e00ff */
[----:B------:R-:W-:Y:S08]  /*ea30*/  WARPSYNC R3 ;  /* 0x0000000300007348 */ /* 0x000ff00003800000 */
[----:B------:R-:W-:-:S04]  /*ea40*/  VOTE.ANY R0, PT, !P0 ;  /* 0x0000000000007806 */ /* 0x000fc800040e0100 */
[----:B------:R-:W-:Y:S01]  /*ea50*/  LOP3.LUT R0, R0, R3, RZ, 0xc0, !PT ;  /* 0x0000000300007212 */ /* 0x000fe200078ec0ff */
[----:B------:R-:W-:-:S04]  /*ea60*/  IMAD.MOV.U32 R3, RZ, RZ, 0x0 ;  /* 0x00000000ff037424 */ /* 0x000fc800078e00ff */
[----:B------:R-:W-:Y:S05]  /*ea70*/  RET.REL.NODEC R2 `(_ZN7cutlass13device_kernelIN5flash19enable_sm80_to_sm89INS1_16FlashAttnFwdSm80INS1_25CollectiveMainloopFwdSm80ILi8ELi1ELb0EN4cute5tupleIJNS5_1CILi128EEENS7_ILi64EEENS7_ILi192EEEEEELi192ENS_10bfloat16_tEfNS_4arch4Sm80ELb0ELb0ELb0ELb1ELb1ELb0ELb1ELb1EEENS1_21CollectiveEpilogueFwdINS6_IJS8_SA_S9_EEENS6_IJNS7_ILi1EEESI_SI_EEESC_SE_Li256ELb1ELb1ELb1ELb0EEENS1_36VarlenDynamicPersistentTileSchedulerILi128ELi64ELi256ELi256ELb1ELb1ELb0ELb0ELb1ELb1EEEEEEEEEvNT_6ParamsE) ;  /* 0xffff158002007950 */ /* 0x000fea0003c3ffff */
.L_x_164:
        /* <DEDUP_REMOVED lines=16> */
.L_x_3106:


//--------------------- .text._ZN7cutlass13device_kernelIN5flash19enable_sm80_to_sm89INS1_16FlashAttnFwdSm80INS1_25CollectiveMainloopFwdSm80ILi8ELi1ELb0EN4cute5tupleIJNS5_1CILi128EEENS7_ILi64EEENS7_ILi192EEEEEELi192ENS_10bfloat16_tEfNS_4arch4Sm80ELb0ELb0ELb0ELb1ELb1ELb1ELb1ELb1EEENS1_21CollectiveEpilogueFwdINS6_IJS8_SA_S9_EEENS6_IJNS7_ILi1EEESI_SI_EEESC_SE_Li256ELb1ELb1ELb1ELb0EEENS1_36VarlenDynamicPersistentTileSchedulerILi128ELi64ELi256ELi256ELb1ELb1ELb0ELb0ELb1ELb1EEEEEEEEEvNT_6ParamsE --------------------------
	.section	.text._ZN7cutlass13device_kernelIN5flash19enable_sm80_to_sm89INS1_16FlashAttnFwdSm80INS1_25CollectiveMainloopFwdSm80ILi8ELi1ELb0EN4cute5tupleIJNS5_1CILi128EEENS7_ILi64EEENS7_ILi192EEEEEELi192ENS_10bfloat16_tEfNS_4arch4Sm80ELb0ELb0ELb0ELb1ELb1ELb1ELb1ELb1EEENS1_21CollectiveEpilogueFwdINS6_IJS8_SA_S9_EEENS6_IJNS7_ILi1EEESI_SI_EEESC_SE_Li256ELb1ELb1ELb1ELb0EEENS1_36VarlenDynamicPersistentTileSchedulerILi128ELi64ELi256ELi256ELb1ELb1ELb0ELb0ELb1ELb1EEEEEEEEEvNT_6ParamsE,"ax",@progbits
	.sectioninfo	@"SHI_REGISTERS=255"
	.align	128
.text._ZN7cutlass13device_kernelIN5flash19enable_sm80_to_sm89INS1_16FlashAttnFwdSm80INS1_25CollectiveMainloopFwdSm80ILi8ELi1ELb0EN4cute5tupleIJNS5_1CILi128EEENS7_ILi64EEENS7_ILi192EEEEEELi192ENS_10bfloat16_tEfNS_4arch4Sm80ELb0ELb0ELb0ELb1ELb1ELb1ELb1ELb1EEENS1_21CollectiveEpilogueFwdINS6_IJS8_SA_S9_EEENS6_IJNS7_ILi1EEESI_SI_EEESC_SE_Li256ELb1ELb1ELb1ELb0EEENS1_36VarlenDynamicPersistentTileSchedulerILi128ELi64ELi256ELi256ELb1ELb1ELb0ELb0ELb1ELb1EEEEEEEEEvNT_6ParamsE:
        .type           _ZN7cutlass13device_kernelIN5flash19enable_sm80_to_sm89INS1_16FlashAttnFwdSm80INS1_25CollectiveMainloopFwdSm80ILi8ELi1ELb0EN4cute5tupleIJNS5_1CILi128EEENS7_ILi64EEENS7_ILi192EEEEEELi192ENS_10bfloat16_tEfNS_4arch4Sm80ELb0ELb0ELb0ELb1ELb1ELb1ELb1ELb1EEENS1_21CollectiveEpilogueFwdINS6_IJS8_SA_S9_EEENS6_IJNS7_ILi1EEESI_SI_EEESC_SE_Li256ELb1ELb1ELb1ELb0EEENS1_36VarlenDynamicPersistentTileSchedulerILi128ELi64ELi256ELi256ELb1ELb1ELb0ELb0ELb1ELb1EEEEEEEEEvNT_6ParamsE,@function
        .size           _ZN7cutlass13device_kernelIN5flash19enable_sm80_to_sm89INS1_16FlashAttnFwdSm80INS1_25CollectiveMainloopFwdSm80ILi8ELi1ELb0EN4cute5tupleIJNS5_1CILi128EEENS7_ILi64EEENS7_ILi192EEEEEELi192ENS_10bfloat16_tEfNS_4arch4Sm80ELb0ELb0ELb0ELb1ELb1ELb1ELb1ELb1EEENS1_21CollectiveEpilogueFwdINS6_IJS8_SA_S9_EEENS6_IJNS7_ILi1EEESI_SI_EEESC_SE_Li256ELb1ELb1ELb1ELb0EEENS1_36VarlenDynamicPersistentTileSchedulerILi128ELi64ELi256ELi256ELb1ELb1ELb0ELb0ELb1ELb1EEEEEEEEEvNT_6ParamsE,(.L_x_3111 - _ZN7cutlass13device_kernelIN5flash19enable_sm80_to_sm89INS1_16FlashAttnFwdSm80INS1_25CollectiveMainloopFwdSm80ILi8ELi1ELb0EN4cute5tupleIJNS5_1CILi128EEENS7_ILi64EEENS7_ILi192EEEEEELi192ENS_10bfloat16_tEfNS_4arch4Sm80ELb0ELb0ELb0ELb1ELb1ELb1ELb1ELb1EEENS1_21CollectiveEpilogueFwdINS6_IJS8_SA_S9_EEENS6_IJNS7_ILi1EEESI_SI_EEESC_SE_Li256ELb1ELb1ELb1ELb0EEENS1_36VarlenDynamicPersistentTileSchedulerILi128ELi64ELi256ELi256ELb1ELb1ELb0ELb0ELb1ELb1EEEEEEEEEvNT_6ParamsE)
        .other          _ZN7cutlass13device_kernelIN5flash19enable_sm80_to_sm89INS1_16FlashAttnFwdSm80INS1_25CollectiveMainloopFwdSm80ILi8ELi1ELb0EN4cute5tupleIJNS5_1CILi128EEENS7_ILi64EEENS7_ILi192EEEEEELi192ENS_10bfloat16_tEfNS_4arch4Sm80ELb0ELb0ELb0ELb1ELb1ELb1ELb1ELb1EEENS1_21CollectiveEpilogueFwdINS6_IJS8_SA_S9_EEENS6_IJNS7_ILi1EEESI_SI_EEESC_SE_Li256ELb1ELb1ELb1ELb0EEENS1_36VarlenDynamicPersistentTileSchedulerILi128ELi64ELi256ELi256ELb1ELb1ELb0ELb0ELb1ELb1EEEEEEEEEvNT_6ParamsE,@"STO_CUDA_ENTRY STV_DEFAULT"
_ZN7cutlass13device_kernelIN5flash19enable_sm80_to_sm89INS1_16FlashAttnFwdSm80INS1_25CollectiveMainloopFwdSm80ILi8ELi1ELb0EN4cute5tupleIJNS5_1CILi128EEENS7_ILi64EEENS7_ILi192EEEEEELi192ENS_10bfloat16_tEfNS_4arch4Sm80ELb0ELb0ELb0ELb1ELb1ELb1ELb1ELb1EEENS1_21CollectiveEpilogueFwdINS6_IJS8_SA_S9_EEENS6_IJNS7_ILi1EEESI_SI_EEESC_SE_Li256ELb1ELb1ELb1ELb0EEENS1_36VarlenDynamicPersistentTileSchedulerILi128ELi64ELi256ELi256ELb1ELb1ELb0ELb0ELb1ELb1EEEEEEEEEvNT_6ParamsE:
[----:B------:R-:W-:Y:S02]  /*0000*/  MOV R1, c[0x0][0x28] ;  /* 0x00000a0000017a02 */ /* 0x000fe40000000f00 */
[----:B------:R-:W1:Y:S01]  /*0010*/  S2R R2, SR_TID.X ;  /* 0x0000000000027919 */ /* 0x000e620000002100 */
[----:B------:R-:W-:Y:S01]  /*0020*/  ULDC.64 UR10, c[0x0][0x118] ;  /* 0x00004600000a7ab9 */ /* 0x000fe20000000a00 */
[----:B------:R-:W-:Y:S02]  /*0030*/  IADD3 R1, R1, -0x60, RZ ;  /* 0xffffffa001017810 */ /* 0x000fe40007ffe0ff */
[----:B-1----:R-:W-:-:S06]  /*0040*/  SHF.R.U32.HI R0, RZ, 0x5, R2 ;  /* 0x00000005ff007819 */ /* 0x002fcc0000011602 */
[----:B------:R-:W1:Y:S02]  /*0050*/  SHFL.IDX PT, R0, R0, RZ, 0x1f ;  /* 0x00001fff00007589 */ /* 0x000e6400000e0000 */
[----:B-1----:R-:W1:Y:S02]  /*0060*/  R2UR UR9, R0 ;  /* 0x00000000000973c2 */ /* 0x002e6400000e0000 */
[----:B-1----:R-:W-:-:S13]  /*0070*/  ISETP.NE.AND P0, PT, RZ, UR9, PT ;  /* 0x00000009ff007c0c */ /* 0x002fda000bf05270 */
[----:B------:R-:W-:Y:S06]  /*0080*/  @P0 BAR.SYNC.DEFER_BLOCKING 0x5, 0x100 ;  /* 0x0144000000000b1d */ /* 0x000fec0000010000 */
[----:B------:R-:W1:Y:S04]  /*0090*/  @P0 LDS.128 R236, [0x18100] ;  /* 0x01810000ffec0984 */ /* 0x000e680000000c00 */
[----:B------:R-:W-:Y:S06]  /*00a0*/  @P0 BAR.ARV 0x4, 0x100 ;  /* 0x0104000000000b1d */ /* 0x000fec0000002000 */
[----:B------:R-:W-:Y:S05]  /*00b0*/  @P0 BRA `(.L_x_165) ;  /* 0x00000a7000000947 */ /* 0x000fea0003800000 */
[----:B------:R-:W-:Y:S01]  /*00c0*/  LOP3.LUT R14, R2, 0x1f, RZ, 0xc0, !PT ;  /* 0x0000001f020e7812 */ /* 0x000fe200078ec0ff */
        /* <DEDUP_REMOVED lines=8> */
[----:B------:R-:W2:Y:S04]  /*0150*/  @!P0 LDG.E R8, [R4.64] ;  /* 0x0000000a04088981 */ /* 0x000ea8000c1e1900 */
[----:B------:R-:W2:Y:S01]  /*0160*/  @!P0 LDG.E R7, [R2.64] ;  /* 0x0000000a02078981 */ /* 0x000ea2000c1e1900 */
[C---:B------:R-:W-:Y:S01]  /*0170*/  ISETP.NE.AND P5, PT, R14.reuse, RZ, PT ;  /* 0x000000ff0e00720c */ /* 0x040fe20003fa5270 */
[----:B------:R-:W3:Y:S01]  /*0180*/  S2UR UR4, SR_CTAID.X ;  /* 0x00000000000479c3 */ /* 0x000ee20000002500 */
[C---:B------:R-:W-:Y:S02]  /*0190*/  ISETP.GE.U32.AND P4, PT, R14.reuse, 0x2, PT ;  /* 0x000000020e00780c */ /* 0x040fe40003f86070 */
[----:B------:R-:W-:-:S02]  /*01a0*/  ISETP.GE.U32.AND P3, PT, R14, 0x4, PT ;  /* 0x000000040e00780c */ /* 0x000fc40003f66070 */
[C---:B------:R-:W-:Y:S02]  /*01b0*/  ISETP.GE.U32.AND P2, PT, R14.reuse, 0x8, PT ;  /* 0x000000080e00780c */ /* 0x040fe40003f46070 */
[----:B------:R-:W-:Y:S01]  /*01c0*/  ISETP.GE.U32.AND P1, PT, R14, 0x10, PT ;  /* 0x000000100e00780c */ /* 0x000fe20003f26070 */
[----:B--2---:R-:W-:-:S05]  /*01d0*/  IMAD R4, R8, R7, RZ ;  /* 0x0000000708047224 */ /* 0x004fca00078e02ff */
[----:B------:R-:W2:Y:S02]  /*01e0*/  SHFL.UP PT, R0, R4, 0x1, RZ ;  /* 0x0420000004007989 */ /* 0x000ea400000e00ff */
[----:B--2---:R-:W-:-:S05]  /*01f0*/  SEL R0, R0, RZ, P5 ;  /* 0x000000ff00007207 */ /* 0x004fca0002800000 */
[----:B------:R-:W-:-:S05]  /*0200*/  IMAD.IADD R4, R4, 0x1, R0 ;  /* 0x0000000104047824 */ /* 0x000fca00078e0200 */
        /* <DEDUP_REMOVED lines=12> */
[----:B------:R-:W2:Y:S02]  /*02d0*/  SHFL.IDX PT, R6, R4, 0x1f, 0x1f ;  /* 0x03e01f0004067f89 */ /* 0x000ea400000e0000 */
[----:B--2---:R-:W-:-:S04]  /*02e0*/  IMAD R6, R6, c[0x0][0x538], RZ ;  /* 0x00014e0006067a24 */ /* 0x004fc800078e02ff */
[----:B------:R-:W-:Y:S01]  /*02f0*/  IMAD.MOV.U32 R0, RZ, RZ, R6 ;  /* 0x000000ffff007224 */ /* 0x000fe200078e0006 */
[----:B---3--:R-:W-:-:S13]  /*0300*/  ISETP.GT.AND P0, PT, R6, UR4, PT ;  /* 0x0000000406007c0c */ /* 0x008fda000bf04270 */
[----:B------:R-:W-:Y:S05]  /*0310*/  @P0 BRA `(.L_x_166) ;  /* 0x0000027000000947 */ /* 0x000fea0003800000 */
[----:B------:R-:W-:Y:S02]  /*0320*/  MOV R6, R0 ;  /* 0x0000000000067202 */ /* 0x000fe40000000f00 */
[----:B------:R-:W-:-:S04]  /*0330*/  MOV R9, RZ ;  /* 0x000000ff00097202 */ /* 0x000fc80000000f00 */
.L_x_170:
        /* <DEDUP_REMOVED lines=12> */
[----:B------:R-:W2:Y:S04]  /*0400*/  @!P0 LDG.E R8, [R4.64] ;  /* 0x0000000a04088981 */ /* 0x000ea8000c1e1900 */
[----:B------:R-:W2:Y:S02]  /*0410*/  @!P0 LDG.E R7, [R2.64] ;  /* 0x0000000a02078981 */ /* 0x000ea4000c1e1900 */
[----:B--2---:R-:W-:Y:S01]  /*0420*/  IMAD R5, R8, R7, RZ ;  /* 0x0000000708057224 */ /* 0x004fe200078e02ff */
[----:B------:R-:W-:Y:S05]  /*0430*/  BRA.DIV ~URZ, `(.L_x_168) ;  /* 0x00017ba27f007947 */ /* 0x000fea000b800000 */
[----:B------:R2:W3:Y:S02]  /*0440*/  SHFL.UP PT, R0, R5, 0x1, RZ ;  /* 0x0420000005007989 */ /* 0x0004e400000e00ff */
.L_x_336:
[----:B---3--:R-:W-:-:S04]  /*0450*/  SEL R0, R0, RZ, P5 ;  /* 0x000000ff00007207 */ /* 0x008fc80002800000 */
[----:B--2---:R-:W-:Y:S01]  /*0460*/  IADD3 R5, R5, R0, RZ ;  /* 0x0000000005057210 */ /* 0x004fe20007ffe0ff */
[----:B------:R-:W-:Y:S05]  /*0470*/  BRA.DIV ~URZ, `(.L_x_169) ;  /* 0x00017bc27f007947 */ /* 0x000fea000b800000 */
        /* <DEDUP_REMOVED lines=12> */
[----:B------:R2:W3:Y:S02]  /*0540*/  SHFL.IDX PT, R0, R4, 0x1f, 0x1f ;  /* 0x03e01f0004007f89 */ /* 0x0004e400000e0000 */
.L_x_337:
[----:B---3--:R-:W-:-:S05]  /*0550*/  IMAD R0, R0, c[0x0][0x538], RZ ;  /* 0x00014e0000007a24 */ /* 0x008fca00078e02ff */
[----:B------:R-:W-:-:S04]  /*0560*/  IADD3 R6, R0, R6, RZ ;  /* 0x0000000600067210 */ /* 0x000fc80007ffe0ff */
[----:B------:R-:W-:-:S13]  /*0570*/  ISETP.GT.AND P0, PT, R6, UR4, PT ;  /* 0x0000000406007c0c */ /* 0x000fda000bf04270 */
[----:B-12---:R-:W-:Y:S05]  /*0580*/  @!P0 BRA `(.L_x_170) ;  /* 0xfffffdb000008947 */ /* 0x006fea000383ffff */
.L_x_166:
[----:B------:R-:W-:-:S05]  /*0590*/  IADD3 R12, -R0, R6, RZ ;  /* 0x00000006000c7210 */ /* 0x000fca0007ffe1ff */
[----:B------:R-:W-:-:S05]  /*05a0*/  IMAD R0, R4, c[0x0][0x538], R12 ;  /* 0x00014e0004007a24 */ /* 0x000fca00078e020c */
[----:B------:R-:W-:Y:S01]  /*05b0*/  ISETP.GT.AND P0, PT, R0, UR4, PT ;  /* 0x0000000400007c0c */ /* 0x000fe2000bf04270 */
[----:B------:R-:W-:-:S12]  /*05c0*/  BRA.DIV ~URZ, `(.L_x_171) ;  /* 0x00017c227f007947 */ /* 0x000fd8000b800000 */
[----:B------:R-:W-:-:S04]  /*05d0*/  VOTE.ANY R5, PT, !P0 ;  /* 0x0000000000057806 */ /* 0x000fc800040e0100 */
.L_x_338:
[----:B------:R2:W3:Y:S01]  /*05e0*/  POPC R13, R5 ;  /* 0x00000005000d7309 */ /* 0x0004e20000000000 */
[----:B------:R-:W-:Y:S05]  /*05f0*/  BRA.DIV ~URZ, `(.L_x_172) ;  /* 0x00017c427f007947 */ /* 0x000fea000b800000 */
[----:B---3--:R3:W4:Y:S01]  /*0600*/  SHFL.IDX PT, R11, R8, R13, 0x1f ;  /* 0x00001f0d080b7589 */ /* 0x00872200000e0000 */
[----:B------:R-:W-:-:S03]  /*0610*/  MOV R6, RZ ;  /* 0x000000ff00067202 */ /* 0x000fc60000000f00 */
[----:B------:R3:W2:Y:S04]  /*0620*/  SHFL.IDX PT, R10, R7, R13, 0x1f ;  /* 0x00001f0d070a7589 */ /* 0x0006a800000e0000 */
.L_x_339:
[----:B------:R-:W-:Y:S01]  /*0630*/  ISETP.NE.AND P0, PT, R5, RZ, PT ;  /* 0x000000ff0500720c */ /* 0x000fe20003f05270 */
[----:B------:R-:W-:-:S12]  /*0640*/  BSSY B0, `(.L_x_173) ;  /* 0x0000005000007945 */ /* 0x000fd80003800000 */
[----:B------:R-:W-:Y:S05]  /*0650*/  @!P0 BRA `(.L_x_174) ;  /* 0x0000003000008947 */ /* 0x000fea0003800000 */
[----:B------:R-:W-:Y:S01]  /*0660*/  IADD3 R195, R13, -0x1, RZ ;  /* 0xffffffff0dc37810 */ /* 0x000fe20007ffe0ff */
[----:B------:R-:W-:Y:S05]  /*0670*/  BRA.DIV ~URZ, `(.L_x_175) ;  /* 0x00017ca27f007947 */ /* 0x000fea000b800000 */
[----:B------:R3:W4:Y:S02]  /*0680*/  SHFL.IDX PT, R6, R4, R195, 0x1f ;  /* 0x00001fc304067589 */ /* 0x00072400000e0000 */
.L_x_174:
[----:B------:R-:W-:Y:S05]  /*0690*/  BSYNC B0 ;  /* 0x0000000000007941 */ /* 0x000fea0003800000 */
.L_x_173:
[----:B----4-:R-:W-:Y:S01]  /*06a0*/  IABS R0, R11 ;  /* 0x0000000b00007213 */ /* 0x010fe20000000000 */
[----:B-1----:R-:W-:Y:S02]  /*06b0*/  IMAD R236, R6, c[0x0][0x538], R12 ;  /* 0x00014e0006ec7a24 */ /* 0x002fe400078e020c */
[----:B------:R-:W-:Y:S02]  /*06c0*/  IMAD.IADD R239, R13, 0x1, R9 ;  /* 0x000000010def7824 */ /* 0x000fe400078e0209 */
[----:B--2---:R-:W-:Y:S01]  /*06d0*/  IMAD.MOV.U32 R5, RZ, RZ, R0 ;  /* 0x000000ffff057224 */ /* 0x004fe200078e0000 */
[----:B------:R-:W-:Y:S02]  /*06e0*/  IABS R0, R10 ;  /* 0x0000000a00007213 */ /* 0x000fe40000000000 */
[----:B------:R-:W-:Y:S01]  /*06f0*/  IADD3 R237, -R236, UR4, RZ ;  /* 0x00000004eced7c10 */ /* 0x000fe2000fffe1ff */
[----:B------:R-:W1:Y:S02]  /*0700*/  I2F.RP R2, R5 ;  /* 0x0000000500027306 */ /* 0x000e640000209400 */
[----:B---3--:R-:W-:Y:S01]  /*0710*/  IMAD.MOV.U32 R7, RZ, RZ, R0 ;  /* 0x000000ffff077224 */ /* 0x008fe200078e0000 */
        /* <DEDUP_REMOVED lines=57> */
.L_x_167:
[----:B-1----:R-:W-:Y:S01]  /*0ab0*/  IMAD.MOV.U32 R237, RZ, RZ, RZ ;  /* 0x000000ffffed7224 */ /* 0x002fe200078e00ff */
[----:B------:R-:W-:Y:S01]  /*0ac0*/  MOV R238, RZ ;  /* 0x000000ff00ee7202 */ /* 0x000fe20000000f00 */
[----:B------:R-:W-:Y:S01]  /*0ad0*/  IMAD.U32 R236, RZ, RZ, UR4 ;  /* 0x00000004ffec7e24 */ /* 0x000fe2000f8e00ff */
[----:B------:R-:W-:Y:S02]  /*0ae0*/  MOV R239, c[0x0][0x53c] ;  /* 0x00014f0000ef7a02 */ /* 0x000fe40000000f00 */
.L_x_176:
[----:B------:R-:W-:Y:S01]  /*0af0*/  ISETP.NE.AND P0, PT, R14, RZ, PT ;  /* 0x000000ff0e00720c */ /* 0x000fe20003f05270 */
[----:B------:R-:W-:-:S12]  /*0b00*/  WARPSYNC 0xffffffff ;  /* 0xffffffff00007948 */ /* 0x000fd80003800000 */
[----:B------:R1:W-:Y:S04]  /*0b10*/  @!P0 STS.128 [0x18100], R236 ;  /* 0x018100ecff008388 */ /* 0x0003e80000000c00 */
[----:B------:R-:W-:Y:S06]  /*0b20*/  BAR.ARV 0x5, 0x100 ;  /* 0x0144000000007b1d */ /* 0x000fec0000002000 */
.L_x_165:
[----:B-1----:R-:W-:-:S13]  /*0b30*/  ISETP.GE.AND P0, PT, R239, c[0x0][0x53c], PT ;  /* 0x00014f00ef007a0c */ /* 0x002fda0003f06270 */
[----:B------:R-:W-:Y:S05]  /*0b40*/  @P0 EXIT ;  /* 0x000000000000094d */ /* 0x000fea0003800000 */
[----:B------:R-:W1:Y:S01]  /*0b50*/  S2R R13, SR_TID.X ;  /* 0x00000000000d7919 */ /* 0x000e620000002100 */
[----:B------:R-:W-:Y:S01]  /*0b60*/  IMAD.MOV.U32 R20, RZ, RZ, 0x20 ;  /* 0x00000020ff147424 */ /* 0x000fe200078e00ff */
[----:B------:R-:W-:Y:S02]  /*0b70*/  ULDC UR4, c[0x0][0x2ac] ;  /* 0x0000ab0000047ab9 */ /* 0x000fe40000000800 */
[----:B------:R-:W-:Y:S02]  /*0b80*/  ULDC UR8, c[0x0][0x1d0] ;  /* 0x0000740000087ab9 */ /* 0x000fe40000000800 */
[----:B------:R-:W-:Y:S01]  /*0b90*/  UIMAD UR8, UR4, UR8, URZ ;  /* 0x00000008040872a4 */ /* 0x000fe2000f8e023f */
[----:B-1----:R-:W-:-:S04]  /*0ba0*/  SHF.R.S32.HI R12, RZ, 0x1f, R13 ;  /* 0x0000001fff0c7819 */ /* 0x002fc8000001140d */
[CC--:B------:R-:W-:Y:S02]  /*0bb0*/  LEA.HI R9, R12.reuse, R13.reuse, RZ, 0x3 ;  /* 0x0000000d0c097211 */ /* 0x0c0fe400078f18ff */
[----:B------:R-:W-:Y:S02]  /*0bc0*/  LEA.HI R2, R12, R13, RZ, 0x4 ;  /* 0x0000000d0c027211 */ /* 0x000fe400078f20ff */
[----:B------:R-:W-:Y:S02]  /*0bd0*/  SHF.R.S32.HI R247, RZ, 0x3, R9 ;  /* 0x00000003fff77819 */ /* 0x000fe40000011409 */
[----:B------:R-:W-:Y:S02]  /*0be0*/  LOP3.LUT R4, R9, 0xfffffff8, RZ, 0xc0, !PT ;  /* 0xfffffff809047812 */ /* 0x000fe400078ec0ff */
[----:B------:R-:W-:Y:S01]  /*0bf0*/  SHF.R.S32.HI R3, RZ, 0x4, R2 ;  /* 0x00000004ff037819 */ /* 0x000fe20000011402 */
[----:B------:R-:W-:Y:S01]  /*0c00*/  IMAD.SHL.U32 R6, R247, 0x40, RZ ;  /* 0x00000040f7067824 */ /* 0x000fe200078e00ff */
[C---:B------:R-:W-:Y:S01]  /*0c10*/  LOP3.LUT R0, R2.reuse, 0xfffffff0, RZ, 0xc0, !PT ;  /* 0xfffffff002007812 */ /* 0x040fe200078ec0ff */
[----:B------:R-:W-:Y:S01]  /*0c20*/  IMAD.IADD R10, R13, 0x1, -R4 ;  /* 0x000000010d0a7824 */ /* 0x000fe200078e0a04 */
[----:B------:R-:W-:-:S03]  /*0c30*/  LEA.HI R5, R2, R3, RZ, 0x1 ;  /* 0x0000000302057211 */ /* 0x000fc600078f08ff */
[----:B------:R-:W-:Y:S01]  /*0c40*/  IMAD.IADD R2, R13, 0x1, -R0 ;  /* 0x000000010d027824 */ /* 0x000fe200078e0a00 */
[----:B------:R-:W-:Y:S01]  /*0c50*/  LOP3.LUT R0, R6, 0x1c0, RZ, 0xc0, !PT ;  /* 0x000001c006007812 */ /* 0x000fe200078ec0ff */
[C---:B------:R-:W-:Y:S01]  /*0c60*/  IMAD.SHL.U32 R210, R10.reuse, 0x8, RZ ;  /* 0x000000080ad27824 */ /* 0x040fe200078e00ff */
[----:B------:R-:W-:Y:S01]  /*0c70*/  LOP3.LUT R5, R5, 0xfffffffe, RZ, 0xc0, !PT ;  /* 0xfffffffe05057812 */ /* 0x000fe200078ec0ff */
[C---:B------:R-:W-:Y:S01]  /*0c80*/  IMAD.SHL.U32 R7, R10.reuse, 0x40, RZ ;  /* 0x000000400a077824 */ /* 0x040fe200078e00ff */
[----:B------:R-:W-:Y:S01]  /*0c90*/  SHF.R.S32.HI R8, RZ, 0x1f, R2 ;  /* 0x0000001fff087819 */ /* 0x000fe20000011402 */
[----:B------:R-:W-:Y:S01]  /*0ca0*/  IMAD R213, R10, 0x20, R247 ;  /* 0x000000200ad57824 */ /* 0x000fe200078e02f7 */
[----:B------:R-:W-:Y:S01]  /*0cb0*/  LOP3.LUT R6, R0, 0x38, R210, 0xf8, !PT ;  /* 0x0000003800067812 */ /* 0x000fe200078ef8d2 */
[----:B------:R-:W-:Y:S01]  /*0cc0*/  IMAD.IADD R11, R3, 0x1, -R5 ;  /* 0x00000001030b7824 */ /* 0x000fe200078e0a05 */
[----:B------:R-:W-:Y:S02]  /*0cd0*/  SHF.R.U32.HI R4, RZ, 0x3, R0 ;  /* 0x00000003ff047819 */ /* 0x000fe40000011600 */
[----:B------:R-:W-:-:S02]  /*0ce0*/  LEA.HI R14, R8, R2, RZ, 0x3 ;  /* 0x00000002080e7211 */ /* 0x000fc400078f18ff */
[----:B------:R-:W-:Y:S02]  /*0cf0*/  LOP3.LUT R0, R7, 0x1c0, RZ, 0xc0, !PT ;  /* 0x000001c007007812 */ /* 0x000fe400078ec0ff */
[----:B------:R-:W-:Y:S02]  /*0d00*/  LOP3.LUT R4, R6, R4, RZ, 0x3c, !PT ;  /* 0x0000000406047212 */ /* 0x000fe400078e3cff */
[-C--:B------:R-:W-:Y:S02]  /*0d10*/  LEA.HI R7, R12, R13.reuse, RZ, 0x6 ;  /* 0x0000000d0c077211 */ /* 0x080fe400078f30ff */
[----:B------:R-:W-:Y:S02]  /*0d20*/  LOP3.LUT R6, R14, 0xfffffff8, RZ, 0xc0, !PT ;  /* 0xfffffff80e067812 */ /* 0x000fe400078ec0ff */
[----:B------:R-:W-:Y:S02]  /*0d30*/  LOP3.LUT R5, R0, 0x8, R9, 0xf8, !PT ;  /* 0x0000000800057812 */ /* 0x000fe400078ef809 */
[----:B------:R-:W-:Y:S01]  /*0d40*/  SHF.R.U32.HI R3, RZ, 0x3, R0 ;  /* 0x00000003ff037819 */ /* 0x000fe20000011600 */
[----:B------:R-:W-:Y:S01]  /*0d50*/  IMAD.SHL.U32 R0, R7, 0x8, RZ ;  /* 0x0000000807007824 */ /* 0x000fe200078e00ff */
[----:B------:R-:W-:Y:S01]  /*0d60*/  IADD3 R208, R210, 0x40, RZ ;  /* 0x00000040d2d07810 */ /* 0x000fe20007ffe0ff */
[----:B------:R-:W-:Y:S01]  /*0d70*/  IMAD.IADD R9, R2, 0x1, -R6 ;  /* 0x0000000102097824 */ /* 0x000fe200078e0a06 */
[----:B------:R-:W-:-:S02]  /*0d80*/  LEA.HI R6, R12, R13, RZ, 0x2 ;  /* 0x0000000d0c067211 */ /* 0x000fc400078f10ff */
[----:B------:R-:W-:Y:S02]  /*0d90*/  LOP3.LUT R15, R5, R3, RZ, 0x3c, !PT ;  /* 0x00000003050f7212 */ /* 0x000fe400078e3cff */
[----:B------:R-:W-:Y:S02]  /*0da0*/  LOP3.LUT R192, R4, 0x7ffffe00, R0, 0xf8, !PT ;  /* 0x7ffffe0004c07812 */ /* 0x000fe400078ef800 */
[----:B------:R-:W-:Y:S02]  /*0db0*/  LEA.HI R2, R12, R13, RZ, 0x5 ;  /* 0x0000000d0c027211 */ /* 0x000fe400078f28ff */
[--C-:B------:R-:W-:Y:S01]  /*0dc0*/  SHF.R.S32.HI R212, RZ, 0x2, R6.reuse ;  /* 0x00000002ffd47819 */ /* 0x100fe20000011406 */
[----:B------:R-:W-:Y:S01]  /*0dd0*/  IMAD.SHL.U32 R192, R192, 0x2, RZ ;  /* 0x00000002c0c07824 */ /* 0x000fe200078e00ff */
[----:B------:R-:W-:Y:S02]  /*0de0*/  SHF.R.S32.HI R0, RZ, 0x1f, R6 ;  /* 0x0000001fff007819 */ /* 0x000fe40000011406 */
[----:B------:R-:W-:-:S02]  /*0df0*/  LOP3.LUT R5, R6, 0xfffffffc, RZ, 0xc0, !PT ;  /* 0xfffffffc06057812 */ /* 0x000fc400078ec0ff */
[--C-:B------:R-:W-:Y:S02]  /*0e00*/  SHF.R.S32.HI R4, RZ, 0x5, R2.reuse ;  /* 0x00000005ff047819 */ /* 0x100fe40000011402 */
[----:B------:R-:W-:Y:S01]  /*0e10*/  SHF.R.S32.HI R3, RZ, 0x1f, R2 ;  /* 0x0000001fff037819 */ /* 0x000fe20000011402 */
[----:B------:R-:W-:Y:S01]  /*0e20*/  IMAD.IADD R240, R13, 0x1, -R5 ;  /* 0x000000010df07824 */ /* 0x000fe200078e0a05 */
[----:B------:R-:W-:Y:S01]  /*0e30*/  LEA.HI R0, R0, R212, RZ, 0x3 ;  /* 0x000000d400007211 */ /* 0x000fe200078f18ff */
[----:B------:R-:W-:Y:S01]  /*0e40*/  IMAD.SHL.U32 R220, R4, 0x200, RZ ;  /* 0x0000020004dc7824 */ /* 0x000fe200078e00ff */
[----:B------:R-:W-:Y:S01]  /*0e50*/  LOP3.LUT R2, R2, 0xffffffe0, RZ, 0xc0, !PT ;  /* 0xffffffe002027812 */ /* 0x000fe200078ec0ff */
[C---:B------:R-:W-:Y:S01]  /*0e60*/  IMAD.SHL.U32 R106, R240.reuse, 0x4, RZ ;  /* 0x00000004f06a7824 */ /* 0x040fe200078e00ff */
[----:B------:R-:W-:Y:S01]  /*0e70*/  LEA.HI R3, R3, R4, RZ, 0x3 ;  /* 0x0000000403037211 */ /* 0x000fe200078f18ff */
[----:B------:R-:W-:Y:S01]  /*0e80*/  IMAD.SHL.U32 R102, R240, 0x8, RZ ;  /* 0x00000008f0667824 */ /* 0x000fe200078e00ff */
[----:B------:R-:W-:Y:S01]  /*0e90*/  LOP3.LUT R0, R0, 0xfffffff8, RZ, 0xc0, !PT ;  /* 0xfffffff800007812 */ /* 0x000fe200078ec0ff */
[----:B------:R-:W-:Y:S01]  /*0ea0*/  IMAD.IADD R24, R13, 0x1, -R2 ;  /* 0x000000010d187824 */ /* 0x000fe200078e0a02 */
[----:B------:R-:W-:Y:S01]  /*0eb0*/  LOP3.LUT R2, R3, 0xffffff8, RZ, 0xc0, !PT ;  /* 0x0ffffff803027812 */ /* 0x000fe200078ec0ff */
[----:B------:R-:W-:Y:S01]  /*0ec0*/  IMAD.SHL.U32 R13, R4, 0x400, RZ ;  /* 0x00000400040d7824 */ /* 0x000fe200078e00ff */
[----:B------:R-:W-:Y:S01]  /*0ed0*/  IADD3 R141, R106, 0x20, RZ ;  /* 0x000000206a8d7810 */ /* 0x000fe20007ffe0ff */
[----:B------:R-:W-:Y:S01]  /*0ee0*/  IMAD.IADD R3, R212, 0x1, -R0 ;  /* 0x00000001d4037824 */ /* 0x000fe200078e0a00 */
[----:B------:R-:W-:Y:S01]  /*0ef0*/  SHF.R.S32.HI R5, RZ, 0x1f, R24 ;  /* 0x0000001fff057819 */ /* 0x000fe20000011418 */
[----:B------:R-:W-:Y:S01]  /*0f00*/  IMAD.IADD R7, R4, 0x1, -R2 ;  /* 0x0000000104077824 */ /* 0x000fe200078e0a02 */
[C---:B------:R-:W-:Y:S01]  /*0f10*/  IADD3 R140, R106.reuse, 0x40, RZ ;  /* 0x000000406a8c7810 */ /* 0x040fe20007ffe0ff */
[----:B------:R-:W-:Y:S01]  /*0f20*/  IMAD.IADD R2, R106, 0x1, R141 ;  /* 0x000000016a027824 */ /* 0x000fe200078e028d */
[----:B------:R-:W-:-:S02]  /*0f30*/  LOP3.LUT R8, R3, 0x1, RZ, 0xc0, !PT ;  /* 0x0000000103087812 */ /* 0x000fc400078ec0ff */
[----:B------:R-:W-:Y:S01]  /*0f40*/  LEA.HI R16, R5, R24, RZ, 0x2 ;  /* 0x0000001805107211 */ /* 0x000fe200078f10ff */
[----:B------:R-:W-:Y:S01]  /*0f50*/  IMAD.IADD R0, R106, 0x1, R140 ;  /* 0x000000016a007824 */ /* 0x000fe200078e028c */
[----:B------:R-:W-:Y:S02]  /*0f60*/  ISETP.NE.U32.AND P0, PT, R8, 0x1, PT ;  /* 0x000000010800780c */ /* 0x000fe40003f05070 */
[----:B------:R-:W-:Y:S02]  /*0f70*/  SHF.R.S32.HI R6, RZ, 0x1f, R2 ;  /* 0x0000001fff067819 */ /* 0x000fe40000011402 */
[C---:B------:R-:W-:Y:S01]  /*0f80*/  R2P PR, R3.reuse, 0x6 ;  /* 0x0000000603007804 */ /* 0x040fe20000000000 */
[----:B------:R-:W-:Y:S01]  /*0f90*/  IMAD.SHL.U32 R3, R3, 0x40, RZ ;  /* 0x0000004003037824 */ /* 0x000fe200078e00ff */
[----:B------:R-:W-:Y:S02]  /*0fa0*/  SHF.R.S32.HI R5, RZ, 0x2, R16 ;  /* 0x00000002ff057819 */ /* 0x000fe40000011410 */
[----:B------:R-:W-:-:S02]  /*0fb0*/  LEA.HI R216, R6, R2, RZ, 0x3 ;  /* 0x0000000206d87211 */ /* 0x000fc400078f18ff */
[----:B------:R-:W-:Y:S01]  /*0fc0*/  LEA.HI R12, R6, R2, RZ, 0x6 ;  /* 0x00000002060c7211 */ /* 0x000fe200078f30ff */
[----:B------:R-:W-:Y:S01]  /*0fd0*/  IMAD.SHL.U32 R2, R9, 0x40, RZ ;  /* 0x0000004009027824 */ /* 0x000fe200078e00ff */
[----:B------:R-:W-:Y:S01]  /*0fe0*/  IADD3 R17, R212, 0x40, RZ ;  /* 0x00000040d4117810 */ /* 0x000fe20007ffe0ff */
[----:B------:R-:W-:Y:S01]  /*0ff0*/  IMAD R23, R7, 0x10, R5 ;  /* 0x0000001007177824 */ /* 0x000fe200078e0205 */
[----:B------:R-:W-:Y:S01]  /*1000*/  LOP3.LUT R218, R3, 0x1c0, RZ, 0xc0, !PT ;  /* 0x000001c003da7812 */ /* 0x000fe200078ec0ff */
[----:B------:R-:W-:Y:S01]  /*1010*/  IMAD.SHL.U32 R3, R11, 0x8, RZ ;  /* 0x000000080b037824 */ /* 0x000fe200078e00ff */
[----:B------:R-:W-:Y:S02]  /*1020*/  SHF.R.S32.HI R5, RZ, 0x1f, R0 ;  /* 0x0000001fff057819 */ /* 0x000fe40000011400 */
[----:B------:R-:W-:Y:S01]  /*1030*/  LOP3.LUT R2, R2, 0x1c0, RZ, 0xc0, !PT ;  /* 0x000001c002027812 */ /* 0x000fe200078ec0ff */
[----:B------:R-:W-:Y:S01]  /*1040*/  STL [R1+0x54], R23 ;  /* 0x0000541701007387 */ /* 0x000fe20000100800 */
[----:B------:R-:W-:-:S02]  /*1050*/  LOP3.LUT P6, RZ, R9, 0x2, RZ, 0xc0, !PT ;  /* 0x0000000209ff7812 */ /* 0x000fc400078cc0ff */
[----:B------:R-:W-:Y:S02]  /*1060*/  LOP3.LUT P5, RZ, R9, 0x4, RZ, 0xc0, !PT ;  /* 0x0000000409ff7812 */ /* 0x000fe400078ac0ff */
[----:B------:R-:W-:Y:S02]  /*1070*/  SHF.R.S32.HI R9, RZ, 0x1f, R17 ;  /* 0x0000001fff097819 */ /* 0x000fe40000011411 */
[----:B------:R-:W-:Y:S02]  /*1080*/  SHF.R.U32.HI R219, RZ, 0x3, R218 ;  /* 0x00000003ffdb7819 */ /* 0x000fe400000116da */
[CC--:B------:R-:W-:Y:S02]  /*1090*/  LEA.HI R215, R5.reuse, R0.reuse, RZ, 0x3 ;  /* 0x0000000005d77211 */ /* 0x0c0fe400078f18ff */
[----:B------:R-:W-:Y:S01]  /*10a0*/  LEA.HI R8, R5, R0, RZ, 0x6 ;  /* 0x0000000005087211 */ /* 0x000fe200078f30ff */
[----:B------:R-:W-:Y:S01]  /*10b0*/  IMAD R0, R11, 0x200, R15 ;  /* 0x000002000b007824 */ /* 0x000fe200078e020f */
[----:B------:R-:W-:Y:S01]  /*10c0*/  LOP3.LUT R6, R2, 0x8, R3, 0xf8, !PT ;  /* 0x0000000802067812 */ /* 0x000fe200078ef803 */
[----:B------:R-:W-:Y:S01]  /*10d0*/  IMAD.SHL.U32 R3, R17, 0x40, RZ ;  /* 0x0000004011037824 */ /* 0x000fe200078e00ff */
[----:B------:R-:W-:Y:S01]  /*10e0*/  SHF.R.U32.HI R5, RZ, 0x3, R2 ;  /* 0x00000003ff057819 */ /* 0x000fe20000011602 */
[----:B------:R-:W-:Y:S01]  /*10f0*/  IMAD R11, R240, 0x2, R13 ;  /* 0x00000002f00b7824 */ /* 0x000fe200078e020d */
[----:B------:R-:W-:-:S02]  /*1100*/  LEA.HI R2, R9, R17, RZ, 0x3 ;  /* 0x0000001109027211 */ /* 0x000fc400078f18ff */
[----:B------:R-:W-:Y:S02]  /*1110*/  LOP3.LUT R7, R219, R218, RZ, 0xfc, !PT ;  /* 0x000000dadb077212 */ /* 0x000fe400078efcff */
[----:B------:R-:W-:Y:S01]  /*1120*/  LOP3.LUT R25, R3, 0x1c0, RZ, 0xc0, !PT ;  /* 0x000001c003197812 */ /* 0x000fe200078ec0ff */
[----:B------:R-:W-:Y:S01]  /*1130*/  IMAD.SHL.U32 R2, R2, 0x40, RZ ;  /* 0x0000004002027824 */ /* 0x000fe200078e00ff */
[----:B------:R-:W-:Y:S01]  /*1140*/  IADD3 R144, R106, 0x10, RZ ;  /* 0x000000106a907810 */ /* 0x000fe20007ffe0ff */
[----:B------:R-:W-:Y:S01]  /*1150*/  IMAD.IADD R19, R11, 0x1, R7 ;  /* 0x000000010b137824 */ /* 0x000fe200078e0207 */
[----:B------:R-:W-:Y:S01]  /*1160*/  LOP3.LUT R7, R6, R5, RZ, 0x3c, !PT ;  /* 0x0000000506077212 */ /* 0x000fe200078e3cff */
[----:B------:R-:W-:Y:S01]  /*1170*/  IMAD.SHL.U32 R3, R12, 0x80, RZ ;  /* 0x000000800c037824 */ /* 0x000fe200078e00ff */
[----:B------:R-:W-:Y:S01]  /*1180*/  SHF.R.U32.HI R22, RZ, 0x3, R25 ;  /* 0x00000003ff167819 */ /* 0x000fe20000011619 */
[----:B------:R-:W-:Y:S01]  /*1190*/  IMAD.SHL.U32 R11, R14, 0x40, RZ ;  /* 0x000000400e0b7824 */ /* 0x000fe200078e00ff */
[----:B------:R-:W-:-:S02]  /*11a0*/  LOP3.LUT R5, R218, 0x38, R216, 0xf8, !PT ;  /* 0x00000038da057812 */ /* 0x000fc400078ef8d8 */
[C---:B------:R-:W-:Y:S02]  /*11b0*/  LOP3.LUT R4, R25.reuse, 0x38, R216, 0xf8, !PT ;  /* 0x0000003819047812 */ /* 0x040fe400078ef8d8 */
[----:B------:R-:W-:Y:S01]  /*11c0*/  LOP3.LUT R21, R2, 0xfffffe00, RZ, 0xc0, !PT ;  /* 0xfffffe0002157812 */ /* 0x000fe200078ec0ff */
[----:B------:R-:W-:Y:S01]  /*11d0*/  IMAD.SHL.U32 R2, R8, 0x80, RZ ;  /* 0x0000008008027824 */ /* 0x000fe200078e00ff */
[--C-:B------:R-:W-:Y:S02]  /*11e0*/  LOP3.LUT R6, R218, 0x38, R215.reuse, 0xf8, !PT ;  /* 0x00000038da067812 */ /* 0x100fe400078ef8d7 */
[----:B------:R-:W-:Y:S01]  /*11f0*/  LOP3.LUT R9, R25, 0x38, R215, 0xf8, !PT ;  /* 0x0000003819097812 */ /* 0x000fe200078ef8d7 */
[----:B------:R-:W-:Y:S01]  /*1200*/  STL [R1+0x10], R21 ;  /* 0x0000101501007387 */ /* 0x000fe20000100800 */
[----:B------:R-:W-:Y:S02]  /*1210*/  LOP3.LUT R3, R3, 0xffffe000, RZ, 0xc0, !PT ;  /* 0xffffe00003037812 */ /* 0x000fe400078ec0ff */
[----:B------:R-:W-:-:S02]  /*1220*/  LOP3.LUT R8, R5, R219, RZ, 0x3c, !PT ;  /* 0x000000db05087212 */ /* 0x000fc400078e3cff */
[-C--:B------:R-:W-:Y:S02]  /*1230*/  LOP3.LUT R4, R4, R22.reuse, RZ, 0x3c, !PT ;  /* 0x0000001604047212 */ /* 0x080fe400078e3cff */
[----:B------:R-:W-:Y:S02]  /*1240*/  LOP3.LUT R2, R2, 0xffffe000, RZ, 0xc0, !PT ;  /* 0xffffe00002027812 */ /* 0x000fe400078ec0ff */
[----:B------:R-:W-:Y:S02]  /*1250*/  LOP3.LUT R6, R6, R219, RZ, 0x3c, !PT ;  /* 0x000000db06067212 */ /* 0x000fe400078e3cff */
[----:B------:R-:W-:Y:S02]  /*1260*/  LOP3.LUT R5, R9, R22, RZ, 0x3c, !PT ;  /* 0x0000001609057212 */ /* 0x000fe400078e3cff */
[-C--:B------:R-:W-:Y:S02]  /*1270*/  IADD3 R18, R8, R3.reuse, R220 ;  /* 0x0000000308127210 */ /* 0x080fe40007ffe0dc */
[----:B------:R-:W-:-:S02]  /*1280*/  IADD3 R17, R4, R3, R21 ;  /* 0x0000000304117210 */ /* 0x000fc40007ffe015 */
[----:B------:R-:W-:Y:S02]  /*1290*/  LOP3.LUT R3, R11, 0xfffffe00, RZ, 0xc0, !PT ;  /* 0xfffffe000b037812 */ /* 0x000fe400078ec0ff */
[C---:B------:R-:W-:Y:S02]  /*12a0*/  LOP3.LUT P4, RZ, R10.reuse, 0x2, RZ, 0xc0, !PT ;  /* 0x000000020aff7812 */ /* 0x040fe4000788c0ff */
[----:B------:R-:W-:Y:S02]  /*12b0*/  LOP3.LUT P3, RZ, R10, 0x4, RZ, 0xc0, !PT ;  /* 0x000000040aff7812 */ /* 0x000fe4000786c0ff */
[----:B------:R-:W-:Y:S01]  /*12c0*/  LOP3.LUT R11, R25, 0x38, R102, 0xf8, !PT ;  /* 0x00000038190b7812 */ /* 0x000fe200078ef866 */
[----:B------:R-:W-:Y:S01]  /*12d0*/  IMAD.SHL.U32 R25, R144, 0x2, RZ ;  /* 0x0000000290197824 */ /* 0x000fe200078e00ff */
[----:B------:R-:W-:Y:S02]  /*12e0*/  IADD3 R143, R106, 0x30, RZ ;  /* 0x000000306a8f7810 */ /* 0x000fe40007ffe0ff */
[----:B------:R-:W-:Y:S01]  /*12f0*/  LOP3.LUT R10, R16, 0x7ffffffc, RZ, 0xc0, !PT ;  /* 0x7ffffffc100a7812 */ /* 0x000fe200078ec0ff */
[----:B------:R-:W-:Y:S01]  /*1300*/  IMAD.SHL.U32 R16, R141, 0x2, RZ ;  /* 0x000000028d107824 */ /* 0x000fe200078e00ff */
[-C--:B------:R-:W-:Y:S01]  /*1310*/  IADD3 R15, R6, R2.reuse, R220 ;  /* 0x00000002060f7210 */ /* 0x080fe20007ffe0dc */
[----:B------:R-:W-:Y:S01]  /*1320*/  IMAD.SHL.U32 R26, R143, 0x2, RZ ;  /* 0x000000028f1a7824 */ /* 0x000fe200078e00ff */
[----:B------:R-:W-:Y:S01]  /*1330*/  IADD3 R14, R5, R2, R21 ;  /* 0x00000002050e7210 */ /* 0x000fe20007ffe015 */
[----:B------:R1:W-:Y:S01]  /*1340*/  STL [R1+0x40], R25 ;  /* 0x0000401901007387 */ /* 0x0003e20000100800 */
[----:B------:R-:W-:Y:S01]  /*1350*/  LEA.HI R2, R240, R240, RZ, 0x1 ;  /* 0x000000f0f0027211 */ /* 0x000fe200078f08ff */
[----:B------:R-:W-:Y:S01]  /*1360*/  IMAD.IADD R10, R24, 0x1, -R10 ;  /* 0x00000001180a7824 */ /* 0x000fe200078e0a0a */
[----:B------:R-:W-:Y:S01]  /*1370*/  IADD3 R142, R106, 0x50, RZ ;  /* 0x000000506a8e7810 */ /* 0x000fe20007ffe0ff */
[----:B------:R2:W-:Y:S01]  /*1380*/  STL [R1+0x44], R16 ;  /* 0x0000441001007387 */ /* 0x0005e20000100800 */
[----:B------:R-:W-:Y:S01]  /*1390*/  SHF.R.S32.HI R9, RZ, 0x1f, R144 ;  /* 0x0000001fff097819 */ /* 0x000fe20000011490 */
[----:B------:R-:W-:Y:S01]  /*13a0*/  IMAD.SHL.U32 R248, R10, 0x2, RZ ;  /* 0x000000020af87824 */ /* 0x000fe200078e00ff */
[CC--:B------:R-:W-:Y:S01]  /*13b0*/  IADD3 R4, R7.reuse, R3.reuse, R13 ;  /* 0x0000000307047210 */ /* 0x0c0fe20007ffe00d */
[----:B------:R-:W-:Y:S01]  /*13c0*/  STL [R1+0x48], R26 ;  /* 0x0000481a01007387 */ /* 0x000fe20000100800 */
[----:B------:R-:W-:Y:S01]  /*13d0*/  LOP3.LUT R5, R7, R3, RZ, 0xfc, !PT ;  /* 0x0000000307057212 */ /* 0x000fe200078efcff */
[----:B------:R-:W-:Y:S01]  /*13e0*/  IMAD.MOV.U32 R13, RZ, RZ, 0x40 ;  /* 0x00000040ff0d7424 */ /* 0x000fe200078e00ff */
[----:B------:R-:W-:-:S02]  /*13f0*/  SHF.R.S32.HI R8, RZ, 0x1f, R141 ;  /* 0x0000001fff087819 */ /* 0x000fc4000001148d */
[----:B------:R-:W-:Y:S02]  /*1400*/  LOP3.LUT R3, R2, 0x1ffffffe, RZ, 0xc0, !PT ;  /* 0x1ffffffe02037812 */ /* 0x000fe400078ec0ff */
[----:B------:R-:W-:Y:S02]  /*1410*/  SHF.R.S32.HI R7, RZ, 0x1f, R143 ;  /* 0x0000001fff077819 */ /* 0x000fe4000001148f */
[----:B------:R-:W-:Y:S01]  /*1420*/  SHF.L.U64.HI R9, R144, 0x1, R9 ;  /* 0x0000000190097819 */ /* 0x000fe20000010209 */
[----:B------:R-:W-:Y:S01]  /*1430*/  IMAD.IADD R12, R240, 0x1, -R3 ;  /* 0x00000001f00c7824 */ /* 0x000fe200078e0a03 */
[----:B------:R-:W-:Y:S02]  /*1440*/  SHF.L.U64.HI R8, R141, 0x1, R8 ;  /* 0x000000018d087819 */ /* 0x000fe40000010208 */
[----:B------:R-:W-:Y:S02]  /*1450*/  SHF.L.U64.HI R7, R143, 0x1, R7 ;  /* 0x000000018f077819 */ /* 0x000fe40000010207 */
[----:B------:R-:W-:Y:S01]  /*1460*/  SHF.R.S32.HI R6, RZ, 0x1f, R140 ;  /* 0x0000001fff067819 */ /* 0x000fe2000001148c */
[----:B-1----:R-:W-:Y:S01]  /*1470*/  IMAD.SHL.U32 R25, R140, 0x2, RZ ;  /* 0x000000028c197824 */ /* 0x002fe200078e00ff */
[----:B------:R-:W-:-:S02]  /*1480*/  SHF.R.S32.HI R3, RZ, 0x1f, R142 ;  /* 0x0000001fff037819 */ /* 0x000fc4000001148e */
[----:B------:R-:W-:Y:S01]  /*1490*/  SHF.L.U64.HI R6, R140, 0x1, R6 ;  /* 0x000000018c067819 */ /* 0x000fe20000010206 */
[C---:B--2---:R-:W-:Y:S01]  /*14a0*/  IMAD.SHL.U32 R16, R142.reuse, 0x2, RZ ;  /* 0x000000028e107824 */ /* 0x044fe200078e00ff */
[----:B------:R-:W-:Y:S01]  /*14b0*/  STL [R1+0x4c], R25 ;  /* 0x00004c1901007387 */ /* 0x000fe20000100800 */
[----:B------:R-:W-:Y:S02]  /*14c0*/  SHF.L.U64.HI R3, R142, 0x1, R3 ;  /* 0x000000018e037819 */ /* 0x000fe40000010203 */
[----:B------:R-:W-:Y:S01]  /*14d0*/  LOP3.LUT R11, R21, R11, R22, 0xf6, !PT ;  /* 0x0000000b150b7212 */ /* 0x000fe200078ef616 */
[----:B------:R-:W-:Y:S01]  /*14e0*/  STL [R1+0x50], R16 ;  /* 0x0000501001007387 */ /* 0x000fe20000100800 */
[C---:B------:R-:W-:Y:S02]  /*14f0*/  IADD3 R36, R248.reuse, 0x10, RZ ;  /* 0x00000010f8247810 */ /* 0x040fe40007ffe0ff */
[C---:B------:R-:W-:Y:S01]  /*1500*/  IADD3 R33, R248.reuse, 0x28, RZ ;  /* 0x00000028f8217810 */ /* 0x040fe20007ffe0ff */
[----:B------:R1:W-:Y:S01]  /*1510*/  STL [R1+0x3c], R9 ;  /* 0x00003c0901007387 */ /* 0x0003e20000100800 */
[----:B------:R-:W-:-:S02]  /*1520*/  IADD3 R30, R248, 0x40, RZ ;  /* 0x00000040f81e7810 */ /* 0x000fc40007ffe0ff */
[----:B------:R-:W-:Y:S01]  /*1530*/  IADD3 R27, R248, 0x58, RZ ;  /* 0x00000058f81b7810 */ /* 0x000fe20007ffe0ff */
[----:B------:R2:W-:Y:S01]  /*1540*/  STL [R1+0x38], R8 ;  /* 0x0000380801007387 */ /* 0x0005e20000100800 */
[----:B------:R-:W-:Y:S02]  /*1550*/  LEA R145, R0, 0x6100, 0x1 ;  /* 0x0000610000917811 */ /* 0x000fe400078e08ff */
[C---:B------:R-:W-:Y:S01]  /*1560*/  IADD3 R24, R248.reuse, 0x70, RZ ;  /* 0x00000070f8187810 */ /* 0x040fe20007ffe0ff */
[----:B------:R3:W-:Y:S01]  /*1570*/  STL [R1+0x34], R7 ;  /* 0x0000340701007387 */ /* 0x0007e20000100800 */
[C---:B------:R-:W-:Y:S02]  /*1580*/  SEL R2, R13.reuse, 0xffffffc0, !P3 ;  /* 0xffffffc00d027807 */ /* 0x040fe40005800000 */
[----:B------:R-:W-:Y:S01]  /*1590*/  SEL R0, R13, 0xffffffc0, !P5 ;  /* 0xffffffc00d007807 */ /* 0x000fe20006800000 */
[----:B------:R4:W-:Y:S01]  /*15a0*/  STL [R1+0x30], R6 ;  /* 0x0000300601007387 */ /* 0x0009e20000100800 */
[C---:B------:R-:W-:Y:S01]  /*15b0*/  IADD3 R21, R248.reuse, 0x88, RZ ;  /* 0x00000088f8157810 */ /* 0x040fe20007ffe0ff */
[C---:B------:R-:W-:Y:S01]  /*15c0*/  IMAD.IADD R175, R145.reuse, 0x1, R2 ;  /* 0x0000000191af7824 */ /* 0x040fe200078e0202 */
[----:B------:R-:W-:Y:S01]  /*15d0*/  IADD3 R10, R248, 0xb0, RZ ;  /* 0x000000b0f80a7810 */ /* 0x000fe20007ffe0ff */
[----:B------:R5:W-:Y:S01]  /*15e0*/  STL [R1+0x2c], R3 ;  /* 0x00002c0301007387 */ /* 0x000be20000100800 */
[----:B------:R-:W-:-:S02]  /*15f0*/  IADD3 R180, R145, 0x20, RZ ;  /* 0x0000002091b47810 */ /* 0x000fc40007ffe0ff */
[----:B------:R-:W-:Y:S02]  /*1600*/  @P4 IADD3 R180, R145, -0x20, RZ ;  /* 0xffffffe091b44810 */ /* 0x000fe40007ffe0ff */
[----:B------:R-:W-:Y:S02]  /*1610*/  LEA R249, R19, 0x80, 0x1 ;  /* 0x0000008013f97811 */ /* 0x000fe400078e08ff */
[----:B------:R-:W-:Y:S01]  /*1620*/  SHF.R.S32.HI R10, RZ, 0x1f, R10 ;  /* 0x0000001fff0a7819 */ /* 0x000fe2000001140a */
[----:B------:R-:W-:Y:S01]  /*1630*/  IMAD.IADD R172, R2, 0x1, R180 ;  /* 0x0000000102ac7824 */ /* 0x000fe200078e02b4 */
[----:B-1----:R-:W-:Y:S02]  /*1640*/  LEA R9, R11, 0xc100, 0x1 ;  /* 0x0000c1000b097811 */ /* 0x002fe400078e08ff */
[----:B------:R-:W-:Y:S02]  /*1650*/  LEA R10, R17, 0xc100, 0x1 ;  /* 0x0000c100110a7811 */ /* 0x000fe400078e08ff */
[----:B--2---:R-:W-:-:S02]  /*1660*/  SEL R8, R20, 0xffffffe0, !P1 ;  /* 0xffffffe014087807 */ /* 0x004fc40004800000 */
[C---:B------:R-:W-:Y:S02]  /*1670*/  IADD3 R250, R249.reuse, -0x10, RZ ;  /* 0xfffffff0f9fa7810 */ /* 0x040fe40007ffe0ff */
[----:B---3--:R-:W-:Y:S01]  /*1680*/  LOP3.LUT R7, R218, 0x38, R102, 0xf8, !PT ;  /* 0x00000038da077812 */ /* 0x008fe200078ef866 */
[----:B------:R-:W-:Y:S01]  /*1690*/  IMAD.IADD R252, R249, 0x1, R8 ;  /* 0x00000001f9fc7824 */ /* 0x000fe200078e0208 */
[----:B------:R-:W-:Y:S02]  /*16a0*/  LEA R176, R4, 0xc100, 0x1 ;  /* 0x0000c10004b07811 */ /* 0x000fe400078e08ff */
[----:B------:R-:W-:Y:S02]  /*16b0*/  LOP3.LUT R7, R220, R7, R219, 0xf6, !PT ;  /* 0x00000007dc077212 */ /* 0x000fe400078ef6db */
[----:B----4-:R-:W-:Y:S01]  /*16c0*/  SEL R6, R13, 0xffffffc0, !P2 ;  /* 0xffffffc00d067807 */ /* 0x010fe20005000000 */
[----:B------:R-:W-:Y:S01]  /*16d0*/  IMAD.IADD R179, R176, 0x1, R0 ;  /* 0x00000001b0b37824 */ /* 0x000fe200078e0200 */
[----:B------:R-:W-:Y:S01]  /*16e0*/  LEA R7, R7, 0xc100, 0x1 ;  /* 0x0000c10007077811 */ /* 0x000fe200078e08ff */
[----:B-----5:R-:W-:Y:S01]  /*16f0*/  IMAD R3, R12, 0x8, R23 ;  /* 0x000000080c037824 */ /* 0x020fe200078e0217 */
[----:B------:R-:W-:Y:S01]  /*1700*/  IADD3 R13, R248, 0xa0, RZ ;  /* 0x000000a0f80d7810 */ /* 0x000fe20007ffe0ff */
[----:B------:R-:W-:Y:S01]  /*1710*/  IMAD.IADD R2, R249, 0x1, R6 ;  /* 0x00000001f9027824 */ /* 0x000fe200078e0206 */
[----:B------:R-:W-:-:S02]  /*1720*/  LEA R146, R5, 0x100, 0x1 ;  /* 0x0000010005927811 */ /* 0x000fc400078e08ff */
[----:B------:R1:W-:Y:S01]  /*1730*/  STL [R1+0x58], R3 ;  /* 0x0000580301007387 */ /* 0x0003e20000100800 */
[----:B------:R-:W-:Y:S02]  /*1740*/  @P0 IADD3 R250, R249, 0x10, RZ ;  /* 0x00000010f9fa0810 */ /* 0x000fe40007ffe0ff */
[----:B------:R-:W-:Y:S01]  /*1750*/  IMAD.IADD R174, R0, 0x1, R146 ;  /* 0x0000000100ae7824 */ /* 0x000fe200078e0292 */
[----:B------:R2:W-:Y:S01]  /*1760*/  STL [R1+0x28], R9 ;  /* 0x0000280901007387 */ /* 0x0005e20000100800 */
[----:B------:R-:W-:Y:S01]  /*1770*/  LOP3.LUT R202, R218, 0x18, R102, 0xf8, !PT ;  /* 0x00000018daca7812 */ /* 0x000fe200078ef866 */
[----:B------:R-:W-:Y:S01]  /*1780*/  IMAD.IADD R251, R8, 0x1, R250 ;  /* 0x0000000108fb7824 */ /* 0x000fe200078e02fa */
[----:B------:R-:W-:Y:S01]  /*1790*/  IADD3 R35, R248, 0x18, RZ ;  /* 0x00000018f8237810 */ /* 0x000fe20007ffe0ff */
[----:B------:R3:W-:Y:S01]  /*17a0*/  STL [R1+0x24], R7 ;  /* 0x0000240701007387 */ /* 0x0007e20000100800 */
[----:B------:R-:W-:Y:S02]  /*17b0*/  LOP3.LUT R202, R220, R202, R219, 0xf6, !PT ;  /* 0x000000cadcca7212 */ /* 0x000fe400078ef6db */
[----:B------:R-:W-:-:S02]  /*17c0*/  IADD3 R32, R248, 0x30, RZ ;  /* 0x00000030f8207810 */ /* 0x000fc40007ffe0ff */
[C---:B------:R-:W-:Y:S02]  /*17d0*/  IADD3 R29, R248.reuse, 0x48, RZ ;  /* 0x00000048f81d7810 */ /* 0x040fe40007ffe0ff */
[C---:B------:R-:W-:Y:S02]  /*17e0*/  IADD3 R26, R248.reuse, 0x60, RZ ;  /* 0x00000060f81a7810 */ /* 0x040fe40007ffe0ff */
[----:B------:R-:W-:Y:S02]  /*17f0*/  IADD3 R23, R248, 0x78, RZ ;  /* 0x00000078f8177810 */ /* 0x000fe40007ffe0ff */
[----:B------:R-:W-:Y:S02]  /*1800*/  SHF.R.S32.HI R11, RZ, 0x1f, R35 ;  /* 0x0000001fff0b7819 */ /* 0x000fe40000011423 */
[----:B------:R-:W-:Y:S02]  /*1810*/  LEA R202, R202, 0x100, 0x1 ;  /* 0x00000100caca7811 */ /* 0x000fe400078e08ff */
[----:B------:R-:W-:-:S02]  /*1820*/  SHF.R.S32.HI R11, RZ, 0x1f, R32 ;  /* 0x0000001fff0b7819 */ /* 0x000fc40000011420 */
[----:B-1----:R-:W-:Y:S01]  /*1830*/  SEL R3, R20, 0xffffffe0, !P6 ;  /* 0xffffffe014037807 */ /* 0x002fe20007000000 */
[----:B------:R-:W-:Y:S01]  /*1840*/  IMAD.IADD R203, R202, 0x1, R6 ;  /* 0x00000001cacb7824 */ /* 0x000fe200078e0206 */
[C---:B------:R-:W-:Y:S02]  /*1850*/  IADD3 R20, R248.reuse, 0x90, RZ ;  /* 0x00000090f8147810 */ /* 0x040fe40007ffe0ff */
[----:B--2---:R-:W-:Y:S01]  /*1860*/  IADD3 R9, R248, 0xb8, RZ ;  /* 0x000000b8f8097810 */ /* 0x004fe20007ffe0ff */
[----:B------:R-:W-:Y:S01]  /*1870*/  IMAD.IADD R177, R176, 0x1, R3 ;  /* 0x00000001b0b17824 */ /* 0x000fe200078e0203 */
[----:B------:R-:W-:Y:S01]  /*1880*/  IADD3 R209, R210, 0x80, RZ ;  /* 0x00000080d2d17810 */ /* 0x000fe20007ffe0ff */
[----:B------:R-:W-:Y:S01]  /*1890*/  IMAD.IADD R147, R3, 0x1, R146 ;  /* 0x0000000103937824 */ /* 0x000fe200078e0292 */
[----:B---3--:R-:W-:Y:S01]  /*18a0*/  SHF.R.S32.HI R7, RZ, 0x1f, R36 ;  /* 0x0000001fff077819 */ /* 0x008fe20000011424 */
[----:B------:R-:W-:Y:S01]  /*18b0*/  IMAD.IADD R178, R177, 0x1, R0 ;  /* 0x00000001b1b27824 */ /* 0x000fe200078e0200 */
[----:B------:R-:W-:Y:S01]  /*18c0*/  SHF.R.S32.HI R7, RZ, 0x1f, R33 ;  /* 0x0000001fff077819 */ /* 0x000fe20000011421 */
[----:B------:R-:W-:Y:S01]  /*18d0*/  IMAD.IADD R173, R0, 0x1, R147 ;  /* 0x0000000100ad7824 */ /* 0x000fe200078e0293 */
[----:B------:R-:W-:Y:S01]  /*18e0*/  SHF.R.S32.HI R7, RZ, 0x1f, R30 ;  /* 0x0000001fff077819 */ /* 0x000fe2000001141e */
[----:B------:R-:W-:Y:S01]  /*18f0*/  IMAD.IADD R0, R6, 0x1, R251 ;  /* 0x0000000106007824 */ /* 0x000fe200078e02fb */
[----:B------:R-:W-:-:S02]  /*1900*/  SHF.R.S32.HI R7, RZ, 0x1f, R27 ;  /* 0x0000001fff077819 */ /* 0x000fc4000001141b */
[----:B------:R-:W-:Y:S02]  /*1910*/  SHF.R.S32.HI R7, RZ, 0x1f, R24 ;  /* 0x0000001fff077819 */ /* 0x000fe40000011418 */
[----:B------:R-:W-:Y:S02]  /*1920*/  SHF.R.S32.HI R7, RZ, 0x1f, R21 ;  /* 0x0000001fff077819 */ /* 0x000fe40000011415 */
[----:B------:R-:W-:Y:S02]  /*1930*/  SHF.R.S32.HI R7, RZ, 0x1f, R13 ;  /* 0x0000001fff077819 */ /* 0x000fe4000001140d */
[----:B------:R-:W-:Y:S02]  /*1940*/  SHF.R.S32.HI R7, RZ, 0x1f, R9 ;  /* 0x0000001fff077819 */ /* 0x000fe40000011409 */
[----:B------:R-:W-:Y:S02]  /*1950*/  LEA R7, R18, 0xc100, 0x1 ;  /* 0x0000c10012077811 */ /* 0x000fe400078e08ff */
[----:B------:R-:W-:-:S02]  /*1960*/  LEA R9, R15, 0xc100, 0x1 ;  /* 0x0000c1000f097811 */ /* 0x000fc400078e08ff */
[C---:B------:R-:W-:Y:S01]  /*1970*/  IADD3 R206, R102.reuse, 0x60, RZ ;  /* 0x0000006066ce7810 */ /* 0x040fe20007ffe0ff */
[----:B------:R1:W-:Y:S01]  /*1980*/  STL [R1+0x20], R7 ;  /* 0x0000200701007387 */ /* 0x0003e20000100800 */
[C---:B------:R-:W-:Y:S02]  /*1990*/  IADD3 R205, R102.reuse, 0x80, RZ ;  /* 0x0000008066cd7810 */ /* 0x040fe40007ffe0ff */
[----:B------:R-:W-:Y:S01]  /*19a0*/  IADD3 R204, R102, 0xa0, RZ ;  /* 0x000000a066cc7810 */ /* 0x000fe20007ffe0ff */
[----:B------:R-:W-:Y:S01]  /*19b0*/  STL [R1+0x1c], R10 ;  /* 0x00001c0a01007387 */ /* 0x000fe20000100800 */
[C---:B------:R-:W-:Y:S02]  /*19c0*/  IADD3 R37, R248.reuse, 0x8, RZ ;  /* 0x00000008f8257810 */ /* 0x040fe40007ffe0ff */
[C---:B------:R-:W-:Y:S01]  /*19d0*/  IADD3 R34, R248.reuse, 0x20, RZ ;  /* 0x00000020f8227810 */ /* 0x040fe20007ffe0ff */
[----:B------:R-:W-:Y:S01]  /*19e0*/  STL [R1+0x18], R9 ;  /* 0x0000180901007387 */ /* 0x000fe20000100800 */
[----:B------:R-:W-:-:S02]  /*19f0*/  IADD3 R31, R248, 0x38, RZ ;  /* 0x00000038f81f7810 */ /* 0x000fc40007ffe0ff */
[C---:B------:R-:W-:Y:S02]  /*1a00*/  IADD3 R28, R248.reuse, 0x50, RZ ;  /* 0x00000050f81c7810 */ /* 0x040fe40007ffe0ff */
[C---:B------:R-:W-:Y:S02]  /*1a10*/  IADD3 R25, R248.reuse, 0x68, RZ ;  /* 0x00000068f8197810 */ /* 0x040fe40007ffe0ff */
[C---:B------:R-:W-:Y:S02]  /*1a20*/  IADD3 R22, R248.reuse, 0x80, RZ ;  /* 0x00000080f8167810 */ /* 0x040fe40007ffe0ff */
[C---:B------:R-:W-:Y:S02]  /*1a30*/  IADD3 R16, R248.reuse, 0x98, RZ ;  /* 0x00000098f8107810 */ /* 0x040fe40007ffe0ff */
[----:B------:R-:W-:Y:S02]  /*1a40*/  IADD3 R12, R248, 0xa8, RZ ;  /* 0x000000a8f80c7810 */ /* 0x000fe40007ffe0ff */
[----:B------:R-:W-:-:S02]  /*1a50*/  SHF.R.S32.HI R11, RZ, 0x1f, R29 ;  /* 0x0000001fff0b7819 */ /* 0x000fc4000001141d */
[----:B------:R-:W-:Y:S02]  /*1a60*/  SHF.R.S32.HI R11, RZ, 0x1f, R26 ;  /* 0x0000001fff0b7819 */ /* 0x000fe4000001141a */
[----:B-1----:R-:W-:Y:S02]  /*1a70*/  LEA R7, R14, 0xc100, 0x1 ;  /* 0x0000c1000e077811 */ /* 0x002fe400078e08ff */
[----:B------:R-:W-:Y:S02]  /*1a80*/  SHF.R.S32.HI R11, RZ, 0x1f, R23 ;  /* 0x0000001fff0b7819 */ /* 0x000fe40000011417 */
[----:B------:R-:W-:Y:S01]  /*1a90*/  SHF.R.S32.HI R11, RZ, 0x1f, R20 ;  /* 0x0000001fff0b7819 */ /* 0x000fe20000011414 */
[----:B------:R-:W-:Y:S01]  /*1aa0*/  STL [R1+0x14], R7 ;  /* 0x0000140701007387 */ /* 0x000fe20000100800 */
[----:B------:R-:W-:Y:S02]  /*1ab0*/  SHF.R.S32.HI R211, RZ, 0x1f, R210 ;  /* 0x0000001fffd37819 */ /* 0x000fe400000114d2 */
[----:B------:R-:W-:Y:S01]  /*1ac0*/  SHF.R.S32.HI R103, RZ, 0x1f, R102 ;  /* 0x0000001fff677819 */ /* 0x000fe20000011466 */
[----:B------:R1:W-:Y:S01]  /*1ad0*/  STL [R1+0xc], R2 ;  /* 0x00000c0201007387 */ /* 0x0003e20000100800 */
[----:B------:R-:W-:-:S02]  /*1ae0*/  SHF.R.S32.HI R223, RZ, 0x1f, R206 ;  /* 0x0000001fffdf7819 */ /* 0x000fc400000114ce */
        /* <DEDUP_REMOVED lines=10> */
[----:B------:R-:W-:Y:S01]  /*1b90*/  SHF.R.S32.HI R25, RZ, 0x1f, R25 ;  /* 0x0000001fff197819 */ /* 0x000fe20000011419 */
[----:B-1----:R-:W-:Y:S01]  /*1ba0*/  IMAD.IADD R2, R6, 0x1, R252 ;  /* 0x0000000106027824 */ /* 0x002fe200078e02fc */
[----:B------:R-:W-:-:S02]  /*1bb0*/  SHF.R.S32.HI R22, RZ, 0x1f, R22 ;  /* 0x0000001fff167819 */ /* 0x000fc40000011416 */
[----:B------:R-:W-:Y:S02]  /*1bc0*/  SHF.R.S32.HI R16, RZ, 0x1f, R16 ;  /* 0x0000001fff107819 */ /* 0x000fe40000011410 */
[----:B------:R1:W-:Y:S01]  /*1bd0*/  STL [R1+0x8], R2 ;  /* 0x0000080201007387 */ /* 0x0003e20000100800 */
[----:B------:R-:W-:Y:S02]  /*1be0*/  SHF.R.S32.HI R11, RZ, 0x1f, R12 ;  /* 0x0000001fff0b7819 */ /* 0x000fe4000001140c */
[C---:B------:R-:W-:Y:S02]  /*1bf0*/  IADD3 R191, R180.reuse, 0x800, RZ ;  /* 0x00000800b4bf7810 */ /* 0x040fe40007ffe0ff */
[C---:B------:R-:W-:Y:S02]  /*1c00*/  IADD3 R190, R180.reuse, 0x1000, RZ ;  /* 0x00001000b4be7810 */ /* 0x040fe40007ffe0ff */
[C---:B------:R-:W-:Y:S02]  /*1c10*/  IADD3 R189, R180.reuse, 0x1800, RZ ;  /* 0x00001800b4bd7810 */ /* 0x040fe40007ffe0ff */
[----:B------:R-:W-:-:S02]  /*1c20*/  IADD3 R188, R180, 0x2000, RZ ;  /* 0x00002000b4bc7810 */ /* 0x000fc40007ffe0ff */
[C---:B------:R-:W-:Y:S02]  /*1c30*/  IADD3 R187, R180.reuse, 0x2800, RZ ;  /* 0x00002800b4bb7810 */ /* 0x040fe40007ffe0ff */
[C---:B------:R-:W-:Y:S02]  /*1c40*/  IADD3 R186, R180.reuse, 0x3000, RZ ;  /* 0x00003000b4ba7810 */ /* 0x040fe40007ffe0ff */
[C---:B------:R-:W-:Y:S02]  /*1c50*/  IADD3 R185, R180.reuse, 0x3800, RZ ;  /* 0x00003800b4b97810 */ /* 0x040fe40007ffe0ff */
[C---:B------:R-:W-:Y:S02]  /*1c60*/  IADD3 R184, R180.reuse, 0x4000, RZ ;  /* 0x00004000b4b87810 */ /* 0x040fe40007ffe0ff */
[C---:B------:R-:W-:Y:S02]  /*1c70*/  IADD3 R183, R180.reuse, 0x4800, RZ ;  /* 0x00004800b4b77810 */ /* 0x040fe40007ffe0ff */
[----:B------:R-:W-:-:S02]  /*1c80*/  IADD3 R182, R180, 0x5000, RZ ;  /* 0x00005000b4b67810 */ /* 0x000fc40007ffe0ff */
[----:B------:R-:W-:Y:S01]  /*1c90*/  IADD3 R181, R180, 0x5800, RZ ;  /* 0x00005800b4b57810 */ /* 0x000fe20007ffe0ff */
[----:B-1----:R-:W-:-:S05]  /*1ca0*/  IMAD.IADD R2, R6, 0x1, R250 ;  /* 0x0000000106027824 */ /* 0x002fca00078e02fa */
[----:B------:R1:W-:Y:S04]  /*1cb0*/  STL [R1+0x4], R2 ;  /* 0x0000040201007387 */ /* 0x0003e80000100800 */
[----:B------:R1:W-:Y:S02]  /*1cc0*/  STL [R1], R0 ;  /* 0x0000000001007387 */ /* 0x0003e40000100800 */
.L_x_335:
[----:B-1----:R-:W-:-:S04]  /*1cd0*/  IMAD.MOV.U32 R2, RZ, RZ, 0x4 ;  /* 0x00000004ff027424 */ /* 0x002fc800078e00ff */
[----:B------:R-:W-:-:S05]  /*1ce0*/  IMAD.WIDE R2, R239, R2, c[0x0][0x588] ;  /* 0x00016200ef027625 */ /* 0x000fca00078e0202 */
[----:B------:R-:W2:Y:S01]  /*1cf0*/  LDG.E R243, [R2.64] ;  /* 0x0000000a02f37981 */ /* 0x000ea2000c1e1900 */
[----:B------:R-:W-:Y:S01]  /*1d00*/  ISETP.NE.U32.AND P0, PT, RZ, c[0x0][0x370], PT ;  /* 0x0000dc00ff007a0c */ /* 0x000fe20003f05070 */
[----:B------:R-:W-:Y:S01]  /*1d10*/  IMAD.MOV.U32 R235, RZ, RZ, RZ ;  /* 0x000000ffffeb7224 */ /* 0x000fe200078e00ff */
[----:B------:R-:W-:Y:S02]  /*1d20*/  ISETP.NE.U32.AND P4, PT, RZ, c[0x0][0x360], PT ;  /* 0x0000d800ff007a0c */ /* 0x000fe40003f85070 */
[----:B------:R-:W-:Y:S02]  /*1d30*/  ISETP.NE.AND.EX P1, PT, RZ, c[0x0][0x374], PT, P0 ;  /* 0x0000dd00ff007a0c */ /* 0x000fe40003f25300 */
[----:B------:R-:W-:Y:S02]  /*1d40*/  ISETP.NE.AND.EX P4, PT, RZ, c[0x0][0x364], PT, P4 ;  /* 0x0000d900ff007a0c */ /* 0x000fe40003f85340 */
[----:B------:R-:W-:Y:S02]  /*1d50*/  ISETP.NE.U32.AND P3, PT, RZ, c[0x0][0x348], PT ;  /* 0x0000d200ff007a0c */ /* 0x000fe40003f65070 */
[----:B------:R-:W-:-:S02]  /*1d60*/  ISETP.NE.U32.AND P5, PT, RZ, c[0x0][0x350], PT ;  /* 0x0000d400ff007a0c */ /* 0x000fc40003fa5070 */
[----:B------:R-:W-:Y:S02]  /*1d70*/  ISETP.NE.U32.AND P6, PT, RZ, c[0x0][0x358], PT ;  /* 0x0000d600ff007a0c */ /* 0x000fe40003fc5070 */
[----:B------:R-:W-:Y:S02]  /*1d80*/  ISETP.NE.AND.EX P3, PT, RZ, c[0x0][0x34c], PT, P3 ;  /* 0x0000d300ff007a0c */ /* 0x000fe40003f65330 */
[----:B------:R-:W-:Y:S02]  /*1d90*/  ISETP.NE.AND.EX P5, PT, RZ, c[0x0][0x354], PT, P5 ;  /* 0x0000d500ff007a0c */ /* 0x000fe40003fa5350 */
[----:B------:R-:W-:Y:S01]  /*1da0*/  ISETP.NE.AND.EX P6, PT, RZ, c[0x0][0x35c], PT, P6 ;  /* 0x0000d700ff007a0c */ /* 0x000fe20003fc5360 */
[----:B------:R-:W-:Y:S02]  /*1db0*/  IMAD.MOV.U32 R130, RZ, RZ, RZ ;  /* 0x000000ffff827224 */ /* 0x000fe400078e00ff */
[----:B------:R-:W-:Y:S02]  /*1dc0*/  IMAD.MOV.U32 R12, RZ, RZ, RZ ;  /* 0x000000ffff0c7224 */ /* 0x000fe400078e00ff */
[----:B------:R-:W-:Y:S01]  /*1dd0*/  IMAD.MOV.U32 R11, RZ, RZ, RZ ;  /* 0x000000ffff0b7224 */ /* 0x000fe200078e00ff */
[----:B--2---:R-:W-:Y:S01]  /*1de0*/  SHF.R.S32.HI R244, RZ, 0x1f, R243 ;  /* 0x0000001ffff47819 */ /* 0x004fe200000114f3 */
[C---:B------:R-:W-:Y:S01]  /*1df0*/  IMAD.SHL.U32 R241, R243.reuse, 0x4, RZ ;  /* 0x00000004f3f17824 */ /* 0x040fe200078e00ff */
[----:B------:R-:W-:-:S02]  /*1e00*/  @P1 LEA R4, P0, R243, c[0x0][0x370], 0x2 ;  /* 0x0000dc00f3041a11 */ /* 0x000fc400078010ff */
[C-C-:B------:R-:W-:Y:S02]  /*1e10*/  SHF.L.U64.HI R242, R243.reuse, 0x2, R244.reuse ;  /* 0x00000002f3f27819 */ /* 0x140fe400000102f4 */
[----:B------:R-:W-:Y:S02]  /*1e20*/  @P1 LEA.HI.X R5, R243, c[0x0][0x374], R244, 0x2, P0 ;  /* 0x0000dd00f3051a11 */ /* 0x000fe400000f14f4 */
[C---:B------:R-:W-:Y:S02]  /*1e30*/  @P4 IADD3 R2, P0, R241.reuse, c[0x0][0x360], RZ ;  /* 0x0000d800f1024a10 */ /* 0x040fe40007f1e0ff */
[----:B------:R-:W-:Y:S01]  /*1e40*/  IADD3 R6, P2, R241, c[0x0][0x348], RZ ;  /* 0x0000d200f1067a10 */ /* 0x000fe20007f5e0ff */
[----:B------:R1:W5:Y:S01]  /*1e50*/  @P1 LDG.E R235, [R4.64] ;  /* 0x0000000a04eb1981 */ /* 0x000362000c1e1900 */
[----:B------:R-:W-:-:S05]  /*1e60*/  @P4 IADD3.X R3, R242, c[0x0][0x364], RZ, P0, !PT ;  /* 0x0000d900f2034a10 */ /* 0x000fca00007fe4ff */
[----:B------:R2:W5:Y:S01]  /*1e70*/  @P4 LDG.E R131, [R2.64] ;  /* 0x0000000a02834981 */ /* 0x000562000c1e1900 */
[----:B------:R-:W-:-:S05]  /*1e80*/  IADD3.X R7, R242, c[0x0][0x34c], RZ, P2, !PT ;  /* 0x0000d300f2077a10 */ /* 0x000fca00017fe4ff */
[----:B------:R3:W5:Y:S01]  /*1e90*/  @P3 LDG.E R130, [R6.64] ;  /* 0x0000000a06823981 */ /* 0x000762000c1e1900 */
[C---:B-1----:R-:W-:Y:S02]  /*1ea0*/  IADD3 R4, P1, R241.reuse, c[0x0][0x350], RZ ;  /* 0x0000d400f1047a10 */ /* 0x042fe40007f3e0ff */
[----:B--2---:R-:W-:Y:S02]  /*1eb0*/  IADD3 R2, P0, R241, c[0x0][0x358], RZ ;  /* 0x0000d600f1027a10 */ /* 0x004fe40007f1e0ff */
[C---:B------:R-:W-:Y:S02]  /*1ec0*/  IADD3.X R5, R242.reuse, c[0x0][0x354], RZ, P1, !PT ;  /* 0x0000d500f2057a10 */ /* 0x040fe40000ffe4ff */
[----:B------:R-:W-:-:S03]  /*1ed0*/  IADD3.X R3, R242, c[0x0][0x35c], RZ, P0, !PT ;  /* 0x0000d700f2037a10 */ /* 0x000fc600007fe4ff */
[----:B------:R3:W5:Y:S04]  /*1ee0*/  @P5 LDG.E R12, [R4.64] ;  /* 0x0000000a040c5981 */ /* 0x000768000c1e1900 */
[----:B------:R3:W5:Y:S01]  /*1ef0*/  @P6 LDG.E R11, [R2.64] ;  /* 0x0000000a020b6981 */ /* 0x000762000c1e1900 */
[----:B------:R-:W-:Y:S01]  /*1f00*/  YIELD ;  /* 0x0000000000007946 */ /* 0x000fe20003800000 */
[----:B------:R-:W-:Y:S05]  /*1f10*/  @P4 BRA `(.L_x_177) ;  /* 0x0000005000004947 */ /* 0x000fea0003800000 */
[----:B-----5:R-:W-:Y:S01]  /*1f20*/  MOV R131, c[0x0][0x168] ;  /* 0x00005a0000837a02 */ /* 0x020fe20000000f00 */
[----:B------:R-:W-:Y:S05]  /*1f30*/  @!P3 BRA `(.L_x_177) ;  /* 0x000000300000b947 */ /* 0x000fea0003800000 */
[----:B------:R-:W2:Y:S04]  /*1f40*/  LDG.E R8, [R6.64] ;  /* 0x0000000a06087981 */ /* 0x000ea8000c1e1900 */
[----:B------:R-:W2:Y:S02]  /*1f50*/  LDG.E R0, [R6.64+0x4] ;  /* 0x0000040a06007981 */ /* 0x000ea4000c1e1900 */
[----:B--2---:R-:W-:-:S02]  /*1f60*/  IADD3 R131, -R8, R0, RZ ;  /* 0x0000000008837210 */ /* 0x004fc40007ffe1ff */
.L_x_177:
[----:B------:R-:W-:-:S04]  /*1f70*/  ISETP.NE.U32.AND P0, PT, RZ, c[0x0][0x368], PT ;  /* 0x0000da00ff007a0c */ /* 0x000fc80003f05070 */
[----:B------:R-:W-:-:S13]  /*1f80*/  ISETP.NE.AND.EX P0, PT, RZ, c[0x0][0x36c], PT, P0 ;  /* 0x0000db00ff007a0c */ /* 0x000fda0003f05300 */
[----:B------:R-:W-:Y:S05]  /*1f90*/  @!P0 BRA `(.L_x_178) ;  /* 0x0000004000008947 */ /* 0x000fea0003800000 */
[----:B---3--:R-:W-:-:S04]  /*1fa0*/  IADD3 R4, P0, R241, c[0x0][0x368], RZ ;  /* 0x0000da00f1047a10 */ /* 0x008fc80007f1e0ff */
[----:B------:R-:W-:-:S05]  /*1fb0*/  IADD3.X R5, R242, c[0x0][0x36c], RZ, P0, !PT ;  /* 0x0000db00f2057a10 */ /* 0x000fca00007fe4ff */
[----:B------:R1:W5:Y:S01]  /*1fc0*/  LDG.E R8, [R4.64] ;  /* 0x0000000a04087981 */ /* 0x000362000c1e1900 */
[----:B------:R-:W-:Y:S05]  /*1fd0*/  BRA `(.L_x_179) ;  /* 0x0000005000007947 */ /* 0x000fea0003800000 */
.L_x_178:
[----:B------:R-:W-:Y:S01]  /*1fe0*/  MOV R8, UR8 ;  /* 0x0000000800087c02 */ /* 0x000fe20008000f00 */
[----:B------:R-:W-:Y:S05]  /*1ff0*/  @!P5 BRA `(.L_x_179) ;  /* 0x000000300000d947 */ /* 0x000fea0003800000 */
[----:B---3--:R-:W2:Y:S04]  /*2000*/  LDG.E R6, [R4.64] ;  /* 0x0000000a04067981 */ /* 0x008ea8000c1e1900 */
[----:B------:R-:W2:Y:S02]  /*2010*/  LDG.E R0, [R4.64+0x4] ;  /* 0x0000040a04007981 */ /* 0x000ea4000c1e1900 */
[----:B--2---:R-:W-:Y:S02]  /*2020*/  IADD3 R8, -R6, R0, RZ ;  /* 0x0000000006087210 */ /* 0x004fe40007ffe1ff */
.L_x_179:
[----:B-1-3--:R1:W2:Y:S04]  /*2030*/  @P6 LDG.E R4, [R2.64] ;  /* 0x0000000a02046981 */ /* 0x00a2a8000c1e1900 */
[----:B------:R1:W2:Y:S01]  /*2040*/  @P6 LDG.E R0, [R2.64+0x4] ;  /* 0x0000040a02006981 */ /* 0x0002a2000c1e1900 */
[----:B------:R-:W-:Y:S01]  /*2050*/  ISETP.NE.U32.AND P0, PT, RZ, c[0x0][0x378], PT ;  /* 0x0000de00ff007a0c */ /* 0x000fe20003f05070 */
[----:B-----5:R-:W-:-:S03]  /*2060*/  IMAD.MOV.U32 R126, RZ, RZ, R8 ;  /* 0x000000ffff7e7224 */ /* 0x020fc600078e0008 */
[----:B------:R-:W-:Y:S01]  /*2070*/  ISETP.NE.AND.EX P1, PT, RZ, c[0x0][0x37c], PT, P0 ;  /* 0x0000df00ff007a0c */ /* 0x000fe20003f25300 */
[----:B------:R-:W-:Y:S02]  /*2080*/  IMAD.MOV.U32 R60, RZ, RZ, c[0x0][0x228] ;  /* 0x00008a00ff3c7624 */ /* 0x000fe400078e00ff */
[----:B------:R-:W-:-:S10]  /*2090*/  IMAD.IADD R6, R8, 0x1, -R235 ;  /* 0x0000000108067824 */ /* 0x000fd400078e0aeb */
[----:B-1----:R-:W-:-:S04]  /*20a0*/  @P1 IADD3 R2, P0, R241, c[0x0][0x378], RZ ;  /* 0x0000de00f1021a10 */ /* 0x002fc80007f1e0ff */
[----:B------:R-:W-:-:S05]  /*20b0*/  @P1 IADD3.X R3, R242, c[0x0][0x37c], RZ, P0, !PT ;  /* 0x0000df00f2031a10 */ /* 0x000fca00007fe4ff */
[----:B------:R1:W5:Y:S01]  /*20c0*/  @P1 LDG.E R126, [R2.64] ;  /* 0x0000000a027e1981 */ /* 0x000362000c1e1900 */
[----:B------:R-:W-:Y:S01]  /*20d0*/  BSSY B0, `(.L_x_180) ;  /* 0x000002e000007945 */ /* 0x000fe20003800000 */
[----:B-1----:R-:W-:-:S04]  /*20e0*/  LOP3.LUT R2, R238, 0xff000000, RZ, 0xc0, !PT ;  /* 0xff000000ee027812 */ /* 0x002fc800078ec0ff */
[----:B------:R-:W-:Y:S01]  /*20f0*/  SHF.R.U32.HI R2, RZ, 0x8, R2 ;  /* 0x00000008ff027819 */ /* 0x000fe20000011602 */
[----:B--2---:R-:W-:Y:S01]  /*2100*/  @P6 IMAD.IADD R60, R0, 0x1, -R4 ;  /* 0x00000001003c6824 */ /* 0x004fe200078e0a04 */
[----:B------:R-:W-:-:S03]  /*2110*/  LOP3.LUT R0, R238, 0xff0000, RZ, 0xc0, !PT ;  /* 0x00ff0000ee007812 */ /* 0x000fc600078ec0ff */
[----:B------:R-:W-:Y:S01]  /*2120*/  IMAD.IADD R127, R6, 0x1, R60 ;  /* 0x00000001067f7824 */ /* 0x000fe200078e023c */
[----:B------:R-:W-:-:S04]  /*2130*/  LEA.HI R2, R0, R2, RZ, 0x10 ;  /* 0x0000000200027211 */ /* 0x000fc800078f80ff */
[C---:B------:R-:W-:Y:S02]  /*2140*/  ISETP.GE.AND P0, PT, R127.reuse, 0x1, PT ;  /* 0x000000017f00780c */ /* 0x040fe40003f06270 */
[----:B------:R-:W-:Y:S02]  /*2150*/  IADD3 R0, R127, 0x3f, RZ ;  /* 0x0000003f7f007810 */ /* 0x000fe40007ffe0ff */
[----:B------:R-:W-:Y:S02]  /*2160*/  SHF.R.U32.HI R245, RZ, 0x10, R2 ;  /* 0x00000010fff57819 */ /* 0x000fe40000011602 */
[----:B------:R-:W-:Y:S02]  /*2170*/  SHF.R.S32.HI R3, RZ, 0x1f, R0 ;  /* 0x0000001fff037819 */ /* 0x000fe40000011400 */
[----:B------:R-:W-:Y:S02]  /*2180*/  ISETP.NE.AND P1, PT, R245, RZ, PT ;  /* 0x000000fff500720c */ /* 0x000fe40003f25270 */
[----:B------:R-:W-:Y:S01]  /*2190*/  LEA.HI R3, R3, R0, RZ, 0x6 ;  /* 0x0000000003037211 */ /* 0x000fe200078f30ff */
[----:B------:R-:W-:Y:S01]  /*21a0*/  IMAD.MOV.U32 R0, RZ, RZ, RZ ;  /* 0x000000ffff007224 */ /* 0x000fe200078e00ff */
[----:B------:R-:W-:-:S02]  /*21b0*/  LOP3.LUT R246, R2, 0xff, RZ, 0xc0, !PT ;  /* 0x000000ff02f67812 */ /* 0x000fc400078ec0ff */
[----:B------:R-:W-:Y:S02]  /*21c0*/  SEL R111, R245, c[0x0][0x338], P1 ;  /* 0x0000ce00f56f7a07 */ /* 0x000fe40000800000 */
[----:B------:R-:W-:Y:S01]  /*21d0*/  SHF.R.S32.HI R112, RZ, 0x6, R3 ;  /* 0x00000006ff707819 */ /* 0x000fe20000011403 */
[----:B------:R-:W-:Y:S05]  /*21e0*/  @!P0 BRA `(.L_x_181) ;  /* 0x000001c000008947 */ /* 0x000fea0003800000 */
[----:B------:R-:W-:Y:S01]  /*21f0*/  IABS R2, R111 ;  /* 0x0000006f00027213 */ /* 0x000fe20000000000 */
[----:B------:R-:W-:Y:S01]  /*2200*/  IMAD.MOV.U32 R4, RZ, RZ, RZ ;  /* 0x000000ffff047224 */ /* 0x000fe200078e00ff */
        /* <DEDUP_REMOVED lines=26> */
.L_x_181:
[----:B------:R-:W-:Y:S05]  /*23b0*/  BSYNC B0 ;  /* 0x0000000000007941 */ /* 0x000fea0003800000 */
.L_x_180:
[----:B------:R-:W-:-:S04]  /*23c0*/  IMAD R2, R246, R0, RZ ;  /* 0x00000000f6027224 */ /* 0x000fc800078e02ff */
[C---:B------:R-:W-:Y:S02]  /*23d0*/  IMAD.IADD R0, R2.reuse, 0x1, R0 ;  /* 0x0000000102007824 */ /* 0x040fe400078e0200 */
[----:B------:R-:W-:-:S03]  /*23e0*/  IMAD R3, R2, 0x40, -R6 ;  /* 0x0000004002037824 */ /* 0x000fc600078e0a06 */
[----:B------:R-:W-:Y:S02]  /*23f0*/  IMNMX R0, R112, R0, PT ;  /* 0x0000000070007217 */ /* 0x000fe40003800200 */
[----:B------:R-:W-:-:S03]  /*2400*/  IMNMX R3, RZ, R3, !PT ;  /* 0x00000003ff037217 */ /* 0x000fc60007800200 */
[----:B------:R-:W-:Y:S01]  /*2410*/  IMAD R0, R0, 0x40, -R6 ;  /* 0x0000004000007824 */ /* 0x000fe200078e0a06 */
[----:B------:R-:W-:-:S04]  /*2420*/  SHF.R.U32.HI R69, RZ, 0x6, R3 ;  /* 0x00000006ff457819 */ /* 0x000fc80000011603 */
[----:B------:R-:W-:-:S04]  /*2430*/  IMNMX R0, R0, R60, PT ;  /* 0x0000003c00007217 */ /* 0x000fc80003800200 */
[----:B------:R-:W-:-:S13]  /*2440*/  ISETP.GT.AND P0, PT, R0, R3, PT ;  /* 0x000000030000720c */ /* 0x000fda0003f04270 */
[----:B------:R-:W-:Y:S01]  /*2450*/  @P0 IADD3 R2, R0, 0x3f, RZ ;  /* 0x0000003f00020810 */ /* 0x000fe20007ffe0ff */
[----:B------:R-:W-:-:S03]  /*2460*/  IMAD.MOV.U32 R0, RZ, RZ, R69 ;  /* 0x000000ffff007224 */ /* 0x000fc600078e0045 */
[----:B------:R-:W-:-:S04]  /*2470*/  @P0 SHF.R.S32.HI R3, RZ, 0x1f, R2 ;  /* 0x0000001fff030819 */ /* 0x000fc80000011402 */
[----:B------:R-:W-:-:S04]  /*2480*/  @P0 LEA.HI R2, R3, R2, RZ, 0x6 ;  /* 0x0000000203020211 */ /* 0x000fc800078f30ff */
[----:B------:R-:W-:-:S04]  /*2490*/  @P0 SHF.R.S32.HI R0, RZ, 0x6, R2 ;  /* 0x00000006ff000819 */ /* 0x000fc80000011402 */
[----:B------:R-:W-:-:S13]  /*24a0*/  ISETP.GT.AND P0, PT, R0, R69, PT ;  /* 0x000000450000720c */ /* 0x000fda0003f04270 */
[----:B------:R-:W-:Y:S05]  /*24b0*/  @!P0 BRA `(.L_x_182) ;  /* 0x0000511000008947 */ /* 0x000fea0003800000 */
[----:B------:R-:W-:Y:S01]  /*24c0*/  SHF.R.S32.HI R2, RZ, 0x1f, R11 ;  /* 0x0000001fff027819 */ /* 0x000fe2000001140b */
[----:B------:R-:W-:Y:S01]  /*24d0*/  IMAD.IADD R108, R60, 0x1, -R247 ;  /* 0x000000013c6c7824 */ /* 0x000fe200078e0af7 */
[C---:B------:R-:W-:Y:S01]  /*24e0*/  IADD3 R64, P0, R247.reuse, R11, RZ ;  /* 0x0000000bf7407210 */ /* 0x040fe20007f1e0ff */
[----:B------:R-:W-:Y:S01]  /*24f0*/  IMAD.MOV.U32 R5, RZ, RZ, c[0x0][0x238] ;  /* 0x00008e00ff057624 */ /* 0x000fe200078e00ff */
[----:B------:R-:W-:Y:S01]  /*2500*/  LOP3.LUT R22, R238, 0xffff, RZ, 0xc0, !PT ;  /* 0x0000ffffee167812 */ /* 0x000fe200078ec0ff */
[----:B------:R-:W-:Y:S01]  /*2510*/  IMAD.MOV.U32 R117, RZ, RZ, 0x6 ;  /* 0x00000006ff757424 */ /* 0x000fe200078e00ff */
[----:B------:R-:W-:Y:S01]  /*2520*/  LEA.HI.X.SX32 R65, R247, R2, 0x1, P0 ;  /* 0x00000002f7417211 */ /* 0x000fe200000f0eff */
[----:B------:R-:W-:Y:S01]  /*2530*/  IMAD.WIDE.U32 R2, R64, c[0x0][0x238], R210 ;  /* 0x00008e0040027a25 */ /* 0x000fe200078e00d2 */
[----:B------:R-:W-:Y:S02]  /*2540*/  IADD3 R53, R0, -0x1, RZ ;  /* 0xffffffff00357810 */ /* 0x000fe40007ffe0ff */
[----:B------:R-:W-:Y:S01]  /*2550*/  SEL R10, R244, RZ, !P6 ;  /* 0x000000fff40a7207 */ /* 0x000fe20007000000 */
[----:B------:R-:W-:Y:S01]  /*2560*/  IMAD R4, R65, c[0x0][0x238], RZ ;  /* 0x00008e0041047a24 */ /* 0x000fe200078e02ff */
[----:B------:R-:W-:Y:S01]  /*2570*/  SEL R11, R243, RZ, !P6 ;  /* 0x000000fff30b7207 */ /* 0x000fe20007000000 */
[----:B------:R-:W-:Y:S01]  /*2580*/  IMAD R0, R53, -0x40, R108 ;  /* 0xffffffc035007824 */ /* 0x000fe200078e026c */
[C---:B------:R-:W-:Y:S01]  /*2590*/  SHF.L.U64.HI R115, R5.reuse, R117, c[0x0][0x23c] ;  /* 0x00008f0005737619 */ /* 0x040fe20000010275 */
[----:B------:R-:W-:Y:S01]  /*25a0*/  IMAD R4, R64, c[0x0][0x23c], R4 ;  /* 0x00008f0040047a24 */ /* 0x000fe200078e0204 */
[----:B------:R-:W-:Y:S01]  /*25b0*/  ISETP.NE.U32.AND P2, PT, RZ, c[0x0][0x340], PT ;  /* 0x0000d000ff007a0c */ /* 0x000fe20003f45070 */
[----:B------:R-:W-:Y:S01]  /*25c0*/  IMAD.SHL.U32 R118, R5, 0x40, RZ ;  /* 0x0000004005767824 */ /* 0x000fe200078e00ff */
[C---:B------:R-:W-:Y:S01]  /*25d0*/  ISETP.GT.AND P0, PT, R0.reuse, 0x20, PT ;  /* 0x000000200000780c */ /* 0x040fe20003f04270 */
[----:B------:R-:W-:Y:S01]  /*25e0*/  IMAD.IADD R3, R3, 0x1, R4 ;  /* 0x0000000103037824 */ /* 0x000fe200078e0204 */
[----:B------:R-:W-:Y:S01]  /*25f0*/  ISETP.GE.AND P1, PT, R0, 0x1, PT ;  /* 0x000000010000780c */ /* 0x000fe20003f26270 */
[----:B------:R-:W-:Y:S01]  /*2600*/  IMAD R4, R10, c[0x0][0x248], RZ ;  /* 0x000092000a047a24 */ /* 0x000fe200078e02ff */
[----:B------:R-:W-:Y:S01]  /*2610*/  ISETP.NE.AND.EX P3, PT, RZ, c[0x0][0x344], PT, P2 ;  /* 0x0000d100ff007a0c */ /* 0x000fe20003f65320 */
[----:B------:R-:W-:Y:S01]  /*2620*/  IMAD.WIDE.U32 R2, R22, c[0x0][0x240], R2 ;  /* 0x0000900016027a25 */ /* 0x000fe200078e0002 */
[----:B------:R-:W-:-:S02]  /*2630*/  ISETP.GE.AND P6, PT, R210, c[0x0][0x1d4], PT ;  /* 0x00007500d2007a0c */ /* 0x000fc40003fc6270 */
[----:B------:R-:W-:Y:S01]  /*2640*/  ISETP.GE.AND P5, PT, R208, c[0x0][0x1d4], PT ;  /* 0x00007500d0007a0c */ /* 0x000fe20003fa6270 */
[----:B------:R-:W-:Y:S01]  /*2650*/  IMAD R3, R22, c[0x0][0x244], R3 ;  /* 0x0000910016037a24 */ /* 0x000fe200078e0203 */
[----:B------:R-:W-:Y:S01]  /*2660*/  ISETP.GE.AND P4, PT, R209, c[0x0][0x1d4], PT ;  /* 0x00007500d1007a0c */ /* 0x000fe20003f86270 */
[C---:B------:R-:W-:Y:S01]  /*2670*/  IMAD R4, R11.reuse, c[0x0][0x24c], R4 ;  /* 0x000093000b047a24 */ /* 0x040fe200078e0204 */
[----:B------:R-:W-:Y:S01]  /*2680*/  P2R R9, PR, RZ, 0x8 ;  /* 0x00000008ff097803 */ /* 0x000fe20000000000 */
[----:B------:R-:W-:Y:S01]  /*2690*/  IMAD.WIDE.U32 R72, R11, c[0x0][0x248], R2 ;  /* 0x000092000b487a25 */ /* 0x000fe200078e0002 */
[----:B------:R-:W-:-:S03]  /*26a0*/  SHF.R.S32.HI R3, RZ, 0x1f, R53 ;  /* 0x0000001fff037819 */ /* 0x000fc60000011435 */
[----:B------:R-:W-:Y:S02]  /*26b0*/  IMAD.IADD R71, R73, 0x1, R4 ;  /* 0x0000000149477824 */ /* 0x000fe400078e0204 */
[----:B------:R-:W-:Y:S02]  /*26c0*/  IMAD.MOV.U32 R70, RZ, RZ, R72 ;  /* 0x000000ffff467224 */ /* 0x000fe400078e0048 */
[----:B------:R-:W-:Y:S02]  /*26d0*/  IMAD R2, R115, R53, RZ ;  /* 0x0000003573027224 */ /* 0x000fe400078e02ff */
[----:B------:R-:W-:Y:S02]  /*26e0*/  IMAD.MOV.U32 R114, RZ, RZ, 0x5 ;  /* 0x00000005ff727424 */ /* 0x000fe400078e00ff */
[----:B------:R-:W-:-:S03]  /*26f0*/  IMAD.WIDE.U32 R6, R53, R118, R70 ;  /* 0x0000007635067225 */ /* 0x000fc600078e0046 */
[C---:B------:R-:W-:Y:S01]  /*2700*/  SHF.L.U64.HI R114, R5.reuse, R114, c[0x0][0x23c] ;  /* 0x00008f0005727619 */ /* 0x040fe20000010272 */
[----:B------:R-:W-:Y:S01]  /*2710*/  IMAD.SHL.U32 R119, R5, 0x20, RZ ;  /* 0x0000002005777824 */ /* 0x000fe200078e00ff */
[----:B------:R-:W-:Y:S01]  /*2720*/  @P1 LEA R4, P3, R6, c[0x0][0x220], 0x1 ;  /* 0x0000880006041a11 */ /* 0x000fe200078608ff */
[----:B------:R-:W-:-:S03]  /*2730*/  IMAD R0, R3, R118, R2 ;  /* 0x0000007603007224 */ /* 0x000fc600078e0202 */
[----:B------:R-:W-:Y:S01]  /*2740*/  @P0 IADD3 R3, P2, R119, R6, RZ ;  /* 0x0000000677030210 */ /* 0x000fe20007f5e0ff */
[----:B------:R-:W-:-:S04]  /*2750*/  IMAD.IADD R0, R7, 0x1, R0 ;  /* 0x0000000107007824 */ /* 0x000fc800078e0200 */
[----:B------:R-:W-:Y:S01]  /*2760*/  @P0 IMAD.X R7, R0, 0x1, R114, P2 ;  /* 0x0000000100070824 */ /* 0x000fe200010e0672 */
[----:B------:R-:W-:Y:S02]  /*2770*/  @P0 LEA R2, P2, R3, c[0x0][0x220], 0x1 ;  /* 0x0000880003020a11 */ /* 0x000fe400078408ff */
[----:B------:R-:W-:Y:S02]  /*2780*/  @P1 LEA.HI.X R5, R6, c[0x0][0x224], R0, 0x1, P3 ;  /* 0x0000890006051a11 */ /* 0x000fe400018f0c00 */
[----:B------:R-:W-:Y:S02]  /*2790*/  ISETP.NE.AND P3, PT, R9, RZ, PT ;  /* 0x000000ff0900720c */ /* 0x000fe40003f65270 */
[----:B------:R-:W-:Y:S01]  /*27a0*/  @P0 LEA.HI.X R3, R3, c[0x0][0x224], R7, 0x1, P2 ;  /* 0x0000890003030a11 */ /* 0x000fe200010f0c07 */
[----:B------:R-:W-:Y:S01]  /*27b0*/  @!PT LDS RZ, [RZ] ;  /* 0x00000000fffff984 */ /* 0x000fe20000000800 */
[----:B------:R-:W-:Y:S01]  /*27c0*/  @!PT LDS RZ, [RZ] ;  /* 0x00000000fffff984 */ /* 0x000fe20000000800 */
[----:B------:R-:W-:Y:S01]  /*27d0*/  @!PT LDS RZ, [RZ] ;  /* 0x00000000fffff984 */ /* 0x000fe20000000800 */
[----:B------:R1:W-:Y:S04]  /*27e0*/  @P1 LDGSTS.E.BYPASS.LTC128B.128 [R192+0x6100], [R4.64], !P6 ;  /* 0x0610000004c01fae */ /* 0x0003e8000f101d4a */
[----:B------:R1:W-:Y:S04]  /*27f0*/  @P1 LDGSTS.E.BYPASS.LTC128B.128 [R192+0x8100], [R4.64+0x80], !P5 ;  /* 0x0810008004c01fae */ /* 0x0003e8000e901d4a */
[----:B------:R1:W-:Y:S02]  /*2800*/  @P1 LDGSTS.E.BYPASS.LTC128B.128 [R192+0xa100], [R4.64+0x100], !P4 ;  /* 0x0a10010004c01fae */ /* 0x0003e4000e101d4a */
[----:B------:R-:W-:-:S02]  /*2810*/  @P3 IADD3 R6, P2, R241, c[0x0][0x340], RZ ;  /* 0x0000d000f1063a10 */ /* 0x000fc40007f5e0ff */
[----:B------:R2:W-:Y:S02]  /*2820*/  @P0 LDGSTS.E.BYPASS.LTC128B.128 [R192+0x7100], [R2.64], !P6 ;  /* 0x0710000002c00fae */ /* 0x0005e4000f101d4a */
[----:B------:R-:W-:Y:S02]  /*2830*/  @P3 IADD3.X R7, R242, c[0x0][0x344], RZ, P2, !PT ;  /* 0x0000d100f2073a10 */ /* 0x000fe400017fe4ff */
[----:B------:R2:W-:Y:S04]  /*2840*/  @P0 LDGSTS.E.BYPASS.LTC128B.128 [R192+0x9100], [R2.64+0x80], !P5 ;  /* 0x0910008002c00fae */ /* 0x0005e8000e901d4a */
[----:B------:R2:W-:Y:S01]  /*2850*/  @P0 LDGSTS.E.BYPASS.LTC128B.128 [R192+0xb100], [R2.64+0x100], !P4 ;  /* 0x0b10010002c00fae */ /* 0x0005e2000e101d4a */
[----:B------:R-:W-:Y:S02]  /*2860*/  ISETP.NE.AND P0, PT, R9, RZ, PT ;  /* 0x000000ff0900720c */ /* 0x000fe40003f05270 */
[----:B------:R-:W-:-:S02]  /*2870*/  ISETP.GE.AND P1, PT, R102, c[0x0][0x27c], PT ;  /* 0x00009f0066007a0c */ /* 0x000fc40003f26270 */
[C---:B------:R-:W-:Y:S02]  /*2880*/  IADD3 R25, R102.reuse, 0x20, RZ ;  /* 0x0000002066197810 */ /* 0x040fe40007ffe0ff */
[----:B------:R-:W-:Y:S01]  /*2890*/  IADD3 R24, R102, 0x40, RZ ;  /* 0x0000004066187810 */ /* 0x000fe20007ffe0ff */
[----:B------:R-:W-:Y:S01]  /*28a0*/  IMAD.MOV.U32 R113, RZ, RZ, c[0x0][0x27c] ;  /* 0x00009f00ff717624 */ /* 0x000fe200078e00ff */
[----:B------:R-:W-:Y:S01]  /*28b0*/  ISETP.GE.AND P2, PT, R25, c[0x0][0x27c], PT ;  /* 0x00009f0019007a0c */ /* 0x000fe20003f46270 */
[----:B------:R-:W0:Y:S04]  /*28c0*/  LDGDEPBAR ;  /* 0x00000000000079af */ /* 0x000e280000000000 */
[----:B------:R-:W3:Y:S01]  /*28d0*/  @P0 LDG.E R0, [R6.64] ;  /* 0x0000000a06000981 */ /* 0x000ee2000c1e1900 */
[----:B------:R-:W-:Y:S01]  /*28e0*/  LOP3.LUT R214, R214, 0xfffffffd, RZ, 0xc0, !PT ;  /* 0xfffffffdd6d67812 */ /* 0x000fe200078ec0ff */
[----:B------:R-:W-:Y:S01]  /*28f0*/  WARPSYNC 0xffffffff ;  /* 0xffffffff00007948 */ /* 0x000fe20003800000 */
[----:B------:R-:W-:Y:S01]  /*2900*/  ISETP.GE.AND P3, PT, R24, c[0x0][0x27c], PT ;  /* 0x00009f0018007a0c */ /* 0x000fe20003f66270 */
[----:B------:R-:W-:Y:S01]  /*2910*/  IMAD.SHL.U32 R113, R113, 0x2, RZ ;  /* 0x0000000271717824 */ /* 0x000fe200078e00ff */
[----:B------:R-:W-:-:S02]  /*2920*/  @P1 LOP3.LUT R214, R214, 0x2, RZ, 0xfc, !PT ;  /* 0x00000002d6d61812 */ /* 0x000fc400078efcff */
[----:B------:R-:W-:Y:S02]  /*2930*/  SHF.R.S32.HI R107, RZ, 0x1f, R106 ;  /* 0x0000001fff6b7819 */ /* 0x000fe4000001146a */
[----:B------:R-:W-:Y:S02]  /*2940*/  LOP3.LUT R214, R214, 0xfffffff7, RZ, 0xc0, !PT ;  /* 0xfffffff7d6d67812 */ /* 0x000fe400078ec0ff */
[----:B-1----:R-:W-:Y:S02]  /*2950*/  SHF.R.S32.HI R4, RZ, 0x1f, R212 ;  /* 0x0000001fff047819 */ /* 0x002fe400000114d4 */
[----:B------:R-:W-:Y:S02]  /*2960*/  LOP3.LUT R214, R214, 0xfffffffb, RZ, 0xc0, !PT ;  /* 0xfffffffbd6d67812 */ /* 0x000fe400078ec0ff */
[----:B-----5:R-:W-:Y:S02]  /*2970*/  SHF.R.S32.HI R18, RZ, 0x1f, R126 ;  /* 0x0000001fff127819 */ /* 0x020fe4000001147e */
[----:B------:R-:W-:-:S04]  /*2980*/  @P2 LOP3.LUT R214, R214, 0x4, RZ, 0xfc, !PT ;  /* 0x00000004d6d62812 */ /* 0x000fc800078efcff */
[----:B------:R-:W-:Y:S02]  /*2990*/  @P3 LOP3.LUT R214, R214, 0x8, RZ, 0xfc, !PT ;  /* 0x00000008d6d63812 */ /* 0x000fe400078efcff */
[----:B---3--:R-:W-:Y:S01]  /*29a0*/  @P0 SHF.R.S32.HI R17, RZ, 0x1f, R0 ;  /* 0x0000001fff110819 */ /* 0x008fe20000011400 */
[----:B------:R-:W-:Y:S02]  /*29b0*/  @!P0 IMAD.MOV.U32 R0, RZ, RZ, R243 ;  /* 0x000000ffff008224 */ /* 0x000fe400078e00f3 */
[----:B------:R-:W-:Y:S02]  /*29c0*/  @!P0 IMAD.MOV.U32 R17, RZ, RZ, R244 ;  /* 0x000000ffff118224 */ /* 0x000fe400078e00f4 */
[----:B--2---:R-:W-:Y:S01]  /*29d0*/  IMAD.MOV.U32 R116, RZ, RZ, c[0x0][0x280] ;  /* 0x0000a000ff747624 */ /* 0x004fe200078e00ff */
[----:B------:R-:W-:Y:S01]  /*29e0*/  BAR.SYNC.DEFER_BLOCKING 0x0 ;  /* 0x0000000000007b1d */ /* 0x000fe20000010000 */
[----:B------:R-:W-:Y:S01]  /*29f0*/  IMAD.MOV.U32 R5, RZ, RZ, c[0x0][0x290] ;  /* 0x0000a400ff057624 */ /* 0x000fe200078e00ff */
[----:B------:R-:W-:Y:S01]  /*2a00*/  MOV R121, c[0x0][0x27c] ;  /* 0x00009f0000797a02 */ /* 0x000fe20000000f00 */
[----:B------:R-:W-:Y:S01]  /*2a10*/  IMAD.WIDE.U32 R2, R22, c[0x0][0x260], R210 ;  /* 0x0000980016027a25 */ /* 0x000fe200078e00d2 */
[----:B------:R-:W-:-:S02]  /*2a20*/  SHF.L.U64.HI R116, R116, R117, c[0x0][0x284] ;  /* 0x0000a10074747619 */ /* 0x000fc40000010275 */
[----:B------:R-:W-:Y:S01]  /*2a30*/  SHF.L.U64.HI R117, R5, R117, c[0x0][0x294] ;  /* 0x0000a50005757619 */ /* 0x000fe20000010275 */
[----:B------:R-:W-:Y:S01]  /*2a40*/  IMAD R6, R4, c[0x0][0x280], RZ ;  /* 0x0000a00004067a24 */ /* 0x000fe200078e02ff */
[----:B------:R-:W-:Y:S01]  /*2a50*/  ISETP.GE.AND P0, PT, R121, 0x1, PT ;  /* 0x000000017900780c */ /* 0x000fe20003f06270 */
[----:B------:R-:W-:Y:S01]  /*2a60*/  IMAD.IADD R109, R8, 0x1, R12 ;  /* 0x00000001086d7824 */ /* 0x000fe200078e020c */
[----:B------:R-:W-:Y:S01]  /*2a70*/  LOP3.LUT R214, R214, 0xffffffef, RZ, 0xc0, !PT ;  /* 0xffffffefd6d67812 */ /* 0x000fe200078ec0ff */
[----:B------:R-:W-:Y:S01]  /*2a80*/  IMAD R8, R4, c[0x0][0x290], RZ ;  /* 0x0000a40004087a24 */ /* 0x000fe200078e02ff */
[----:B------:R-:W-:Y:S01]  /*2a90*/  ULDC UR6, c[0x0][0x280] ;  /* 0x0000a00000067ab9 */ /* 0x000fe20000000800 */
[----:B------:R-:W-:Y:S01]  /*2aa0*/  IMAD R3, R22, c[0x0][0x264], R3 ;  /* 0x0000990016037a24 */ /* 0x000fe200078e0203 */
[----:B------:R-:W-:Y:S01]  /*2ab0*/  LOP3.LUT R214, R214, 0xfffffffe, RZ, 0xc0, !PT ;  /* 0xfffffffed6d67812 */ /* 0x000fe200078ec0ff */
[C---:B------:R-:W-:Y:S01]  /*2ac0*/  IMAD R6, R212.reuse, c[0x0][0x284], R6 ;  /* 0x0000a100d4067a24 */ /* 0x040fe200078e0206 */
[----:B------:R-:W-:Y:S01]  /*2ad0*/  ULDC UR7, c[0x0][0x290] ;  /* 0x0000a40000077ab9 */ /* 0x000fe20000000800 */
[----:B------:R-:W-:Y:S01]  /*2ae0*/  IMAD.WIDE.U32 R4, R212, c[0x0][0x280], R106 ;  /* 0x0000a000d4047a25 */ /* 0x000fe200078e006a */
[----:B------:R-:W-:-:S02]  /*2af0*/  USHF.L.U32 UR6, UR6, 0x6, URZ ;  /* 0x0000000606067899 */ /* 0x000fc4000800063f */
[----:B------:R-:W-:Y:S01]  /*2b00*/  USHF.L.U32 UR7, UR7, 0x6, URZ ;  /* 0x0000000607077899 */ /* 0x000fe2000800063f */
[----:B------:R-:W-:Y:S01]  /*2b10*/  IMAD R7, R10, c[0x0][0x268], RZ ;  /* 0x00009a000a077a24 */ /* 0x000fe200078e02ff */
[----:B------:R-:W-:Y:S01]  /*2b20*/  IADD3 R9, R5, R6, RZ ;  /* 0x0000000605097210 */ /* 0x000fe20007ffe0ff */
[----:B------:R-:W-:Y:S01]  /*2b30*/  IMAD.WIDE.U32 R62, R11, c[0x0][0x268], R2 ;  /* 0x00009a000b3e7a25 */ /* 0x000fe200078e0002 */
[----:B------:R-:W-:Y:S01]  /*2b40*/  SEL R5, RZ, c[0x0][0x27c], !P1 ;  /* 0x00009f00ff057a07 */ /* 0x000fe20004800000 */
[----:B------:R-:W-:Y:S02]  /*2b50*/  ULDC.U8 UR5, c[0x0][0x298] ;  /* 0x0000a60000057ab9 */ /* 0x000fe40000000000 */
[----:B------:R-:W-:-:S04]  /*2b60*/  IMAD.WIDE.U32 R2, R212, c[0x0][0x290], R106 ;  /* 0x0000a400d4027a25 */ /* 0x000fc800078e006a */
[C---:B------:R-:W-:Y:S02]  /*2b70*/  IMAD R15, R212.reuse, c[0x0][0x294], R8 ;  /* 0x0000a500d40f7a24 */ /* 0x040fe400078e0208 */
[----:B------:R-:W-:Y:S02]  /*2b80*/  IMAD R23, R11, c[0x0][0x26c], R7 ;  /* 0x00009b000b177a24 */ /* 0x000fe400078e0207 */
[----:B------:R-:W-:-:S03]  /*2b90*/  IMAD.WIDE.U32 R10, R212, c[0x0][0x280], R102 ;  /* 0x0000a000d40a7a25 */ /* 0x000fc600078e0066 */
[----:B------:R-:W-:Y:S01]  /*2ba0*/  IADD3 R61, R63, R23, RZ ;  /* 0x000000173f3d7210 */ /* 0x000fe20007ffe0ff */
[----:B------:R-:W-:Y:S01]  /*2bb0*/  IMAD.IADD R7, R3, 0x1, R15 ;  /* 0x0000000103077824 */ /* 0x000fe200078e020f */
[----:B------:R-:W-:Y:S01]  /*2bc0*/  IADD3 R3, R102, R5, RZ ;  /* 0x0000000566037210 */ /* 0x000fe20007ffe0ff */
[----:B------:R-:W-:Y:S01]  /*2bd0*/  IMAD.MOV.U32 R8, RZ, RZ, R4 ;  /* 0x000000ffff087224 */ /* 0x000fe200078e0004 */
[----:B------:R-:W-:Y:S01]  /*2be0*/  SEL R4, RZ, c[0x0][0x27c], !P2 ;  /* 0x00009f00ff047a07 */ /* 0x000fe20005000000 */
[----:B------:R-:W-:Y:S01]  /*2bf0*/  IMAD.IADD R5, R6, 0x1, R11 ;  /* 0x0000000106057824 */ /* 0x000fe200078e020b */
[----:B------:R-:W-:Y:S01]  /*2c00*/  SEL R11, RZ, c[0x0][0x27c], !P3 ;  /* 0x00009f00ff0b7a07 */ /* 0x000fe20005800000 */
[----:B------:R-:W-:Y:S01]  /*2c10*/  IMAD.MOV.U32 R6, RZ, RZ, R2 ;  /* 0x000000ffff067224 */ /* 0x000fe200078e0002 */
[----:B------:R-:W-:Y:S01]  /*2c20*/  IADD3 R14, R25, R4, RZ ;  /* 0x00000004190e7210 */ /* 0x000fe20007ffe0ff */
[----:B------:R-:W-:Y:S01]  /*2c30*/  IMAD.MOV.U32 R4, RZ, RZ, R10 ;  /* 0x000000ffff047224 */ /* 0x000fe200078e000a */
[----:B------:R-:W-:Y:S01]  /*2c40*/  SHF.R.S32.HI R2, RZ, 0x1f, R3 ;  /* 0x0000001fff027819 */ /* 0x000fe20000011403 */
[----:B------:R-:W-:Y:S01]  /*2c50*/  IMAD.IADD R13, R24, 0x1, R11 ;  /* 0x00000001180d7824 */ /* 0x000fe200078e020b */
[----:B------:R-:W-:Y:S01]  /*2c60*/  SHF.R.S32.HI R10, RZ, 0x1f, R14 ;  /* 0x0000001fff0a7819 */ /* 0x000fe2000001140e */
[----:B------:R-:W-:Y:S01]  /*2c70*/  IMAD.MOV.U32 R122, RZ, RZ, c[0x0][0x2b8] ;  /* 0x0000ae00ff7a7624 */ /* 0x000fe200078e00ff */
[-C--:B------:R-:W-:Y:S01]  /*2c80*/  LEA.HI R12, R2, R3.reuse, RZ, 0x3 ;  /* 0x00000003020c7211 */ /* 0x080fe200078f18ff */
[----:B------:R-:W-:Y:S01]  /*2c90*/  IMAD.WIDE.U32 R86, R0, c[0x0][0x2b0], RZ ;  /* 0x0000ac0000567a25 */ /* 0x000fe200078e00ff */
[----:B------:R-:W-:-:S02]  /*2ca0*/  LEA.HI R19, R2, R3, RZ, 0x6 ;  /* 0x0000000302137211 */ /* 0x000fc400078f30ff */
[----:B------:R-:W-:Y:S01]  /*2cb0*/  SHF.R.S32.HI R16, RZ, 0x1f, R13 ;  /* 0x0000001fff107819 */ /* 0x000fe2000001140d */
[----:B------:R-:W-:Y:S01]  /*2cc0*/  IMAD.WIDE.U32 R2, R212, c[0x0][0x290], R102 ;  /* 0x0000a400d4027a25 */ /* 0x000fe200078e0066 */
[CC--:B------:R-:W-:Y:S02]  /*2cd0*/  LEA.HI R11, R10.reuse, R14.reuse, RZ, 0x3 ;  /* 0x0000000e0a0b7211 */ /* 0x0c0fe400078f18ff */
[----:B------:R-:W-:Y:S01]  /*2ce0*/  LEA.HI R14, R10, R14, RZ, 0x6 ;  /* 0x0000000e0a0e7211 */ /* 0x000fe200078f30ff */
[----:B------:R-:W-:Y:S01]  /*2cf0*/  IMAD.SHL.U32 R19, R19, 0x40, RZ ;  /* 0x0000004013137824 */ /* 0x000fe200078e00ff */
[-C--:B------:R-:W-:Y:S01]  /*2d00*/  LEA.HI R10, R16, R13.reuse, RZ, 0x3 ;  /* 0x0000000d100a7211 */ /* 0x080fe200078f18ff */
[----:B------:R-:W-:Y:S01]  /*2d10*/  IMAD.WIDE.U32 R78, R126, c[0x0][0x290], R6 ;  /* 0x0000a4007e4e7a25 */ /* 0x000fe200078e0006 */
[----:B------:R-:W-:Y:S02]  /*2d20*/  LEA.HI R13, R16, R13, RZ, 0x6 ;  /* 0x0000000d100d7211 */ /* 0x000fe400078f30ff */
[----:B------:R-:W-:Y:S01]  /*2d30*/  IADD3 R3, R15, R3, RZ ;  /* 0x000000030f037210 */ /* 0x000fe20007ffe0ff */
[----:B------:R-:W-:Y:S01]  /*2d40*/  IMAD.SHL.U32 R16, R14, 0x40, RZ ;  /* 0x000000400e107824 */ /* 0x000fe200078e00ff */
[----:B------:R-:W-:Y:S01]  /*2d50*/  LOP3.LUT R15, R218, 0x38, R12, 0xf8, !PT ;  /* 0x00000038da0f7812 */ /* 0x000fe200078ef80c */
[----:B------:R-:W-:Y:S01]  /*2d60*/  IMAD.WIDE.U32 R84, R22, c[0x0][0x1e8], RZ ;  /* 0x00007a0016547a25 */ /* 0x000fe200078e00ff */
[----:B------:R-:W-:-:S02]  /*2d70*/  LOP3.LUT R14, R218, 0x38, R11, 0xf8, !PT ;  /* 0x00000038da0e7812 */ /* 0x000fc400078ef80b */
[----:B------:R-:W-:Y:S01]  /*2d80*/  SHF.L.U32 R13, R13, 0x6, RZ ;  /* 0x000000060d0d7819 */ /* 0x000fe200000006ff */
[----:B------:R-:W-:Y:S01]  /*2d90*/  IMAD.WIDE.U32 R82, R22, c[0x0][0x210], RZ ;  /* 0x0000840016527a25 */ /* 0x000fe200078e00ff */
[----:B------:R-:W-:Y:S02]  /*2da0*/  LOP3.LUT R20, R218, 0x38, R10, 0xf8, !PT ;  /* 0x00000038da147812 */ /* 0x000fe400078ef80a */
[----:B------:R-:W-:Y:S01]  /*2db0*/  LOP3.LUT R21, R19, 0x7ffff000, RZ, 0xc0, !PT ;  /* 0x7ffff00013157812 */ /* 0x000fe200078ec0ff */
[----:B------:R-:W-:Y:S01]  /*2dc0*/  IMAD.WIDE.U32 R80, R126, c[0x0][0x280], R8 ;  /* 0x0000a0007e507a25 */ /* 0x000fe200078e0008 */
[-C--:B------:R-:W-:Y:S02]  /*2dd0*/  LOP3.LUT R19, R15, R219.reuse, RZ, 0x3c, !PT ;  /* 0x000000db0f137212 */ /* 0x080fe400078e3cff */
[----:B------:R-:W-:Y:S01]  /*2de0*/  LOP3.LUT R15, R14, R219, RZ, 0x3c, !PT ;  /* 0x000000db0e0f7212 */ /* 0x000fe200078e3cff */
[----:B------:R-:W-:Y:S01]  /*2df0*/  IMAD.WIDE.U32 R76, R126, c[0x0][0x280], R4 ;  /* 0x0000a0007e4c7a25 */ /* 0x000fe200078e0004 */
[----:B------:R-:W-:-:S02]  /*2e00*/  ISETP.NE.AND P1, PT, R122, 0x1, PT ;  /* 0x000000017a00780c */ /* 0x000fc40003f25270 */
[----:B------:R-:W-:Y:S01]  /*2e10*/  LOP3.LUT R14, R13, 0x7ffff000, RZ, 0xc0, !PT ;  /* 0x7ffff0000d0e7812 */ /* 0x000fe200078ec0ff */
[----:B------:R-:W-:Y:S01]  /*2e20*/  IMAD.WIDE.U32 R74, R126, c[0x0][0x290], R2 ;  /* 0x0000a4007e4a7a25 */ /* 0x000fe200078e0002 */
[----:B------:R-:W-:Y:S02]  /*2e30*/  LOP3.LUT R13, R20, R219, RZ, 0x3c, !PT ;  /* 0x000000db140d7212 */ /* 0x000fe400078e3cff */
[----:B------:R-:W-:Y:S01]  /*2e40*/  LOP3.LUT R16, R16, 0x7ffff000, RZ, 0xc0, !PT ;  /* 0x7ffff00010107812 */ /* 0x000fe200078ec0ff */
[----:B------:R-:W-:Y:S01]  /*2e50*/  IMAD R120, R240, 0x40, R212 ;  /* 0x00000040f0787824 */ /* 0x000fe200078e02d4 */
[--C-:B------:R-:W-:Y:S01]  /*2e60*/  IADD3 R21, R19, R21, R220.reuse ;  /* 0x0000001513157210 */ /* 0x100fe20007ffe0dc */
[----:B------:R-:W-:Y:S01]  /*2e70*/  IMAD R105, R22, c[0x0][0x1ec], R85 ;  /* 0x00007b0016697a24 */ /* 0x000fe200078e0255 */
[--C-:B------:R-:W-:Y:S01]  /*2e80*/  IADD3 R19, R13, R14, R220.reuse ;  /* 0x0000000e0d137210 */ /* 0x100fe20007ffe0dc */
[----:B------:R-:W-:Y:S01]  /*2e90*/  IMAD R13, R17, c[0x0][0x2b0], RZ ;  /* 0x0000ac00110d7a24 */ /* 0x000fe200078e02ff */
[----:B------:R-:W-:Y:S01]  /*2ea0*/  IADD3 R20, R15, R16, R220 ;  /* 0x000000100f147210 */ /* 0x000fe20007ffe0dc */
[----:B------:R-:W-:Y:S01]  /*2eb0*/  IMAD R15, R18, c[0x0][0x290], RZ ;  /* 0x0000a400120f7a24 */ /* 0x000fe200078e02ff */
[----:B------:R-:W-:Y:S01]  /*2ec0*/  LOP3.LUT R68, R12, 0xfffffff8, RZ, 0xc0, !PT ;  /* 0xfffffff80c447812 */ /* 0x000fe200078ec0ff */
[----:B------:R-:W-:Y:S01]  /*2ed0*/  IMAD R16, R18, c[0x0][0x280], RZ ;  /* 0x0000a00012107a24 */ /* 0x000fe200078e02ff */
[----:B------:R-:W-:Y:S01]  /*2ee0*/  LOP3.LUT R67, R11, 0xfffffff8, RZ, 0xc0, !PT ;  /* 0xfffffff80b437812 */ /* 0x000fe200078ec0ff */
[----:B------:R-:W-:Y:S01]  /*2ef0*/  IMAD R14, R0, c[0x0][0x2b4], R13 ;  /* 0x0000ad00000e7a24 */ /* 0x000fe200078e020d */
[----:B------:R-:W-:Y:S01]  /*2f00*/  LOP3.LUT R66, R10, 0xfffffff8, RZ, 0xc0, !PT ;  /* 0xfffffff80a427812 */ /* 0x000fe200078ec0ff */
[----:B------:R-:W-:Y:S01]  /*2f10*/  IMAD R0, R126, c[0x0][0x294], R15 ;  /* 0x0000a5007e007a24 */ /* 0x000fe200078e020f */
[----:B------:R-:W-:Y:S01]  /*2f20*/  @P1 LOP3.LUT R214, R214, 0x1, RZ, 0xfc, !PT ;  /* 0x00000001d6d61812 */ /* 0x000fe200078efcff */
[----:B------:R-:W-:Y:S01]  /*2f30*/  IMAD R13, R126, c[0x0][0x284], R16 ;  /* 0x0000a1007e0d7a24 */ /* 0x000fe200078e0210 */
[----:B------:R-:W-:Y:S01]  /*2f40*/  SHF.R.S32.HI R100, RZ, 0x3, R12 ;  /* 0x00000003ff647819 */ /* 0x000fe2000001140c */
[----:B------:R-:W-:Y:S01]  /*2f50*/  IMAD R104, R22, c[0x0][0x214], R83 ;  /* 0x0000850016687a24 */ /* 0x000fe200078e0253 */
[----:B------:R-:W-:Y:S01]  /*2f60*/  SHF.R.S32.HI R99, RZ, 0x3, R11 ;  /* 0x00000003ff637819 */ /* 0x000fe2000001140b */
[----:B------:R-:W-:Y:S01]  /*2f70*/  IMAD.IADD R101, R87, 0x1, R14 ;  /* 0x0000000157657824 */ /* 0x000fe200078e020e */
[----:B------:R-:W-:Y:S01]  /*2f80*/  SHF.R.S32.HI R98, RZ, 0x3, R10 ;  /* 0x00000003ff627819 */ /* 0x000fe2000001140a */
[----:B------:R-:W-:Y:S01]  /*2f90*/  IMAD.IADD R97, R81, 0x1, R13 ;  /* 0x0000000151617824 */ /* 0x000fe200078e020d */
[----:B------:R-:W-:Y:S01]  /*2fa0*/  IADD3 R96, R79, R0, RZ ;  /* 0x000000004f607210 */ /* 0x000fe20007ffe0ff */
[----:B------:R-:W-:Y:S01]  /*2fb0*/  IMAD.IADD R95, R13, 0x1, R77 ;  /* 0x000000010d5f7824 */ /* 0x000fe200078e024d */
[----:B------:R-:W-:Y:S01]  /*2fc0*/  SHF.R.S32.HI R94, RZ, 0x1f, R68 ;  /* 0x0000001fff5e7819 */ /* 0x000fe20000011444 */
[----:B------:R-:W-:Y:S01]  /*2fd0*/  IMAD.IADD R91, R0, 0x1, R75 ;  /* 0x00000001005b7824 */ /* 0x000fe200078e024b */
[----:B------:R-:W-:Y:S01]  /*2fe0*/  SHF.R.S32.HI R93, RZ, 0x1f, R67 ;  /* 0x0000001fff5d7819 */ /* 0x000fe20000011443 */
[----:B------:R-:W-:Y:S01]  /*2ff0*/  IMAD.SHL.U32 R90, R21, 0x2, RZ ;  /* 0x00000002155a7824 */ /* 0x000fe200078e00ff */
[----:B------:R-:W-:Y:S01]  /*3000*/  SHF.R.S32.HI R92, RZ, 0x1f, R66 ;  /* 0x0000001fff5c7819 */ /* 0x000fe20000011442 */
[----:B------:R-:W-:Y:S01]  /*3010*/  IMAD.SHL.U32 R88, R19, 0x2, RZ ;  /* 0x0000000213587824 */ /* 0x000fe200078e00ff */
[----:B------:R-:W-:-:S02]  /*3020*/  SHF.L.U32 R89, R20, 0x1, RZ ;  /* 0x0000000114597819 */ /* 0x000fc400000006ff */
[----:B------:R-:W-:Y:S02]  /*3030*/  @P0 LOP3.LUT R214, R214, 0x10, RZ, 0xfc, !PT ;  /* 0x00000010d6d60812 */ /* 0x000fe400078efcff */
.L_x_207:
[----:B------:R-:W-:Y:S01]  /*3040*/  IMAD.SHL.U32 R57, R53, 0x40, RZ ;  /* 0x0000004035397824 */ /* 0x000fe200078e00ff */
[----:B------:R-:W-:Y:S04]  /*3050*/  DEPBAR.LE SB0, 0x0 ;  /* 0x000080000000791a */ /* 0x000fe80000000000 */
[----:B-1----:R-:W-:Y:S01]  /*3060*/  IMAD.IADD R2, R120, 0x1, R57 ;  /* 0x0000000178027824 */ /* 0x002fe200078e0239 */
[----:B------:R-:W-:Y:S01]  /*3070*/  ISETP.NE.AND P1, PT, R122, 0x1, PT ;  /* 0x000000017a00780c */ /* 0x000fe20003f25270 */
[----:B------:R-:W-:Y:S01]  /*3080*/  IMAD.MOV.U32 R54, RZ, RZ, RZ ;  /* 0x000000ffff367224 */ /* 0x000fe200078e00ff */
[----:B------:R-:W-:Y:S01]  /*3090*/  WARPSYNC 0xffffffff ;  /* 0xffffffff00007948 */ /* 0x000fe20003800000 */
[----:B------:R-:W-:Y:S01]  /*30a0*/  IMAD.IADD R0, R109, 0x1, R2 ;  /* 0x000000016d007824 */ /* 0x000fe200078e0202 */
[----:B------:R-:W-:Y:S01]  /*30b0*/  ISETP.GE.AND P0, PT, R2, R60, PT ;  /* 0x0000003c0200720c */ /* 0x000fe20003f06270 */
[----:B------:R-:W-:Y:S01]  /*30c0*/  BSSY B1, `(.L_x_183) ;  /* 0x00003e1000017945 */ /* 0x000fe20003800000 */
[----:B------:R-:W-:Y:S01]  /*30d0*/  ISETP.GE.AND P2, PT, R121, 0x1, PT ;  /* 0x000000017900780c */ /* 0x000fe20003f46270 */
[----:B------:R-:W-:Y:S01]  /*30e0*/  IMAD.MOV.U32 R2, RZ, RZ, R0 ;  /* 0x000000ffff027224 */ /* 0x000fe200078e0000 */
[----:B------:R-:W-:Y:S05]  /*30f0*/  ISETP.GT.OR P0, PT, R120, 0x3f, P0 ;  /* 0x0000003f7800780c */ /* 0x000fea0000704670 */
        /* <DEDUP_REMOVED lines=11> */
[----:B------:R-:W-:Y:S01]  /*31b0*/  IMAD R0, R58, c[0x0][0x1e0], RZ ;  /* 0x000078003a007a24 */ /* 0x000fe200078e02ff */
[----:B------:R-:W-:Y:S03]  /*31c0*/  BAR.SYNC.DEFER_BLOCKING 0x0 ;  /* 0x0000000000007b1d */ /* 0x000fe60000010000 */
        /* <DEDUP_REMOVED lines=9> */
[----:B----4-:R-:W-:Y:S01]  /*3260*/  LEA.HI.X R46, R0, c[0x0][0x1cc], R2, 0x1, P0 ;  /* 0x00007300002e7a11 */ /* 0x010fe200000f0c02 */
[----:B------:R-:W-:-:S05]  /*3270*/  @!P2 BRA `(.L_x_184) ;  /* 0x000039e00000a947 */ /* 0x000fca0003800000 */
[-C--:B------:R-:W-:Y:S01]  /*3280*/  IMAD R3, R116, R53.reuse, RZ ;  /* 0x0000003574037224 */ /* 0x080fe200078e02ff */
[----:B------:R-:W-:Y:S01]  /*3290*/  ISETP.NE.AND P0, PT, RZ, UR5, PT ;  /* 0x00000005ff007c0c */ /* 0x000fe2000bf05270 */
[----:B------:R-:W-:Y:S01]  /*32a0*/  IMAD R2, R117, R53, RZ ;  /* 0x0000003575027224 */ /* 0x000fe200078e02ff */
[----:B------:R-:W-:Y:S01]  /*32b0*/  SHF.R.S32.HI R0, RZ, 0x1f, R53 ;  /* 0x0000001fff007819 */ /* 0x000fe20000011435 */
[----:B------:R-:W-:Y:S01]  /*32c0*/  IMAD.WIDE.U32 R26, R53, UR6, RZ ;  /* 0x00000006351a7c25 */ /* 0x000fe2000f8e00ff */
[----:B------:R-:W-:Y:S03]  /*32d0*/  IADD3 R4, -R57, R60, RZ ;  /* 0x0000003c39047210 */ /* 0x000fe60007ffe1ff */
[----:B------:R-:W-:Y:S01]  /*32e0*/  IMAD R3, R0, UR6, R3 ;  /* 0x0000000600037c24 */ /* 0x000fe2000f8e0203 */
[----:B------:R-:W-:Y:S01]  /*32f0*/  IMNMX R56, R4, 0x40, PT ;  /* 0x0000004004387817 */ /* 0x000fe20003800200 */
[----:B------:R-:W-:Y:S02]  /*3300*/  IMAD R2, R0, UR7, R2 ;  /* 0x0000000700027c24 */ /* 0x000fe4000f8e0202 */
[----:B------:R-:W-:Y:S01]  /*3310*/  IMAD.WIDE.U32 R44, R53, UR7, RZ ;  /* 0x00000007352c7c25 */ /* 0x000fe2000f8e00ff */
[----:B------:R-:W-:Y:S04]  /*3320*/  IADD3 R47, R27, R3, RZ ;  /* 0x000000031b2f7210 */ /* 0x000fe80007ffe0ff */
[----:B------:R-:W-:Y:S01]  /*3330*/  IADD3 R49, R45, R2, RZ ;  /* 0x000000022d317210 */ /* 0x000fe20007ffe0ff */
[----:B------:R-:W-:-:S05]  /*3340*/  @!P0 BRA `(.L_x_185) ;  /* 0x00001c7000008947 */ /* 0x000fca0003800000 */
[----:B------:R-:W-:Y:S01]  /*3350*/  ISETP.GE.AND P1, PT, R212, R56, PT ;  /* 0x00000038d400720c */ /* 0x000fe20003f26270 */
[----:B------:R-:W-:Y:S01]  /*3360*/  BSSY B0, `(.L_x_186) ;  /* 0x000003a000007945 */ /* 0x000fe20003800000 */
        /* <DEDUP_REMOVED lines=12> */
[----:B------:R-:W-:-:S05]  /*3430*/  @P1 BRA `(.L_x_187) ;  /* 0x000002c000001947 */ /* 0x000fca0003800000 */
[----:B------:R-:W-:Y:S01]  /*3440*/  IADD3 R0, P0, R80, R26, RZ ;  /* 0x0000001a50007210 */ /* 0x000fe20007f1e0ff */
[----:B------:R-:W-:Y:S01]  /*3450*/  CS2R R10, SRZ ;  /* 0x00000000000a7805 */ /* 0x000fe2000001ff00 */
[----:B------:R-:W-:Y:S01]  /*3460*/  CS2R R8, SRZ ;  /* 0x0000000000087805 */ /* 0x000fe2000001ff00 */
[----:B------:R-:W-:Y:S01]  /*3470*/  CS2R R28, SRZ ;  /* 0x00000000001c7805 */ /* 0x000fe2000001ff00 */
[----:B------:R-:W-:Y:S01]  /*3480*/  CS2R R12, SRZ ;  /* 0x00000000000c7805 */ /* 0x000fe2000001ff00 */
[----:B------:R-:W-:Y:S01]  /*3490*/  IMAD.X R3, R47, 0x1, R97, P0 ;  /* 0x000000012f037824 */ /* 0x000fe200000e0661 */
[----:B------:R-:W-:Y:S01]  /*34a0*/  IADD3 R2, P0, R78, R44, RZ ;  /* 0x0000002c4e027210 */ /* 0x000fe20007f1e0ff */
[----:B------:R-:W-:Y:S01]  /*34b0*/  CS2R R30, SRZ ;  /* 0x00000000001e7805 */ /* 0x000fe2000001ff00 */
[----:B------:R-:W-:Y:S01]  /*34c0*/  CS2R R14, SRZ ;  /* 0x00000000000e7805 */ /* 0x000fe2000001ff00 */
[----:B------:R-:W-:Y:S01]  /*34d0*/  CS2R R32, SRZ ;  /* 0x0000000000207805 */ /* 0x000fe2000001ff00 */
[----:B------:R-:W-:Y:S01]  /*34e0*/  CS2R R16, SRZ ;  /* 0x0000000000107805 */ /* 0x000fe2000001ff00 */
[----:B------:R-:W-:Y:S01]  /*34f0*/  IMAD.X R5, R49, 0x1, R96, P0 ;  /* 0x0000000131057824 */ /* 0x000fe200000e0660 */
[C---:B------:R-:W-:Y:S01]  /*3500*/  LEA R6, P0, R0.reuse, c[0x0][0x270], 0x1 ;  /* 0x00009c0000067a11 */ /* 0x040fe200078008ff */
[----:B------:R-:W-:Y:S01]  /*3510*/  CS2R R34, SRZ ;  /* 0x0000000000227805 */ /* 0x000fe2000001ff00 */
[----:B------:R-:W-:Y:S01]  /*3520*/  CS2R R18, SRZ ;  /* 0x0000000000127805 */ /* 0x000fe2000001ff00 */
[----:B------:R-:W-:Y:S01]  /*3530*/  CS2R R38, SRZ ;  /* 0x0000000000267805 */ /* 0x000fe2000001ff00 */
[----:B------:R-:W-:Y:S02]  /*3540*/  LEA.HI.X R7, R0, c[0x0][0x274], R3, 0x1, P0 ;  /* 0x00009d0000077a11 */ /* 0x000fe400000f0c03 */
[C---:B------:R-:W-:Y:S04]  /*3550*/  LEA R4, P0, R2.reuse, c[0x0][0x288], 0x1 ;  /* 0x0000a20002047a11 */ /* 0x040fe800078008ff */
[----:B------:R-:W-:Y:S02]  /*3560*/  LEA.HI.X R5, R2, c[0x0][0x28c], R5, 0x1, P0 ;  /* 0x0000a30002057a11 */ /* 0x000fe400000f0c05 */
[----:B------:R-:W-:Y:S01]  /*3570*/  ISETP.GE.AND P0, PT, R106, c[0x0][0x27c], PT ;  /* 0x00009f006a007a0c */ /* 0x000fe20003f06270 */
[----:B------:R-:W-:Y:S11]  /*3580*/  CS2R R2, SRZ ;  /* 0x0000000000027805 */ /* 0x000ff6000001ff00 */
[----:B------:R-:W-:Y:S01]  /*3590*/  @!UPT UIADD3 URZ, URZ, URZ, URZ ;  /* 0x0000003f3f3ff290 */ /* 0x000fe2000fffe03f */
[----:B------:R1:W5:Y:S04]  /*35a0*/  @!P0 LDG.E.64 R2, [R6.64] ;  /* 0x0000000a06028981 */ /* 0x000368000c1e1b00 */
[----:B------:R1:W5:Y:S01]  /*35b0*/  @!P0 LDG.E.64 R10, [R4.64] ;  /* 0x0000000a040a8981 */ /* 0x000362000c1e1b00 */
[----:B------:R-:W-:Y:S11]  /*35c0*/  ISETP.GE.AND P0, PT, R144, c[0x0][0x27c], PT ;  /* 0x00009f0090007a0c */ /* 0x000ff60003f06270 */
[----:B------:R-:W-:Y:S02]  /*35d0*/  @!UPT UIADD3 URZ, URZ, URZ, URZ ;  /* 0x0000003f3f3ff290 */ /* 0x000fe4000fffe03f */
[----:B------:R1:W5:Y:S04]  /*35e0*/  @!P0 LDG.E.64 R8, [R6.64+0x20] ;  /* 0x0000200a06088981 */ /* 0x000368000c1e1b00 */
[----:B------:R1:W5:Y:S01]  /*35f0*/  @!P0 LDG.E.64 R28, [R4.64+0x20] ;  /* 0x0000200a041c8981 */ /* 0x000362000c1e1b00 */
        /* <DEDUP_REMOVED lines=15> */
[----:B------:R1:W5:Y:S02]  /*36f0*/  @!P0 LDG.E.64 R38, [R4.64+0xa0] ;  /* 0x0000a00a04268981 */ /* 0x000364000c1e1b00 */
.L_x_187:
[----:B------:R-:W-:Y:S05]  /*3700*/  BSYNC B0 ;  /* 0x0000000000007941 */ /* 0x000fea0003800000 */
.L_x_186:
[----:B------:R2:W3:Y:S04]  /*3710*/  SHFL.IDX PT, R47, R46, RZ, 0x1c1f ;  /* 0x001c1fff2e2f7589 */ /* 0x0004e800000e0000 */
[----:B------:R2:W4:Y:S01]  /*3720*/  SHFL.IDX PT, R46, R48, RZ, 0x1c1f ;  /* 0x001c1fff302e7589 */ /* 0x00052200000e0000 */
[----:B------:R-:W-:-:S05]  /*3730*/  @P1 BRA `(.L_x_188) ;  /* 0x0000379000001947 */ /* 0x000fca0003800000 */
[----:B------:R-:W-:Y:S01]  /*3740*/  ISETP.GE.AND P0, PT, R102, c[0x0][0x1d4], PT ;  /* 0x0000750066007a0c */ /* 0x000fe20003f06270 */
[----:B-1---5:R-:W-:Y:S01]  /*3750*/  IMAD.MOV.U32 R4, RZ, RZ, R16 ;  /* 0x000000ffff047224 */ /* 0x022fe200078e0010 */
[----:B------:R-:W-:Y:S01]  /*3760*/  BSSY B0, `(.L_x_189) ;  /* 0x000005b000007945 */ /* 0x000fe20003800000 */
[----:B------:R-:W-:Y:S02]  /*3770*/  IMAD.MOV.U32 R0, RZ, RZ, R17 ;  /* 0x000000ffff007224 */ /* 0x000fe400078e0011 */
[----:B------:R-:W-:Y:S02]  /*3780*/  IMAD.MOV.U32 R6, RZ, RZ, R18 ;  /* 0x000000ffff067224 */ /* 0x000fe400078e0012 */
[----:B------:R-:W-:Y:S01]  /*3790*/  IMAD.MOV.U32 R5, RZ, RZ, R19 ;  /* 0x000000ffff057224 */ /* 0x000fe200078e0013 */
[----:B------:R-:W-:Y:S01]  /*37a0*/  PRMT R23, R0, 0x5410, R4 ;  /* 0x0000541000177816 */ /* 0x000fe20000000004 */
[----:B------:R-:W-:Y:S02]  /*37b0*/  IMAD.MOV.U32 R4, RZ, RZ, R12 ;  /* 0x000000ffff047224 */ /* 0x000fe400078e000c */
[----:B------:R-:W-:Y:S01]  /*37c0*/  IMAD.MOV.U32 R0, RZ, RZ, R13 ;  /* 0x000000ffff007224 */ /* 0x000fe200078e000d */
[----:B------:R-:W-:Y:S01]  /*37d0*/  PRMT R26, R5, 0x5410, R6 ;  /* 0x00005410051a7816 */ /* 0x000fe20000000006 */
[----:B------:R-:W-:Y:S01]  /*37e0*/  IMAD.MOV.U32 R6, RZ, RZ, R14 ;  /* 0x000000ffff067224 */ /* 0x000fe200078e000e */
[----:B------:R-:W-:Y:S02]  /*37f0*/  MOV R5, R15 ;  /* 0x0000000f00057202 */ /* 0x000fe40000000f00 */
[----:B------:R-:W-:Y:S01]  /*3800*/  PRMT R21, R4, 0x5410, R0 ;  /* 0x0000541004157816 */ /* 0x000fe20000000000 */
[----:B------:R-:W-:Y:S01]  /*3810*/  IMAD.MOV.U32 R4, RZ, RZ, R8 ;  /* 0x000000ffff047224 */ /* 0x000fe200078e0008 */
[----:B------:R-:W-:Y:S02]  /*3820*/  MOV R0, R9 ;  /* 0x0000000900007202 */ /* 0x000fe40000000f00 */
[----:B------:R-:W-:Y:S01]  /*3830*/  PRMT R22, R5, 0x5410, R6 ;  /* 0x0000541005167816 */ /* 0x000fe20000000006 */
[----:B------:R-:W-:Y:S01]  /*3840*/  IMAD.MOV.U32 R6, RZ, RZ, R38 ;  /* 0x000000ffff067224 */ /* 0x000fe200078e0026 */
[----:B------:R-:W-:Y:S01]  /*3850*/  PRMT R20, R0, 0x5410, R4 ;  /* 0x0000541000147816 */ /* 0x000fe20000000004 */
[----:B------:R-:W-:Y:S01]  /*3860*/  IMAD.MOV.U32 R4, RZ, RZ, R34 ;  /* 0x000000ffff047224 */ /* 0x000fe200078e0022 */
[----:B------:R-:W-:Y:S01]  /*3870*/  MOV R0, R35 ;  /* 0x0000002300007202 */ /* 0x000fe20000000f00 */
[----:B------:R-:W-:Y:S03]  /*3880*/  IMAD.MOV.U32 R5, RZ, RZ, R39 ;  /* 0x000000ffff057224 */ /* 0x000fe600078e0027 */
[----:B------:R-:W-:Y:S01]  /*3890*/  PRMT R43, R4, 0x5410, R0 ;  /* 0x00005410042b7816 */ /* 0x000fe20000000000 */
[----:B------:R-:W-:Y:S01]  /*38a0*/  IMAD.MOV.U32 R0, RZ, RZ, R32 ;  /* 0x000000ffff007224 */ /* 0x000fe200078e0020 */
[----:B------:R-:W-:Y:S04]  /*38b0*/  PRMT R44, R6, 0x5410, R5 ;  /* 0x00005410062c7816 */ /* 0x000fe80000000005 */
[----:B------:R-:W-:Y:S01]  /*38c0*/  PRMT R42, R0, 0x7610, R42 ;  /* 0x00007610002a7816 */ /* 0x000fe2000000002a */
[----:B------:R-:W-:Y:S05]  /*38d0*/  IMAD.MOV.U32 R0, RZ, RZ, R33 ;  /* 0x000000ffff007224 */ /* 0x000fea00078e0021 */
[----:B------:R-:W-:Y:S01]  /*38e0*/  PRMT R42, R42, 0x5410, R0 ;  /* 0x000054102a2a7816 */ /* 0x000fe20000000000 */
[----:B------:R-:W-:Y:S05]  /*38f0*/  IMAD.MOV.U32 R0, RZ, RZ, R30 ;  /* 0x000000ffff007224 */ /* 0x000fea00078e001e */
[----:B------:R-:W-:Y:S02]  /*3900*/  PRMT R41, R0, 0x7610, R41 ;  /* 0x0000761000297816 */ /* 0x000fe40000000029 */
[----:B------:R-:W-:Y:S04]  /*3910*/  MOV R0, R31 ;  /* 0x0000001f00007202 */ /* 0x000fe80000000f00 */
[----:B------:R-:W-:Y:S01]  /*3920*/  PRMT R41, R41, 0x5410, R0 ;  /* 0x0000541029297816 */ /* 0x000fe20000000000 */
[----:B------:R-:W-:Y:S05]  /*3930*/  IMAD.MOV.U32 R0, RZ, RZ, R28 ;  /* 0x000000ffff007224 */ /* 0x000fea00078e001c */
[----:B------:R-:W-:Y:S01]  /*3940*/  PRMT R40, R0, 0x7610, R40 ;  /* 0x0000761000287816 */ /* 0x000fe20000000028 */
[----:B------:R-:W-:Y:S05]  /*3950*/  IMAD.MOV.U32 R0, RZ, RZ, R29 ;  /* 0x000000ffff007224 */ /* 0x000fea00078e001d */
[----:B------:R-:W-:Y:S01]  /*3960*/  PRMT R40, R40, 0x5410, R0 ;  /* 0x0000541028287816 */ /* 0x000fe20000000000 */
[----:B------:R-:W-:-:S05]  /*3970*/  @P0 BRA `(.L_x_190) ;  /* 0x0000039000000947 */ /* 0x000fca0003800000 */
[----:B------:R-:W-:Y:S01]  /*3980*/  ISETP.GE.AND P0, PT, R106, c[0x0][0x27c], PT ;  /* 0x00009f006a007a0c */ /* 0x000fe20003f06270 */
[----:B------:R-:W-:Y:S01]  /*3990*/  IMAD.MOV.U32 R4, RZ, RZ, R10 ;  /* 0x000000ffff047224 */ /* 0x000fe200078e000a */
[----:B------:R-:W-:Y:S01]  /*39a0*/  MOV R36, R11 ;  /* 0x0000000b00247202 */ /* 0x000fe20000000f00 */
[----:B------:R-:W-:Y:S10]  /*39b0*/  IMAD.MOV.U32 R0, RZ, RZ, R2 ;  /* 0x000000ffff007224 */ /* 0x000ff400078e0002 */
[----:B------:R-:W-:Y:S01]  /*39c0*/  @!P0 SHF.R.U64 R5, R10, 0x10, R11 ;  /* 0x000000100a058819 */ /* 0x000fe2000000120b */
[--C-:B------:R-:W-:Y:S01]  /*39d0*/  IMAD.MOV.U32 R10, RZ, RZ, R3.reuse ;  /* 0x000000ffff0a7224 */ /* 0x100fe200078e0003 */
[----:B------:R-:W-:Y:S02]  /*39e0*/  @!P0 SHF.R.U64 R2, R2, 0x10, R3 ;  /* 0x0000001002028819 */ /* 0x000fe40000001203 */
[----:B------:R-:W-:Y:S02]  /*39f0*/  @!P0 PRMT R37, R4, 0x5410, R5 ;  /* 0x0000541004258816 */ /* 0x000fe40000000005 */
[----:B------:R-:W-:Y:S01]  /*3a00*/  @!P0 SHF.R.U32.HI R27, RZ, 0x10, R11 ;  /* 0x00000010ff1b8819 */ /* 0x000fe2000001160b */
[----:B------:R-:W1:Y:S01]  /*3a10*/  LDS.128 R4, [R202+0x6000] ;  /* 0x00600000ca047984 */ /* 0x000e620000000c00 */
[----:B------:R-:W-:Y:S02]  /*3a20*/  @!P0 PRMT R11, R0, 0x5410, R2 ;  /* 0x00005410000b8816 */ /* 0x000fe40000000002 */
[----:B------:R-:W-:Y:S02]  /*3a30*/  @!P0 SHF.R.U32.HI R3, RZ, 0x10, R3 ;  /* 0x00000010ff038819 */ /* 0x000fe40000011603 */
[----:B------:R-:W-:Y:S01]  /*3a40*/  @!P0 PRMT R36, R36, 0x5410, R27 ;  /* 0x0000541024248816 */ /* 0x000fe2000000001b */
[----:B------:R-:W-:Y:S01]  /*3a50*/  @!P0 IMAD.U32 R2, R11, 0x10000, RZ ;  /* 0x000100000b028824 */ /* 0x000fe200078e00ff */
[----:B------:R-:W-:Y:S01]  /*3a60*/  @!P0 PRMT R3, R10, 0x5410, R3 ;  /* 0x000054100a038816 */ /* 0x000fe20000000003 */
[----:B------:R-:W-:Y:S01]  /*3a70*/  @!P0 IMAD.U32 R10, R37, 0x10000, RZ ;  /* 0x00010000250a8824 */ /* 0x000fe200078e00ff */
[C---:B-1----:R-:W-:Y:S02]  /*3a80*/  @!P0 LOP3.LUT R0, R4.reuse, 0xffff0000, RZ, 0xc0, !PT ;  /* 0xffff000004008812 */ /* 0x042fe400078ec0ff */
[----:B------:R-:W-:Y:S03]  /*3a90*/  @!P0 SHF.L.U32 R27, R4, 0x10, RZ ;  /* 0x00000010041b8819 */ /* 0x000fe600000006ff */
[C---:B------:R-:W-:Y:S02]  /*3aa0*/  @!P0 FMUL.FTZ R45, R0.reuse, R10 ;  /* 0x0000000a002d8220 */ /* 0x040fe40000410000 */
[-C--:B------:R-:W-:Y:S02]  /*3ab0*/  @!P0 FMUL.FTZ R0, R0, R2.reuse ;  /* 0x0000000200008220 */ /* 0x080fe40000410000 */
[----:B------:R-:W-:Y:S01]  /*3ac0*/  @!P0 FFMA.FTZ R45, R27, R2, -R45 ;  /* 0x000000021b2d8223 */ /* 0x000fe2000001082d */
[----:B------:R-:W-:Y:S01]  /*3ad0*/  @!P0 LOP3.LUT R2, R11, 0xffff0000, RZ, 0xc0, !PT ;  /* 0xffff00000b028812 */ /* 0x000fe200078ec0ff */
[----:B------:R-:W-:Y:S01]  /*3ae0*/  @!P0 FFMA.FTZ R0, R10, R27, R0 ;  /* 0x0000001b0a008223 */ /* 0x000fe20000010000 */
[----:B------:R-:W-:Y:S01]  /*3af0*/  @!P0 LOP3.LUT R10, R37, 0xffff0000, RZ, 0xc0, !PT ;  /* 0xffff0000250a8812 */ /* 0x000fe200078ec0ff */
[C---:B------:R-:W-:Y:S03]  /*3b00*/  @!P0 IMAD.U32 R27, R5.reuse, 0x10000, RZ ;  /* 0x00010000051b8824 */ /* 0x040fe600078e00ff */
[----:B------:R-:W-:Y:S02]  /*3b10*/  @!P0 F2FP.BF16.PACK_AB R45, R0, R45 ;  /* 0x0000002d002d823e */ /* 0x000fe400000010ff */
[----:B------:R-:W-:Y:S03]  /*3b20*/  @!P0 LOP3.LUT R0, R5, 0xffff0000, RZ, 0xc0, !PT ;  /* 0xffff000005008812 */ /* 0x000fe600078ec0ff */
[----:B------:R-:W-:Y:S02]  /*3b30*/  @!P0 IMAD.MOV.U32 R4, RZ, RZ, R45 ;  /* 0x000000ffff048224 */ /* 0x000fe400078e002d */
[C---:B------:R-:W-:Y:S02]  /*3b40*/  @!P0 FMUL.FTZ R11, R0.reuse, R10 ;  /* 0x0000000a000b8220 */ /* 0x040fe40000410000 */
[-C--:B------:R-:W-:Y:S02]  /*3b50*/  @!P0 FMUL.FTZ R0, R0, R2.reuse ;  /* 0x0000000200008220 */ /* 0x080fe40000410000 */
[----:B------:R-:W-:Y:S02]  /*3b60*/  @!P0 FFMA.FTZ R11, R27, R2, -R11 ;  /* 0x000000021b0b8223 */ /* 0x000fe4000001080b */
[----:B------:R-:W-:Y:S01]  /*3b70*/  @!P0 FFMA.FTZ R0, R10, R27, R0 ;  /* 0x0000001b0a008223 */ /* 0x000fe20000010000 */
[----:B------:R-:W-:Y:S04]  /*3b80*/  @!P0 SHF.L.U32 R10, R36, 0x10, RZ ;  /* 0x00000010240a8819 */ /* 0x000fe800000006ff */
[----:B------:R-:W-:Y:S02]  /*3b90*/  @!P0 F2FP.BF16.PACK_AB R2, R0, R11 ;  /* 0x0000000b0002823e */ /* 0x000fe400000010ff */
[C---:B------:R-:W-:Y:S02]  /*3ba0*/  @!P0 LOP3.LUT R0, R6.reuse, 0xffff0000, RZ, 0xc0, !PT ;  /* 0xffff000006008812 */ /* 0x040fe400078ec0ff */
[----:B------:R-:W-:Y:S01]  /*3bb0*/  @!P0 SHF.L.U32 R11, R6, 0x10, RZ ;  /* 0x00000010060b8819 */ /* 0x000fe200000006ff */
[----:B------:R-:W-:Y:S02]  /*3bc0*/  @!P0 IMAD.MOV.U32 R5, RZ, RZ, R2 ;  /* 0x000000ffff058224 */ /* 0x000fe400078e0002 */
[C---:B------:R-:W-:Y:S01]  /*3bd0*/  @!P0 IMAD.U32 R2, R3.reuse, 0x10000, RZ ;  /* 0x0001000003028824 */ /* 0x040fe200078e00ff */
[----:B------:R-:W-:Y:S01]  /*3be0*/  @!P0 LOP3.LUT R3, R3, 0xffff0000, RZ, 0xc0, !PT ;  /* 0xffff000003038812 */ /* 0x000fe200078ec0ff */
[C---:B------:R-:W-:Y:S02]  /*3bf0*/  @!P0 FMUL.FTZ R27, R0.reuse, R10 ;  /* 0x0000000a001b8220 */ /* 0x040fe40000410000 */
[-C--:B------:R-:W-:Y:S02]  /*3c00*/  @!P0 FMUL.FTZ R0, R0, R2.reuse ;  /* 0x0000000200008220 */ /* 0x080fe40000410000 */
[----:B------:R-:W-:Y:S01]  /*3c10*/  @!P0 FFMA.FTZ R37, R11, R2, -R27 ;  /* 0x000000020b258223 */ /* 0x000fe2000001081b */
[C---:B------:R-:W-:Y:S01]  /*3c20*/  @!P0 LOP3.LUT R2, R7.reuse, 0xffff0000, RZ, 0xc0, !PT ;  /* 0xffff000007028812 */ /* 0x040fe200078ec0ff */
[----:B------:R-:W-:Y:S01]  /*3c30*/  @!P0 FFMA.FTZ R0, R10, R11, R0 ;  /* 0x0000000b0a008223 */ /* 0x000fe20000010000 */
[----:B------:R-:W-:Y:S02]  /*3c40*/  @!P0 LOP3.LUT R10, R36, 0xffff0000, RZ, 0xc0, !PT ;  /* 0xffff0000240a8812 */ /* 0x000fe400078ec0ff */
[----:B------:R-:W-:Y:S02]  /*3c50*/  @!P0 SHF.L.U32 R11, R7, 0x10, RZ ;  /* 0x00000010070b8819 */ /* 0x000fe400000006ff */
[----:B------:R-:W-:Y:S01]  /*3c60*/  @!P0 F2FP.BF16.PACK_AB R0, R0, R37 ;  /* 0x000000250000823e */ /* 0x000fe200000010ff */
[C---:B------:R-:W-:Y:S02]  /*3c70*/  @!P0 FMUL.FTZ R27, R2.reuse, R10 ;  /* 0x0000000a021b8220 */ /* 0x040fe40000410000 */
[-C--:B------:R-:W-:Y:S02]  /*3c80*/  @!P0 FMUL.FTZ R2, R2, R3.reuse ;  /* 0x0000000302028220 */ /* 0x080fe40000410000 */
[----:B------:R-:W-:Y:S02]  /*3c90*/  @!P0 FFMA.FTZ R27, R11, R3, -R27 ;  /* 0x000000030b1b8223 */ /* 0x000fe4000001081b */
[----:B------:R-:W-:Y:S01]  /*3ca0*/  @!P0 FFMA.FTZ R2, R10, R11, R2 ;  /* 0x0000000b0a028223 */ /* 0x000fe20000010002 */
[----:B----4-:R-:W-:Y:S01]  /*3cb0*/  LEA R10, P1, R102, R46, 0x1 ;  /* 0x0000002e660a7211 */ /* 0x010fe200078208ff */
[----:B------:R-:W-:Y:S03]  /*3cc0*/  @!P0 IMAD.MOV.U32 R6, RZ, RZ, R0 ;  /* 0x000000ffff068224 */ /* 0x000fe600078e0000 */
[----:B------:R-:W-:Y:S02]  /*3cd0*/  @!P0 F2FP.BF16.PACK_AB R2, R2, R27 ;  /* 0x0000001b0202823e */ /* 0x000fe400000010ff */
[----:B---3--:R-:W-:Y:S02]  /*3ce0*/  LEA.HI.X R11, R102, R47, R103, 0x1, P1 ;  /* 0x0000002f660b7211 */ /* 0x008fe400008f0c67 */
[----:B------:R-:W-:Y:S05]  /*3cf0*/  @!P0 MOV R7, R2 ;  /* 0x0000000200078202 */ /* 0x000fea0000000f00 */
[----:B------:R1:W-:Y:S02]  /*3d00*/  ST.E.128 [R10.64], R4 ;  /* 0x000000040a007985 */ /* 0x0003e4000c101d0a */
.L_x_190:
[----:B------:R-:W-:Y:S05]  /*3d10*/  BSYNC B0 ;  /* 0x0000000000007941 */ /* 0x000fea0003800000 */
.L_x_189:
[----:B------:R-:W-:Y:S01]  /*3d20*/  ISETP.GE.AND P0, PT, R25, c[0x0][0x1d4], PT ;  /* 0x0000750019007a0c */ /* 0x000fe20003f06270 */
[----:B------:R-:W-:Y:S01]  /*3d30*/  @!UPT UIADD3 URZ, URZ, URZ, URZ ;  /* 0x0000003f3f3ff290 */ /* 0x000fe2000fffe03f */
[----:B------:R-:W-:Y:S11]  /*3d40*/  BSSY B0, `(.L_x_191) ;  /* 0x0000039000007945 */ /* 0x000ff60003800000 */
[----:B------:R-:W-:-:S05]  /*3d50*/  @P0 BRA `(.L_x_192) ;  /* 0x0000037000000947 */ /* 0x000fca0003800000 */
[----:B------:R-:W-:Y:S01]  /*3d60*/  ISETP.GE.AND P0, PT, R144, c[0x0][0x27c], PT ;  /* 0x00009f0090007a0c */ /* 0x000fe20003f06270 */
[----:B-1----:R-:W1:Y:S11]  /*3d70*/  LDS.128 R4, [R203+0x6000] ;  /* 0x00600000cb047984 */ /* 0x002e760000000c00 */
[----:B------:R-:W-:Y:S01]  /*3d80*/  @!UPT UIADD3 URZ, URZ, URZ, URZ ;  /* 0x0000003f3f3ff290 */ /* 0x000fe2000fffe03f */
[----:B------:R-:W-:Y:S02]  /*3d90*/  @!P0 SHF.R.U64 R2, R28, 0x10, R29 ;  /* 0x000000101c028819 */ /* 0x000fe4000000121d */
[--C-:B------:R-:W-:Y:S02]  /*3da0*/  @!P0 SHF.R.U64 R0, R8, 0x10, R9.reuse ;  /* 0x0000001008008819 */ /* 0x100fe40000001209 */
[----:B------:R-:W-:Y:S02]  /*3db0*/  @!P0 PRMT R11, R40, 0x5410, R2 ;  /* 0x00005410280b8816 */ /* 0x000fe40000000002 */
[C---:B------:R-:W-:Y:S02]  /*3dc0*/  @!P0 PRMT R2, R20.reuse, 0x5432, R0 ;  /* 0x0000543214028816 */ /* 0x040fe40000000000 */
[----:B------:R-:W-:Y:S01]  /*3dd0*/  @!P0 SHF.R.U32.HI R3, RZ, 0x10, R9 ;  /* 0x00000010ff038819 */ /* 0x000fe20000011609 */
[C---:B------:R-:W-:Y:S01]  /*3de0*/  @!P0 IMAD.U32 R9, R11.reuse, 0x10000, RZ ;  /* 0x000100000b098824 */ /* 0x040fe200078e00ff */
[----:B------:R-:W-:Y:S02]  /*3df0*/  @!P0 SHF.R.U32.HI R10, RZ, 0x10, R29 ;  /* 0x00000010ff0a8819 */ /* 0x000fe4000001161d */
[----:B------:R-:W-:Y:S01]  /*3e00*/  @!P0 PRMT R8, R20, 0x5410, R3 ;  /* 0x0000541014088816 */ /* 0x000fe20000000003 */
[----:B------:R-:W-:Y:S01]  /*3e10*/  @!P0 IMAD.U32 R3, R2, 0x10000, RZ ;  /* 0x0001000002038824 */ /* 0x000fe200078e00ff */
[----:B------:R-:W-:Y:S02]  /*3e20*/  @!P0 PRMT R27, R40, 0x5432, R10 ;  /* 0x00005432281b8816 */ /* 0x000fe4000000000a */
[----:B------:R-:W-:Y:S01]  /*3e30*/  @!P0 LOP3.LUT R2, R2, 0xffff0000, RZ, 0xc0, !PT ;  /* 0xffff000002028812 */ /* 0x000fe200078ec0ff */
[C---:B-1----:R-:W-:Y:S01]  /*3e40*/  @!P0 IMAD.U32 R10, R4.reuse, 0x10000, RZ ;  /* 0x00010000040a8824 */ /* 0x042fe200078e00ff */
[----:B------:R-:W-:Y:S05]  /*3e50*/  @!P0 LOP3.LUT R0, R4, 0xffff0000, RZ, 0xc0, !PT ;  /* 0xffff000004008812 */ /* 0x000fea00078ec0ff */
[C---:B------:R-:W-:Y:S02]  /*3e60*/  @!P0 FMUL.FTZ R20, R0.reuse, R9 ;  /* 0x0000000900148220 */ /* 0x040fe40000410000 */
[-C--:B------:R-:W-:Y:S02]  /*3e70*/  @!P0 FMUL.FTZ R0, R0, R3.reuse ;  /* 0x0000000300008220 */ /* 0x080fe40000410000 */
[----:B------:R-:W-:Y:S01]  /*3e80*/  @!P0 FFMA.FTZ R20, R10, R3, -R20 ;  /* 0x000000030a148223 */ /* 0x000fe20000010814 */
[----:B------:R-:W-:Y:S01]  /*3e90*/  @!P0 LOP3.LUT R3, R11, 0xffff0000, RZ, 0xc0, !PT ;  /* 0xffff00000b038812 */ /* 0x000fe200078ec0ff */
[----:B------:R-:W-:Y:S01]  /*3ea0*/  @!P0 FFMA.FTZ R0, R9, R10, R0 ;  /* 0x0000000a09008223 */ /* 0x000fe20000010000 */
[C---:B------:R-:W-:Y:S04]  /*3eb0*/  @!P0 SHF.L.U32 R9, R5.reuse, 0x10, RZ ;  /* 0x0000001005098819 */ /* 0x040fe800000006ff */
[----:B------:R-:W-:Y:S02]  /*3ec0*/  @!P0 F2FP.BF16.PACK_AB R10, R0, R20 ;  /* 0x00000014000a823e */ /* 0x000fe400000010ff */
[----:B------:R-:W-:Y:S03]  /*3ed0*/  @!P0 LOP3.LUT R0, R5, 0xffff0000, RZ, 0xc0, !PT ;  /* 0xffff000005008812 */ /* 0x000fe600078ec0ff */
[----:B------:R-:W-:Y:S02]  /*3ee0*/  @!P0 IMAD.MOV.U32 R4, RZ, RZ, R10 ;  /* 0x000000ffff048224 */ /* 0x000fe400078e000a */
[C---:B------:R-:W-:Y:S02]  /*3ef0*/  @!P0 FMUL.FTZ R11, R0.reuse, R3 ;  /* 0x00000003000b8220 */ /* 0x040fe40000410000 */
[-C--:B------:R-:W-:Y:S02]  /*3f00*/  @!P0 FMUL.FTZ R0, R0, R2.reuse ;  /* 0x0000000200008220 */ /* 0x080fe40000410000 */
[----:B------:R-:W-:Y:S02]  /*3f10*/  @!P0 FFMA.FTZ R11, R9, R2, -R11 ;  /* 0x00000002090b8223 */ /* 0x000fe4000001080b */
[----:B------:R-:W-:Y:S02]  /*3f20*/  @!P0 FFMA.FTZ R0, R3, R9, R0 ;  /* 0x0000000903008223 */ /* 0x000fe40000010000 */
[----:B------:R-:W-:Y:S02]  /*3f30*/  @!P0 IMAD.U32 R3, R27, 0x10000, RZ ;  /* 0x000100001b038824 */ /* 0x000fe400078e00ff */
[----:B------:R-:W-:Y:S01]  /*3f40*/  @!P0 IMAD.U32 R9, R6, 0x10000, RZ ;  /* 0x0001000006098824 */ /* 0x000fe200078e00ff */
[----:B------:R-:W-:Y:S02]  /*3f50*/  @!P0 F2FP.BF16.PACK_AB R2, R0, R11 ;  /* 0x0000000b0002823e */ /* 0x000fe400000010ff */
[----:B------:R-:W-:Y:S02]  /*3f60*/  @!P0 LOP3.LUT R0, R6, 0xffff0000, RZ, 0xc0, !PT ;  /* 0xffff000006008812 */ /* 0x000fe400078ec0ff */
[----:B------:R-:W-:Y:S01]  /*3f70*/  @!P0 MOV R5, R2 ;  /* 0x0000000200058202 */ /* 0x000fe20000000f00 */
[----:B------:R-:W-:Y:S02]  /*3f80*/  @!P0 IMAD.U32 R2, R8, 0x10000, RZ ;  /* 0x0001000008028824 */ /* 0x000fe400078e00ff */
[C---:B------:R-:W-:Y:S02]  /*3f90*/  @!P0 FMUL.FTZ R10, R0.reuse, R3 ;  /* 0x00000003000a8220 */ /* 0x040fe40000410000 */
[-C--:B------:R-:W-:Y:S02]  /*3fa0*/  @!P0 FMUL.FTZ R0, R0, R2.reuse ;  /* 0x0000000200008220 */ /* 0x080fe40000410000 */
[----:B------:R-:W-:Y:S01]  /*3fb0*/  @!P0 FFMA.FTZ R20, R9, R2, -R10 ;  /* 0x0000000209148223 */ /* 0x000fe2000001080a */
[----:B------:R-:W-:Y:S01]  /*3fc0*/  @!P0 LOP3.LUT R2, R7, 0xffff0000, RZ, 0xc0, !PT ;  /* 0xffff000007028812 */ /* 0x000fe200078ec0ff */
[----:B------:R-:W-:Y:S01]  /*3fd0*/  @!P0 FFMA.FTZ R0, R3, R9, R0 ;  /* 0x0000000903008223 */ /* 0x000fe20000010000 */
[----:B------:R-:W-:Y:S02]  /*3fe0*/  @!P0 LOP3.LUT R9, R27, 0xffff0000, RZ, 0xc0, !PT ;  /* 0xffff00001b098812 */ /* 0x000fe400078ec0ff */
[----:B------:R-:W-:Y:S02]  /*3ff0*/  @!P0 LOP3.LUT R3, R8, 0xffff0000, RZ, 0xc0, !PT ;  /* 0xffff000008038812 */ /* 0x000fe400078ec0ff */
[----:B------:R-:W-:Y:S01]  /*4000*/  @!P0 SHF.L.U32 R10, R7, 0x10, RZ ;  /* 0x00000010070a8819 */ /* 0x000fe200000006ff */
[----:B------:R-:W-:Y:S01]  /*4010*/  @!P0 FMUL.FTZ R8, R2, R9 ;  /* 0x0000000902088220 */ /* 0x000fe20000410000 */
[----:B------:R-:W-:Y:S01]  /*4020*/  @!P0 F2FP.BF16.PACK_AB R0, R0, R20 ;  /* 0x000000140000823e */ /* 0x000fe200000010ff */
[-C--:B------:R-:W-:Y:S02]  /*4030*/  @!P0 FMUL.FTZ R2, R2, R3.reuse ;  /* 0x0000000302028220 */ /* 0x080fe40000410000 */
[----:B------:R-:W-:Y:S02]  /*4040*/  @!P0 FFMA.FTZ R11, R10, R3, -R8 ;  /* 0x000000030a0b8223 */ /* 0x000fe40000010808 */
[----:B------:R-:W-:Y:S02]  /*4050*/  @!P0 FFMA.FTZ R2, R9, R10, R2 ;  /* 0x0000000a09028223 */ /* 0x000fe40000010002 */
[----:B------:R-:W-:Y:S02]  /*4060*/  IMAD.SHL.U32 R3, R216, 0x8, RZ ;  /* 0x00000008d8037824 */ /* 0x000fe400078e00ff */
[----:B------:R-:W-:Y:S01]  /*4070*/  @!P0 IMAD.MOV.U32 R6, RZ, RZ, R0 ;  /* 0x000000ffff068224 */ /* 0x000fe200078e0000 */
[----:B------:R-:W-:Y:S02]  /*4080*/  @!P0 F2FP.BF16.PACK_AB R2, R2, R11 ;  /* 0x0000000b0202823e */ /* 0x000fe400000010ff */
[C---:B----4-:R-:W-:Y:S02]  /*4090*/  LEA R8, P1, R3.reuse, R46, 0x1 ;  /* 0x0000002e03087211 */ /* 0x050fe400078208ff */
[----:B------:R-:W-:Y:S02]  /*40a0*/  @!P0 MOV R7, R2 ;  /* 0x0000000200078202 */ /* 0x000fe40000000f00 */
[----:B---3--:R-:W-:Y:S05]  /*40b0*/  LEA.HI.X.SX32 R9, R3, R47, 0x1, P1 ;  /* 0x0000002f03097211 */ /* 0x008fea00008f0eff */
[----:B------:R1:W-:Y:S04]  /*40c0*/  ST.E.128 [R8.64], R4 ;  /* 0x0000000408007985 */ /* 0x0003e8000c101d0a */
.L_x_192:
[----:B------:R-:W-:Y:S05]  /*40d0*/  BSYNC B0 ;  /* 0x0000000000007941 */ /* 0x000fea0003800000 */
.L_x_191:
        /* <DEDUP_REMOVED lines=8> */
[----:B------:R-:W-:Y:S02]  /*4160*/  @!P0 SHF.R.U64 R0, R12, 0x10, R13 ;  /* 0x000000100c008819 */ /* 0x000fe4000000120d */
[----:B------:R-:W-:Y:S02]  /*4170*/  @!P0 PRMT R11, R41, 0x5410, R3 ;  /* 0x00005410290b8816 */ /* 0x000fe40000000003 */
[----:B------:R-:W-:Y:S02]  /*4180*/  @!P0 PRMT R3, R21, 0x5410, R0 ;  /* 0x0000541015038816 */ /* 0x000fe40000000000 */
[----:B------:R-:W-:Y:S01]  /*4190*/  @!P0 SHF.R.U32.HI R8, RZ, 0x10, R31 ;  /* 0x00000010ff088819 */ /* 0x000fe2000001161f */
[----:B------:R-:W-:Y:S01]  /*41a0*/  @!P0 IMAD.U32 R9, R11, 0x10000, RZ ;  /* 0x000100000b098824 */ /* 0x000fe200078e00ff */
[----:B------:R-:W-:Y:S02]  /*41b0*/  @!P0 SHF.R.U32.HI R2, RZ, 0x10, R13 ;  /* 0x00000010ff028819 */ /* 0x000fe4000001160d */
[----:B------:R-:W-:Y:S02]  /*41c0*/  @!P0 PRMT R12, R41, 0x5432, R8 ;  /* 0x00005432290c8816 */ /* 0x000fe40000000008 */
[----:B------:R-:W-:Y:S01]  /*41d0*/  @!P0 PRMT R8, R21, 0x5432, R2 ;  /* 0x0000543215088816 */ /* 0x000fe20000000002 */
[C---:B------:R-:W-:Y:S01]  /*41e0*/  @!P0 IMAD.U32 R2, R3.reuse, 0x10000, RZ ;  /* 0x0001000003028824 */ /* 0x040fe200078e00ff */
        /* <DEDUP_REMOVED lines=8> */
[----:B------:R-:W-:Y:S02]  /*4270*/  @!P0 LOP3.LUT R9, R11, 0xffff0000, RZ, 0xc0, !PT ;  /* 0xffff00000b098812 */ /* 0x000fe400078ec0ff */
[----:B------:R-:W-:Y:S03]  /*4280*/  @!P0 SHF.L.U32 R10, R5, 0x10, RZ ;  /* 0x00000010050a8819 */ /* 0x000fe600000006ff */
[C---:B------:R-:W-:Y:S02]  /*4290*/  @!P0 FMUL.FTZ R11, R2.reuse, R9 ;  /* 0x00000009020b8220 */ /* 0x040fe40000410000 */
[-C--:B------:R-:W-:Y:S02]  /*42a0*/  @!P0 FMUL.FTZ R2, R2, R3.reuse ;  /* 0x0000000302028220 */ /* 0x080fe40000410000 */
[----:B------:R-:W-:Y:S02]  /*42b0*/  @!P0 FFMA.FTZ R11, R10, R3, -R11 ;  /* 0x000000030a0b8223 */ /* 0x000fe4000001080b */
[----:B------:R-:W-:Y:S01]  /*42c0*/  @!P0 FFMA.FTZ R2, R9, R10, R2 ;  /* 0x0000000a09028223 */ /* 0x000fe20000010002 */
[----:B------:R-:W-:Y:S01]  /*42d0*/  @!P0 F2FP.BF16.PACK_AB R10, R0, R13 ;  /* 0x0000000d000a823e */ /* 0x000fe200000010ff */
[----:B------:R-:W-:Y:S01]  /*42e0*/  @!P0 IMAD.U32 R9, R12, 0x10000, RZ ;  /* 0x000100000c098824 */ /* 0x000fe200078e00ff */
[----:B------:R-:W-:Y:S01]  /*42f0*/  @!P0 LOP3.LUT R0, R6, 0xffff0000, RZ, 0xc0, !PT ;  /* 0xffff000006008812 */ /* 0x000fe200078ec0ff */
[----:B------:R-:W-:Y:S01]  /*4300*/  @!P0 IMAD.U32 R3, R8, 0x10000, RZ ;  /* 0x0001000008038824 */ /* 0x000fe200078e00ff */
[----:B------:R-:W-:Y:S02]  /*4310*/  @!P0 F2FP.BF16.PACK_AB R2, R2, R11 ;  /* 0x0000000b0202823e */ /* 0x000fe400000010ff */
[----:B------:R-:W-:Y:S01]  /*4320*/  @!P0 MOV R4, R10 ;  /* 0x0000000a00048202 */ /* 0x000fe20000000f00 */
[----:B------:R-:W-:Y:S01]  /*4330*/  @!P0 IMAD.U32 R10, R6, 0x10000, RZ ;  /* 0x00010000060a8824 */ /* 0x000fe200078e00ff */
[----:B------:R-:W-:Y:S01]  /*4340*/  @!P0 LOP3.LUT R11, R12, 0xffff0000, RZ, 0xc0, !PT ;  /* 0xffff00000c0b8812 */ /* 0x000fe200078ec0ff */
[C---:B------:R-:W-:Y:S02]  /*4350*/  @!P0 FMUL.FTZ R13, R0.reuse, R9 ;  /* 0x00000009000d8220 */ /* 0x040fe40000410000 */
[----:B------:R-:W-:Y:S01]  /*4360*/  @!P0 IMAD.MOV.U32 R5, RZ, RZ, R2 ;  /* 0x000000ffff058224 */ /* 0x000fe200078e0002 */
[----:B------:R-:W-:Y:S01]  /*4370*/  @!P0 LOP3.LUT R2, R7, 0xffff0000, RZ, 0xc0, !PT ;  /* 0xffff000007028812 */ /* 0x000fe200078ec0ff */
[-C--:B------:R-:W-:Y:S02]  /*4380*/  @!P0 FMUL.FTZ R0, R0, R3.reuse ;  /* 0x0000000300008220 */ /* 0x080fe40000410000 */
[----:B------:R-:W-:Y:S01]  /*4390*/  @!P0 FFMA.FTZ R20, R10, R3, -R13 ;  /* 0x000000030a148223 */ /* 0x000fe2000001080d */
[----:B------:R-:W-:Y:S01]  /*43a0*/  @!P0 LOP3.LUT R3, R8, 0xffff0000, RZ, 0xc0, !PT ;  /* 0xffff000008038812 */ /* 0x000fe200078ec0ff */
[----:B------:R-:W-:Y:S01]  /*43b0*/  @!P0 FFMA.FTZ R0, R9, R10, R0 ;  /* 0x0000000a09008223 */ /* 0x000fe20000010000 */
[----:B------:R-:W-:Y:S01]  /*43c0*/  @!P0 SHF.L.U32 R8, R7, 0x10, RZ ;  /* 0x0000001007088819 */ /* 0x000fe200000006ff */
[C---:B------:R-:W-:Y:S01]  /*43d0*/  @!P0 FMUL.FTZ R10, R2.reuse, R11 ;  /* 0x0000000b020a8220 */ /* 0x040fe20000410000 */
[----:B---3--:R-:W-:Y:S01]  /*43e0*/  MOV R13, R47 ;  /* 0x0000002f000d7202 */ /* 0x008fe20000000f00 */
[-C--:B------:R-:W-:Y:S01]  /*43f0*/  @!P0 FMUL.FTZ R2, R2, R3.reuse ;  /* 0x0000000302028220 */ /* 0x080fe20000410000 */
[----:B------:R-:W-:Y:S01]  /*4400*/  @!P0 F2FP.BF16.PACK_AB R0, R0, R20 ;  /* 0x000000140000823e */ /* 0x000fe200000010ff */
[----:B------:R-:W-:Y:S02]  /*4410*/  IMAD.SHL.U32 R9, R215, 0x8, RZ ;  /* 0x00000008d7097824 */ /* 0x000fe400078e00ff */
[----:B----4-:R-:W-:Y:S02]  /*4420*/  IMAD.MOV.U32 R12, RZ, RZ, R46 ;  /* 0x000000ffff0c7224 */ /* 0x010fe400078e002e */
[----:B------:R-:W-:Y:S02]  /*4430*/  @!P0 FFMA.FTZ R10, R8, R3, -R10 ;  /* 0x00000003080a8223 */ /* 0x000fe4000001080a */
[----:B------:R-:W-:Y:S01]  /*4440*/  @!P0 FFMA.FTZ R2, R11, R8, R2 ;  /* 0x000000080b028223 */ /* 0x000fe20000010002 */
[C---:B------:R-:W-:Y:S01]  /*4450*/  LEA R12, P1, R9.reuse, R12, 0x1 ;  /* 0x0000000c090c7211 */ /* 0x040fe200078208ff */
[----:B------:R-:W-:Y:S03]  /*4460*/  @!P0 IMAD.MOV.U32 R6, RZ, RZ, R0 ;  /* 0x000000ffff068224 */ /* 0x000fe600078e0000 */
[----:B------:R-:W-:Y:S02]  /*4470*/  @!P0 F2FP.BF16.PACK_AB R2, R2, R10 ;  /* 0x0000000a0202823e */ /* 0x000fe400000010ff */
[----:B------:R-:W-:Y:S02]  /*4480*/  LEA.HI.X.SX32 R13, R9, R13, 0x1, P1 ;  /* 0x0000000d090d7211 */ /* 0x000fe400008f0eff */
[----:B------:R-:W-:Y:S05]  /*4490*/  @!P0 MOV R7, R2 ;  /* 0x0000000200078202 */ /* 0x000fea0000000f00 */
[----:B------:R1:W-:Y:S02]  /*44a0*/  ST.E.128 [R12.64], R4 ;  /* 0x000000040c007985 */ /* 0x0003e4000c101d0a */
.L_x_194:
[----:B------:R-:W-:Y:S05]  /*44b0*/  BSYNC B0 ;  /* 0x0000000000007941 */ /* 0x000fea0003800000 */
.L_x_193:
[----:B------:R-:W-:Y:S01]  /*44c0*/  ISETP.GE.AND P0, PT, R206, c[0x0][0x1d4], PT ;  /* 0x00007500ce007a0c */ /* 0x000fe20003f06270 */
[----:B------:R-:W-:Y:S01]  /*44d0*/  @!UPT UIADD3 URZ, URZ, URZ, URZ ;  /* 0x0000003f3f3ff290 */ /* 0x000fe2000fffe03f */
[----:B------:R-:W-:Y:S11]  /*44e0*/  BSSY B0, `(.L_x_195) ;  /* 0x0000038000007945 */ /* 0x000ff60003800000 */
[----:B------:R-:W-:-:S05]  /*44f0*/  @P0 BRA `(.L_x_196) ;  /* 0x0000036000000947 */ /* 0x000fca0003800000 */
[C---:B----4-:R-:W-:Y:S01]  /*4500*/  LEA R20, P0, R206.reuse, R46, 0x1 ;  /* 0x0000002ece147211 */ /* 0x050fe200078008ff */
[----:B-1----:R-:W1:Y:S03]  /*4510*/  LDS.128 R8, [R203+0x8000] ;  /* 0x00800000cb087984 */ /* 0x002e660000000c00 */
[----:B---3--:R-:W-:Y:S02]  /*4520*/  LEA.HI.X R21, R206, R47, R223, 0x1, P0 ;  /* 0x0000002fce157211 */ /* 0x008fe400000f0cdf */
[----:B------:R-:W-:Y:S11]  /*4530*/  ISETP.GE.AND P0, PT, R143, c[0x0][0x27c], PT ;  /* 0x00009f008f007a0c */ /* 0x000ff60003f06270 */
[----:B------:R-:W-:Y:S02]  /*4540*/  @!UPT UIADD3 URZ, URZ, URZ, URZ ;  /* 0x0000003f3f3ff290 */ /* 0x000fe4000fffe03f */
[----:B------:R-:W-:Y:S02]  /*4550*/  @!P0 SHF.R.U64 R0, R14, 0x10, R15 ;  /* 0x000000100e008819 */ /* 0x000fe4000000120f */
[----:B------:R-:W-:Y:S02]  /*4560*/  @!P0 SHF.R.U64 R3, R32, 0x10, R33 ;  /* 0x0000001020038819 */ /* 0x000fe40000001221 */
[----:B------:R-:W-:Y:S02]  /*4570*/  @!P0 SHF.R.U32.HI R2, RZ, 0x10, R15 ;  /* 0x00000010ff028819 */ /* 0x000fe4000001160f */
[----:B------:R-:W-:Y:S02]  /*4580*/  @!P0 SHF.R.U32.HI R5, RZ, 0x10, R33 ;  /* 0x00000010ff058819 */ /* 0x000fe40000011621 */
[----:B------:R-:W-:Y:S02]  /*4590*/  @!P0 PRMT R0, R22, 0x5432, R0 ;  /* 0x0000543216008816 */ /* 0x000fe40000000000 */
[C---:B------:R-:W-:Y:S02]  /*45a0*/  @!P0 PRMT R4, R42.reuse, 0x5410, R3 ;  /* 0x000054102a048816 */ /* 0x040fe40000000003 */
[----:B------:R-:W-:Y:S01]  /*45b0*/  @!P0 PRMT R15, R42, 0x5432, R5 ;  /* 0x000054322a0f8816 */ /* 0x000fe20000000005 */
[----:B------:R-:W-:Y:S01]  /*45c0*/  @!P0 IMAD.U32 R6, R0, 0x10000, RZ ;  /* 0x0001000000068824 */ /* 0x000fe200078e00ff */
[----:B------:R-:W-:Y:S01]  /*45d0*/  @!P0 PRMT R5, R22, 0x5410, R2 ;  /* 0x0000541016058816 */ /* 0x000fe20000000002 */
[C---:B------:R-:W-:Y:S01]  /*45e0*/  @!P0 IMAD.U32 R7, R4.reuse, 0x10000, RZ ;  /* 0x0001000004078824 */ /* 0x040fe200078e00ff */
[----:B------:R-:W-:Y:S02]  /*45f0*/  @!P0 LOP3.LUT R13, R4, 0xffff0000, RZ, 0xc0, !PT ;  /* 0xffff0000040d8812 */ /* 0x000fe400078ec0ff */
[----:B------:R-:W-:Y:S01]  /*4600*/  @!P0 LOP3.LUT R4, R0, 0xffff0000, RZ, 0xc0, !PT ;  /* 0xffff000000048812 */ /* 0x000fe200078ec0ff */
[C---:B-1----:R-:W-:Y:S01]  /*4610*/  @!P0 IMAD.U32 R12, R8.reuse, 0x10000, RZ ;  /* 0x00010000080c8824 */ /* 0x042fe200078e00ff */
[----:B------:R-:W-:Y:S02]  /*4620*/  @!P0 LOP3.LUT R2, R8, 0xffff0000, RZ, 0xc0, !PT ;  /* 0xffff000008028812 */ /* 0x000fe400078ec0ff */
[C---:B------:R-:W-:Y:S02]  /*4630*/  @!P0 LOP3.LUT R3, R9.reuse, 0xffff0000, RZ, 0xc0, !PT ;  /* 0xffff000009038812 */ /* 0x040fe400078ec0ff */
[----:B------:R-:W-:Y:S01]  /*4640*/  @!P0 SHF.L.U32 R14, R9, 0x10, RZ ;  /* 0x00000010090e8819 */ /* 0x000fe200000006ff */
[C---:B------:R-:W-:Y:S02]  /*4650*/  @!P0 FMUL.FTZ R0, R2.reuse, R6 ;  /* 0x0000000602008220 */ /* 0x040fe40000410000 */
[----:B------:R-:W-:Y:S02]  /*4660*/  @!P0 FMUL.FTZ R22, R2, R7 ;  /* 0x0000000702168220 */ /* 0x000fe40000410000 */
[C---:B------:R-:W-:Y:S02]  /*4670*/  @!P0 FMUL.FTZ R27, R3.reuse, R13 ;  /* 0x0000000d031b8220 */ /* 0x040fe40000410000 */
[----:B------:R-:W-:Y:S01]  /*4680*/  @!P0 FMUL.FTZ R2, R3, R4 ;  /* 0x0000000403028220 */ /* 0x000fe20000410000 */
[----:B------:R-:W-:Y:S01]  /*4690*/  @!P0 LOP3.LUT R3, R10, 0xffff0000, RZ, 0xc0, !PT ;  /* 0xffff00000a038812 */ /* 0x000fe200078ec0ff */
[----:B------:R-:W-:Y:S02]  /*46a0*/  @!P0 FFMA.FTZ R0, R7, R12, R0 ;  /* 0x0000000c07008223 */ /* 0x000fe40000010000 */
[----:B------:R-:W-:Y:S02]  /*46b0*/  @!P0 IMAD.U32 R7, R15, 0x10000, RZ ;  /* 0x000100000f078824 */ /* 0x000fe400078e00ff */
[----:B------:R-:W-:Y:S01]  /*46c0*/  @!P0 FFMA.FTZ R22, R12, R6, -R22 ;  /* 0x000000060c168223 */ /* 0x000fe20000010816 */
[----:B------:R-:W-:Y:S01]  /*46d0*/  @!P0 SHF.L.U32 R6, R5, 0x10, RZ ;  /* 0x0000001005068819 */ /* 0x000fe200000006ff */
[----:B------:R-:W-:Y:S01]  /*46e0*/  @!P0 FFMA.FTZ R27, R14, R4, -R27 ;  /* 0x000000040e1b8223 */ /* 0x000fe2000001081b */
[----:B------:R-:W-:Y:S01]  /*46f0*/  @!P0 LOP3.LUT R4, R11, 0xffff0000, RZ, 0xc0, !PT ;  /* 0xffff00000b048812 */ /* 0x000fe200078ec0ff */
[----:B------:R-:W-:Y:S01]  /*4700*/  @!P0 FFMA.FTZ R2, R13, R14, R2 ;  /* 0x0000000e0d028223 */ /* 0x000fe20000010002 */
[----:B------:R-:W-:Y:S01]  /*4710*/  @!P0 LOP3.LUT R5, R5, 0xffff0000, RZ, 0xc0, !PT ;  /* 0xffff000005058812 */ /* 0x000fe200078ec0ff */
[----:B------:R-:W-:Y:S01]  /*4720*/  @!P0 IMAD.U32 R12, R10, 0x10000, RZ ;  /* 0x000100000a0c8824 */ /* 0x000fe200078e00ff */
[----:B------:R-:W-:Y:S01]  /*4730*/  @!P0 LOP3.LUT R13, R15, 0xffff0000, RZ, 0xc0, !PT ;  /* 0xffff00000f0d8812 */ /* 0x000fe200078ec0ff */
[C---:B------:R-:W-:Y:S01]  /*4740*/  @!P0 FMUL.FTZ R14, R3.reuse, R7 ;  /* 0x00000007030e8220 */ /* 0x040fe20000410000 */
[----:B------:R-:W-:Y:S01]  /*4750*/  @!P0 F2FP.BF16.PACK_AB R2, R2, R27 ;  /* 0x0000001b0202823e */ /* 0x000fe200000010ff */
[-C--:B------:R-:W-:Y:S02]  /*4760*/  @!P0 FMUL.FTZ R3, R3, R6.reuse ;  /* 0x0000000603038220 */ /* 0x080fe40000410000 */
[----:B------:R-:W-:Y:S01]  /*4770*/  @!P0 FFMA.FTZ R15, R12, R6, -R14 ;  /* 0x000000060c0f8223 */ /* 0x000fe2000001080e */
[----:B------:R-:W-:Y:S01]  /*4780*/  @!P0 MOV R9, R2 ;  /* 0x0000000200098202 */ /* 0x000fe20000000f00 */
[----:B------:R-:W-:Y:S02]  /*4790*/  @!P0 IMAD.U32 R6, R11, 0x10000, RZ ;  /* 0x000100000b068824 */ /* 0x000fe400078e00ff */
[C---:B------:R-:W-:Y:S02]  /*47a0*/  @!P0 FMUL.FTZ R14, R4.reuse, R13 ;  /* 0x0000000d040e8220 */ /* 0x040fe40000410000 */
[-C--:B------:R-:W-:Y:S02]  /*47b0*/  @!P0 FMUL.FTZ R4, R4, R5.reuse ;  /* 0x0000000504048220 */ /* 0x080fe40000410000 */
[----:B------:R-:W-:Y:S02]  /*47c0*/  @!P0 FFMA.FTZ R3, R7, R12, R3 ;  /* 0x0000000c07038223 */ /* 0x000fe40000010003 */
[----:B------:R-:W-:Y:S01]  /*47d0*/  @!P0 FFMA.FTZ R14, R6, R5, -R14 ;  /* 0x00000005060e8223 */ /* 0x000fe2000001080e */
[----:B------:R-:W-:Y:S01]  /*47e0*/  @!P0 F2FP.BF16.PACK_AB R5, R0, R22 ;  /* 0x000000160005823e */ /* 0x000fe200000010ff */
[----:B------:R-:W-:Y:S01]  /*47f0*/  @!P0 FFMA.FTZ R4, R13, R6, R4 ;  /* 0x000000060d048223 */ /* 0x000fe20000010004 */
[----:B------:R-:W-:Y:S03]  /*4800*/  @!P0 F2FP.BF16.PACK_AB R3, R3, R15 ;  /* 0x0000000f0303823e */ /* 0x000fe600000010ff */
[----:B------:R-:W-:Y:S01]  /*4810*/  @!P0 IMAD.MOV.U32 R8, RZ, RZ, R5 ;  /* 0x000000ffff088224 */ /* 0x000fe200078e0005 */
[----:B------:R-:W-:Y:S01]  /*4820*/  @!P0 F2FP.BF16.PACK_AB R0, R4, R14 ;  /* 0x0000000e0400823e */ /* 0x000fe200000010ff */
[----:B------:R-:W-:Y:S03]  /*4830*/  @!P0 IMAD.MOV.U32 R10, RZ, RZ, R3 ;  /* 0x000000ffff0a8224 */ /* 0x000fe600078e0003 */
[----:B------:R-:W-:Y:S05]  /*4840*/  @!P0 MOV R11, R0 ;  /* 0x00000000000b8202 */ /* 0x000fea0000000f00 */
[----:B------:R1:W-:Y:S02]  /*4850*/  ST.E.128 [R20.64], R8 ;  /* 0x0000000814007985 */ /* 0x0003e4000c101d0a */
.L_x_196:
[----:B------:R-:W-:Y:S05]  /*4860*/  BSYNC B0 ;  /* 0x0000000000007941 */ /* 0x000fea0003800000 */
.L_x_195:
[----:B------:R-:W-:Y:S01]  /*4870*/  ISETP.GE.AND P0, PT, R205, c[0x0][0x1d4], PT ;  /* 0x00007500cd007a0c */ /* 0x000fe20003f06270 */
[----:B------:R-:W-:Y:S01]  /*4880*/  @!UPT UIADD3 URZ, URZ, URZ, URZ ;  /* 0x0000003f3f3ff290 */ /* 0x000fe2000fffe03f */
[----:B------:R-:W-:Y:S11]  /*4890*/  BSSY B0, `(.L_x_197) ;  /* 0x0000038000007945 */ /* 0x000ff60003800000 */
[----:B------:R-:W-:-:S05]  /*48a0*/  @P0 BRA `(.L_x_198) ;  /* 0x0000036000000947 */ /* 0x000fca0003800000 */
[C---:B-1--4-:R-:W-:Y:S01]  /*48b0*/  LEA R20, P0, R205.reuse, R46, 0x1 ;  /* 0x0000002ecd147211 */ /* 0x052fe200078008ff */
[----:B------:R-:W1:Y:S03]  /*48c0*/  LDS.128 R8, [R202+0xa000] ;  /* 0x00a00000ca087984 */ /* 0x000e660000000c00 */
[----:B---3--:R-:W-:Y:S02]  /*48d0*/  LEA.HI.X R21, R205, R47, R222, 0x1, P0 ;  /* 0x0000002fcd157211 */ /* 0x008fe400000f0cde */
[----:B------:R-:W-:Y:S11]  /*48e0*/  ISETP.GE.AND P0, PT, R140, c[0x0][0x27c], PT ;  /* 0x00009f008c007a0c */ /* 0x000ff60003f06270 */
[----:B------:R-:W-:Y:S02]  /*48f0*/  @!UPT UIADD3 URZ, URZ, URZ, URZ ;  /* 0x0000003f3f3ff290 */ /* 0x000fe4000fffe03f */
[----:B------:R-:W-:Y:S02]  /*4900*/  @!P0 SHF.R.U64 R3, R34, 0x10, R35 ;  /* 0x0000001022038819 */ /* 0x000fe40000001223 */
[--C-:B------:R-:W-:Y:S02]  /*4910*/  @!P0 SHF.R.U64 R0, R16, 0x10, R17.reuse ;  /* 0x0000001010008819 */ /* 0x100fe40000001211 */
[----:B------:R-:W-:Y:S02]  /*4920*/  @!P0 SHF.R.U32.HI R2, RZ, 0x10, R17 ;  /* 0x00000010ff028819 */ /* 0x000fe40000011611 */
[----:B------:R-:W-:Y:S02]  /*4930*/  @!P0 PRMT R4, R43, 0x5410, R3 ;  /* 0x000054102b048816 */ /* 0x000fe40000000003 */
[----:B------:R-:W-:Y:S02]  /*4940*/  @!P0 SHF.R.U32.HI R5, RZ, 0x10, R35 ;  /* 0x00000010ff058819 */ /* 0x000fe40000011623 */
[----:B------:R-:W-:Y:S01]  /*4950*/  @!P0 PRMT R0, R23, 0x5432, R0 ;  /* 0x0000543217008816 */ /* 0x000fe20000000000 */
[----:B------:R-:W-:Y:S01]  /*4960*/  @!P0 IMAD.U32 R7, R4, 0x10000, RZ ;  /* 0x0001000004078824 */ /* 0x000fe200078e00ff */
[----:B------:R-:W-:Y:S02]  /*4970*/  @!P0 PRMT R15, R43, 0x5432, R5 ;  /* 0x000054322b0f8816 */ /* 0x000fe40000000005 */
[----:B------:R-:W-:Y:S01]  /*4980*/  @!P0 PRMT R5, R23, 0x5410, R2 ;  /* 0x0000541017058816 */ /* 0x000fe20000000002 */
[----:B------:R-:W-:Y:S01]  /*4990*/  @!P0 IMAD.U32 R6, R0, 0x10000, RZ ;  /* 0x0001000000068824 */ /* 0x000fe200078e00ff */
[----:B------:R-:W-:Y:S02]  /*49a0*/  @!P0 LOP3.LUT R13, R4, 0xffff0000, RZ, 0xc0, !PT ;  /* 0xffff0000040d8812 */ /* 0x000fe400078ec0ff */
[----:B------:R-:W-:Y:S01]  /*49b0*/  @!P0 LOP3.LUT R4, R0, 0xffff0000, RZ, 0xc0, !PT ;  /* 0xffff000000048812 */ /* 0x000fe200078ec0ff */
[C---:B-1----:R-:W-:Y:S01]  /*49c0*/  @!P0 IMAD.U32 R12, R8.reuse, 0x10000, RZ ;  /* 0x00010000080c8824 */ /* 0x042fe200078e00ff */
[----:B------:R-:W-:Y:S02]  /*49d0*/  @!P0 LOP3.LUT R2, R8, 0xffff0000, RZ, 0xc0, !PT ;  /* 0xffff000008028812 */ /* 0x000fe400078ec0ff */
[C---:B------:R-:W-:Y:S02]  /*49e0*/  @!P0 LOP3.LUT R3, R9.reuse, 0xffff0000, RZ, 0xc0, !PT ;  /* 0xffff000009038812 */ /* 0x040fe400078ec0ff */
[----:B------:R-:W-:Y:S01]  /*49f0*/  @!P0 SHF.L.U32 R14, R9, 0x10, RZ ;  /* 0x00000010090e8819 */ /* 0x000fe200000006ff */
[C---:B------:R-:W-:Y:S02]  /*4a00*/  @!P0 FMUL.FTZ R16, R2.reuse, R7 ;  /* 0x0000000702108220 */ /* 0x040fe40000410000 */
[-C--:B------:R-:W-:Y:S02]  /*4a10*/  @!P0 FMUL.FTZ R0, R2, R6.reuse ;  /* 0x0000000602008220 */ /* 0x080fe40000410000 */
[----:B------:R-:W-:Y:S02]  /*4a20*/  @!P0 FMUL.FTZ R17, R3, R13 ;  /* 0x0000000d03118220 */ /* 0x000fe40000410000 */
[----:B------:R-:W-:Y:S01]  /*4a30*/  @!P0 FFMA.FTZ R27, R12, R6, -R16 ;  /* 0x000000060c1b8223 */ /* 0x000fe20000010810 */
[----:B------:R-:W-:Y:S01]  /*4a40*/  @!P0 SHF.L.U32 R6, R5, 0x10, RZ ;  /* 0x0000001005068819 */ /* 0x000fe200000006ff */
[----:B------:R-:W-:Y:S01]  /*4a50*/  @!P0 FMUL.FTZ R2, R3, R4 ;  /* 0x0000000403028220 */ /* 0x000fe20000410000 */
[----:B------:R-:W-:Y:S01]  /*4a60*/  @!P0 LOP3.LUT R3, R10, 0xffff0000, RZ, 0xc0, !PT ;  /* 0xffff00000a038812 */ /* 0x000fe200078ec0ff */
[----:B------:R-:W-:Y:S01]  /*4a70*/  @!P0 FFMA.FTZ R0, R7, R12, R0 ;  /* 0x0000000c07008223 */ /* 0x000fe20000010000 */
[----:B------:R-:W-:Y:S01]  /*4a80*/  @!P0 LOP3.LUT R5, R5, 0xffff0000, RZ, 0xc0, !PT ;  /* 0xffff000005058812 */ /* 0x000fe200078ec0ff */
[C---:B------:R-:W-:Y:S01]  /*4a90*/  @!P0 IMAD.U32 R7, R15.reuse, 0x10000, RZ ;  /* 0x000100000f078824 */ /* 0x040fe200078e00ff */
[----:B------:R-:W-:Y:S01]  /*4aa0*/  @!P0 LOP3.LUT R15, R15, 0xffff0000, RZ, 0xc0, !PT ;  /* 0xffff00000f0f8812 */ /* 0x000fe200078ec0ff */
[----:B------:R-:W-:Y:S01]  /*4ab0*/  @!P0 FFMA.FTZ R23, R14, R4, -R17 ;  /* 0x000000040e178223 */ /* 0x000fe20000010811 */
[----:B------:R-:W-:Y:S01]  /*4ac0*/  @!P0 LOP3.LUT R4, R11, 0xffff0000, RZ, 0xc0, !PT ;  /* 0xffff00000b048812 */ /* 0x000fe200078ec0ff */
[----:B------:R-:W-:Y:S02]  /*4ad0*/  @!P0 IMAD.U32 R12, R10, 0x10000, RZ ;  /* 0x000100000a0c8824 */ /* 0x000fe400078e00ff */
[C---:B------:R-:W-:Y:S02]  /*4ae0*/  @!P0 FMUL.FTZ R17, R3.reuse, R7 ;  /* 0x0000000703118220 */ /* 0x040fe40000410000 */
[----:B------:R-:W-:Y:S02]  /*4af0*/  @!P0 FMUL.FTZ R3, R3, R6 ;  /* 0x0000000603038220 */ /* 0x000fe40000410000 */
[----:B------:R-:W-:Y:S02]  /*4b00*/  @!P0 IMAD.U32 R16, R11, 0x10000, RZ ;  /* 0x000100000b108824 */ /* 0x000fe400078e00ff */
[C---:B------:R-:W-:Y:S02]  /*4b10*/  @!P0 FMUL.FTZ R22, R4.reuse, R15 ;  /* 0x0000000f04168220 */ /* 0x040fe40000410000 */
[----:B------:R-:W-:Y:S02]  /*4b20*/  @!P0 FMUL.FTZ R4, R4, R5 ;  /* 0x0000000504048220 */ /* 0x000fe40000410000 */
[----:B------:R-:W-:Y:S02]  /*4b30*/  @!P0 FFMA.FTZ R2, R13, R14, R2 ;  /* 0x0000000e0d028223 */ /* 0x000fe40000010002 */
[----:B------:R-:W-:Y:S02]  /*4b40*/  @!P0 FFMA.FTZ R3, R7, R12, R3 ;  /* 0x0000000c07038223 */ /* 0x000fe40000010003 */
[----:B------:R-:W-:Y:S01]  /*4b50*/  @!P0 FFMA.FTZ R17, R12, R6, -R17 ;  /* 0x000000060c118223 */ /* 0x000fe20000010811 */
[----:B------:R-:W-:Y:S01]  /*4b60*/  @!P0 F2FP.BF16.PACK_AB R2, R2, R23 ;  /* 0x000000170202823e */ /* 0x000fe200000010ff */
[----:B------:R-:W-:Y:S01]  /*4b70*/  @!P0 FFMA.FTZ R22, R16, R5, -R22 ;  /* 0x0000000510168223 */ /* 0x000fe20000010816 */
[----:B------:R-:W-:Y:S01]  /*4b80*/  @!P0 F2FP.BF16.PACK_AB R5, R0, R27 ;  /* 0x0000001b0005823e */ /* 0x000fe200000010ff */
[----:B------:R-:W-:Y:S01]  /*4b90*/  @!P0 FFMA.FTZ R4, R15, R16, R4 ;  /* 0x000000100f048223 */ /* 0x000fe20000010004 */
[----:B------:R-:W-:Y:S02]  /*4ba0*/  @!P0 F2FP.BF16.PACK_AB R3, R3, R17 ;  /* 0x000000110303823e */ /* 0x000fe400000010ff */
[----:B------:R-:W-:Y:S01]  /*4bb0*/  @!P0 MOV R9, R2 ;  /* 0x0000000200098202 */ /* 0x000fe20000000f00 */
[----:B------:R-:W-:Y:S01]  /*4bc0*/  @!P0 IMAD.MOV.U32 R8, RZ, RZ, R5 ;  /* 0x000000ffff088224 */ /* 0x000fe200078e0005 */
[----:B------:R-:W-:Y:S01]  /*4bd0*/  @!P0 F2FP.BF16.PACK_AB R0, R4, R22 ;  /* 0x000000160400823e */ /* 0x000fe200000010ff */
[----:B------:R-:W-:Y:S03]  /*4be0*/  @!P0 IMAD.MOV.U32 R10, RZ, RZ, R3 ;  /* 0x000000ffff0a8224 */ /* 0x000fe600078e0003 */
[----:B------:R-:W-:Y:S05]  /*4bf0*/  @!P0 MOV R11, R0 ;  /* 0x00000000000b8202 */ /* 0x000fea0000000f00 */
[----:B------:R1:W-:Y:S02]  /*4c00*/  ST.E.128 [R20.64], R8 ;  /* 0x0000000814007985 */ /* 0x0003e4000c101d0a */
.L_x_198:
[----:B------:R-:W-:Y:S05]  /*4c10*/  BSYNC B0 ;  /* 0x0000000000007941 */ /* 0x000fea0003800000 */
.L_x_197:
[----:B------:R-:W-:Y:S11]  /*4c20*/  ISETP.GE.AND P0, PT, R204, c[0x0][0x1d4], PT ;  /* 0x00007500cc007a0c */ /* 0x000ff60003f06270 */
[----:B------:R-:W-:Y:S02]  /*4c30*/  @!UPT UIADD3 URZ, URZ, URZ, URZ ;  /* 0x0000003f3f3ff290 */ /* 0x000fe4000fffe03f */
        /* <DEDUP_REMOVED lines=54> */
[----:B------:R1:W-:Y:S01]  /*4fa0*/  ST.E.128 [R20.64], R8 ;  /* 0x0000000814007985 */ /* 0x0003e2000c101d0a */
[----:B------:R-:W-:-:S05]  /*4fb0*/  BRA `(.L_x_188) ;  /* 0x00001f1000007947 */ /* 0x000fca0003800000 */
.L_x_185:
        /* <DEDUP_REMOVED lines=37> */
[----:B------:R1:W5:Y:S04]  /*5210*/  @!P0 LDG.E.128 R4, [R8.64] ;  /* 0x0000000a08048981 */ /* 0x000368000c1e1d00 */
[----:B------:R1:W5:Y:S01]  /*5220*/  @!P0 LDG.E.128 R12, [R2.64] ;  /* 0x0000000a020c8981 */ /* 0x000362000c1e1d00 */
[----:B------:R-:W-:Y:S11]  /*5230*/  ISETP.GE.AND P0, PT, R25, c[0x0][0x27c], PT ;  /* 0x00009f0019007a0c */ /* 0x000ff60003f06270 */
[----:B------:R-:W-:Y:S02]  /*5240*/  @!UPT UIADD3 URZ, URZ, URZ, URZ ;  /* 0x0000003f3f3ff290 */ /* 0x000fe4000fffe03f */
[----:B------:R1:W5:Y:S04]  /*5250*/  @!P0 LDG.E.128 R16, [R8.64+0x40] ;  /* 0x0000400a08108981 */ /* 0x000368000c1e1d00 */
[----:B------:R1:W5:Y:S01]  /*5260*/  @!P0 LDG.E.128 R36, [R2.64+0x40] ;  /* 0x0000400a02248981 */ /* 0x000362000c1e1d00 */
[----:B------:R-:W-:Y:S11]  /*5270*/  ISETP.GE.AND P0, PT, R24, c[0x0][0x27c], PT ;  /* 0x00009f0018007a0c */ /* 0x000ff60003f06270 */
[----:B------:R-:W-:Y:S02]  /*5280*/  @!UPT UIADD3 URZ, URZ, URZ, URZ ;  /* 0x0000003f3f3ff290 */ /* 0x000fe4000fffe03f */
[----:B------:R1:W5:Y:S04]  /*5290*/  @!P0 LDG.E.128 R20, [R8.64+0x80] ;  /* 0x0000800a08148981 */ /* 0x000368000c1e1d00 */
[----:B------:R1:W5:Y:S02]  /*52a0*/  @!P0 LDG.E.128 R40, [R2.64+0x80] ;  /* 0x0000800a02288981 */ /* 0x000364000c1e1d00 */
.L_x_200:
[----:B------:R-:W-:Y:S05]  /*52b0*/  BSYNC B0 ;  /* 0x0000000000007941 */ /* 0x000fea0003800000 */
.L_x_199:
[----:B------:R2:W3:Y:S04]  /*52c0*/  SHFL.IDX PT, R51, R46, RZ, 0x1c1f ;  /* 0x001c1fff2e337589 */ /* 0x0004e800000e0000 */
[----:B------:R2:W4:Y:S01]  /*52d0*/  SHFL.IDX PT, R50, R48, RZ, 0x1c1f ;  /* 0x001c1fff30327589 */ /* 0x00052200000e0000 */
[----:B------:R-:W-:-:S05]  /*52e0*/  @P1 BRA `(.L_x_188) ;  /* 0x00001be000001947 */ /* 0x000fca0003800000 */
[----:B------:R-:W-:Y:S01]  /*52f0*/  ISETP.GE.AND P0, PT, R102, c[0x0][0x1d4], PT ;  /* 0x0000750066007a0c */ /* 0x000fe20003f06270 */
[----:B-1---5:R-:W-:Y:S01]  /*5300*/  IMAD.MOV.U32 R2, RZ, RZ, R20 ;  /* 0x000000ffff027224 */ /* 0x022fe200078e0014 */
[----:B------:R-:W-:Y:S01]  /*5310*/  IADD3 R110, -R113, c[0x0][0x1d4], RZ ;  /* 0x00007500716e7a10 */ /* 0x000fe20007ffe1ff */
[----:B------:R-:W-:Y:S01]  /*5320*/  IMAD.MOV.U32 R0, RZ, RZ, R21 ;  /* 0x000000ffff007224 */ /* 0x000fe200078e0015 */
[----:B------:R-:W-:Y:S01]  /*5330*/  BSSY B0, `(.L_x_201) ;  /* 0x0000098000007945 */ /* 0x000fe20003800000 */
        /* <DEDUP_REMOVED lines=13> */
[----:B--2---:R-:W-:Y:S01]  /*5410*/  PRMT R48, R2, 0x5410, R0 ;  /* 0x0000541002307816 */ /* 0x004fe20000000000 */
[----:B------:R-:W-:Y:S01]  /*5420*/  IMAD.MOV.U32 R2, RZ, RZ, R38 ;  /* 0x000000ffff027224 */ /* 0x000fe200078e0026 */
[----:B------:R-:W-:Y:S01]  /*5430*/  MOV R8, R42 ;  /* 0x0000002a00087202 */ /* 0x000fe20000000f00 */
[----:B------:R-:W-:Y:S03]  /*5440*/  IMAD.MOV.U32 R0, RZ, RZ, R39 ;  /* 0x000000ffff007224 */ /* 0x000fe600078e0027 */
[----:B------:R-:W-:Y:S02]  /*5450*/  PRMT R49, R8, 0x5410, R3 ;  /* 0x0000541008317816 */ /* 0x000fe40000000003 */
[----:B------:R-:W-:Y:S02]  /*5460*/  PRMT R47, R2, 0x5410, R0 ;  /* 0x00005410022f7816 */ /* 0x000fe40000000000 */
[----:B------:R-:W-:Y:S04]  /*5470*/  MOV R0, R36 ;  /* 0x0000002400007202 */ /* 0x000fe80000000f00 */
[----:B------:R-:W-:Y:S01]  /*5480*/  PRMT R46, R0, 0x7610, R46 ;  /* 0x00007610002e7816 */ /* 0x000fe2000000002e */
[----:B------:R-:W-:Y:S05]  /*5490*/  IMAD.MOV.U32 R0, RZ, RZ, R37 ;  /* 0x000000ffff007224 */ /* 0x000fea00078e0025 */
[----:B------:R-:W-:Y:S01]  /*54a0*/  PRMT R46, R46, 0x5410, R0 ;  /* 0x000054102e2e7816 */ /* 0x000fe20000000000 */
[----:B------:R-:W-:-:S05]  /*54b0*/  @P0 BRA `(.L_x_202) ;  /* 0x000007f000000947 */ /* 0x000fca0003800000 */
[----:B------:R-:W-:Y:S01]  /*54c0*/  LOP3.LUT P2, RZ, R214, 0x2, RZ, 0xc0, !PT ;  /* 0x00000002d6ff7812 */ /* 0x000fe2000784c0ff */
[----:B------:R-:W-:Y:S01]  /*54d0*/  IMAD.MOV.U32 R31, RZ, RZ, R14 ;  /* 0x000000ffff1f7224 */ /* 0x000fe200078e000e */
[----:B------:R-:W-:Y:S01]  /*54e0*/  ISETP.GE.AND P0, PT, R102, c[0x0][0x27c], PT ;  /* 0x00009f0066007a0c */ /* 0x000fe20003f06270 */
[----:B------:R-:W-:Y:S01]  /*54f0*/  IMAD.MOV.U32 R45, RZ, RZ, R15 ;  /* 0x000000ffff2d7224 */ /* 0x000fe200078e000f */
[----:B------:R-:W-:Y:S01]  /*5500*/  SEL R0, R113, R110, !P2 ;  /* 0x0000006e71007207 */ /* 0x000fe20005000000 */
[----:B------:R-:W-:Y:S01]  /*5510*/  IMAD.MOV.U32 R11, RZ, RZ, R12 ;  /* 0x000000ffff0b7224 */ /* 0x000fe200078e000c */
[----:B------:R-:W-:Y:S01]  /*5520*/  MOV R9, R5 ;  /* 0x0000000500097202 */ /* 0x000fe20000000f00 */
[----:B------:R-:W-:Y:S01]  /*5530*/  IMAD.MOV.U32 R30, RZ, RZ, R13 ;  /* 0x000000ffff1e7224 */ /* 0x000fe200078e000d */
[----:B------:R-:W-:Y:S01]  /*5540*/  SHF.R.S32.HI R2, RZ, 0x1f, R0 ;  /* 0x0000001fff027819 */ /* 0x000fe20000011400 */
[----:B------:R-:W-:Y:S03]  /*5550*/  IMAD.MOV.U32 R8, RZ, RZ, R7 ;  /* 0x000000ffff087224 */ /* 0x000fe600078e0007 */
[----:B------:R-:W-:Y:S03]  /*5560*/  LEA.HI R0, R2, R0, RZ, 0x4 ;  /* 0x0000000002007211 */ /* 0x000fe600078f20ff */
[----:B------:R-:W-:Y:S02]  /*5570*/  @!P0 SHF.R.U64 R12, R12, 0x10, R13 ;  /* 0x000000100c0c8819 */ /* 0x000fe4000000120d */
[----:B------:R-:W-:Y:S02]  /*5580*/  LEA.HI.SX32 R0, R0, R100, 0x1c ;  /* 0x0000006400007211 */ /* 0x000fe400078fe2ff */
[----:B------:R-:W-:Y:S02]  /*5590*/  @!P0 SHF.R.U64 R32, R14, 0x10, R15 ;  /* 0x000000100e208819 */ /* 0x000fe4000000120f */
[----:B------:R-:W-:Y:S01]  /*55a0*/  SHF.R.S32.HI R2, RZ, 0x1f, R0 ;  /* 0x0000001fff027819 */ /* 0x000fe20000011400 */
[----:B------:R-:W-:Y:S01]  /*55b0*/  IMAD.SHL.U32 R52, R0, 0x8, RZ ;  /* 0x0000000800347824 */ /* 0x000fe200078e00ff */
[----:B------:R-:W-:Y:S02]  /*55c0*/  @!P0 SHF.R.U32.HI R10, RZ, 0x10, R13 ;  /* 0x00000010ff0a8819 */ /* 0x000fe4000001160d */
[----:B------:R-:W-:Y:S01]  /*55d0*/  LEA.HI R3, R2, R0, RZ, 0x3 ;  /* 0x0000000002037211 */ /* 0x000fe200078f18ff */
[----:B------:R-:W-:Y:S01]  /*55e0*/  IMAD.MOV.U32 R0, RZ, RZ, R4 ;  /* 0x000000ffff007224 */ /* 0x000fe200078e0004 */
[----:B------:R-:W-:Y:S02]  /*55f0*/  @!P0 SHF.R.U32.HI R44, RZ, 0x10, R15 ;  /* 0x00000010ff2c8819 */ /* 0x000fe4000001160f */
[----:B------:R-:W-:Y:S01]  /*5600*/  @!P0 PRMT R11, R11, 0x5410, R12 ;  /* 0x000054100b0b8816 */ /* 0x000fe2000000000c */
[----:B------:R-:W-:Y:S01]  /*5610*/  IMAD.SHL.U32 R3, R3, 0x200, RZ ;  /* 0x0000020003037824 */ /* 0x000fe200078e00ff */
[--C-:B------:R-:W-:Y:S02]  /*5620*/  @!P0 SHF.R.U64 R2, R4, 0x10, R5.reuse ;  /* 0x0000001004028819 */ /* 0x100fe40000001205 */
[----:B------:R-:W-:Y:S02]  /*5630*/  LOP3.LUT R4, R218, 0x38, R52, 0xf8, !PT ;  /* 0x00000038da047812 */ /* 0x000fe400078ef834 */
[----:B------:R-:W-:Y:S02]  /*5640*/  LOP3.LUT R3, R3, 0x7ffff000, RZ, 0xc0, !PT ;  /* 0x7ffff00003037812 */ /* 0x000fe400078ec0ff */
[----:B------:R-:W-:Y:S02]  /*5650*/  LOP3.LUT R4, R4, R219, RZ, 0x3c, !PT ;  /* 0x000000db04047212 */ /* 0x000fe400078e3cff */
[----:B------:R-:W-:Y:S02]  /*5660*/  @!P0 PRMT R31, R31, 0x5410, R32 ;  /* 0x000054101f1f8816 */ /* 0x000fe40000000020 */
[----:B------:R-:W-:Y:S01]  /*5670*/  IADD3 R3, R4, R3, R220 ;  /* 0x0000000304037210 */ /* 0x000fe20007ffe0dc */
[----:B------:R-:W1:Y:S01]  /*5680*/  LDS.128 R32, [R90+0x6100] ;  /* 0x006100005a207984 */ /* 0x000e620000000c00 */
[----:B------:R-:W-:Y:S02]  /*5690*/  @!P0 SHF.R.U32.HI R5, RZ, 0x10, R5 ;  /* 0x00000010ff058819 */ /* 0x000fe40000011605 */
[----:B------:R-:W-:Y:S01]  /*56a0*/  @!P0 PRMT R30, R30, 0x5410, R10 ;  /* 0x000054101e1e8816 */ /* 0x000fe2000000000a */
[----:B------:R-:W-:Y:S01]  /*56b0*/  IMAD.SHL.U32 R13, R3, 0x2, RZ ;  /* 0x00000002030d7824 */ /* 0x000fe200078e00ff */
[--C-:B------:R-:W-:Y:S02]  /*56c0*/  @!P0 SHF.R.U32.HI R3, RZ, 0x10, R7.reuse ;  /* 0x00000010ff038819 */ /* 0x100fe40000011607 */
[----:B------:R-:W-:Y:S02]  /*56d0*/  MOV R4, R6 ;  /* 0x0000000600047202 */ /* 0x000fe40000000f00 */
[----:B------:R-:W-:Y:S01]  /*56e0*/  @!P0 SHF.R.U64 R6, R6, 0x10, R7 ;  /* 0x0000001006068819 */ /* 0x000fe20000001207 */
[----:B------:R-:W2:Y:S01]  /*56f0*/  LDS.128 R12, [R13+0x6100] ;  /* 0x006100000d0c7984 */ /* 0x000ea20000000c00 */
[----:B------:R-:W-:Y:S02]  /*5700*/  @!P0 PRMT R7, R0, 0x5410, R2 ;  /* 0x0000541000078816 */ /* 0x000fe40000000002 */
[----:B------:R-:W-:Y:S02]  /*5710*/  @!P0 PRMT R5, R9, 0x5410, R5 ;  /* 0x0000541009058816 */ /* 0x000fe40000000005 */
[----:B------:R-:W-:Y:S01]  /*5720*/  @!P0 PRMT R9, R4, 0x5410, R6 ;  /* 0x0000541004098816 */ /* 0x000fe20000000006 */
[----:B------:R-:W-:Y:S01]  /*5730*/  @!P0 IMAD.U32 R4, R11, 0x10000, RZ ;  /* 0x000100000b048824 */ /* 0x000fe200078e00ff */
[----:B------:R-:W-:Y:S01]  /*5740*/  @!P0 PRMT R10, R8, 0x5410, R3 ;  /* 0x00005410080a8816 */ /* 0x000fe20000000003 */
[----:B------:R-:W-:Y:S01]  /*5750*/  @!P0 IMAD.U32 R2, R7, 0x10000, RZ ;  /* 0x0001000007028824 */ /* 0x000fe200078e00ff */
[----:B------:R-:W-:Y:S01]  /*5760*/  @!P0 PRMT R44, R45, 0x5410, R44 ;  /* 0x000054102d2c8816 */ /* 0x000fe2000000002c */
[----:B-1----:R-:W-:Y:S01]  /*5770*/  @!P0 IMAD.U32 R3, R32, 0x10000, RZ ;  /* 0x0001000020038824 */ /* 0x002fe200078e00ff */
[----:B--2---:R-:W-:Y:S05]  /*5780*/  @!P0 SHF.L.U32 R0, R12, 0x10, RZ ;  /* 0x000000100c008819 */ /* 0x004fea00000006ff */
[C---:B------:R-:W-:Y:S02]  /*5790*/  @!P0 FMUL.FTZ R6, R0.reuse, R4 ;  /* 0x0000000400068220 */ /* 0x040fe40000410000 */
[-C--:B------:R-:W-:Y:S02]  /*57a0*/  @!P0 FMUL.FTZ R0, R0, R2.reuse ;  /* 0x0000000200008220 */ /* 0x080fe40000410000 */
[----:B------:R-:W-:Y:S01]  /*57b0*/  @!P0 FFMA.FTZ R8, R3, R2, -R6 ;  /* 0x0000000203088223 */ /* 0x000fe20000010806 */
[----:B------:R-:W-:Y:S01]  /*57c0*/  @!P0 LOP3.LUT R2, R12, 0xffff0000, RZ, 0xc0, !PT ;  /* 0xffff00000c028812 */ /* 0x000fe200078ec0ff */
[----:B------:R-:W-:Y:S01]  /*57d0*/  @!P0 FFMA.FTZ R0, R4, R3, R0 ;  /* 0x0000000304008223 */ /* 0x000fe20000010000 */
[----:B------:R-:W-:Y:S02]  /*57e0*/  @!P0 LOP3.LUT R4, R11, 0xffff0000, RZ, 0xc0, !PT ;  /* 0xffff00000b048812 */ /* 0x000fe400078ec0ff */
[----:B------:R-:W-:Y:S02]  /*57f0*/  @!P0 LOP3.LUT R3, R7, 0xffff0000, RZ, 0xc0, !PT ;  /* 0xffff000007038812 */ /* 0x000fe400078ec0ff */
[----:B------:R-:W-:Y:S01]  /*5800*/  @!P0 LOP3.LUT R6, R32, 0xffff0000, RZ, 0xc0, !PT ;  /* 0xffff000020068812 */ /* 0x000fe200078ec0ff */
[C---:B------:R-:W-:Y:S02]  /*5810*/  @!P0 FMUL.FTZ R7, R2.reuse, R4 ;  /* 0x0000000402078220 */ /* 0x040fe40000410000 */
[-C--:B------:R-:W-:Y:S02]  /*5820*/  @!P0 FMUL.FTZ R2, R2, R3.reuse ;  /* 0x0000000302028220 */ /* 0x080fe40000410000 */
[----:B------:R-:W-:Y:S01]  /*5830*/  @!P0 FFMA.FTZ R7, R6, R3, -R7 ;  /* 0x0000000306078223 */ /* 0x000fe20000010807 */
[----:B------:R-:W-:Y:S01]  /*5840*/  @!P0 SHF.L.U32 R3, R13, 0x10, RZ ;  /* 0x000000100d038819 */ /* 0x000fe200000006ff */
[----:B------:R-:W-:Y:S02]  /*5850*/  @!P0 FFMA.FTZ R2, R4, R6, R2 ;  /* 0x0000000604028223 */ /* 0x000fe40000010002 */
[----:B------:R-:W-:Y:S01]  /*5860*/  @!P0 IMAD.U32 R6, R30, 0x10000, RZ ;  /* 0x000100001e068824 */ /* 0x000fe200078e00ff */
[----:B------:R-:W-:Y:S01]  /*5870*/  @!P0 F2FP.BF16.PACK_AB R8, R7, R8 ;  /* 0x000000080708823e */ /* 0x000fe200000010ff */
[C---:B------:R-:W-:Y:S01]  /*5880*/  @!P0 IMAD.U32 R4, R5.reuse, 0x10000, RZ ;  /* 0x0001000005048824 */ /* 0x040fe200078e00ff */
[----:B------:R-:W-:Y:S01]  /*5890*/  @!P0 LOP3.LUT R5, R5, 0xffff0000, RZ, 0xc0, !PT ;  /* 0xffff000005058812 */ /* 0x000fe200078ec0ff */
[----:B------:R-:W-:Y:S02]  /*58a0*/  @!P0 IMAD.U32 R7, R33, 0x10000, RZ ;  /* 0x0001000021078824 */ /* 0x000fe400078e00ff */
[C---:B------:R-:W-:Y:S02]  /*58b0*/  @!P0 FMUL.FTZ R11, R3.reuse, R6 ;  /* 0x00000006030b8220 */ /* 0x040fe40000410000 */
[-C--:B------:R-:W-:Y:S02]  /*58c0*/  @!P0 FMUL.FTZ R3, R3, R4.reuse ;  /* 0x0000000403038220 */ /* 0x080fe40000410000 */
[----:B------:R-:W-:Y:S01]  /*58d0*/  @!P0 FFMA.FTZ R45, R7, R4, -R11 ;  /* 0x00000004072d8223 */ /* 0x000fe2000001080b */
[----:B------:R-:W-:Y:S01]  /*58e0*/  @!P0 LOP3.LUT R4, R13, 0xffff0000, RZ, 0xc0, !PT ;  /* 0xffff00000d048812 */ /* 0x000fe200078ec0ff */
[----:B------:R-:W-:Y:S01]  /*58f0*/  @!P0 FFMA.FTZ R3, R6, R7, R3 ;  /* 0x0000000706038223 */ /* 0x000fe20000010003 */
[----:B------:R-:W-:Y:S01]  /*5900*/  @!P0 LOP3.LUT R6, R30, 0xffff0000, RZ, 0xc0, !PT ;  /* 0xffff00001e068812 */ /* 0x000fe200078ec0ff */
[----:B------:R-:W-:Y:S01]  /*5910*/  @!P0 IMAD.MOV.U32 R32, RZ, RZ, R8 ;  /* 0x000000ffff208224 */ /* 0x000fe200078e0008 */
[----:B------:R-:W-:Y:S01]  /*5920*/  @!P0 LOP3.LUT R7, R33, 0xffff0000, RZ, 0xc0, !PT ;  /* 0xffff000021078812 */ /* 0x000fe200078ec0ff */
[----:B------:R-:W-:Y:S02]  /*5930*/  @!P0 IMAD.U32 R8, R34, 0x10000, RZ ;  /* 0x0001000022088824 */ /* 0x000fe400078e00ff */
[C---:B------:R-:W-:Y:S02]  /*5940*/  @!P0 FMUL.FTZ R11, R4.reuse, R6 ;  /* 0x00000006040b8220 */ /* 0x040fe40000410000 */
[-C--:B------:R-:W-:Y:S02]  /*5950*/  @!P0 FMUL.FTZ R4, R4, R5.reuse ;  /* 0x0000000504048220 */ /* 0x080fe40000410000 */
[----:B------:R-:W-:Y:S02]  /*5960*/  @!P0 FFMA.FTZ R11, R7, R5, -R11 ;  /* 0x00000005070b8223 */ /* 0x000fe4000001080b */
[----:B------:R-:W-:Y:S01]  /*5970*/  @!P0 FFMA.FTZ R4, R6, R7, R4 ;  /* 0x0000000706048223 */ /* 0x000fe20000010004 */
[----:B------:R-:W-:Y:S01]  /*5980*/  @!P0 SHF.L.U32 R6, R9, 0x10, RZ ;  /* 0x0000001009068819 */ /* 0x000fe200000006ff */
[----:B------:R-:W-:Y:S01]  /*5990*/  @!P0 IMAD.U32 R7, R31, 0x10000, RZ ;  /* 0x000100001f078824 */ /* 0x000fe200078e00ff */
[----:B------:R-:W-:Y:S02]  /*59a0*/  @!P0 F2FP.BF16.PACK_AB R5, R11, R45 ;  /* 0x0000002d0b05823e */ /* 0x000fe400000010ff */
[----:B------:R-:W-:Y:S02]  /*59b0*/  @!P0 F2FP.BF16.PACK_AB R3, R4, R3 ;  /* 0x000000030403823e */ /* 0x000fe400000010ff */
[----:B------:R-:W-:Y:S01]  /*59c0*/  @!P0 MOV R33, R5 ;  /* 0x0000000500218202 */ /* 0x000fe20000000f00 */
[----:B------:R-:W-:Y:S01]  /*59d0*/  @!P0 IMAD.U32 R5, R14, 0x10000, RZ ;  /* 0x000100000e058824 */ /* 0x000fe200078e00ff */
[----:B------:R-:W-:Y:S03]  /*59e0*/  @!P0 MOV R13, R3 ;  /* 0x00000003000d8202 */ /* 0x000fe60000000f00 */
        /* <DEDUP_REMOVED lines=8> */
[C---:B------:R-:W-:Y:S04]  /*5a70*/  @!P0 FMUL.FTZ R9, R6.reuse, R8 ;  /* 0x0000000806098220 */ /* 0x040fe80000410000 */
[-C--:B------:R-:W-:Y:S02]  /*5a80*/  @!P0 FFMA.FTZ R9, R11, R7.reuse, -R9 ;  /* 0x000000070b098223 */ /* 0x080fe40000010809 */
[----:B------:R-:W-:Y:S02]  /*5a90*/  @!P0 FMUL.FTZ R6, R6, R7 ;  /* 0x0000000706068220 */ /* 0x000fe40000410000 */
[----:B------:R-:W-:Y:S01]  /*5aa0*/  @!P0 IMAD.U32 R7, R15, 0x10000, RZ ;  /* 0x000100000f078824 */ /* 0x000fe200078e00ff */
[----:B------:R-:W-:Y:S01]  /*5ab0*/  @!P0 F2FP.BF16.PACK_AB R31, R9, R30 ;  /* 0x0000001e091f823e */ /* 0x000fe200000010ff */
[----:B------:R-:W-:Y:S01]  /*5ac0*/  @!P0 FFMA.FTZ R6, R8, R11, R6 ;  /* 0x0000000b08068223 */ /* 0x000fe20000010006 */
[----:B------:R-:W-:Y:S01]  /*5ad0*/  @!P0 SHF.L.U32 R8, R10, 0x10, RZ ;  /* 0x000000100a088819 */ /* 0x000fe200000006ff */
[C---:B------:R-:W-:Y:S02]  /*5ae0*/  @!P0 IMAD.U32 R9, R44.reuse, 0x10000, RZ ;  /* 0x000100002c098824 */ /* 0x040fe400078e00ff */
        /* <DEDUP_REMOVED lines=8> */
[----:B------:R-:W-:Y:S02]  /*5b70*/  @!P0 LOP3.LUT R9, R10, 0xffff0000, RZ, 0xc0, !PT ;  /* 0xffff00000a098812 */ /* 0x000fe400078ec0ff */
[----:B------:R-:W-:Y:S01]  /*5b80*/  @!P0 LOP3.LUT R30, R35, 0xffff0000, RZ, 0xc0, !PT ;  /* 0xffff0000231e8812 */ /* 0x000fe200078ec0ff */
[C---:B------:R-:W-:Y:S02]  /*5b90*/  @!P0 FMUL.FTZ R10, R8.reuse, R11 ;  /* 0x0000000b080a8220 */ /* 0x040fe40000410000 */
[-C--:B------:R-:W-:Y:S02]  /*5ba0*/  @!P0 FMUL.FTZ R8, R8, R9.reuse ;  /* 0x0000000908088220 */ /* 0x080fe40000410000 */
[----:B------:R-:W-:Y:S01]  /*5bb0*/  @!P0 FFMA.FTZ R10, R30, R9, -R10 ;  /* 0x000000091e0a8223 */ /* 0x000fe2000001080a */
[----:B------:R-:W-:Y:S01]  /*5bc0*/  @!P0 F2FP.BF16.PACK_AB R9, R2, R0 ;  /* 0x000000000209823e */ /* 0x000fe200000010ff */
[----:B------:R-:W-:Y:S01]  /*5bd0*/  @!P0 FFMA.FTZ R8, R11, R30, R8 ;  /* 0x0000001e0b088223 */ /* 0x000fe20000010008 */
[----:B------:R-:W-:Y:S02]  /*5be0*/  @!P0 F2FP.BF16.PACK_AB R2, R6, R5 ;  /* 0x000000050602823e */ /* 0x000fe400000010ff */
[----:B------:R-:W-:Y:S01]  /*5bf0*/  @!P0 F2FP.BF16.PACK_AB R10, R10, R45 ;  /* 0x0000002d0a0a823e */ /* 0x000fe200000010ff */
[----:B------:R-:W-:Y:S01]  /*5c00*/  @!P0 IMAD.MOV.U32 R12, RZ, RZ, R9 ;  /* 0x000000ffff0c8224 */ /* 0x000fe200078e0009 */
[----:B------:R-:W-:Y:S01]  /*5c10*/  @!P0 F2FP.BF16.PACK_AB R0, R8, R7 ;  /* 0x000000070800823e */ /* 0x000fe200000010ff */
[----:B------:R-:W-:Y:S02]  /*5c20*/  @!P0 IMAD.MOV.U32 R14, RZ, RZ, R2 ;  /* 0x000000ffff0e8224 */ /* 0x000fe400078e0002 */
[----:B------:R-:W-:Y:S02]  /*5c30*/  @!P0 IMAD.MOV.U32 R35, RZ, RZ, R10 ;  /* 0x000000ffff238224 */ /* 0x000fe400078e000a */
[----:B------:R-:W-:Y:S01]  /*5c40*/  @!P0 IMAD.MOV.U32 R15, RZ, RZ, R0 ;  /* 0x000000ffff0f8224 */ /* 0x000fe200078e0000 */
[C---:B----4-:R-:W-:Y:S04]  /*5c50*/  LEA R2, P0, R68.reuse, R50, 0x1 ;  /* 0x0000003244027211 */ /* 0x050fe800078008ff */
[----:B---3--:R-:W-:Y:S02]  /*5c60*/  LEA.HI.X R3, R68, R51, R94, 0x1, P0 ;  /* 0x0000003344037211 */ /* 0x008fe400000f0c5e */
[C---:B------:R-:W-:Y:S03]  /*5c70*/  ISETP.GE.AND P0, PT, R52.reuse, c[0x0][0x1d4], PT ;  /* 0x0000750034007a0c */ /* 0x040fe60003f06270 */
[----:B------:R1:W-:Y:S10]  /*5c80*/  ST.E.128 [R2.64], R32 ;  /* 0x0000002002007985 */ /* 0x0003f4000c101d0a */
[----:B------:R-:W-:Y:S05]  /*5c90*/  @!P0 IMAD.WIDE R4, R52, 0x2, R50 ;  /* 0x0000000234048825 */ /* 0x000fea00078e0232 */
[----:B------:R1:W-:Y:S02]  /*5ca0*/  @!P0 ST.E.128 [R4.64], R12 ;  /* 0x0000000c04008985 */ /* 0x0003e4000c101d0a */
.L_x_202:
[----:B------:R-:W-:Y:S05]  /*5cb0*/  BSYNC B0 ;  /* 0x0000000000007941 */ /* 0x000fea0003800000 */
.L_x_201:
[----:B------:R-:W-:Y:S01]  /*5cc0*/  ISETP.GE.AND P0, PT, R25, c[0x0][0x1d4], PT ;  /* 0x0000750019007a0c */ /* 0x000fe20003f06270 */
[----:B------:R-:W-:Y:S01]  /*5cd0*/  @!UPT UIADD3 URZ, URZ, URZ, URZ ;  /* 0x0000003f3f3ff290 */ /* 0x000fe2000fffe03f */
[----:B------:R-:W-:Y:S11]  /*5ce0*/  BSSY B0, `(.L_x_203) ;  /* 0x0000079000007945 */ /* 0x000ff60003800000 */
[----:B------:R-:W-:-:S05]  /*5cf0*/  @P0 BRA `(.L_x_204) ;  /* 0x0000077000000947 */ /* 0x000fca0003800000 */
[----:B------:R-:W-:Y:S01]  /*5d00*/  LOP3.LUT P1, RZ, R214, 0x4, RZ, 0xc0, !PT ;  /* 0x00000004d6ff7812 */ /* 0x000fe2000782c0ff */
[----:B-1----:R-:W1:Y:S01]  /*5d10*/  LDS.128 R32, [R89+0x6100] ;  /* 0x0061000059207984 */ /* 0x002e620000000c00 */
[----:B------:R-:W-:Y:S02]  /*5d20*/  ISETP.GE.AND P0, PT, R25, c[0x0][0x27c], PT ;  /* 0x00009f0019007a0c */ /* 0x000fe40003f06270 */
[----:B------:R-:W-:Y:S04]  /*5d30*/  SEL R0, R113, R110, !P1 ;  /* 0x0000006e71007207 */ /* 0x000fe80004800000 */
[----:B------:R-:W-:Y:S04]  /*5d40*/  SHF.R.S32.HI R2, RZ, 0x1f, R0 ;  /* 0x0000001fff027819 */ /* 0x000fe80000011400 */
[----:B------:R-:W-:Y:S03]  /*5d50*/  LEA.HI R0, R2, R0, RZ, 0x4 ;  /* 0x0000000002007211 */ /* 0x000fe600078f20ff */
[--C-:B------:R-:W-:Y:S02]  /*5d60*/  @!P0 SHF.R.U64 R3, R36, 0x10, R37.reuse ;  /* 0x0000001024038819 */ /* 0x100fe40000001225 */
[----:B------:R-:W-:Y:S02]  /*5d70*/  LEA.HI.SX32 R0, R0, R99, 0x1c ;  /* 0x0000006300007211 */ /* 0x000fe400078fe2ff */
[----:B------:R-:W-:Y:S02]  /*5d80*/  @!P0 SHF.R.U32.HI R6, RZ, 0x10, R37 ;  /* 0x00000010ff068819 */ /* 0x000fe40000011625 */
[----:B------:R-:W-:Y:S01]  /*5d90*/  SHF.R.S32.HI R2, RZ, 0x1f, R0 ;  /* 0x0000001fff027819 */ /* 0x000fe20000011400 */
[----:B------:R-:W-:Y:S01]  /*5da0*/  IMAD.SHL.U32 R30, R0, 0x8, RZ ;  /* 0x00000008001e7824 */ /* 0x000fe200078e00ff */
[----:B------:R-:W-:Y:S02]  /*5db0*/  @!P0 PRMT R13, R46, 0x5410, R3 ;  /* 0x000054102e0d8816 */ /* 0x000fe40000000003 */
[----:B------:R-:W-:Y:S02]  /*5dc0*/  LEA.HI R0, R2, R0, RZ, 0x3 ;  /* 0x0000000002007211 */ /* 0x000fe400078f18ff */
[----:B------:R-:W-:Y:S02]  /*5dd0*/  @!P0 PRMT R14, R46, 0x5432, R6 ;  /* 0x000054322e0e8816 */ /* 0x000fe40000000006 */
[----:B------:R-:W-:Y:S01]  /*5de0*/  @!P0 SHF.R.U64 R7, R38, 0x10, R39 ;  /* 0x0000001026078819 */ /* 0x000fe20000001227 */
[----:B------:R-:W-:Y:S01]  /*5df0*/  IMAD.SHL.U32 R0, R0, 0x200, RZ ;  /* 0x0000020000007824 */ /* 0x000fe200078e00ff */
[----:B------:R-:W-:Y:S02]  /*5e00*/  LOP3.LUT R2, R218, 0x38, R30, 0xf8, !PT ;  /* 0x00000038da027812 */ /* 0x000fe400078ef81e */
[----:B------:R-:W-:Y:S02]  /*5e10*/  @!P0 SHF.R.U32.HI R5, RZ, 0x10, R19 ;  /* 0x00000010ff058819 */ /* 0x000fe40000011613 */
[----:B------:R-:W-:Y:S02]  /*5e20*/  LOP3.LUT R2, R2, R219, RZ, 0x3c, !PT ;  /* 0x000000db02027212 */ /* 0x000fe400078e3cff */
[----:B------:R-:W-:Y:S02]  /*5e30*/  LOP3.LUT R0, R0, 0x7ffff000, RZ, 0xc0, !PT ;  /* 0x7ffff00000007812 */ /* 0x000fe400078ec0ff */
[----:B------:R-:W-:Y:S02]  /*5e40*/  @!P0 SHF.R.U32.HI R15, RZ, 0x10, R39 ;  /* 0x00000010ff0f8819 */ /* 0x000fe40000011627 */
[----:B------:R-:W-:Y:S02]  /*5e50*/  IADD3 R0, R2, R0, R220 ;  /* 0x0000000002007210 */ /* 0x000fe40007ffe0dc */
[----:B------:R-:W-:Y:S02]  /*5e60*/  @!P0 SHF.R.U32.HI R2, RZ, 0x10, R17 ;  /* 0x00000010ff028819 */ /* 0x000fe40000011611 */
[C---:B------:R-:W-:Y:S01]  /*5e70*/  @!P0 PRMT R15, R47.reuse, 0x5432, R15 ;  /* 0x000054322f0f8816 */ /* 0x040fe2000000000f */
[----:B------:R-:W-:Y:S01]  /*5e80*/  IMAD.SHL.U32 R4, R0, 0x2, RZ ;  /* 0x0000000200047824 */ /* 0x000fe200078e00ff */
[----:B------:R-:W-:Y:S02]  /*5e90*/  @!P0 SHF.R.U64 R0, R16, 0x10, R17 ;  /* 0x0000001010008819 */ /* 0x000fe40000001211 */
[C---:B------:R-:W-:Y:S02]  /*5ea0*/  @!P0 PRMT R6, R26.reuse, 0x5410, R2 ;  /* 0x000054101a068816 */ /* 0x040fe40000000002 */
[----:B------:R2:W5:Y:S01]  /*5eb0*/  LDS.128 R8, [R4+0x6100] ;  /* 0x0061000004087984 */ /* 0x0005620000000c00 */
[----:B------:R-:W-:Y:S02]  /*5ec0*/  @!P0 PRMT R3, R26, 0x5432, R0 ;  /* 0x000054321a038816 */ /* 0x000fe40000000000 */
[----:B------:R-:W-:Y:S02]  /*5ed0*/  @!P0 PRMT R17, R47, 0x5410, R7 ;  /* 0x000054102f118816 */ /* 0x000fe40000000007 */
[----:B------:R-:W-:Y:S02]  /*5ee0*/  @!P0 SHF.L.U32 R2, R3, 0x10, RZ ;  /* 0x0000001003028819 */ /* 0x000fe400000006ff */
[----:B------:R-:W-:Y:S01]  /*5ef0*/  @!P0 PRMT R7, R27, 0x5432, R5 ;  /* 0x000054321b078816 */ /* 0x000fe20000000005 */
[----:B-1----:R-:W-:Y:S01]  /*5f00*/  @!P0 IMAD.U32 R5, R32, 0x10000, RZ ;  /* 0x0001000020058824 */ /* 0x002fe200078e00ff */
[----:B------:R-:W-:Y:S02]  /*5f10*/  @!P0 LOP3.LUT R3, R3, 0xffff0000, RZ, 0xc0, !PT ;  /* 0xffff000003038812 */ /* 0x000fe400078ec0ff */
[----:B--2---:R-:W-:Y:S04]  /*5f20*/  @!P0 SHF.R.U64 R4, R18, 0x10, R19 ;  /* 0x0000001012048819 */ /* 0x004fe80000001213 */
[----:B------:R-:W-:Y:S01]  /*5f30*/  @!P0 PRMT R12, R27, 0x5410, R4 ;  /* 0x000054101b0c8816 */ /* 0x000fe20000000004 */
[----:B------:R-:W-:Y:S02]  /*5f40*/  @!P0 IMAD.U32 R4, R13, 0x10000, RZ ;  /* 0x000100000d048824 */ /* 0x000fe400078e00ff */
[----:B-----5:R-:W-:Y:S04]  /*5f50*/  @!P0 IMAD.U32 R0, R8, 0x10000, RZ ;  /* 0x0001000008008824 */ /* 0x020fe800078e00ff */
[C---:B------:R-:W-:Y:S02]  /*5f60*/  @!P0 FMUL.FTZ R16, R0.reuse, R4 ;  /* 0x0000000400108220 */ /* 0x040fe40000410000 */
[-C--:B------:R-:W-:Y:S02]  /*5f70*/  @!P0 FMUL.FTZ R0, R0, R2.reuse ;  /* 0x0000000200008220 */ /* 0x080fe40000410000 */
[----:B------:R-:W-:Y:S01]  /*5f80*/  @!P0 FFMA.FTZ R19, R5, R2, -R16 ;  /* 0x0000000205138223 */ /* 0x000fe20000010810 */
[----:B------:R-:W-:Y:S01]  /*5f90*/  @!P0 LOP3.LUT R2, R8, 0xffff0000, RZ, 0xc0, !PT ;  /* 0xffff000008028812 */ /* 0x000fe200078ec0ff */
[----:B------:R-:W-:Y:S01]  /*5fa0*/  @!P0 FFMA.FTZ R0, R4, R5, R0 ;  /* 0x0000000504008223 */ /* 0x000fe20000010000 */
[----:B------:R-:W-:Y:S02]  /*5fb0*/  @!P0 LOP3.LUT R4, R13, 0xffff0000, RZ, 0xc0, !PT ;  /* 0xffff00000d048812 */ /* 0x000fe400078ec0ff */
[----:B------:R-:W-:Y:S03]  /*5fc0*/  @!P0 LOP3.LUT R5, R32, 0xffff0000, RZ, 0xc0, !PT ;  /* 0xffff000020058812 */ /* 0x000fe600078ec0ff */
[C---:B------:R-:W-:Y:S02]  /*5fd0*/  @!P0 FMUL.FTZ R13, R2.reuse, R4 ;  /* 0x00000004020d8220 */ /* 0x040fe40000410000 */
[-C--:B------:R-:W-:Y:S02]  /*5fe0*/  @!P0 FMUL.FTZ R2, R2, R3.reuse ;  /* 0x0000000302028220 */ /* 0x080fe40000410000 */
[----:B------:R-:W-:Y:S02]  /*5ff0*/  @!P0 FFMA.FTZ R18, R5, R3, -R13 ;  /* 0x0000000305128223 */ /* 0x000fe4000001080d */
[----:B------:R-:W-:Y:S02]  /*6000*/  @!P0 FFMA.FTZ R2, R4, R5, R2 ;  /* 0x0000000504028223 */ /* 0x000fe40000010002 */
[----:B------:R-:W-:Y:S02]  /*6010*/  @!P0 IMAD.U32 R5, R14, 0x10000, RZ ;  /* 0x000100000e058824 */ /* 0x000fe400078e00ff */
[----:B------:R-:W-:Y:S02]  /*6020*/  @!P0 IMAD.U32 R3, R9, 0x10000, RZ ;  /* 0x0001000009038824 */ /* 0x000fe400078e00ff */
[----:B------:R-:W-:Y:S02]  /*6030*/  @!P0 IMAD.U32 R4, R6, 0x10000, RZ ;  /* 0x0001000006048824 */ /* 0x000fe400078e00ff */
        /* <DEDUP_REMOVED lines=9> */
[----:B------:R-:W-:Y:S04]  /*60d0*/  @!P0 FMUL.FTZ R6, R4, R13 ;  /* 0x0000000d04068220 */ /* 0x000fe80000410000 */
[-C--:B------:R-:W-:Y:S02]  /*60e0*/  @!P0 FFMA.FTZ R6, R14, R5.reuse, -R6 ;  /* 0x000000050e068223 */ /* 0x080fe40000010806 */
[----:B------:R-:W-:Y:S01]  /*60f0*/  @!P0 FMUL.FTZ R4, R4, R5 ;  /* 0x0000000504048220 */ /* 0x000fe20000410000 */
[----:B------:R-:W-:Y:S03]  /*6100*/  @!P0 SHF.L.U32 R5, R10, 0x10, RZ ;  /* 0x000000100a058819 */ /* 0x000fe600000006ff */
[----:B------:R-:W-:Y:S01]  /*6110*/  @!P0 FFMA.FTZ R4, R13, R14, R4 ;  /* 0x0000000e0d048223 */ /* 0x000fe20000010004 */
[----:B------:R-:W-:Y:S01]  /*6120*/  @!P0 F2FP.BF16.PACK_AB R14, R6, R16 ;  /* 0x00000010060e823e */ /* 0x000fe200000010ff */
[----:B------:R-:W-:Y:S01]  /*6130*/  @!P0 IMAD.U32 R6, R17, 0x10000, RZ ;  /* 0x0001000011068824 */ /* 0x000fe200078e00ff */
[----:B------:R-:W-:Y:S02]  /*6140*/  @!P0 F2FP.BF16.PACK_AB R13, R18, R19 ;  /* 0x00000013120d823e */ /* 0x000fe400000010ff */
[----:B------:R-:W-:Y:S01]  /*6150*/  @!P0 F2FP.BF16.PACK_AB R16, R2, R0 ;  /* 0x000000000210823e */ /* 0x000fe200000010ff */
[----:B------:R-:W-:Y:S01]  /*6160*/  @!P0 IMAD.MOV.U32 R33, RZ, RZ, R14 ;  /* 0x000000ffff218224 */ /* 0x000fe200078e000e */
[----:B------:R-:W-:Y:S01]  /*6170*/  @!P0 F2FP.BF16.PACK_AB R4, R4, R3 ;  /* 0x000000030404823e */ /* 0x000fe200000010ff */
[----:B------:R-:W-:Y:S01]  /*6180*/  @!P0 IMAD.MOV.U32 R32, RZ, RZ, R13 ;  /* 0x000000ffff208224 */ /* 0x000fe200078e000d */
[----:B------:R-:W-:Y:S01]  /*6190*/  @!P0 SHF.L.U32 R3, R11, 0x10, RZ ;  /* 0x000000100b038819 */ /* 0x000fe200000006ff */
[----:B------:R-:W-:Y:S02]  /*61a0*/  @!P0 IMAD.U32 R2, R12, 0x10000, RZ ;  /* 0x000100000c028824 */ /* 0x000fe400078e00ff */
[----:B------:R-:W-:Y:S02]  /*61b0*/  @!P0 IMAD.U32 R13, R34, 0x10000, RZ ;  /* 0x00010000220d8824 */ /* 0x000fe400078e00ff */
[C---:B------:R-:W-:Y:S02]  /*61c0*/  @!P0 FMUL.FTZ R14, R5.reuse, R6 ;  /* 0x00000006050e8220 */ /* 0x040fe40000410000 */
[-C--:B------:R-:W-:Y:S02]  /*61d0*/  @!P0 FMUL.FTZ R0, R5, R2.reuse ;  /* 0x0000000205008220 */ /* 0x080fe40000410000 */
[----:B------:R-:W-:Y:S01]  /*61e0*/  @!P0 FFMA.FTZ R19, R13, R2, -R14 ;  /* 0x000000020d138223 */ /* 0x000fe2000001080e */
[----:B------:R-:W-:Y:S01]  /*61f0*/  @!P0 LOP3.LUT R2, R11, 0xffff0000, RZ, 0xc0, !PT ;  /* 0xffff00000b028812 */ /* 0x000fe200078ec0ff */
[C---:B------:R-:W-:Y:S01]  /*6200*/  @!P0 IMAD.U32 R14, R15.reuse, 0x10000, RZ ;  /* 0x000100000f0e8824 */ /* 0x040fe200078e00ff */
[----:B------:R-:W-:Y:S01]  /*6210*/  @!P0 LOP3.LUT R15, R15, 0xffff0000, RZ, 0xc0, !PT ;  /* 0xffff00000f0f8812 */ /* 0x000fe200078ec0ff */
[----:B------:R-:W-:Y:S02]  /*6220*/  @!P0 FFMA.FTZ R0, R6, R13, R0 ;  /* 0x0000000d06008223 */ /* 0x000fe40000010000 */
[----:B------:R-:W-:Y:S02]  /*6230*/  @!P0 IMAD.MOV.U32 R9, RZ, RZ, R4 ;  /* 0x000000ffff098224 */ /* 0x000fe400078e0004 */
[----:B------:R-:W-:Y:S02]  /*6240*/  @!P0 IMAD.U32 R4, R7, 0x10000, RZ ;  /* 0x0001000007048824 */ /* 0x000fe400078e00ff */
[----:B------:R-:W-:Y:S02]  /*6250*/  @!P0 IMAD.U32 R13, R35, 0x10000, RZ ;  /* 0x00010000230d8824 */ /* 0x000fe400078e00ff */
[----:B------:R-:W-:Y:S02]  /*6260*/  @!P0 FMUL.FTZ R5, R3, R14 ;  /* 0x0000000e03058220 */ /* 0x000fe40000410000 */
[----:B------:R-:W-:Y:S01]  /*6270*/  @!P0 IMAD.MOV.U32 R8, RZ, RZ, R16 ;  /* 0x000000ffff088224 */ /* 0x000fe200078e0010 */
[----:B------:R-:W-:Y:S01]  /*6280*/  @!P0 LOP3.LUT R16, R35, 0xffff0000, RZ, 0xc0, !PT ;  /* 0xffff000023108812 */ /* 0x000fe200078ec0ff */
[-C--:B------:R-:W-:Y:S02]  /*6290*/  @!P0 FMUL.FTZ R3, R3, R4.reuse ;  /* 0x0000000403038220 */ /* 0x080fe40000410000 */
[----:B------:R-:W-:Y:S01]  /*62a0*/  @!P0 FFMA.FTZ R6, R13, R4, -R5 ;  /* 0x000000040d068223 */ /* 0x000fe20000010805 */
[----:B------:R-:W-:Y:S01]  /*62b0*/  @!P0 LOP3.LUT R4, R7, 0xffff0000, RZ, 0xc0, !PT ;  /* 0xffff000007048812 */ /* 0x000fe200078ec0ff */
[----:B------:R-:W-:Y:S01]  /*62c0*/  @!P0 FMUL.FTZ R5, R2, R15 ;  /* 0x0000000f02058220 */ /* 0x000fe20000410000 */
[----:B------:R-:W-:Y:S03]  /*62d0*/  @!P0 LOP3.LUT R7, R34, 0xffff0000, RZ, 0xc0, !PT ;  /* 0xffff000022078812 */ /* 0x000fe600078ec0ff */
[-C--:B------:R-:W-:Y:S02]  /*62e0*/  @!P0 FFMA.FTZ R5, R16, R4.reuse, -R5 ;  /* 0x0000000410058223 */ /* 0x080fe40000010805 */
[----:B------:R-:W-:Y:S01]  /*62f0*/  @!P0 FMUL.FTZ R4, R2, R4 ;  /* 0x0000000402048220 */ /* 0x000fe20000410000 */
[----:B------:R-:W-:Y:S02]  /*6300*/  @!P0 LOP3.LUT R2, R10, 0xffff0000, RZ, 0xc0, !PT ;  /* 0xffff00000a028812 */ /* 0x000fe400078ec0ff */
[----:B------:R-:W-:Y:S02]  /*6310*/  @!P0 F2FP.BF16.PACK_AB R18, R5, R6 ;  /* 0x000000060512823e */ /* 0x000fe400000010ff */
[----:B------:R-:W-:Y:S02]  /*6320*/  @!P0 LOP3.LUT R6, R17, 0xffff0000, RZ, 0xc0, !PT ;  /* 0xffff000011068812 */ /* 0x000fe400078ec0ff */
[----:B------:R-:W-:Y:S01]  /*6330*/  @!P0 LOP3.LUT R5, R12, 0xffff0000, RZ, 0xc0, !PT ;  /* 0xffff00000c058812 */ /* 0x000fe200078ec0ff */
[----:B------:R-:W-:Y:S02]  /*6340*/  @!P0 IMAD.MOV.U32 R35, RZ, RZ, R18 ;  /* 0x000000ffff238224 */ /* 0x000fe400078e0012 */
[C---:B------:R-:W-:Y:S02]  /*6350*/  @!P0 FMUL.FTZ R12, R2.reuse, R6 ;  /* 0x00000006020c8220 */ /* 0x040fe40000410000 */
[-C--:B------:R-:W-:Y:S02]  /*6360*/  @!P0 FMUL.FTZ R2, R2, R5.reuse ;  /* 0x0000000502028220 */ /* 0x080fe40000410000 */
[----:B------:R-:W-:Y:S02]  /*6370*/  @!P0 FFMA.FTZ R12, R7, R5, -R12 ;  /* 0x00000005070c8223 */ /* 0x000fe4000001080c */
[----:B------:R-:W-:Y:S02]  /*6380*/  @!P0 FFMA.FTZ R2, R6, R7, R2 ;  /* 0x0000000706028223 */ /* 0x000fe40000010002 */
[----:B------:R-:W-:Y:S01]  /*6390*/  @!P0 FFMA.FTZ R3, R14, R13, R3 ;  /* 0x0000000d0e038223 */ /* 0x000fe20000010003 */
[----:B------:R-:W-:Y:S01]  /*63a0*/  @!P0 F2FP.BF16.PACK_AB R5, R12, R19 ;  /* 0x000000130c05823e */ /* 0x000fe200000010ff */
[----:B------:R-:W-:Y:S01]  /*63b0*/  @!P0 FFMA.FTZ R4, R15, R16, R4 ;  /* 0x000000100f048223 */ /* 0x000fe20000010004 */
[----:B------:R-:W-:Y:S02]  /*63c0*/  @!P0 F2FP.BF16.PACK_AB R0, R2, R0 ;  /* 0x000000000200823e */ /* 0x000fe400000010ff */
[----:B------:R-:W-:Y:S02]  /*63d0*/  @!P0 MOV R34, R5 ;  /* 0x0000000500228202 */ /* 0x000fe40000000f00 */
[----:B------:R-:W-:Y:S01]  /*63e0*/  @!P0 F2FP.BF16.PACK_AB R3, R4, R3 ;  /* 0x000000030403823e */ /* 0x000fe200000010ff */
[----:B------:R-:W-:Y:S04]  /*63f0*/  @!P0 IMAD.MOV.U32 R10, RZ, RZ, R0 ;  /* 0x000000ffff0a8224 */ /* 0x000fe800078e0000 */
[----:B------:R-:W-:Y:S01]  /*6400*/  @!P0 IMAD.MOV.U32 R11, RZ, RZ, R3 ;  /* 0x000000ffff0b8224 */ /* 0x000fe200078e0003 */
[C---:B----4-:R-:W-:Y:S04]  /*6410*/  LEA R2, P0, R67.reuse, R50, 0x1 ;  /* 0x0000003243027211 */ /* 0x050fe800078008ff */
[----:B---3--:R-:W-:Y:S02]  /*6420*/  LEA.HI.X R3, R67, R51, R93, 0x1, P0 ;  /* 0x0000003343037211 */ /* 0x008fe400000f0c5d */
[C---:B------:R-:W-:Y:S03]  /*6430*/  ISETP.GE.AND P0, PT, R30.reuse, c[0x0][0x1d4], PT ;  /* 0x000075001e007a0c */ /* 0x040fe60003f06270 */
[----:B------:R1:W-:Y:S10]  /*6440*/  ST.E.128 [R2.64], R32 ;  /* 0x0000002002007985 */ /* 0x0003f4000c101d0a */
[----:B------:R-:W-:Y:S05]  /*6450*/  @!P0 IMAD.WIDE R4, R30, 0x2, R50 ;  /* 0x000000021e048825 */ /* 0x000fea00078e0232 */
[----:B------:R1:W-:Y:S02]  /*6460*/  @!P0 ST.E.128 [R4.64], R8 ;  /* 0x0000000804008985 */ /* 0x0003e4000c101d0a */
.L_x_204:
[----:B------:R-:W-:Y:S05]  /*6470*/  BSYNC B0 ;  /* 0x0000000000007941 */ /* 0x000fea0003800000 */
.L_x_203:
[----:B------:R-:W-:Y:S11]  /*6480*/  ISETP.GE.AND P0, PT, R24, c[0x0][0x1d4], PT ;  /* 0x0000750018007a0c */ /* 0x000ff60003f06270 */
[----:B------:R-:W-:Y:S02]  /*6490*/  @!UPT UIADD3 URZ, URZ, URZ, URZ ;  /* 0x0000003f3f3ff290 */ /* 0x000fe4000fffe03f */
[----:B------:R-:W-:-:S05]  /*64a0*/  @P0 BRA `(.L_x_188) ;  /* 0x00000a2000000947 */ /* 0x000fca0003800000 */
[----:B------:R-:W-:Y:S01]  /*64b0*/  LOP3.LUT P1, RZ, R214, 0x8, RZ, 0xc0, !PT ;  /* 0x00000008d6ff7812 */ /* 0x000fe2000782c0ff */
[----:B-1----:R-:W1:Y:S01]  /*64c0*/  LDS.128 R32, [R88+0x6100] ;  /* 0x0061000058207984 */ /* 0x002e620000000c00 */
[----:B------:R-:W-:Y:S02]  /*64d0*/  ISETP.GE.AND P0, PT, R24, c[0x0][0x27c], PT ;  /* 0x00009f0018007a0c */ /* 0x000fe40003f06270 */
[----:B------:R-:W-:Y:S04]  /*64e0*/  SEL R0, R113, R110, !P1 ;  /* 0x0000006e71007207 */ /* 0x000fe80004800000 */
[----:B------:R-:W-:Y:S04]  /*64f0*/  SHF.R.S32.HI R2, RZ, 0x1f, R0 ;  /* 0x0000001fff027819 */ /* 0x000fe80000011400 */
[----:B------:R-:W-:Y:S03]  /*6500*/  LEA.HI R0, R2, R0, RZ, 0x4 ;  /* 0x0000000002007211 */ /* 0x000fe600078f20ff */
[----:B------:R-:W-:Y:S02]  /*6510*/  @!P0 SHF.R.U32.HI R6, RZ, 0x10, R23 ;  /* 0x00000010ff068819 */ /* 0x000fe40000011617 */
[----:B------:R-:W-:Y:S02]  /*6520*/  LEA.HI.SX32 R0, R0, R98, 0x1c ;  /* 0x0000006200007211 */ /* 0x000fe400078fe2ff */
[----:B------:R-:W-:Y:S02]  /*6530*/  @!P0 SHF.R.U64 R4, R40, 0x10, R41 ;  /* 0x0000001028048819 */ /* 0x000fe40000001229 */
[----:B------:R-:W-:Y:S01]  /*6540*/  SHF.R.S32.HI R2, RZ, 0x1f, R0 ;  /* 0x0000001fff027819 */ /* 0x000fe20000011400 */
[----:B------:R-:W-:Y:S01]  /*6550*/  IMAD.SHL.U32 R27, R0, 0x8, RZ ;  /* 0x00000008001b7824 */ /* 0x000fe200078e00ff */
[----:B------:R-:W-:Y:S02]  /*6560*/  @!P0 PRMT R10, R48, 0x5410, R4 ;  /* 0x00005410300a8816 */ /* 0x000fe40000000004 */
[----:B------:R-:W-:Y:S02]  /*6570*/  LEA.HI R0, R2, R0, RZ, 0x3 ;  /* 0x0000000002007211 */ /* 0x000fe400078f18ff */
[----:B------:R-:W-:Y:S02]  /*6580*/  LOP3.LUT R2, R218, 0x38, R27, 0xf8, !PT ;  /* 0x00000038da027812 */ /* 0x000fe400078ef81b */
[--C-:B------:R-:W-:Y:S01]  /*6590*/  @!P0 SHF.R.U64 R7, R42, 0x10, R43.reuse ;  /* 0x000000102a078819 */ /* 0x100fe2000000122b */
[----:B------:R-:W-:Y:S01]  /*65a0*/  IMAD.SHL.U32 R0, R0, 0x200, RZ ;  /* 0x0000020000007824 */ /* 0x000fe200078e00ff */
[----:B------:R-:W-:Y:S02]  /*65b0*/  LOP3.LUT R2, R2, R219, RZ, 0x3c, !PT ;  /* 0x000000db02027212 */ /* 0x000fe400078e3cff */
[----:B------:R-:W-:Y:S02]  /*65c0*/  @!P0 SHF.R.U32.HI R8, RZ, 0x10, R43 ;  /* 0x00000010ff088819 */ /* 0x000fe4000001162b */
[----:B------:R-:W-:Y:S02]  /*65d0*/  LOP3.LUT R0, R0, 0x7ffff000, RZ, 0xc0, !PT ;  /* 0x7ffff00000007812 */ /* 0x000fe400078ec0ff */
[----:B------:R-:W-:Y:S02]  /*65e0*/  @!P0 PRMT R19, R49, 0x5432, R8 ;  /* 0x0000543231138816 */ /* 0x000fe40000000008 */
[----:B------:R-:W-:Y:S02]  /*65f0*/  IADD3 R0, R2, R0, R220 ;  /* 0x0000000002007210 */ /* 0x000fe40007ffe0dc */
[----:B------:R-:W-:Y:S02]  /*6600*/  @!P0 SHF.R.U32.HI R2, RZ, 0x10, R21 ;  /* 0x00000010ff028819 */ /* 0x000fe40000011615 */
[C---:B------:R-:W-:Y:S01]  /*6610*/  @!P0 PRMT R8, R29.reuse, 0x5432, R6 ;  /* 0x000054321d088816 */ /* 0x040fe20000000006 */
[----:B------:R-:W-:Y:S01]  /*6620*/  IMAD.SHL.U32 R0, R0, 0x2, RZ ;  /* 0x0000000200007824 */ /* 0x000fe200078e00ff */
[----:B------:R-:W-:Y:S01]  /*6630*/  @!P0 SHF.R.U64 R3, R22, 0x10, R23 ;  /* 0x0000001016038819 */ /* 0x000fe20000001217 */
[----:B-1----:R-:W-:Y:S01]  /*6640*/  @!P0 IMAD.U32 R6, R32, 0x10000, RZ ;  /* 0x0001000020068824 */ /* 0x002fe200078e00ff */
[----:B------:R-:W-:Y:S02]  /*6650*/  @!P0 SHF.R.U32.HI R5, RZ, 0x10, R41 ;  /* 0x00000010ff058819 */ /* 0x000fe40000011629 */
[----:B------:R1:W2:Y:S01]  /*6660*/  LDS.128 R12, [R0+0x6100] ;  /* 0x00610000000c7984 */ /* 0x0002a20000000c00 */
[----:B------:R-:W-:Y:S02]  /*6670*/  @!P0 PRMT R9, R29, 0x5410, R3 ;  /* 0x000054101d098816 */ /* 0x000fe40000000003 */
[----:B------:R-:W-:Y:S02]  /*6680*/  @!P0 PRMT R17, R48, 0x5432, R5 ;  /* 0x0000543230118816 */ /* 0x000fe40000000005 */
[----:B------:R-:W-:Y:S03]  /*6690*/  @!P0 PRMT R5, R28, 0x5410, R2 ;  /* 0x000054101c058816 */ /* 0x000fe60000000002 */
[C---:B------:R-:W-:Y:S01]  /*66a0*/  @!P0 IMAD.U32 R11, R17.reuse, 0x10000, RZ ;  /* 0x00010000110b8824 */ /* 0x040fe200078e00ff */
[----:B------:R-:W-:Y:S02]  /*66b0*/  @!P0 LOP3.LUT R17, R17, 0xffff0000, RZ, 0xc0, !PT ;  /* 0xffff000011118812 */ /* 0x000fe400078ec0ff */
[----:B-1----:R-:W-:Y:S02]  /*66c0*/  @!P0 SHF.R.U64 R0, R20, 0x10, R21 ;  /* 0x0000001014008819 */ /* 0x002fe40000001215 */
[----:B------:R-:W-:Y:S01]  /*66d0*/  @!P0 PRMT R20, R49, 0x5410, R7 ;  /* 0x0000541031148816 */ /* 0x000fe20000000007 */
[----:B------:R-:W-:Y:S01]  /*66e0*/  @!P0 IMAD.U32 R7, R10, 0x10000, RZ ;  /* 0x000100000a078824 */ /* 0x000fe200078e00ff */
[----:B------:R-:W-:Y:S05]  /*66f0*/  @!P0 PRMT R4, R28, 0x5432, R0 ;  /* 0x000054321c048816 */ /* 0x000fea0000000000 */
[----:B------:R-:W-:Y:S02]  /*6700*/  @!P0 IMAD.U32 R2, R4, 0x10000, RZ ;  /* 0x0001000004028824 */ /* 0x000fe400078e00ff */
[----:B--2---:R-:W-:Y:S02]  /*6710*/  @!P0 IMAD.U32 R0, R12, 0x10000, RZ ;  /* 0x000100000c008824 */ /* 0x004fe400078e00ff */
[----:B------:R-:W-:Y:S02]  /*6720*/  @!P0 IMAD.U32 R3, R13, 0x10000, RZ ;  /* 0x000100000d038824 */ /* 0x000fe400078e00ff */
[C---:B------:R-:W-:Y:S02]  /*6730*/  @!P0 FMUL.FTZ R16, R0.reuse, R7 ;  /* 0x0000000700108220 */ /* 0x040fe40000410000 */
[-C--:B------:R-:W-:Y:S02]  /*6740*/  @!P0 FMUL.FTZ R0, R0, R2.reuse ;  /* 0x0000000200008220 */ /* 0x080fe40000410000 */
[----:B------:R-:W-:Y:S01]  /*6750*/  @!P0 FFMA.FTZ R30, R6, R2, -R16 ;  /* 0x00000002061e8223 */ /* 0x000fe20000010810 */
[----:B------:R-:W-:Y:S01]  /*6760*/  @!P0 LOP3.LUT R2, R12, 0xffff0000, RZ, 0xc0, !PT ;  /* 0xffff00000c028812 */ /* 0x000fe200078ec0ff */
[----:B------:R-:W-:Y:S01]  /*6770*/  @!P0 FFMA.FTZ R0, R7, R6, R0 ;  /* 0x0000000607008223 */ /* 0x000fe20000010000 */
[----:B------:R-:W-:Y:S01]  /*6780*/  @!P0 LOP3.LUT R7, R10, 0xffff0000, RZ, 0xc0, !PT ;  /* 0xffff00000a078812 */ /* 0x000fe200078ec0ff */
[----:B------:R-:W-:Y:S01]  /*6790*/  @!P0 IMAD.U32 R16, R33, 0x10000, RZ ;  /* 0x0001000021108824 */ /* 0x000fe200078e00ff */
[----:B------:R-:W-:Y:S01]  /*67a0*/  @!P0 SHF.L.U32 R6, R5, 0x10, RZ ;  /* 0x0000001005068819 */ /* 0x000fe200000006ff */
[----:B------:R-:W-:Y:S01]  /*67b0*/  @!P0 FMUL.FTZ R18, R3, R11 ;  /* 0x0000000b03128220 */ /* 0x000fe20000410000 */
[----:B------:R-:W-:Y:S02]  /*67c0*/  @!P0 LOP3.LUT R10, R32, 0xffff0000, RZ, 0xc0, !PT ;  /* 0xffff0000200a8812 */ /* 0x000fe400078ec0ff */
[----:B------:R-:W-:Y:S01]  /*67d0*/  @!P0 LOP3.LUT R5, R5, 0xffff0000, RZ, 0xc0, !PT ;  /* 0xffff000005058812 */ /* 0x000fe200078ec0ff */
[-C--:B------:R-:W-:Y:S02]  /*67e0*/  @!P0 FMUL.FTZ R3, R3, R6.reuse ;  /* 0x0000000603038220 */ /* 0x080fe40000410000 */
[----:B------:R-:W-:Y:S01]  /*67f0*/  @!P0 FFMA.FTZ R23, R16, R6, -R18 ;  /* 0x0000000610178223 */ /* 0x000fe20000010812 */
[----:B------:R-:W-:Y:S01]  /*6800*/  @!P0 LOP3.LUT R6, R4, 0xffff0000, RZ, 0xc0, !PT ;  /* 0xffff000004068812 */ /* 0x000fe200078ec0ff */
[----:B------:R-:W-:Y:S01]  /*6810*/  @!P0 FMUL.FTZ R18, R2, R7 ;  /* 0x0000000702128220 */ /* 0x000fe20000410000 */
[----:B------:R-:W-:Y:S03]  /*6820*/  @!P0 LOP3.LUT R4, R13, 0xffff0000, RZ, 0xc0, !PT ;  /* 0xffff00000d048812 */ /* 0x000fe600078ec0ff */
[-C--:B------:R-:W-:Y:S01]  /*6830*/  @!P0 FFMA.FTZ R28, R10, R6.reuse, -R18 ;  /* 0x000000060a1c8223 */ /* 0x080fe20000010812 */
[----:B------:R-:W-:Y:S01]  /*6840*/  @!P0 LOP3.LUT R18, R33, 0xffff0000, RZ, 0xc0, !PT ;  /* 0xffff000021128812 */ /* 0x000fe200078ec0ff */
[----:B------:R-:W-:Y:S02]  /*6850*/  @!P0 FMUL.FTZ R2, R2, R6 ;  /* 0x0000000602028220 */ /* 0x000fe40000410000 */
[C---:B------:R-:W-:Y:S02]  /*6860*/  @!P0 FMUL.FTZ R6, R4.reuse, R17 ;  /* 0x0000001104068220 */ /* 0x040fe40000410000 */
[-C--:B------:R-:W-:Y:S02]  /*6870*/  @!P0 FMUL.FTZ R4, R4, R5.reuse ;  /* 0x0000000504048220 */ /* 0x080fe40000410000 */
[----:B------:R-:W-:Y:S02]  /*6880*/  @!P0 FFMA.FTZ R21, R18, R5, -R6 ;  /* 0x0000000512158223 */ /* 0x000fe40000010806 */
[----:B------:R-:W-:Y:S01]  /*6890*/  @!P0 FFMA.FTZ R2, R7, R10, R2 ;  /* 0x0000000a07028223 */ /* 0x000fe20000010002 */
[----:B------:R-:W-:Y:S01]  /*68a0*/  @!P0 SHF.L.U32 R7, R15, 0x10, RZ ;  /* 0x000000100f078819 */ /* 0x000fe200000006ff */
[----:B------:R-:W-:Y:S01]  /*68b0*/  @!P0 IMAD.U32 R10, R20, 0x10000, RZ ;  /* 0x00010000140a8824 */ /* 0x000fe200078e00ff */
[----:B------:R-:W-:Y:S01]  /*68c0*/  @!P0 F2FP.BF16.PACK_AB R26, R21, R23 ;  /* 0x00000017151a823e */ /* 0x000fe200000010ff */
[----:B------:R-:W-:Y:S01]  /*68d0*/  @!P0 IMAD.U32 R5, R14, 0x10000, RZ ;  /* 0x000100000e058824 */ /* 0x000fe200078e00ff */
[----:B------:R-:W-:Y:S01]  /*68e0*/  @!P0 F2FP.BF16.PACK_AB R23, R28, R30 ;  /* 0x0000001e1c17823e */ /* 0x000fe200000010ff */
[C---:B------:R-:W-:Y:S01]  /*68f0*/  @!P0 IMAD.U32 R6, R9.reuse, 0x10000, RZ ;  /* 0x0001000009068824 */ /* 0x040fe200078e00ff */
[----:B------:R-:W-:Y:S01]  /*6900*/  @!P0 LOP3.LUT R9, R9, 0xffff0000, RZ, 0xc0, !PT ;  /* 0xffff000009098812 */ /* 0x000fe200078ec0ff */
[----:B------:R-:W-:Y:S02]  /*6910*/  @!P0 FFMA.FTZ R3, R11, R16, R3 ;  /* 0x000000100b038223 */ /* 0x000fe40000010003 */
[----:B------:R-:W-:Y:S01]  /*6920*/  @!P0 FFMA.FTZ R4, R17, R18, R4 ;  /* 0x0000001211048223 */ /* 0x000fe20000010004 */
[----:B------:R-:W-:Y:S01]  /*6930*/  @!P0 LOP3.LUT R18, R19, 0xffff0000, RZ, 0xc0, !PT ;  /* 0xffff000013128812 */ /* 0x000fe200078ec0ff */
[----:B------:R-:W-:Y:S02]  /*6940*/  @!P0 IMAD.U32 R11, R34, 0x10000, RZ ;  /* 0x00010000220b8824 */ /* 0x000fe400078e00ff */
[C---:B------:R-:W-:Y:S01]  /*6950*/  @!P0 FMUL.FTZ R17, R5.reuse, R10 ;  /* 0x0000000a05118220 */ /* 0x040fe20000410000 */
[----:B------:R-:W-:Y:S01]  /*6960*/  @!P0 F2FP.BF16.PACK_AB R3, R4, R3 ;  /* 0x000000030403823e */ /* 0x000fe200000010ff */
[-C--:B------:R-:W-:Y:S02]  /*6970*/  @!P0 FMUL.FTZ R5, R5, R6.reuse ;  /* 0x0000000605058220 */ /* 0x080fe40000410000 */
[----:B------:R-:W-:Y:S01]  /*6980*/  @!P0 IMAD.U32 R16, R19, 0x10000, RZ ;  /* 0x0001000013108824 */ /* 0x000fe200078e00ff */
[----:B------:R-:W-:Y:S01]  /*6990*/  @!P0 LOP3.LUT R19, R35, 0xffff0000, RZ, 0xc0, !PT ;  /* 0xffff000023138812 */ /* 0x000fe200078ec0ff */
[----:B------:R-:W-:Y:S02]  /*69a0*/  @!P0 FFMA.FTZ R29, R11, R6, -R17 ;  /* 0x000000060b1d8223 */ /* 0x000fe40000010811 */
[----:B------:R-:W-:Y:S02]  /*69b0*/  @!P0 FFMA.FTZ R5, R10, R11, R5 ;  /* 0x0000000b0a058223 */ /* 0x000fe40000010005 */
[C---:B------:R-:W-:Y:S01]  /*69c0*/  @!P0 IMAD.U32 R6, R8.reuse, 0x10000, RZ ;  /* 0x0001000008068824 */ /* 0x040fe200078e00ff */
[----:B------:R-:W-:Y:S01]  /*69d0*/  @!P0 LOP3.LUT R8, R8, 0xffff0000, RZ, 0xc0, !PT ;  /* 0xffff000008088812 */ /* 0x000fe200078ec0ff */
[----:B------:R-:W-:Y:S02]  /*69e0*/  @!P0 IMAD.U32 R17, R35, 0x10000, RZ ;  /* 0x0001000023118824 */ /* 0x000fe400078e00ff */
[C---:B------:R-:W-:Y:S02]  /*69f0*/  @!P0 FMUL.FTZ R10, R7.reuse, R16 ;  /* 0x00000010070a8220 */ /* 0x040fe40000410000 */
[-C--:B------:R-:W-:Y:S02]  /*6a00*/  @!P0 FMUL.FTZ R7, R7, R6.reuse ;  /* 0x0000000607078220 */ /* 0x080fe40000410000 */
[----:B------:R-:W-:Y:S01]  /*6a10*/  @!P0 FFMA.FTZ R22, R17, R6, -R10 ;  /* 0x0000000611168223 */ /* 0x000fe2000001080a */
[----:B------:R-:W-:Y:S01]  /*6a20*/  @!P0 LOP3.LUT R6, R15, 0xffff0000, RZ, 0xc0, !PT ;  /* 0xffff00000f068812 */ /* 0x000fe200078ec0ff */
[----:B------:R-:W-:Y:S02]  /*6a30*/  @!P0 IMAD.MOV.U32 R32, RZ, RZ, R23 ;  /* 0x000000ffff208224 */ /* 0x000fe400078e0017 */
[----:B------:R-:W-:Y:S02]  /*6a40*/  @!P0 IMAD.MOV.U32 R33, RZ, RZ, R26 ;  /* 0x000000ffff218224 */ /* 0x000fe400078e001a */
[----:B------:R-:W-:Y:S02]  /*6a50*/  @!P0 FMUL.FTZ R10, R6, R18 ;  /* 0x00000012060a8220 */ /* 0x000fe40000410000 */
[----:B------:R-:W-:Y:S02]  /*6a60*/  @!P0 IMAD.MOV.U32 R13, RZ, RZ, R3 ;  /* 0x000000ffff0d8224 */ /* 0x000fe400078e0003 */
[-C--:B------:R-:W-:Y:S01]  /*6a70*/  @!P0 FFMA.FTZ R11, R19, R8.reuse, -R10 ;  /* 0x00000008130b8223 */ /* 0x080fe2000001080a */
[----:B------:R-:W-:Y:S01]  /*6a80*/  @!P0 LOP3.LUT R10, R20, 0xffff0000, RZ, 0xc0, !PT ;  /* 0xffff0000140a8812 */ /* 0x000fe200078ec0ff */
[----:B------:R-:W-:Y:S01]  /*6a90*/  @!P0 FMUL.FTZ R8, R6, R8 ;  /* 0x0000000806088220 */ /* 0x000fe20000410000 */
[----:B------:R-:W-:Y:S02]  /*6aa0*/  @!P0 LOP3.LUT R6, R14, 0xffff0000, RZ, 0xc0, !PT ;  /* 0xffff00000e068812 */ /* 0x000fe400078ec0ff */
[----:B------:R-:W-:Y:S02]  /*6ab0*/  @!P0 F2FP.BF16.PACK_AB R22, R11, R22 ;  /* 0x000000160b16823e */ /* 0x000fe400000010ff */
[----:B------:R-:W-:Y:S01]  /*6ac0*/  @!P0 LOP3.LUT R11, R34, 0xffff0000, RZ, 0xc0, !PT ;  /* 0xffff0000220b8812 */ /* 0x000fe200078ec0ff */
[C---:B------:R-:W-:Y:S01]  /*6ad0*/  @!P0 FMUL.FTZ R20, R6.reuse, R10 ;  /* 0x0000000a06148220 */ /* 0x040fe20000410000 */
[----:B------:R-:W-:Y:S01]  /*6ae0*/  @!P0 MOV R35, R22 ;  /* 0x0000001600238202 */ /* 0x000fe20000000f00 */
[-C--:B------:R-:W-:Y:S02]  /*6af0*/  @!P0 FMUL.FTZ R6, R6, R9.reuse ;  /* 0x0000000906068220 */ /* 0x080fe40000410000 */
[----:B------:R-:W-:Y:S01]  /*6b00*/  @!P0 FFMA.FTZ R28, R11, R9, -R20 ;  /* 0x000000090b1c8223 */ /* 0x000fe20000010814 */
[----:B----4-:R-:W-:Y:S01]  /*6b10*/  LEA R20, P1, R66, R50, 0x1 ;  /* 0x0000003242147211 */ /* 0x010fe200078208ff */
[----:B------:R-:W-:Y:S01]  /*6b20*/  @!P0 FFMA.FTZ R6, R10, R11, R6 ;  /* 0x0000000b0a068223 */ /* 0x000fe20000010006 */
[----:B------:R-:W-:Y:S01]  /*6b30*/  @!P0 F2FP.BF16.PACK_AB R9, R2, R0 ;  /* 0x000000000209823e */ /* 0x000fe200000010ff */
[----:B------:R-:W-:Y:S01]  /*6b40*/  @!P0 FFMA.FTZ R7, R16, R17, R7 ;  /* 0x0000001110078223 */ /* 0x000fe20000010007 */
[----:B------:R-:W-:Y:S01]  /*6b50*/  @!P0 F2FP.BF16.PACK_AB R10, R28, R29 ;  /* 0x0000001d1c0a823e */ /* 0x000fe200000010ff */
[----:B------:R-:W-:Y:S01]  /*6b60*/  @!P0 FFMA.FTZ R8, R18, R19, R8 ;  /* 0x0000001312088223 */ /* 0x000fe20000010008 */
[----:B---3--:R-:W-:Y:S01]  /*6b70*/  LEA.HI.X R21, R66, R51, R92, 0x1, P1 ;  /* 0x0000003342157211 */ /* 0x008fe200008f0c5c */
[----:B------:R-:W-:Y:S01]  /*6b80*/  @!P0 IMAD.MOV.U32 R12, RZ, RZ, R9 ;  /* 0x000000ffff0c8224 */ /* 0x000fe200078e0009 */
[----:B------:R-:W-:Y:S01]  /*6b90*/  @!P0 F2FP.BF16.PACK_AB R2, R6, R5 ;  /* 0x000000050602823e */ /* 0x000fe200000010ff */
[----:B------:R-:W-:Y:S01]  /*6ba0*/  @!P0 IMAD.MOV.U32 R34, RZ, RZ, R10 ;  /* 0x000000ffff228224 */ /* 0x000fe200078e000a */
[----:B------:R-:W-:Y:S03]  /*6bb0*/  @!P0 F2FP.BF16.PACK_AB R0, R8, R7 ;  /* 0x000000070800823e */ /* 0x000fe600000010ff */
[----:B------:R-:W-:Y:S01]  /*6bc0*/  @!P0 IMAD.MOV.U32 R14, RZ, RZ, R2 ;  /* 0x000000ffff0e8224 */ /* 0x000fe200078e0002 */
[----:B------:R1:W-:Y:S01]  /*6bd0*/  ST.E.128 [R20.64], R32 ;  /* 0x0000002014007985 */ /* 0x0003e2000c101d0a */
[----:B------:R-:W-:Y:S01]  /*6be0*/  @!P0 IMAD.MOV.U32 R15, RZ, RZ, R0 ;  /* 0x000000ffff0f8224 */ /* 0x000fe200078e0000 */
[----:B------:R-:W-:Y:S11]  /*6bf0*/  ISETP.GE.AND P0, PT, R27, c[0x0][0x1d4], PT ;  /* 0x000075001b007a0c */ /* 0x000ff60003f06270 */
[----:B------:R-:W-:Y:S02]  /*6c00*/  @!UPT UIADD3 URZ, URZ, URZ, URZ ;  /* 0x0000003f3f3ff290 */ /* 0x000fe4000fffe03f */
[----:B------:R-:W-:-:S05]  /*6c10*/  @P0 BRA `(.L_x_188) ;  /* 0x000002b000000947 */ /* 0x000fca0003800000 */
[C---:B------:R-:W-:Y:S04]  /*6c20*/  LEA R2, P0, R27.reuse, R50, 0x1 ;  /* 0x000000321b027211 */ /* 0x040fe800078008ff */
[----:B------:R-:W-:Y:S05]  /*6c30*/  LEA.HI.X.SX32 R3, R27, R51, 0x1, P0 ;  /* 0x000000331b037211 */ /* 0x000fea00000f0eff */
[----:B------:R2:W-:Y:S01]  /*6c40*/  ST.E.128 [R2.64], R12 ;  /* 0x0000000c02007985 */ /* 0x0005e2000c101d0a */
[----:B------:R-:W-:-:S05]  /*6c50*/  BRA `(.L_x_188) ;  /* 0x0000027000007947 */ /* 0x000fca0003800000 */
.L_x_184:
[----:B------:R1:W2:Y:S01]  /*6c60*/  SHFL.IDX PT, R3, R46, RZ, 0x1c1f ;  /* 0x001c1fff2e037589 */ /* 0x0002a200000e0000 */
[----:B------:R-:W-:Y:S03]  /*6c70*/  IMAD.IADD R0, R60, 0x1, -R57 ;  /* 0x000000013c007824 */ /* 0x000fe600078e0a39 */
[----:B------:R1:W3:Y:S02]  /*6c80*/  SHFL.IDX PT, R2, R48, RZ, 0x1c1f ;  /* 0x001c1fff30027589 */ /* 0x0002e400000e0000 */
[----:B------:R-:W-:Y:S04]  /*6c90*/  IMNMX R56, R0, 0x40, PT ;  /* 0x0000004000387817 */ /* 0x000fe80003800200 */
[----:B------:R-:W-:Y:S11]  /*6ca0*/  ISETP.GT.AND P0, PT, R56, R212, PT ;  /* 0x000000d43800720c */ /* 0x000ff60003f04270 */
[----:B------:R-:W-:Y:S02]  /*6cb0*/  @!UPT UIADD3 URZ, URZ, URZ, URZ ;  /* 0x0000003f3f3ff290 */ /* 0x000fe4000fffe03f */
[----:B------:R-:W-:-:S05]  /*6cc0*/  @!P0 BRA `(.L_x_188) ;  /* 0x0000020000008947 */ /* 0x000fca0003800000 */
[----:B------:R-:W-:Y:S02]  /*6cd0*/  ISETP.GE.AND P1, PT, R102, c[0x0][0x1d4], PT ;  /* 0x0000750066007a0c */ /* 0x000fe40003f26270 */
[----:B------:R-:W-:Y:S02]  /*6ce0*/  ISETP.GE.AND P3, PT, R206, c[0x0][0x1d4], PT ;  /* 0x00007500ce007a0c */ /* 0x000fe40003f66270 */
[C---:B------:R-:W-:Y:S09]  /*6cf0*/  ISETP.GE.AND P2, PT, R205.reuse, c[0x0][0x1d4], PT ;  /* 0x00007500cd007a0c */ /* 0x040ff20003f46270 */
[----:B------:R-:W4:Y:S01]  /*6d00*/  @!P1 LDS.128 R12, [R202+0x6000] ;  /* 0x00600000ca0c9984 */ /* 0x000f220000000c00 */
[CC--:B---3--:R-:W-:Y:S04]  /*6d10*/  @!P1 LEA R4, P0, R102.reuse, R2.reuse, 0x1 ;  /* 0x0000000266049211 */ /* 0x0c8fe800078008ff */
[-C--:B--2---:R-:W-:Y:S02]  /*6d20*/  @!P1 LEA.HI.X R5, R102, R3.reuse, R103, 0x1, P0 ;  /* 0x0000000366059211 */ /* 0x084fe400000f0c67 */
[CC--:B------:R-:W-:Y:S04]  /*6d30*/  @!P3 LEA R8, P0, R206.reuse, R2.reuse, 0x1 ;  /* 0x00000002ce08b211 */ /* 0x0c0fe800078008ff */
[-C--:B------:R-:W-:Y:S02]  /*6d40*/  @!P3 LEA.HI.X R9, R206, R3.reuse, R223, 0x1, P0 ;  /* 0x00000003ce09b211 */ /* 0x080fe400000f0cdf */
[CC--:B------:R-:W-:Y:S04]  /*6d50*/  @!P2 LEA R6, P0, R205.reuse, R2.reuse, 0x1 ;  /* 0x00000002cd06a211 */ /* 0x0c0fe800078008ff */
[-C--:B------:R-:W-:Y:S02]  /*6d60*/  @!P2 LEA.HI.X R7, R205, R3.reuse, R222, 0x1, P0 ;  /* 0x00000003cd07a211 */ /* 0x080fe400000f0cde */
[----:B------:R-:W-:Y:S11]  /*6d70*/  ISETP.GE.AND P0, PT, R25, c[0x0][0x1d4], PT ;  /* 0x0000750019007a0c */ /* 0x000ff60003f06270 */
[----:B------:R-:W-:Y:S02]  /*6d80*/  @!UPT UIADD3 URZ, URZ, URZ, URZ ;  /* 0x0000003f3f3ff290 */ /* 0x000fe4000fffe03f */
[----:B------:R-:W-:Y:S01]  /*6d90*/  @!P0 IMAD.SHL.U32 R0, R216, 0x8, RZ ;  /* 0x00000008d8008824 */ /* 0x000fe200078e00ff */
[----:B----4-:R2:W-:Y:S04]  /*6da0*/  @!P1 ST.E.128 [R4.64], R12 ;  /* 0x0000000c04009985 */ /* 0x0105e8000c101d0a */
[----:B------:R-:W3:Y:S01]  /*6db0*/  @!P0 LDS.128 R12, [R203+0x6000] ;  /* 0x00600000cb0c8984 */ /* 0x000ee20000000c00 */
[--C-:B--2---:R-:W-:Y:S05]  /*6dc0*/  @!P0 IMAD.WIDE R4, R0, 0x2, R2.reuse ;  /* 0x0000000200048825 */ /* 0x104fea00078e0202 */
[----:B---3--:R2:W-:Y:S01]  /*6dd0*/  @!P0 ST.E.128 [R4.64], R12 ;  /* 0x0000000c04008985 */ /* 0x0085e2000c101d0a */
[----:B------:R-:W-:Y:S11]  /*6de0*/  ISETP.GE.AND P0, PT, R24, c[0x0][0x1d4], PT ;  /* 0x0000750018007a0c */ /* 0x000ff60003f06270 */
[----:B------:R-:W-:Y:S02]  /*6df0*/  @!UPT UIADD3 URZ, URZ, URZ, URZ ;  /* 0x0000003f3f3ff290 */ /* 0x000fe4000fffe03f */
[----:B------:R-:W3:Y:S01]  /*6e00*/  @!P0 LDS.128 R16, [R202+0x8000] ;  /* 0x00800000ca108984 */ /* 0x000ee20000000c00 */
[----:B------:R-:W-:Y:S04]  /*6e10*/  @!P0 IMAD.SHL.U32 R0, R215, 0x8, RZ ;  /* 0x00000008d7008824 */ /* 0x000fe800078e00ff */
[----:B--2---:R-:W-:Y:S05]  /*6e20*/  @!P0 IMAD.WIDE R4, R0, 0x2, R2 ;  /* 0x0000000200048825 */ /* 0x004fea00078e0202 */
[----:B---3--:R-:W-:Y:S01]  /*6e30*/  @!P0 ST.E.128 [R4.64], R16 ;  /* 0x0000001004008985 */ /* 0x008fe2000c101d0a */
[C---:B------:R-:W-:Y:S03]  /*6e40*/  ISETP.GE.AND P0, PT, R204.reuse, c[0x0][0x1d4], PT ;  /* 0x00007500cc007a0c */ /* 0x040fe60003f06270 */
[----:B------:R-:W2:Y:S10]  /*6e50*/  @!P3 LDS.128 R12, [R203+0x8000] ;  /* 0x00800000cb0cb984 */ /* 0x000eb40000000c00 */
[C---:B------:R-:W-:Y:S04]  /*6e60*/  @!P0 LEA R2, P1, R204.reuse, R2, 0x1 ;  /* 0x00000002cc028211 */ /* 0x040fe800078208ff */
[----:B------:R-:W-:Y:S01]  /*6e70*/  @!P0 LEA.HI.X R3, R204, R3, R221, 0x1, P1 ;  /* 0x00000003cc038211 */ /* 0x000fe200008f0cdd */
[----:B--2---:R-:W-:Y:S04]  /*6e80*/  @!P3 ST.E.128 [R8.64], R12 ;  /* 0x0000000c0800b985 */ /* 0x004fe8000c101d0a */
[----:B------:R-:W2:Y:S04]  /*6e90*/  @!P2 LDS.128 R8, [R202+0xa000] ;  /* 0x00a00000ca08a984 */ /* 0x000ea80000000c00 */
[----:B--2---:R-:W-:Y:S04]  /*6ea0*/  @!P2 ST.E.128 [R6.64], R8 ;  /* 0x000000080600a985 */ /* 0x004fe8000c101d0a */
[----:B------:R-:W2:Y:S04]  /*6eb0*/  @!P0 LDS.128 R4, [R203+0xa000] ;  /* 0x00a00000cb048984 */ /* 0x000ea80000000c00 */
[----:B--2---:R2:W-:Y:S02]  /*6ec0*/  @!P0 ST.E.128 [R2.64], R4 ;  /* 0x0000000402008985 */ /* 0x0045e4000c101d0a */
.L_x_188:
[----:B------:R-:W-:Y:S05]  /*6ed0*/  BSYNC B1 ;  /* 0x0000000000017941 */ /* 0x000fea0003800000 */
.L_x_183:
[----:B------:R-:W-:Y:S01]  /*6ee0*/  IMAD.IADD R0, R108, 0x1, -R57 ;  /* 0x000000016c007824 */ /* 0x000fe200078e0a39 */
[----:B-123-5:R-:W-:Y:S01]  /*6ef0*/  LEA R2, P0, R53, R64, 0x6 ;  /* 0x0000004035027211 */ /* 0x02efe200078030ff */
[----:B------:R-:W-:Y:S01]  /*6f00*/  IMAD R6, R58, c[0x0][0x208], RZ ;  /* 0x000082003a067a24 */ /* 0x000fe200078e02ff */
[----:B------:R-:W-:Y:S01]  /*6f10*/  BSSY B0, `(.L_x_205) ;  /* 0x0000051000007945 */ /* 0x000fe20003800000 */
[----:B------:R-:W-:Y:S01]  /*6f20*/  IMAD.WIDE.U32 R4, R55, c[0x0][0x208], RZ ;  /* 0x0000820037047a25 */ /* 0x000fe200078e00ff */
[----:B------:R-:W-:Y:S02]  /*6f30*/  LEA.HI.X.SX32 R3, R53, R65, 0x6, P0 ;  /* 0x0000004135037211 */ /* 0x000fe400000f36ff */
[----:B------:R-:W-:Y:S01]  /*6f40*/  ISETP.GE.AND P0, PT, R0, 0x21, PT ;  /* 0x000000210000780c */ /* 0x000fe20003f06270 */
[----:B------:R-:W-:Y:S04]  /*6f50*/  IMAD R6, R55, c[0x0][0x20c], R6 ;  /* 0x0000830037067a24 */ /* 0x000fe800078e0206 */
[----:B------:R-:W-:Y:S02]  /*6f60*/  IMAD.IADD R5, R5, 0x1, R6 ;  /* 0x0000000105057824 */ /* 0x000fe400078e0206 */
[----:B------:R-:W-:Y:S02]  /*6f70*/  IMAD R6, R59, c[0x0][0x218], RZ ;  /* 0x000086003b067a24 */ /* 0x000fe400078e02ff */
[----:B------:R-:W-:Y:S04]  /*6f80*/  IMAD.WIDE.U32 R4, R54, c[0x0][0x218], R4 ;  /* 0x0000860036047a25 */ /* 0x000fe800078e0004 */
[----:B------:R-:W-:Y:S01]  /*6f90*/  @P0 IADD3 R9, P1, R2, 0x20, RZ ;  /* 0x0000002002090810 */ /* 0x000fe20007f3e0ff */
[----:B------:R-:W-:Y:S03]  /*6fa0*/  IMAD R6, R54, c[0x0][0x21c], R6 ;  /* 0x0000870036067a24 */ /* 0x000fe600078e0206 */
[----:B------:R-:W-:Y:S02]  /*6fb0*/  @P0 IADD3.X R12, RZ, R3, RZ, P1, !PT ;  /* 0x00000003ff0c0210 */ /* 0x000fe40000ffe4ff */
[----:B------:R-:W-:Y:S04]  /*6fc0*/  IADD3 R8, P1, R82, R4, RZ ;  /* 0x0000000452087210 */ /* 0x000fe80007f3e0ff */
[----:B------:R-:W-:Y:S02]  /*6fd0*/  IADD3.X R11, R104, R5, R6, P1, !PT ;  /* 0x00000005680b7210 */ /* 0x000fe40000ffe406 */
[----:B------:R-:W-:Y:S11]  /*6fe0*/  ISETP.GE.AND P1, PT, R0, 0x1, PT ;  /* 0x000000010000780c */ /* 0x000ff60003f26270 */
[----:B------:R-:W-:Y:S02]  /*6ff0*/  @!UPT UIADD3 URZ, URZ, URZ, URZ ;  /* 0x0000003f3f3ff290 */ /* 0x000fe4000fffe03f */
[----:B------:R-:W-:Y:S01]  /*7000*/  @P1 MOV R4, R62 ;  /* 0x0000003e00041202 */ /* 0x000fe20000000f00 */
[----:B------:R-:W-:Y:S02]  /*7010*/  @P1 IMAD.MOV.U32 R5, RZ, RZ, R61 ;  /* 0x000000ffff051224 */ /* 0x000fe400078e003d */
[----:B------:R-:W-:Y:S01]  /*7020*/  @P1 IMAD R0, R3, c[0x0][0x258], RZ ;  /* 0x0000960003001a24 */ /* 0x000fe200078e02ff */
[----:B------:R-:W-:Y:S01]  /*7030*/  @P0 MOV R3, R61 ;  /* 0x0000003d00030202 */ /* 0x000fe20000000f00 */
[C---:B------:R-:W-:Y:S04]  /*7040*/  @P1 IMAD.WIDE.U32 R4, R2.reuse, c[0x0][0x258], R4 ;  /* 0x0000960002041a25 */ /* 0x040fe800078e0004 */
[----:B------:R-:W-:Y:S01]  /*7050*/  @P1 IMAD R2, R2, c[0x0][0x25c], R0 ;  /* 0x0000970002021a24 */ /* 0x000fe200078e0200 */
[----:B------:R-:W-:Y:S01]  /*7060*/  @P1 LEA R6, P2, R4, c[0x0][0x250], 0x1 ;  /* 0x0000940004061a11 */ /* 0x000fe200078408ff */
[----:B------:R-:W-:Y:S03]  /*7070*/  @P0 IMAD R0, R12, c[0x0][0x258], RZ ;  /* 0x000096000c000a24 */ /* 0x000fe600078e02ff */
[----:B------:R-:W-:Y:S01]  /*7080*/  @P1 IADD3 R2, R5, R2, RZ ;  /* 0x0000000205021210 */ /* 0x000fe20007ffe0ff */
[C---:B------:R-:W-:Y:S03]  /*7090*/  @P0 IMAD R0, R9.reuse, c[0x0][0x25c], R0 ;  /* 0x0000970009000a24 */ /* 0x040fe600078e0200 */
[----:B------:R-:W-:Y:S01]  /*70a0*/  @P1 LEA.HI.X R7, R4, c[0x0][0x254], R2, 0x1, P2 ;  /* 0x0000950004071a11 */ /* 0x000fe200010f0c02 */
[----:B------:R-:W-:Y:S01]  /*70b0*/  @P0 IMAD.MOV.U32 R2, RZ, RZ, R62 ;  /* 0x000000ffff020224 */ /* 0x000fe200078e003e */
[C---:B------:R-:W-:Y:S03]  /*70c0*/  LEA R10, P2, R8.reuse, c[0x0][0x1f8], 0x1 ;  /* 0x00007e00080a7a11 */ /* 0x040fe600078408ff */
[----:B------:R-:W-:Y:S01]  /*70d0*/  @!PT LDS RZ, [RZ] ;  /* 0x00000000fffff984 */ /* 0x000fe20000000800 */
[----:B------:R-:W-:Y:S01]  /*70e0*/  @!PT LDS RZ, [RZ] ;  /* 0x00000000fffff984 */ /* 0x000fe20000000800 */
[----:B------:R-:W-:Y:S01]  /*70f0*/  @!PT LDS RZ, [RZ] ;  /* 0x00000000fffff984 */ /* 0x000fe20000000800 */
[----:B------:R1:W-:Y:S01]  /*7100*/  @P1 LDGSTS.E.BYPASS.LTC128B.128 [R192+0x100], [R6.64], !P6 ;  /* 0x0010000006c01fae */ /* 0x0003e2000f101d4a */
[----:B------:R-:W-:Y:S01]  /*7110*/  @P0 IMAD.WIDE.U32 R2, R9, c[0x0][0x258], R2 ;  /* 0x0000960009020a25 */ /* 0x000fe200078e0002 */
[----:B------:R-:W-:Y:S02]  /*7120*/  LEA.HI.X R11, R8, c[0x0][0x1fc], R11, 0x1, P2 ;  /* 0x00007f00080b7a11 */ /* 0x000fe400010f0c0b */
[----:B------:R1:W-:Y:S01]  /*7130*/  @P1 LDGSTS.E.BYPASS.LTC128B.128 [R192+0x2100], [R6.64+0x80], !P5 ;  /* 0x0210008006c01fae */ /* 0x0003e2000e901d4a */
[----:B------:R-:W-:Y:S01]  /*7140*/  @P0 IMAD.IADD R0, R3, 0x1, R0 ;  /* 0x0000000103000824 */ /* 0x000fe200078e0200 */
[C---:B------:R-:W-:Y:S02]  /*7150*/  @P0 LEA R4, P2, R2.reuse, c[0x0][0x250], 0x1 ;  /* 0x0000940002040a11 */ /* 0x040fe400078408ff */
[----:B------:R1:W-:Y:S02]  /*7160*/  @P1 LDGSTS.E.BYPASS.LTC128B.128 [R192+0x4100], [R6.64+0x100], !P4 ;  /* 0x0410010006c01fae */ /* 0x0003e4000e101d4a */
[----:B------:R-:W-:Y:S02]  /*7170*/  @P0 LEA.HI.X R5, R2, c[0x0][0x254], R0, 0x1, P2 ;  /* 0x0000950002050a11 */ /* 0x000fe400010f0c00 */
[----:B------:R1:W2:Y:S04]  /*7180*/  SHFL.IDX PT, R2, R10, RZ, 0x1c1f ;  /* 0x001c1fff0a027589 */ /* 0x0002a800000e0000 */
[----:B------:R1:W-:Y:S04]  /*7190*/  @P0 LDGSTS.E.BYPASS.LTC128B.128 [R192+0x1100], [R4.64], !P6 ;  /* 0x0110000004c00fae */ /* 0x0003e8000f101d4a */
[----:B------:R1:W-:Y:S04]  /*71a0*/  @P0 LDGSTS.E.BYPASS.LTC128B.128 [R192+0x3100], [R4.64+0x80], !P5 ;  /* 0x0310008004c00fae */ /* 0x0003e8000e901d4a */
[----:B------:R1:W-:Y:S01]  /*71b0*/  @P0 LDGSTS.E.BYPASS.LTC128B.128 [R192+0x5100], [R4.64+0x100], !P4 ;  /* 0x0510010004c00fae */ /* 0x0003e2000e101d4a */
[----:B------:R-:W-:Y:S03]  /*71c0*/  ISETP.GT.AND P0, PT, R56, R212, PT ;  /* 0x000000d43800720c */ /* 0x000fe60003f04270 */
[----:B------:R-:W0:Y:S04]  /*71d0*/  LDGDEPBAR ;  /* 0x00000000000079af */ /* 0x000e280000000000 */
[----:B------:R1:W3:Y:S01]  /*71e0*/  SHFL.IDX PT, R3, R11, RZ, 0x1c1f ;  /* 0x001c1fff0b037589 */ /* 0x0002e200000e0000 */
[----:B------:R-:W-:Y:S04]  /*71f0*/  DEPBAR.LE SB0, 0x0 ;  /* 0x000080000000791a */ /* 0x000fe80000000000 */
[----:B------:R-:W-:Y:S06]  /*7200*/  BAR.SYNC.DEFER_BLOCKING 0x0 ;  /* 0x0000000000007b1d */ /* 0x000fec0000010000 */
[----:B------:R-:W-:-:S05]  /*7210*/  @!P0 BRA `(.L_x_206) ;  /* 0x0000020000008947 */ /* 0x000fca0003800000 */
[----:B-123--:R-:W-:Y:S02]  /*7220*/  ISETP.GE.AND P1, PT, R102, c[0x0][0x1d4], PT ;  /* 0x0000750066007a0c */ /* 0x00efe40003f26270 */
[----:B------:R-:W-:Y:S02]  /*7230*/  ISETP.GE.AND P3, PT, R206, c[0x0][0x1d4], PT ;  /* 0x00007500ce007a0c */ /* 0x000fe40003f66270 */
[C---:B------:R-:W-:Y:S09]  /*7240*/  ISETP.GE.AND P2, PT, R205.reuse, c[0x0][0x1d4], PT ;  /* 0x00007500cd007a0c */ /* 0x040ff20003f46270 */
[----:B------:R-:W1:Y:S01]  /*7250*/  @!P1 LDS.128 R12, [R202] ;  /* 0x00000000ca0c9984 */ /* 0x000e620000000c00 */
[CC--:B------:R-:W-:Y:S04]  /*7260*/  @!P1 LEA R4, P0, R102.reuse, R2.reuse, 0x1 ;  /* 0x0000000266049211 */ /* 0x0c0fe800078008ff */
[-C--:B------:R-:W-:Y:S02]  /*7270*/  @!P1 LEA.HI.X R5, R102, R3.reuse, R103, 0x1, P0 ;  /* 0x0000000366059211 */ /* 0x080fe400000f0c67 */
[CC--:B------:R-:W-:Y:S04]  /*7280*/  @!P3 LEA R8, P0, R206.reuse, R2.reuse, 0x1 ;  /* 0x00000002ce08b211 */ /* 0x0c0fe800078008ff */
[-C--:B------:R-:W-:Y:S02]  /*7290*/  @!P3 LEA.HI.X R9, R206, R3.reuse, R223, 0x1, P0 ;  /* 0x00000003ce09b211 */ /* 0x080fe400000f0cdf */
[CC--:B------:R-:W-:Y:S04]  /*72a0*/  @!P2 LEA R6, P0, R205.reuse, R2.reuse, 0x1 ;  /* 0x00000002cd06a211 */ /* 0x0c0fe800078008ff */
[-C--:B------:R-:W-:Y:S02]  /*72b0*/  @!P2 LEA.HI.X R7, R205, R3.reuse, R222, 0x1, P0 ;  /* 0x00000003cd07a211 */ /* 0x080fe400000f0cde */
[----:B------:R-:W-:Y:S11]  /*72c0*/  ISETP.GE.AND P0, PT, R25, c[0x0][0x1d4], PT ;  /* 0x0000750019007a0c */ /* 0x000ff60003f06270 */
[----:B------:R-:W-:Y:S02]  /*72d0*/  @!UPT UIADD3 URZ, URZ, URZ, URZ ;  /* 0x0000003f3f3ff290 */ /* 0x000fe4000fffe03f */
[----:B------:R-:W-:Y:S01]  /*72e0*/  @!P0 IMAD.SHL.U32 R0, R216, 0x8, RZ ;  /* 0x00000008d8008824 */ /* 0x000fe200078e00ff */
[----:B-1----:R1:W-:Y:S04]  /*72f0*/  @!P1 ST.E.128 [R4.64], R12 ;  /* 0x0000000c04009985 */ /* 0x0023e8000c101d0a */
[----:B------:R-:W2:Y:S01]  /*7300*/  @!P0 LDS.128 R12, [R203] ;  /* 0x00000000cb0c8984 */ /* 0x000ea20000000c00 */
[--C-:B-1----:R-:W-:Y:S05]  /*7310*/  @!P0 IMAD.WIDE R4, R0, 0x2, R2.reuse ;  /* 0x0000000200048825 */ /* 0x102fea00078e0202 */
[----:B--2---:R1:W-:Y:S01]  /*7320*/  @!P0 ST.E.128 [R4.64], R12 ;  /* 0x0000000c04008985 */ /* 0x0043e2000c101d0a */
[----:B------:R-:W-:Y:S11]  /*7330*/  ISETP.GE.AND P0, PT, R24, c[0x0][0x1d4], PT ;  /* 0x0000750018007a0c */ /* 0x000ff60003f06270 */
[----:B------:R-:W-:Y:S02]  /*7340*/  @!UPT UIADD3 URZ, URZ, URZ, URZ ;  /* 0x0000003f3f3ff290 */ /* 0x000fe4000fffe03f */
[----:B------:R-:W2:Y:S01]  /*7350*/  @!P0 LDS.128 R16, [R202+0x2000] ;  /* 0x00200000ca108984 */ /* 0x000ea20000000c00 */
[----:B------:R-:W-:Y:S04]  /*7360*/  @!P0 IMAD.SHL.U32 R0, R215, 0x8, RZ ;  /* 0x00000008d7008824 */ /* 0x000fe800078e00ff */
[----:B-1----:R-:W-:Y:S05]  /*7370*/  @!P0 IMAD.WIDE R4, R0, 0x2, R2 ;  /* 0x0000000200048825 */ /* 0x002fea00078e0202 */
[----:B--2---:R-:W-:Y:S01]  /*7380*/  @!P0 ST.E.128 [R4.64], R16 ;  /* 0x0000001004008985 */ /* 0x004fe2000c101d0a */
[C---:B------:R-:W-:Y:S03]  /*7390*/  ISETP.GE.AND P0, PT, R204.reuse, c[0x0][0x1d4], PT ;  /* 0x00007500cc007a0c */ /* 0x040fe60003f06270 */
[----:B------:R-:W1:Y:S10]  /*73a0*/  @!P3 LDS.128 R12, [R203+0x2000] ;  /* 0x00200000cb0cb984 */ /* 0x000e740000000c00 */
[C---:B------:R-:W-:Y:S04]  /*73b0*/  @!P0 LEA R2, P1, R204.reuse, R2, 0x1 ;  /* 0x00000002cc028211 */ /* 0x040fe800078208ff */
[----:B------:R-:W-:Y:S01]  /*73c0*/  @!P0 LEA.HI.X R3, R204, R3, R221, 0x1, P1 ;  /* 0x00000003cc038211 */ /* 0x000fe200008f0cdd */
[----:B-1----:R-:W-:Y:S04]  /*73d0*/  @!P3 ST.E.128 [R8.64], R12 ;  /* 0x0000000c0800b985 */ /* 0x002fe8000c101d0a */
[----:B------:R-:W1:Y:S04]  /*73e0*/  @!P2 LDS.128 R8, [R202+0x4000] ;  /* 0x00400000ca08a984 */ /* 0x000e680000000c00 */
[----:B-1----:R-:W-:Y:S04]  /*73f0*/  @!P2 ST.E.128 [R6.64], R8 ;  /* 0x000000080600a985 */ /* 0x002fe8000c101d0a */
[----:B------:R-:W1:Y:S04]  /*7400*/  @!P0 LDS.128 R4, [R203+0x4000] ;  /* 0x00400000cb048984 */ /* 0x000e680000000c00 */
[----:B-1----:R1:W-:Y:S02]  /*7410*/  @!P0 ST.E.128 [R2.64], R4 ;  /* 0x0000000402008985 */ /* 0x0023e4000c101d0a */
.L_x_206:
[----:B-123--:R-:W-:Y:S05]  /*7420*/  BSYNC B0 ;  /* 0x0000000000007941 */ /* 0x00efea0003800000 */
.L_x_205:
[C---:B------:R-:W-:Y:S02]  /*7430*/  ISETP.GT.AND P0, PT, R53.reuse, R69, PT ;  /* 0x000000453500720c */ /* 0x040fe40003f04270 */
[----:B------:R-:W-:Y:S11]  /*7440*/  IADD3 R53, R53, -0x1, RZ ;  /* 0xffffffff35357810 */ /* 0x000ff60007ffe0ff */
[----:B------:R-:W-:Y:S01]  /*7450*/  @P0 SHF.R.S32.HI R4, RZ, 0x1f, R53 ;  /* 0x0000001fff040819 */ /* 0x000fe20000011435 */
[----:B------:R-:W-:Y:S02]  /*7460*/  @P0 IMAD R0, R115, R53, RZ ;  /* 0x0000003573000224 */ /* 0x000fe400078e02ff */
[----:B------:R-:W-:Y:S02]  /*7470*/  @P0 IMAD.MOV.U32 R2, RZ, RZ, R72 ;  /* 0x000000ffff020224 */ /* 0x000fe400078e0048 */
[----:B------:R-:W-:Y:S02]  /*7480*/  @P0 IMAD.MOV.U32 R3, RZ, RZ, R71 ;  /* 0x000000ffff030224 */ /* 0x000fe400078e0047 */
[-C--:B------:R-:W-:Y:S02]  /*7490*/  @P0 IMAD R0, R4, R118.reuse, R0 ;  /* 0x0000007604000224 */ /* 0x080fe400078e0200 */
[----:B------:R-:W-:Y:S04]  /*74a0*/  @P0 IMAD.WIDE.U32 R2, R53, R118, R2 ;  /* 0x0000007635020225 */ /* 0x000fe800078e0002 */
[----:B------:R-:W-:Y:S01]  /*74b0*/  @P0 IMAD.IADD R0, R3, 0x1, R0 ;  /* 0x0000000103000824 */ /* 0x000fe200078e0200 */
[C---:B------:R-:W-:Y:S04]  /*74c0*/  @P0 LEA R4, P1, R2.reuse, c[0x0][0x220], 0x1 ;  /* 0x0000880002040a11 */ /* 0x040fe800078208ff */
[----:B------:R-:W-:Y:S02]  /*74d0*/  @P0 LEA.HI.X R5, R2, c[0x0][0x224], R0, 0x1, P1 ;  /* 0x0000890002050a11 */ /* 0x000fe400008f0c00 */
[C---:B------:R-:W-:Y:S03]  /*74e0*/  @P0 LEA R2, P1, R119.reuse, R4, 0x1 ;  /* 0x0000000477020211 */ /* 0x040fe600078208ff */
[----:B------:R-:W-:Y:S01]  /*74f0*/  @!PT LDS RZ, [RZ] ;  /* 0x00000000fffff984 */ /* 0x000fe20000000800 */
[----:B------:R-:W-:Y:S01]  /*7500*/  @!PT LDS RZ, [RZ] ;  /* 0x00000000fffff984 */ /* 0x000fe20000000800 */
[----:B------:R-:W-:Y:S01]  /*7510*/  @!PT LDS RZ, [RZ] ;  /* 0x00000000fffff984 */ /* 0x000fe20000000800 */
[----:B------:R1:W-:Y:S01]  /*7520*/  @P0 LDGSTS.E.BYPASS.LTC128B.128 [R192+0x6100], [R4.64], !P6 ;  /* 0x0610000004c00fae */ /* 0x0003e2000f101d4a */
[----:B------:R-:W-:Y:S03]  /*7530*/  @P0 LEA.HI.X R3, R119, R5, R114, 0x1, P1 ;  /* 0x0000000577030211 */ /* 0x000fe600008f0c72 */
[----:B------:R1:W-:Y:S04]  /*7540*/  @P0 LDGSTS.E.BYPASS.LTC128B.128 [R192+0x8100], [R4.64+0x80], !P5 ;  /* 0x0810008004c00fae */ /* 0x0003e8000e901d4a */
[----:B------:R1:W-:Y:S04]  /*7550*/  @P0 LDGSTS.E.BYPASS.LTC128B.128 [R192+0xa100], [R4.64+0x100], !P4 ;  /* 0x0a10010004c00fae */ /* 0x0003e8000e101d4a */
[----:B------:R1:W-:Y:S04]  /*7560*/  @P0 LDGSTS.E.BYPASS.LTC128B.128 [R192+0x7100], [R2.64], !P6 ;  /* 0x0710000002c00fae */ /* 0x0003e8000f101d4a */
[----:B------:R1:W-:Y:S04]  /*7570*/  @P0 LDGSTS.E.BYPASS.LTC128B.128 [R192+0x9100], [R2.64+0x80], !P5 ;  /* 0x0910008002c00fae */ /* 0x0003e8000e901d4a */
[----:B------:R1:W-:Y:S04]  /*7580*/  @P0 LDGSTS.E.BYPASS.LTC128B.128 [R192+0xb100], [R2.64+0x100], !P4 ;  /* 0x0b10010002c00fae */ /* 0x0003e8000e101d4a */
[----:B------:R-:W0:Y:S01]  /*7590*/  LDGDEPBAR ;  /* 0x00000000000079af */ /* 0x000e220000000000 */
[----:B------:R-:W-:-:S05]  /*75a0*/  @P0 BRA `(.L_x_207) ;  /* 0xffffba9000000947 */ /* 0x000fca000383ffff */
[----:B------:R-:W-:Y:S01]  /*75b0*/  WARPSYNC 0xffffffff ;  /* 0xffffffff00007948 */ /* 0x000fe20003800000 */
[----:B------:R-:W-:Y:S06]  /*75c0*/  BAR.SYNC.DEFER_BLOCKING 0x0 ;  /* 0x0000000000007b1d */ /* 0x000fec0000010000 */
.L_x_182:
[----:B------:R-:W-:Y:S01]  /*75d0*/  ISETP.GE.AND P0, PT, R127, 0x1, PT ;  /* 0x000000017f00780c */ /* 0x000fe20003f06270 */
[----:B------:R-:W-:Y:S01]  /*75e0*/  BSSY B0, `(.L_x_208) ;  /* 0x000001f000007945 */ /* 0x000fe20003800000 */
[----:B------:R-:W-:-:S11]  /*75f0*/  MOV R0, RZ ;  /* 0x000000ff00007202 */ /* 0x000fd60000000f00 */
[----:B------:R-:W-:Y:S05]  /*7600*/  @!P0 BRA `(.L_x_209) ;  /* 0x000001c000008947 */ /* 0x000fea0003800000 */
[----:B-1----:R-:W-:Y:S01]  /*7610*/  IABS R2, R111 ;  /* 0x0000006f00027213 */ /* 0x002fe20000000000 */
        /* <DEDUP_REMOVED lines=27> */
.L_x_209:
[----:B------:R-:W-:Y:S05]  /*77d0*/  BSYNC B0 ;  /* 0x0000000000007941 */ /* 0x000fea0003800000 */
.L_x_208:
[----:B------:R-:W-:Y:S01]  /*77e0*/  IMAD R217, R246, R0, RZ ;  /* 0x00000000f6d97224 */ /* 0x000fe200078e02ff */
[----:B------:R-:W-:Y:S01]  /*77f0*/  MOV R15, RZ ;  /* 0x000000ff000f7202 */ /* 0x000fe20000000f00 */
[----:B------:R-:W-:Y:S01]  /*7800*/  IMAD.MOV.U32 R18, RZ, RZ, RZ ;  /* 0x000000ffff127224 */ /* 0x000fe200078e00ff */
[----:B----4-:R-:W-:Y:S01]  /*7810*/  CS2R R50, SRZ ;  /* 0x0000000000327805 */ /* 0x010fe2000001ff00 */
[--C-:B-1----:R-:W-:Y:S01]  /*7820*/  IMAD.IADD R2, R217, 0x1, R0.reuse ;  /* 0x00000001d9027824 */ /* 0x102fe200078e0200 */
[----:B------:R-:W-:Y:S01]  /*7830*/  PRMT R0, RZ, 0x7610, R0 ;  /* 0x00007610ff007816 */ /* 0x000fe20000000000 */
        /* <DEDUP_REMOVED lines=55> */
[----:B------:R-:W-:Y:S01]  /*7bb0*/  IMAD.MOV.U32 R4, RZ, RZ, c[0x0][0x2c4] ;  /* 0x0000b100ff047624 */ /* 0x000fe200078e00ff */
[----:B------:R-:W-:Y:S02]  /*7bc0*/  SHF.R.S32.HI R0, RZ, 0x1f, R130 ;  /* 0x0000001fff007819 */ /* 0x000fe40000011482 */
[----:B------:R-:W-:Y:S02]  /*7bd0*/  ISETP.NE.U32.AND P0, PT, RZ, c[0x0][0x348], PT ;  /* 0x0000d200ff007a0c */ /* 0x000fe40003f05070 */
[----:B------:R-:W-:Y:S01]  /*7be0*/  ISETP.NE.AND P1, PT, R4, 0x1, PT ;  /* 0x000000010400780c */ /* 0x000fe20003f25270 */
[----:B------:R-:W-:Y:S01]  /*7bf0*/  IMAD R0, R0, c[0x0][0x178], RZ ;  /* 0x00005e0000007a24 */ /* 0x000fe200078e02ff */
[----:B------:R-:W-:Y:S02]  /*7c00*/  LEA R4, R237, R213, 0x7 ;  /* 0x000000d5ed047211 */ /* 0x000fe400078e38ff */
[----:B------:R-:W-:Y:S01]  /*7c10*/  LOP3.LUT R55, R238, 0xffff, RZ, 0xc0, !PT ;  /* 0x0000ffffee377812 */ /* 0x000fe200078ec0ff */
[----:B------:R-:W-:Y:S01]  /*7c20*/  IMAD R0, R130, c[0x0][0x17c], R0 ;  /* 0x00005f0082007a24 */ /* 0x000fe200078e0200 */
[----:B------:R-:W-:-:S02]  /*7c30*/  ISETP.NE.AND.EX P0, PT, RZ, c[0x0][0x34c], PT, P0 ;  /* 0x0000d300ff007a0c */ /* 0x000fc40003f05300 */
[----:B------:R-:W-:Y:S02]  /*7c40*/  ISETP.GE.AND P6, PT, R210, c[0x0][0x198], PT ;  /* 0x00006600d2007a0c */ /* 0x000fe40003fc6270 */
[----:B------:R-:W-:Y:S02]  /*7c50*/  SEL R6, R244, RZ, !P0 ;  /* 0x000000fff4067207 */ /* 0x000fe40004000000 */
[----:B------:R-:W-:Y:S01]  /*7c60*/  SEL R5, R243, RZ, !P0 ;  /* 0x000000fff3057207 */ /* 0x000fe20004000000 */
[----:B------:R-:W-:Y:S01]  /*7c70*/  @P1 IMAD.HI.U32 R7, R4, c[0x0][0x2c8], RZ ;  /* 0x0000b20004071a27 */ /* 0x000fe200078e00ff */
[----:B------:R-:W-:Y:S02]  /*7c80*/  ISETP.GE.AND P5, PT, R208, c[0x0][0x198], PT ;  /* 0x00006600d0007a0c */ /* 0x000fe40003fa6270 */
[----:B------:R-:W-:Y:S01]  /*7c90*/  ISETP.GE.AND P4, PT, R209, c[0x0][0x198], PT ;  /* 0x00006600d1007a0c */ /* 0x000fe20003f86270 */
[----:B------:R-:W-:Y:S01]  /*7ca0*/  IMAD R6, R6, c[0x0][0x1c0], RZ ;  /* 0x0000700006067a24 */ /* 0x000fe200078e02ff */
[----:B------:R-:W-:Y:S01]  /*7cb0*/  IADD3 R94, R168, -0x1, RZ ;  /* 0xffffffffa85e7810 */ /* 0x000fe20007ffe0ff */
[----:B-1----:R-:W-:-:S04]  /*7cc0*/  IMAD.WIDE.U32 R2, R130, c[0x0][0x178], RZ ;  /* 0x00005e0082027a25 */ /* 0x002fc800078e00ff */
[----:B------:R-:W-:Y:S02]  /*7cd0*/  IMAD.IADD R3, R3, 0x1, R0 ;  /* 0x0000000103037824 */ /* 0x000fe400078e0200 */
[----:B------:R-:W-:Y:S01]  /*7ce0*/  IMAD.MOV.U32 R0, RZ, RZ, R4 ;  /* 0x000000ffff007224 */ /* 0x000fe200078e0004 */
[----:B------:R-:W-:Y:S01]  /*7cf0*/  @P1 SHF.R.U32.HI R0, RZ, c[0x0][0x2cc], R7 ;  /* 0x0000b300ff001a19 */ /* 0x000fe20000011607 */
[----:B------:R-:W-:-:S03]  /*7d00*/  IMAD.WIDE.U32 R2, R55, c[0x0][0x1b8], R2 ;  /* 0x00006e0037027a25 */ /* 0x000fc600078e0002 */
[----:B------:R-:W-:Y:S01]  /*7d10*/  SHF.R.S32.HI R7, RZ, 0x1f, R0 ;  /* 0x0000001fff077819 */ /* 0x000fe20000011400 */
[----:B------:R-:W-:Y:S02]  /*7d20*/  IMAD R3, R55, c[0x0][0x1bc], R3 ;  /* 0x00006f0037037a24 */ /* 0x000fe400078e0203 */
[C---:B------:R-:W-:Y:S02]  /*7d30*/  IMAD R6, R5.reuse, c[0x0][0x1c4], R6 ;  /* 0x0000710005067a24 */ /* 0x040fe400078e0206 */
        /* <DEDUP_REMOVED lines=12> */
[----:B------:R-:W-:Y:S01]  /*7e00*/  LEA R7, P0, R2, c[0x0][0x160], 0x1 ;  /* 0x0000580002077a11 */ /* 0x000fe200078008ff */
[----:B------:R-:W-:-:S03]  /*7e10*/  IMAD R4, R237, 0x80, R247 ;  /* 0x00000080ed047824 */ /* 0x000fc600078e02f7 */
[----:B------:R-:W-:-:S04]  /*7e20*/  IADD3 R0, R3, R0, RZ ;  /* 0x0000000003007210 */ /* 0x000fc80007ffe0ff */
[----:B------:R-:W-:Y:S02]  /*7e30*/  LEA.HI.X R5, R2, c[0x0][0x164], R0, 0x1, P0 ;  /* 0x0000590002057a11 */ /* 0x000fe400000f0c00 */
[----:B------:R-:W-:Y:S01]  /*7e40*/  @!P2 MOV R12, R243 ;  /* 0x000000f3000ca202 */ /* 0x000fe20000000f00 */
[----:B------:R-:W-:Y:S05]  /*7e50*/  BRA.DIV ~URZ, `(.L_x_211) ;  /* 0x000105227f007947 */ /* 0x000fea000b800000 */
[----:B------:R1:W2:Y:S02]  /*7e60*/  SHFL.IDX PT, R6, R5, RZ, 0x181f ;  /* 0x00181fff05067589 */ /* 0x0002a400000e0000 */
.L_x_340:
[----:B------:R-:W-:Y:S05]  /*7e70*/  BRA.DIV ~URZ, `(.L_x_212) ;  /* 0x000105727f007947 */ /* 0x000fea000b800000 */
[----:B------:R3:W4:Y:S02]  /*7e80*/  SHFL.IDX PT, R0, R7, RZ, 0x181f ;  /* 0x00181fff07007589 */ /* 0x00072400000e0000 */
.L_x_341:
[----:B------:R-:W-:Y:S01]  /*7e90*/  IMAD R34, R131, c[0x0][0x2c4], RZ ;  /* 0x0000b10083227a24 */ /* 0x000fe200078e02ff */
[----:B------:R-:W-:Y:S04]  /*7ea0*/  BSSY B0, `(.L_x_213) ;  /* 0x000000f000007945 */ /* 0x000fe80003800000 */
[----:B------:R-:W-:-:S13]  /*7eb0*/  ISETP.GE.AND P0, PT, R4, R34, PT ;  /* 0x000000220400720c */ /* 0x000fda0003f06270 */
[----:B------:R-:W-:Y:S05]  /*7ec0*/  @P0 BRA `(.L_x_214) ;  /* 0x000000c000000947 */ /* 0x000fea0003800000 */
[-C--:B----4-:R-:W-:Y:S02]  /*7ed0*/  LEA R10, P2, R210, R0.reuse, 0x1 ;  /* 0x00000000d20a7211 */ /* 0x090fe400078408ff */
[-C--:B------:R-:W-:Y:S02]  /*7ee0*/  LEA R8, P1, R208, R0.reuse, 0x1 ;  /* 0x00000000d0087211 */ /* 0x080fe400078208ff */
[C---:B------:R-:W-:Y:S02]  /*7ef0*/  LEA R2, P0, R209.reuse, R0, 0x1 ;  /* 0x00000000d1027211 */ /* 0x040fe400078008ff */
        /* <DEDUP_REMOVED lines=9> */
.L_x_214:
[----:B------:R-:W-:Y:S05]  /*7f90*/  BSYNC B0 ;  /* 0x0000000000007941 */ /* 0x000fea0003800000 */
.L_x_213:
[----:B------:R-:W-:Y:S05]  /*7fa0*/  BRA.DIV ~URZ, `(.L_x_215) ;  /* 0x000104a27f007947 */ /* 0x000fea000b800000 */
[----:B--2---:R2:W1:Y:S04]  /*7fb0*/  SHFL.IDX PT, R6, R5, 0x1, 0x181f ;  /* 0x00381f0005067f89 */ /* 0x00446800000e0000 */
[----:B----4-:R2:W4:Y:S02]  /*7fc0*/  SHFL.IDX PT, R0, R7, 0x1, 0x181f ;  /* 0x00381f0007007f89 */ /* 0x01052400000e0000 */
.L_x_342:
[----:B------:R-:W-:Y:S01]  /*7fd0*/  IADD3 R2, R4, 0x20, RZ ;  /* 0x0000002004027810 */ /* 0x000fe20007ffe0ff */
[----:B------:R-:W-:Y:S03]  /*7fe0*/  BSSY B0, `(.L_x_216) ;  /* 0x000000f000007945 */ /* 0x000fe60003800000 */
[----:B------:R-:W-:-:S13]  /*7ff0*/  ISETP.GE.AND P0, PT, R2, R34, PT ;  /* 0x000000220200720c */ /* 0x000fda0003f06270 */
[----:B------:R-:W-:Y:S05]  /*8000*/  @P0 BRA `(.L_x_217) ;  /* 0x000000c000000947 */ /* 0x000fea0003800000 */
[-C--:B----4-:R-:W-:Y:S02]  /*8010*/  LEA R10, P2, R210, R0.reuse, 0x1 ;  /* 0x00000000d20a7211 */ /* 0x090fe400078408ff */
[-C--:B------:R-:W-:Y:S02]  /*8020*/  LEA R8, P1, R208, R0.reuse, 0x1 ;  /* 0x00000000d0087211 */ /* 0x080fe400078208ff */
[C---:B------:R-:W-:Y:S02]  /*8030*/  LEA R2, P0, R209.reuse, R0, 0x1 ;  /* 0x00000000d1027211 */ /* 0x040fe400078008ff */
        /* <DEDUP_REMOVED lines=9> */
.L_x_217:
[----:B------:R-:W-:Y:S05]  /*80d0*/  BSYNC B0 ;  /* 0x0000000000007941 */ /* 0x000fea0003800000 */
.L_x_216:
[----:B------:R-:W-:Y:S05]  /*80e0*/  BRA.DIV ~URZ, `(.L_x_218) ;  /* 0x000104227f007947 */ /* 0x000fea000b800000 */
[----:B-1----:R1:W2:Y:S02]  /*80f0*/  SHFL.IDX PT, R6, R5, 0x2, 0x181f ;  /* 0x00581f0005067f89 */ /* 0x0022a400000e0000 */
.L_x_343:
[----:B------:R-:W-:Y:S05]  /*8100*/  BRA.DIV ~URZ, `(.L_x_219) ;  /* 0x000104727f007947 */ /* 0x000fea000b800000 */
[----:B----4-:R4:W1:Y:S02]  /*8110*/  SHFL.IDX PT, R0, R7, 0x2, 0x181f ;  /* 0x00581f0007007f89 */ /* 0x01086400000e0000 */
.L_x_344:
[----:B------:R-:W-:Y:S01]  /*8120*/  IADD3 R2, R4, 0x40, RZ ;  /* 0x0000004004027810 */ /* 0x000fe20007ffe0ff */
[----:B------:R-:W-:Y:S03]  /*8130*/  BSSY B0, `(.L_x_220) ;  /* 0x000000f000007945 */ /* 0x000fe60003800000 */
[----:B------:R-:W-:-:S13]  /*8140*/  ISETP.GE.AND P0, PT, R2, R34, PT ;  /* 0x000000220200720c */ /* 0x000fda0003f06270 */
[----:B------:R-:W-:Y:S05]  /*8150*/  @P0 BRA `(.L_x_221) ;  /* 0x000000c000000947 */ /* 0x000fea0003800000 */
[-C--:B-1----:R-:W-:Y:S02]  /*8160*/  LEA R10, P2, R210, R0.reuse, 0x1 ;  /* 0x00000000d20a7211 */ /* 0x082fe400078408ff */
        /* <DEDUP_REMOVED lines=11> */
.L_x_221:
[----:B------:R-:W-:Y:S05]  /*8220*/  BSYNC B0 ;  /* 0x0000000000007941 */ /* 0x000fea0003800000 */
.L_x_220:
[----:B------:R-:W-:Y:S05]  /*8230*/  BRA.DIV ~URZ, `(.L_x_222) ;  /* 0x000103a27f007947 */ /* 0x000fea000b800000 */
[----:B-12---:R-:W1:Y:S04]  /*8240*/  SHFL.IDX PT, R5, R5, 0x3, 0x181f ;  /* 0x00781f0005057f89 */ /* 0x006e6800000e0000 */
[----:B------:R2:W3:Y:S02]  /*8250*/  SHFL.IDX PT, R0, R7, 0x3, 0x181f ;  /* 0x00781f0007007f89 */ /* 0x0004e400000e0000 */
.L_x_345:
[----:B------:R-:W-:Y:S01]  /*8260*/  IADD3 R2, R4, 0x60, RZ ;  /* 0x0000006004027810 */ /* 0x000fe20007ffe0ff */
[----:B-----5:R-:W-:-:S03]  /*8270*/  IMAD.WIDE.U32 R232, R12, c[0x0][0x2b0], RZ ;  /* 0x0000ac000ce87a25 */ /* 0x020fc600078e00ff */
[----:B------:R-:W-:-:S13]  /*8280*/  ISETP.GE.AND P0, PT, R2, R34, PT ;  /* 0x000000220200720c */ /* 0x000fda0003f06270 */
[-C--:B---3--:R-:W-:Y:S02]  /*8290*/  @!P0 LEA R8, P3, R210, R0.reuse, 0x1 ;  /* 0x00000000d2088211 */ /* 0x088fe400078608ff */
[-C--:B------:R-:W-:Y:S02]  /*82a0*/  @!P0 LEA R6, P2, R208, R0.reuse, 0x1 ;  /* 0x00000000d0068211 */ /* 0x080fe400078408ff */
[C---:B------:R-:W-:Y:S02]  /*82b0*/  @!P0 LEA R2, P1, R209.reuse, R0, 0x1 ;  /* 0x00000000d1028211 */ /* 0x040fe400078208ff */
[----:B------:R-:W-:Y:S02]  /*82c0*/  SHF.R.S32.HI R0, RZ, 0x1f, R12 ;  /* 0x0000001fff007819 */ /* 0x000fe4000001140c */
[-C--:B-1----:R-:W-:Y:S02]  /*82d0*/  @!P0 LEA.HI.X R9, R210, R5.reuse, R211, 0x1, P3 ;  /* 0x00000005d2098211 */ /* 0x082fe400018f0cd3 */
[-C--:B--2-4-:R-:W-:Y:S01]  /*82e0*/  @!P0 LEA.HI.X R7, R208, R5.reuse, R225, 0x1, P2 ;  /* 0x00000005d0078211 */ /* 0x094fe200010f0ce1 */
[----:B------:R-:W-:Y:S01]  /*82f0*/  IMAD R0, R0, c[0x0][0x2b0], RZ ;  /* 0x0000ac0000007a24 */ /* 0x000fe200078e02ff */
[----:B------:R-:W-:Y:S01]  /*8300*/  @!P0 LEA.HI.X R3, R209, R5, R224, 0x1, P1 ;  /* 0x00000005d1038211 */ /* 0x000fe200008f0ce0 */
[----:B------:R-:W-:Y:S01]  /*8310*/  @!PT LDS RZ, [RZ] ;  /* 0x00000000fffff984 */ /* 0x000fe20000000800 */
[----:B------:R-:W-:Y:S01]  /*8320*/  @!PT LDS RZ, [RZ] ;  /* 0x00000000fffff984 */ /* 0x000fe20000000800 */
[----:B------:R-:W-:Y:S01]  /*8330*/  @!PT LDS RZ, [RZ] ;  /* 0x00000000fffff984 */ /* 0x000fe20000000800 */
[----:B------:R1:W-:Y:S01]  /*8340*/  @!P0 LDGSTS.E.BYPASS.LTC128B.128 [R192+0xf100], [R8.64], !P6 ;  /* 0x0f10000008c08fae */ /* 0x0003e2000f101d4a */
[----:B------:R-:W-:Y:S01]  /*8350*/  ISETP.GE.AND P6, PT, R210, c[0x0][0x1d4], PT ;  /* 0x00007500d2007a0c */ /* 0x000fe20003fc6270 */
[----:B------:R-:W-:-:S02]  /*8360*/  IMAD R0, R12, c[0x0][0x2b4], R0 ;  /* 0x0000ad000c007a24 */ /* 0x000fc400078e0200 */
[----:B------:R1:W-:Y:S01]  /*8370*/  @!P0 LDGSTS.E.BYPASS.LTC128B.128 [R192+0x13100], [R6.64], !P5 ;  /* 0x1310000006c08fae */ /* 0x0003e2000e901d4a */
[----:B------:R-:W-:Y:S01]  /*8380*/  ISETP.GE.AND P5, PT, R209, c[0x0][0x1d4], PT ;  /* 0x00007500d1007a0c */ /* 0x000fe20003fa6270 */
[----:B------:R-:W-:Y:S02]  /*8390*/  IMAD.IADD R234, R233, 0x1, R0 ;  /* 0x00000001e9ea7824 */ /* 0x000fe400078e0200 */
[----:B------:R1:W-:Y:S01]  /*83a0*/  @!P0 LDGSTS.E.BYPASS.LTC128B.128 [R192+0x17100], [R2.64], !P4 ;  /* 0x1710000002c08fae */ /* 0x0003e2000e101d4a */
[----:B------:R-:W-:Y:S02]  /*83b0*/  ISETP.GE.AND P4, PT, R208, c[0x0][0x1d4], PT ;  /* 0x00007500d0007a0c */ /* 0x000fe40003f86270 */
[----:B------:R-:W-:Y:S01]  /*83c0*/  SEL R95, RZ, 0x10, P5 ;  /* 0x00000010ff5f7807 */ /* 0x000fe20002800000 */
        /* <DEDUP_REMOVED lines=17> */
[----:B------:R-:W2:Y:S01]  /*84e0*/  @!P0 LDG.E R194, [R4.64] ;  /* 0x0000000a04c28981 */ /* 0x000ea2000c1e1900 */
[----:B------:R-:W-:Y:S02]  /*84f0*/  IMAD.MOV R0, RZ, RZ, -R0 ;  /* 0x000000ffff007224 */ /* 0x000fe400078e0a00 */
[----:B------:R-:W-:-:S04]  /*8500*/  IMAD.WIDE.U32 R230, R55, c[0x0][0x1e8], RZ ;  /* 0x00007a0037e67a25 */ /* 0x000fc800078e00ff */
[----:B------:R-:W-:Y:S02]  /*8510*/  IMAD R196, R0, c[0x0][0x2b8], R2 ;  /* 0x0000ae0000c47a24 */ /* 0x000fe400078e0202 */
[----:B------:R-:W-:Y:S02]  /*8520*/  IMAD R229, R55, c[0x0][0x1ec], R231 ;  /* 0x00007b0037e57a24 */ /* 0x000fe400078e02e7 */
[----:B------:R-:W-:Y:S01]  /*8530*/  IMAD.WIDE.U32 R2, R196, c[0x0][0x1e0], RZ ;  /* 0x00007800c4027a25 */ /* 0x000fe200078e00ff */
[----:B------:R-:W-:-:S03]  /*8540*/  SHF.R.S32.HI R56, RZ, 0x1f, R196 ;  /* 0x0000001fff387819 */ /* 0x000fc600000114c4 */
[----:B------:R-:W-:Y:S02]  /*8550*/  IMAD R127, R94, -0x40, R127 ;  /* 0xffffffc05e7f7824 */ /* 0x000fe400078e027f */
[----:B------:R-:W-:Y:S02]  /*8560*/  IMAD R0, R56, c[0x0][0x1e0], RZ ;  /* 0x0000780038007a24 */ /* 0x000fe400078e02ff */
[----:B------:R-:W-:Y:S02]  /*8570*/  IMAD.IADD R72, R127, 0x1, -R247 ;  /* 0x000000017f487824 */ /* 0x000fe400078e0af7 */
[----:B------:R-:W-:-:S03]  /*8580*/  IMAD R0, R196, c[0x0][0x1e4], R0 ;  /* 0x00007900c4007a24 */ /* 0x000fc600078e0200 */
[C---:B------:R-:W-:Y:S01]  /*8590*/  ISETP.GE.AND P2, PT, R72.reuse, 0x1, PT ;  /* 0x000000014800780c */ /* 0x040fe20003f46270 */
[----:B------:R-:W-:Y:S01]  /*85a0*/  IMAD.IADD R3, R3, 0x1, R0 ;  /* 0x0000000103037824 */ /* 0x000fe200078e0200 */
[----:B------:R-:W-:Y:S02]  /*85b0*/  ISETP.GE.AND P1, PT, R72, 0x21, PT ;  /* 0x000000214800780c */ /* 0x000fe40003f26270 */
[----:B--2---:R-:W-:Y:S01]  /*85c0*/  SHF.R.S32.HI R57, RZ, 0x1f, R194 ;  /* 0x0000001fff397819 */ /* 0x004fe200000114c2 */
[----:B------:R-:W-:-:S04]  /*85d0*/  IMAD.WIDE.U32 R2, R194, c[0x0][0x1f0], R2 ;  /* 0x00007c00c2027a25 */ /* 0x000fc800078e0002 */
[----:B------:R-:W-:Y:S01]  /*85e0*/  IMAD R0, R57, c[0x0][0x1f0], RZ ;  /* 0x00007c0039007a24 */ /* 0x000fe200078e02ff */
[----:B------:R-:W-:-:S03]  /*85f0*/  IADD3 R2, P0, R2, R230, RZ ;  /* 0x000000e602027210 */ /* 0x000fc60007f1e0ff */
[----:B------:R-:W-:-:S05]  /*8600*/  IMAD R0, R194, c[0x0][0x1f4], R0 ;  /* 0x00007d00c2007a24 */ /* 0x000fca00078e0200 */
[----:B------:R-:W-:Y:S02]  /*8610*/  IADD3.X R3, R229, R3, R0, P0, !PT ;  /* 0x00000003e5037210 */ /* 0x000fe400007fe400 */
[----:B------:R-:W-:-:S04]  /*8620*/  LEA R0, P0, R2, c[0x0][0x1c8], 0x1 ;  /* 0x0000720002007a11 */ /* 0x000fc800078008ff */
[----:B------:R-:W-:Y:S02]  /*8630*/  LEA.HI.X R2, R2, c[0x0][0x1cc], R3, 0x1, P0 ;  /* 0x0000730002027a11 */ /* 0x000fe400000f0c03 */
[----:B------:R-:W1:Y:S04]  /*8640*/  SHFL.IDX PT, R3, R0, RZ, 0x181f ;  /* 0x00181fff00037589 */ /* 0x000e6800000e0000 */
[----:B------:R-:W2:Y:S04]  /*8650*/  SHFL.IDX PT, R4, R2, RZ, 0x181f ;  /* 0x00181fff02047589 */ /* 0x000ea800000e0000 */
[----:B------:R-:W3:Y:S04]  /*8660*/  SHFL.IDX PT, R0, R0, 0x1, 0x181f ;  /* 0x00381f0000007f89 */ /* 0x000ee800000e0000 */
[----:B------:R-:W4:Y:S01]  /*8670*/  SHFL.IDX PT, R2, R2, 0x1, 0x181f ;  /* 0x00381f0002027f89 */ /* 0x000f2200000e0000 */
[----:B-1----:R-:W-:-:S04]  /*8680*/  @P2 LEA R14, P0, R210, R3, 0x1 ;  /* 0x00000003d20e2211 */ /* 0x002fc800078008ff */
[----:B--2---:R-:W-:Y:S02]  /*8690*/  @P2 LEA.HI.X R15, R210, R4, R211, 0x1, P0 ;  /* 0x00000004d20f2211 */ /* 0x004fe400000f0cd3 */
[----:B------:R-:W-:-:S03]  /*86a0*/  @P2 LEA R12, P0, R208, R3, 0x1 ;  /* 0x00000003d00c2211 */ /* 0x000fc600078008ff */
[----:B------:R1:W-:Y:S01]  /*86b0*/  @P2 LDGSTS.E.BYPASS.LTC128B.128 [R192+0x6100], [R14.64], !P6 ;  /* 0x061000000ec02fae */ /* 0x0003e2000f101d4a */
[----:B------:R-:W-:Y:S02]  /*86c0*/  @P2 LEA.HI.X R13, R208, R4, R225, 0x1, P0 ;  /* 0x00000004d00d2211 */ /* 0x000fe400000f0ce1 */
[----:B------:R-:W-:-:S03]  /*86d0*/  @P2 LEA R10, P0, R209, R3, 0x1 ;  /* 0x00000003d10a2211 */ /* 0x000fc600078008ff */
[----:B------:R1:W-:Y:S01]  /*86e0*/  @P2 LDGSTS.E.BYPASS.LTC128B.128 [R192+0x8100], [R12.64], !P4 ;  /* 0x081000000cc02fae */ /* 0x0003e2000e101d4a */
[----:B------:R-:W-:Y:S02]  /*86f0*/  @P2 LEA.HI.X R11, R209, R4, R224, 0x1, P0 ;  /* 0x00000004d10b2211 */ /* 0x000fe400000f0ce0 */
[----:B---3--:R-:W-:-:S03]  /*8700*/  @P1 LEA R8, P0, R210, R0, 0x1 ;  /* 0x00000000d2081211 */ /* 0x008fc600078008ff */
[----:B------:R1:W-:Y:S01]  /*8710*/  @P2 LDGSTS.E.BYPASS.LTC128B.128 [R192+0xa100], [R10.64], !P5 ;  /* 0x0a1000000ac02fae */ /* 0x0003e2000e901d4a */
[----:B----4-:R-:W-:Y:S02]  /*8720*/  @P1 LEA.HI.X R9, R210, R2, R211, 0x1, P0 ;  /* 0x00000002d2091211 */ /* 0x010fe400000f0cd3 */
[----:B------:R-:W-:-:S03]  /*8730*/  @P1 LEA R6, P0, R208, R0, 0x1 ;  /* 0x00000000d0061211 */ /* 0x000fc600078008ff */
[----:B------:R1:W-:Y:S01]  /*8740*/  @P1 LDGSTS.E.BYPASS.LTC128B.128 [R192+0x7100], [R8.64], !P6 ;  /* 0x0710000008c01fae */ /* 0x0003e2000f101d4a */
[----:B------:R-:W-:Y:S02]  /*8750*/  @P1 LEA.HI.X R7, R208, R2, R225, 0x1, P0 ;  /* 0x00000002d0071211 */ /* 0x000fe400000f0ce1 */
[----:B------:R-:W-:-:S03]  /*8760*/  @P1 LEA R4, P0, R209, R0, 0x1 ;  /* 0x00000000d1041211 */ /* 0x000fc600078008ff */
[----:B------:R1:W-:Y:S01]  /*8770*/  @P1 LDGSTS.E.BYPASS.LTC128B.128 [R192+0x9100], [R6.64], !P4 ;  /* 0x0910000006c01fae */ /* 0x0003e2000e101d4a */
[----:B------:R-:W-:Y:S02]  /*8780*/  @P1 LEA.HI.X R5, R209, R2, R224, 0x1, P0 ;  /* 0x00000002d1051211 */ /* 0x000fe400000f0ce0 */
[----:B------:R-:W-:-:S03]  /*8790*/  ISETP.LT.AND P0, PT, RZ, c[0x0][0x27c], PT ;  /* 0x00009f00ff007a0c */ /* 0x000fc60003f01270 */
[----:B------:R1:W-:Y:S04]  /*87a0*/  @P1 LDGSTS.E.BYPASS.LTC128B.128 [R192+0xb100], [R4.64], !P5 ;  /* 0x0b10000004c01fae */ /* 0x0003e8000e901d4a */
[----:B------:R-:W0:Y:S06]  /*87b0*/  LDGDEPBAR ;  /* 0x00000000000079af */ /* 0x000e2c0000000000 */
[----:B------:R-:W-:Y:S05]  /*87c0*/  @P0 BRA `(.L_x_223) ;  /* 0x0000002000000947 */ /* 0x000fea0003800000 */
[----:B------:R-:W-:-:S04]  /*87d0*/  DEPBAR.LE SB0, 0x1 ;  /* 0x000080400000791a */ /* 0x000fc80000000000 */
[----:B------:R-:W-:Y:S05]  /*87e0*/  BRA `(.L_x_224) ;  /* 0x0000567000007947 */ /* 0x000fea0003800000 */
.L_x_223:
[----:B------:R-:W-:Y:S01]  /*87f0*/  SHF.R.S32.HI R0, RZ, 0x1f, R126 ;  /* 0x0000001fff007819 */ /* 0x000fe2000001147e */
[----:B------:R-:W-:Y:S01]  /*8800*/  ULDC.U8 UR4, c[0x0][0x298] ;  /* 0x0000a60000047ab9 */ /* 0x000fe20000000000 */
[----:B------:R-:W-:Y:S01]  /*8810*/  IMAD.WIDE.U32 R2, R126, c[0x0][0x280], RZ ;  /* 0x0000a0007e027a25 */ /* 0x000fe200078e00ff */
[----:B------:R-:W-:Y:S01]  /*8820*/  ISETP.NE.AND P2, PT, RZ, UR4, PT ;  /* 0x00000004ff007c0c */ /* 0x000fe2000bf45270 */
[----:B------:R-:W-:Y:S02]  /*8830*/  BSSY B2, `(.L_x_224) ;  /* 0x0000562000027945 */ /* 0x000fe40003800000 */
[----:B-1----:R-:W-:Y:S01]  /*8840*/  IMAD R6, R0, c[0x0][0x280], RZ ;  /* 0x0000a00000067a24 */ /* 0x002fe200078e02ff */
[----:B------:R-:W-:Y:S01]  /*8850*/  LEA R7, P1, R2, c[0x0][0x270], 0x1 ;  /* 0x00009c0002077a11 */ /* 0x000fe200078208ff */
[----:B------:R-:W-:Y:S02]  /*8860*/  IMAD R0, R0, c[0x0][0x290], RZ ;  /* 0x0000a40000007a24 */ /* 0x000fe400078e02ff */
[----:B------:R-:W-:-:S02]  /*8870*/  IMAD R6, R126, c[0x0][0x284], R6 ;  /* 0x0000a1007e067a24 */ /* 0x000fc400078e0206 */
[----:B------:R-:W-:-:S03]  /*8880*/  IMAD.WIDE.U32 R4, R126, c[0x0][0x290], RZ ;  /* 0x0000a4007e047a25 */ /* 0x000fc600078e00ff */
[----:B------:R-:W-:Y:S01]  /*8890*/  IADD3 R3, R6, R3, RZ ;  /* 0x0000000306037210 */ /* 0x000fe20007ffe0ff */
[----:B------:R-:W-:Y:S01]  /*88a0*/  IMAD R0, R126, c[0x0][0x294], R0 ;  /* 0x0000a5007e007a24 */ /* 0x000fe200078e0200 */
[----:B------:R-:W-:Y:S02]  /*88b0*/  LEA R8, P0, R4, c[0x0][0x288], 0x1 ;  /* 0x0000a20004087a11 */ /* 0x000fe400078008ff */
[----:B------:R-:W-:Y:S02]  /*88c0*/  LEA R6, R237, R212, 0x7 ;  /* 0x000000d4ed067211 */ /* 0x000fe400078e38ff */
[----:B------:R-:W-:Y:S02]  /*88d0*/  IADD3 R5, R0, R5, RZ ;  /* 0x0000000500057210 */ /* 0x000fe40007ffe0ff */
[----:B------:R-:W-:Y:S02]  /*88e0*/  LEA.HI.X R0, R2, c[0x0][0x274], R3, 0x1, P1 ;  /* 0x00009d0002007a11 */ /* 0x000fe400008f0c03 */
[----:B------:R-:W-:Y:S01]  /*88f0*/  LEA.HI.X R2, R4, c[0x0][0x28c], R5, 0x1, P0 ;  /* 0x0000a30004027a11 */ /* 0x000fe200000f0c05 */
[----:B------:R-:W-:Y:S05]  /*8900*/  @!P2 BRA `(.L_x_225) ;  /* 0x000029a00000a947 */ /* 0x000fea0003800000 */
[----:B------:R-:W-:Y:S01]  /*8910*/  ISETP.GE.AND P0, PT, R6, R34, PT ;  /* 0x000000220600720c */ /* 0x000fe20003f06270 */
[----:B------:R-:W1:Y:S01]  /*8920*/  SHFL.IDX PT, R3, R2, RZ, 0x1c1f ;  /* 0x001c1fff02037589 */ /* 0x000e6200000e0000 */
[----:B------:R-:W-:Y:S01]  /*8930*/  BSSY B0, `(.L_x_226) ;  /* 0x000004f000007945 */ /* 0x000fe20003800000 */
[----:B------:R-:W-:Y:S01]  /*8940*/  CS2R R28, SRZ ;  /* 0x00000000001c7805 */ /* 0x000fe2000001ff00 */
[----:B------:R-:W-:Y:S01]  /*8950*/  CS2R R26, SRZ ;  /* 0x00000000001a7805 */ /* 0x000fe2000001ff00 */
[----:B------:R-:W2:Y:S01]  /*8960*/  SHFL.IDX PT, R5, R0, RZ, 0x1c1f ;  /* 0x001c1fff00057589 */ /* 0x000ea200000e0000 */
[----:B------:R-:W-:Y:S01]  /*8970*/  CS2R R24, SRZ ;  /* 0x0000000000187805 */ /* 0x000fe2000001ff00 */
[----:B------:R-:W-:Y:S01]  /*8980*/  CS2R R22, SRZ ;  /* 0x0000000000167805 */ /* 0x000fe2000001ff00 */
[----:B------:R-:W-:Y:S01]  /*8990*/  CS2R R20, SRZ ;  /* 0x0000000000147805 */ /* 0x000fe2000001ff00 */
[----:B------:R3:W4:Y:S01]  /*89a0*/  SHFL.IDX PT, R4, R7, RZ, 0x1c1f ;  /* 0x001c1fff07047589 */ /* 0x00072200000e0000 */
[----:B------:R-:W-:Y:S01]  /*89b0*/  CS2R R18, SRZ ;  /* 0x0000000000127805 */ /* 0x000fe2000001ff00 */
[----:B------:R-:W-:Y:S01]  /*89c0*/  CS2R R16, SRZ ;  /* 0x0000000000107805 */ /* 0x000fe2000001ff00 */
[----:B------:R-:W-:Y:S01]  /*89d0*/  CS2R R14, SRZ ;  /* 0x00000000000e7805 */ /* 0x000fe2000001ff00 */
[----:B------:R5:W1:Y:S01]  /*89e0*/  SHFL.IDX PT, R2, R8, RZ, 0x1c1f ;  /* 0x001c1fff08027589 */ /* 0x000a6200000e0000 */
[----:B------:R-:W-:Y:S01]  /*89f0*/  CS2R R12, SRZ ;  /* 0x00000000000c7805 */ /* 0x000fe2000001ff00 */
[----:B------:R-:W-:Y:S01]  /*8a00*/  CS2R R10, SRZ ;  /* 0x00000000000a7805 */ /* 0x000fe2000001ff00 */
[----:B---3--:R-:W-:Y:S01]  /*8a10*/  CS2R R6, SRZ ;  /* 0x0000000000067805 */ /* 0x008fe2000001ff00 */
[----:B-----5:R-:W-:Y:S01]  /*8a20*/  CS2R R8, SRZ ;  /* 0x0000000000087805 */ /* 0x020fe2000001ff00 */
[----:B------:R-:W-:Y:S05]  /*8a30*/  @P0 BRA `(.L_x_227) ;  /* 0x000003e000000947 */ /* 0x000fea0003800000 */
[----:B-12-4-:R-:W2:Y:S04]  /*8a40*/  LDL R38, [R1+0x40] ;  /* 0x0000400001267983 */ /* 0x016ea80000100800 */
[----:B------:R-:W3:Y:S04]  /*8a50*/  LDL R37, [R1+0x3c] ;  /* 0x00003c0001257983 */ /* 0x000ee80000100800 */
[----:B------:R-:W4:Y:S04]  /*8a60*/  LDL R36, [R1+0x44] ;  /* 0x0000440001247983 */ /* 0x000f280000100800 */
[----:B------:R-:W4:Y:S04]  /*8a70*/  LDL R35, [R1+0x38] ;  /* 0x0000380001237983 */ /* 0x000f280000100800 */
[----:B------:R-:W4:Y:S04]  /*8a80*/  LDL R33, [R1+0x48] ;  /* 0x0000480001217983 */ /* 0x000f280000100800 */
[----:B------:R-:W4:Y:S04]  /*8a90*/  LDL R31, [R1+0x34] ;  /* 0x00003400011f7983 */ /* 0x000f280000100800 */
[----:B------:R-:W4:Y:S04]  /*8aa0*/  LDL R30, [R1+0x4c] ;  /* 0x00004c00011e7983 */ /* 0x000f280000100800 */
[----:B------:R-:W4:Y:S01]  /*8ab0*/  LDL R32, [R1+0x30] ;  /* 0x0000300001207983 */ /* 0x000f220000100800 */
[----:B------:R-:W-:Y:S01]  /*8ac0*/  ISETP.GE.AND P1, PT, R106, c[0x0][0x27c], PT ;  /* 0x00009f006a007a0c */ /* 0x000fe20003f26270 */
[----:B------:R-:W-:Y:S01]  /*8ad0*/  CS2R R18, SRZ ;  /* 0x0000000000127805 */ /* 0x000fe2000001ff00 */
[----:B------:R-:W-:Y:S01]  /*8ae0*/  ISETP.GE.AND P0, PT, R144, c[0x0][0x27c], PT ;  /* 0x00009f0090007a0c */ /* 0x000fe20003f06270 */
[----:B------:R-:W4:Y:S01]  /*8af0*/  LDL R28, [R1+0x50] ;  /* 0x00005000011c7983 */ /* 0x000f220000100800 */
[----:B------:R-:W-:-:S03]  /*8b00*/  CS2R R6, SRZ ;  /* 0x0000000000067805 */ /* 0x000fc6000001ff00 */
[----:B------:R-:W4:Y:S01]  /*8b10*/  LDL R0, [R1+0x2c] ;  /* 0x00002c0001007983 */ /* 0x000f220000100800 */
[----:B------:R-:W-:-:S05]  /*8b20*/  ISETP.GE.AND P3, PT, R141, c[0x0][0x27c], PT ;  /* 0x00009f008d007a0c */ /* 0x000fca0003f66270 */
[----:B------:R-:W-:-:S04]  /*8b30*/  @!P1 IMAD.WIDE R10, R106, 0x2, R4 ;  /* 0x000000026a0a9825 */ /* 0x000fc800078e0204 */
[----:B------:R-:W-:Y:S01]  /*8b40*/  @!P1 IMAD.WIDE R8, R106, 0x2, R2 ;  /* 0x000000026a089825 */ /* 0x000fe200078e0202 */
[----:B------:R1:W5:Y:S04]  /*8b50*/  @!P1 LD.E.64 R18, [R10.64] ;  /* 0x0000000a0a129980 */ /* 0x000368000c101b00 */
[----:B------:R1:W5:Y:S01]  /*8b60*/  @!P1 LD.E.64 R6, [R8.64] ;  /* 0x0000000a08069980 */ /* 0x000362000c101b00 */
[----:B------:R-:W-:Y:S01]  /*8b70*/  CS2R R20, SRZ ;  /* 0x0000000000147805 */ /* 0x000fe2000001ff00 */
[----:B------:R-:W-:Y:S01]  /*8b80*/  CS2R R22, SRZ ;  /* 0x0000000000167805 */ /* 0x000fe2000001ff00 */
[----:B-1----:R-:W-:Y:S01]  /*8b90*/  CS2R R8, SRZ ;  /* 0x0000000000087805 */ /* 0x002fe2000001ff00 */
[----:B------:R-:W-:Y:S01]  /*8ba0*/  CS2R R24, SRZ ;  /* 0x0000000000187805 */ /* 0x000fe2000001ff00 */
[----:B------:R-:W-:Y:S01]  /*8bb0*/  CS2R R26, SRZ ;  /* 0x00000000001a7805 */ /* 0x000fe2000001ff00 */
[----:B--2---:R-:W-:-:S02]  /*8bc0*/  @!P0 IADD3 R12, P2, R4, R38, RZ ;  /* 0x00000026040c8210 */ /* 0x004fc40007f5e0ff */
[----:B------:R-:W-:-:S03]  /*8bd0*/  @!P0 IADD3 R10, P1, R2, R38, RZ ;  /* 0x00000026020a8210 */ /* 0x000fc60007f3e0ff */
[--C-:B---3--:R-:W-:Y:S02]  /*8be0*/  @!P0 IMAD.X R13, R5, 0x1, R37.reuse, P2 ;  /* 0x00000001050d8824 */ /* 0x108fe400010e0625 */
[----:B------:R-:W-:Y:S01]  /*8bf0*/  @!P0 IMAD.X R11, R3, 0x1, R37, P1 ;  /* 0x00000001030b8824 */ /* 0x000fe200008e0625 */
[----:B------:R-:W-:Y:S02]  /*8c00*/  ISETP.GE.AND P2, PT, R143, c[0x0][0x27c], PT ;  /* 0x00009f008f007a0c */ /* 0x000fe40003f46270 */
[----:B------:R1:W5:Y:S04]  /*8c10*/  @!P0 LD.E.64 R20, [R12.64] ;  /* 0x0000000a0c148980 */ /* 0x000368000c101b00 */
[----:B------:R2:W5:Y:S01]  /*8c20*/  @!P0 LD.E.64 R8, [R10.64] ;  /* 0x0000000a0a088980 */ /* 0x000562000c101b00 */
[----:B----4-:R-:W-:-:S05]  /*8c30*/  @!P3 IADD3 R14, P0, R4, R36, RZ ;  /* 0x00000024040eb210 */ /* 0x010fca0007f1e0ff */
[----:B------:R-:W-:-:S05]  /*8c40*/  @!P3 IMAD.X R15, R5, 0x1, R35, P0 ;  /* 0x00000001050fb824 */ /* 0x000fca00000e0623 */
[----:B------:R3:W5:Y:S01]  /*8c50*/  @!P3 LD.E.64 R22, [R14.64] ;  /* 0x0000000a0e16b980 */ /* 0x000762000c101b00 */
[----:B-1----:R-:W-:Y:S01]  /*8c60*/  @!P3 IADD3 R12, P0, R2, R36, RZ ;  /* 0x00000024020cb210 */ /* 0x002fe20007f1e0ff */
[----:B--2---:R-:W-:-:S04]  /*8c70*/  CS2R R10, SRZ ;  /* 0x00000000000a7805 */ /* 0x004fc8000001ff00 */
[----:B------:R-:W-:Y:S01]  /*8c80*/  @!P3 IMAD.X R13, R3, 0x1, R35, P0 ;  /* 0x00000001030db824 */ /* 0x000fe200000e0623 */
[----:B------:R-:W-:-:S04]  /*8c90*/  @!P2 IADD3 R16, P0, R4, R33, RZ ;  /* 0x000000210410a210 */ /* 0x000fc80007f1e0ff */
[----:B------:R1:W5:Y:S01]  /*8ca0*/  @!P3 LD.E.64 R10, [R12.64] ;  /* 0x0000000a0c0ab980 */ /* 0x000362000c101b00 */
[----:B------:R-:W-:Y:S01]  /*8cb0*/  ISETP.GE.AND P3, PT, R140, c[0x0][0x27c], PT ;  /* 0x00009f008c007a0c */ /* 0x000fe20003f66270 */
[--C-:B------:R-:W-:Y:S01]  /*8cc0*/  @!P2 IMAD.X R17, R5, 0x1, R31.reuse, P0 ;  /* 0x000000010511a824 */ /* 0x100fe200000e061f */
[----:B---3--:R-:W-:Y:S02]  /*8cd0*/  @!P2 IADD3 R14, P0, R2, R33, RZ ;  /* 0x00000021020ea210 */ /* 0x008fe40007f1e0ff */
[----:B------:R-:W-:Y:S02]  /*8ce0*/  ISETP.GE.AND P1, PT, R142, c[0x0][0x27c], PT ;  /* 0x00009f008e007a0c */ /* 0x000fe40003f26270 */
[----:B------:R2:W5:Y:S01]  /*8cf0*/  @!P2 LD.E.64 R24, [R16.64] ;  /* 0x0000000a1018a980 */ /* 0x000562000c101b00 */
[----:B------:R-:W-:Y:S01]  /*8d00*/  @!P2 IMAD.X R15, R3, 0x1, R31, P0 ;  /* 0x00000001030fa824 */ /* 0x000fe200000e061f */
[----:B-1----:R-:W-:-:S06]  /*8d10*/  CS2R R12, SRZ ;  /* 0x00000000000c7805 */ /* 0x002fcc000001ff00 */
[----:B------:R1:W5:Y:S01]  /*8d20*/  @!P2 LD.E.64 R12, [R14.64] ;  /* 0x0000000a0e0ca980 */ /* 0x000362000c101b00 */
[----:B--2---:R-:W-:Y:S01]  /*8d30*/  CS2R R16, SRZ ;  /* 0x0000000000107805 */ /* 0x004fe2000001ff00 */
[----:B-1----:R-:W-:-:S05]  /*8d40*/  @!P3 IADD3 R14, P0, R4, R30, RZ ;  /* 0x0000001e040eb210 */ /* 0x002fca0007f1e0ff */
[----:B------:R-:W-:Y:S01]  /*8d50*/  @!P3 IMAD.X R15, R5, 0x1, R32, P0 ;  /* 0x00000001050fb824 */ /* 0x000fe200000e0620 */
[----:B------:R-:W-:-:S04]  /*8d60*/  @!P3 IADD3 R30, P0, R2, R30, RZ ;  /* 0x0000001e021eb210 */ /* 0x000fc80007f1e0ff */
[----:B------:R1:W5:Y:S01]  /*8d70*/  @!P3 LD.E.64 R26, [R14.64] ;  /* 0x0000000a0e1ab980 */ /* 0x000362000c101b00 */
[----:B------:R-:W-:Y:S01]  /*8d80*/  @!P3 IMAD.X R31, R3, 0x1, R32, P0 ;  /* 0x00000001031fb824 */ /* 0x000fe200000e0620 */
[----:B------:R-:W-:-:S05]  /*8d90*/  @!P1 IADD3 R4, P0, R4, R28, RZ ;  /* 0x0000001c04049210 */ /* 0x000fca0007f1e0ff */
[----:B------:R-:W-:Y:S01]  /*8da0*/  @!P1 IMAD.X R5, R5, 0x1, R0, P0 ;  /* 0x0000000105059824 */ /* 0x000fe200000e0600 */
[----:B------:R-:W-:Y:S02]  /*8db0*/  @!P1 IADD3 R2, P0, R2, R28, RZ ;  /* 0x0000001c02029210 */ /* 0x000fe40007f1e0ff */
[----:B------:R-:W-:-:S03]  /*8dc0*/  CS2R R28, SRZ ;  /* 0x00000000001c7805 */ /* 0x000fc6000001ff00 */
[----:B------:R-:W-:-:S03]  /*8dd0*/  @!P1 IMAD.X R3, R3, 0x1, R0, P0 ;  /* 0x0000000103039824 */ /* 0x000fc600000e0600 */
[----:B------:R2:W5:Y:S04]  /*8de0*/  @!P1 LD.E.64 R28, [R4.64] ;  /* 0x0000000a041c9980 */ /* 0x000568000c101b00 */
[----:B------:R2:W5:Y:S01]  /*8df0*/  @!P1 LD.E.64 R16, [R2.64] ;  /* 0x0000000a02109980 */ /* 0x000562000c101b00 */
[----:B-1----:R-:W-:-:S06]  /*8e00*/  CS2R R14, SRZ ;  /* 0x00000000000e7805 */ /* 0x002fcc000001ff00 */
[----:B------:R2:W5:Y:S02]  /*8e10*/  @!P3 LD.E.64 R14, [R30.64] ;  /* 0x0000000a1e0eb980 */ /* 0x000564000c101b00 */
.L_x_227:
[----:B-12-4-:R-:W-:Y:S05]  /*8e20*/  BSYNC B0 ;  /* 0x0000000000007941 */ /* 0x016fea0003800000 */
.L_x_226:
[--C-:B-----5:R-:W-:Y:S01]  /*8e30*/  IMAD.MOV.U32 R42, RZ, RZ, R25.reuse ;  /* 0x000000ffff2a7224 */ /* 0x120fe200078e0019 */
[----:B------:R-:W-:Y:S01]  /*8e40*/  SHF.R.U32.HI R2, RZ, 0x10, R25 ;  /* 0x00000010ff027819 */ /* 0x000fe20000011619 */
[----:B------:R-:W-:Y:S01]  /*8e50*/  IMAD.MOV.U32 R36, RZ, RZ, R28 ;  /* 0x000000ffff247224 */ /* 0x000fe200078e001c */
[--C-:B------:R-:W-:Y:S01]  /*8e60*/  SHF.R.U64 R33, R28, 0x10, R29.reuse ;  /* 0x000000101c217819 */ /* 0x100fe2000000121d */
[--C-:B------:R-:W-:Y:S01]  /*8e70*/  IMAD.MOV.U32 R35, RZ, RZ, R29.reuse ;  /* 0x000000ffff237224 */ /* 0x100fe200078e001d */
[----:B------:R-:W-:Y:S01]  /*8e80*/  SHF.R.U32.HI R28, RZ, 0x10, R29 ;  /* 0x00000010ff1c7819 */ /* 0x000fe2000001161d */
[----:B------:R-:W-:Y:S01]  /*8e90*/  IMAD.MOV.U32 R31, RZ, RZ, R6 ;  /* 0x000000ffff1f7224 */ /* 0x000fe200078e0006 */
[----:B------:R-:W-:Y:S01]  /*8ea0*/  PRMT R42, R42, 0x5410, R2 ;  /* 0x000054102a2a7816 */ /* 0x000fe20000000002 */
[----:B------:R-:W-:Y:S01]  /*8eb0*/  IMAD R2, R237, -0x80, R34 ;  /* 0xffffff80ed027824 */ /* 0x000fe200078e0222 */
[----:B------:R-:W-:Y:S01]  /*8ec0*/  SHF.R.U64 R29, R6, 0x10, R7 ;  /* 0x00000010061d7819 */ /* 0x000fe20000001207 */
[--C-:B------:R-:W-:Y:S01]  /*8ed0*/  IMAD.MOV.U32 R5, RZ, RZ, R17.reuse ;  /* 0x000000ffff057224 */ /* 0x100fe200078e0011 */
[--C-:B------:R-:W-:Y:S01]  /*8ee0*/  SHF.R.U64 R4, R16, 0x10, R17.reuse ;  /* 0x0000001010047819 */ /* 0x100fe20000001211 */
[----:B------:R-:W-:Y:S01]  /*8ef0*/  IMAD.MOV.U32 R51, RZ, RZ, R20 ;  /* 0x000000ffff337224 */ /* 0x000fe200078e0014 */
[----:B------:R-:W-:Y:S01]  /*8f00*/  SHF.R.U32.HI R0, RZ, 0x10, R17 ;  /* 0x00000010ff007819 */ /* 0x000fe20000011611 */
[----:B------:R-:W-:Y:S01]  /*8f10*/  IMAD.MOV.U32 R50, RZ, RZ, R21 ;  /* 0x000000ffff327224 */ /* 0x000fe200078e0015 */
[----:B------:R-:W-:Y:S01]  /*8f20*/  PRMT R17, R31, 0x5410, R29 ;  /* 0x000054101f117816 */ /* 0x000fe2000000001d */
[----:B------:R-:W-:Y:S01]  /*8f30*/  IMAD.MOV.U32 R46, RZ, RZ, R23 ;  /* 0x000000ffff2e7224 */ /* 0x000fe200078e0017 */
[----:B------:R-:W-:Y:S01]  /*8f40*/  IMNMX R29, R2, 0x80, PT ;  /* 0x00000080021d7817 */ /* 0x000fe20003800200 */
[----:B------:R-:W-:Y:S01]  /*8f50*/  IMAD.MOV.U32 R38, RZ, RZ, R26 ;  /* 0x000000ffff267224 */ /* 0x000fe200078e001a */
[----:B------:R-:W-:Y:S01]  /*8f60*/  SHF.R.U64 R49, R20, 0x10, R21 ;  /* 0x0000001014317819 */ /* 0x000fe20000001215 */
[----:B------:R-:W-:Y:S01]  /*8f70*/  IMAD.MOV.U32 R39, RZ, RZ, R27 ;  /* 0x000000ffff277224 */ /* 0x000fe200078e001b */
[----:B------:R-:W-:Y:S01]  /*8f80*/  ISETP.GE.AND P0, PT, R212, R29, PT ;  /* 0x0000001dd400720c */ /* 0x000fe20003f06270 */
[----:B------:R-:W-:Y:S01]  /*8f90*/  IMAD.MOV.U32 R54, RZ, RZ, R18 ;  /* 0x000000ffff367224 */ /* 0x000fe200078e0012 */
[----:B------:R-:W-:Y:S01]  /*8fa0*/  SHF.R.U32.HI R44, RZ, 0x10, R21 ;  /* 0x00000010ff2c7819 */ /* 0x000fe20000011615 */
[----:B------:R-:W-:Y:S01]  /*8fb0*/  IMAD.MOV.U32 R53, RZ, RZ, R19 ;  /* 0x000000ffff357224 */ /* 0x000fe200078e0013 */
[--C-:B------:R-:W-:Y:S01]  /*8fc0*/  SHF.R.U64 R45, R22, 0x10, R23.reuse ;  /* 0x00000010162d7819 */ /* 0x100fe20000001217 */
[----:B------:R-:W-:Y:S01]  /*8fd0*/  IMAD.MOV.U32 R47, RZ, RZ, R22 ;  /* 0x000000ffff2f7224 */ /* 0x000fe200078e0016 */
[----:B------:R-:W-:Y:S01]  /*8fe0*/  SHF.R.U32.HI R40, RZ, 0x10, R23 ;  /* 0x00000010ff287819 */ /* 0x000fe20000011617 */
[----:B------:R-:W-:Y:S01]  /*8ff0*/  IMAD.MOV.U32 R43, RZ, RZ, R24 ;  /* 0x000000ffff2b7224 */ /* 0x000fe200078e0018 */
[----:B------:R-:W-:Y:S01]  /*9000*/  SHF.R.U64 R41, R24, 0x10, R25 ;  /* 0x0000001018297819 */ /* 0x000fe20000001219 */
[----:B------:R-:W-:Y:S01]  /*9010*/  IMAD.MOV.U32 R23, RZ, RZ, R10 ;  /* 0x000000ffff177224 */ /* 0x000fe200078e000a */
[----:B------:R-:W-:Y:S01]  /*9020*/  SHF.R.U64 R37, R26, 0x10, R27 ;  /* 0x000000101a257819 */ /* 0x000fe2000000121b */
[----:B------:R-:W-:Y:S01]  /*9030*/  IMAD.MOV.U32 R26, RZ, RZ, R9 ;  /* 0x000000ffff1a7224 */ /* 0x000fe200078e0009 */
[----:B------:R-:W-:Y:S01]  /*9040*/  SHF.R.U32.HI R32, RZ, 0x10, R27 ;  /* 0x00000010ff207819 */ /* 0x000fe2000001161b */
[----:B------:R-:W-:Y:S01]  /*9050*/  IMAD.MOV.U32 R27, RZ, RZ, R8 ;  /* 0x000000ffff1b7224 */ /* 0x000fe200078e0008 */
[----:B------:R-:W-:Y:S01]  /*9060*/  SHF.R.U64 R52, R18, 0x10, R19 ;  /* 0x0000001012347819 */ /* 0x000fe20000001213 */
        /* <DEDUP_REMOVED lines=9> */
[----:B------:R-:W-:Y:S01]  /*9100*/  SHF.R.U32.HI R24, RZ, 0x10, R7 ;  /* 0x00000010ff187819 */ /* 0x000fe20000011607 */
[----:B------:R-:W-:Y:S01]  /*9110*/  IMAD.MOV.U32 R9, RZ, RZ, R15 ;  /* 0x000000ffff097224 */ /* 0x000fe200078e000f */
[----:B------:R-:W-:Y:S01]  /*9120*/  SHF.R.U32.HI R11, RZ, 0x10, R11 ;  /* 0x00000010ff0b7819 */ /* 0x000fe2000001160b */
[----:B------:R-:W-:Y:S01]  /*9130*/  IMAD.MOV.U32 R6, RZ, RZ, R16 ;  /* 0x000000ffff067224 */ /* 0x000fe200078e0010 */
[----:B------:R-:W-:Y:S01]  /*9140*/  SHF.R.U64 R12, R12, 0x10, R13 ;  /* 0x000000100c0c7819 */ /* 0x000fe2000000120d */
[----:B------:R-:W-:-:S04]  /*9150*/  DEPBAR.LE SB0, 0x1 ;  /* 0x000080400000791a */ /* 0x000fc80000000000 */
[----:B------:R-:W-:Y:S01]  /*9160*/  SHF.R.U32.HI R7, RZ, 0x10, R13 ;  /* 0x00000010ff077819 */ /* 0x000fe2000001160d */
[----:B------:R-:W-:Y:S01]  /*9170*/  BSSY B1, `(.L_x_228) ;  /* 0x0000115000017945 */ /* 0x000fe20003800000 */
[--C-:B------:R-:W-:Y:S02]  /*9180*/  SHF.R.U64 R8, R14, 0x10, R15.reuse ;  /* 0x000000100e087819 */ /* 0x100fe4000000120f */
[----:B------:R-:W-:Y:S02]  /*9190*/  SHF.R.U32.HI R3, RZ, 0x10, R15 ;  /* 0x00000010ff037819 */ /* 0x000fe4000001160f */
[----:B------:R-:W-:Y:S02]  /*91a0*/  PRMT R35, R35, 0x5410, R28 ;  /* 0x0000541023237816 */ /* 0x000fe4000000001c */
[----:B------:R-:W-:Y:S02]  /*91b0*/  PRMT R25, R27, 0x5410, R25 ;  /* 0x000054101b197816 */ /* 0x000fe40000000019 */
[----:B------:R-:W-:-:S02]  /*91c0*/  PRMT R20, R26, 0x5410, R20 ;  /* 0x000054101a147816 */ /* 0x000fc40000000014 */
[----:B------:R-:W-:Y:S02]  /*91d0*/  PRMT R21, R23, 0x5410, R21 ;  /* 0x0000541017157816 */ /* 0x000fe40000000015 */
[----:B------:R-:W-:Y:S02]  /*91e0*/  PRMT R52, R54, 0x5410, R52 ;  /* 0x0000541036347816 */ /* 0x000fe40000000034 */
[----:B------:R-:W-:Y:S02]  /*91f0*/  PRMT R48, R53, 0x5410, R48 ;  /* 0x0000541035307816 */ /* 0x000fe40000000030 */
        /* <DEDUP_REMOVED lines=15> */
[----:B------:R-:W-:Y:S01]  /*92f0*/  PRMT R28, R5, 0x5410, R0 ;  /* 0x00005410051c7816 */ /* 0x000fe20000000000 */
[----:B------:R-:W-:Y:S06]  /*9300*/  BAR.SYNC.DEFER_BLOCKING 0x0 ;  /* 0x0000000000007b1d */ /* 0x000fec0000010000 */
[----:B------:R-:W-:Y:S05]  /*9310*/  @P0 BRA `(.L_x_229) ;  /* 0x00000fa000000947 */ /* 0x000fea0003800000 */
[----:B------:R-:W-:Y:S01]  /*9320*/  ISETP.GE.AND P0, PT, R106, c[0x0][0x27c], PT ;  /* 0x00009f006a007a0c */ /* 0x000fe20003f06270 */
[----:B------:R-:W-:-:S12]  /*9330*/  BSSY B0, `(.L_x_230) ;  /* 0x0000028000007945 */ /* 0x000fd80003800000 */
[----:B------:R-:W-:Y:S05]  /*9340*/  @P0 BRA `(.L_x_231) ;  /* 0x0000026000000947 */ /* 0x000fea0003800000 */
[----:B------:R-:W1:Y:S01]  /*9350*/  LDS.128 R4, [R202+0xc000] ;  /* 0x00c00000ca047984 */ /* 0x000e620000000c00 */
[C---:B------:R-:W-:Y:S01]  /*9360*/  SHF.L.U32 R3, R52.reuse, 0x10, RZ ;  /* 0x0000001034037819 */ /* 0x040fe200000006ff */
[----:B------:R-:W-:Y:S01]  /*9370*/  IMAD.U32 R0, R17, 0x10000, RZ ;  /* 0x0001000011007824 */ /* 0x000fe200078e00ff */
[----:B------:R-:W-:Y:S02]  /*9380*/  LOP3.LUT R2, R52, 0xffff0000, RZ, 0xc0, !PT ;  /* 0xffff000034027812 */ /* 0x000fe400078ec0ff */
[C---:B-1----:R-:W-:Y:S01]  /*9390*/  SHF.L.U32 R9, R4.reuse, 0x10, RZ ;  /* 0x0000001004097819 */ /* 0x042fe200000006ff */
[----:B------:R-:W-:Y:S01]  /*93a0*/  IMAD.U32 R10, R7, 0x10000, RZ ;  /* 0x00010000070a7824 */ /* 0x000fe200078e00ff */
[----:B------:R-:W-:Y:S02]  /*93b0*/  LOP3.LUT R8, R4, 0xffff0000, RZ, 0xc0, !PT ;  /* 0xffff000004087812 */ /* 0x000fe400078ec0ff */
[C---:B------:R-:W-:Y:S02]  /*93c0*/  SHF.L.U32 R13, R5.reuse, 0x10, RZ ;  /* 0x00000010050d7819 */ /* 0x040fe400000006ff */
[----:B------:R-:W-:Y:S01]  /*93d0*/  LOP3.LUT R4, R5, 0xffff0000, RZ, 0xc0, !PT ;  /* 0xffff000005047812 */ /* 0x000fe200078ec0ff */
[CC--:B------:R-:W-:Y:S01]  /*93e0*/  FMUL.FTZ R15, R8.reuse, R0.reuse ;  /* 0x00000000080f7220 */ /* 0x0c0fe20000410000 */
[----:B------:R-:W-:Y:S01]  /*93f0*/  LOP3.LUT R5, R17, 0xffff0000, RZ, 0xc0, !PT ;  /* 0xffff000011057812 */ /* 0x000fe200078ec0ff */
[-C--:B------:R-:W-:Y:S01]  /*9400*/  FMUL.FTZ R14, R8, R3.reuse ;  /* 0x00000003080e7220 */ /* 0x080fe20000410000 */
[C---:B------:R-:W-:Y:S01]  /*9410*/  SHF.L.U32 R12, R6.reuse, 0x10, RZ ;  /* 0x00000010060c7819 */ /* 0x040fe200000006ff */
[----:B------:R-:W-:Y:S01]  /*9420*/  FFMA.FTZ R16, R9, R3, -R15 ;  /* 0x0000000309107223 */ /* 0x000fe2000001080f */
[----:B------:R-:W-:Y:S01]  /*9430*/  LOP3.LUT R11, R6, 0xffff0000, RZ, 0xc0, !PT ;  /* 0xffff0000060b7812 */ /* 0x000fe200078ec0ff */
[-C--:B------:R-:W-:Y:S01]  /*9440*/  FMUL.FTZ R8, R4, R5.reuse ;  /* 0x0000000504087220 */ /* 0x080fe20000410000 */
[----:B------:R-:W-:Y:S01]  /*9450*/  LOP3.LUT R6, R7, 0xffff0000, RZ, 0xc0, !PT ;  /* 0xffff000007067812 */ /* 0x000fe200078ec0ff */
[----:B------:R-:W-:Y:S01]  /*9460*/  FFMA.FTZ R15, R9, R0, R14 ;  /* 0x00000000090f7223 */ /* 0x000fe2000001000e */
[----:B------:R-:W-:Y:S01]  /*9470*/  LOP3.LUT R0, R24, 0xffff0000, RZ, 0xc0, !PT ;  /* 0xffff000018007812 */ /* 0x000fe200078ec0ff */
[-C--:B------:R-:W-:Y:S01]  /*9480*/  FMUL.FTZ R7, R4, R2.reuse ;  /* 0x0000000204077220 */ /* 0x080fe20000410000 */
[----:B------:R-:W-:Y:S01]  /*9490*/  SHF.L.U32 R4, R48, 0x10, RZ ;  /* 0x0000001030047819 */ /* 0x000fe200000006ff */
[C---:B------:R-:W-:Y:S01]  /*94a0*/  FFMA.FTZ R14, R13.reuse, R2, -R8 ;  /* 0x000000020d0e7223 */ /* 0x040fe20000010808 */
[----:B------:R-:W-:Y:S01]  /*94b0*/  SHF.L.U32 R2, R24, 0x10, RZ ;  /* 0x0000001018027819 */ /* 0x000fe200000006ff */
[----:B------:R-:W-:Y:S01]  /*94c0*/  FFMA.FTZ R9, R13, R5, R7 ;  /* 0x000000050d097223 */ /* 0x000fe20000010007 */
[----:B------:R-:W-:Y:S01]  /*94d0*/  LOP3.LUT R3, R48, 0xffff0000, RZ, 0xc0, !PT ;  /* 0xffff000030037812 */ /* 0x000fe200078ec0ff */
[----:B------:R-:W-:-:S02]  /*94e0*/  FMUL.FTZ R7, R6, R0 ;  /* 0x0000000006077220 */ /* 0x000fc40000410000 */
[C---:B------:R-:W-:Y:S02]  /*94f0*/  FMUL.FTZ R8, R11.reuse, R2 ;  /* 0x000000020b087220 */ /* 0x040fe40000410000 */
[-C--:B------:R-:W-:Y:S02]  /*9500*/  FMUL.FTZ R5, R11, R4.reuse ;  /* 0x000000040b057220 */ /* 0x080fe40000410000 */
[-C--:B------:R-:W-:Y:S02]  /*9510*/  FMUL.FTZ R6, R6, R3.reuse ;  /* 0x0000000306067220 */ /* 0x080fe40000410000 */
[C---:B------:R-:W-:Y:S01]  /*9520*/  FFMA.FTZ R8, R12.reuse, R4, -R8 ;  /* 0x000000040c087223 */ /* 0x040fe20000010808 */
[----:B------:R-:W-:Y:S01]  /*9530*/  F2FP.BF16.PACK_AB R4, R15, R16 ;  /* 0x000000100f04723e */ /* 0x000fe200000010ff */
[----:B------:R-:W-:Y:S01]  /*9540*/  FFMA.FTZ R2, R12, R2, R5 ;  /* 0x000000020c027223 */ /* 0x000fe20000010005 */
[----:B------:R-:W-:Y:S01]  /*9550*/  F2FP.BF16.PACK_AB R5, R9, R14 ;  /* 0x0000000e0905723e */ /* 0x000fe200000010ff */
[----:B------:R-:W-:-:S02]  /*9560*/  FFMA.FTZ R3, R10, R3, -R7 ;  /* 0x000000030a037223 */ /* 0x000fc40000010807 */
[----:B------:R-:W-:Y:S01]  /*9570*/  FFMA.FTZ R0, R10, R0, R6 ;  /* 0x000000000a007223 */ /* 0x000fe20000010006 */
[----:B------:R-:W-:-:S04]  /*9580*/  F2FP.BF16.PACK_AB R6, R2, R8 ;  /* 0x000000080206723e */ /* 0x000fc800000010ff */
[----:B------:R-:W-:-:S05]  /*9590*/  F2FP.BF16.PACK_AB R7, R0, R3 ;  /* 0x000000030007723e */ /* 0x000fca00000010ff */
[----:B------:R1:W-:Y:S02]  /*95a0*/  STS.128 [R202+0xc000], R4 ;  /* 0x00c00004ca007388 */ /* 0x0003e40000000c00 */
.L_x_231:
[----:B------:R-:W-:Y:S05]  /*95b0*/  BSYNC B0 ;  /* 0x0000000000007941 */ /* 0x000fea0003800000 */
.L_x_230:
[----:B------:R-:W-:Y:S01]  /*95c0*/  ISETP.GE.AND P0, PT, R144, c[0x0][0x27c], PT ;  /* 0x00009f0090007a0c */ /* 0x000fe20003f06270 */
[----:B------:R-:W-:-:S12]  /*95d0*/  BSSY B0, `(.L_x_232) ;  /* 0x0000028000007945 */ /* 0x000fd80003800000 */
[----:B------:R-:W-:Y:S05]  /*95e0*/  @P0 BRA `(.L_x_233) ;  /* 0x0000026000000947 */ /* 0x000fea0003800000 */
[----:B-1----:R-:W1:Y:S01]  /*95f0*/  LDS.128 R4, [R203+0xc000] ;  /* 0x00c00000cb047984 */ /* 0x002e620000000c00 */
[----:B------:R-:W-:Y:S01]  /*9600*/  SHF.L.U32 R3, R49, 0x10, RZ ;  /* 0x0000001031037819 */ /* 0x000fe200000006ff */
        /* <DEDUP_REMOVED lines=36> */
.L_x_233:
[----:B------:R-:W-:Y:S05]  /*9850*/  BSYNC B0 ;  /* 0x0000000000007941 */ /* 0x000fea0003800000 */
.L_x_232:
        /* <DEDUP_REMOVED lines=41> */
.L_x_235:
[----:B------:R-:W-:Y:S05]  /*9af0*/  BSYNC B0 ;  /* 0x0000000000007941 */ /* 0x000fea0003800000 */
.L_x_234:
        /* <DEDUP_REMOVED lines=41> */
.L_x_237:
[----:B------:R-:W-:Y:S05]  /*9d90*/  BSYNC B0 ;  /* 0x0000000000007941 */ /* 0x000fea0003800000 */
.L_x_236:
        /* <DEDUP_REMOVED lines=41> */
.L_x_239:
[----:B------:R-:W-:Y:S05]  /*a030*/  BSYNC B0 ;  /* 0x0000000000007941 */ /* 0x000fea0003800000 */
.L_x_238:
[----:B------:R-:W-:-:S13]  /*a040*/  ISETP.GE.AND P0, PT, R142, c[0x0][0x27c], PT ;  /* 0x00009f008e007a0c */ /* 0x000fda0003f06270 */
        /* <DEDUP_REMOVED lines=39> */
.L_x_229:
[----:B------:R-:W-:Y:S05]  /*a2c0*/  BSYNC B1 ;  /* 0x0000000000017941 */ /* 0x000fea0003800000 */
.L_x_228:
[----:B------:R-:W-:-:S04]  /*a2d0*/  IADD3 R0, R212, 0x40, RZ ;  /* 0x00000040d4007810 */ /* 0x000fc80007ffe0ff */
[----:B------:R-:W-:-:S13]  /*a2e0*/  ISETP.GE.AND P0, PT, R0, R29, PT ;  /* 0x0000001d0000720c */ /* 0x000fda0003f06270 */
[----:B------:R-:W-:Y:S05]  /*a2f0*/  @P0 BRA `(.L_x_240) ;  /* 0x00003b5000000947 */ /* 0x000fea0003800000 */
[----:B------:R-:W-:Y:S01]  /*a300*/  ISETP.GE.AND P0, PT, R106, c[0x0][0x27c], PT ;  /* 0x00009f006a007a0c */ /* 0x000fe20003f06270 */
[----:B------:R-:W-:-:S12]  /*a310*/  BSSY B0, `(.L_x_241) ;  /* 0x0000028000007945 */ /* 0x000fd80003800000 */
[----:B------:R-:W-:Y:S05]  /*a320*/  @P0 BRA `(.L_x_242) ;  /* 0x0000026000000947 */ /* 0x000fea0003800000 */
[----:B-1----:R-:W1:Y:S01]  /*a330*/  LDS.128 R4, [R202+0xe000] ;  /* 0x00e00000ca047984 */ /* 0x002e620000000c00 */
        /* <DEDUP_REMOVED lines=8> */
[-C--:B------:R-:W-:Y:S01]  /*a3c0*/  FMUL.FTZ R15, R0, R8.reuse ;  /* 0x00000008000f7220 */ /* 0x080fe20000410000 */
[----:B------:R-:W-:Y:S01]  /*a3d0*/  LOP3.LUT R5, R17, 0xffff0000, RZ, 0xc0, !PT ;  /* 0xffff000011057812 */ /* 0x000fe200078ec0ff */
[C---:B------:R-:W-:Y:S01]  /*a3e0*/  FMUL.FTZ R14, R3.reuse, R8 ;  /* 0x00000008030e7220 */ /* 0x040fe20000410000 */
[C---:B------:R-:W-:Y:S01]  /*a3f0*/  SHF.L.U32 R12, R6.reuse, 0x10, RZ ;  /* 0x00000010060c7819 */ /* 0x040fe200000006ff */
[-C--:B------:R-:W-:Y:S01]  /*a400*/  FFMA.FTZ R16, R3, R9.reuse, -R15 ;  /* 0x0000000903107223 */ /* 0x080fe2000001080f */
[----:B------:R-:W-:Y:S01]  /*a410*/  LOP3.LUT R11, R6, 0xffff0000, RZ, 0xc0, !PT ;  /* 0xffff0000060b7812 */ /* 0x000fe200078ec0ff */
[-C--:B------:R-:W-:Y:S01]  /*a420*/  FMUL.FTZ R8, R5, R4.reuse ;  /* 0x0000000405087220 */ /* 0x080fe20000410000 */
[----:B------:R-:W-:Y:S01]  /*a430*/  LOP3.LUT R6, R7, 0xffff0000, RZ, 0xc0, !PT ;  /* 0xffff000007067812 */ /* 0x000fe200078ec0ff */
[----:B------:R-:W-:Y:S01]  /*a440*/  FFMA.FTZ R15, R0, R9, R14 ;  /* 0x00000009000f7223 */ /* 0x000fe2000001000e */
[----:B------:R-:W-:Y:S01]  /*a450*/  LOP3.LUT R0, R24, 0xffff0000, RZ, 0xc0, !PT ;  /* 0xffff000018007812 */ /* 0x000fe200078ec0ff */
[----:B------:R-:W-:Y:S01]  /*a460*/  FMUL.FTZ R7, R2, R4 ;  /* 0x0000000402077220 */ /* 0x000fe20000410000 */
[----:B------:R-:W-:Y:S01]  /*a470*/  SHF.L.U32 R4, R48, 0x10, RZ ;  /* 0x0000001030047819 */ /* 0x000fe200000006ff */
[-C--:B------:R-:W-:Y:S01]  /*a480*/  FFMA.FTZ R14, R2, R13.reuse, -R8 ;  /* 0x0000000d020e7223 */ /* 0x080fe20000010808 */
[----:B------:R-:W-:Y:S01]  /*a490*/  SHF.L.U32 R2, R24, 0x10, RZ ;  /* 0x0000001018027819 */ /* 0x000fe200000006ff */
[----:B------:R-:W-:Y:S01]  /*a4a0*/  FFMA.FTZ R9, R5, R13, R7 ;  /* 0x0000000d05097223 */ /* 0x000fe20000010007 */
[----:B------:R-:W-:Y:S01]  /*a4b0*/  LOP3.LUT R3, R48, 0xffff0000, RZ, 0xc0, !PT ;  /* 0xffff000030037812 */ /* 0x000fe200078ec0ff */
[----:B------:R-:W-:-:S02]  /*a4c0*/  FMUL.FTZ R7, R0, R6 ;  /* 0x0000000600077220 */ /* 0x000fc40000410000 */
[-C--:B------:R-:W-:Y:S02]  /*a4d0*/  FMUL.FTZ R8, R2, R11.reuse ;  /* 0x0000000b02087220 */ /* 0x080fe40000410000 */
[C---:B------:R-:W-:Y:S02]  /*a4e0*/  FMUL.FTZ R5, R4.reuse, R11 ;  /* 0x0000000b04057220 */ /* 0x040fe40000410000 */
[----:B------:R-:W-:Y:S02]  /*a4f0*/  FMUL.FTZ R6, R3, R6 ;  /* 0x0000000603067220 */ /* 0x000fe40000410000 */
[----:B------:R-:W-:Y:S01]  /*a500*/  FFMA.FTZ R8, R4, R12, -R8 ;  /* 0x0000000c04087223 */ /* 0x000fe20000010808 */
        /* <DEDUP_REMOVED lines=8> */
.L_x_242:
[----:B------:R-:W-:Y:S05]  /*a590*/  BSYNC B0 ;  /* 0x0000000000007941 */ /* 0x000fea0003800000 */
.L_x_241:
        /* <DEDUP_REMOVED lines=41> */
.L_x_244:
[----:B------:R-:W-:Y:S05]  /*a830*/  BSYNC B0 ;  /* 0x0000000000007941 */ /* 0x000fea0003800000 */
.L_x_243:
        /* <DEDUP_REMOVED lines=41> */
.L_x_246:
[----:B------:R-:W-:Y:S05]  /*aad0*/  BSYNC B0 ;  /* 0x0000000000007941 */ /* 0x000fea0003800000 */
.L_x_245:
        /* <DEDUP_REMOVED lines=41> */
.L_x_248:
[----:B------:R-:W-:Y:S05]  /*ad70*/  BSYNC B0 ;  /* 0x0000000000007941 */ /* 0x000fea0003800000 */
.L_x_247:
        /* <DEDUP_REMOVED lines=41> */
.L_x_250:
[----:B------:R-:W-:Y:S05]  /*b010*/  BSYNC B0 ;  /* 0x0000000000007941 */ /* 0x000fea0003800000 */
.L_x_249:
        /* <DEDUP_REMOVED lines=21> */
[C---:B------:R-:W-:Y:S01]  /*b170*/  FMUL.FTZ R7, R2.reuse, R4 ;  /* 0x0000000402077220 */ /* 0x040fe20000410000 */
        /* <DEDUP_REMOVED lines=17> */
[----:B------:R1:W-:Y:S01]  /*b290*/  STS.128 [R203+0x16000], R4 ;  /* 0x01600004cb007388 */ /* 0x0003e20000000c00 */
[----:B------:R-:W-:Y:S05]  /*b2a0*/  BRA `(.L_x_240) ;  /* 0x00002ba000007947 */ /* 0x000fea0003800000 */
.L_x_225:
        /* <DEDUP_REMOVED lines=19> */
[C---:B-12-4-:R-:W-:Y:S01]  /*b3e0*/  ISETP.GE.AND P0, PT, R102.reuse, c[0x0][0x27c], PT ;  /* 0x00009f0066007a0c */ /* 0x056fe20003f06270 */
[----:B------:R-:W-:Y:S01]  /*b3f0*/  CS2R R22, SRZ ;  /* 0x0000000000167805 */ /* 0x000fe2000001ff00 */
[----:B------:R-:W-:Y:S01]  /*b400*/  IADD3 R5, R102, 0x20, RZ ;  /* 0x0000002066057810 */ /* 0x000fe20007ffe0ff */
[----:B------:R-:W-:Y:S01]  /*b410*/  CS2R R20, SRZ ;  /* 0x0000000000147805 */ /* 0x000fe2000001ff00 */
[----:B------:R-:W-:Y:S01]  /*b420*/  CS2R R10, SRZ ;  /* 0x00000000000a7805 */ /* 0x000fe2000001ff00 */
[----:B------:R-:W-:Y:S01]  /*b430*/  CS2R R8, SRZ ;  /* 0x0000000000087805 */ /* 0x000fe2000001ff00 */
[----:B------:R-:W-:Y:S01]  /*b440*/  ISETP.GE.AND P2, PT, R5, c[0x0][0x27c], PT ;  /* 0x00009f0005007a0c */ /* 0x000fe20003f46270 */
[----:B------:R-:W-:Y:S01]  /*b450*/  CS2R R26, SRZ ;  /* 0x00000000001a7805 */ /* 0x000fe2000001ff00 */
[----:B------:R-:W-:-:S05]  /*b460*/  CS2R R24, SRZ ;  /* 0x0000000000187805 */ /* 0x000fca000001ff00 */
[C---:B------:R-:W-:Y:S01]  /*b470*/  @!P0 IMAD.SHL.U32 R4, R102.reuse, 0x2, RZ ;  /* 0x0000000266048824 */ /* 0x040fe200078e00ff */
[----:B------:R-:W-:-:S04]  /*b480*/  @!P0 SHF.L.U64.HI R0, R102, 0x1, R103 ;  /* 0x0000000166008819 */ /* 0x000fc80000010267 */
[-C--:B------:R-:W-:Y:S02]  /*b490*/  @!P0 IADD3 R32, P1, R28, R4.reuse, RZ ;  /* 0x000000041c208210 */ /* 0x080fe40007f3e0ff */
[----:B------:R-:W-:Y:S02]  /*b4a0*/  @!P0 IADD3 R30, P3, R2, R4, RZ ;  /* 0x00000004021e8210 */ /* 0x000fe40007f7e0ff */
[----:B------:R-:W-:Y:S01]  /*b4b0*/  IADD3 R4, R102, 0x40, RZ ;  /* 0x0000004066047810 */ /* 0x000fe20007ffe0ff */
[----:B------:R-:W-:Y:S01]  /*b4c0*/  @!P0 IMAD.X R33, R29, 0x1, R0, P1 ;  /* 0x000000011d218824 */ /* 0x000fe200008e0600 */
[----:B------:R-:W-:Y:S02]  /*b4d0*/  @!P0 IADD3.X R31, R3, R0, RZ, P3, !PT ;  /* 0x00000000031f8210 */ /* 0x000fe40001ffe4ff */
[----:B------:R-:W-:Y:S01]  /*b4e0*/  ISETP.GE.AND P1, PT, R4, c[0x0][0x27c], PT ;  /* 0x00009f0004007a0c */ /* 0x000fe20003f26270 */
[----:B------:R-:W-:-:S04]  /*b4f0*/  @!P2 IMAD.SHL.U32 R4, R216, 0x8, RZ ;  /* 0x00000008d804a824 */ /* 0x000fc800078e00ff */
[----:B------:R-:W-:-:S04]  /*b500*/  @!P2 IMAD.WIDE R12, R4, 0x2, R28 ;  /* 0x00000002040ca825 */ /* 0x000fc800078e021c */
[----:B------:R-:W-:Y:S01]  /*b510*/  @!P2 IMAD.WIDE R6, R4, 0x2, R2 ;  /* 0x000000020406a825 */ /* 0x000fe200078e0202 */
[----:B------:R1:W5:Y:S03]  /*b520*/  @!P2 LD.E.128 R20, [R12.64] ;  /* 0x0000000a0c14a980 */ /* 0x000366000c101d00 */
[----:B------:R-:W-:Y:S01]  /*b530*/  @!P1 SHF.L.U32 R0, R215, 0x3, RZ ;  /* 0x00000003d7009819 */ /* 0x000fe200000006ff */
[----:B------:R2:W5:Y:S04]  /*b540*/  @!P2 LD.E.128 R8, [R6.64] ;  /* 0x0000000a0608a980 */ /* 0x000568000c101d00 */
[C---:B------:R-:W-:Y:S01]  /*b550*/  @!P1 IMAD.WIDE R4, R0.reuse, 0x2, R28 ;  /* 0x0000000200049825 */ /* 0x040fe200078e021c */
[----:B------:R-:W-:Y:S01]  /*b560*/  CS2R R14, SRZ ;  /* 0x00000000000e7805 */ /* 0x000fe2000001ff00 */
[----:B------:R-:W-:Y:S01]  /*b570*/  CS2R R18, SRZ ;  /* 0x0000000000127805 */ /* 0x000fe2000001ff00 */
[----:B------:R-:W-:Y:S01]  /*b580*/  CS2R R16, SRZ ;  /* 0x0000000000107805 */ /* 0x000fe2000001ff00 */
[----:B------:R-:W-:Y:S01]  /*b590*/  @!P1 IMAD.WIDE R2, R0, 0x2, R2 ;  /* 0x0000000200029825 */ /* 0x000fe200078e0202 */
[----:B------:R3:W5:Y:S04]  /*b5a0*/  @!P1 LD.E.128 R24, [R4.64] ;  /* 0x0000000a04189980 */ /* 0x000768000c101d00 */
[----:B------:R4:W5:Y:S01]  /*b5b0*/  @!P0 LD.E.128 R16, [R32.64] ;  /* 0x0000000a20108980 */ /* 0x000962000c101d00 */
[----:B-1----:R-:W-:Y:S01]  /*b5c0*/  CS2R R12, SRZ ;  /* 0x00000000000c7805 */ /* 0x002fe2000001ff00 */
[----:B--2---:R-:W-:-:S05]  /*b5d0*/  CS2R R6, SRZ ;  /* 0x0000000000067805 */ /* 0x004fca000001ff00 */
[----:B------:R4:W5:Y:S01]  /*b5e0*/  @!P1 LD.E.128 R12, [R2.64] ;  /* 0x0000000a020c9980 */ /* 0x000962000c101d00 */
[----:B---3--:R-:W-:-:S06]  /*b5f0*/  CS2R R4, SRZ ;  /* 0x0000000000047805 */ /* 0x008fcc000001ff00 */
[----:B------:R4:W5:Y:S02]  /*b600*/  @!P0 LD.E.128 R4, [R30.64] ;  /* 0x0000000a1e048980 */ /* 0x000964000c101d00 */
.L_x_252:
[----:B-12-4-:R-:W-:Y:S05]  /*b610*/  BSYNC B0 ;  /* 0x0000000000007941 */ /* 0x016fea0003800000 */
.L_x_251:
[--C-:B-----5:R-:W-:Y:S01]  /*b620*/  IMAD.MOV.U32 R42, RZ, RZ, R23.reuse ;  /* 0x000000ffff2a7224 */ /* 0x120fe200078e0017 */
[----:B------:R-:W-:Y:S01]  /*b630*/  SHF.R.U32.HI R0, RZ, 0x10, R23 ;  /* 0x00000010ff007819 */ /* 0x000fe20000011617 */
[----:B------:R-:W-:Y:S01]  /*b640*/  IMAD.MOV.U32 R54, RZ, RZ, R16 ;  /* 0x000000ffff367224 */ /* 0x000fe200078e0010 */
[--C-:B------:R-:W-:Y:S01]  /*b650*/  SHF.R.U64 R52, R16, 0x10, R17.reuse ;  /* 0x0000001010347819 */ /* 0x100fe20000001211 */
[--C-:B------:R-:W-:Y:S01]  /*b660*/  IMAD.MOV.U32 R53, RZ, RZ, R17.reuse ;  /* 0x000000ffff357224 */ /* 0x100fe200078e0011 */
[----:B------:R-:W-:Y:S01]  /*b670*/  PRMT R42, R42, 0x5410, R0 ;  /* 0x000054102a2a7816 */ /* 0x000fe20000000000 */
[----:B------:R-:W-:Y:S01]  /*b680*/  IMAD R0, R237, -0x80, R34 ;  /* 0xffffff80ed007824 */ /* 0x000fe200078e0222 */
[----:B------:R-:W-:Y:S01]  /*b690*/  PRMT R52, R54, 0x5410, R52 ;  /* 0x0000541036347816 */ /* 0x000fe20000000034 */
[----:B------:R-:W-:Y:S01]  /*b6a0*/  IMAD.MOV.U32 R51, RZ, RZ, R18 ;  /* 0x000000ffff337224 */ /* 0x000fe200078e0012 */
[----:B------:R-:W-:Y:S01]  /*b6b0*/  SHF.R.U32.HI R48, RZ, 0x10, R17 ;  /* 0x00000010ff307819 */ /* 0x000fe20000011611 */
[----:B------:R-:W-:Y:S01]  /*b6c0*/  IMAD.MOV.U32 R50, RZ, RZ, R19 ;  /* 0x000000ffff327224 */ /* 0x000fe200078e0013 */
[----:B------:R-:W-:Y:S01]  /*b6d0*/  IMNMX R54, R0, 0x80, PT ;  /* 0x0000008000367817 */ /* 0x000fe20003800200 */
[----:B------:R-:W-:Y:S01]  /*b6e0*/  IMAD.MOV.U32 R46, RZ, RZ, R21 ;  /* 0x000000ffff2e7224 */ /* 0x000fe200078e0015 */
[--C-:B------:R-:W-:Y:S01]  /*b6f0*/  SHF.R.U64 R49, R18, 0x10, R19.reuse ;  /* 0x0000001012317819 */ /* 0x100fe20000001213 */
[----:B------:R-:W-:Y:S01]  /*b700*/  IMAD.MOV.U32 R43, RZ, RZ, R22 ;  /* 0x000000ffff2b7224 */ /* 0x000fe200078e0016 */
[----:B------:R-:W-:Y:S01]  /*b710*/  ISETP.GE.AND P0, PT, R212, R54, PT ;  /* 0x00000036d400720c */ /* 0x000fe20003f06270 */
[----:B------:R-:W-:Y:S01]  /*b720*/  IMAD.MOV.U32 R38, RZ, RZ, R24 ;  /* 0x000000ffff267224 */ /* 0x000fe200078e0018 */
[----:B------:R-:W-:Y:S01]  /*b730*/  SHF.R.U32.HI R44, RZ, 0x10, R19 ;  /* 0x00000010ff2c7819 */ /* 0x000fe20000011613 */
[----:B------:R-:W-:Y:S01]  /*b740*/  IMAD.MOV.U32 R39, RZ, RZ, R25 ;  /* 0x000000ffff277224 */ /* 0x000fe200078e0019 */
[----:B------:R-:W-:Y:S01]  /*b750*/  SHF.R.U64 R45, R20, 0x10, R21 ;  /* 0x00000010142d7819 */ /* 0x000fe20000001215 */
        /* <DEDUP_REMOVED lines=13> */
[--C-:B------:R-:W-:Y:S01]  /*b830*/  SHF.R.U64 R29, R4, 0x10, R5.reuse ;  /* 0x00000010041d7819 */ /* 0x100fe20000001205 */
[----:B------:R-:W-:Y:S01]  /*b840*/  IMAD.MOV.U32 R31, RZ, RZ, R4 ;  /* 0x000000ffff1f7224 */ /* 0x000fe200078e0004 */
[----:B------:R-:W-:Y:S01]  /*b850*/  SHF.R.U32.HI R24, RZ, 0x10, R5 ;  /* 0x00000010ff187819 */ /* 0x000fe20000011605 */
[--C-:B------:R-:W-:Y:S01]  /*b860*/  IMAD.MOV.U32 R26, RZ, RZ, R7.reuse ;  /* 0x000000ffff1a7224 */ /* 0x100fe200078e0007 */
        /* <DEDUP_REMOVED lines=45> */
[----:B------:R-:W2:Y:S01]  /*bb40*/  LDL R58, [R1+0x24] ;  /* 0x00002400013a7983 */ /* 0x000ea20000100800 */
[----:B------:R-:W-:-:S04]  /*bb50*/  MOV R0, c[0x0][0x27c] ;  /* 0x00009f0000007a02 */ /* 0x000fc80000000f00 */
[----:B------:R-:W-:-:S04]  /*bb60*/  LEA.HI R0, R0, R240, RZ, 0x1d ;  /* 0x000000f000007211 */ /* 0x000fc800078fe8ff */
[----:B------:R-:W-:Y:S01]  /*bb70*/  SHF.R.S32.HI R3, RZ, 0x1f, R0 ;  /* 0x0000001fff037819 */ /* 0x000fe20000011400 */
[----:B------:R-:W-:-:S03]  /*bb80*/  IMAD.SHL.U32 R2, R0, 0x8, RZ ;  /* 0x0000000800027824 */ /* 0x000fc600078e00ff */
[----:B------:R-:W-:Y:S02]  /*bb90*/  LEA.HI R0, R3, R0, RZ, 0x3 ;  /* 0x0000000003007211 */ /* 0x000fe400078f18ff */
[----:B------:R-:W-:Y:S02]  /*bba0*/  LOP3.LUT R2, R218, 0x38, R2, 0xf8, !PT ;  /* 0x00000038da027812 */ /* 0x000fe400078ef802 */
[----:B------:R-:W-:Y:S02]  /*bbb0*/  SHF.L.U32 R0, R0, 0xa, RZ ;  /* 0x0000000a00007819 */ /* 0x000fe400000006ff */
[----:B------:R-:W-:Y:S02]  /*bbc0*/  LOP3.LUT R2, R2, R219, RZ, 0x3c, !PT ;  /* 0x000000db02027212 */ /* 0x000fe400078e3cff */
[----:B------:R-:W-:-:S04]  /*bbd0*/  LOP3.LUT R0, R0, 0x7fffe000, RZ, 0xc0, !PT ;  /* 0x7fffe00000007812 */ /* 0x000fc800078ec0ff */
[----:B------:R-:W-:Y:S02]  /*bbe0*/  IADD3 R0, R2, R0, R220 ;  /* 0x0000000002007210 */ /* 0x000fe40007ffe0dc */
[----:B------:R-:W-:-:S03]  /*bbf0*/  SHF.L.U32 R2, R31, 0x10, RZ ;  /* 0x000000101f027819 */ /* 0x000fc600000006ff */
[----:B------:R-:W-:Y:S02]  /*bc00*/  IMAD.SHL.U32 R23, R0, 0x2, RZ ;  /* 0x0000000200177824 */ /* 0x000fe400078e00ff */
[----:B------:R-:W-:-:S03]  /*bc10*/  IMAD.U32 R0, R52, 0x10000, RZ ;  /* 0x0001000034007824 */ /* 0x000fc600078e00ff */
[----:B------:R-:W1:Y:S02]  /*bc20*/  LDS.128 R4, [R23+0xc100] ;  /* 0x00c1000017047984 */ /* 0x000e640000000c00 */
[----:B-1----:R-:W-:Y:S02]  /*bc30*/  SHF.L.U32 R3, R4, 0x10, RZ ;  /* 0x0000001004037819 */ /* 0x002fe400000006ff */
[----:B------:R-:W-:Y:S02]  /*bc40*/  LOP3.LUT R18, R5, 0xffff0000, RZ, 0xc0, !PT ;  /* 0xffff000005127812 */ /* 0x000fe400078ec0ff */
[----:B------:R-:W-:Y:S01]  /*bc50*/  LOP3.LUT R17, R7, 0xffff0000, RZ, 0xc0, !PT ;  /* 0xffff000007117812 */ /* 0x000fe200078ec0ff */
[----:B------:R-:W-:Y:S01]  /*bc60*/  FMUL.FTZ R20, R3, R2 ;  /* 0x0000000203147220 */ /* 0x000fe20000410000 */
[----:B--2---:R-:W1:Y:S02]  /*bc70*/  LDS.128 R8, [R58] ;  /* 0x000000003a087984 */ /* 0x004e640000000c00 */
[C---:B-1----:R-:W-:Y:S01]  /*bc80*/  SHF.L.U32 R12, R8.reuse, 0x10, RZ ;  /* 0x00000010080c7819 */ /* 0x042fe200000006ff */
[----:B------:R-:W-:Y:S01]  /*bc90*/  IMAD.U32 R14, R9, 0x10000, RZ ;  /* 0x00010000090e7824 */ /* 0x000fe200078e00ff */
[----:B------:R-:W-:Y:S01]  /*bca0*/  LOP3.LUT R13, R8, 0xffff0000, RZ, 0xc0, !PT ;  /* 0xffff0000080d7812 */ /* 0x000fe200078ec0ff */
[----:B------:R-:W-:Y:S01]  /*bcb0*/  IMAD.U32 R19, R11, 0x10000, RZ ;  /* 0x000100000b137824 */ /* 0x000fe200078e00ff */
[----:B------:R-:W-:Y:S01]  /*bcc0*/  LOP3.LUT R8, R4, 0xffff0000, RZ, 0xc0, !PT ;  /* 0xffff000004087812 */ /* 0x000fe200078ec0ff */
[----:B------:R-:W-:Y:S01]  /*bcd0*/  FFMA.FTZ R29, R12, R0, -R20 ;  /* 0x000000000c1d7223 */ /* 0x000fe20000010814 */
[----:B------:R-:W-:Y:S01]  /*bce0*/  LOP3.LUT R22, R9, 0xffff0000, RZ, 0xc0, !PT ;  /* 0xffff000009167812 */ /* 0x000fe200078ec0ff */
[----:B------:R-:W-:Y:S01]  /*bcf0*/  IMAD.U32 R9, R5, 0x10000, RZ ;  /* 0x0001000005097824 */ /* 0x000fe200078e00ff */
[----:B------:R-:W-:-:S02]  /*bd00*/  LOP3.LUT R4, R31, 0xffff0000, RZ, 0xc0, !PT ;  /* 0xffff00001f047812 */ /* 0x000fc400078ec0ff */
[----:B------:R-:W-:Y:S02]  /*bd10*/  LOP3.LUT R21, R11, 0xffff0000, RZ, 0xc0, !PT ;  /* 0xffff00000b157812 */ /* 0x000fe400078ec0ff */
[C---:B------:R-:W-:Y:S02]  /*bd20*/  SHF.L.U32 R5, R6.reuse, 0x10, RZ ;  /* 0x0000001006057819 */ /* 0x040fe400000006ff */
[----:B------:R-:W-:Y:S01]  /*bd30*/  LOP3.LUT R11, R6, 0xffff0000, RZ, 0xc0, !PT ;  /* 0xffff0000060b7812 */ /* 0x000fe200078ec0ff */
[----:B------:R-:W-:Y:S01]  /*bd40*/  FMUL.FTZ R6, R3, R0 ;  /* 0x0000000003067220 */ /* 0x000fe20000410000 */
[C---:B------:R-:W-:Y:S02]  /*bd50*/  SHF.L.U32 R15, R10.reuse, 0x10, RZ ;  /* 0x000000100a0f7819 */ /* 0x040fe400000006ff */
[----:B------:R-:W-:Y:S01]  /*bd60*/  LOP3.LUT R16, R10, 0xffff0000, RZ, 0xc0, !PT ;  /* 0xffff00000a107812 */ /* 0x000fe200078ec0ff */
[----:B------:R-:W-:Y:S01]  /*bd70*/  IMAD.U32 R10, R7, 0x10000, RZ ;  /* 0x00010000070a7824 */ /* 0x000fe200078e00ff */
[----:B------:R-:W-:Y:S01]  /*bd80*/  LOP3.LUT R3, R52, 0xffff0000, RZ, 0xc0, !PT ;  /* 0xffff000034037812 */ /* 0x000fe200078ec0ff */
[----:B------:R-:W-:Y:S01]  /*bd90*/  FMUL.FTZ R7, R8, R4 ;  /* 0x0000000408077220 */ /* 0x000fe20000410000 */
[----:B------:R-:W-:Y:S01]  /*bda0*/  SHF.L.U32 R0, R32, 0x10, RZ ;  /* 0x0000001020007819 */ /* 0x000fe200000006ff */
[----:B------:R-:W-:Y:S01]  /*bdb0*/  FFMA.FTZ R28, R12, R2, R6 ;  /* 0x000000020c1c7223 */ /* 0x000fe20000010006 */
[----:B------:R-:W-:Y:S01]  /*bdc0*/  SHF.L.U32 R6, R30, 0x10, RZ ;  /* 0x000000101e067819 */ /* 0x000fe200000006ff */
[----:B------:R-:W-:-:S02]  /*bdd0*/  FFMA.FTZ R27, R13, R3, -R7 ;  /* 0x000000030d1b7223 */ /* 0x000fc40000010807 */
[----:B------:R-:W-:Y:S02]  /*bde0*/  IMAD.U32 R2, R48, 0x10000, RZ ;  /* 0x0001000030027824 */ /* 0x000fe400078e00ff */
[C---:B------:R-:W-:Y:S02]  /*bdf0*/  FMUL.FTZ R7, R9.reuse, R0 ;  /* 0x0000000009077220 */ /* 0x040fe40000410000 */
[----:B------:R-:W-:Y:S02]  /*be00*/  FMUL.FTZ R8, R8, R3 ;  /* 0x0000000308087220 */ /* 0x000fe40000410000 */
[-C--:B------:R-:W-:Y:S02]  /*be10*/  FMUL.FTZ R3, R9, R2.reuse ;  /* 0x0000000209037220 */ /* 0x080fe40000410000 */
[----:B------:R-:W-:Y:S02]  /*be20*/  FFMA.FTZ R25, R14, R2, -R7 ;  /* 0x000000020e197223 */ /* 0x000fe40000010807 */
[----:B------:R-:W-:-:S02]  /*be30*/  IMAD.U32 R2, R49, 0x10000, RZ ;  /* 0x0001000031027824 */ /* 0x000fc400078e00ff */
[----:B------:R-:W-:Y:S02]  /*be40*/  FFMA.FTZ R26, R13, R4, R8 ;  /* 0x000000040d1a7223 */ /* 0x000fe40000010008 */
[----:B------:R-:W-:Y:S01]  /*be50*/  FFMA.FTZ R24, R14, R0, R3 ;  /* 0x000000000e187223 */ /* 0x000fe20000010003 */
[----:B------:R-:W-:Y:S01]  /*be60*/  LOP3.LUT R3, R49, 0xffff0000, RZ, 0xc0, !PT ;  /* 0xffff000031037812 */ /* 0x000fe200078ec0ff */
[C---:B------:R-:W-:Y:S01]  /*be70*/  FMUL.FTZ R4, R5.reuse, R6 ;  /* 0x0000000605047220 */ /* 0x040fe20000410000 */
[----:B------:R-:W-:Y:S01]  /*be80*/  LOP3.LUT R0, R30, 0xffff0000, RZ, 0xc0, !PT ;  /* 0xffff00001e007812 */ /* 0x000fe200078ec0ff */
[-C--:B------:R-:W-:Y:S01]  /*be90*/  FMUL.FTZ R9, R5, R2.reuse ;  /* 0x0000000205097220 */ /* 0x080fe20000410000 */
[----:B------:R-:W-:Y:S01]  /*bea0*/  SHF.L.U32 R5, R33, 0x10, RZ ;  /* 0x0000001021057819 */ /* 0x000fe200000006ff */
[----:B------:R-:W-:Y:S01]  /*beb0*/  FFMA.FTZ R20, R15, R2, -R4 ;  /* 0x000000020f147223 */ /* 0x000fe20000010804 */
[----:B------:R-:W-:Y:S01]  /*bec0*/  SHF.L.U32 R2, R44, 0x10, RZ ;  /* 0x000000102c027819 */ /* 0x000fe200000006ff */
[----:B------:R-:W-:-:S02]  /*bed0*/  FMUL.FTZ R7, R11, R3 ;  /* 0x000000030b077220 */ /* 0x000fc40000410000 */
[----:B------:R-:W-:Y:S02]  /*bee0*/  FMUL.FTZ R4, R10, R5 ;  /* 0x000000050a047220 */ /* 0x000fe40000410000 */
[----:B------:R-:W-:Y:S02]  /*bef0*/  FMUL.FTZ R8, R11, R0 ;  /* 0x000000000b087220 */ /* 0x000fe40000410000 */
[----:B------:R-:W-:Y:S02]  /*bf00*/  FFMA.FTZ R15, R15, R6, R9 ;  /* 0x000000060f0f7223 */ /* 0x000fe40000010009 */
[----:B------:R-:W-:Y:S01]  /*bf10*/  FFMA.FTZ R11, R16, R0, R7 ;  /* 0x00000000100b7223 */ /* 0x000fe20000010007 */
[----:B------:R-:W-:Y:S01]  /*bf20*/  LOP3.LUT R0, R33, 0xffff0000, RZ, 0xc0, !PT ;  /* 0xffff000021007812 */ /* 0x000fe200078ec0ff */
[-C--:B------:R-:W-:Y:S02]  /*bf30*/  FMUL.FTZ R6, R10, R2.reuse ;  /* 0x000000020a067220 */ /* 0x080fe40000410000 */
[C---:B------:R-:W-:Y:S01]  /*bf40*/  FFMA.FTZ R13, R19.reuse, R2, -R4 ;  /* 0x00000002130d7223 */ /* 0x040fe20000010804 */
[----:B------:R-:W-:Y:S01]  /*bf50*/  LOP3.LUT R2, R32, 0xffff0000, RZ, 0xc0, !PT ;  /* 0xffff000020027812 */ /* 0x000fe200078ec0ff */
[----:B------:R-:W-:Y:S01]  /*bf60*/  FFMA.FTZ R14, R16, R3, -R8 ;  /* 0x00000003100e7223 */ /* 0x000fe20000010808 */
[----:B------:R-:W-:Y:S01]  /*bf70*/  LOP3.LUT R4, R48, 0xffff0000, RZ, 0xc0, !PT ;  /* 0xffff000030047812 */ /* 0x000fe200078ec0ff */
[----:B------:R-:W-:Y:S01]  /*bf80*/  FFMA.FTZ R12, R19, R5, R6 ;  /* 0x00000005130c7223 */ /* 0x000fe20000010006 */
[----:B------:R-:W-:Y:S01]  /*bf90*/  LOP3.LUT R3, R44, 0xffff0000, RZ, 0xc0, !PT ;  /* 0xffff00002c037812 */ /* 0x000fe200078ec0ff */
[----:B------:R-:W-:Y:S01]  /*bfa0*/  FMUL.FTZ R8, R18, R2 ;  /* 0x0000000212087220 */ /* 0x000fe20000410000 */
[----:B------:R-:W-:Y:S01]  /*bfb0*/  F2FP.BF16.PACK_AB R10, R14, R20 ;  /* 0x000000140e0a723e */ /* 0x000fe200000010ff */
[----:B------:R-:W-:-:S02]  /*bfc0*/  FMUL.FTZ R6, R17, R0 ;  /* 0x0000000011067220 */ /* 0x000fc40000410000 */
[-C--:B------:R-:W-:Y:S02]  /*bfd0*/  FMUL.FTZ R7, R18, R4.reuse ;  /* 0x0000000412077220 */ /* 0x080fe40000410000 */
[----:B------:R-:W-:Y:S02]  /*bfe0*/  FMUL.FTZ R5, R17, R3 ;  /* 0x0000000311057220 */ /* 0x000fe40000410000 */
[C---:B------:R-:W-:Y:S01]  /*bff0*/  FFMA.FTZ R9, R22.reuse, R4, -R8 ;  /* 0x0000000416097223 */ /* 0x040fe20000010808 */
[----:B------:R-:W-:Y:S01]  /*c000*/  F2FP.BF16.PACK_AB R8, R27, R29 ;  /* 0x0000001d1b08723e */ /* 0x000fe200000010ff */
[----:B------:R-:W-:Y:S01]  /*c010*/  FFMA.FTZ R3, R21, R3, -R6 ;  /* 0x0000000315037223 */ /* 0x000fe20000010806 */
[----:B------:R-:W-:Y:S01]  /*c020*/  F2FP.BF16.PACK_AB R6, R11, R15 ;  /* 0x0000000f0b06723e */ /* 0x000fe200000010ff */
[----:B------:R-:W-:Y:S01]  /*c030*/  FFMA.FTZ R2, R22, R2, R7 ;  /* 0x0000000216027223 */ /* 0x000fe20000010007 */
[----:B------:R-:W-:Y:S01]  /*c040*/  F2FP.BF16.PACK_AB R9, R9, R25 ;  /* 0x000000190909723e */ /* 0x000fe200000010ff */
[----:B------:R-:W-:Y:S01]  /*c050*/  FFMA.FTZ R0, R21, R0, R5 ;  /* 0x0000000015007223 */ /* 0x000fe20000010005 */
[----:B------:R-:W-:-:S02]  /*c060*/  F2FP.BF16.PACK_AB R11, R3, R13 ;  /* 0x0000000d030b723e */ /* 0x000fc400000010ff */
[----:B------:R-:W-:Y:S02]  /*c070*/  F2FP.BF16.PACK_AB R4, R26, R28 ;  /* 0x0000001c1a04723e */ /* 0x000fe400000010ff */
[----:B------:R-:W-:Y:S01]  /*c080*/  F2FP.BF16.PACK_AB R5, R2, R24 ;  /* 0x000000180205723e */ /* 0x000fe200000010ff */
[----:B------:R1:W-:Y:S01]  /*c090*/  STS.128 [R58], R8 ;  /* 0x000000083a007388 */ /* 0x0003e20000000c00 */
[----:B------:R-:W-:-:S05]  /*c0a0*/  F2FP.BF16.PACK_AB R7, R0, R12 ;  /* 0x0000000c0007723e */ /* 0x000fca00000010ff */
[----:B------:R1:W-:Y:S02]  /*c0b0*/  STS.128 [R23+0xc100], R4 ;  /* 0x00c1000417007388 */ /* 0x0003e40000000c00 */
.L_x_256:
[----:B------:R-:W-:Y:S05]  /*c0c0*/  BSYNC B0 ;  /* 0x0000000000007941 */ /* 0x000fea0003800000 */
.L_x_255:
[----:B------:R-:W-:Y:S01]  /*c0d0*/  IADD3 R0, R102, 0x20, RZ ;  /* 0x0000002066007810 */ /* 0x000fe20007ffe0ff */
[----:B------:R-:W-:Y:S03]  /*c0e0*/  BSSY B0, `(.L_x_257) ;  /* 0x000005b000007945 */ /* 0x000fe60003800000 */
[----:B------:R-:W-:-:S13]  /*c0f0*/  ISETP.GE.AND P0, PT, R0, c[0x0][0x27c], PT ;  /* 0x00009f0000007a0c */ /* 0x000fda0003f06270 */
[----:B------:R-:W-:Y:S05]  /*c100*/  @P0 BRA `(.L_x_258) ;  /* 0x0000058000000947 */ /* 0x000fea0003800000 */
[----:B-1----:R-:W2:Y:S01]  /*c110*/  LDL R58, [R1+0x20] ;  /* 0x00002000013a7983 */ /* 0x002ea20000100800 */
        /* <DEDUP_REMOVED lines=50> */
[----:B------:R-:W-:Y:S01]  /*c440*/  FMUL.FTZ R4, R5, R6 ;  /* 0x0000000605047220 */ /* 0x000fe20000410000 */
        /* <DEDUP_REMOVED lines=36> */
.L_x_258:
[----:B------:R-:W-:Y:S05]  /*c690*/  BSYNC B0 ;  /* 0x0000000000007941 */ /* 0x000fea0003800000 */
.L_x_257:
[----:B------:R-:W-:-:S04]  /*c6a0*/  IADD3 R0, R102, 0x40, RZ ;  /* 0x0000004066007810 */ /* 0x000fc80007ffe0ff */
        /* <DEDUP_REMOVED lines=66> */
[----:B------:R-:W-:Y:S01]  /*cad0*/  FFMA.FTZ R13, R19, R2, -R4 ;  /* 0x00000002130d7223 */ /* 0x000fe20000010804 */
        /* <DEDUP_REMOVED lines=23> */
.L_x_254:
[----:B------:R-:W-:Y:S05]  /*cc50*/  BSYNC B1 ;  /* 0x0000000000017941 */ /* 0x000fea0003800000 */
.L_x_253:
[----:B------:R-:W-:-:S04]  /*cc60*/  IADD3 R0, R212, 0x40, RZ ;  /* 0x00000040d4007810 */ /* 0x000fc80007ffe0ff */
[----:B------:R-:W-:-:S13]  /*cc70*/  ISETP.GE.AND P0, PT, R0, R54, PT ;  /* 0x000000360000720c */ /* 0x000fda0003f06270 */
[----:B------:R-:W-:Y:S05]  /*cc80*/  @P0 BRA `(.L_x_240) ;  /* 0x000011c000000947 */ /* 0x000fea0003800000 */
[----:B-1----:R1:W5:Y:S01]  /*cc90*/  LDL R58, [R1+0x10] ;  /* 0x00001000013a7983 */ /* 0x0023620000100800 */
[----:B------:R-:W-:Y:S01]  /*cca0*/  ISETP.GE.AND P0, PT, R102, c[0x0][0x27c], PT ;  /* 0x00009f0066007a0c */ /* 0x000fe20003f06270 */
[----:B------:R-:W-:Y:S01]  /*ccb0*/  BSSY B0, `(.L_x_259) ;  /* 0x0000061000007945 */ /* 0x000fe20003800000 */
[C---:B------:R-:W-:Y:S02]  /*ccc0*/  IADD3 R59, R212.reuse, 0x40, RZ ;  /* 0x00000040d43b7810 */ /* 0x040fe40007ffe0ff */
[----:B------:R-:W-:-:S03]  /*ccd0*/  IADD3 R60, R212, 0x40, RZ ;  /* 0x00000040d43c7810 */ /* 0x000fc60007ffe0ff */
[----:B------:R-:W-:Y:S02]  /*cce0*/  IMAD.SHL.U32 R59, R59, 0x40, RZ ;  /* 0x000000403b3b7824 */ /* 0x000fe400078e00ff */
[----:B------:R-:W-:-:S03]  /*ccf0*/  IMAD.SHL.U32 R60, R60, 0x40, RZ ;  /* 0x000000403c3c7824 */ /* 0x000fc600078e00ff */
[----:B------:R-:W-:Y:S02]  /*cd00*/  LOP3.LUT R59, R59, 0x1c0, RZ, 0xc0, !PT ;  /* 0x000001c03b3b7812 */ /* 0x000fe400078ec0ff */
[----:B------:R-:W-:Y:S02]  /*cd10*/  LOP3.LUT R60, R60, 0x1c0, RZ, 0xc0, !PT ;  /* 0x000001c03c3c7812 */ /* 0x000fe400078ec0ff */
[----:B------:R-:W-:Y:S01]  /*cd20*/  SHF.R.U32.HI R59, RZ, 0x3, R59 ;  /* 0x00000003ff3b7819 */ /* 0x000fe2000001163b */
        /* <DEDUP_REMOVED lines=11> */
[----:B-----5:R-:W-:Y:S02]  /*cde0*/  IADD3 R0, R2, R0, R58 ;  /* 0x0000000002007210 */ /* 0x020fe40007ffe03a */
[----:B------:R-:W-:-:S03]  /*cdf0*/  SHF.L.U32 R2, R31, 0x10, RZ ;  /* 0x000000101f027819 */ /* 0x000fc600000006ff */
[----:B------:R-:W-:Y:S02]  /*ce00*/  IMAD.SHL.U32 R23, R0, 0x2, RZ ;  /* 0x0000000200177824 */ /* 0x000fe400078e00ff */
[----:B------:R-:W-:-:S03]  /*ce10*/  IMAD.U32 R0, R52, 0x10000, RZ ;  /* 0x0001000034007824 */ /* 0x000fc600078e00ff */
[----:B------:R-:W3:Y:S02]  /*ce20*/  LDS.128 R4, [R23+0xc100] ;  /* 0x00c1000017047984 */ /* 0x000ee40000000c00 */
[----:B---3--:R-:W-:Y:S02]  /*ce30*/  SHF.L.U32 R3, R4, 0x10, RZ ;  /* 0x0000001004037819 */ /* 0x008fe400000006ff */
[----:B------:R-:W-:Y:S02]  /*ce40*/  LOP3.LUT R18, R5, 0xffff0000, RZ, 0xc0, !PT ;  /* 0xffff000005127812 */ /* 0x000fe400078ec0ff */
[----:B------:R-:W-:Y:S01]  /*ce50*/  LOP3.LUT R17, R7, 0xffff0000, RZ, 0xc0, !PT ;  /* 0xffff000007117812 */ /* 0x000fe200078ec0ff */
[----:B------:R-:W-:Y:S01]  /*ce60*/  FMUL.FTZ R20, R2, R3 ;  /* 0x0000000302147220 */ /* 0x000fe20000410000 */
[----:B--2---:R-:W2:Y:S02]  /*ce70*/  LDS.128 R8, [R61] ;  /* 0x000000003d087984 */ /* 0x004ea40000000c00 */
[C---:B--2---:R-:W-:Y:S01]  /*ce80*/  SHF.L.U32 R12, R8.reuse, 0x10, RZ ;  /* 0x00000010080c7819 */ /* 0x044fe200000006ff */
        /* <DEDUP_REMOVED lines=22> */
[-C--:B------:R-:W-:Y:S02]  /*cff0*/  FMUL.FTZ R7, R0, R9.reuse ;  /* 0x0000000900077220 */ /* 0x080fe40000410000 */
[----:B------:R-:W-:Y:S02]  /*d000*/  FMUL.FTZ R8, R3, R8 ;  /* 0x0000000803087220 */ /* 0x000fe40000410000 */
[C---:B------:R-:W-:Y:S02]  /*d010*/  FMUL.FTZ R3, R2.reuse, R9 ;  /* 0x0000000902037220 */ /* 0x040fe40000410000 */
[----:B------:R-:W-:Y:S02]  /*d020*/  FFMA.FTZ R25, R2, R14, -R7 ;  /* 0x0000000e02197223 */ /* 0x000fe40000010807 */
[----:B------:R-:W-:-:S02]  /*d030*/  IMAD.U32 R2, R49, 0x10000, RZ ;  /* 0x0001000031027824 */ /* 0x000fc400078e00ff */
[----:B------:R-:W-:Y:S02]  /*d040*/  FFMA.FTZ R26, R4, R13, R8 ;  /* 0x0000000d041a7223 */ /* 0x000fe40000010008 */
[----:B------:R-:W-:Y:S01]  /*d050*/  FFMA.FTZ R24, R0, R14, R3 ;  /* 0x0000000e00187223 */ /* 0x000fe20000010003 */
[----:B------:R-:W-:Y:S01]  /*d060*/  LOP3.LUT R3, R49, 0xffff0000, RZ, 0xc0, !PT ;  /* 0xffff000031037812 */ /* 0x000fe200078ec0ff */
[-C--:B------:R-:W-:Y:S01]  /*d070*/  FMUL.FTZ R4, R6, R5.reuse ;  /* 0x0000000506047220 */ /* 0x080fe20000410000 */
[----:B------:R-:W-:Y:S01]  /*d080*/  LOP3.LUT R0, R30, 0xffff0000, RZ, 0xc0, !PT ;  /* 0xffff00001e007812 */ /* 0x000fe200078ec0ff */
[C---:B------:R-:W-:Y:S01]  /*d090*/  FMUL.FTZ R9, R2.reuse, R5 ;  /* 0x0000000502097220 */ /* 0x040fe20000410000 */
        /* <DEDUP_REMOVED lines=9> */
[C---:B------:R-:W-:Y:S02]  /*d130*/  FMUL.FTZ R6, R2.reuse, R10 ;  /* 0x0000000a02067220 */ /* 0x040fe40000410000 */
[-C--:B------:R-:W-:Y:S01]  /*d140*/  FFMA.FTZ R13, R2, R19.reuse, -R4 ;  /* 0x00000013020d7223 */ /* 0x080fe20000010804 */
        /* <DEDUP_REMOVED lines=8> */
[C---:B------:R-:W-:Y:S02]  /*d1d0*/  FMUL.FTZ R7, R4.reuse, R18 ;  /* 0x0000001204077220 */ /* 0x040fe40000410000 */
[----:B------:R-:W-:Y:S02]  /*d1e0*/  FMUL.FTZ R5, R3, R17 ;  /* 0x0000001103057220 */ /* 0x000fe40000410000 */
[-C--:B------:R-:W-:Y:S01]  /*d1f0*/  FFMA.FTZ R9, R4, R22.reuse, -R8 ;  /* 0x0000001604097223 */ /* 0x080fe20000010808 */
        /* <DEDUP_REMOVED lines=12> */
.L_x_260:
[----:B------:R-:W-:Y:S05]  /*d2c0*/  BSYNC B0 ;  /* 0x0000000000007941 */ /* 0x000fea0003800000 */
.L_x_259:
[----:B------:R-:W-:Y:S01]  /*d2d0*/  IADD3 R0, R102, 0x20, RZ ;  /* 0x0000002066007810 */ /* 0x000fe20007ffe0ff */
[----:B------:R-:W-:Y:S03]  /*d2e0*/  BSSY B0, `(.L_x_261) ;  /* 0x000005b000007945 */ /* 0x000fe60003800000 */
[----:B------:R-:W-:-:S13]  /*d2f0*/  ISETP.GE.AND P0, PT, R0, c[0x0][0x27c], PT ;  /* 0x00009f0000007a0c */ /* 0x000fda0003f06270 */
[----:B------:R-:W-:Y:S05]  /*d300*/  @P0 BRA `(.L_x_262) ;  /* 0x0000058000000947 */ /* 0x000fea0003800000 */
[----:B------:R-:W3:Y:S01]  /*d310*/  LDL R30, [R1+0x1c] ;  /* 0x00001c00011e7983 */ /* 0x000ee20000100800 */
        /* <DEDUP_REMOVED lines=11> */
[----:B--2---:R-:W-:Y:S02]  /*d3d0*/  IMAD.SHL.U32 R23, R0, 0x2, RZ ;  /* 0x0000000200177824 */ /* 0x004fe400078e00ff */
[----:B------:R-:W-:-:S03]  /*d3e0*/  IMAD.U32 R0, R45, 0x10000, RZ ;  /* 0x000100002d007824 */ /* 0x000fc600078e00ff */
[----:B------:R-:W2:Y:S02]  /*d3f0*/  LDS.128 R4, [R23+0xc100] ;  /* 0x00c1000017047984 */ /* 0x000ea40000000c00 */
[----:B--2---:R-:W-:Y:S02]  /*d400*/  SHF.L.U32 R3, R4, 0x10, RZ ;  /* 0x0000001004037819 */ /* 0x004fe400000006ff */
[----:B------:R-:W-:Y:S02]  /*d410*/  LOP3.LUT R18, R5, 0xffff0000, RZ, 0xc0, !PT ;  /* 0xffff000005127812 */ /* 0x000fe400078ec0ff */
[----:B------:R-:W-:Y:S01]  /*d420*/  LOP3.LUT R17, R7, 0xffff0000, RZ, 0xc0, !PT ;  /* 0xffff000007117812 */ /* 0x000fe200078ec0ff */
[----:B------:R-:W-:Y:S01]  /*d430*/  FMUL.FTZ R20, R2, R3 ;  /* 0x0000000302147220 */ /* 0x000fe20000410000 */
[----:B---3--:R-:W2:Y:S02]  /*d440*/  LDS.128 R8, [R30] ;  /* 0x000000001e087984 */ /* 0x008ea40000000c00 */
        /* <DEDUP_REMOVED lines=68> */
.L_x_262:
[----:B------:R-:W-:Y:S05]  /*d890*/  BSYNC B0 ;  /* 0x0000000000007941 */ /* 0x000fea0003800000 */
.L_x_261:
[----:B------:R-:W-:-:S04]  /*d8a0*/  IADD3 R0, R102, 0x40, RZ ;  /* 0x0000004066007810 */ /* 0x000fc80007ffe0ff */
[----:B------:R-:W-:-:S13]  /*d8b0*/  ISETP.GE.AND P0, PT, R0, c[0x0][0x27c], PT ;  /* 0x00009f0000007a0c */ /* 0x000fda0003f06270 */
[----:B------:R-:W-:Y:S05]  /*d8c0*/  @P0 BRA `(.L_x_240) ;  /* 0x0000058000000947 */ /* 0x000fea0003800000 */
[----:B--2---:R-:W2:Y:S01]  /*d8d0*/  LDL R30, [R1+0x14] ;  /* 0x00001400011e7983 */ /* 0x004ea20000100800 */
        /* <DEDUP_REMOVED lines=87> */
.L_x_240:
[----:B------:R-:W-:Y:S05]  /*de50*/  BSYNC B2 ;  /* 0x0000000000027941 */ /* 0x000fea0003800000 */
.L_x_224:
[----:B------:R-:W-:Y:S01]  /*de60*/  IMAD R0, R56, c[0x0][0x208], RZ ;  /* 0x0000820038007a24 */ /* 0x000fe200078e02ff */
[----:B------:R-:W-:-:S04]  /*de70*/  DEPBAR.LE SB0, 0x0 ;  /* 0x000080000000791a */ /* 0x000fc80000000000 */
[----:B------:R-:W-:Y:S01]  /*de80*/  IMAD.WIDE.U32 R2, R196, c[0x0][0x208], RZ ;  /* 0x00008200c4027a25 */ /* 0x000fe200078e00ff */
[----:B------:R-:W-:Y:S01]  /*de90*/  BAR.SYNC.DEFER_BLOCKING 0x0 ;  /* 0x0000000000007b1d */ /* 0x000fe20000010000 */
[----:B------:R-:W-:Y:S02]  /*dea0*/  SHF.L.U64.HI R90, R210, 0x1, R211 ;  /* 0x00000001d25a7819 */ /* 0x000fe400000102d3 */
[----:B------:R-:W-:Y:S01]  /*deb0*/  IMAD R0, R196, c[0x0][0x20c], R0 ;  /* 0x00008300c4007a24 */ /* 0x000fe200078e0200 */
[----:B------:R-:W-:Y:S01]  /*dec0*/  SHF.L.U64.HI R91, R208, 0x1, R225 ;  /* 0x00000001d05b7819 */ /* 0x000fe200000102e1 */
[----:B------:R-:W-:Y:S01]  /*ded0*/  IMAD.WIDE.U32 R226, R55, c[0x0][0x210], RZ ;  /* 0x0000840037e27a25 */ /* 0x000fe200078e00ff */
[----:B------:R-:W-:Y:S01]  /*dee0*/  ISETP.GE.AND P3, PT, R210, c[0x0][0x1d4], PT ;  /* 0x00007500d2007a0c */ /* 0x000fe20003f66270 */
[----:B------:R-:W-:Y:S01]  /*def0*/  BSSY B0, `(.L_x_263) ;  /* 0x0000115000007945 */ /* 0x000fe20003800000 */
[----:B------:R-:W-:Y:S01]  /*df00*/  SHF.L.U64.HI R93, R209, 0x1, R224 ;  /* 0x00000001d15d7819 */ /* 0x000fe200000102e0 */
[----:B------:R-:W-:-:S02]  /*df10*/  IMAD.IADD R3, R3, 0x1, R0 ;  /* 0x0000000103037824 */ /* 0x000fc400078e0200 */
[----:B------:R-:W-:Y:S02]  /*df20*/  IMAD R0, R57, c[0x0][0x218], RZ ;  /* 0x0000860039007a24 */ /* 0x000fe400078e02ff */
[----:B------:R-:W-:-:S04]  /*df30*/  IMAD.WIDE.U32 R2, R194, c[0x0][0x218], R2 ;  /* 0x00008600c2027a25 */ /* 0x000fc800078e0002 */
[----:B-12---:R-:W-:Y:S01]  /*df40*/  IMAD R4, R194, c[0x0][0x21c], R0 ;  /* 0x00008700c2047a24 */ /* 0x006fe200078e0200 */
[----:B------:R-:W-:Y:S01]  /*df50*/  IADD3 R0, P0, R2, R226, RZ ;  /* 0x000000e202007210 */ /* 0x000fe20007f1e0ff */
[----:B------:R-:W-:Y:S02]  /*df60*/  IMAD R228, R55, c[0x0][0x214], R227 ;  /* 0x0000850037e47a24 */ /* 0x000fe400078e02e3 */
[----:B------:R-:W-:Y:S02]  /*df70*/  IMAD.SHL.U32 R88, R210, 0x2, RZ ;  /* 0x00000002d2587824 */ /* 0x000fe400078e00ff */
[----:B------:R-:W-:Y:S01]  /*df80*/  IMAD.SHL.U32 R89, R208, 0x2, RZ ;  /* 0x00000002d0597824 */ /* 0x000fe200078e00ff */
[----:B------:R-:W-:Y:S01]  /*df90*/  IADD3.X R2, R228, R3, R4, P0, !PT ;  /* 0x00000003e4027210 */ /* 0x000fe200007fe404 */
[----:B------:R-:W-:Y:S01]  /*dfa0*/  IMAD.SHL.U32 R92, R209, 0x2, RZ ;  /* 0x00000002d15c7824 */ /* 0x000fe200078e00ff */
[C---:B------:R-:W-:Y:S01]  /*dfb0*/  LEA R3, P0, R0.reuse, c[0x0][0x1f8], 0x1 ;  /* 0x00007e0000037a11 */ /* 0x040fe200078008ff */
[----:B------:R-:W-:Y:S03]  /*dfc0*/  LDSM.16.M88.4 R24, [R145] ;  /* 0x000000009118783b */ /* 0x000fe60000000200 */
[----:B------:R-:W-:Y:S01]  /*dfd0*/  LEA.HI.X R4, R0, c[0x0][0x1fc], R2, 0x1, P0 ;  /* 0x00007f0000047a11 */ /* 0x000fe200000f0c02 */
[----:B------:R-:W-:Y:S04]  /*dfe0*/  LDSM.16.M88.4 R32, [R145+0x800] ;  /* 0x000800009120783b */ /* 0x000fe80000000200 */
[----:B------:R-:W1:Y:S04]  /*dff0*/  SHFL.IDX PT, R0, R3, RZ, 0x181f ;  /* 0x00181fff03007589 */ /* 0x000e6800000e0000 */
[----:B------:R-:W2:Y:S04]  /*e000*/  SHFL.IDX PT, R2, R4, RZ, 0x181f ;  /* 0x00181fff04027589 */ /* 0x000ea800000e0000 */
[----:B------:R-:W3:Y:S04]  /*e010*/  SHFL.IDX PT, R3, R3, 0x1, 0x181f ;  /* 0x00381f0003037f89 */ /* 0x000ee800000e0000 */
[----:B------:R-:W4:Y:S04]  /*e020*/  SHFL.IDX PT, R12, R4, 0x1, 0x181f ;  /* 0x00381f00040c7f89 */ /* 0x000f2800000e0000 */
[----:B------:R-:W4:Y:S04]  /*e030*/  LDSM.16.M88.4 R4, [R176] ;  /* 0x00000000b004783b */ /* 0x000f280000000200 */
[----:B------:R-:W4:Y:S01]  /*e040*/  LDSM.16.M88.4 R44, [R145+0x1000] ;  /* 0x00100000912c783b */ /* 0x000f220000000200 */
[----:B-1----:R-:W-:-:S03]  /*e050*/  IADD3 R22, P0, R0, R88, RZ ;  /* 0x0000005800167210 */ /* 0x002fc60007f1e0ff */
[----:B------:R-:W1:Y:S01]  /*e060*/  LDSM.16.M88.4 R40, [R145+0x1800] ;  /* 0x001800009128783b */ /* 0x000e620000000200 */
[C---:B------:R-:W-:Y:S02]  /*e070*/  IADD3 R16, P1, R0.reuse, R92, RZ ;  /* 0x0000005c00107210 */ /* 0x040fe40007f3e0ff */
[-C--:B------:R-:W-:Y:S01]  /*e080*/  IADD3 R20, P2, R0, R89.reuse, RZ ;  /* 0x0000005900147210 */ /* 0x080fe20007f5e0ff */
[C-C-:B--2---:R-:W-:Y:S01]  /*e090*/  IMAD.X R23, R2.reuse, 0x1, R90.reuse, P0 ;  /* 0x0000000102177824 */ /* 0x144fe200000e065a */
[----:B------:R-:W-:Y:S01]  /*e0a0*/  LDSM.16.M88.4 R8, [R177] ;  /* 0x00000000b108783b */ /* 0x000fe20000000200 */
[C---:B------:R-:W-:Y:S01]  /*e0b0*/  IMAD.X R17, R2.reuse, 0x1, R93, P1 ;  /* 0x0000000102117824 */ /* 0x040fe200008e065d */
[----:B---3--:R-:W-:Y:S01]  /*e0c0*/  IADD3 R18, P0, R3, R88, RZ ;  /* 0x0000005803127210 */ /* 0x008fe20007f1e0ff */
[--C-:B------:R-:W-:Y:S01]  /*e0d0*/  IMAD.X R21, R2, 0x1, R91.reuse, P2 ;  /* 0x0000000102157824 */ /* 0x100fe200010e065b */
[----:B------:R-:W-:Y:S01]  /*e0e0*/  ISETP.GE.AND P1, PT, R208, c[0x0][0x1d4], PT ;  /* 0x00007500d0007a0c */ /* 0x000fe20003f26270 */
[----:B------:R-:W2:Y:S01]  /*e0f0*/  LDSM.16.M88.4 R36, [R180] ;  /* 0x00000000b424783b */ /* 0x000ea20000000200 */
[----:B------:R-:W-:Y:S01]  /*e100*/  ISETP.GE.AND P2, PT, R209, c[0x0][0x1d4], PT ;  /* 0x00007500d1007a0c */ /* 0x000fe20003f46270 */
[C---:B----4-:R-:W-:Y:S01]  /*e110*/  IMAD.X R19, R12.reuse, 0x1, R90, P0 ;  /* 0x000000010c137824 */ /* 0x050fe200000e065a */
[----:B------:R-:W-:Y:S01]  /*e120*/  IADD3 R14, P0, R3, R89, RZ ;  /* 0x00000059030e7210 */ /* 0x000fe20007f1e0ff */
[----:B------:R-:W3:Y:S04]  /*e130*/  LDSM.16.M88.4 R76, [R191] ;  /* 0x00000000bf4c783b */ /* 0x000ee80000000200 */
[----:B------:R-:W-:Y:S01]  /*e140*/  IMAD.X R15, R12, 0x1, R91, P0 ;  /* 0x000000010c0f7824 */ /* 0x000fe200000e065b */
[C---:B------:R-:W-:Y:S01]  /*e150*/  ISETP.LT.OR P0, PT, R72.reuse, 0x1, P3 ;  /* 0x000000014800780c */ /* 0x040fe20001f01670 */
[----:B------:R-:W4:Y:S01]  /*e160*/  LDSM.16.M88.4 R80, [R190] ;  /* 0x00000000be50783b */ /* 0x000f220000000200 */
[----:B------:R-:W-:-:S03]  /*e170*/  ISETP.LT.OR P3, PT, R72, 0x21, P3 ;  /* 0x000000214800780c */ /* 0x000fc60001f61670 */
[----:B------:R-:W1:Y:S01]  /*e180*/  LDSM.16.M88.4 R84, [R189] ;  /* 0x00000000bd54783b */ /* 0x000e620000000200 */
[C---:B------:R-:W-:Y:S07]  /*e190*/  HMMA.16816.F32.BF16 R28, R4.reuse, R24, RZ ;  /* 0x00000018041c723c */ /* 0x040fee00000418ff */
[----:B------:R-:W-:Y:S01]  /*e1a0*/  @!PT LDS RZ, [RZ] ;  /* 0x00000000fffff984 */ /* 0x000fe20000000800 */
[----:B------:R-:W-:Y:S01]  /*e1b0*/  @!PT LDS RZ, [RZ] ;  /* 0x00000000fffff984 */ /* 0x000fe20000000800 */
[----:B------:R-:W-:Y:S01]  /*e1c0*/  @!PT LDS RZ, [RZ] ;  /* 0x00000000fffff984 */ /* 0x000fe20000000800 */
[----:B------:R1:W-:Y:S01]  /*e1d0*/  LDGSTS.E.BYPASS.LTC128B.128 [R192+0x100], [R22.64], !P0 ;  /* 0x0010000016c07fae */ /* 0x0003e2000c101d4a */
[C---:B------:R-:W-:Y:S02]  /*e1e0*/  ISETP.LT.OR P0, PT, R72.reuse, 0x1, P1 ;  /* 0x000000014800780c */ /* 0x040fe40000f01670 */
[C---:B------:R-:W-:Y:S01]  /*e1f0*/  ISETP.LT.OR P1, PT, R72.reuse, 0x21, P1 ;  /* 0x000000214800780c */ /* 0x040fe20000f21670 */
[C---:B------:R-:W-:Y:S10]  /*e200*/  HMMA.16816.F32.BF16 R24, R4.reuse, R26, RZ ;  /* 0x0000001a0418723c */ /* 0x040ff400000418ff */
[----:B------:R1:W-:Y:S01]  /*e210*/  LDGSTS.E.BYPASS.LTC128B.128 [R192+0x2100], [R20.64], !P0 ;  /* 0x0210000014c07fae */ /* 0x0003e2000c101d4a */
[----:B------:R-:W-:Y:S01]  /*e220*/  ISETP.LT.OR P0, PT, R72, 0x1, P2 ;  /* 0x000000014800780c */ /* 0x000fe20001701670 */
[C---:B------:R-:W-:Y:S08]  /*e230*/  HMMA.16816.F32.BF16 R48, R4.reuse, R34, RZ ;  /* 0x000000220430723c */ /* 0x040ff000000418ff */
[----:B------:R-:W-:Y:S04]  /*e240*/  HMMA.16816.F32.BF16 R52, R4, R44, RZ ;  /* 0x0000002c0434723c */ /* 0x000fe800000418ff */
[----:B------:R2:W-:Y:S01]  /*e250*/  LDGSTS.E.BYPASS.LTC128B.128 [R192+0x4100], [R16.64], !P0 ;  /* 0x0410000010c07fae */ /* 0x0005e2000c101d4a */
[----:B------:R-:W-:-:S03]  /*e260*/  IADD3 R2, P0, R3, R92, RZ ;  /* 0x0000005c03027210 */ /* 0x000fc60007f1e0ff */
[----:B------:R2:W-:Y:S01]  /*e270*/  LDGSTS.E.BYPASS.LTC128B.128 [R192+0x1100], [R18.64], !P3 ;  /* 0x0110000012c07fae */ /* 0x0005e2000d901d4a */
[C---:B------:R-:W-:Y:S01]  /*e280*/  HMMA.16816.F32.BF16 R60, R4.reuse, R46, RZ ;  /* 0x0000002e043c723c */ /* 0x040fe200000418ff */
[----:B------:R-:W-:Y:S01]  /*e290*/  IMAD.X R3, R12, 0x1, R93, P0 ;  /* 0x000000010c037824 */ /* 0x000fe200000e065d */
[----:B------:R-:W-:Y:S01]  /*e2a0*/  ISETP.LT.OR P0, PT, R72, 0x21, P2 ;  /* 0x000000214800780c */ /* 0x000fe20001701670 */
[----:B------:R2:W-:Y:S05]  /*e2b0*/  LDGSTS.E.BYPASS.LTC128B.128 [R192+0x3100], [R14.64], !P1 ;  /* 0x031000000ec07fae */ /* 0x0005ea000c901d4a */
[C---:B-1----:R-:W-:Y:S07]  /*e2c0*/  HMMA.16816.F32.BF16 R20, R4.reuse, R32, RZ ;  /* 0x000000200414723c */ /* 0x042fee00000418ff */
[----:B------:R1:W-:Y:S01]  /*e2d0*/  LDGSTS.E.BYPASS.LTC128B.128 [R192+0x5100], [R2.64], !P0 ;  /* 0x0510000002c07fae */ /* 0x0003e2000c101d4a */
[----:B------:R-:W-:Y:S01]  /*e2e0*/  HMMA.16816.F32.BF16 R68, R4, R40, RZ ;  /* 0x000000280444723c */ /* 0x000fe200000418ff */
[----:B------:R-:W-:-:S02]  /*e2f0*/  ISETP.GT.AND P0, PT, R94, R217, PT ;  /* 0x000000d95e00720c */ /* 0x000fc40003f04270 */
[----:B------:R-:W-:Y:S04]  /*e300*/  LDSM.16.M88.4 R32, [R175+0x800] ;  /* 0x00080000af20783b */ /* 0x000fe80000000200 */
[----:B------:R-:W-:Y:S01]  /*e310*/  LDSM.16.M88.4 R72, [R175+0x1000] ;  /* 0x00100000af48783b */ /* 0x000fe20000000200 */
[----:B-----5:R-:W-:Y:S03]  /*e320*/  HMMA.16816.F32.BF16 R56, R4, R42, RZ ;  /* 0x0000002a0438723c */ /* 0x020fe600000418ff */
[----:B------:R-:W1:Y:S04]  /*e330*/  LDSM.16.M88.4 R4, [R179] ;  /* 0x00000000b304783b */ /* 0x000e680000000200 */
[----:B------:R-:W0:Y:S01]  /*e340*/  LDGDEPBAR ;  /* 0x00000000000079af */ /* 0x000e220000000000 */
[C---:B--2---:R-:W-:Y:S08]  /*e350*/  HMMA.16816.F32.BF16 R64, R8.reuse, R36, R28 ;  /* 0x000000240840723c */ /* 0x044ff0000004181c */
[C---:B------:R-:W-:Y:S01]  /*e360*/  HMMA.16816.F32.BF16 R44, R8.reuse, R38, R24 ;  /* 0x00000026082c723c */ /* 0x040fe20000041818 */
[----:B------:R-:W2:Y:S07]  /*e370*/  LDSM.16.M88.4 R36, [R175] ;  /* 0x00000000af24783b */ /* 0x000eae0000000200 */
[C---:B---3--:R-:W-:Y:S08]  /*e380*/  HMMA.16816.F32.BF16 R40, R8.reuse, R76, R20 ;  /* 0x0000004c0828723c */ /* 0x048ff00000041814 */
[C---:B------:R-:W-:Y:S01]  /*e390*/  HMMA.16816.F32.BF16 R28, R8.reuse, R78, R48 ;  /* 0x0000004e081c723c */ /* 0x040fe20000041830 */
[----:B------:R-:W3:Y:S07]  /*e3a0*/  LDSM.16.M88.4 R76, [R175+0x1800] ;  /* 0x00180000af4c783b */ /* 0x000eee0000000200 */
[C---:B----4-:R-:W-:Y:S08]  /*e3b0*/  HMMA.16816.F32.BF16 R24, R8.reuse, R80, R52 ;  /* 0x000000500818723c */ /* 0x050ff00000041834 */
[C---:B------:R-:W-:Y:S01]  /*e3c0*/  HMMA.16816.F32.BF16 R20, R8.reuse, R82, R60 ;  /* 0x000000520814723c */ /* 0x040fe2000004183c */
[----:B------:R-:W-:Y:S07]  /*e3d0*/  LDSM.16.M88.4 R80, [R172+0x800] ;  /* 0x00080000ac50783b */ /* 0x000fee0000000200 */
[C---:B------:R-:W-:Y:S01]  /*e3e0*/  HMMA.16816.F32.BF16 R16, R8.reuse, R84, R68 ;  /* 0x000000540810723c */ /* 0x040fe20000041844 */
[----:B------:R-:W-:Y:S07]  /*e3f0*/  LDSM.16.M88.4 R68, [R172] ;  /* 0x00000000ac44783b */ /* 0x000fee0000000200 */
[----:B------:R-:W-:Y:S01]  /*e400*/  HMMA.16816.F32.BF16 R12, R8, R86, R56 ;  /* 0x00000056080c723c */ /* 0x000fe20000041838 */
[----:B------:R-:W4:Y:S04]  /*e410*/  LDSM.16.M88.4 R8, [R178] ;  /* 0x00000000b208783b */ /* 0x000f280000000200 */
[----:B------:R-:W-:Y:S03]  /*e420*/  LDSM.16.M88.4 R84, [R175+0x2800] ;  /* 0x00280000af54783b */ /* 0x000fe60000000200 */
[C---:B-1----:R-:W-:Y:S01]  /*e430*/  HMMA.16816.F32.BF16 R56, R4.reuse, R32, R40 ;  /* 0x000000200438723c */ /* 0x042fe20000041828 */
[----:B------:R-:W1:Y:S07]  /*e440*/  LDSM.16.M88.4 R40, [R172+0x1000] ;  /* 0x00100000ac28783b */ /* 0x000e6e0000000200 */
[C---:B--2---:R-:W-:Y:S08]  /*e450*/  HMMA.16816.F32.BF16 R64, R4.reuse, R36, R64 ;  /* 0x000000240440723c */ /* 0x044ff00000041840 */
[C---:B------:R-:W-:Y:S08]  /*e460*/  HMMA.16816.F32.BF16 R60, R4.reuse, R38, R44 ;  /* 0x00000026043c723c */ /* 0x040ff0000004182c */
[C---:B------:R-:W-:Y:S01]  /*e470*/  HMMA.16816.F32.BF16 R52, R4.reuse, R34, R28 ;  /* 0x000000220434723c */ /* 0x040fe2000004181c */
[----:B------:R-:W2:Y:S07]  /*e480*/  LDSM.16.M88.4 R32, [R172+0x1800] ;  /* 0x00180000ac20783b */ /* 0x000eae0000000200 */
[C---:B------:R-:W-:Y:S01]  /*e490*/  HMMA.16816.F32.BF16 R48, R4.reuse, R72, R24 ;  /* 0x000000480430723c */ /* 0x040fe20000041818 */
[----:B------:R-:W-:Y:S07]  /*e4a0*/  LDSM.16.M88.4 R24, [R145+0x2000] ;  /* 0x002000009118783b */ /* 0x000fee0000000200 */
[C---:B------:R-:W-:Y:S01]  /*e4b0*/  HMMA.16816.F32.BF16 R44, R4.reuse, R74, R20 ;  /* 0x0000004a042c723c */ /* 0x040fe20000041814 */
[----:B------:R-:W-:Y:S07]  /*e4c0*/  LDSM.16.M88.4 R72, [R145+0x2800] ;  /* 0x002800009148783b */ /* 0x000fee0000000200 */
[C---:B---3--:R-:W-:Y:S08]  /*e4d0*/  HMMA.16816.F32.BF16 R36, R4.reuse, R76, R16 ;  /* 0x0000004c0424723c */ /* 0x048ff00000041810 */
[----:B------:R-:W-:Y:S01]  /*e4e0*/  HMMA.16816.F32.BF16 R28, R4, R78, R12 ;  /* 0x0000004e041c723c */ /* 0x000fe2000004180c */
[----:B------:R-:W3:Y:S04]  /*e4f0*/  LDSM.16.M88.4 R4, [R176+0x4000] ;  /* 0x00400000b004783b */ /* 0x000ee80000000200 */
[----:B------:R-:W2:Y:S03]  /*e500*/  LDSM.16.M88.4 R76, [R145+0x3000] ;  /* 0x00300000914c783b */ /* 0x000ea60000000200 */
[C---:B----4-:R-:W-:Y:S08]  /*e510*/  HMMA.16816.F32.BF16 R20, R8.reuse, R68, R64 ;  /* 0x000000440814723c */ /* 0x050ff00000041840 */
[C---:B------:R-:W-:Y:S08]  /*e520*/  HMMA.16816.F32.BF16 R16, R8.reuse, R70, R60 ;  /* 0x000000460810723c */ /* 0x040ff0000004183c */
[C---:B------:R-:W-:Y:S08]  /*e530*/  HMMA.16816.F32.BF16 R12, R8.reuse, R80, R56 ;  /* 0x00000050080c723c */ /* 0x040ff00000041838 */
[C---:B------:R-:W-:Y:S01]  /*e540*/  HMMA.16816.F32.BF16 R68, R8.reuse, R82, R52 ;  /* 0x000000520844723c */ /* 0x040fe20000041834 */
[----:B------:R-:W4:Y:S07]  /*e550*/  LDSM.16.M88.4 R80, [R145+0x3800] ;  /* 0x003800009150783b */ /* 0x000f2e0000000200 */
[C---:B-1----:R-:W-:Y:S08]  /*e560*/  HMMA.16816.F32.BF16 R64, R8.reuse, R40, R48 ;  /* 0x000000280840723c */ /* 0x042ff00000041830 */
[C---:B------:R-:W-:Y:S01]  /*e570*/  HMMA.16816.F32.BF16 R60, R8.reuse, R42, R44 ;  /* 0x0000002a083c723c */ /* 0x040fe2000004182c */
[----:B------:R-:W-:Y:S07]  /*e580*/  LDSM.16.M88.4 R40, [R188] ;  /* 0x00000000bc28783b */ /* 0x000fee0000000200 */
[C---:B--2---:R-:W-:Y:S01]  /*e590*/  HMMA.16816.F32.BF16 R56, R8.reuse, R32, R36 ;  /* 0x000000200838723c */ /* 0x044fe20000041824 */
[----:B------:R-:W-:Y:S07]  /*e5a0*/  LDSM.16.M88.4 R36, [R187] ;  /* 0x00000000bb24783b */ /* 0x000fee0000000200 */
[----:B------:R-:W-:Y:S01]  /*e5b0*/  HMMA.16816.F32.BF16 R48, R8, R34, R28 ;  /* 0x000000220830723c */ /* 0x000fe2000004181c */
[----:B------:R-:W1:Y:S04]  /*e5c0*/  LDSM.16.M88.4 R8, [R177+0x4000] ;  /* 0x00400000b108783b */ /* 0x000e680000000200 */
[----:B------:R-:W2:Y:S03]  /*e5d0*/  LDSM.16.M88.4 R32, [R186] ;  /* 0x00000000ba20783b */ /* 0x000ea60000000200 */
[C---:B---3--:R-:W-:Y:S08]  /*e5e0*/  HMMA.16816.F32.BF16 R52, R4.reuse, R24, R20 ;  /* 0x000000180434723c */ /* 0x048ff00000041814 */
[C---:B------:R-:W-:Y:S08]  /*e5f0*/  HMMA.16816.F32.BF16 R44, R4.reuse, R26, R16 ;  /* 0x0000001a042c723c */ /* 0x040ff00000041810 */
[C---:B------:R-:W-:Y:S08]  /*e600*/  HMMA.16816.F32.BF16 R28, R4.reuse, R72, R12 ;  /* 0x00000048041c723c */ /* 0x040ff0000004180c */
[C---:B------:R-:W-:Y:S01]  /*e610*/  HMMA.16816.F32.BF16 R24, R4.reuse, R74, R68 ;  /* 0x0000004a0418723c */ /* 0x040fe20000041844 */
[----:B------:R-:W3:Y:S07]  /*e620*/  LDSM.16.M88.4 R72, [R185] ;  /* 0x00000000b948783b */ /* 0x000eee0000000200 */
[C---:B------:R-:W-:Y:S08]  /*e630*/  HMMA.16816.F32.BF16 R20, R4.reuse, R76, R64 ;  /* 0x0000004c0414723c */ /* 0x040ff00000041840 */
[C---:B------:R-:W-:Y:S01]  /*e640*/  HMMA.16816.F32.BF16 R16, R4.reuse, R78, R60 ;  /* 0x0000004e0410723c */ /* 0x040fe2000004183c */
[----:B------:R-:W-:Y:S07]  /*e650*/  LDSM.16.M88.4 R76, [R172+0x2800] ;  /* 0x00280000ac4c783b */ /* 0x000fee0000000200 */
[C---:B----4-:R-:W-:Y:S08]  /*e660*/  HMMA.16816.F32.BF16 R12, R4.reuse, R80, R56 ;  /* 0x00000050040c723c */ /* 0x050ff00000041838 */
[----:B------:R-:W-:Y:S01]  /*e670*/  HMMA.16816.F32.BF16 R48, R4, R82, R48 ;  /* 0x000000520430723c */ /* 0x000fe20000041830 */
[----:B------:R-:W-:Y:S04]  /*e680*/  LDSM.16.M88.4 R4, [R179+0x4000] ;  /* 0x00400000b304783b */ /* 0x000fe80000000200 */
[----:B------:R-:W4:Y:S03]  /*e690*/  LDSM.16.M88.4 R80, [R175+0x2000] ;  /* 0x00200000af50783b */ /* 0x000f260000000200 */
[C---:B-1----:R-:W-:Y:S08]  /*e6a0*/  HMMA.16816.F32.BF16 R68, R8.reuse, R40, R52 ;  /* 0x000000280844723c */ /* 0x042ff00000041834 */
[C---:B------:R-:W-:Y:S01]  /*e6b0*/  HMMA.16816.F32.BF16 R64, R8.reuse, R42, R44 ;  /* 0x0000002a0840723c */ /* 0x040fe2000004182c */
[----:B------:R-:W1:Y:S07]  /*e6c0*/  LDSM.16.M88.4 R40, [R175+0x3000] ;  /* 0x00300000af28783b */ /* 0x000e6e0000000200 */
[C---:B------:R-:W-:Y:S08]  /*e6d0*/  HMMA.16816.F32.BF16 R60, R8.reuse, R36, R28 ;  /* 0x00000024083c723c */ /* 0x040ff0000004181c */
[C---:B------:R-:W-:Y:S01]  /*e6e0*/  HMMA.16816.F32.BF16 R56, R8.reuse, R38, R24 ;  /* 0x000000260838723c */ /* 0x040fe20000041818 */
[----:B------:R-:W-:Y:S07]  /*e6f0*/  LDSM.16.M88.4 R24, [R172+0x2000] ;  /* 0x00200000ac18783b */ /* 0x000fee0000000200 */
[C---:B--2---:R-:W-:Y:S08]  /*e700*/  HMMA.16816.F32.BF16 R52, R8.reuse, R32, R20 ;  /* 0x000000200834723c */ /* 0x044ff00000041814 */
[C---:B------:R-:W-:Y:S01]  /*e710*/  HMMA.16816.F32.BF16 R44, R8.reuse, R34, R16 ;  /* 0x00000022082c723c */ /* 0x040fe20000041810 */
[----:B------:R-:W2:Y:S07]  /*e720*/  LDSM.16.M88.4 R32, [R175+0x3800] ;  /* 0x00380000af20783b */ /* 0x000eae0000000200 */
[C---:B---3--:R-:W-:Y:S08]  /*e730*/  HMMA.16816.F32.BF16 R36, R8.reuse, R72, R12 ;  /* 0x000000480824723c */ /* 0x048ff0000004180c */
[----:B------:R-:W-:Y:S01]  /*e740*/  HMMA.16816.F32.BF16 R28, R8, R74, R48 ;  /* 0x0000004a081c723c */ /* 0x000fe20000041830 */
[----:B------:R-:W3:Y:S07]  /*e750*/  LDSM.16.M88.4 R8, [R178+0x4000] ;  /* 0x00400000b208783b */ /* 0x000eee0000000200 */
[C---:B----4-:R-:W-:Y:S08]  /*e760*/  HMMA.16816.F32.BF16 R20, R4.reuse, R80, R68 ;  /* 0x000000500414723c */ /* 0x050ff00000041844 */
[C---:B------:R-:W-:Y:S01]  /*e770*/  HMMA.16816.F32.BF16 R16, R4.reuse, R82, R64 ;  /* 0x000000520410723c */ /* 0x040fe20000041840 */
[----:B------:R-:W4:Y:S07]  /*e780*/  LDSM.16.M88.4 R80, [R172+0x3000] ;  /* 0x00300000ac50783b */ /* 0x000f2e0000000200 */
[C---:B------:R-:W-:Y:S08]  /*e790*/  HMMA.16816.F32.BF16 R12, R4.reuse, R84, R60 ;  /* 0x00000054040c723c */ /* 0x040ff0000004183c */
[C---:B------:R-:W-:Y:S01]  /*e7a0*/  HMMA.16816.F32.BF16 R72, R4.reuse, R86, R56 ;  /* 0x000000560448723c */ /* 0x040fe20000041838 */
[----:B------:R-:W4:Y:S07]  /*e7b0*/  LDSM.16.M88.4 R84, [R172+0x3800] ;  /* 0x00380000ac54783b */ /* 0x000f2e0000000200 */
[C---:B-1----:R-:W-:Y:S08]  /*e7c0*/  HMMA.16816.F32.BF16 R68, R4.reuse, R40, R52 ;  /* 0x000000280444723c */ /* 0x042ff00000041834 */
[C---:B------:R-:W-:Y:S01]  /*e7d0*/  HMMA.16816.F32.BF16 R64, R4.reuse, R42, R44 ;  /* 0x0000002a0440723c */ /* 0x040fe2000004182c */
[----:B------:R-:W-:Y:S04]  /*e7e0*/  LDSM.16.M88.4 R44, [R145+0x4000] ;  /* 0x00400000912c783b */ /* 0x000fe80000000200 */
[----:B------:R-:W-:Y:S03]  /*e7f0*/  LDSM.16.M88.4 R40, [R145+0x4800] ;  /* 0x004800009128783b */ /* 0x000fe60000000200 */
[C---:B--2---:R-:W-:Y:S01]  /*e800*/  HMMA.16816.F32.BF16 R60, R4.reuse, R32, R36 ;  /* 0x00000020043c723c */ /* 0x044fe20000041824 */
[----:B------:R-:W-:Y:S07]  /*e810*/  LDSM.16.M88.4 R36, [R145+0x5000] ;  /* 0x005000009124783b */ /* 0x000fee0000000200 */
[----:B------:R-:W-:Y:S01]  /*e820*/  HMMA.16816.F32.BF16 R52, R4, R34, R28 ;  /* 0x000000220434723c */ /* 0x000fe2000004181c */
[----:B------:R-:W1:Y:S07]  /*e830*/  LDSM.16.M88.4 R4, [R176+0x8000] ;  /* 0x00800000b004783b */ /* 0x000e6e0000000200 */
[C---:B---3--:R-:W-:Y:S01]  /*e840*/  HMMA.16816.F32.BF16 R28, R8.reuse, R78, R72 ;  /* 0x0000004e081c723c */ /* 0x048fe20000041848 */
[----:B------:R-:W2:Y:S07]  /*e850*/  LDSM.16.M88.4 R72, [R145+0x5800] ;  /* 0x005800009148783b */ /* 0x000eae0000000200 */
[C---:B------:R-:W-:Y:S08]  /*e860*/  HMMA.16816.F32.BF16 R56, R8.reuse, R24, R20 ;  /* 0x000000180838723c */ /* 0x040ff00000041814 */
[C---:B------:R-:W-:Y:S01]  /*e870*/  HMMA.16816.F32.BF16 R32, R8.reuse, R76, R12 ;  /* 0x0000004c0820723c */ /* 0x040fe2000004180c */
[----:B------:R-:W-:Y:S04]  /*e880*/  LDSM.16.M88.4 R12, [R177+0x8000] ;  /* 0x00800000b10c783b */ /* 0x000fe80000000200 */
[----:B------:R-:W-:Y:S03]  /*e890*/  LDSM.16.M88.4 R76, [R175+0x4800] ;  /* 0x00480000af4c783b */ /* 0x000fe60000000200 */
[C---:B------:R-:W-:Y:S08]  /*e8a0*/  HMMA.16816.F32.BF16 R48, R8.reuse, R26, R16 ;  /* 0x0000001a0830723c */ /* 0x040ff00000041810 */
[C---:B----4-:R-:W-:Y:S01]  /*e8b0*/  HMMA.16816.F32.BF16 R24, R8.reuse, R80, R68 ;  /* 0x000000500818723c */ /* 0x050fe20000041844 */
[----:B------:R-:W-:Y:S07]  /*e8c0*/  LDSM.16.M88.4 R68, [R184] ;  /* 0x00000000b844783b */ /* 0x000fee0000000200 */
[C---:B------:R-:W-:Y:S01]  /*e8d0*/  HMMA.16816.F32.BF16 R20, R8.reuse, R82, R64 ;  /* 0x000000520814723c */ /* 0x040fe20000041840 */
[----:B------:R-:W-:Y:S07]  /*e8e0*/  LDSM.16.M88.4 R80, [R175+0x5000] ;  /* 0x00500000af50783b */ /* 0x000fee0000000200 */
[C---:B------:R-:W-:Y:S08]  /*e8f0*/  HMMA.16816.F32.BF16 R16, R8.reuse, R84, R60 ;  /* 0x000000540810723c */ /* 0x040ff0000004183c */
[----:B------:R-:W-:Y:S01]  /*e900*/  HMMA.16816.F32.BF16 R8, R8, R86, R52 ;  /* 0x000000560808723c */ /* 0x000fe20000041834 */
[----:B------:R-:W3:Y:S07]  /*e910*/  LDSM.16.M88.4 R84, [R183] ;  /* 0x00000000b754783b */ /* 0x000eee0000000200 */
[C---:B-1----:R-:W-:Y:S08]  /*e920*/  HMMA.16816.F32.BF16 R64, R4.reuse, R44, R56 ;  /* 0x0000002c0440723c */ /* 0x042ff00000041838 */
[C---:B------:R-:W-:Y:S01]  /*e930*/  HMMA.16816.F32.BF16 R56, R4.reuse, R40, R32 ;  /* 0x000000280438723c */ /* 0x040fe20000041820 */
[----:B------:R-:W-:Y:S07]  /*e940*/  LDSM.16.M88.4 R32, [R181] ;  /* 0x00000000b520783b */ /* 0x000fee0000000200 */
[C---:B------:R-:W-:Y:S08]  /*e950*/  HMMA.16816.F32.BF16 R60, R4.reuse, R46, R48 ;  /* 0x0000002e043c723c */ /* 0x040ff00000041830 */
[C---:B------:R-:W-:Y:S01]  /*e960*/  HMMA.16816.F32.BF16 R52, R4.reuse, R42, R28 ;  /* 0x0000002a0434723c */ /* 0x040fe2000004181c */
[----:B------:R-:W1:Y:S07]  /*e970*/  LDSM.16.M88.4 R40, [R182] ;  /* 0x00000000b628783b */ /* 0x000e6e0000000200 */
[C---:B--2---:R-:W-:Y:S01]  /*e980*/  HMMA.16816.F32.BF16 R28, R4.reuse, R74, R8 ;  /* 0x0000004a041c723c */ /* 0x044fe20000041808 */
[----:B------:R-:W2:Y:S07]  /*e990*/  LDSM.16.M88.4 R8, [R179+0x8000] ;  /* 0x00800000b308783b */ /* 0x000eae0000000200 */
[C---:B------:R-:W-:Y:S01]  /*e9a0*/  HMMA.16816.F32.BF16 R48, R4.reuse, R36, R24 ;  /* 0x000000240430723c */ /* 0x040fe20000041818 */
[----:B------:R-:W4:Y:S07]  /*e9b0*/  LDSM.16.M88.4 R24, [R175+0x4000] ;  /* 0x00400000af18783b */ /* 0x000f2e0000000200 */
[C---:B------:R-:W-:Y:S08]  /*e9c0*/  HMMA.16816.F32.BF16 R44, R4.reuse, R38, R20 ;  /* 0x00000026042c723c */ /* 0x040ff00000041814 */
[----:B------:R-:W-:Y:S08]  /*e9d0*/  HMMA.16816.F32.BF16 R36, R4, R72, R16 ;  /* 0x000000480424723c */ /* 0x000ff00000041810 */
[C---:B---3--:R-:W-:Y:S08]  /*e9e0*/  HMMA.16816.F32.BF16 R4, R12.reuse, R84, R56 ;  /* 0x000000540c04723c */ /* 0x048ff00000041838 */
[C---:B------:R-:W-:Y:S08]  /*e9f0*/  HMMA.16816.F32.BF16 R20, R12.reuse, R68, R64 ;  /* 0x000000440c14723c */ /* 0x040ff00000041840 */
[C---:B------:R-:W-:Y:S08]  /*ea00*/  HMMA.16816.F32.BF16 R16, R12.reuse, R70, R60 ;  /* 0x000000460c10723c */ /* 0x040ff0000004183c */
[C---:B------:R-:W-:Y:S01]  /*ea10*/  HMMA.16816.F32.BF16 R68, R12.reuse, R86, R52 ;  /* 0x000000560c44723c */ /* 0x040fe20000041834 */
[----:B------:R-:W3:Y:S07]  /*ea20*/  LDSM.16.M88.4 R84, [R175+0x5800] ;  /* 0x00580000af54783b */ /* 0x000eee0000000200 */
[C---:B-1----:R-:W-:Y:S08]  /*ea30*/  HMMA.16816.F32.BF16 R72, R12.reuse, R40, R48 ;  /* 0x000000280c48723c */ /* 0x042ff00000041830 */
[C---:B------:R-:W-:Y:S01]  /*ea40*/  HMMA.16816.F32.BF16 R64, R12.reuse, R42, R44 ;  /* 0x0000002a0c40723c */ /* 0x040fe2000004182c */
[----:B------:R-:W-:Y:S04]  /*ea50*/  LDSM.16.M88.4 R44, [R172+0x4000] ;  /* 0x00400000ac2c783b */ /* 0x000fe80000000200 */
[----:B------:R-:W-:Y:S03]  /*ea60*/  LDSM.16.M88.4 R40, [R172+0x4800] ;  /* 0x00480000ac28783b */ /* 0x000fe60000000200 */
[C---:B------:R-:W-:Y:S01]  /*ea70*/  HMMA.16816.F32.BF16 R60, R12.reuse, R32, R36 ;  /* 0x000000200c3c723c */ /* 0x040fe20000041824 */
[----:B------:R-:W-:Y:S07]  /*ea80*/  LDSM.16.M88.4 R36, [R172+0x5000] ;  /* 0x00500000ac24783b */ /* 0x000fee0000000200 */
[----:B------:R-:W-:Y:S01]  /*ea90*/  HMMA.16816.F32.BF16 R56, R12, R34, R28 ;  /* 0x000000220c38723c */ /* 0x000fe2000004181c */
[----:B------:R-:W-:Y:S07]  /*eaa0*/  LDSM.16.M88.4 R32, [R172+0x5800] ;  /* 0x00580000ac20783b */ /* 0x000fee0000000200 */
[----:B--2---:R-:W-:Y:S01]  /*eab0*/  HMMA.16816.F32.BF16 R28, R8, R76, R4 ;  /* 0x0000004c081c723c */ /* 0x004fe20000041804 */
[----:B------:R-:W1:Y:S01]  /*eac0*/  LDSM.16.M88.4 R4, [R178+0x8000] ;  /* 0x00800000b204783b */ /* 0x000e620000000200 */
[----:B------:R-:W-:-:S06]  /*ead0*/  DEPBAR.LE SB0, 0x0 ;  /* 0x000080000000791a */ /* 0x000fcc0000000000 */
[C---:B----4-:R-:W-:Y:S08]  /*eae0*/  HMMA.16816.F32.BF16 R52, R8.reuse, R24, R20 ;  /* 0x000000180834723c */ /* 0x050ff00000041814 */
[C---:B------:R-:W-:Y:S08]  /*eaf0*/  HMMA.16816.F32.BF16 R48, R8.reuse, R26, R16 ;  /* 0x0000001a0830723c */ /* 0x040ff00000041810 */
[C---:B------:R-:W-:Y:S08]  /*eb00*/  HMMA.16816.F32.BF16 R24, R8.reuse, R78, R68 ;  /* 0x0000004e0818723c */ /* 0x040ff00000041844 */
[C---:B------:R-:W-:Y:S08]  /*eb10*/  HMMA.16816.F32.BF16 R20, R8.reuse, R80, R72 ;  /* 0x000000500814723c */ /* 0x040ff00000041848 */
[C---:B------:R-:W-:Y:S08]  /*eb20*/  HMMA.16816.F32.BF16 R16, R8.reuse, R82, R64 ;  /* 0x000000520810723c */ /* 0x040ff00000041840 */
[C---:B---3--:R-:W-:Y:S08]  /*eb30*/  HMMA.16816.F32.BF16 R12, R8.reuse, R84, R60 ;  /* 0x00000054080c723c */ /* 0x048ff0000004183c */
        /* <DEDUP_REMOVED lines=12> */
[----:B------:R-:W-:Y:S01]  /*ec00*/  ISETP.NE.AND P2, PT, R96, 0x1, PT ;  /* 0x000000016000780c */ /* 0x000fe20003f45270 */
[----:B------:R-:W-:Y:S01]  /*ec10*/  IMAD R2, R94, 0x40, R235 ;  /* 0x000000405e027824 */ /* 0x000fe200078e02eb */
[----:B------:R-:W-:Y:S01]  /*ec20*/  ISETP.GT.AND P0, PT, R213, 0x3f, PT ;  /* 0x0000003fd500780c */ /* 0x000fe20003f04270 */
[----:B------:R-:W-:-:S03]  /*ec30*/  IMAD.MOV.U32 R194, RZ, RZ, RZ ;  /* 0x000000ffffc27224 */ /* 0x000fc600078e00ff */
[----:B------:R-:W-:-:S05]  /*ec40*/  IADD3 R2, R2, -0x40, R213 ;  /* 0xffffffc002027810 */ /* 0x000fca0007ffe0d5 */
[----:B------:R-:W-:Y:S02]  /*ec50*/  IMAD.MOV.U32 R0, RZ, RZ, R2 ;  /* 0x000000ffff007224 */ /* 0x000fe400078e0002 */
[----:B------:R-:W-:-:S05]  /*ec60*/  @P2 IMAD.HI.U32 R3, R2, c[0x0][0x2bc], RZ ;  /* 0x0000af0002032a27 */ /* 0x000fca00078e00ff */
[----:B------:R-:W-:-:S04]  /*ec70*/  @P2 SHF.R.U32.HI R0, RZ, c[0x0][0x2c0], R3 ;  /* 0x0000b000ff002a19 */ /* 0x000fc80000011603 */
[----:B------:R-:W-:-:S04]  /*ec80*/  @!P0 IADD3 R3, P1, R0, R232, RZ ;  /* 0x000000e800038210 */ /* 0x000fc80007f3e0ff */
[----:B------:R-:W-:Y:S02]  /*ec90*/  @!P0 LEA.HI.X.SX32 R5, R0, R234, 0x1, P1 ;  /* 0x000000ea00058211 */ /* 0x000fe400008f0eff */
[----:B------:R-:W-:-:S04]  /*eca0*/  @!P0 LEA R4, P1, R3, c[0x0][0x2a0], 0x2 ;  /* 0x0000a80003048a11 */ /* 0x000fc800078210ff */
[----:B------:R-:W-:-:S05]  /*ecb0*/  @!P0 LEA.HI.X R5, R3, c[0x0][0x2a4], R5, 0x2, P1 ;  /* 0x0000a90003058a11 */ /* 0x000fca00008f1405 */
[----:B------:R-:W2:Y:S01]  /*ecc0*/  @!P0 LDG.E R194, [R4.64] ;  /* 0x0000000a04c28981 */ /* 0x000ea2000c1e1900 */
[----:B------:R-:W-:-:S04]  /*ecd0*/  IMAD.MOV R0, RZ, RZ, -R0 ;  /* 0x000000ffff007224 */ /* 0x000fc800078e0a00 */
        /* <DEDUP_REMOVED lines=16> */
.L_x_346:
        /* <DEDUP_REMOVED lines=10> */
[----:B------:R3:W-:Y:S04]  /*ee80*/  LDGSTS.E.BYPASS.LTC128B.128 [R192+0x6100], [R2.64], !P6 ;  /* 0x0610000002c07fae */ /* 0x0007e8000f101d4a */
[----:B------:R3:W-:Y:S04]  /*ee90*/  LDGSTS.E.BYPASS.LTC128B.128 [R192+0x8100], [R8.64], !P4 ;  /* 0x0810000008c07fae */ /* 0x0007e8000e101d4a */
[----:B------:R4:W1:Y:S04]  /*eea0*/  SHFL.IDX PT, R4, R5, 0x1, 0x181f ;  /* 0x00381f0005047f89 */ /* 0x00086800000e0000 */
[----:B------:R5:W-:Y:S01]  /*eeb0*/  LDGSTS.E.BYPASS.LTC128B.128 [R192+0xa100], [R6.64], !P5 ;  /* 0x0a10000006c07fae */ /* 0x000be2000e901d4a */
[----:B-1--4-:R-:W-:Y:S01]  /*eec0*/  SEL R5, RZ, 0x10, P6 ;  /* 0x00000010ff057807 */ /* 0x012fe20003000000 */
[----:B-----5:R-:W-:Y:S01]  /*eed0*/  IMAD.MOV.U32 R7, RZ, RZ, R95 ;  /* 0x000000ffff077224 */ /* 0x020fe200078e005f */
[----:B------:R-:W-:-:S02]  /*eee0*/  SEL R6, RZ, 0x10, P4 ;  /* 0x00000010ff067807 */ /* 0x000fc40002000000 */
.L_x_347:
[----:B--23--:R-:W-:Y:S02]  /*eef0*/  IADD3 R3, -R5, 0x10, RZ ;  /* 0x0000001005037810 */ /* 0x00cfe40007ffe1ff */
[----:B------:R-:W-:-:S02]  /*ef00*/  IADD3 R2, -R6, 0x10, RZ ;  /* 0x0000001006027810 */ /* 0x000fc40007ffe1ff */
[----:B------:R-:W-:Y:S02]  /*ef10*/  LOP3.LUT R3, R3, 0xf, RZ, 0xc0, !PT ;  /* 0x0000000f03037812 */ /* 0x000fe400078ec0ff */
[----:B------:R-:W-:Y:S02]  /*ef20*/  ISETP.NE.U32.AND P5, PT, R5, RZ, PT ;  /* 0x000000ff0500720c */ /* 0x000fe40003fa5070 */
[----:B------:R-:W-:Y:S02]  /*ef30*/  LOP3.LUT R2, R2, 0xf, RZ, 0xc0, !PT ;  /* 0x0000000f02027812 */ /* 0x000fe400078ec0ff */
[----:B------:R-:W-:Y:S02]  /*ef40*/  IADD3 R8, P3, P2, R3, R0, R88 ;  /* 0x0000000003087210 */ /* 0x000fe40007a7e058 */
[----:B------:R-:W-:Y:S02]  /*ef50*/  IADD3 R5, -R7, 0x10, RZ ;  /* 0x0000001007057810 */ /* 0x000fe40007ffe1ff */
[----:B------:R-:W-:-:S02]  /*ef60*/  ISETP.NE.U32.AND P4, PT, R6, RZ, PT ;  /* 0x000000ff0600720c */ /* 0x000fc40003f85070 */
[----:B------:R-:W-:Y:S02]  /*ef70*/  IADD3 R6, P1, P0, R2, R0, R89 ;  /* 0x0000000002067210 */ /* 0x000fe4000783e059 */
[-C--:B------:R-:W-:Y:S02]  /*ef80*/  IADD3.X R9, RZ, R4.reuse, R90, P3, P2 ;  /* 0x00000004ff097210 */ /* 0x080fe40001fe445a */
[----:B------:R-:W-:Y:S02]  /*ef90*/  LOP3.LUT R2, R5, 0xf, RZ, 0xc0, !PT ;  /* 0x0000000f05027812 */ /* 0x000fe400078ec0ff */
[----:B------:R-:W-:Y:S01]  /*efa0*/  ISETP.NE.U32.AND P2, PT, R7, RZ, PT ;  /* 0x000000ff0700720c */ /* 0x000fe20003f45070 */
[----:B------:R-:W-:Y:S01]  /*efb0*/  @!PT LDS RZ, [RZ] ;  /* 0x00000000fffff984 */ /* 0x000fe20000000800 */
[----:B------:R-:W-:Y:S01]  /*efc0*/  @!PT LDS RZ, [RZ] ;  /* 0x00000000fffff984 */ /* 0x000fe20000000800 */
[----:B------:R-:W-:Y:S01]  /*efd0*/  @!PT LDS RZ, [RZ] ;  /* 0x00000000fffff984 */ /* 0x000fe20000000800 */
[----:B------:R1:W-:Y:S01]  /*efe0*/  LDGSTS.E.BYPASS.LTC128B.128.ZFILL [R192+0x7100], [R8.64], P5 ;  /* 0x0710000008c07fae */ /* 0x0003e2000a941d4a */
[----:B------:R-:W-:Y:S02]  /*eff0*/  IADD3.X R7, RZ, R4, R91, P1, P0 ;  /* 0x00000004ff077210 */ /* 0x000fe40000fe045b */
[----:B------:R-:W-:-:S03]  /*f000*/  IADD3 R2, P1, P0, R2, R0, R92 ;  /* 0x0000000002027210 */ /* 0x000fc6000783e05c */
[----:B------:R1:W-:Y:S01]  /*f010*/  LDGSTS.E.BYPASS.LTC128B.128.ZFILL [R192+0x9100], [R6.64], P4 ;  /* 0x0910000006c07fae */ /* 0x0003e2000a141d4a */
[----:B------:R-:W-:-:S05]  /*f020*/  IADD3.X R3, RZ, R4, R93, P1, P0 ;  /* 0x00000004ff037210 */ /* 0x000fca0000fe045d */
[----:B------:R1:W-:Y:S04]  /*f030*/  LDGSTS.E.BYPASS.LTC128B.128.ZFILL [R192+0xb100], [R2.64], P2 ;  /* 0x0b10000002c07fae */ /* 0x0003e80009141d4a */
.L_x_264:
[----:B------:R-:W-:Y:S05]  /*f040*/  BSYNC B0 ;  /* 0x0000000000007941 */ /* 0x000fea0003800000 */
.L_x_263:
[----:B------:R-:W-:Y:S01]  /*f050*/  IMAD.IADD R0, R127, 0x1, -R248 ;  /* 0x000000017f007824 */ /* 0x000fe200078e0af8 */
[----:B------:R-:W0:Y:S04]  /*f060*/  LDGDEPBAR ;  /* 0x00000000000079af */ /* 0x000e280000000000 */
[C---:B------:R-:W-:Y:S02]  /*f070*/  ISETP.GT.AND P3, PT, R0.reuse, RZ, PT ;  /* 0x000000ff0000720c */ /* 0x040fe40003f64270 */
[C---:B------:R-:W-:Y:S02]  /*f080*/  ISETP.GT.AND P2, PT, R0.reuse, 0x1, PT ;  /* 0x000000010000780c */ /* 0x040fe40003f44270 */
[----:B------:R-:W-:Y:S02]  /*f090*/  ISETP.GT.AND P1, PT, R0, 0x8, PT ;  /* 0x000000080000780c */ /* 0x000fe40003f24270 */
[----:B-1----:R-:W-:-:S02]  /*f0a0*/  FSEL R6, R52, -INF , P3 ;  /* 0xff80000034067808 */ /* 0x002fc40001800000 */
[----:B------:R-:W-:Y:S02]  /*f0b0*/  FSEL R7, R53, -INF , P2 ;  /* 0xff80000035077808 */ /* 0x000fe40001000000 */
[----:B------:R-:W-:Y:S02]  /*f0c0*/  FSEL R10, R54, -INF , P3 ;  /* 0xff800000360a7808 */ /* 0x000fe40001800000 */
[----:B------:R-:W-:Y:S02]  /*f0d0*/  FSEL R12, R55, -INF , P2 ;  /* 0xff800000370c7808 */ /* 0x000fe40001000000 */
[----:B------:R-:W-:Y:S02]  /*f0e0*/  ISETP.GT.AND P0, PT, R0, 0x9, PT ;  /* 0x000000090000780c */ /* 0x000fe40003f04270 */
[----:B------:R-:W-:Y:S02]  /*f0f0*/  FSEL R8, R48, -INF , P1 ;  /* 0xff80000030087808 */ /* 0x000fe40000800000 */
[----:B------:R-:W-:-:S02]  /*f100*/  FMNMX.FTZ R2, R6, R7, !PT ;  /* 0x0000000706027209 */ /* 0x000fc40007810000 */
[----:B------:R-:W-:Y:S02]  /*f110*/  FSEL R13, R50, -INF , P1 ;  /* 0xff800000320d7808 */ /* 0x000fe40000800000 */
[----:B------:R-:W-:Y:S02]  /*f120*/  FMNMX.FTZ R3, R10, R12, !PT ;  /* 0x0000000c0a037209 */ /* 0x000fe40007810000 */
[----:B------:R-:W-:Y:S02]  /*f130*/  FSEL R9, R49, -INF , P0 ;  /* 0xff80000031097808 */ /* 0x000fe40000000000 */
[----:B------:R-:W-:Y:S02]  /*f140*/  ISETP.GT.AND P3, PT, R0, 0x10, PT ;  /* 0x000000100000780c */ /* 0x000fe40003f64270 */
        /* <DEDUP_REMOVED lines=8> */
[C---:B------:R-:W-:Y:S02]  /*f1d0*/  ISETP.GT.AND P1, PT, R0.reuse, 0x18, PT ;  /* 0x000000180000780c */ /* 0x040fe40003f24270 */
[----:B------:R-:W-:Y:S02]  /*f1e0*/  FSEL R15, R29, -INF , P2 ;  /* 0xff8000001d0f7808 */ /* 0x000fe40001000000 */
[----:B------:R-:W-:Y:S02]  /*f1f0*/  FMNMX.FTZ R2, R11, R2, !PT ;  /* 0x000000020b027209 */ /* 0x000fe40007810000 */
[----:B------:R-:W-:Y:S02]  /*f200*/  FSEL R20, R31, -INF , P2 ;  /* 0xff8000001f147808 */ /* 0x000fe40001000000 */
[----:B------:R-:W-:Y:S02]  /*f210*/  FMNMX.FTZ R3, R19, R3, !PT ;  /* 0x0000000313037209 */ /* 0x000fe40007810000 */
        /* <DEDUP_REMOVED lines=15> */
[----:B------:R-:W-:Y:S02]  /*f310*/  FSEL R82, R43, -INF , P0 ;  /* 0xff8000002b527808 */ /* 0x000fe40000000000 */
[----:B------:R-:W-:Y:S02]  /*f320*/  FSEL R74, R41, -INF , P0 ;  /* 0xff800000294a7808 */ /* 0x000fe40000000000 */
[C---:B------:R-:W-:Y:S02]  /*f330*/  ISETP.GT.AND P5, PT, R0.reuse, 0x28, PT ;  /* 0x000000280000780c */ /* 0x040fe40003fa4270 */
        /* <DEDUP_REMOVED lines=31> */
[----:B------:R-:W-:Y:S02]  /*f530*/  FMNMX.FTZ R4, R68, R0, !PT ;  /* 0x0000000044047209 */ /* 0x000fe40007810000 */
[----:B------:R-:W-:Y:S01]  /*f540*/  FMNMX.FTZ R5, R76, R2, !PT ;  /* 0x000000024c057209 */ /* 0x000fe20007810000 */
[----:B------:R-:W-:Y:S05]  /*f550*/  BRA.DIV ~URZ, `(.L_x_267) ;  /* 0x000093b27f007947 */ /* 0x000fea000b800000 */
[----:B------:R-:W1:Y:S04]  /*f560*/  SHFL.BFLY PT, R0, R4, 0x2, 0x1f ;  /* 0x0c401f0004007f89 */ /* 0x000e6800000e0000 */
[----:B------:R-:W2:Y:S01]  /*f570*/  SHFL.BFLY PT, R3, R5, 0x2, 0x1f ;  /* 0x0c401f0005037f89 */ /* 0x000ea200000e0000 */
[----:B-1----:R-:W-:Y:S02]  /*f580*/  FMNMX.FTZ R0, R4, R0, !PT ;  /* 0x0000000004007209 */ /* 0x002fe40007810000 */
[----:B--2---:R-:W-:-:S03]  /*f590*/  FMNMX.FTZ R4, R5, R3, !PT ;  /* 0x0000000305047209 */ /* 0x004fc60007810000 */
[----:B------:R-:W1:Y:S04]  /*f5a0*/  SHFL.BFLY PT, R2, R0, 0x1, 0x1f ;  /* 0x0c201f0000027f89 */ /* 0x000e6800000e0000 */
[----:B------:R2:W3:Y:S01]  /*f5b0*/  SHFL.BFLY PT, R3, R4, 0x1, 0x1f ;  /* 0x0c201f0004037f89 */ /* 0x0004e200000e0000 */
[----:B-1----:R-:W-:-:S05]  /*f5c0*/  FMNMX.FTZ R101, R0, R2, !PT ;  /* 0x0000000200657209 */ /* 0x002fca0007810000 */
.L_x_348:
[C---:B------:R-:W-:Y:S01]  /*f5d0*/  FMUL.FTZ R2, R101.reuse, c[0x0][0x2d0] ;  /* 0x0000b40065027a20 */ /* 0x040fe20000410000 */
[----:B------:R-:W-:Y:S01]  /*f5e0*/  FSETP.NEU.FTZ.AND P0, PT, R101, -INF , PT ;  /* 0xff8000006500780b */ /* 0x000fe20003f1d000 */
[----:B------:R-:W-:Y:S01]  /*f5f0*/  WARPSYNC 0xffffffff ;  /* 0xffffffff00007948 */ /* 0x000fe20003800000 */
[----:B---3--:R-:W-:Y:S01]  /*f600*/  FMNMX.FTZ R16, R3, R4, !PT ;  /* 0x0000000403107209 */ /* 0x008fe20007810000 */
[----:B------:R-:W-:Y:S01]  /*f610*/  LDSM.16.MT88.4 R32, [R147+0x800] ;  /* 0x000800009320783b */ /* 0x000fe20000004200 */
[----:B------:R-:W-:-:S02]  /*f620*/  FSEL R2, R2, RZ, P0 ;  /* 0x000000ff02027208 */ /* 0x000fc40000000000 */
[----:B------:R-:W-:Y:S01]  /*f630*/  FSETP.NEU.FTZ.AND P0, PT, R16, -INF , PT ;  /* 0xff8000001000780b */ /* 0x000fe20003f1d000 */
[----:B------:R-:W-:Y:S02]  /*f640*/  LDSM.16.MT88.4 R40, [R173] ;  /* 0x00000000ad28783b */ /* 0x000fe40000004200 */
[--C-:B------:R-:W-:Y:S02]  /*f650*/  FFMA.FTZ R0, R6, c[0x0][0x2d0], -R2.reuse ;  /* 0x0000b40006007a23 */ /* 0x100fe40000010802 */
[--C-:B------:R-:W-:Y:S01]  /*f660*/  FFMA.FTZ R3, R9, c[0x0][0x2d0], -R2.reuse ;  /* 0x0000b40009037a23 */ /* 0x100fe20000010802 */
[----:B------:R-:W-:Y:S01]  /*f670*/  LDSM.16.MT88.4 R48, [R174] ;  /* 0x00000000ae30783b */ /* 0x000fe20000004200 */
        /* <DEDUP_REMOVED lines=8> */
[----:B------:R2:W4:Y:S01]  /*f700*/  MUFU.EX2 R84, R0 ;  /* 0x0000000000547308 */ /* 0x0005220000000800 */
[----:B---3--:R-:W-:-:S07]  /*f710*/  FFMA.FTZ R3, R11, c[0x0][0x2d0], -R2 ;  /* 0x0000b4000b037a23 */ /* 0x008fce0000010802 */
[----:B------:R-:W-:Y:S01]  /*f720*/  MUFU.EX2 R95, R3 ;  /* 0x00000003005f7308 */ /* 0x000fe20000000800 */
[----:B--2---:R-:W-:-:S07]  /*f730*/  FFMA.FTZ R0, R8, c[0x0][0x2d0], -R2 ;  /* 0x0000b40008007a23 */ /* 0x004fce0000010802 */
[----:B------:R2:W-:Y:S02]  /*f740*/  MUFU.EX2 R88, R0 ;  /* 0x0000000000587308 */ /* 0x0005e40000000800 */
[----:B--2---:R-:W-:-:S05]  /*f750*/  FMUL.FTZ R0, R16, c[0x0][0x2d0] ;  /* 0x0000b40010007a20 */ /* 0x004fca0000410000 */
[----:B------:R-:W-:-:S05]  /*f760*/  FSEL R0, R0, RZ, P0 ;  /* 0x000000ff00007208 */ /* 0x000fca0000000000 */
[--C-:B------:R-:W-:Y:S02]  /*f770*/  FFMA.FTZ R3, R10, c[0x0][0x2d0], -R0.reuse ;  /* 0x0000b4000a037a23 */ /* 0x100fe40000010800 */
[----:B------:R-:W2:Y:S02]  /*f780*/  LDSM.16.MT88.4 R8, [R146] ;  /* 0x000000009208783b */ /* 0x000ea40000004200 */
[----:B------:R3:W-:Y:S02]  /*f790*/  MUFU.EX2 R87, R3 ;  /* 0x0000000300577308 */ /* 0x0007e40000000800 */
[----:B---3--:R-:W-:Y:S01]  /*f7a0*/  FFMA.FTZ R3, R12, c[0x0][0x2d0], -R0 ;  /* 0x0000b4000c037a23 */ /* 0x008fe20000010800 */
[----:B----4-:R-:W-:-:S05]  /*f7b0*/  F2FP.BF16.PACK_AB R12, R84, R86 ;  /* 0x00000056540c723e */ /* 0x010fca00000010ff */
[----:B------:R3:W4:Y:S02]  /*f7c0*/  MUFU.EX2 R85, R3 ;  /* 0x0000000300557308 */ /* 0x0007240000000800 */
[----:B---3--:R-:W-:Y:S01]  /*f7d0*/  FFMA.FTZ R3, R13, c[0x0][0x2d0], -R0 ;  /* 0x0000b4000d037a23 */ /* 0x008fe20000010800 */
[----:B----4-:R-:W-:-:S05]  /*f7e0*/  F2FP.BF16.PACK_AB R13, R85, R87 ;  /* 0x00000057550d723e */ /* 0x010fca00000010ff */
[----:B------:R3:W-:Y:S02]  /*f7f0*/  MUFU.EX2 R89, R3 ;  /* 0x0000000300597308 */ /* 0x0007e40000000800 */
[----:B---3--:R-:W-:Y:S01]  /*f800*/  FFMA.FTZ R3, R14, c[0x0][0x2d0], -R0 ;  /* 0x0000b4000e037a23 */ /* 0x008fe20000010800 */
[----:B------:R-:W-:-:S05]  /*f810*/  F2FP.BF16.PACK_AB R14, R90, R88 ;  /* 0x000000585a0e723e */ /* 0x000fca00000010ff */
[----:B------:R3:W4:Y:S02]  /*f820*/  MUFU.EX2 R92, R3 ;  /* 0x00000003005c7308 */ /* 0x0007240000000800 */
[----:B---3--:R-:W-:Y:S01]  /*f830*/  FFMA.FTZ R3, R15, c[0x0][0x2d0], -R2 ;  /* 0x0000b4000f037a23 */ /* 0x008fe20000010802 */
[----:B----4-:R-:W-:-:S05]  /*f840*/  F2FP.BF16.PACK_AB R15, R92, R89 ;  /* 0x000000595c0f723e */ /* 0x010fca00000010ff */
[----:B------:R3:W4:Y:S02]  /*f850*/  MUFU.EX2 R93, R3 ;  /* 0x00000003005d7308 */ /* 0x0007240000000800 */
[C---:B-1----:R-:W-:Y:S08]  /*f860*/  HMMA.16816.F32.BF16 R24, R12.reuse, R4, RZ ;  /* 0x000000040c18723c */ /* 0x042ff000000418ff */
[----:B--2---:R-:W-:Y:S01]  /*f870*/  HMMA.16816.F32.BF16 R44, R12, R8, RZ ;  /* 0x000000080c2c723c */ /* 0x004fe200000418ff */
[----:B---3--:R-:W-:-:S02]  /*f880*/  FFMA.FTZ R3, R17, c[0x0][0x2d0], -R2 ;  /* 0x0000b40011037a23 */ /* 0x008fc40000010802 */
[----:B------:R-:W-:-:S04]  /*f890*/  FADD.FTZ R17, R87, R85 ;  /* 0x0000005557117221 */ /* 0x000fc80000010000 */
[----:B----4-:R-:W-:Y:S01]  /*f8a0*/  F2FP.BF16.PACK_AB R8, R93, R95 ;  /* 0x0000005f5d08723e */ /* 0x010fe200000010ff */
[----:B------:R1:W-:Y:S01]  /*f8b0*/  MUFU.EX2 R96, R3 ;  /* 0x0000000300607308 */ /* 0x0003e20000000800 */
[----:B------:R-:W-:Y:S01]  /*f8c0*/  HMMA.16816.F32.BF16 R28, R12, R10, RZ ;  /* 0x0000000a0c1c723c */ /* 0x000fe200000418ff */
[----:B------:R-:W-:Y:S02]  /*f8d0*/  FADD.FTZ R17, R89, R17 ;  /* 0x0000001159117221 */ /* 0x000fe40000010000 */
[--C-:B-1----:R-:W-:Y:S02]  /*f8e0*/  FFMA.FTZ R3, R18, c[0x0][0x2d0], -R2.reuse ;  /* 0x0000b40012037a23 */ /* 0x102fe40000010802 */
[----:B------:R-:W-:Y:S02]  /*f8f0*/  FFMA.FTZ R18, R73, c[0x0][0x2d0], -R2 ;  /* 0x0000b40049127a23 */ /* 0x000fe40000010802 */
[----:B------:R1:W2:Y:S02]  /*f900*/  MUFU.EX2 R99, R3 ;  /* 0x0000000300637308 */ /* 0x0002a40000000800 */
[----:B-1----:R-:W-:Y:S01]  /*f910*/  FFMA.FTZ R3, R19, c[0x0][0x2d0], -R0 ;  /* 0x0000b40013037a23 */ /* 0x002fe20000010800 */
[----:B--2---:R-:W-:Y:S01]  /*f920*/  F2FP.BF16.PACK_AB R10, R99, R96 ;  /* 0x00000060630a723e */ /* 0x004fe200000010ff */
[----:B------:R-:W-:-:S04]  /*f930*/  FFMA.FTZ R19, R74, c[0x0][0x2d0], -R2 ;  /* 0x0000b4004a137a23 */ /* 0x000fc80000010802 */
[----:B------:R1:W-:Y:S02]  /*f940*/  MUFU.EX2 R94, R3 ;  /* 0x00000003005e7308 */ /* 0x0003e40000000800 */
[----:B-1----:R-:W-:-:S06]  /*f950*/  FFMA.FTZ R3, R20, c[0x0][0x2d0], -R0 ;  /* 0x0000b40014037a23 */ /* 0x002fcc0000010800 */
[----:B------:R1:W2:Y:S02]  /*f960*/  MUFU.EX2 R97, R3 ;  /* 0x0000000300617308 */ /* 0x0002a40000000800 */
[--C-:B-1----:R-:W-:Y:S01]  /*f970*/  FFMA.FTZ R3, R21, c[0x0][0x2d0], -R0.reuse ;  /* 0x0000b40015037a23 */ /* 0x102fe20000010800 */
[----:B--2---:R-:W-:Y:S01]  /*f980*/  F2FP.BF16.PACK_AB R9, R97, R94 ;  /* 0x0000005e6109723e */ /* 0x004fe200000010ff */
[C---:B------:R-:W-:Y:S04]  /*f990*/  HMMA.16816.F32.BF16 R20, R12.reuse, R6, RZ ;  /* 0x000000060c14723c */ /* 0x040fe800000418ff */
[----:B------:R1:W-:Y:S04]  /*f9a0*/  MUFU.EX2 R98, R3 ;  /* 0x0000000300627308 */ /* 0x0003e80000000800 */
[----:B------:R-:W-:Y:S01]  /*f9b0*/  HMMA.16816.F32.BF16 R4, R12, R48, RZ ;  /* 0x000000300c04723c */ /* 0x000fe200000418ff */
[----:B-1----:R-:W-:-:S02]  /*f9c0*/  FFMA.FTZ R3, R52, c[0x0][0x2d0], -R0 ;  /* 0x0000b40034037a23 */ /* 0x002fc40000010800 */
[----:B------:R-:W1:Y:S02]  /*f9d0*/  LDSM.16.MT88.4 R52, [R173+0x800] ;  /* 0x00080000ad34783b */ /* 0x000e640000004200 */
[----:B------:R-:W2:Y:S02]  /*f9e0*/  MUFU.EX2 R100, R3 ;  /* 0x0000000300647308 */ /* 0x000ea40000000800 */
[----:B--2---:R-:W-:Y:S01]  /*f9f0*/  F2FP.BF16.PACK_AB R11, R100, R98 ;  /* 0x00000062640b723e */ /* 0x004fe200000010ff */
[----:B------:R-:W-:-:S04]  /*fa00*/  FADD.FTZ R3, R86, R84 ;  /* 0x0000005456037221 */ /* 0x000fc80000010000 */
[----:B------:R-:W-:Y:S02]  /*fa10*/  FADD.FTZ R3, R88, R3 ;  /* 0x0000000358037221 */ /* 0x000fe40000010000 */
[----:B------:R-:W-:Y:S02]  /*fa20*/  HMMA.16816.F32.BF16 R164, R8, R32, R24 ;  /* 0x0000002008a4723c */ /* 0x000fe40000041818 */
[----:B------:R-:W-:-:S04]  /*fa30*/  FADD.FTZ R3, R90, R3 ;  /* 0x000000035a037221 */ /* 0x000fc80000010000 */
[----:B------:R-:W-:Y:S02]  /*fa40*/  FADD.FTZ R3, R95, R3 ;  /* 0x000000035f037221 */ /* 0x000fe40000010000 */
[----:B------:R-:W-:Y:S01]  /*fa50*/  HMMA.16816.F32.BF16 R120, R8, R34, R20 ;  /* 0x000000220878723c */ /* 0x000fe20000041814 */
[----:B------:R-:W-:Y:S01]  /*fa60*/  LDSM.16.MT88.4 R32, [R147+0x2800] ;  /* 0x002800009320783b */ /* 0x000fe20000004200 */
[----:B------:R-:W-:-:S06]  /*fa70*/  FADD.FTZ R3, R93, R3 ;  /* 0x000000035d037221 */ /* 0x000fcc0000010000 */
[C---:B------:R-:W-:Y:S08]  /*fa80*/  HMMA.16816.F32.BF16 R24, R12.reuse, R40, RZ ;  /* 0x000000280c18723c */ /* 0x040ff000000418ff */
[----:B------:R-:W-:Y:S01]  /*fa90*/  HMMA.16816.F32.BF16 R20, R12, R42, RZ ;  /* 0x0000002a0c14723c */ /* 0x000fe200000418ff */
[----:B------:R-:W2:Y:S07]  /*faa0*/  LDSM.16.MT88.4 R40, [R147+0x2000] ;  /* 0x002000009328783b */ /* 0x000eae0000004200 */
[C---:B------:R-:W-:Y:S01]  /*fab0*/  HMMA.16816.F32.BF16 R136, R8.reuse, R36, R44 ;  /* 0x000000240888723c */ /* 0x040fe2000004182c */
[----:B------:R-:W3:Y:S07]  /*fac0*/  LDSM.16.MT88.4 R44, [R174+0x2000] ;  /* 0x00200000ae2c783b */ /* 0x000eee0000004200 */
[----:B------:R-:W-:Y:S08]  /*fad0*/  HMMA.16816.F32.BF16 R160, R8, R56, R4 ;  /* 0x0000003808a0723c */ /* 0x000ff00000041804 */
[----:B------:R-:W-:Y:S08]  /*fae0*/  HMMA.16816.F32.BF16 R4, R12, R60, RZ ;  /* 0x0000003c0c04723c */ /* 0x000ff000000418ff */
[----:B------:R-:W-:Y:S01]  /*faf0*/  HMMA.16816.F32.BF16 R128, R8, R38, R28 ;  /* 0x000000260880723c */ /* 0x000fe2000004181c */
[----:B------:R-:W4:Y:S07]  /*fb00*/  LDSM.16.MT88.4 R36, [R174+0x2800] ;  /* 0x00280000ae24783b */ /* 0x000f2e0000004200 */
[----:B------:R-:W-:Y:S08]  /*fb10*/  HMMA.16816.F32.BF16 R28, R12, R50, RZ ;  /* 0x000000320c1c723c */ /* 0x000ff000000418ff */
[C---:B-1----:R-:W-:Y:S08]  /*fb20*/  HMMA.16816.F32.BF16 R156, R8.reuse, R52, R24 ;  /* 0x00000034089c723c */ /* 0x042ff00000041818 */
[----:B------:R-:W-:Y:S08]  /*fb30*/  HMMA.16816.F32.BF16 R132, R8, R54, R20 ;  /* 0x000000360884723c */ /* 0x000ff00000041814 */
[C---:B--2---:R-:W-:Y:S08]  /*fb40*/  HMMA.16816.F32.BF16 R24, R12.reuse, R40, RZ ;  /* 0x000000280c18723c */ /* 0x044ff000000418ff */
[----:B------:R-:W-:Y:S01]  /*fb50*/  HMMA.16816.F32.BF16 R20, R12, R42, RZ ;  /* 0x0000002a0c14723c */ /* 0x000fe200000418ff */
[----:B------:R-:W1:Y:S07]  /*fb60*/  LDSM.16.MT88.4 R40, [R173+0x2000] ;  /* 0x00200000ad28783b */ /* 0x000e6e0000004200 */
[----:B------:R-:W-:Y:S08]  /*fb70*/  HMMA.16816.F32.BF16 R152, R8, R64, R4 ;  /* 0x000000400898723c */ /* 0x000ff00000041804 */
[----:B---3--:R-:W-:Y:S08]  /*fb80*/  HMMA.16816.F32.BF16 R4, R12, R44, RZ ;  /* 0x0000002c0c04723c */ /* 0x008ff000000418ff */
[C---:B------:R-:W-:Y:S08]  /*fb90*/  HMMA.16816.F32.BF16 R112, R8.reuse, R58, R28 ;  /* 0x0000003a0870723c */ /* 0x040ff0000004181c */
[----:B------:R-:W-:Y:S01]  /*fba0*/  HMMA.16816.F32.BF16 R56, R8, R32, R24 ;  /* 0x000000200838723c */ /* 0x000fe20000041818 */
[----:B------:R-:W2:Y:S06]  /*fbb0*/  LDSM.16.MT88.4 R24, [R173+0x2800] ;  /* 0x00280000ad18783b */ /* 0x000eac0000004200 */
[--C-:B------:R-:W-:Y:S01]  /*fbc0*/  FFMA.FTZ R32, R78, c[0x0][0x2d0], -R0.reuse ;  /* 0x0000b4004e207a23 */ /* 0x100fe20000010800 */
[----:B------:R-:W-:Y:S01]  /*fbd0*/  HMMA.16816.F32.BF16 R28, R12, R62, RZ ;  /* 0x0000003e0c1c723c */ /* 0x000fe200000418ff */
[----:B------:R-:W-:-:S07]  /*fbe0*/  FFMA.FTZ R33, R76, c[0x0][0x2d0], -R0 ;  /* 0x0000b4004c217a23 */ /* 0x000fce0000010800 */
[----:B----4-:R-:W-:Y:S07]  /*fbf0*/  HMMA.16816.F32.BF16 R124, R8, R36, R4 ;  /* 0x00000024087c723c */ /* 0x010fee0000041804 */
[--C-:B------:R-:W-:Y:S01]  /*fc00*/  FFMA.FTZ R36, R69, c[0x0][0x2d0], -R2.reuse ;  /* 0x0000b40045247a23 */ /* 0x100fe20000010802 */
[----:B-1----:R-:W-:Y:S08]  /*fc10*/  HMMA.16816.F32.BF16 R4, R12, R40, RZ ;  /* 0x000000280c04723c */ /* 0x002ff000000418ff */
[C---:B------:R-:W-:Y:S07]  /*fc20*/  HMMA.16816.F32.BF16 R60, R8.reuse, R34, R20 ;  /* 0x00000022083c723c */ /* 0x040fee0000041814 */
[----:B------:R-:W-:Y:S01]  /*fc30*/  FFMA.FTZ R35, R68, c[0x0][0x2d0], -R2 ;  /* 0x0000b40044237a23 */ /* 0x000fe20000010802 */
[----:B------:R-:W-:Y:S01]  /*fc40*/  HMMA.16816.F32.BF16 R52, R8, R66, R28 ;  /* 0x000000420834723c */ /* 0x000fe2000004181c */
[----:B------:R-:W1:Y:S01]  /*fc50*/  LDSM.16.MT88.4 R28, [R146+0x4000] ;  /* 0x00400000921c783b */ /* 0x000e620000004200 */
[----:B------:R-:W-:-:S06]  /*fc60*/  FFMA.FTZ R34, R77, c[0x0][0x2d0], -R0 ;  /* 0x0000b4004d227a23 */ /* 0x000fcc0000010800 */
[----:B------:R-:W-:Y:S08]  /*fc70*/  HMMA.16816.F32.BF16 R20, R12, R46, RZ ;  /* 0x0000002e0c14723c */ /* 0x000ff000000418ff */
[----:B--2---:R-:W-:Y:S08]  /*fc80*/  HMMA.16816.F32.BF16 R116, R8, R24, R4 ;  /* 0x000000180874723c */ /* 0x004ff00000041804 */
[----:B------:R-:W-:Y:S08]  /*fc90*/  HMMA.16816.F32.BF16 R4, R12, R42, RZ ;  /* 0x0000002a0c04723c */ /* 0x000ff000000418ff */
[C---:B------:R-:W-:Y:S01]  /*fca0*/  HMMA.16816.F32.BF16 R108, R8.reuse, R38, R20 ;  /* 0x00000026086c723c */ /* 0x040fe20000041814 */
[----:B------:R-:W2:Y:S11]  /*fcb0*/  LDSM.16.MT88.4 R20, [R146+0x4800] ;  /* 0x004800009214783b */ /* 0x000eb60000004200 */
[----:B------:R-:W-:Y:S04]  /*fcc0*/  @!UPT UIADD3 URZ, URZ, URZ, URZ ;  /* 0x0000003f3f3ff290 */ /* 0x000fe8000fffe03f */
[----:B------:R-:W-:Y:S01]  /*fcd0*/  HMMA.16816.F32.BF16 R64, R8, R26, R4 ;  /* 0x0000001a0840723c */ /* 0x000fe20000041804 */
[----:B------:R-:W-:Y:S07]  /*fce0*/  LDSM.16.MT88.4 R24, [R147+0x4800] ;  /* 0x004800009318783b */ /* 0x000fee0000004200 */
[----:B-1----:R-:W-:Y:S07]  /*fcf0*/  HMMA.16816.F32.BF16 R4, R12, R28, RZ ;  /* 0x0000001c0c04723c */ /* 0x002fee00000418ff */
[--C-:B------:R-:W-:Y:S11]  /*fd00*/  FFMA.FTZ R28, R75, c[0x0][0x2d0], -R2.reuse ;  /* 0x0000b4004b1c7a23 */ /* 0x100ff60000010802 */
[----:B------:R-:W-:Y:S06]  /*fd10*/  @!UPT UIADD3 URZ, URZ, URZ, URZ ;  /* 0x0000003f3f3ff290 */ /* 0x000fec000fffe03f */
[----:B--2---:R-:W-:Y:S08]  /*fd20*/  HMMA.16816.F32.BF16 R84, R8, R20, R4 ;  /* 0x000000140854723c */ /* 0x004ff00000041804 */
[----:B------:R-:W-:Y:S07]  /*fd30*/  HMMA.16816.F32.BF16 R4, R12, R30, RZ ;  /* 0x0000001e0c04723c */ /* 0x000fee00000418ff */
[----:B------:R-:W-:-:S02]  /*fd40*/  FFMA.FTZ R30, R71, c[0x0][0x2d0], -R2 ;  /* 0x0000b400471e7a23 */ /* 0x000fc40000010802 */
[--C-:B------:R-:W-:Y:S11]  /*fd50*/  FFMA.FTZ R31, R70, c[0x0][0x2d0], -R2.reuse ;  /* 0x0000b400461f7a23 */ /* 0x100ff60000010802 */
[----:B------:R-:W-:Y:S04]  /*fd60*/  @!UPT UIADD3 URZ, URZ, URZ, URZ ;  /* 0x0000003f3f3ff290 */ /* 0x000fe8000fffe03f */
[----:B------:R-:W-:Y:S01]  /*fd70*/  HMMA.16816.F32.BF16 R88, R8, R22, R4 ;  /* 0x000000160858723c */ /* 0x000fe20000041804 */
[----:B------:R-:W1:Y:S06]  /*fd80*/  LDSM.16.MT88.4 R20, [R147+0x4000] ;  /* 0x004000009314783b */ /* 0x000e6c0000004200 */
[----:B------:R-:W-:Y:S02]  /*fd90*/  FADD.FTZ R4, R92, R17 ;  /* 0x000000115c047221 */ /* 0x000fe40000010000 */
[----:B------:R-:W-:Y:S02]  /*fda0*/  FFMA.FTZ R17, R72, c[0x0][0x2d0], -R2 ;  /* 0x0000b40048117a23 */ /* 0x000fe40000010802 */
[----:B------:R-:W-:-:S02]  /*fdb0*/  FADD.FTZ R29, R94, R4 ;  /* 0x000000045e1d7221 */ /* 0x000fc40000010000 */
[----:B------:R-:W-:Y:S02]  /*fdc0*/  FADD.FTZ R2, R96, R3 ;  /* 0x0000000360027221 */ /* 0x000fe40000010000 */
[----:B------:R-:W-:Y:S02]  /*fdd0*/  FADD.FTZ R3, R97, R29 ;  /* 0x0000001d61037221 */ /* 0x000fe40000010000 */
[----:B------:R-:W-:Y:S02]  /*fde0*/  FADD.FTZ R2, R99, R2 ;  /* 0x0000000263027221 */ /* 0x000fe40000010000 */
[----:B------:R-:W-:Y:S01]  /*fdf0*/  FADD.FTZ R3, R98, R3 ;  /* 0x0000000362037221 */ /* 0x000fe20000010000 */
[----:B-1----:R-:W-:Y:S01]  /*fe00*/  HMMA.16816.F32.BF16 R4, R12, R20, RZ ;  /* 0x000000140c04723c */ /* 0x002fe200000418ff */
[----:B------:R-:W-:Y:S08]  /*fe10*/  MUFU.EX2 R21, R30 ;  /* 0x0000001e00157308 */ /* 0x000ff00000000800 */
[----:B------:R-:W1:Y:S11]  /*fe20*/  MUFU.EX2 R20, R31 ;  /* 0x0000001f00147308 */ /* 0x000e760000000800 */
[----:B------:R-:W-:Y:S04]  /*fe30*/  @!UPT UIADD3 URZ, URZ, URZ, URZ ;  /* 0x0000003f3f3ff290 */ /* 0x000fe8000fffe03f */
[----:B------:R-:W-:Y:S01]  /*fe40*/  HMMA.16816.F32.BF16 R92, R8, R24, R4 ;  /* 0x00000018085c723c */ /* 0x000fe20000041804 */
[----:B------:R2:W-:Y:S01]  /*fe50*/  MUFU.EX2 R25, R28 ;  /* 0x0000001c00197308 */ /* 0x0005e20000000800 */
[----:B-1----:R-:W-:-:S06]  /*fe60*/  F2FP.BF16.PACK_AB R96, R20, R21 ;  /* 0x000000151460723e */ /* 0x002fcc00000010ff */
[----:B------:R-:W-:Y:S01]  /*fe70*/  HMMA.16816.F32.BF16 R4, R12, R22, RZ ;  /* 0x000000160c04723c */ /* 0x000fe200000418ff */
[----:B------:R1:W3:Y:S01]  /*fe80*/  MUFU.EX2 R23, R19 ;  /* 0x0000001300177308 */ /* 0x0002e20000000800 */
[----:B--2---:R-:W2:Y:S07]  /*fe90*/  LDSM.16.MT88.4 R28, [R174+0x4000] ;  /* 0x00400000ae1c783b */ /* 0x004eae0000004200 */
[----:B------:R4:W-:Y:S01]  /*fea0*/  MUFU.EX2 R24, R18 ;  /* 0x0000001200187308 */ /* 0x0009e20000000800 */
[----:B-1----:R-:W-:-:S07]  /*feb0*/  FFMA.FTZ R19, R83, c[0x0][0x2d0], -R0 ;  /* 0x0000b40053137a23 */ /* 0x002fce0000010800 */
[----:B------:R-:W1:Y:S07]  /*fec0*/  MUFU.EX2 R22, R17 ;  /* 0x0000001100167308 */ /* 0x000e6e0000000800 */
[----:B------:R-:W-:Y:S01]  /*fed0*/  HMMA.16816.F32.BF16 R148, R8, R26, R4 ;  /* 0x0000001a0894723c */ /* 0x000fe20000041804 */
[----:B----4-:R-:W-:-:S06]  /*fee0*/  FFMA.FTZ R18, R82, c[0x0][0x2d0], -R0 ;  /* 0x0000b40052127a23 */ /* 0x010fcc0000010800 */
[--C-:B------:R-:W-:Y:S01]  /*fef0*/  FFMA.FTZ R7, R80, c[0x0][0x2d0], -R0.reuse ;  /* 0x0000b40050077a23 */ /* 0x100fe20000010800 */
[----:B---3--:R-:W-:Y:S01]  /*ff00*/  F2FP.BF16.PACK_AB R4, R23, R25 ;  /* 0x000000191704723e */ /* 0x008fe200000010ff */
[--C-:B------:R-:W-:Y:S01]  /*ff10*/  FFMA.FTZ R5, R79, c[0x0][0x2d0], -R0.reuse ;  /* 0x0000b4004f057a23 */ /* 0x100fe20000010800 */
[----:B-1----:R-:W-:Y:S01]  /*ff20*/  F2FP.BF16.PACK_AB R6, R22, R24 ;  /* 0x000000181606723e */ /* 0x002fe200000010ff */
[----:B------:R-:W-:Y:S01]  /*ff30*/  FFMA.FTZ R17, R81, c[0x0][0x2d0], -R0 ;  /* 0x0000b40051117a23 */ /* 0x000fe20000010800 */
[----:B------:R-:W-:Y:S01]  /*ff40*/  MUFU.EX2 R18, R18 ;  /* 0x0000001200127308 */ /* 0x000fe20000000800 */
[----:B------:R-:W-:Y:S02]  /*ff50*/  FADD.FTZ R0, R25, R2 ;  /* 0x0000000219007221 */ /* 0x000fe40000010000 */
[----:B------:R-:W-:Y:S02]  /*ff60*/  FADD.FTZ R2, R100, R3 ;  /* 0x0000000364027221 */ /* 0x000fe40000010000 */
[----:B------:R-:W-:-:S03]  /*ff70*/  FADD.FTZ R0, R23, R0 ;  /* 0x0000000017007221 */ /* 0x000fc60000010000 */
[----:B------:R-:W-:Y:S01]  /*ff80*/  MUFU.EX2 R7, R7 ;  /* 0x0000000700077308 */ /* 0x000fe20000000800 */
[----:B------:R-:W-:Y:S02]  /*ff90*/  FADD.FTZ R0, R24, R0 ;  /* 0x0000000018007221 */ /* 0x000fe40000010000 */
[----:B------:R-:W1:Y:S02]  /*ffa0*/  LDSM.16.MT88.4 R24, [R174+0x4800] ;  /* 0x00480000ae18783b */ /* 0x000e640000004200 */
[----:B------:R-:W-:-:S04]  /*ffb0*/  FADD.FTZ R0, R22, R0 ;  /* 0x0000000016007221 */ /* 0x000fc80000010000 */
[----:B------:R-:W-:-:S04]  /*ffc0*/  FADD.FTZ R0, R21, R0 ;  /* 0x0000000015007221 */ /* 0x000fc80000010000 */
[----:B------:R-:W-:Y:S02]  /*ffd0*/  FADD.FTZ R3, R20, R0 ;  /* 0x0000000014037221 */ /* 0x000fe40000010000 */
[----:B--2---:R-:W-:Y:S01]  /*ffe0*/  HMMA.16816.F32.BF16 R20, R12, R28, RZ ;  /* 0x0000001c0c14723c */ /* 0x004fe200000418ff */
[----:B------:R-:W-:Y:S08]  /*fff0*/  MUFU.EX2 R29, R36 ;  /* 0x00000024001d7308 */ /* 0x000ff00000000800 */
[----:B------:R-:W2:Y:S02]  /*10000*/  MUFU.EX2 R28, R35 ;  /* 0x00000023001c7308 */ /* 0x000ea40000000800 */
[----:B--2---:R-:W-:Y:S11]  /*10010*/  F2FP.BF16.PACK_AB R98, R28, R29 ;  /* 0x0000001d1c62723e */ /* 0x004ff600000010ff */
[----:B------:R-:W-:Y:S02]  /*10020*/  @!UPT UIADD3 URZ, URZ, URZ, URZ ;  /* 0x0000003f3f3ff290 */ /* 0x000fe4000fffe03f */
[----:B-1----:R-:W-:Y:S01]  /*10030*/  HMMA.16816.F32.BF16 R48, R8, R24, R20 ;  /* 0x000000180830723c */ /* 0x002fe20000041814 */
[----:B------:R-:W1:Y:S07]  /*10040*/  MUFU.EX2 R25, R19 ;  /* 0x0000001300197308 */ /* 0x000e6e0000000800 */
[----:B------:R-:W-:Y:S01]  /*10050*/  HMMA.16816.F32.BF16 R20, R12, R30, RZ ;  /* 0x0000001e0c14723c */ /* 0x000fe200000418ff */
[----:B------:R-:W2:Y:S01]  /*10060*/  MUFU.EX2 R24, R17 ;  /* 0x0000001100187308 */ /* 0x000ea20000000800 */
[----:B-1----:R-:W-:-:S07]  /*10070*/  FADD.FTZ R0, R25, R2 ;  /* 0x0000000219007221 */ /* 0x002fce0000010000 */
[----:B------:R1:W3:Y:S01]  /*10080*/  MUFU.EX2 R19, R5 ;  /* 0x0000000500137308 */ /* 0x0002e20000000800 */
[----:B------:R-:W-:Y:S02]  /*10090*/  FADD.FTZ R2, R18, R0 ;  /* 0x0000000012027221 */ /* 0x000fe40000010000 */
[----:B------:R-:W-:Y:S02]  /*100a0*/  FADD.FTZ R0, R29, R3 ;  /* 0x000000031d007221 */ /* 0x000fe40000010000 */
[----:B--2---:R-:W-:-:S03]  /*100b0*/  FADD.FTZ R2, R24, R2 ;  /* 0x0000000218027221 */ /* 0x004fc60000010000 */
[----:B------:R-:W2:Y:S01]  /*100c0*/  MUFU.EX2 R17, R32 ;  /* 0x0000002000117308 */ /* 0x000ea20000000800 */
[----:B------:R-:W-:Y:S02]  /*100d0*/  FADD.FTZ R207, R28, R0 ;  /* 0x000000001ccf7221 */ /* 0x000fe40000010000 */
[C---:B------:R-:W-:Y:S01]  /*100e0*/  FADD.FTZ R0, R7.reuse, R2 ;  /* 0x0000000207007221 */ /* 0x040fe20000010000 */
[----:B------:R-:W-:-:S03]  /*100f0*/  F2FP.BF16.PACK_AB R7, R7, R24 ;  /* 0x000000180707723e */ /* 0x000fc600000010ff */
[----:B------:R-:W-:Y:S01]  /*10100*/  HMMA.16816.F32.BF16 R40, R8, R26, R20 ;  /* 0x0000001a0828723c */ /* 0x000fe20000041814 */
[----:B------:R-:W4:Y:S01]  /*10110*/  LDSM.16.MT88.4 R20, [R173+0x4000] ;  /* 0x00400000ad14783b */ /* 0x000f220000004200 */
[----:B-1----:R-:W-:Y:S01]  /*10120*/  F2FP.BF16.PACK_AB R5, R18, R25 ;  /* 0x000000191205723e */ /* 0x002fe200000010ff */
[----:B------:R-:W1:Y:S01]  /*10130*/  MUFU.EX2 R3, R34 ;  /* 0x0000002200037308 */ /* 0x000e620000000800 */
[----:B---3--:R-:W-:Y:S01]  /*10140*/  FADD.FTZ R0, R19, R0 ;  /* 0x0000000013007221 */ /* 0x008fe20000010000 */
[----:B--2---:R-:W-:-:S06]  /*10150*/  F2FP.BF16.PACK_AB R97, R17, R19 ;  /* 0x000000131161723e */ /* 0x004fcc00000010ff */
[----:B------:R-:W2:Y:S01]  /*10160*/  MUFU.EX2 R2, R33 ;  /* 0x0000002100027308 */ /* 0x000ea20000000800 */
[----:B------:R-:W-:-:S04]  /*10170*/  FADD.FTZ R0, R17, R0 ;  /* 0x0000000011007221 */ /* 0x000fc80000010000 */
[----:B-1----:R-:W-:Y:S01]  /*10180*/  FADD.FTZ R0, R3, R0 ;  /* 0x0000000003007221 */ /* 0x002fe20000010000 */
[----:B--2---:R-:W-:-:S03]  /*10190*/  F2FP.BF16.PACK_AB R99, R2, R3 ;  /* 0x000000030263723e */ /* 0x004fc600000010ff */
[----:B------:R-:W-:Y:S01]  /*101a0*/  FADD.FTZ R200, R2, R0 ;  /* 0x0000000002c87221 */ /* 0x000fe20000010000 */
[----:B------:R-:W-:-:S04]  /*101b0*/  IADD3 R0, R168, -0x2, RZ ;  /* 0xfffffffea8007810 */ /* 0x000fc80007ffe0ff */
[----:B------:R-:W-:Y:S01]  /*101c0*/  ISETP.GE.AND P0, PT, R0, R217, PT ;  /* 0x000000d90000720c */ /* 0x000fe20003f06270 */
[C---:B----4-:R-:W-:Y:S08]  /*101d0*/  HMMA.16816.F32.BF16 R24, R12.reuse, R20, RZ ;  /* 0x000000140c18723c */ /* 0x050ff000000418ff */
[----:B------:R-:W-:Y:S01]  /*101e0*/  HMMA.16816.F32.BF16 R12, R12, R22, RZ ;  /* 0x000000160c0c723c */ /* 0x000fe200000418ff */
[----:B------:R-:W1:Y:S11]  /*101f0*/  LDSM.16.MT88.4 R20, [R173+0x4800] ;  /* 0x00480000ad14783b */ /* 0x000e760000004200 */
[----:B------:R-:W-:Y:S04]  /*10200*/  @!UPT UIADD3 URZ, URZ, URZ, URZ ;  /* 0x0000003f3f3ff290 */ /* 0x000fe8000fffe03f */
[C---:B-1----:R-:W-:Y:S08]  /*10210*/  HMMA.16816.F32.BF16 R24, R8.reuse, R20, R24 ;  /* 0x000000140818723c */ /* 0x042ff00000041818 */
[----:B------:R-:W-:Y:S01]  /*10220*/  HMMA.16816.F32.BF16 R12, R8, R22, R12 ;  /* 0x00000016080c723c */ /* 0x000fe2000004180c */
        /* <DEDUP_REMOVED lines=13> */
[----:B------:R-:W2:Y:S03]  /*10300*/  LDSM.16.MT88.4 R132, [R146+0x1800] ;  /* 0x001800009284783b */ /* 0x000ea60000004200 */
[C---:B-1----:R-:W-:Y:S08]  /*10310*/  HMMA.16816.F32.BF16 R44, R4.reuse, R8, R152 ;  /* 0x00000008042c723c */ /* 0x042ff00000041898 */
[----:B------:R-:W-:Y:S01]  /*10320*/  HMMA.16816.F32.BF16 R52, R4, R10, R52 ;  /* 0x0000000a0434723c */ /* 0x000fe20000041834 */
[----:B------:R-:W1:Y:S07]  /*10330*/  LDSM.16.MT88.4 R8, [R147+0x3000] ;  /* 0x003000009308783b */ /* 0x000e6e0000004200 */
[C---:B--2---:R-:W-:Y:S08]  /*10340*/  HMMA.16816.F32.BF16 R136, R96.reuse, R132, R136 ;  /* 0x000000846088723c */ /* 0x044ff00000041888 */
[----:B------:R-:W-:Y:S08]  /*10350*/  HMMA.16816.F32.BF16 R132, R96, R134, R20 ;  /* 0x000000866084723c */ /* 0x000ff00000041814 */
[C---:B-1----:R-:W-:Y:S08]  /*10360*/  HMMA.16816.F32.BF16 R56, R4.reuse, R8, R56 ;  /* 0x000000080438723c */ /* 0x042ff00000041838 */
[C---:B------:R-:W-:Y:S01]  /*10370*/  HMMA.16816.F32.BF16 R60, R4.reuse, R10, R60 ;  /* 0x0000000a043c723c */ /* 0x040fe2000004183c */
[----:B------:R-:W1:Y:S07]  /*10380*/  LDSM.16.MT88.4 R8, [R174+0x3000] ;  /* 0x00300000ae08783b */ /* 0x000e6e0000004200 */
[C---:B-1----:R-:W-:Y:S01]  /*10390*/  HMMA.16816.F32.BF16 R68, R4.reuse, R8, R124 ;  /* 0x000000080444723c */ /* 0x042fe2000004187c */
[----:B------:R-:W1:Y:S07]  /*103a0*/  LDSM.16.MT88.4 R124, [R147+0x1800] ;  /* 0x00180000937c783b */ /* 0x000e6e0000004200 */
[----:B------:R-:W-:Y:S01]  /*103b0*/  HMMA.16816.F32.BF16 R72, R4, R10, R108 ;  /* 0x0000000a0448723c */ /* 0x000fe2000004186c */
[----:B------:R-:W2:Y:S04]  /*103c0*/  LDSM.16.MT88.4 R8, [R173+0x3000] ;  /* 0x00300000ad08783b */ /* 0x000ea80000004200 */
[----:B------:R-:W3:Y:S03]  /*103d0*/  LDSM.16.MT88.4 R108, [R173+0x1800] ;  /* 0x00180000ad6c783b */ /* 0x000ee60000004200 */
[----:B-1----:R-:W-:Y:S08]  /*103e0*/  HMMA.16816.F32.BF16 R128, R96, R124, R128 ;  /* 0x0000007c6080723c */ /* 0x002ff00000041880 */
[C---:B--2---:R-:W-:Y:S01]  /*103f0*/  HMMA.16816.F32.BF16 R76, R4.reuse, R8, R116 ;  /* 0x00000008044c723c */ /* 0x044fe20000041874 */
[----:B------:R-:W1:Y:S07]  /*10400*/  LDSM.16.MT88.4 R116, [R174+0x1800] ;  /* 0x00180000ae74783b */ /* 0x000e6e0000004200 */
[----:B------:R-:W-:Y:S01]  /*10410*/  HMMA.16816.F32.BF16 R80, R4, R10, R64 ;  /* 0x0000000a0450723c */ /* 0x000fe20000041840 */
[----:B------:R-:W2:Y:S04]  /*10420*/  LDSM.16.MT88.4 R8, [R146+0x5000] ;  /* 0x005000009208783b */ /* 0x000ea80000004200 */
[----:B------:R-:W-:Y:S03]  /*10430*/  LDSM.16.MT88.4 R64, [R173+0x3800] ;  /* 0x00380000ad40783b */ /* 0x000fe60000004200 */
[C---:B---3--:R-:W-:Y:S08]  /*10440*/  HMMA.16816.F32.BF16 R112, R96.reuse, R108, R112 ;  /* 0x0000006c6070723c */ /* 0x048ff00000041870 */
[C---:B------:R-:W-:Y:S08]  /*10450*/  HMMA.16816.F32.BF16 R108, R96.reuse, R110, R36 ;  /* 0x0000006e606c723c */ /* 0x040ff00000041824 */
[C---:B------:R-:W-:Y:S08]  /*10460*/  HMMA.16816.F32.BF16 R124, R96.reuse, R126, R28 ;  /* 0x0000007e607c723c */ /* 0x040ff0000004181c */
[----:B-1----:R-:W-:Y:S08]  /*10470*/  HMMA.16816.F32.BF16 R120, R96, R116, R120 ;  /* 0x000000746078723c */ /* 0x002ff00000041878 */
[C---:B--2---:R-:W-:Y:S08]  /*10480*/  HMMA.16816.F32.BF16 R84, R4.reuse, R8, R84 ;  /* 0x000000080454723c */ /* 0x044ff00000041854 */
[----:B------:R-:W-:Y:S01]  /*10490*/  HMMA.16816.F32.BF16 R88, R4, R10, R88 ;  /* 0x0000000a0458723c */ /* 0x000fe20000041858 */
[----:B------:R-:W1:Y:S07]  /*104a0*/  LDSM.16.MT88.4 R8, [R147+0x5000] ;  /* 0x005000009308783b */ /* 0x000e6e0000004200 */
        /* <DEDUP_REMOVED lines=9> */
[C---:B-1----:R-:W-:Y:S08]  /*10540*/  HMMA.16816.F32.BF16 R36, R96.reuse, R40, R44 ;  /* 0x000000286024723c */ /* 0x042ff0000004182c */
[C---:B--2---:R-:W-:Y:S01]  /*10550*/  HMMA.16816.F32.BF16 R44, R96.reuse, R48, R56 ;  /* 0x00000030602c723c */ /* 0x044fe20000041838 */
[----:B------:R-:W1:Y:S07]  /*10560*/  LDSM.16.MT88.4 R56, [R174+0x3800] ;  /* 0x00380000ae38783b */ /* 0x000e6e0000004200 */
[C---:B------:R-:W-:Y:S08]  /*10570*/  HMMA.16816.F32.BF16 R40, R96.reuse, R42, R52 ;  /* 0x0000002a6028723c */ /* 0x040ff00000041834 */
[C---:B------:R-:W-:Y:S08]  /*10580*/  HMMA.16816.F32.BF16 R48, R96.reuse, R50, R60 ;  /* 0x000000326030723c */ /* 0x040ff0000004183c */
[C---:B------:R-:W-:Y:S08]  /*10590*/  HMMA.16816.F32.BF16 R60, R96.reuse, R64, R76 ;  /* 0x00000040603c723c */ /* 0x040ff0000004184c */
[----:B------:R-:W-:Y:S01]  /*105a0*/  HMMA.16816.F32.BF16 R64, R96, R66, R80 ;  /* 0x000000426040723c */ /* 0x000fe20000041850 */
[----:B------:R-:W2:Y:S07]  /*105b0*/  LDSM.16.MT88.4 R80, [R147+0x5800] ;  /* 0x005800009350783b */ /* 0x000eae0000004200 */
[----:B---3--:R-:W-:Y:S08]  /*105c0*/  HMMA.16816.F32.BF16 R24, R4, R8, R24 ;  /* 0x000000080418723c */ /* 0x008ff00000041818 */
[C---:B-1----:R-:W-:Y:S08]  /*105d0*/  HMMA.16816.F32.BF16 R52, R96.reuse, R56, R68 ;  /* 0x000000386034723c */ /* 0x042ff00000041844 */
[----:B------:R-:W-:Y:S01]  /*105e0*/  HMMA.16816.F32.BF16 R56, R96, R58, R72 ;  /* 0x0000003a6038723c */ /* 0x000fe20000041848 */
[----:B------:R-:W1:Y:S07]  /*105f0*/  LDSM.16.MT88.4 R72, [R146+0x5800] ;  /* 0x005800009248783b */ /* 0x000e6e0000004200 */
[----:B------:R-:W-:Y:S01]  /*10600*/  HMMA.16816.F32.BF16 R12, R4, R10, R12 ;  /* 0x0000000a040c723c */ /* 0x000fe2000004180c */
[----:B------:R-:W3:Y:S07]  /*10610*/  LDSM.16.MT88.4 R4, [R173+0x5800] ;  /* 0x00580000ad04783b */ /* 0x000eee0000004200 */
[C---:B--2---:R-:W-:Y:S08]  /*10620*/  HMMA.16816.F32.BF16 R76, R96.reuse, R80, R92 ;  /* 0x00000050604c723c */ /* 0x044ff0000004185c */
[C---:B------:R-:W-:Y:S08]  /*10630*/  HMMA.16816.F32.BF16 R80, R96.reuse, R82, R148 ;  /* 0x000000526050723c */ /* 0x040ff00000041894 */
[C---:B-1----:R-:W-:Y:S08]  /*10640*/  HMMA.16816.F32.BF16 R68, R96.reuse, R72, R84 ;  /* 0x000000486044723c */ /* 0x042ff00000041854 */
[C---:B------:R-:W-:Y:S01]  /*10650*/  HMMA.16816.F32.BF16 R72, R96.reuse, R74, R88 ;  /* 0x0000004a6048723c */ /* 0x040fe20000041858 */
[----:B------:R-:W1:Y:S07]  /*10660*/  LDSM.16.MT88.4 R88, [R174+0x5800] ;  /* 0x00580000ae58783b */ /* 0x000e6e0000004200 */
[C---:B---3--:R-:W-:Y:S08]  /*10670*/  HMMA.16816.F32.BF16 R92, R96.reuse, R4, R24 ;  /* 0x00000004605c723c */ /* 0x048ff00000041818 */
[C---:B-1----:R-:W-:Y:S08]  /*10680*/  HMMA.16816.F32.BF16 R84, R96.reuse, R88, R156 ;  /* 0x000000586054723c */ /* 0x042ff0000004189c */
[C---:B------:R-:W-:Y:S08]  /*10690*/  HMMA.16816.F32.BF16 R88, R96.reuse, R90, R152 ;  /* 0x0000005a6058723c */ /* 0x040ff00000041898 */
[----:B------:R-:W-:Y:S01]  /*106a0*/  HMMA.16816.F32.BF16 R96, R96, R6, R12 ;  /* 0x000000066060723c */ /* 0x000fe2000004180c */
[----:B------:R-:W-:Y:S07]  /*106b0*/  @!UPT UIADD3 URZ, URZ, URZ, URZ ;  /* 0x0000003f3f3ff290 */ /* 0x000fee000fffe03f */
[----:B------:R-:W-:Y:S11]  /*106c0*/  @!P0 BRA `(.L_x_268) ;  /* 0x00002c3000008947 */ /* 0x000ff60003800000 */
[----:B------:R-:W-:Y:S02]  /*106d0*/  MOV R197, R0 ;  /* 0x0000000000c57202 */ /* 0x000fe40000000f00 */
[----:B------:R-:W-:-:S02]  /*106e0*/  MOV R105, R16 ;  /* 0x0000001000697202 */ /* 0x000fc40000000f00 */
[----:B------:R-:W-:Y:S02]  /*106f0*/  MOV R104, R101 ;  /* 0x0000006500687202 */ /* 0x000fe40000000f00 */
.L_x_275:
[----:B------:R-:W-:Y:S04]  /*10700*/  DEPBAR.LE SB0, 0x0 ;  /* 0x000080000000791a */ /* 0x000fe80000000000 */
[----:B------:R-:W-:Y:S01]  /*10710*/  WARPSYNC 0xffffffff ;  /* 0xffffffff00007948 */ /* 0x000fe20003800000 */
[----:B------:R-:W-:Y:S01]  /*10720*/  BAR.SYNC.DEFER_BLOCKING 0x0 ;  /* 0x0000000000007b1d */ /* 0x000fe20000010000 */
[----:B------:R-:W-:Y:S01]  /*10730*/  SHF.R.S32.HI R0, RZ, 0x1f, R196 ;  /* 0x0000001fff007819 */ /* 0x000fe200000114c4 */
[----:B------:R-:W-:Y:S01]  /*10740*/  IMAD.WIDE.U32 R2, R196, c[0x0][0x208], RZ ;  /* 0x00008200c4027a25 */ /* 0x000fe200078e00ff */
[C---:B------:R-:W-:Y:S02]  /*10750*/  ISETP.GE.AND P4, PT, R209.reuse, c[0x0][0x1d4], PT ;  /* 0x00007500d1007a0c */ /* 0x040fe40003f86270 */
[----:B------:R-:W-:Y:S01]  /*10760*/  ISETP.GE.AND P3, PT, R208, c[0x0][0x1d4], PT ;  /* 0x00007500d0007a0c */ /* 0x000fe20003f66270 */
[----:B------:R-:W-:Y:S01]  /*10770*/  IMAD R0, R0, c[0x0][0x208], RZ ;  /* 0x0000820000007a24 */ /* 0x000fe200078e02ff */
[C---:B------:R-:W-:Y:S01]  /*10780*/  SHF.L.U64.HI R30, R209.reuse, 0x1, R224 ;  /* 0x00000001d11e7819 */ /* 0x040fe200000102e0 */
[----:B------:R-:W-:Y:S01]  /*10790*/  IMAD.SHL.U32 R23, R209, 0x2, RZ ;  /* 0x00000002d1177824 */ /* 0x000fe200078e00ff */
[----:B------:R-:W-:Y:S01]  /*107a0*/  SHF.L.U64.HI R22, R208, 0x1, R225 ;  /* 0x00000001d0167819 */ /* 0x000fe200000102e1 */
[----:B------:R-:W-:Y:S01]  /*107b0*/  IMAD R0, R196, c[0x0][0x20c], R0 ;  /* 0x00008300c4007a24 */ /* 0x000fe200078e0200 */
[----:B------:R-:W-:Y:S01]  /*107c0*/  SHF.L.U64.HI R14, R210, 0x1, R211 ;  /* 0x00000001d20e7819 */ /* 0x000fe200000102d3 */
[----:B------:R-:W-:Y:S02]  /*107d0*/  IMAD.SHL.U32 R15, R208, 0x2, RZ ;  /* 0x00000002d00f7824 */ /* 0x000fe400078e00ff */
[----:B------:R-:W-:Y:S01]  /*107e0*/  IMAD.IADD R3, R3, 0x1, R0 ;  /* 0x0000000103037824 */ /* 0x000fe200078e0200 */
[----:B------:R-:W-:Y:S01]  /*107f0*/  SHF.R.S32.HI R0, RZ, 0x1f, R194 ;  /* 0x0000001fff007819 */ /* 0x000fe200000114c2 */
[----:B------:R-:W-:Y:S02]  /*10800*/  IMAD.SHL.U32 R13, R210, 0x2, RZ ;  /* 0x00000002d20d7824 */ /* 0x000fe400078e00ff */
[----:B------:R-:W-:Y:S04]  /*10810*/  IMAD.WIDE.U32 R2, R194, c[0x0][0x218], R2 ;  /* 0x00008600c2027a25 */ /* 0x000fe800078e0002 */
[----:B------:R-:W-:Y:S01]  /*10820*/  IMAD R4, R0, c[0x0][0x218], RZ ;  /* 0x0000860000047a24 */ /* 0x000fe200078e02ff */
[----:B------:R-:W-:Y:S01]  /*10830*/  IADD3 R0, P0, R226, R2, RZ ;  /* 0x00000002e2007210 */ /* 0x000fe20007f1e0ff */
[----:B------:R1:W2:Y:S02]  /*10840*/  LDSM.16.M88.4 R32, [R176] ;  /* 0x00000000b020783b */ /* 0x0002a40000000200 */
[----:B------:R-:W-:Y:S02]  /*10850*/  IMAD R4, R194, c[0x0][0x21c], R4 ;  /* 0x00008700c2047a24 */ /* 0x000fe400078e0204 */
[----:B------:R1:W3:Y:S03]  /*10860*/  LDSM.16.M88.4 R8, [R145] ;  /* 0x000000009108783b */ /* 0x0002e60000000200 */
[----:B------:R-:W-:Y:S01]  /*10870*/  IADD3.X R2, R228, R3, R4, P0, !PT ;  /* 0x00000003e4027210 */ /* 0x000fe200007fe404 */
[----:B------:R1:W4:Y:S01]  /*10880*/  LDSM.16.M88.4 R16, [R145+0x800] ;  /* 0x000800009110783b */ /* 0x0003220000000200 */
[C---:B------:R-:W-:Y:S03]  /*10890*/  LEA R5, P0, R0.reuse, c[0x0][0x1f8], 0x1 ;  /* 0x00007e0000057a11 */ /* 0x040fe600078008ff */
[----:B------:R1:W1:Y:S01]  /*108a0*/  LDSM.16.M88.4 R24, [R145+0x1000] ;  /* 0x001000009118783b */ /* 0x0002620000000200 */
[----:B------:R-:W-:Y:S03]  /*108b0*/  LEA.HI.X R4, R0, c[0x0][0x1fc], R2, 0x1, P0 ;  /* 0x00007f0000047a11 */ /* 0x000fe600000f0c02 */
[----:B------:R1:W1:Y:S04]  /*108c0*/  LDSM.16.M88.4 R148, [R145+0x1800] ;  /* 0x001800009194783b */ /* 0x0002680000000200 */
[----:B------:R1:W1:Y:S04]  /*108d0*/  LDSM.16.M88.4 R152, [R177] ;  /* 0x00000000b198783b */ /* 0x0002680000000200 */
[----:B------:R1:W1:Y:S04]  /*108e0*/  LDSM.16.M88.4 R156, [R180] ;  /* 0x00000000b49c783b */ /* 0x0002680000000200 */
[----:B------:R1:W1:Y:S04]  /*108f0*/  LDSM.16.M88.4 R160, [R191] ;  /* 0x00000000bfa0783b */ /* 0x0002680000000200 */
[----:B------:R1:W1:Y:S04]  /*10900*/  LDSM.16.M88.4 R164, [R190] ;  /* 0x00000000bea4783b */ /* 0x0002680000000200 */
[----:B------:R1:W1:Y:S01]  /*10910*/  LDSM.16.M88.4 R168, [R189] ;  /* 0x00000000bda8783b */ /* 0x0002620000000200 */
[----:B------:R-:W-:-:S05]  /*10920*/  BRA.DIV ~URZ, `(.L_x_269) ;  /* 0x000081327f007947 */ /* 0x000fca000b800000 */
[----:B------:R4:W3:Y:S02]  /*10930*/  SHFL.IDX PT, R0, R4, RZ, 0x181f ;  /* 0x00181fff04007589 */ /* 0x0008e400000e0000 */
.L_x_349:
[----:B------:R-:W5:Y:S01]  /*10940*/  SHFL.IDX PT, R3, R5, RZ, 0x181f ;  /* 0x00181fff05037589 */ /* 0x000f6200000e0000 */
[----:B------:R-:W-:Y:S01]  /*10950*/  SEL R193, RZ, 0x10, P6 ;  /* 0x00000010ffc17807 */ /* 0x000fe20003000000 */
[----:B------:R-:W-:Y:S03]  /*10960*/  BSSY B0, `(.L_x_270) ;  /* 0x00000fe000007945 */ /* 0x000fe60003800000 */
[----:B------:R4:W-:Y:S05]  /*10970*/  SHFL.IDX PT, R12, R4, 0x1, 0x181f ;  /* 0x00381f00040c7f89 */ /* 0x0009ea00000e0000 */
[----:B------:R3:W2:Y:S01]  /*10980*/  SHFL.IDX PT, R2, R5, 0x1, 0x181f ;  /* 0x00381f0005027f89 */ /* 0x0006a200000e0000 */
[C---:B-----5:R-:W-:Y:S05]  /*10990*/  IADD3 R6, P0, R3.reuse, R13, RZ ;  /* 0x0000000d03067210 */ /* 0x060fea0007f1e0ff */
[C---:B---3--:R-:W-:Y:S01]  /*109a0*/  IMAD.X R7, R0.reuse, 0x1, R14, P0 ;  /* 0x0000000100077824 */ /* 0x048fe200000e060e */
[----:B----4-:R-:W-:Y:S04]  /*109b0*/  IADD3 R4, P0, R3, R15, RZ ;  /* 0x0000000f03047210 */ /* 0x010fe80007f1e0ff */
[----:B------:R3:W-:Y:S01]  /*109c0*/  LDGSTS.E.BYPASS.LTC128B.128 [R192+0x100], [R6.64], !P6 ;  /* 0x0010000006c07fae */ /* 0x0007e2000f101d4a */
[----:B------:R-:W-:Y:S05]  /*109d0*/  IMAD.X R5, R0, 0x1, R22, P0 ;  /* 0x0000000100057824 */ /* 0x000fea00000e0616 */
[----:B------:R4:W-:Y:S02]  /*109e0*/  LDGSTS.E.BYPASS.LTC128B.128 [R192+0x2100], [R4.64], !P3 ;  /* 0x0210000004c07fae */ /* 0x0009e4000d901d4a */
[----:B----4-:R-:W-:Y:S02]  /*109f0*/  IADD3 R5, -R193, 0x10, RZ ;  /* 0x00000010c1057810 */ /* 0x010fe40007ffe1ff */
[----:B------:R-:W-:Y:S02]  /*10a00*/  SEL R4, RZ, 0x10, P3 ;  /* 0x00000010ff047807 */ /* 0x000fe40001800000 */
[----:B------:R-:W-:Y:S02]  /*10a10*/  LOP3.LUT R5, R5, 0xf, RZ, 0xc0, !PT ;  /* 0x0000000f05057812 */ /* 0x000fe400078ec0ff */
[C---:B------:R-:W-:Y:S02]  /*10a20*/  ISETP.NE.U32.AND P5, PT, R4.reuse, RZ, PT ;  /* 0x000000ff0400720c */ /* 0x040fe40003fa5070 */
[----:B--2---:R-:W-:Y:S02]  /*10a30*/  IADD3 R20, P1, P0, R5, R2, R13 ;  /* 0x0000000205147210 */ /* 0x004fe4000783e00d */
[----:B------:R-:W-:Y:S02]  /*10a40*/  IADD3 R4, -R4, 0x10, RZ ;  /* 0x0000001004047810 */ /* 0x000fe40007ffe1ff */
[----:B------:R-:W-:Y:S02]  /*10a50*/  IADD3.X R21, RZ, R12, R14, P1, P0 ;  /* 0x0000000cff157210 */ /* 0x000fe40000fe040e */
[----:B------:R-:W-:Y:S02]  /*10a60*/  IADD3 R14, P2, R3, R23, RZ ;  /* 0x00000017030e7210 */ /* 0x000fe40007f5e0ff */
[----:B------:R-:W-:Y:S02]  /*10a70*/  LOP3.LUT R4, R4, 0xf, RZ, 0xc0, !PT ;  /* 0x0000000f04047812 */ /* 0x000fe400078ec0ff */
[----:B------:R-:W-:Y:S02]  /*10a80*/  SEL R13, RZ, 0x10, P4 ;  /* 0x00000010ff0d7807 */ /* 0x000fe40002000000 */
[----:B------:R-:W-:Y:S01]  /*10a90*/  IADD3 R28, P1, P0, R4, R2, R15 ;  /* 0x00000002041c7210 */ /* 0x000fe2000783e00f */
[----:B------:R-:W-:Y:S01]  /*10aa0*/  IMAD.X R15, R0, 0x1, R30, P2 ;  /* 0x00000001000f7824 */ /* 0x000fe200010e061e */
[----:B------:R-:W-:Y:S02]  /*10ab0*/  IADD3 R4, -R13, 0x10, RZ ;  /* 0x000000100d047810 */ /* 0x000fe40007ffe1ff */
[----:B------:R-:W-:Y:S02]  /*10ac0*/  ISETP.NE.U32.AND P2, PT, R193, RZ, PT ;  /* 0x000000ffc100720c */ /* 0x000fe40003f45070 */
[----:B------:R2:W-:Y:S01]  /*10ad0*/  LDGSTS.E.BYPASS.LTC128B.128 [R192+0x4100], [R14.64], !P4 ;  /* 0x041000000ec07fae */ /* 0x0005e2000e101d4a */
[----:B------:R-:W-:Y:S02]  /*10ae0*/  LOP3.LUT R4, R4, 0xf, RZ, 0xc0, !PT ;  /* 0x0000000f04047812 */ /* 0x000fe400078ec0ff */
[----:B------:R-:W-:Y:S02]  /*10af0*/  IADD3.X R29, RZ, R12, R22, P1, P0 ;  /* 0x0000000cff1d7210 */ /* 0x000fe40000fe0416 */
[----:B------:R-:W-:Y:S02]  /*10b00*/  IADD3 R2, P1, P0, R4, R2, R23 ;  /* 0x0000000204027210 */ /* 0x000fe4000783e017 */
[C---:B---3--:R-:W-:Y:S03]  /*10b10*/  HMMA.16816.F32.BF16 R4, R32.reuse, R8, RZ ;  /* 0x000000082004723c */ /* 0x048fe600000418ff */
[----:B------:R-:W-:Y:S01]  /*10b20*/  IADD3.X R3, RZ, R12, R30, P1, P0 ;  /* 0x0000000cff037210 */ /* 0x000fe20000fe041e */
[----:B------:R3:W-:Y:S01]  /*10b30*/  LDGSTS.E.BYPASS.LTC128B.128.ZFILL [R192+0x1100], [R20.64], P2 ;  /* 0x0110000014c07fae */ /* 0x0007e20009141d4a */
[----:B------:R-:W-:Y:S03]  /*10b40*/  ISETP.NE.U32.AND P0, PT, R13, RZ, PT ;  /* 0x000000ff0d00720c */ /* 0x000fe60003f05070 */
[C---:B------:R-:W-:Y:S01]  /*10b50*/  HMMA.16816.F32.BF16 R8, R32.reuse, R10, RZ ;  /* 0x0000000a2008723c */ /* 0x040fe200000418ff */
[----:B------:R4:W-:Y:S09]  /*10b60*/  LDGSTS.E.BYPASS.LTC128B.128.ZFILL [R192+0x3100], [R28.64], P5 ;  /* 0x031000001cc07fae */ /* 0x0009f2000a941d4a */
[----:B------:R1:W-:Y:S01]  /*10b70*/  LDGSTS.E.BYPASS.LTC128B.128.ZFILL [R192+0x5100], [R2.64], P0 ;  /* 0x0510000002c07fae */ /* 0x0003e20008141d4a */
[----:B------:R-:W-:Y:S01]  /*10b80*/  ISETP.GT.AND P0, PT, R197, R217, PT ;  /* 0x000000d9c500720c */ /* 0x000fe20003f04270 */
[C---:B--2---:R-:W-:Y:S03]  /*10b90*/  HMMA.16816.F32.BF16 R12, R32.reuse, R16, RZ ;  /* 0x00000010200c723c */ /* 0x044fe600000418ff */
[----:B------:R-:W0:Y:S05]  /*10ba0*/  LDGDEPBAR ;  /* 0x00000000000079af */ /* 0x000e2a0000000000 */
[C---:B------:R-:W-:Y:S08]  /*10bb0*/  HMMA.16816.F32.BF16 R16, R32.reuse, R18, RZ ;  /* 0x000000122010723c */ /* 0x040ff000000418ff */
[C---:B-1-3--:R-:W-:Y:S08]  /*10bc0*/  HMMA.16816.F32.BF16 R20, R32.reuse, R24, RZ ;  /* 0x000000182014723c */ /* 0x04aff000000418ff */
[C---:B------:R-:W-:Y:S08]  /*10bd0*/  HMMA.16816.F32.BF16 R24, R32.reuse, R26, RZ ;  /* 0x0000001a2018723c */ /* 0x040ff000000418ff */
[C---:B----4-:R-:W-:Y:S08]  /*10be0*/  HMMA.16816.F32.BF16 R28, R32.reuse, R148, RZ ;  /* 0x00000094201c723c */ /* 0x050ff000000418ff */
[----:B------:R-:W-:Y:S01]  /*10bf0*/  HMMA.16816.F32.BF16 R32, R32, R150, RZ ;  /* 0x000000962020723c */ /* 0x000fe200000418ff */
[----:B------:R-:W-:Y:S07]  /*10c00*/  LDSM.16.M88.4 R148, [R179] ;  /* 0x00000000b394783b */ /* 0x000fee0000000200 */
[C---:B------:R-:W-:Y:S08]  /*10c10*/  HMMA.16816.F32.BF16 R4, R152.reuse, R156, R4 ;  /* 0x0000009c9804723c */ /* 0x040ff00000041804 */
[C---:B------:R-:W-:Y:S01]  /*10c20*/  HMMA.16816.F32.BF16 R8, R152.reuse, R158, R8 ;  /* 0x0000009e9808723c */ /* 0x040fe20000041808 */
[----:B------:R-:W1:Y:S07]  /*10c30*/  LDSM.16.M88.4 R156, [R175] ;  /* 0x00000000af9c783b */ /* 0x000e6e0000000200 */
[C---:B------:R-:W-:Y:S08]  /*10c40*/  HMMA.16816.F32.BF16 R12, R152.reuse, R160, R12 ;  /* 0x000000a0980c723c */ /* 0x040ff0000004180c */
[C---:B------:R-:W-:Y:S01]  /*10c50*/  HMMA.16816.F32.BF16 R16, R152.reuse, R162, R16 ;  /* 0x000000a29810723c */ /* 0x040fe20000041810 */
[----:B------:R-:W2:Y:S07]  /*10c60*/  LDSM.16.M88.4 R160, [R175+0x800] ;  /* 0x00080000afa0783b */ /* 0x000eae0000000200 */
[C---:B------:R-:W-:Y:S08]  /*10c70*/  HMMA.16816.F32.BF16 R20, R152.reuse, R164, R20 ;  /* 0x000000a49814723c */ /* 0x040ff00000041814 */
[C---:B------:R-:W-:Y:S01]  /*10c80*/  HMMA.16816.F32.BF16 R24, R152.reuse, R166, R24 ;  /* 0x000000a69818723c */ /* 0x040fe20000041818 */
[----:B------:R-:W-:Y:S07]  /*10c90*/  LDSM.16.M88.4 R164, [R175+0x1800] ;  /* 0x00180000afa4783b */ /* 0x000fee0000000200 */
[C---:B------:R-:W-:Y:S08]  /*10ca0*/  HMMA.16816.F32.BF16 R28, R152.reuse, R168, R28 ;  /* 0x000000a8981c723c */ /* 0x040ff0000004181c */
[----:B------:R-:W-:Y:S01]  /*10cb0*/  HMMA.16816.F32.BF16 R32, R152, R170, R32 ;  /* 0x000000aa9820723c */ /* 0x000fe20000041820 */
[----:B------:R-:W3:Y:S07]  /*10cc0*/  LDSM.16.M88.4 R152, [R175+0x1000] ;  /* 0x00100000af98783b */ /* 0x000eee0000000200 */
[C---:B-1----:R-:W-:Y:S08]  /*10cd0*/  HMMA.16816.F32.BF16 R4, R148.reuse, R156, R4 ;  /* 0x0000009c9404723c */ /* 0x042ff00000041804 */
[C---:B------:R-:W-:Y:S01]  /*10ce0*/  HMMA.16816.F32.BF16 R8, R148.reuse, R158, R8 ;  /* 0x0000009e9408723c */ /* 0x040fe20000041808 */
[----:B------:R-:W-:Y:S07]  /*10cf0*/  LDSM.16.M88.4 R156, [R172] ;  /* 0x00000000ac9c783b */ /* 0x000fee0000000200 */
[C---:B--2---:R-:W-:Y:S08]  /*10d00*/  HMMA.16816.F32.BF16 R12, R148.reuse, R160, R12 ;  /* 0x000000a0940c723c */ /* 0x044ff0000004180c */
[C---:B------:R-:W-:Y:S01]  /*10d10*/  HMMA.16816.F32.BF16 R16, R148.reuse, R162, R16 ;  /* 0x000000a29410723c */ /* 0x040fe20000041810 */
[----:B------:R-:W-:Y:S07]  /*10d20*/  LDSM.16.M88.4 R160, [R172+0x800] ;  /* 0x00080000aca0783b */ /* 0x000fee0000000200 */
[C---:B---3--:R-:W-:Y:S08]  /*10d30*/  HMMA.16816.F32.BF16 R20, R148.reuse, R152, R20 ;  /* 0x000000989414723c */ /* 0x048ff00000041814 */
[C---:B------:R-:W-:Y:S01]  /*10d40*/  HMMA.16816.F32.BF16 R24, R148.reuse, R154, R24 ;  /* 0x0000009a9418723c */ /* 0x040fe20000041818 */
[----:B------:R-:W1:Y:S07]  /*10d50*/  LDSM.16.M88.4 R152, [R178] ;  /* 0x00000000b298783b */ /* 0x000e6e0000000200 */
[C---:B------:R-:W-:Y:S08]  /*10d60*/  HMMA.16816.F32.BF16 R28, R148.reuse, R164, R28 ;  /* 0x000000a4941c723c */ /* 0x040ff0000004181c */
[----:B------:R-:W-:Y:S01]  /*10d70*/  HMMA.16816.F32.BF16 R32, R148, R166, R32 ;  /* 0x000000a69420723c */ /* 0x000fe20000041820 */
[----:B------:R-:W2:Y:S05]  /*10d80*/  LDSM.16.M88.4 R148, [R172+0x1000] ;  /* 0x00100000ac94783b */ /* 0x000eaa0000000200 */
[----:B------:R-:W3:Y:S02]  /*10d90*/  LDSM.16.M88.4 R164, [R172+0x1800] ;  /* 0x00180000aca4783b */ /* 0x000ee40000000200 */
        /* <DEDUP_REMOVED lines=9> */
[C---:B---3--:R-:W-:Y:S08]  /*10e30*/  HMMA.16816.F32.BF16 R28, R152.reuse, R164, R28 ;  /* 0x000000a4981c723c */ /* 0x048ff0000004181c */
[----:B------:R-:W-:Y:S01]  /*10e40*/  HMMA.16816.F32.BF16 R32, R152, R166, R32 ;  /* 0x000000a69820723c */ /* 0x000fe20000041820 */
[----:B------:R-:W2:Y:S05]  /*10e50*/  LDSM.16.M88.4 R152, [R145+0x3000] ;  /* 0x003000009198783b */ /* 0x000eaa0000000200 */
[----:B------:R-:W3:Y:S02]  /*10e60*/  LDSM.16.M88.4 R164, [R145+0x3800] ;  /* 0x0038000091a4783b */ /* 0x000ee40000000200 */
[C---:B-1----:R-:W-:Y:S08]  /*10e70*/  HMMA.16816.F32.BF16 R4, R148.reuse, R156, R4 ;  /* 0x0000009c9404723c */ /* 0x042ff00000041804 */
[C---:B------:R-:W-:Y:S01]  /*10e80*/  HMMA.16816.F32.BF16 R8, R148.reuse, R158, R8 ;  /* 0x0000009e9408723c */ /* 0x040fe20000041808 */
[----:B------:R-:W-:Y:S07]  /*10e90*/  LDSM.16.M88.4 R156, [R188] ;  /* 0x00000000bc9c783b */ /* 0x000fee0000000200 */
[C---:B------:R-:W-:Y:S08]  /*10ea0*/  HMMA.16816.F32.BF16 R12, R148.reuse, R160, R12 ;  /* 0x000000a0940c723c */ /* 0x040ff0000004180c */
[C---:B------:R-:W-:Y:S01]  /*10eb0*/  HMMA.16816.F32.BF16 R16, R148.reuse, R162, R16 ;  /* 0x000000a29410723c */ /* 0x040fe20000041810 */
[----:B------:R-:W-:Y:S07]  /*10ec0*/  LDSM.16.M88.4 R160, [R187] ;  /* 0x00000000bba0783b */ /* 0x000fee0000000200 */
[C---:B--2---:R-:W-:Y:S08]  /*10ed0*/  HMMA.16816.F32.BF16 R20, R148.reuse, R152, R20 ;  /* 0x000000989414723c */ /* 0x044ff00000041814 */
[C---:B------:R-:W-:Y:S01]  /*10ee0*/  HMMA.16816.F32.BF16 R24, R148.reuse, R154, R24 ;  /* 0x0000009a9418723c */ /* 0x040fe20000041818 */
[----:B------:R-:W1:Y:S07]  /*10ef0*/  LDSM.16.M88.4 R152, [R177+0x4000] ;  /* 0x00400000b198783b */ /* 0x000e6e0000000200 */
[C---:B---3--:R-:W-:Y:S08]  /*10f00*/  HMMA.16816.F32.BF16 R28, R148.reuse, R164, R28 ;  /* 0x000000a4941c723c */ /* 0x048ff0000004181c */
[----:B------:R-:W-:Y:S01]  /*10f10*/  HMMA.16816.F32.BF16 R32, R148, R166, R32 ;  /* 0x000000a69420723c */ /* 0x000fe20000041820 */
[----:B------:R-:W2:Y:S05]  /*10f20*/  LDSM.16.M88.4 R148, [R186] ;  /* 0x00000000ba94783b */ /* 0x000eaa0000000200 */
[----:B------:R-:W3:Y:S02]  /*10f30*/  LDSM.16.M88.4 R164, [R185] ;  /* 0x00000000b9a4783b */ /* 0x000ee40000000200 */
        /* <DEDUP_REMOVED lines=78> */
[----:B------:R-:W-:Y:S04]  /*11420*/  DEPBAR.LE SB0, 0x0 ;  /* 0x000080000000791a */ /* 0x000fe80000000000 */
[----:B------:R-:W-:Y:S01]  /*11430*/  BAR.SYNC.DEFER_BLOCKING 0x0 ;  /* 0x0000000000007b1d */ /* 0x000fe20000010000 */
[C---:B-1----:R-:W-:Y:S08]  /*11440*/  HMMA.16816.F32.BF16 R4, R152.reuse, R156, R4 ;  /* 0x0000009c9804723c */ /* 0x042ff00000041804 */
[C---:B------:R-:W-:Y:S08]  /*11450*/  HMMA.16816.F32.BF16 R8, R152.reuse, R158, R8 ;  /* 0x0000009e9808723c */ /* 0x040ff00000041808 */
[C---:B------:R-:W-:Y:S08]  /*11460*/  HMMA.16816.F32.BF16 R12, R152.reuse, R160, R12 ;  /* 0x000000a0980c723c */ /* 0x040ff0000004180c */
[C---:B------:R-:W-:Y:S08]  /*11470*/  HMMA.16816.F32.BF16 R16, R152.reuse, R162, R16 ;  /* 0x000000a29810723c */ /* 0x040ff00000041810 */
[C---:B--2---:R-:W-:Y:S08]  /*11480*/  HMMA.16816.F32.BF16 R20, R152.reuse, R148, R20 ;  /* 0x000000949814723c */ /* 0x044ff00000041814 */
[C---:B------:R-:W-:Y:S08]  /*11490*/  HMMA.16816.F32.BF16 R24, R152.reuse, R150, R24 ;  /* 0x000000969818723c */ /* 0x040ff00000041818 */
[C---:B---3--:R-:W-:Y:S08]  /*114a0*/  HMMA.16816.F32.BF16 R28, R152.reuse, R164, R28 ;  /* 0x000000a4981c723c */ /* 0x048ff0000004181c */
[----:B------:R-:W-:Y:S01]  /*114b0*/  HMMA.16816.F32.BF16 R32, R152, R166, R32 ;  /* 0x000000a69820723c */ /* 0x000fe20000041820 */
[----:B------:R-:W-:Y:S07]  /*114c0*/  @!UPT UIADD3 URZ, URZ, URZ, URZ ;  /* 0x0000003f3f3ff290 */ /* 0x000fee000fffe03f */
[----:B------:R-:W-:-:S11]  /*114d0*/  @!P0 BRA `(.L_x_271) ;  /* 0x0000046000008947 */ /* 0x000fd60003800000 */
[----:B------:R-:W-:Y:S01]  /*114e0*/  IMAD.MOV.U32 R0, RZ, RZ, 0x1 ;  /* 0x00000001ff007424 */ /* 0x000fe200078e00ff */
[----:B------:R-:W-:Y:S01]  /*114f0*/  ISETP.GT.AND P0, PT, R213, 0x3f, PT ;  /* 0x0000003fd500780c */ /* 0x000fe20003f04270 */
[----:B------:R-:W-:Y:S01]  /*11500*/  IMAD R2, R197, 0x40, R235 ;  /* 0x00000040c5027824 */ /* 0x000fe200078e02eb */
[C---:B------:R-:W-:Y:S01]  /*11510*/  SHF.L.U64.HI R156, R209.reuse, 0x1, R224 ;  /* 0x00000001d19c7819 */ /* 0x040fe200000102e0 */
[----:B------:R-:W-:Y:S01]  /*11520*/  IMAD.MOV.U32 R194, RZ, RZ, RZ ;  /* 0x000000ffffc27224 */ /* 0x000fe200078e00ff */
[----:B------:R-:W-:Y:S01]  /*11530*/  ISETP.NE.AND P1, PT, R0, c[0x0][0x2b8], PT ;  /* 0x0000ae0000007a0c */ /* 0x000fe20003f25270 */
[----:B------:R-:W-:Y:S01]  /*11540*/  IMAD.SHL.U32 R154, R209, 0x2, RZ ;  /* 0x00000002d19a7824 */ /* 0x000fe200078e00ff */
[----:B------:R-:W-:Y:S01]  /*11550*/  IADD3 R2, R2, -0x40, R213 ;  /* 0xffffffc002027810 */ /* 0x000fe20007ffe0d5 */
[C---:B------:R-:W-:Y:S01]  /*11560*/  IMAD.SHL.U32 R153, R208.reuse, 0x2, RZ ;  /* 0x00000002d0997824 */ /* 0x040fe200078e00ff */
[----:B------:R-:W-:Y:S01]  /*11570*/  SHF.L.U64.HI R155, R208, 0x1, R225 ;  /* 0x00000001d09b7819 */ /* 0x000fe200000102e1 */
[C---:B------:R-:W-:Y:S01]  /*11580*/  IMAD.SHL.U32 R151, R210.reuse, 0x2, RZ ;  /* 0x00000002d2977824 */ /* 0x040fe200078e00ff */
[----:B------:R-:W-:Y:S01]  /*11590*/  SHF.L.U64.HI R152, R210, 0x1, R211 ;  /* 0x00000001d2987819 */ /* 0x000fe200000102d3 */
[----:B------:R-:W-:Y:S06]  /*115a0*/  IMAD.MOV.U32 R0, RZ, RZ, R2 ;  /* 0x000000ffff007224 */ /* 0x000fec00078e0002 */
        /* <DEDUP_REMOVED lines=8> */
[----:B------:R-:W-:Y:S01]  /*11630*/  IMAD.WIDE.U32 R2, R196, c[0x0][0x1e0], RZ ;  /* 0x00007800c4027a25 */ /* 0x000fe200078e00ff */
        /* <DEDUP_REMOVED lines=15> */
.L_x_350:
        /* <DEDUP_REMOVED lines=18> */
.L_x_351:
[C---:B---3--:R-:W-:Y:S02]  /*11850*/  IADD3 R2, -R193.reuse, 0x10, RZ ;  /* 0x00000010c1027810 */ /* 0x048fe40007ffe1ff */
[----:B------:R-:W-:Y:S02]  /*11860*/  ISETP.NE.U32.AND P0, PT, R193, RZ, PT ;  /* 0x000000ffc100720c */ /* 0x000fe40003f05070 */
[----:B------:R-:W-:Y:S04]  /*11870*/  LOP3.LUT R2, R2, 0xf, RZ, 0xc0, !PT ;  /* 0x0000000f02027812 */ /* 0x000fe800078ec0ff */
[----:B--2---:R-:W-:Y:S04]  /*11880*/  IADD3 R2, P2, P1, R2, R0, R151 ;  /* 0x0000000002027210 */ /* 0x004fe8000795e097 */
[----:B----4-:R-:W-:Y:S02]  /*11890*/  IADD3.X R3, RZ, R100, R152, P2, P1 ;  /* 0x00000064ff037210 */ /* 0x010fe400017e2498 */
[----:B------:R-:W-:Y:S03]  /*118a0*/  IADD3 R148, P1, R0, R153, RZ ;  /* 0x0000009900947210 */ /* 0x000fe60007f3e0ff */
[----:B------:R-:W-:Y:S01]  /*118b0*/  @!PT LDS RZ, [RZ] ;  /* 0x00000000fffff984 */ /* 0x000fe20000000800 */
[----:B------:R-:W-:Y:S01]  /*118c0*/  @!PT LDS RZ, [RZ] ;  /* 0x00000000fffff984 */ /* 0x000fe20000000800 */
[----:B------:R-:W-:Y:S01]  /*118d0*/  @!PT LDS RZ, [RZ] ;  /* 0x00000000fffff984 */ /* 0x000fe20000000800 */
[----:B------:R2:W-:Y:S02]  /*118e0*/  LDGSTS.E.BYPASS.LTC128B.128.ZFILL [R192+0x7100], [R2.64], P0 ;  /* 0x0710000002c07fae */ /* 0x0005e40008141d4a */
[----:B------:R-:W-:Y:S05]  /*118f0*/  IMAD.X R149, R100, 0x1, R155, P1 ;  /* 0x0000000164957824 */ /* 0x000fea00008e069b */
[----:B------:R3:W-:Y:S01]  /*11900*/  LDGSTS.E.BYPASS.LTC128B.128 [R192+0x9100], [R148.64], !P3 ;  /* 0x0910000094c07fae */ /* 0x0007e2000d901d4a */
[----:B--2---:R-:W-:Y:S05]  /*11910*/  IADD3 R2, P0, R0, R154, RZ ;  /* 0x0000009a00027210 */ /* 0x004fea0007f1e0ff */
[----:B------:R-:W-:Y:S05]  /*11920*/  IMAD.X R3, R100, 0x1, R156, P0 ;  /* 0x0000000164037824 */ /* 0x000fea00000e069c */
[----:B------:R3:W-:Y:S03]  /*11930*/  LDGSTS.E.BYPASS.LTC128B.128 [R192+0xb100], [R2.64], !P4 ;  /* 0x0b10000002c07fae */ /* 0x0007e6000e101d4a */
.L_x_271:
[----:B------:R-:W-:Y:S05]  /*11940*/  BSYNC B0 ;  /* 0x0000000000007941 */ /* 0x000fea0003800000 */
.L_x_270:
[----:B---3--:R-:W-:Y:S01]  /*11950*/  FMNMX.FTZ R2, R4, R104, !PT ;  /* 0x0000006804027209 */ /* 0x008fe20007810000 */
        /* <DEDUP_REMOVED lines=33> */
[----:B------:R-:W2:Y:S02]  /*11b70*/  SHFL.BFLY PT, R0, R100, 0x2, 0x1f ;  /* 0x0c401f0064007f89 */ /* 0x000ea400000e0000 */
[----:B--2---:R-:W-:Y:S05]  /*11b80*/  FMNMX.FTZ R0, R100, R0, !PT ;  /* 0x0000000064007209 */ /* 0x004fea0007810000 */
[----:B------:R-:W2:Y:S02]  /*11b90*/  SHFL.BFLY PT, R2, R0, 0x1, 0x1f ;  /* 0x0c201f0000027f89 */ /* 0x000ea400000e0000 */
[----:B-12---:R-:W-:Y:S02]  /*11ba0*/  FMNMX.FTZ R101, R0, R2, !PT ;  /* 0x0000000200657209 */ /* 0x006fe40007810000 */
[----:B------:R-:W1:Y:S02]  /*11bb0*/  SHFL.BFLY PT, R0, R148, 0x2, 0x1f ;  /* 0x0c401f0094007f89 */ /* 0x000e6400000e0000 */
[----:B-1----:R-:W-:Y:S05]  /*11bc0*/  FMNMX.FTZ R100, R148, R0, !PT ;  /* 0x0000000094647209 */ /* 0x002fea0007810000 */
[----:B------:R1:W2:Y:S02]  /*11bd0*/  SHFL.BFLY PT, R0, R100, 0x1, 0x1f ;  /* 0x0c201f0064007f89 */ /* 0x0002a400000e0000 */
.L_x_352:
[----:B--2---:R-:W-:Y:S01]  /*11be0*/  FMNMX.FTZ R3, R0, R100, !PT ;  /* 0x0000006400037209 */ /* 0x004fe20007810000 */
[C---:B-1----:R-:W-:Y:S01]  /*11bf0*/  FMUL.FTZ R100, R101.reuse, c[0x0][0x2d0] ;  /* 0x0000b40065647a20 */ /* 0x042fe20000410000 */
[----:B------:R-:W-:Y:S01]  /*11c00*/  WARPSYNC 0xffffffff ;  /* 0xffffffff00007948 */ /* 0x000fe20003800000 */
[----:B------:R-:W-:Y:S01]  /*11c10*/  FADD.FTZ R0, -R101, R104 ;  /* 0x0000006865007221 */ /* 0x000fe20000010100 */
[----:B------:R-:W-:Y:S01]  /*11c20*/  ISETP.GT.AND P0, PT, R197, R217, PT ;  /* 0x000000d9c500720c */ /* 0x000fe20003f04270 */
[--C-:B------:R-:W-:Y:S02]  /*11c30*/  FFMA.FTZ R104, R4, c[0x0][0x2d0], -R100.reuse ;  /* 0x0000b40004687a23 */ /* 0x100fe40000010864 */
[----:B------:R-:W-:Y:S02]  /*11c40*/  FMUL.FTZ R0, R0, c[0x0][0x2d0] ;  /* 0x0000b40000007a20 */ /* 0x000fe40000410000 */
[--C-:B------:R-:W-:Y:S02]  /*11c50*/  FFMA.FTZ R159, R12, c[0x0][0x2d0], -R100.reuse ;  /* 0x0000b4000c9f7a23 */ /* 0x100fe40000010864 */
[----:B------:R-:W-:Y:S01]  /*11c60*/  MUFU.EX2 R2, R0 ;  /* 0x0000000000027308 */ /* 0x000fe20000000800 */
[--C-:B------:R-:W-:Y:S02]  /*11c70*/  FFMA.FTZ R5, R5, c[0x0][0x2d0], -R100.reuse ;  /* 0x0000b40005057a23 */ /* 0x100fe40000010864 */
[--C-:B------:R-:W-:Y:S02]  /*11c80*/  FFMA.FTZ R4, R8, c[0x0][0x2d0], -R100.reuse ;  /* 0x0000b40008047a23 */ /* 0x100fe40000010864 */
[--C-:B------:R-:W-:Y:S02]  /*11c90*/  FFMA.FTZ R158, R13, c[0x0][0x2d0], -R100.reuse ;  /* 0x0000b4000d9e7a23 */ /* 0x100fe40000010864 */
[--C-:B------:R-:W-:Y:S02]  /*11ca0*/  FFMA.FTZ R157, R16, c[0x0][0x2d0], -R100.reuse ;  /* 0x0000b400109d7a23 */ /* 0x100fe40000010864 */
[--C-:B------:R-:W-:Y:S01]  /*11cb0*/  FFMA.FTZ R167, R21, c[0x0][0x2d0], -R100.reuse ;  /* 0x0000b40015a77a23 */ /* 0x100fe20000010864 */
[----:B------:R-:W1:Y:S01]  /*11cc0*/  MUFU.EX2 R12, R104 ;  /* 0x00000068000c7308 */ /* 0x000e620000000800 */
[--C-:B------:R-:W-:Y:S02]  /*11cd0*/  FFMA.FTZ R166, R24, c[0x0][0x2d0], -R100.reuse ;  /* 0x0000b40018a67a23 */ /* 0x100fe40000010864 */
[--C-:B------:R-:W-:Y:S02]  /*11ce0*/  FFMA.FTZ R165, R25, c[0x0][0x2d0], -R100.reuse ;  /* 0x0000b40019a57a23 */ /* 0x100fe40000010864 */
[--C-:B------:R-:W-:Y:S02]  /*11cf0*/  FFMA.FTZ R171, R28, c[0x0][0x2d0], -R100.reuse ;  /* 0x0000b4001cab7a23 */ /* 0x100fe40000010864 */
[--C-:B------:R-:W-:Y:S02]  /*11d00*/  FFMA.FTZ R193, R29, c[0x0][0x2d0], -R100.reuse ;  /* 0x0000b4001dc17a23 */ /* 0x100fe40000010864 */
[--C-:B------:R-:W-:Y:S01]  /*11d10*/  FFMA.FTZ R198, R32, c[0x0][0x2d0], -R100.reuse ;  /* 0x0000b40020c67a23 */ /* 0x100fe20000010864 */
[----:B------:R-:W2:Y:S01]  /*11d20*/  MUFU.EX2 R8, R5 ;  /* 0x0000000500087308 */ /* 0x000ea20000000800 */
[--C-:B------:R-:W-:Y:S02]  /*11d30*/  FFMA.FTZ R9, R9, c[0x0][0x2d0], -R100.reuse ;  /* 0x0000b40009097a23 */ /* 0x100fe40000010864 */
[--C-:B------:R-:W-:Y:S02]  /*11d40*/  FFMA.FTZ R156, R17, c[0x0][0x2d0], -R100.reuse ;  /* 0x0000b400119c7a23 */ /* 0x100fe40000010864 */
[--C-:B------:R-:W-:Y:S02]  /*11d50*/  FFMA.FTZ R168, R20, c[0x0][0x2d0], -R100.reuse ;  /* 0x0000b40014a87a23 */ /* 0x100fe40000010864 */
[----:B------:R-:W-:Y:S03]  /*11d60*/  FFMA.FTZ R100, R33, c[0x0][0x2d0], -R100 ;  /* 0x0000b40021647a23 */ /* 0x000fe60000010864 */
[----:B------:R3:W-:Y:S10]  /*11d70*/  MUFU.EX2 R13, R4 ;  /* 0x00000004000d7308 */ /* 0x0007f40000000800 */
[----:B------:R-:W4:Y:S10]  /*11d80*/  MUFU.EX2 R9, R9 ;  /* 0x0000000900097308 */ /* 0x000f340000000800 */
[----:B------:R-:W-:Y:S01]  /*11d90*/  MUFU.EX2 R100, R100 ;  /* 0x0000006400647308 */ /* 0x000fe20000000800 */
[----:B---3--:R-:W-:Y:S04]  /*11da0*/  FMUL.FTZ R4, R3, c[0x0][0x2d0] ;  /* 0x0000b40003047a20 */ /* 0x008fe80000410000 */
[--C-:B------:R-:W-:Y:S02]  /*11db0*/  FFMA.FTZ R195, R34, c[0x0][0x2d0], -R4.reuse ;  /* 0x0000b40022c37a23 */ /* 0x100fe40000010804 */
[--C-:B------:R-:W-:Y:S02]  /*11dc0*/  FFMA.FTZ R199, R35, c[0x0][0x2d0], -R4.reuse ;  /* 0x0000b40023c77a23 */ /* 0x100fe40000010804 */
[--C-:B------:R-:W-:Y:S02]  /*11dd0*/  FFMA.FTZ R6, R6, c[0x0][0x2d0], -R4.reuse ;  /* 0x0000b40006067a23 */ /* 0x100fe40000010804 */
        /* <DEDUP_REMOVED lines=8> */
[----:B------:R-:W3:Y:S01]  /*11e60*/  MUFU.EX2 R7, R7 ;  /* 0x0000000700077308 */ /* 0x000ee20000000800 */
[--C-:B------:R-:W-:Y:S02]  /*11e70*/  FFMA.FTZ R164, R27, c[0x0][0x2d0], -R4.reuse ;  /* 0x0000b4001ba47a23 */ /* 0x100fe40000010804 */
[--C-:B------:R-:W-:Y:S02]  /*11e80*/  FFMA.FTZ R169, R30, c[0x0][0x2d0], -R4.reuse ;  /* 0x0000b4001ea97a23 */ /* 0x100fe40000010804 */
[--C-:B------:R-:W-:Y:S02]  /*11e90*/  FFMA.FTZ R170, R31, c[0x0][0x2d0], -R4.reuse ;  /* 0x0000b4001faa7a23 */ /* 0x100fe40000010804 */
[--C-:B------:R-:W-:Y:S02]  /*11ea0*/  FFMA.FTZ R153, R14, c[0x0][0x2d0], -R4.reuse ;  /* 0x0000b4000e997a23 */ /* 0x100fe40000010804 */
[----:B------:R-:W-:Y:S02]  /*11eb0*/  FFMA.FTZ R152, R15, c[0x0][0x2d0], -R4 ;  /* 0x0000b4000f987a23 */ /* 0x000fe40000010804 */
[----:B------:R-:W-:Y:S10]  /*11ec0*/  MUFU.EX2 R201, R153 ;  /* 0x0000009900c97308 */ /* 0x000ff40000000800 */
[----:B------:R-:W-:Y:S01]  /*11ed0*/  MUFU.EX2 R153, R169 ;  /* 0x000000a900997308 */ /* 0x000fe20000000800 */
[----:B-1----:R-:W-:Y:S01]  /*11ee0*/  FFMA.FTZ R0, R2, R207, R12 ;  /* 0x000000cf02007223 */ /* 0x002fe2000001000c */
[----:B--2---:R-:W-:Y:S01]  /*11ef0*/  F2FP.BF16.PACK_AB R148, R8, R12 ;  /* 0x0000000c0894723e */ /* 0x004fe200000010ff */
[----:B------:R-:W-:Y:S01]  /*11f00*/  FMUL.FTZ R32, R2, R108 ;  /* 0x0000006c02207220 */ /* 0x000fe20000410000 */
[----:B----4-:R-:W-:Y:S01]  /*11f10*/  F2FP.BF16.PACK_AB R150, R9, R13 ;  /* 0x0000000d0996723e */ /* 0x010fe200000010ff */
[----:B------:R-:W-:Y:S01]  /*11f20*/  FADD.FTZ R5, R8, R0 ;  /* 0x0000000008057221 */ /* 0x000fe20000010000 */
[----:B---3--:R-:W-:Y:S01]  /*11f30*/  F2FP.BF16.PACK_AB R149, R7, R10 ;  /* 0x0000000a0795723e */ /* 0x008fe200000010ff */
[----:B------:R-:W-:Y:S02]  /*11f40*/  FADD.FTZ R0, -R3, R105 ;  /* 0x0000006903007221 */ /* 0x000fe40000010100 */
[----:B------:R-:W-:Y:S02]  /*11f50*/  FMUL.FTZ R33, R2, R109 ;  /* 0x0000006d02217220 */ /* 0x000fe40000410000 */
[----:B------:R-:W-:Y:S02]  /*11f60*/  FMUL.FTZ R0, R0, c[0x0][0x2d0] ;  /* 0x0000b40000007a20 */ /* 0x000fe40000410000 */
[----:B------:R-:W-:Y:S02]  /*11f70*/  FFMA.FTZ R105, R11, c[0x0][0x2d0], -R4 ;  /* 0x0000b4000b697a23 */ /* 0x000fe40000010804 */
[C---:B------:R-:W-:Y:S02]  /*11f80*/  FMUL.FTZ R17, R2.reuse, R125 ;  /* 0x0000007d02117220 */ /* 0x040fe40000410000 */
[----:B------:R-:W1:Y:S01]  /*11f90*/  MUFU.EX2 R0, R0 ;  /* 0x0000000000007308 */ /* 0x000e620000000800 */
[----:B------:R-:W-:Y:S02]  /*11fa0*/  FADD.FTZ R4, R13, R5 ;  /* 0x000000050d047221 */ /* 0x000fe40000010000 */
[C---:B------:R-:W-:Y:S02]  /*11fb0*/  FMUL.FTZ R5, R2.reuse, R137 ;  /* 0x0000008902057220 */ /* 0x040fe40000410000 */
[----:B------:R-:W-:Y:S02]  /*11fc0*/  FADD.FTZ R160, R9, R4 ;  /* 0x0000000409a07221 */ /* 0x000fe40000010000 */
[C---:B------:R-:W-:Y:S02]  /*11fd0*/  FMUL.FTZ R4, R2.reuse, R136 ;  /* 0x0000008802047220 */ /* 0x040fe40000410000 */
[C---:B------:R-:W-:Y:S01]  /*11fe0*/  FMUL.FTZ R16, R2.reuse, R124 ;  /* 0x0000007c02107220 */ /* 0x040fe20000410000 */
[----:B------:R-:W-:Y:S01]  /*11ff0*/  MUFU.EX2 R125, R104 ;  /* 0x00000068007d7308 */ /* 0x000fe20000000800 */
        /* <DEDUP_REMOVED lines=8> */
[C---:B-1----:R-:W-:Y:S02]  /*12080*/  FMUL.FTZ R34, R0.reuse, R110 ;  /* 0x0000006e00227220 */ /* 0x042fe40000410000 */
[C---:B------:R-:W-:Y:S02]  /*12090*/  FMUL.FTZ R35, R0.reuse, R111 ;  /* 0x0000006f00237220 */ /* 0x040fe40000410000 */
[----:B------:R-:W1:Y:S01]  /*120a0*/  LDSM.16.MT88.4 R108, [R146] ;  /* 0x00000000926c783b */ /* 0x000e620000004200 */
[C---:B------:R-:W-:Y:S01]  /*120b0*/  FMUL.FTZ R18, R0.reuse, R126 ;  /* 0x0000007e00127220 */ /* 0x040fe20000410000 */
[----:B------:R-:W-:Y:S01]  /*120c0*/  MUFU.EX2 R120, R166 ;  /* 0x000000a600787308 */ /* 0x000fe20000000800 */
[C---:B------:R-:W-:Y:S02]  /*120d0*/  FFMA.FTZ R6, R0.reuse, R200, R10 ;  /* 0x000000c800067223 */ /* 0x040fe4000001000a */
[C---:B------:R-:W-:Y:S02]  /*120e0*/  FMUL.FTZ R10, R0.reuse, R134 ;  /* 0x00000086000a7220 */ /* 0x040fe40000410000 */
[----:B------:R-:W-:Y:S02]  /*120f0*/  FADD.FTZ R124, R7, R6 ;  /* 0x00000006077c7221 */ /* 0x000fe40000010000 */
[C---:B------:R-:W-:Y:S02]  /*12100*/  FMUL.FTZ R6, R0.reuse, R138 ;  /* 0x0000008a00067220 */ /* 0x040fe40000410000 */
[C---:B------:R-:W-:Y:S01]  /*12110*/  FMUL.FTZ R7, R0.reuse, R139 ;  /* 0x0000008b00077220 */ /* 0x040fe20000410000 */
[----:B------:R-:W2:Y:S01]  /*12120*/  MUFU.EX2 R126, R105 ;  /* 0x00000069007e7308 */ /* 0x000ea20000000800 */
[C---:B------:R-:W-:Y:S02]  /*12130*/  FMUL.FTZ R11, R0.reuse, R135 ;  /* 0x00000087000b7220 */ /* 0x040fe40000410000 */
[C---:B------:R-:W-:Y:S01]  /*12140*/  FMUL.FTZ R14, R0.reuse, R130 ;  /* 0x00000082000e7220 */ /* 0x040fe20000410000 */
[----:B------:R-:W-:Y:S01]  /*12150*/  LDSM.16.MT88.4 R132, [R146+0x1800] ;  /* 0x001800009284783b */ /* 0x000fe20000004200 */
[C---:B------:R-:W-:Y:S02]  /*12160*/  FMUL.FTZ R15, R0.reuse, R131 ;  /* 0x00000083000f7220 */ /* 0x040fe40000410000 */
[C---:B------:R-:W-:Y:S02]  /*12170*/  FMUL.FTZ R19, R0.reuse, R127 ;  /* 0x0000007f00137220 */ /* 0x040fe40000410000 */
[C---:B------:R-:W-:Y:S01]  /*12180*/  FMUL.FTZ R22, R0.reuse, R122 ;  /* 0x0000007a00167220 */ /* 0x040fe20000410000 */
[----:B------:R-:W-:Y:S01]  /*12190*/  MUFU.EX2 R105, R156 ;  /* 0x0000009c00697308 */ /* 0x000fe20000000800 */
[C---:B------:R-:W-:Y:S02]  /*121a0*/  FMUL.FTZ R23, R0.reuse, R123 ;  /* 0x0000007b00177220 */ /* 0x040fe40000410000 */
[C---:B------:R-:W-:Y:S02]  /*121b0*/  FMUL.FTZ R26, R0.reuse, R118 ;  /* 0x00000076001a7220 */ /* 0x040fe40000410000 */
[----:B------:R-:W-:Y:S02]  /*121c0*/  FMUL.FTZ R27, R0, R119 ;  /* 0x00000077001b7220 */ /* 0x000fe40000410000 */
[C---:B------:R-:W-:Y:S02]  /*121d0*/  FMUL.FTZ R24, R2.reuse, R116 ;  /* 0x0000007402187220 */ /* 0x040fe40000410000 */
[C---:B------:R-:W-:Y:S01]  /*121e0*/  FMUL.FTZ R28, R2.reuse, R112 ;  /* 0x00000070021c7220 */ /* 0x040fe20000410000 */
[----:B------:R-:W-:Y:S01]  /*121f0*/  MUFU.EX2 R116, R157 ;  /* 0x0000009d00747308 */ /* 0x000fe20000000800 */
[----:B------:R-:W-:Y:S02]  /*12200*/  FMUL.FTZ R29, R2, R113 ;  /* 0x00000071021d7220 */ /* 0x000fe40000410000 */
[----:B------:R-:W-:Y:S01]  /*12210*/  FMUL.FTZ R30, R0, R114 ;  /* 0x00000072001e7220 */ /* 0x000fe20000410000 */
[----:B--2---:R-:W-:Y:S01]  /*12220*/  F2FP.BF16.PACK_AB R151, R126, R125 ;  /* 0x0000007d7e97723e */ /* 0x004fe200000010ff */
[----:B------:R-:W-:Y:S02]  /*12230*/  FMUL.FTZ R31, R0, R115 ;  /* 0x00000073001f7220 */ /* 0x000fe40000410000 */
[----:B------:R-:W-:Y:S01]  /*12240*/  LDSM.16.MT88.4 R112, [R146+0x800] ;  /* 0x000800009270783b */ /* 0x000fe20000004200 */
[C---:B------:R-:W-:Y:S02]  /*12250*/  FMUL.FTZ R36, R2.reuse, R36 ;  /* 0x0000002402247220 */ /* 0x040fe40000410000 */
[----:B------:R-:W-:Y:S01]  /*12260*/  FMUL.FTZ R37, R2, R37 ;  /* 0x0000002502257220 */ /* 0x000fe20000410000 */
[C---:B-1----:R-:W-:Y:S01]  /*12270*/  HMMA.16816.F32.BF16 R4, R148.reuse, R108, R4 ;  /* 0x0000006c9404723c */ /* 0x042fe20000041804 */
[----:B------:R-:W-:Y:S04]  /*12280*/  MUFU.EX2 R157, R162 ;  /* 0x000000a2009d7308 */ /* 0x000fe80000000800 */
[C---:B------:R-:W-:Y:S02]  /*12290*/  FMUL.FTZ R38, R0.reuse, R38 ;  /* 0x0000002600267220 */ /* 0x040fe40000410000 */
[----:B------:R-:W-:Y:S01]  /*122a0*/  FMUL.FTZ R39, R0, R39 ;  /* 0x0000002700277220 */ /* 0x000fe20000410000 */
[C---:B------:R-:W-:Y:S01]  /*122b0*/  HMMA.16816.F32.BF16 R8, R148.reuse, R110, R8 ;  /* 0x0000006e9408723c */ /* 0x040fe20000041808 */
[----:B------:R-:W1:Y:S02]  /*122c0*/  LDSM.16.MT88.4 R108, [R147] ;  /* 0x00000000936c783b */ /* 0x000e640000004200 */
[----:B------:R-:W-:Y:S01]  /*122d0*/  MUFU.EX2 R156, R161 ;  /* 0x000000a1009c7308 */ /* 0x000fe20000000800 */
[C---:B------:R-:W-:Y:S02]  /*122e0*/  FMUL.FTZ R40, R2.reuse, R40 ;  /* 0x0000002802287220 */ /* 0x040fe40000410000 */
[----:B------:R-:W-:Y:S02]  /*122f0*/  FMUL.FTZ R41, R2, R41 ;  /* 0x0000002902297220 */ /* 0x000fe40000410000 */
[C---:B------:R-:W-:Y:S04]  /*12300*/  FMUL.FTZ R42, R0.reuse, R42 ;  /* 0x0000002a002a7220 */ /* 0x040fe80000410000 */
[----:B------:R-:W-:Y:S01]  /*12310*/  FMUL.FTZ R43, R0, R43 ;  /* 0x0000002b002b7220 */ /* 0x000fe20000410000 */
[----:B------:R-:W-:Y:S01]  /*12320*/  MUFU.EX2 R200, R152 ;  /* 0x0000009800c87308 */ /* 0x000fe20000000800 */
[C---:B------:R-:W-:Y:S02]  /*12330*/  FMUL.FTZ R44, R2.reuse, R44 ;  /* 0x0000002c022c7220 */ /* 0x040fe40000410000 */
[----:B------:R-:W-:Y:S02]  /*12340*/  FMUL.FTZ R45, R2, R45 ;  /* 0x0000002d022d7220 */ /* 0x000fe40000410000 */
        /* <DEDUP_REMOVED lines=9> */
[----:B------:R-:W-:Y:S01]  /*123e0*/  MUFU.EX2 R154, R164 ;  /* 0x000000a4009a7308 */ /* 0x000fe20000000800 */
[C---:B------:R-:W-:Y:S02]  /*123f0*/  FMUL.FTZ R54, R0.reuse, R54 ;  /* 0x0000003600367220 */ /* 0x040fe40000410000 */
[----:B------:R-:W-:Y:S02]  /*12400*/  FMUL.FTZ R55, R0, R55 ;  /* 0x0000003700377220 */ /* 0x000fe40000410000 */
[C---:B------:R-:W-:Y:S02]  /*12410*/  FMUL.FTZ R56, R2.reuse, R56 ;  /* 0x0000003802387220 */ /* 0x040fe40000410000 */
[----:B------:R-:W-:Y:S01]  /*12420*/  FMUL.FTZ R57, R2, R57 ;  /* 0x0000003902397220 */ /* 0x000fe20000410000 */
[C---:B-1----:R-:W-:Y:S02]  /*12430*/  HMMA.16816.F32.BF16 R12, R148.reuse, R108, R12 ;  /* 0x0000006c940c723c */ /* 0x042fe4000004180c */
[----:B------:R-:W-:Y:S01]  /*12440*/  MUFU.EX2 R152, R170 ;  /* 0x000000aa00987308 */ /* 0x000fe20000000800 */
[C---:B------:R-:W-:Y:S02]  /*12450*/  FMUL.FTZ R58, R0.reuse, R58 ;  /* 0x0000003a003a7220 */ /* 0x040fe40000410000 */
[----:B------:R-:W-:Y:S02]  /*12460*/  FMUL.FTZ R59, R0, R59 ;  /* 0x0000003b003b7220 */ /* 0x000fe40000410000 */
[C---:B------:R-:W-:Y:S01]  /*12470*/  FMUL.FTZ R60, R2.reuse, R60 ;  /* 0x0000003c023c7220 */ /* 0x040fe20000410000 */
[C---:B------:R-:W-:Y:S01]  /*12480*/  HMMA.16816.F32.BF16 R16, R148.reuse, R110, R16 ;  /* 0x0000006e9410723c */ /* 0x040fe20000041810 */
[----:B------:R-:W1:Y:S03]  /*12490*/  LDSM.16.MT88.4 R108, [R174] ;  /* 0x00000000ae6c783b */ /* 0x000e660000004200 */
[----:B------:R-:W-:Y:S02]  /*124a0*/  FMUL.FTZ R61, R2, R61 ;  /* 0x0000003d023d7220 */ /* 0x000fe40000410000 */
[C---:B------:R-:W-:Y:S02]  /*124b0*/  FMUL.FTZ R62, R0.reuse, R62 ;  /* 0x0000003e003e7220 */ /* 0x040fe40000410000 */
[----:B------:R-:W-:Y:S04]  /*124c0*/  FMUL.FTZ R63, R0, R63 ;  /* 0x0000003f003f7220 */ /* 0x000fe80000410000 */
[C---:B------:R-:W-:Y:S02]  /*124d0*/  FMUL.FTZ R64, R2.reuse, R64 ;  /* 0x0000004002407220 */ /* 0x040fe40000410000 */
[----:B------:R-:W-:Y:S02]  /*124e0*/  FMUL.FTZ R65, R2, R65 ;  /* 0x0000004102417220 */ /* 0x000fe40000410000 */
        /* <DEDUP_REMOVED lines=12> */
[C---:B------:R-:W-:Y:S01]  /*125b0*/  FMUL.FTZ R78, R0.reuse, R78 ;  /* 0x0000004e004e7220 */ /* 0x040fe20000410000 */
[C---:B-1----:R-:W-:Y:S03]  /*125c0*/  HMMA.16816.F32.BF16 R20, R148.reuse, R108, R20 ;  /* 0x0000006c9414723c */ /* 0x042fe60000041814 */
[----:B------:R-:W-:Y:S02]  /*125d0*/  FMUL.FTZ R79, R0, R79 ;  /* 0x0000004f004f7220 */ /* 0x000fe40000410000 */
[C---:B------:R-:W-:Y:S02]  /*125e0*/  FMUL.FTZ R80, R2.reuse, R80 ;  /* 0x0000005002507220 */ /* 0x040fe40000410000 */
[----:B------:R-:W-:Y:S01]  /*125f0*/  FMUL.FTZ R81, R2, R81 ;  /* 0x0000005102517220 */ /* 0x000fe20000410000 */
[C---:B------:R-:W-:Y:S01]  /*12600*/  HMMA.16816.F32.BF16 R24, R148.reuse, R110, R24 ;  /* 0x0000006e9418723c */ /* 0x040fe20000041818 */
[----:B------:R-:W1:Y:S03]  /*12610*/  LDSM.16.MT88.4 R108, [R173] ;  /* 0x00000000ad6c783b */ /* 0x000e660000004200 */
[C---:B------:R-:W-:Y:S02]  /*12620*/  FMUL.FTZ R82, R0.reuse, R82 ;  /* 0x0000005200527220 */ /* 0x040fe40000410000 */
[----:B------:R-:W-:Y:S02]  /*12630*/  FMUL.FTZ R83, R0, R83 ;  /* 0x0000005300537220 */ /* 0x000fe40000410000 */
[C---:B------:R-:W-:Y:S04]  /*12640*/  FMUL.FTZ R84, R2.reuse, R84 ;  /* 0x0000005402547220 */ /* 0x040fe80000410000 */
        /* <DEDUP_REMOVED lines=8> */
[C---:B------:R-:W-:Y:S02]  /*126d0*/  FMUL.FTZ R93, R2.reuse, R93 ;  /* 0x0000005d025d7220 */ /* 0x040fe40000410000 */
[C---:B------:R-:W-:Y:S02]  /*126e0*/  FMUL.FTZ R96, R2.reuse, R96 ;  /* 0x0000006002607220 */ /* 0x040fe40000410000 */
[----:B------:R-:W-:Y:S02]  /*126f0*/  FMUL.FTZ R97, R2, R97 ;  /* 0x0000006102617220 */ /* 0x000fe40000410000 */
[----:B------:R-:W2:Y:S01]  /*12700*/  MUFU.EX2 R2, R158 ;  /* 0x0000009e00027308 */ /* 0x000ea20000000800 */
[C---:B------:R-:W-:Y:S02]  /*12710*/  FMUL.FTZ R94, R0.reuse, R94 ;  /* 0x0000005e005e7220 */ /* 0x040fe40000410000 */
[C---:B------:R-:W-:Y:S02]  /*12720*/  FMUL.FTZ R95, R0.reuse, R95 ;  /* 0x0000005f005f7220 */ /* 0x040fe40000410000 */
[C---:B------:R-:W-:Y:S01]  /*12730*/  FMUL.FTZ R98, R0.reuse, R98 ;  /* 0x0000006200627220 */ /* 0x040fe20000410000 */
[C---:B-1----:R-:W-:Y:S03]  /*12740*/  HMMA.16816.F32.BF16 R28, R148.reuse, R108, R28 ;  /* 0x0000006c941c723c */ /* 0x042fe6000004181c */
[----:B------:R-:W-:Y:S01]  /*12750*/  FMUL.FTZ R99, R0, R99 ;  /* 0x0000006300637220 */ /* 0x000fe20000410000 */
[----:B------:R-:W1:Y:S01]  /*12760*/  MUFU.EX2 R158, R155 ;  /* 0x0000009b009e7308 */ /* 0x000e620000000800 */
[----:B------:R-:W-:Y:S03]  /*12770*/  FADD.FTZ R0, R104, R160 ;  /* 0x000000a068007221 */ /* 0x000fe60000010000 */
[C---:B------:R-:W-:Y:S01]  /*12780*/  HMMA.16816.F32.BF16 R32, R148.reuse, R110, R32 ;  /* 0x0000006e9420723c */ /* 0x040fe20000041820 */
[----:B------:R-:W3:Y:S05]  /*12790*/  LDSM.16.MT88.4 R108, [R146+0x2000] ;  /* 0x00200000926c783b */ /* 0x000eea0000004200 */
[----:B------:R-:W-:Y:S01]  /*127a0*/  MUFU.EX2 R155, R163 ;  /* 0x000000a3009b7308 */ /* 0x000fe20000000800 */
[----:B--2---:R-:W-:Y:S05]  /*127b0*/  FADD.FTZ R0, R2, R0 ;  /* 0x0000000002007221 */ /* 0x004fea0000010000 */
[----:B------:R-:W-:Y:S04]  /*127c0*/  FADD.FTZ R0, R116, R0 ;  /* 0x0000000074007221 */ /* 0x000fe80000010000 */
[C---:B------:R-:W-:Y:S01]  /*127d0*/  FADD.FTZ R0, R105.reuse, R0 ;  /* 0x0000000069007221 */ /* 0x040fe20000010000 */
[C---:B---3--:R-:W-:Y:S08]  /*127e0*/  HMMA.16816.F32.BF16 R36, R148.reuse, R108, R36 ;  /* 0x0000006c9424723c */ /* 0x048ff00000041824 */
[C---:B------:R-:W-:Y:S01]  /*127f0*/  HMMA.16816.F32.BF16 R40, R148.reuse, R110, R40 ;  /* 0x0000006e9428723c */ /* 0x040fe20000041828 */
[----:B------:R-:W2:Y:S07]  /*12800*/  LDSM.16.MT88.4 R108, [R147+0x2000] ;  /* 0x00200000936c783b */ /* 0x000eae0000004200 */
[C---:B--2---:R-:W-:Y:S08]  /*12810*/  HMMA.16816.F32.BF16 R44, R148.reuse, R108, R44 ;  /* 0x0000006c942c723c */ /* 0x044ff0000004182c */
        /* <DEDUP_REMOVED lines=17> */
[C---:B--2---:R-:W-:Y:S07]  /*12930*/  HMMA.16816.F32.BF16 R92, R148.reuse, R108, R92 ;  /* 0x0000006c945c723c */ /* 0x044fee000004185c */
[----:B------:R-:W-:Y:S01]  /*12940*/  F2FP.BF16.PACK_AB R108, R2, R104 ;  /* 0x00000068026c723e */ /* 0x000fe200000010ff */
[----:B------:R-:W-:Y:S01]  /*12950*/  HMMA.16816.F32.BF16 R96, R148, R110, R96 ;  /* 0x0000006e9460723c */ /* 0x000fe20000041860 */
[----:B------:R-:W2:Y:S03]  /*12960*/  MUFU.EX2 R104, R168 ;  /* 0x000000a800687308 */ /* 0x000ea60000000800 */
[----:B------:R-:W-:Y:S03]  /*12970*/  F2FP.BF16.PACK_AB R109, R200, R201 ;  /* 0x000000c9c86d723e */ /* 0x000fe600000010ff */
[----:B------:R-:W-:Y:S02]  /*12980*/  F2FP.BF16.PACK_AB R110, R105, R116 ;  /* 0x00000074696e723e */ /* 0x000fe400000010ff */
[----:B------:R-:W3:Y:S02]  /*12990*/  LDSM.16.MT88.4 R116, [R147+0x800] ;  /* 0x000800009374783b */ /* 0x000ee40000004200 */
[----:B------:R-:W4:Y:S01]  /*129a0*/  MUFU.EX2 R2, R167 ;  /* 0x000000a700027308 */ /* 0x000f220000000800 */
[----:B-1----:R-:W-:Y:S02]  /*129b0*/  F2FP.BF16.PACK_AB R111, R158, R159 ;  /* 0x0000009f9e6f723e */ /* 0x002fe400000010ff */
[----:B------:R-:W-:Y:S05]  /*129c0*/  F2FP.BF16.PACK_AB R149, R152, R153 ;  /* 0x000000999895723e */ /* 0x000fea00000010ff */
[C---:B------:R-:W-:Y:S02]  /*129d0*/  HMMA.16816.F32.BF16 R4, R108.reuse, R112, R4 ;  /* 0x000000706c04723c */ /* 0x040fe40000041804 */
[----:B------:R-:W1:Y:S03]  /*129e0*/  MUFU.EX2 R105, R165 ;  /* 0x000000a500697308 */ /* 0x000e660000000800 */
[----:B--2---:R-:W-:Y:S03]  /*129f0*/  FADD.FTZ R0, R104, R0 ;  /* 0x0000000068007221 */ /* 0x004fe60000010000 */
[C---:B------:R-:W-:Y:S01]  /*12a00*/  HMMA.16816.F32.BF16 R8, R108.reuse, R114, R8 ;  /* 0x000000726c08723c */ /* 0x040fe20000041808 */
[----:B------:R-:W2:Y:S03]  /*12a10*/  LDSM.16.MT88.4 R112, [R174+0x800] ;  /* 0x00080000ae70783b */ /* 0x000ea60000004200 */
[----:B----4-:R-:W-:Y:S04]  /*12a20*/  FADD.FTZ R0, R2, R0 ;  /* 0x0000000002007221 */ /* 0x010fe80000010000 */
[----:B------:R-:W-:Y:S04]  /*12a30*/  FADD.FTZ R0, R120, R0 ;  /* 0x0000000078007221 */ /* 0x000fe80000010000 */
[C---:B-1----:R-:W-:Y:S01]  /*12a40*/  FADD.FTZ R0, R105.reuse, R0 ;  /* 0x0000000069007221 */ /* 0x042fe20000010000 */
[C---:B---3--:R-:W-:Y:S08]  /*12a50*/  HMMA.16816.F32.BF16 R12, R108.reuse, R116, R12 ;  /* 0x000000746c0c723c */ /* 0x048ff0000004180c */
        /* <DEDUP_REMOVED lines=30> */
[----:B------:R-:W-:Y:S01]  /*12c40*/  HMMA.16816.F32.BF16 R96, R108, R118, R96 ;  /* 0x000000766c60723c */ /* 0x000fe20000041860 */
[----:B------:R-:W1:Y:S06]  /*12c50*/  LDSM.16.MT88.4 R116, [R147+0x1000] ;  /* 0x001000009374783b */ /* 0x000e6c0000004200 */
[----:B------:R-:W-:Y:S02]  /*12c60*/  F2FP.BF16.PACK_AB R110, R105, R120 ;  /* 0x00000078696e723e */ /* 0x000fe400000010ff */
[----:B------:R-:W3:Y:S01]  /*12c70*/  LDSM.16.MT88.4 R120, [R174+0x1000] ;  /* 0x00100000ae78783b */ /* 0x000ee20000004200 */
[----:B------:R-:W4:Y:S02]  /*12c80*/  MUFU.EX2 R105, R171 ;  /* 0x000000ab00697308 */ /* 0x000f240000000800 */
[----:B------:R-:W-:Y:S02]  /*12c90*/  F2FP.BF16.PACK_AB R108, R2, R104 ;  /* 0x00000068026c723e */ /* 0x000fe400000010ff */
[----:B------:R-:W-:Y:S02]  /*12ca0*/  F2FP.BF16.PACK_AB R109, R156, R157 ;  /* 0x0000009d9c6d723e */ /* 0x000fe400000010ff */
[----:B------:R-:W-:Y:S04]  /*12cb0*/  F2FP.BF16.PACK_AB R111, R154, R155 ;  /* 0x0000009b9a6f723e */ /* 0x000fe800000010ff */
[----:B------:R-:W5:Y:S03]  /*12cc0*/  MUFU.EX2 R2, R193 ;  /* 0x000000c100027308 */ /* 0x000f660000000800 */
[C---:B--2---:R-:W-:Y:S07]  /*12cd0*/  HMMA.16816.F32.BF16 R4, R108.reuse, R112, R4 ;  /* 0x000000706c04723c */ /* 0x044fee0000041804 */
[----:B------:R-:W2:Y:S01]  /*12ce0*/  MUFU.EX2 R104, R198 ;  /* 0x000000c600687308 */ /* 0x000ea20000000800 */
[C---:B------:R-:W-:Y:S01]  /*12cf0*/  HMMA.16816.F32.BF16 R8, R108.reuse, R114, R8 ;  /* 0x000000726c08723c */ /* 0x040fe20000041808 */
[----:B------:R-:W3:Y:S03]  /*12d00*/  LDSM.16.MT88.4 R112, [R173+0x1000] ;  /* 0x00100000ad70783b */ /* 0x000ee60000004200 */
[----:B----4-:R-:W-:Y:S04]  /*12d10*/  FADD.FTZ R0, R105, R0 ;  /* 0x0000000069007221 */ /* 0x010fe80000010000 */
[C---:B-1----:R-:W-:Y:S04]  /*12d20*/  HMMA.16816.F32.BF16 R12, R108.reuse, R116, R12 ;  /* 0x000000746c0c723c */ /* 0x042fe8000004180c */
[C---:B-----5:R-:W-:Y:S01]  /*12d30*/  FADD.FTZ R0, R2.reuse, R0 ;  /* 0x0000000002007221 */ /* 0x060fe20000010000 */
[----:B------:R-:W-:Y:S01]  /*12d40*/  F2FP.BF16.PACK_AB R148, R2, R105 ;  /* 0x000000690294723e */ /* 0x000fe200000010ff */
[----:B------:R-:W-:Y:S01]  /*12d50*/  FADD.FTZ R2, R125, R124 ;  /* 0x0000007c7d027221 */ /* 0x000fe20000010000 */
[----:B------:R-:W-:Y:S01]  /*12d60*/  MOV R105, R3 ;  /* 0x0000000300697202 */ /* 0x000fe20000000f00 */
[C---:B------:R-:W-:Y:S01]  /*12d70*/  HMMA.16816.F32.BF16 R16, R108.reuse, R118, R16 ;  /* 0x000000766c10723c */ /* 0x040fe20000041810 */
[----:B------:R-:W1:Y:S03]  /*12d80*/  LDSM.16.MT88.4 R116, [R146+0x3000] ;  /* 0x003000009274783b */ /* 0x000e660000004200 */
[----:B--2---:R-:W-:Y:S01]  /*12d90*/  F2FP.BF16.PACK_AB R150, R100, R104 ;  /* 0x000000686496723e */ /* 0x004fe200000010ff */
[----:B------:R-:W-:Y:S03]  /*12da0*/  FADD.FTZ R0, R104, R0 ;  /* 0x0000000068007221 */ /* 0x000fe60000010000 */
[C---:B---3--:R-:W-:Y:S01]  /*12db0*/  HMMA.16816.F32.BF16 R20, R108.reuse, R120, R20 ;  /* 0x000000786c14723c */ /* 0x048fe20000041814 */
[----:B------:R-:W-:Y:S03]  /*12dc0*/  MUFU.EX2 R104, R195 ;  /* 0x000000c300687308 */ /* 0x000fe60000000800 */
[----:B------:R-:W-:Y:S02]  /*12dd0*/  FADD.FTZ R207, R100, R0 ;  /* 0x0000000064cf7221 */ /* 0x000fe40000010000 */
[----:B------:R-:W-:Y:S02]  /*12de0*/  FADD.FTZ R0, R126, R2 ;  /* 0x000000027e007221 */ /* 0x000fe40000010000 */
[C---:B------:R-:W-:Y:S01]  /*12df0*/  HMMA.16816.F32.BF16 R24, R108.reuse, R122, R24 ;  /* 0x0000007a6c18723c */ /* 0x040fe20000041818 */
[----:B------:R-:W2:Y:S02]  /*12e00*/  LDSM.16.MT88.4 R120, [R147+0x3000] ;  /* 0x003000009378783b */ /* 0x000ea40000004200 */
[----:B------:R-:W3:Y:S01]  /*12e10*/  MUFU.EX2 R100, R199 ;  /* 0x000000c700647308 */ /* 0x000ee20000000800 */
[----:B------:R-:W-:Y:S04]  /*12e20*/  FADD.FTZ R0, R201, R0 ;  /* 0x00000000c9007221 */ /* 0x000fe80000010000 */
[C---:B------:R-:W-:Y:S01]  /*12e30*/  HMMA.16816.F32.BF16 R28, R108.reuse, R112, R28 ;  /* 0x000000706c1c723c */ /* 0x040fe2000004181c */
[----:B------:R-:W-:Y:S03]  /*12e40*/  LDSM.16.MT88.4 R124, [R147+0x1800] ;  /* 0x00180000937c783b */ /* 0x000fe60000004200 */
[----:B------:R-:W-:Y:S04]  /*12e50*/  FADD.FTZ R0, R200, R0 ;  /* 0x00000000c8007221 */ /* 0x000fe80000010000 */
[C---:B------:R-:W-:Y:S01]  /*12e60*/  HMMA.16816.F32.BF16 R32, R108.reuse, R114, R32 ;  /* 0x000000726c20723c */ /* 0x040fe20000041820 */
[----:B------:R-:W4:Y:S03]  /*12e70*/  LDSM.16.MT88.4 R112, [R174+0x3000] ;  /* 0x00300000ae70783b */ /* 0x000f260000004200 */
[----:B------:R-:W-:Y:S04]  /*12e80*/  FADD.FTZ R0, R159, R0 ;  /* 0x000000009f007221 */ /* 0x000fe80000010000 */
[----:B------:R-:W-:Y:S01]  /*12e90*/  FADD.FTZ R0, R158, R0 ;  /* 0x000000009e007221 */ /* 0x000fe20000010000 */
[C---:B-1----:R-:W-:Y:S03]  /*12ea0*/  HMMA.16816.F32.BF16 R36, R108.reuse, R116, R36 ;  /* 0x000000746c24723c */ /* 0x042fe60000041824 */
[----:B---3--:R-:W-:Y:S01]  /*12eb0*/  F2FP.BF16.PACK_AB R151, R100, R104 ;  /* 0x000000686497723e */ /* 0x008fe200000010ff */
[----:B------:R-:W-:Y:S04]  /*12ec0*/  FADD.FTZ R0, R157, R0 ;  /* 0x000000009d007221 */ /* 0x000fe80000010000 */
[C---:B------:R-:W-:Y:S01]  /*12ed0*/  HMMA.16816.F32.BF16 R40, R108.reuse, R118, R40 ;  /* 0x000000766c28723c */ /* 0x040fe20000041828 */
[----:B------:R-:W1:Y:S03]  /*12ee0*/  LDSM.16.MT88.4 R116, [R173+0x3000] ;  /* 0x00300000ad74783b */ /* 0x000e660000004200 */
[----:B------:R-:W-:Y:S04]  /*12ef0*/  FADD.FTZ R0, R156, R0 ;  /* 0x000000009c007221 */ /* 0x000fe80000010000 */
[C---:B--2---:R-:W-:Y:S04]  /*12f00*/  HMMA.16816.F32.BF16 R44, R108.reuse, R120, R44 ;  /* 0x000000786c2c723c */ /* 0x044fe8000004182c */
[----:B------:R-:W-:Y:S04]  /*12f10*/  FADD.FTZ R0, R155, R0 ;  /* 0x000000009b007221 */ /* 0x000fe80000010000 */
[C---:B------:R-:W-:Y:S01]  /*12f20*/  HMMA.16816.F32.BF16 R48, R108.reuse, R122, R48 ;  /* 0x0000007a6c30723c */ /* 0x040fe20000041830 */
[----:B------:R-:W2:Y:S03]  /*12f30*/  LDSM.16.MT88.4 R120, [R146+0x5000] ;  /* 0x005000009278783b */ /* 0x000ea60000004200 */
[----:B------:R-:W-:Y:S04]  /*12f40*/  FADD.FTZ R0, R154, R0 ;  /* 0x000000009a007221 */ /* 0x000fe80000010000 */
[C---:B----4-:R-:W-:Y:S04]  /*12f50*/  HMMA.16816.F32.BF16 R52, R108.reuse, R112, R52 ;  /* 0x000000706c34723c */ /* 0x050fe80000041834 */
[----:B------:R-:W-:Y:S04]  /*12f60*/  FADD.FTZ R0, R153, R0 ;  /* 0x0000000099007221 */ /* 0x000fe80000010000 */
[C---:B------:R-:W-:Y:S01]  /*12f70*/  HMMA.16816.F32.BF16 R56, R108.reuse, R114, R56 ;  /* 0x000000726c38723c */ /* 0x040fe20000041838 */
[----:B------:R-:W3:Y:S03]  /*12f80*/  LDSM.16.MT88.4 R112, [R147+0x5000] ;  /* 0x005000009370783b */ /* 0x000ee60000004200 */
[----:B------:R-:W-:Y:S04]  /*12f90*/  FADD.FTZ R0, R152, R0 ;  /* 0x0000000098007221 */ /* 0x000fe80000010000 */
[----:B------:R-:W-:Y:S01]  /*12fa0*/  FADD.FTZ R2, R104, R0 ;  /* 0x0000000068027221 */ /* 0x000fe20000010000 */
[C---:B-1----:R-:W-:Y:S03]  /*12fb0*/  HMMA.16816.F32.BF16 R60, R108.reuse, R116, R60 ;  /* 0x000000746c3c723c */ /* 0x042fe6000004183c */
[----:B------:R-:W-:Y:S01]  /*12fc0*/  IADD3 R0, R197, -0x1, RZ ;  /* 0xffffffffc5007810 */ /* 0x000fe20007ffe0ff */
[----:B------:R-:W-:Y:S01]  /*12fd0*/  FADD.FTZ R200, R100, R2 ;  /* 0x0000000264c87221 */ /* 0x000fe20000010000 */
[----:B------:R-:W-:Y:S02]  /*12fe0*/  MOV R104, R101 ;  /* 0x0000006500687202 */ /* 0x000fe40000000f00 */
[----:B------:R-:W-:Y:S01]  /*12ff0*/  MOV R197, R0 ;  /* 0x0000000000c57202 */ /* 0x000fe20000000f00 */
[C---:B------:R-:W-:Y:S01]  /*13000*/  HMMA.16816.F32.BF16 R64, R108.reuse, R118, R64 ;  /* 0x000000766c40723c */ /* 0x040fe20000041840 */
[----:B------:R-:W1:Y:S07]  /*13010*/  LDSM.16.MT88.4 R116, [R174+0x5000] ;  /* 0x00500000ae74783b */ /* 0x000e6e0000004200 */
[C---:B--2---:R-:W-:Y:S08]  /*13020*/  HMMA.16816.F32.BF16 R68, R108.reuse, R120, R68 ;  /* 0x000000786c44723c */ /* 0x044ff00000041844 */
[C---:B------:R-:W-:Y:S01]  /*13030*/  HMMA.16816.F32.BF16 R72, R108.reuse, R122, R72 ;  /* 0x0000007a6c48723c */ /* 0x040fe20000041848 */
[----:B------:R-:W2:Y:S07]  /*13040*/  LDSM.16.MT88.4 R120, [R173+0x5000] ;  /* 0x00500000ad78783b */ /* 0x000eae0000004200 */
[C---:B---3--:R-:W-:Y:S08]  /*13050*/  HMMA.16816.F32.BF16 R76, R108.reuse, R112, R76 ;  /* 0x000000706c4c723c */ /* 0x048ff0000004184c */
[C---:B------:R-:W-:Y:S08]  /*13060*/  HMMA.16816.F32.BF16 R80, R108.reuse, R114, R80 ;  /* 0x000000726c50723c */ /* 0x040ff00000041850 */
[C---:B-1----:R-:W-:Y:S08]  /*13070*/  HMMA.16816.F32.BF16 R84, R108.reuse, R116, R84 ;  /* 0x000000746c54723c */ /* 0x042ff00000041854 */
[C---:B------:R-:W-:Y:S01]  /*13080*/  HMMA.16816.F32.BF16 R88, R108.reuse, R118, R88 ;  /* 0x000000766c58723c */ /* 0x040fe20000041858 */
[----:B------:R-:W1:Y:S07]  /*13090*/  LDSM.16.MT88.4 R116, [R174+0x1800] ;  /* 0x00180000ae74783b */ /* 0x000e6e0000004200 */
[C---:B--2---:R-:W-:Y:S08]  /*130a0*/  HMMA.16816.F32.BF16 R92, R108.reuse, R120, R92 ;  /* 0x000000786c5c723c */ /* 0x044ff0000004185c */
[----:B------:R-:W-:Y:S01]  /*130b0*/  HMMA.16816.F32.BF16 R96, R108, R122, R96 ;  /* 0x0000007a6c60723c */ /* 0x000fe20000041860 */
[----:B------:R-:W2:Y:S07]  /*130c0*/  LDSM.16.MT88.4 R108, [R173+0x1800] ;  /* 0x00180000ad6c783b */ /* 0x000eae0000004200 */
[C---:B------:R-:W-:Y:S01]  /*130d0*/  HMMA.16816.F32.BF16 R136, R148.reuse, R132, R4 ;  /* 0x000000849488723c */ /* 0x040fe20000041804 */
[----:B------:R-:W3:Y:S07]  /*130e0*/  LDSM.16.MT88.4 R4, [R146+0x3800] ;  /* 0x003800009204783b */ /* 0x000eee0000004200 */
[C---:B------:R-:W-:Y:S01]  /*130f0*/  HMMA.16816.F32.BF16 R132, R148.reuse, R134, R8 ;  /* 0x000000869484723c */ /* 0x040fe20000041808 */
[----:B------:R-:W4:Y:S07]  /*13100*/  LDSM.16.MT88.4 R8, [R147+0x3800] ;  /* 0x003800009308783b */ /* 0x000f2e0000004200 */
[C---:B------:R-:W-:Y:S01]  /*13110*/  HMMA.16816.F32.BF16 R128, R148.reuse, R124, R12 ;  /* 0x0000007c9480723c */ /* 0x040fe2000004180c */
[----:B------:R-:W5:Y:S07]  /*13120*/  LDSM.16.MT88.4 R12, [R174+0x3800] ;  /* 0x00380000ae0c783b */ /* 0x000f6e0000004200 */
[C---:B------:R-:W-:Y:S01]  /*13130*/  HMMA.16816.F32.BF16 R124, R148.reuse, R126, R16 ;  /* 0x0000007e947c723c */ /* 0x040fe20000041810 */
[----:B------:R-:W4:Y:S07]  /*13140*/  LDSM.16.MT88.4 R16, [R173+0x3800] ;  /* 0x00380000ad10783b */ /* 0x000f2e0000004200 */
[C---:B-1----:R-:W-:Y:S08]  /*13150*/  HMMA.16816.F32.BF16 R120, R148.reuse, R116, R20 ;  /* 0x000000749478723c */ /* 0x042ff00000041814 */
[C---:B------:R-:W-:Y:S08]  /*13160*/  HMMA.16816.F32.BF16 R116, R148.reuse, R118, R24 ;  /* 0x000000769474723c */ /* 0x040ff00000041818 */
[C---:B--2---:R-:W-:Y:S08]  /*13170*/  HMMA.16816.F32.BF16 R112, R148.reuse, R108, R28 ;  /* 0x0000006c9470723c */ /* 0x044ff0000004181c */
[C---:B------:R-:W-:Y:S08]  /*13180*/  HMMA.16816.F32.BF16 R108, R148.reuse, R110, R32 ;  /* 0x0000006e946c723c */ /* 0x040ff00000041820 */
[C---:B---3--:R-:W-:Y:S08]  /*13190*/  HMMA.16816.F32.BF16 R36, R148.reuse, R4, R36 ;  /* 0x000000049424723c */ /* 0x048ff00000041824 */
[C---:B------:R-:W-:Y:S01]  /*131a0*/  HMMA.16816.F32.BF16 R40, R148.reuse, R6, R40 ;  /* 0x000000069428723c */ /* 0x040fe20000041828 */
[----:B------:R-:W1:Y:S07]  /*131b0*/  LDSM.16.MT88.4 R4, [R146+0x5800] ;  /* 0x005800009204783b */ /* 0x000e6e0000004200 */
[C---:B----4-:R-:W-:Y:S08]  /*131c0*/  HMMA.16816.F32.BF16 R44, R148.reuse, R8, R44 ;  /* 0x00000008942c723c */ /* 0x050ff0000004182c */
[C---:B------:R-:W-:Y:S01]  /*131d0*/  HMMA.16816.F32.BF16 R48, R148.reuse, R10, R48 ;  /* 0x0000000a9430723c */ /* 0x040fe20000041830 */
[----:B------:R-:W2:Y:S07]  /*131e0*/  LDSM.16.MT88.4 R8, [R147+0x5800] ;  /* 0x005800009308783b */ /* 0x000eae0000004200 */
[C---:B-----5:R-:W-:Y:S08]  /*131f0*/  HMMA.16816.F32.BF16 R52, R148.reuse, R12, R52 ;  /* 0x0000000c9434723c */ /* 0x060ff00000041834 */
[C---:B------:R-:W-:Y:S01]  /*13200*/  HMMA.16816.F32.BF16 R56, R148.reuse, R14, R56 ;  /* 0x0000000e9438723c */ /* 0x040fe20000041838 */
[----:B------:R-:W3:Y:S07]  /*13210*/  LDSM.16.MT88.4 R12, [R174+0x5800] ;  /* 0x00580000ae0c783b */ /* 0x000eee0000004200 */
[C---:B------:R-:W-:Y:S08]  /*13220*/  HMMA.16816.F32.BF16 R60, R148.reuse, R16, R60 ;  /* 0x00000010943c723c */ /* 0x040ff0000004183c */
[C---:B------:R-:W-:Y:S01]  /*13230*/  HMMA.16816.F32.BF16 R64, R148.reuse, R18, R64 ;  /* 0x000000129440723c */ /* 0x040fe20000041840 */
[----:B------:R-:W4:Y:S07]  /*13240*/  LDSM.16.MT88.4 R16, [R173+0x5800] ;  /* 0x00580000ad10783b */ /* 0x000f2e0000004200 */
[C---:B-1----:R-:W-:Y:S08]  /*13250*/  HMMA.16816.F32.BF16 R68, R148.reuse, R4, R68 ;  /* 0x000000049444723c */ /* 0x042ff00000041844 */
[C---:B------:R-:W-:Y:S08]  /*13260*/  HMMA.16816.F32.BF16 R72, R148.reuse, R6, R72 ;  /* 0x000000069448723c */ /* 0x040ff00000041848 */
[C---:B--2---:R-:W-:Y:S08]  /*13270*/  HMMA.16816.F32.BF16 R76, R148.reuse, R8, R76 ;  /* 0x00000008944c723c */ /* 0x044ff0000004184c */
[C---:B------:R-:W-:Y:S08]  /*13280*/  HMMA.16816.F32.BF16 R80, R148.reuse, R10, R80 ;  /* 0x0000000a9450723c */ /* 0x040ff00000041850 */
[C---:B---3--:R-:W-:Y:S08]  /*13290*/  HMMA.16816.F32.BF16 R84, R148.reuse, R12, R84 ;  /* 0x0000000c9454723c */ /* 0x048ff00000041854 */
[C---:B------:R-:W-:Y:S08]  /*132a0*/  HMMA.16816.F32.BF16 R88, R148.reuse, R14, R88 ;  /* 0x0000000e9458723c */ /* 0x040ff00000041858 */
[C---:B----4-:R-:W-:Y:S07]  /*132b0*/  HMMA.16816.F32.BF16 R92, R148.reuse, R16, R92 ;  /* 0x00000010945c723c */ /* 0x050fee000004185c */
[----:B------:R-:W-:Y:S01]  /*132c0*/  MOV R16, R3 ;  /* 0x0000000300107202 */ /* 0x000fe20000000f00 */
[----:B------:R-:W-:Y:S01]  /*132d0*/  HMMA.16816.F32.BF16 R96, R148, R18, R96 ;  /* 0x000000129460723c */ /* 0x000fe20000041860 */
[----:B------:R-:W-:Y:S07]  /*132e0*/  @!UPT UIADD3 URZ, URZ, URZ, URZ ;  /* 0x0000003f3f3ff290 */ /* 0x000fee000fffe03f */
[----:B------:R-:W-:-:S11]  /*132f0*/  @P0 BRA `(.L_x_275) ;  /* 0xffffd40000000947 */ /* 0x000fd6000383ffff */
.L_x_268:
[----:B------:R-:W-:Y:S05]  /*13300*/  BRA.DIV ~URZ, `(.L_x_276) ;  /* 0x00005b327f007947 */ /* 0x000fea000b800000 */
[----:B------:R1:W2:Y:S02]  /*13310*/  SHFL.BFLY PT, R0, R207, 0x2, 0x1f ;  /* 0x0c401f00cf007f89 */ /* 0x0002a400000e0000 */
.L_x_353:
[----:B--2---:R-:W-:Y:S01]  /*13320*/  FADD.FTZ R4, R0, R207 ;  /* 0x000000cf00047221 */ /* 0x004fe20000010000 */
[----:B------:R-:W-:Y:S05]  /*13330*/  BRA.DIV ~URZ, `(.L_x_277) ;  /* 0x00005b527f007947 */ /* 0x000fea000b800000 */
[----:B------:R-:W2:Y:S02]  /*13340*/  SHFL.BFLY PT, R0, R4, 0x1, 0x1f ;  /* 0x0c201f0004007f89 */ /* 0x000ea400000e0000 */
[----:B--2---:R-:W-:-:S02]  /*13350*/  FADD.FTZ R4, R4, R0 ;  /* 0x0000000004047221 */ /* 0x004fc40000010000 */
[----:B------:R-:W2:Y:S02]  /*13360*/  SHFL.BFLY PT, R0, R200, 0x2, 0x1f ;  /* 0x0c401f00c8007f89 */ /* 0x000ea400000e0000 */
[----:B--2---:R-:W-:-:S05]  /*13370*/  FADD.FTZ R5, R0, R200 ;  /* 0x000000c800057221 */ /* 0x004fca0000010000 */
[----:B------:R2:W3:Y:S02]  /*13380*/  SHFL.BFLY PT, R3, R5, 0x1, 0x1f ;  /* 0x0c201f0005037f89 */ /* 0x0004e400000e0000 */
.L_x_354:
[----:B------:R-:W-:Y:S01]  /*13390*/  FSETP.NE.FTZ.AND P0, PT, R4, RZ, PT ;  /* 0x000000ff0400720b */ /* 0x000fe20003f15000 */
[----:B---3--:R-:W-:Y:S01]  /*133a0*/  FADD.FTZ R3, R3, R5 ;  /* 0x0000000503037221 */ /* 0x008fe20000010000 */
[----:B------:R-:W-:Y:S02]  /*133b0*/  MOV R2, RZ ;  /* 0x000000ff00027202 */ /* 0x000fe40000000f00 */
[----:B------:R-:W-:Y:S02]  /*133c0*/  MOV R18, 0xff800000 ;  /* 0xff80000000127802 */ /* 0x000fe40000000f00 */
[----:B------:R-:W-:-:S07]  /*133d0*/  MOV R15, 0xff800000 ;  /* 0xff800000000f7802 */ /* 0x000fce0000000f00 */
[----:B------:R-:W3:Y:S01]  /*133e0*/  @P0 MUFU.LG2 R0, R4 ;  /* 0x0000000400000308 */ /* 0x000ee20000000c00 */
[----:B--2---:R-:W-:-:S07]  /*133f0*/  @P0 MOV R5, 0x3f317218 ;  /* 0x3f31721800050802 */ /* 0x004fce0000000f00 */
[----:B------:R3:W2:Y:S02]  /*13400*/  @P0 MUFU.RCP R2, R4 ;  /* 0x0000000400020308 */ /* 0x0006a40000001000 */
[----:B---3--:R-:W-:Y:S02]  /*13410*/  @P0 FMUL.FTZ R4, R0, 0.69314718246459960938 ;  /* 0x3f31721800040820 */ /* 0x008fe40000410000 */
[----:B------:R-:W-:Y:S02]  /*13420*/  @P0 FMUL.FTZ R0, R5, c[0x0][0x2d0] ;  /* 0x0000b40005000a20 */ /* 0x000fe40000410000 */
[----:B--2---:R-:W-:Y:S02]  /*13430*/  FMUL.FTZ R100, R2, R108 ;  /* 0x0000006c02647220 */ /* 0x004fe40000410000 */
[----:B------:R-:W-:Y:S01]  /*13440*/  @P0 FFMA.FTZ R18, R0, R101, R4 ;  /* 0x0000006500120223 */ /* 0x000fe20000010004 */
[----:B------:R-:W-:Y:S01]  /*13450*/  FSETP.NE.FTZ.AND P0, PT, R3, RZ, PT ;  /* 0x000000ff0300720b */ /* 0x000fe20003f15000 */
[C---:B------:R-:W-:Y:S01]  /*13460*/  FMUL.FTZ R101, R2.reuse, R109 ;  /* 0x0000006d02657220 */ /* 0x040fe20000410000 */
[----:B------:R-:W-:Y:S01]  /*13470*/  MOV R0, RZ ;  /* 0x000000ff00007202 */ /* 0x000fe20000000f00 */
[----:B------:R-:W-:-:S02]  /*13480*/  FMUL.FTZ R108, R2, R88 ;  /* 0x00000058026c7220 */ /* 0x000fc40000410000 */
[C---:B------:R-:W-:Y:S02]  /*13490*/  FMUL.FTZ R109, R2.reuse, R89 ;  /* 0x00000059026d7220 */ /* 0x040fe40000410000 */
[C---:B------:R-:W-:Y:S02]  /*134a0*/  FMUL.FTZ R104, R2.reuse, R68 ;  /* 0x0000004402687220 */ /* 0x040fe40000410000 */
[C---:B------:R-:W-:Y:S02]  /*134b0*/  FMUL.FTZ R105, R2.reuse, R69 ;  /* 0x0000004502697220 */ /* 0x040fe40000410000 */
[C---:B------:R-:W-:Y:S02]  /*134c0*/  FMUL.FTZ R26, R2.reuse, R128 ;  /* 0x00000080021a7220 */ /* 0x040fe40000410000 */
[----:B------:R-:W2:Y:S01]  /*134d0*/  @P0 MUFU.RCP R0, R3 ;  /* 0x0000000300000308 */ /* 0x000ea20000001000 */
[----:B------:R-:W-:Y:S01]  /*134e0*/  @P0 MOV R4, 0x3f317218 ;  /* 0x3f31721800040802 */ /* 0x000fe20000000f00 */
[----:B------:R-:W-:-:S02]  /*134f0*/  FMUL.FTZ R27, R2, R129 ;  /* 0x00000081021b7220 */ /* 0x000fc40000410000 */
[C---:B------:R-:W-:Y:S02]  /*13500*/  FMUL.FTZ R68, R2.reuse, R72 ;  /* 0x0000004802447220 */ /* 0x040fe40000410000 */
[C---:B------:R-:W-:Y:S02]  /*13510*/  FMUL.FTZ R69, R2.reuse, R73 ;  /* 0x0000004902457220 */ /* 0x040fe40000410000 */
[----:B------:R-:W3:Y:S01]  /*13520*/  @P0 MUFU.LG2 R3, R3 ;  /* 0x0000000300030308 */ /* 0x000ee20000000c00 */
[C---:B------:R-:W-:Y:S02]  /*13530*/  FMUL.FTZ R20, R2.reuse, R96 ;  /* 0x0000006002147220 */ /* 0x040fe40000410000 */
[----:B------:R-:W-:Y:S02]  /*13540*/  FMUL.FTZ R21, R2, R97 ;  /* 0x0000006102157220 */ /* 0x000fe40000410000 */
[----:B------:R-:W-:Y:S02]  /*13550*/  @P0 FMUL.FTZ R4, R4, c[0x0][0x2d0] ;  /* 0x0000b40004040a20 */ /* 0x000fe40000410000 */
[----:B------:R-:W-:-:S02]  /*13560*/  FMUL.FTZ R72, R2, R76 ;  /* 0x0000004c02487220 */ /* 0x000fc40000410000 */
[C---:B--2---:R-:W-:Y:S02]  /*13570*/  FMUL.FTZ R88, R0.reuse, R122 ;  /* 0x0000007a00587220 */ /* 0x044fe40000410000 */
[C---:B------:R-:W-:Y:S02]  /*13580*/  FMUL.FTZ R89, R0.reuse, R123 ;  /* 0x0000007b00597220 */ /* 0x040fe40000410000 */
[C---:B------:R-:W-:Y:S02]  /*13590*/  FMUL.FTZ R122, R0.reuse, R38 ;  /* 0x00000026007a7220 */ /* 0x040fe40000410000 */
[----:B------:R-:W-:Y:S02]  /*135a0*/  FMUL.FTZ R123, R0, R39 ;  /* 0x00000027007b7220 */ /* 0x000fe40000410000 */
[----:B---3--:R-:W-:Y:S02]  /*135b0*/  @P0 FMUL.FTZ R3, R3, 0.69314718246459960938 ;  /* 0x3f31721803030820 */ /* 0x008fe40000410000 */
        /* <DEDUP_REMOVED lines=59> */
[----:B------:R-:W-:Y:S01]  /*13970*/  MOV R0, 0x1 ;  /* 0x0000000100007802 */ /* 0x000fe20000000f00 */
[----:B------:R-:W-:Y:S02]  /*13980*/  @P0 FFMA.FTZ R15, R4, R16, R3 ;  /* 0x00000010040f0223 */ /* 0x000fe40000010003 */
        /* <DEDUP_REMOVED lines=20> */
.L_x_210:
[----:B------:R-:W2:Y:S01]  /*13ad0*/  S2R R2, SR_TID.X ;  /* 0x0000000000027919 */ /* 0x000ea20000002100 */
[----:B------:R-:W-:Y:S01]  /*13ae0*/  BSSY B0, `(.L_x_278) ;  /* 0x0000010000007945 */ /* 0x000fe20003800000 */
[----:B--2---:R-:W-:-:S13]  /*13af0*/  LOP3.LUT P0, RZ, R2, 0xff, RZ, 0xc0, !PT ;  /* 0x000000ff02ff7812 */ /* 0x004fda000780c0ff */
[----:B------:R-:W-:Y:S05]  /*13b00*/  @P0 BRA `(.L_x_279) ;  /* 0x000000d000000947 */ /* 0x000fea0003800000 */
[----:B------:R-:W2:Y:S01]  /*13b10*/  S2R R2, SR_LANEID ;  /* 0x0000000000027919 */ /* 0x000ea20000000000 */
[----:B------:R-:W-:Y:S01]  /*13b20*/  VOTEU.ANY UR4, UPT, PT ;  /* 0x0000000000047886 */ /* 0x000fe200038e0100 */
[----:B------:R-:W-:Y:S01]  /*13b30*/  IMAD.MOV.U32 R4, RZ, RZ, c[0x0][0x560] ;  /* 0x00015800ff047624 */ /* 0x000fe200078e00ff */
[----:B------:R-:W2:Y:S01]  /*13b40*/  FLO.U32 R3, UR4 ;  /* 0x0000000400037d00 */ /* 0x000ea200080e0000 */
[----:B------:R-:W-:Y:S01]  /*13b50*/  IMAD.MOV.U32 R5, RZ, RZ, c[0x0][0x564] ;  /* 0x00015900ff057624 */ /* 0x000fe200078e00ff */
[----:B--2---:R-:W-:-:S06]  /*13b60*/  ISETP.EQ.U32.AND P0, PT, R3, R2, PT ;  /* 0x000000020300720c */ /* 0x004fcc0003f02070 */
[----:B------:R-:W2:Y:S07]  /*13b70*/  POPC R2, UR4 ;  /* 0x0000000400027d09 */ /* 0x000eae0008000000 */
[----:B--2---:R2:W3:Y:S04]  /*13b80*/  @P0 ATOMG.E.ADD.STRONG.GPU PT, R2, [R4.64], R2 ;  /* 0x00000002040209a8 */ /* 0x0044e800081ee1ca */
[----:B--2---:R-:W2:Y:S04]  /*13b90*/  S2R R4, SR_LTMASK ;  /* 0x0000000000047919 */ /* 0x004ea80000003900 */
[----:B---3--:R2:W3:Y:S02]  /*13ba0*/  SHFL.IDX PT, R3, R2, R3, 0x1f ;  /* 0x00001f0302037589 */ /* 0x0084e400000e0000 */
[----:B--2---:R-:W-:-:S06]  /*13bb0*/  LOP3.LUT R2, R4, UR4, RZ, 0xc0, !PT ;  /* 0x0000000404027c12 */ /* 0x004fcc000f8ec0ff */
[----:B------:R-:W3:Y:S02]  /*13bc0*/  POPC R2, R2 ;  /* 0x0000000200027309 */ /* 0x000ee40000000000 */
[----:B---3--:R-:W-:-:S06]  /*13bd0*/  IADD3 R236, R3, c[0x0][0xc], R2 ;  /* 0x0000030003ec7a10 */ /* 0x008fcc0007ffe002 */
.L_x_279:
[----:B------:R-:W-:Y:S05]  /*13be0*/  BSYNC B0 ;  /* 0x0000000000007941 */ /* 0x000fea0003800000 */
.L_x_278:
[----:B------:R-:W-:Y:S01]  /*13bf0*/  PRMT R0, R0, 0x9910, RZ ;  /* 0x0000991000007816 */ /* 0x000fe200000000ff */
[----:B------:R-:W-:Y:S01]  /*13c00*/  BSSY B1, `(.L_x_280) ;  /* 0x0000385000017945 */ /* 0x000fe20003800000 */
[----:B------:R-:W-:Y:S02]  /*13c10*/  IMAD.MOV.U32 R86, RZ, RZ, R236 ;  /* 0x000000ffff567224 */ /* 0x000fe400078e00ec */
[----:B------:R-:W-:-:S13]  /*13c20*/  ISETP.NE.AND P0, PT, R0, RZ, PT ;  /* 0x000000ff0000720c */ /* 0x000fda0003f05270 */
[----:B------:R-:W-:Y:S05]  /*13c30*/  @!P0 BRA `(.L_x_281) ;  /* 0x00002c3000008947 */ /* 0x000fea0003800000 */
[----:B------:R-:W2:Y:S04]  /*13c40*/  LDL R6, [R1+0xc] ;  /* 0x00000c0001067983 */ /* 0x000ea80000100800 */
[----:B------:R-:W3:Y:S04]  /*13c50*/  LDL R5, [R1+0x4] ;  /* 0x0000040001057983 */ /* 0x000ee80000100800 */
[----:B------:R-:W4:Y:S04]  /*13c60*/  LDL R4, [R1+0x8] ;  /* 0x0000080001047983 */ /* 0x000f280000100800 */
[----:B------:R-:W3:Y:S01]  /*13c70*/  LDL R3, [R1] ;  /* 0x0000000001037983 */ /* 0x000ee20000100800 */
[----:B------:R-:W-:Y:S01]  /*13c80*/  WARPSYNC 0xffffffff ;  /* 0xffffffff00007948 */ /* 0x000fe20003800000 */
[----:B------:R-:W-:Y:S01]  /*13c90*/  F2FP.BF16.PACK_AB R2, R23, R22 ;  /* 0x000000161702723e */ /* 0x000fe200000010ff */
[----:B------:R-:W-:Y:S01]  /*13ca0*/  IMAD.MOV.U32 R14, RZ, RZ, c[0x0][0x388] ;  /* 0x0000e200ff0e7624 */ /* 0x000fe200078e00ff */
[----:B------:R-:W-:Y:S01]  /*13cb0*/  BAR.SYNC.DEFER_BLOCKING 0x1, 0x100 ;  /* 0x0044000000007b1d */ /* 0x000fe20000010000 */
[----:B------:R-:W-:-:S02]  /*13cc0*/  F2FP.BF16.PACK_AB R0, R93, R92 ;  /* 0x0000005c5d00723e */ /* 0x000fc400000010ff */
[----:B------:R-:W-:-:S04]  /*13cd0*/  ISETP.NE.U32.AND P0, PT, RZ, c[0x0][0x508], PT ;  /* 0x00014200ff007a0c */ /* 0x000fc80003f05070 */
[----:B------:R-:W-:Y:S01]  /*13ce0*/  ISETP.NE.AND.EX P1, PT, RZ, c[0x0][0x50c], PT, P0 ;  /* 0x00014300ff007a0c */ /* 0x000fe20003f25300 */
[----:B------:R1:W-:Y:S04]  /*13cf0*/  STS [R249], R2 ;  /* 0x00000002f9007388 */ /* 0x0003e80000000800 */
[----:B------:R1:W-:Y:S02]  /*13d00*/  STS [R249+0x400], R0 ;  /* 0x00040000f9007388 */ /* 0x0003e40000000800 */
[----:B-1----:R-:W-:Y:S02]  /*13d10*/  F2FP.BF16.PACK_AB R2, R25, R24 ;  /* 0x000000181902723e */ /* 0x002fe400000010ff */
[----:B------:R-:W-:-:S03]  /*13d20*/  F2FP.BF16.PACK_AB R0, R85, R84 ;  /* 0x000000545500723e */ /* 0x000fc600000010ff */
        /* <DEDUP_REMOVED lines=11> */
[----:B------:R-:W-:Y:S02]  /*13de0*/  F2FP.BF16.PACK_AB R0, R89, R88 ;  /* 0x000000585900723e */ /* 0x000fe400000010ff */
[----:B------:R-:W-:-:S04]  /*13df0*/  ISETP.NE.U32.AND P2, PT, RZ, c[0x0][0x500], PT ;  /* 0x00014000ff007a0c */ /* 0x000fc80003f45070 */
[----:B------:R-:W-:Y:S01]  /*13e00*/  ISETP.NE.AND.EX P2, PT, RZ, c[0x0][0x504], PT, P2 ;  /* 0x00014100ff007a0c */ /* 0x000fe20003f45320 */
[----:B--2---:R1:W-:Y:S04]  /*13e10*/  STS [R6], R2 ;  /* 0x0000000206007388 */ /* 0x0043e80000000800 */
[----:B------:R2:W-:Y:S01]  /*13e20*/  STS [R6+0x400], R0 ;  /* 0x0004000006007388 */ /* 0x0005e20000000800 */
[----:B-1----:R-:W-:Y:S02]  /*13e30*/  F2FP.BF16.PACK_AB R2, R33, R32 ;  /* 0x000000202102723e */ /* 0x002fe400000010ff */
[----:B--2---:R-:W-:-:S03]  /*13e40*/  F2FP.BF16.PACK_AB R0, R119, R118 ;  /* 0x000000767700723e */ /* 0x004fc600000010ff */
[----:B---3--:R1:W-:Y:S04]  /*13e50*/  STS [R5], R2 ;  /* 0x0000000205007388 */ /* 0x0083e80000000800 */
[----:B------:R2:W-:Y:S01]  /*13e60*/  STS [R5+0x400], R0 ;  /* 0x0004000005007388 */ /* 0x0005e20000000800 */
[----:B-1----:R-:W-:Y:S02]  /*13e70*/  F2FP.BF16.PACK_AB R2, R35, R34 ;  /* 0x000000222302723e */ /* 0x002fe400000010ff */
[----:B--2---:R-:W-:-:S03]  /*13e80*/  F2FP.BF16.PACK_AB R0, R115, R114 ;  /* 0x000000727300723e */ /* 0x004fc600000010ff */
[----:B----4-:R1:W-:Y:S04]  /*13e90*/  STS [R4], R2 ;  /* 0x0000000204007388 */ /* 0x0103e80000000800 */
[----:B------:R2:W-:Y:S01]  /*13ea0*/  STS [R4+0x400], R0 ;  /* 0x0004000004007388 */ /* 0x0005e20000000800 */
[----:B-1----:R-:W-:Y:S02]  /*13eb0*/  F2FP.BF16.PACK_AB R2, R101, R100 ;  /* 0x000000646502723e */ /* 0x002fe400000010ff */
[----:B--2---:R-:W-:-:S03]  /*13ec0*/  F2FP.BF16.PACK_AB R0, R97, R96 ;  /* 0x000000606100723e */ /* 0x004fc600000010ff */
[----:B------:R1:W-:Y:S04]  /*13ed0*/  STS [R3], R2 ;  /* 0x0000000203007388 */ /* 0x0003e80000000800 */
[----:B------:R2:W-:Y:S01]  /*13ee0*/  STS [R3+0x400], R0 ;  /* 0x0004000003007388 */ /* 0x0005e20000000800 */
[----:B-1----:R-:W-:Y:S02]  /*13ef0*/  F2FP.BF16.PACK_AB R2, R37, R36 ;  /* 0x000000242502723e */ /* 0x002fe400000010ff */
[----:B--2---:R-:W-:-:S03]  /*13f00*/  F2FP.BF16.PACK_AB R0, R123, R122 ;  /* 0x0000007a7b00723e */ /* 0x004fc600000010ff */
[----:B------:R1:W-:Y:S04]  /*13f10*/  STS [R249+0x4000], R2 ;  /* 0x00400002f9007388 */ /* 0x0003e80000000800 */
        /* <DEDUP_REMOVED lines=60> */
[----:B------:R2:W-:Y:S04]  /*142e0*/  STS [R3+0x8400], R0 ;  /* 0x0084000003007388 */ /* 0x0005e80000000800 */
[----:B------:R-:W-:Y:S01]  /*142f0*/  BAR.SYNC.DEFER_BLOCKING 0x1, 0x100 ;  /* 0x0044000000007b1d */ /* 0x000fe20000010000 */
[----:B-1----:R-:W-:-:S04]  /*14300*/  @P1 IADD3 R2, P0, R241, c[0x0][0x508], RZ ;  /* 0x00014200f1021a10 */ /* 0x002fc80007f1e0ff */
[----:B--2---:R-:W-:Y:S02]  /*14310*/  @P1 IADD3.X R3, R242, c[0x0][0x50c], RZ, P0, !PT ;  /* 0x00014300f2031a10 */ /* 0x004fe400007fe4ff */
[----:B------:R-:W-:-:S03]  /*14320*/  IADD3 R4, P0, R241, c[0x0][0x500], RZ ;  /* 0x00014000f1047a10 */ /* 0x000fc60007f1e0ff */
[----:B------:R1:W5:Y:S01]  /*14330*/  @P1 LDG.E R14, [R2.64] ;  /* 0x0000000a020e1981 */ /* 0x000362000c1e1900 */
[----:B------:R-:W-:Y:S01]  /*14340*/  IADD3.X R5, R242, c[0x0][0x504], RZ, P0, !PT ;  /* 0x00014100f2057a10 */ /* 0x000fe200007fe4ff */
[----:B-1----:R-:W-:-:S06]  /*14350*/  IMAD.MOV.U32 R2, RZ, RZ, RZ ;  /* 0x000000ffff027224 */ /* 0x002fcc00078e00ff */
[----:B------:R1:W5:Y:S01]  /*14360*/  @P2 LDG.E R2, [R4.64] ;  /* 0x0000000a04022981 */ /* 0x000362000c1e1900 */
[----:B------:R-:W-:-:S04]  /*14370*/  ISETP.NE.AND P0, PT, R245, RZ, PT ;  /* 0x000000fff500720c */ /* 0x000fc80003f05270 */
[----:B------:R-:W-:Y:S01]  /*14380*/  SEL R0, R245, c[0x0][0x3d4], P0 ;  /* 0x0000f500f5007a07 */ /* 0x000fe20000000000 */
[----:B------:R-:W-:Y:S05]  /*14390*/  @P1 BRA `(.L_x_282) ;  /* 0x0000004000001947 */ /* 0x000fea0003800000 */
[----:B------:R-:W-:Y:S05]  /*143a0*/  @!P2 BRA `(.L_x_282) ;  /* 0x000000300000a947 */ /* 0x000fea0003800000 */
[----:B-----5:R2:W3:Y:S04]  /*143b0*/  LDG.E R14, [R4.64] ;  /* 0x0000000a040e7981 */ /* 0x0204e8000c1e1900 */
[----:B-12---:R-:W3:Y:S02]  /*143c0*/  LDG.E R4, [R4.64+0x4] ;  /* 0x0000040a04047981 */ /* 0x006ee4000c1e1900 */
[----:B---3--:R-:W-:Y:S02]  /*143d0*/  IADD3 R14, -R14, R4, RZ ;  /* 0x000000040e0e7210 */ /* 0x008fe40007ffe1ff */
.L_x_282:
[----:B------:R-:W2:Y:S01]  /*143e0*/  LDL R19, [R1+0x58] ;  /* 0x0000580001137983 */ /* 0x000ea20000100800 */
[----:B------:R-:W-:Y:S01]  /*143f0*/  IMAD.MOV.U32 R13, RZ, RZ, 0x368 ;  /* 0x00000368ff0d7424 */ /* 0x000fe200078e00ff */
[----:B------:R-:W-:Y:S02]  /*14400*/  ISETP.GT.AND P2, PT, R0, 0x1, PT ;  /* 0x000000010000780c */ /* 0x000fe40003f44270 */
[----:B------:R-:W-:-:S02]  /*14410*/  ISETP.NE.U32.AND P0, PT, RZ, c[0x0][0x500], PT ;  /* 0x00014000ff007a0c */ /* 0x000fc40003f05070 */
[----:B------:R-:W-:Y:S02]  /*14420*/  SEL R13, R13, 0x328, P2 ;  /* 0x000003280d0d7807 */ /* 0x000fe40001000000 */
[----:B------:R-:W-:Y:S02]  /*14430*/  ISETP.NE.AND.EX P0, PT, RZ, c[0x0][0x504], PT, P0 ;  /* 0x00014100ff007a0c */ /* 0x000fe40003f05300 */
[----:B------:R-:W3:Y:S01]  /*14440*/  LDC.64 R6, c[0x0][R13+0x170] ;  /* 0x00005c000d067b82 */ /* 0x000ee20000000a00 */
[----:B-1----:R-:W-:Y:S02]  /*14450*/  LOP3.LUT R5, R238, 0xffff, RZ, 0xc0, !PT ;  /* 0x0000ffffee057812 */ /* 0x002fe400078ec0ff */
[----:B------:R-:W-:Y:S02]  /*14460*/  SEL R0, R243, RZ, !P0 ;  /* 0x000000fff3007207 */ /* 0x000fe40004000000 */
[----:B------:R-:W-:-:S03]  /*14470*/  SEL R4, R244, RZ, !P0 ;  /* 0x000000fff4047207 */ /* 0x000fc60004000000 */
[----:B------:R-:W1:Y:S08]  /*14480*/  LDC.64 R10, c[0x0][R13+0x168] ;  /* 0x00005a000d0a7b82 */ /* 0x000e700000000a00 */
[----:B------:R-:W4:Y:S01]  /*14490*/  LDC.64 R16, c[0x0][R13+0x178] ;  /* 0x00005e000d107b82 */ /* 0x000f220000000a00 */
[----:B---3--:R-:W-:-:S04]  /*144a0*/  IMAD R3, R7, R0, RZ ;  /* 0x0000000007037224 */ /* 0x008fc800078e02ff */
[C---:B------:R-:W-:Y:S02]  /*144b0*/  IMAD R4, R6.reuse, R4, R3 ;  /* 0x0000000406047224 */ /* 0x040fe400078e0203 */
[----:B------:R-:W-:-:S04]  /*144c0*/  IMAD.WIDE.U32 R6, R6, R0, RZ ;  /* 0x0000000006067225 */ /* 0x000fc800078e00ff */
[----:B-1----:R-:W-:-:S04]  /*144d0*/  IMAD.WIDE.U32 R8, R10, R5, RZ ;  /* 0x000000050a087225 */ /* 0x002fc800078e00ff */
[----:B------:R-:W-:Y:S01]  /*144e0*/  IMAD.IADD R4, R7, 0x1, R4 ;  /* 0x0000000107047824 */ /* 0x000fe200078e0204 */
[--C-:B-----5:R-:W-:Y:S01]  /*144f0*/  IADD3 R12, P1, P0, R6, R8, R2.reuse ;  /* 0x00000008060c7210 */ /* 0x120fe2000783e002 */
[----:B------:R-:W-:Y:S01]  /*14500*/  IMAD R3, R11, R5, RZ ;  /* 0x000000050b037224 */ /* 0x000fe200078e02ff */
[----:B------:R-:W-:Y:S02]  /*14510*/  SEL R6, R246, RZ, P2 ;  /* 0x000000fff6067207 */ /* 0x000fe40001000000 */
[----:B------:R-:W-:Y:S01]  /*14520*/  SHF.R.S32.HI R8, RZ, 0x1f, R2 ;  /* 0x0000001fff087819 */ /* 0x000fe20000011402 */
[----:B------:R-:W-:Y:S02]  /*14530*/  IMAD.IADD R9, R9, 0x1, R3 ;  /* 0x0000000109097824 */ /* 0x000fe400078e0203 */
[-C--:B----4-:R-:W-:Y:S02]  /*14540*/  IMAD R10, R17, R6.reuse, RZ ;  /* 0x00000006110a7224 */ /* 0x090fe400078e02ff */
[----:B------:R-:W-:Y:S01]  /*14550*/  IMAD.WIDE.U32 R6, R16, R6, RZ ;  /* 0x0000000610067225 */ /* 0x000fe200078e00ff */
[----:B------:R-:W-:Y:S01]  /*14560*/  IADD3.X R11, R4, R9, R8, P1, P0 ;  /* 0x00000009040b7210 */ /* 0x000fe20000fe0408 */
[----:B------:R-:W3:Y:S02]  /*14570*/  LDL R16, [R1+0x54] ;  /* 0x0000540001107983 */ /* 0x000ee40000100800 */
[----:B------:R-:W-:-:S05]  /*14580*/  IMAD.MOV.U32 R3, RZ, RZ, c[0x0][0x4e8] ;  /* 0x00013a00ff037624 */ /* 0x000fca00078e00ff */
[----:B------:R-:W-:Y:S01]  /*14590*/  ISETP.NE.AND P3, PT, R3, 0x1, PT ;  /* 0x000000010300780c */ /* 0x000fe20003f65270 */
[----:B------:R-:W-:Y:S01]  /*145a0*/  IMAD.IADD R10, R7, 0x1, R10 ;  /* 0x00000001070a7824 */ /* 0x000fe200078e020a */
[----:B------:R-:W1:Y:S01]  /*145b0*/  S2R R87, SR_TID.X ;  /* 0x0000000000577919 */ /* 0x000e620000002100 */
[----:B--2---:R-:W-:-:S10]  /*145c0*/  IMAD R3, R237, 0x80, R19 ;  /* 0x00000080ed037824 */ /* 0x004fd400078e0213 */
[----:B------:R-:W-:-:S04]  /*145d0*/  @P3 IMAD.HI.U32 R9, R3, c[0x0][0x4ec], RZ ;  /* 0x00013b0003093a27 */ /* 0x000fc800078e00ff */
[----:B------:R-:W-:Y:S01]  /*145e0*/  IMAD.MOV.U32 R4, RZ, RZ, R3 ;  /* 0x000000ffff047224 */ /* 0x000fe200078e0003 */
[----:B------:R-:W-:-:S04]  /*145f0*/  @P3 SHF.R.U32.HI R4, RZ, c[0x0][0x4f0], R9 ;  /* 0x00013c00ff043a19 */ /* 0x000fc80000011609 */
[----:B------:R-:W-:Y:S02]  /*14600*/  IADD3 R6, P1, P0, R4, R12, R6 ;  /* 0x0000000c04067210 */ /* 0x000fe4000783e006 */
[----:B------:R-:W-:-:S04]  /*14610*/  SHF.R.S32.HI R7, RZ, 0x1f, R4 ;  /* 0x0000001fff077819 */ /* 0x000fc80000011404 */
[----:B------:R-:W-:Y:S02]  /*14620*/  IADD3.X R7, R7, R11, R10, P1, P0 ;  /* 0x0000000b07077210 */ /* 0x000fe40000fe040a */
[----:B------:R-:W2:Y:S01]  /*14630*/  LDC.64 R10, c[0x0][R13+0x160] ;  /* 0x000058000d0a7b82 */ /* 0x000ea20000000a00 */
[----:B------:R-:W-:-:S04]  /*14640*/  IMAD.MOV R4, RZ, RZ, -R4 ;  /* 0x000000ffff047224 */ /* 0x000fc800078e0a04 */
[----:B------:R-:W-:-:S05]  /*14650*/  IMAD R4, R4, c[0x0][0x4e8], R3 ;  /* 0x00013a0004047a24 */ /* 0x000fca00078e0203 */
[----:B------:R-:W-:Y:S02]  /*14660*/  SHF.R.S32.HI R9, RZ, 0x1f, R4 ;  /* 0x0000001fff097819 */ /* 0x000fe40000011404 */
[----:B-1----:R-:W-:-:S04]  /*14670*/  SHF.R.S32.HI R19, RZ, 0x1f, R87 ;  /* 0x0000001fff137819 */ /* 0x002fc80000011457 */
[----:B------:R-:W-:-:S04]  /*14680*/  LEA.HI R19, R19, R87, RZ, 0x5 ;  /* 0x0000005713137211 */ /* 0x000fc800078f28ff */
[----:B------:R-:W-:Y:S01]  /*14690*/  LOP3.LUT R19, R19, 0xffffffe0, RZ, 0xc0, !PT ;  /* 0xffffffe013137812 */ /* 0x000fe200078ec0ff */
[----:B--2---:R-:W-:-:S04]  /*146a0*/  IMAD.WIDE.U32 R6, R10, R4, R6 ;  /* 0x000000040a067225 */ /* 0x004fc800078e0006 */
[----:B------:R-:W-:-:S04]  /*146b0*/  IMAD R4, R11, R4, RZ ;  /* 0x000000040b047224 */ /* 0x000fc800078e02ff */
[----:B------:R-:W-:Y:S02]  /*146c0*/  IMAD R4, R10, R9, R4 ;  /* 0x000000090a047224 */ /* 0x000fe400078e0204 */
[----:B------:R-:W-:Y:S02]  /*146d0*/  IMAD.MOV.U32 R10, RZ, RZ, c[0x0][0x4a8] ;  /* 0x00012a00ff0a7624 */ /* 0x000fe400078e00ff */
[----:B------:R-:W-:-:S03]  /*146e0*/  IMAD.MOV.U32 R9, RZ, RZ, c[0x0][0x4ac] ;  /* 0x00012b00ff097624 */ /* 0x000fc600078e00ff */
[----:B------:R-:W-:Y:S01]  /*146f0*/  SEL R10, R10, c[0x0][0x450], P2 ;  /* 0x000114000a0a7a07 */ /* 0x000fe20001000000 */
[----:B------:R-:W-:Y:S01]  /*14700*/  IMAD.IADD R4, R7, 0x1, R4 ;  /* 0x0000000107047824 */ /* 0x000fe200078e0204 */
[----:B------:R-:W-:Y:S02]  /*14710*/  SEL R9, R9, c[0x0][0x454], P2 ;  /* 0x0001150009097a07 */ /* 0x000fe40001000000 */
[----:B------:R-:W-:-:S04]  /*14720*/  LEA R10, P0, R6, R10, 0x2 ;  /* 0x0000000a060a7211 */ /* 0x000fc800078010ff */
[----:B------:R-:W-:Y:S01]  /*14730*/  LEA.HI.X R6, R6, R9, R4, 0x2, P0 ;  /* 0x0000000906067211 */ /* 0x000fe200000f1404 */
[----:B------:R-:W-:Y:S01]  /*14740*/  SHFL.IDX PT, R12, R10, RZ, 0x1c1f ;  /* 0x001c1fff0a0c7589 */ /* 0x000fe200000e0000 */
[----:B------:R-:W-:-:S03]  /*14750*/  IMAD.IADD R19, R87, 0x1, -R19 ;  /* 0x0000000157137824 */ /* 0x000fc600078e0a13 */
[----:B------:R-:W1:Y:S01]  /*14760*/  SHFL.IDX PT, R13, R6, RZ, 0x1c1f ;  /* 0x001c1fff060d7589 */ /* 0x000e6200000e0000 */
[----:B------:R-:W-:-:S03]  /*14770*/  IMAD R4, R14, c[0x0][0x4e8], RZ ;  /* 0x00013a000e047a24 */ /* 0x000fc600078e02ff */
[----:B------:R-:W-:Y:S01]  /*14780*/  SHFL.IDX PT, R10, R10, 0x1, 0x1c1f ;  /* 0x003c1f000a0a7f89 */ /* 0x000fe200000e0000 */
[----:B------:R-:W-:-:S03]  /*14790*/  LOP3.LUT P0, RZ, R19, 0x3, RZ, 0xc0, !PT ;  /* 0x0000000313ff7812 */ /* 0x000fc6000780c0ff */
[----:B------:R3:W2:Y:S02]  /*147a0*/  SHFL.IDX PT, R11, R6, 0x1, 0x1c1f ;  /* 0x003c1f00060b7f89 */ /* 0x0006a400000e0000 */
[----:B---3--:R-:W-:-:S05]  /*147b0*/  IMAD R6, R237, 0x80, R16 ;  /* 0x00000080ed067824 */ /* 0x008fca00078e0210 */
[C---:B------:R-:W-:Y:S02]  /*147c0*/  IADD3 R7, R6.reuse, 0x8, RZ ;  /* 0x0000000806077810 */ /* 0x040fe40007ffe0ff */
[-C--:B------:R-:W-:Y:S02]  /*147d0*/  ISETP.GE.OR P1, PT, R6, R4.reuse, P0 ;  /* 0x000000040600720c */ /* 0x080fe40000726670 */
[----:B------:R-:W-:-:S11]  /*147e0*/  ISETP.GE.OR P0, PT, R7, R4, P0 ;  /* 0x000000040700720c */ /* 0x000fd60000706670 */
[----:B-1----:R1:W-:Y:S01]  /*147f0*/  @!P1 ST.E [R12.64], R18 ;  /* 0x000000120c009985 */ /* 0x0023e2000c10190a */
[----:B------:R-:W-:-:S03]  /*14800*/  ISETP.GE.AND P1, PT, R7, R4, PT ;  /* 0x000000040700720c */ /* 0x000fc60003f26270 */
[----:B--2---:R2:W-:Y:S01]  /*14810*/  @!P0 ST.E [R10.64], R15 ;  /* 0x0000000f0a008985 */ /* 0x0045e2000c10190a */
[----:B------:R-:W-:Y:S02]  /*14820*/  ISETP.GE.AND P0, PT, R6, R4, PT ;  /* 0x000000040600720c */ /* 0x000fe40003f06270 */
[----:B-1----:R-:W-:Y:S01]  /*14830*/  P2R R13, PR, RZ, 0x2 ;  /* 0x00000002ff0d7803 */ /* 0x002fe20000000000 */
[----:B------:R-:W-:Y:S05]  /*14840*/  @P2 BRA `(.L_x_283) ;  /* 0x000007c000002947 */ /* 0x000fea0003800000 */
[----:B------:R-:W-:Y:S01]  /*14850*/  IMAD R8, R8, c[0x0][0x3a0], RZ ;  /* 0x0000e80008087a24 */ /* 0x000fe200078e02ff */
[----:B------:R-:W-:Y:S01]  /*14860*/  SHF.R.S32.HI R9, RZ, 0x1f, R0 ;  /* 0x0000001fff097819 */ /* 0x000fe20000011400 */
[C---:B------:R-:W-:Y:S01]  /*14870*/  IMAD.WIDE.U32 R6, R2.reuse, c[0x0][0x3a0], RZ ;  /* 0x0000e80002067a25 */ /* 0x040fe200078e00ff */
[----:B------:R1:W3:Y:S03]  /*14880*/  LDS.128 R24, [R192+0x80] ;  /* 0x00008000c0187984 */ /* 0x0002e60000000c00 */
[----:B------:R-:W-:Y:S01]  /*14890*/  IMAD R2, R2, c[0x0][0x3a4], R8 ;  /* 0x0000e90002027a24 */ /* 0x000fe200078e0208 */
[----:B------:R-:W-:Y:S01]  /*148a0*/  LEA R8, R237, R213, 0x7 ;  /* 0x000000d5ed087211 */ /* 0x000fe200078e38ff */
[----:B------:R1:W4:Y:S03]  /*148b0*/  LDS.128 R36, [R192+0x1080] ;  /* 0x00108000c0247984 */ /* 0x0003260000000c00 */
[----:B------:R-:W-:Y:S01]  /*148c0*/  IADD3 R3, R7, R2, RZ ;  /* 0x0000000207037210 */ /* 0x000fe20007ffe0ff */
[----:B------:R1:W2:Y:S01]  /*148d0*/  LDS.128 R48, [R192+0x2080] ;  /* 0x00208000c0307984 */ /* 0x0002a20000000c00 */
[----:B------:R-:W-:-:S03]  /*148e0*/  MOV R2, R6 ;  /* 0x0000000600027202 */ /* 0x000fc60000000f00 */
[----:B------:R1:W1:Y:S02]  /*148f0*/  LDS.128 R56, [R192+0x3080] ;  /* 0x00308000c0387984 */ /* 0x0002640000000c00 */
[----:B------:R-:W-:Y:S01]  /*14900*/  IMAD.WIDE.U32 R6, R5, c[0x0][0x3e8], R2 ;  /* 0x0000fa0005067a25 */ /* 0x000fe200078e0002 */
[----:B------:R-:W-:Y:S01]  /*14910*/  MOV R2, R8 ;  /* 0x0000000800027202 */ /* 0x000fe20000000f00 */
[----:B------:R1:W1:Y:S02]  /*14920*/  LDS.128 R20, [R192+0x4080] ;  /* 0x00408000c0147984 */ /* 0x0002640000000c00 */
[----:B------:R-:W-:Y:S02]  /*14930*/  IMAD R3, R9, c[0x0][0x3f0], RZ ;  /* 0x0000fc0009037a24 */ /* 0x000fe400078e02ff */
[----:B------:R-:W-:Y:S01]  /*14940*/  @P3 IMAD.HI.U32 R9, R8, c[0x0][0x4ec], RZ ;  /* 0x00013b0008093a27 */ /* 0x000fe200078e00ff */
[----:B------:R1:W1:Y:S03]  /*14950*/  LDS.128 R32, [R192+0x5080] ;  /* 0x00508000c0207984 */ /* 0x0002660000000c00 */
[----:B------:R-:W-:Y:S01]  /*14960*/  IMAD R7, R5, c[0x0][0x3ec], R7 ;  /* 0x0000fb0005077a24 */ /* 0x000fe200078e0207 */
[----:B------:R1:W1:Y:S01]  /*14970*/  LDS.128 R44, [R192+0x6080] ;  /* 0x00608000c02c7984 */ /* 0x0002620000000c00 */
[----:B------:R-:W-:Y:S01]  /*14980*/  @P3 SHF.R.U32.HI R2, RZ, c[0x0][0x4f0], R9 ;  /* 0x00013c00ff023a19 */ /* 0x000fe20000011609 */
[----:B------:R-:W-:-:S02]  /*14990*/  IMAD R5, R0, c[0x0][0x3f4], R3 ;  /* 0x0000fd0000057a24 */ /* 0x000fc400078e0203 */
[----:B------:R1:W1:Y:S01]  /*149a0*/  LDS.128 R52, [R192+0x7080] ;  /* 0x00708000c0347984 */ /* 0x0002620000000c00 */
[----:B------:R-:W-:Y:S01]  /*149b0*/  IMAD.WIDE.U32 R6, R0, c[0x0][0x3f0], R6 ;  /* 0x0000fc0000067a25 */ /* 0x000fe200078e0006 */
[----:B------:R-:W-:Y:S02]  /*149c0*/  SHF.R.S32.HI R3, RZ, 0x1f, R2 ;  /* 0x0000001fff037819 */ /* 0x000fe40000011402 */
[----:B------:R1:W1:Y:S01]  /*149d0*/  LDS.128 R16, [R192+0x8080] ;  /* 0x00808000c0107984 */ /* 0x0002620000000c00 */
[----:B------:R-:W-:Y:S02]  /*149e0*/  IADD3 R0, -R2, RZ, RZ ;  /* 0x000000ff02007210 */ /* 0x000fe40007ffe1ff */
[----:B------:R-:W-:Y:S01]  /*149f0*/  IADD3 R7, R7, R5, RZ ;  /* 0x0000000507077210 */ /* 0x000fe20007ffe0ff */
[----:B------:R1:W1:Y:S01]  /*14a00*/  LDS.128 R28, [R192+0x9080] ;  /* 0x00908000c01c7984 */ /* 0x0002620000000c00 */
[----:B------:R-:W-:Y:S02]  /*14a10*/  IMAD R3, R3, c[0x0][0x3e0], RZ ;  /* 0x0000f80003037a24 */ /* 0x000fe400078e02ff */
[----:B------:R-:W-:Y:S01]  /*14a20*/  IMAD R0, R0, c[0x0][0x4e8], R8 ;  /* 0x00013a0000007a24 */ /* 0x000fe200078e0208 */
[----:B------:R1:W1:Y:S01]  /*14a30*/  LDS.128 R40, [R192+0xa080] ;  /* 0x00a08000c0287984 */ /* 0x0002620000000c00 */
[----:B------:R-:W-:-:S02]  /*14a40*/  IMAD R8, R2, c[0x0][0x3e4], R3 ;  /* 0x0000f90002087a24 */ /* 0x000fc400078e0203 */
[----:B------:R-:W-:Y:S01]  /*14a50*/  IMAD.WIDE.U32 R2, R2, c[0x0][0x3e0], R6 ;  /* 0x0000f80002027a25 */ /* 0x000fe200078e0006 */
[----:B------:R1:W1:Y:S01]  /*14a60*/  LDS.128 R60, [R192+0xb080] ;  /* 0x00b08000c03c7984 */ /* 0x0002620000000c00 */
[----:B------:R-:W-:-:S03]  /*14a70*/  SHF.R.S32.HI R5, RZ, 0x1f, R0 ;  /* 0x0000001fff057819 */ /* 0x000fc60000011400 */
[----:B------:R-:W-:Y:S02]  /*14a80*/  IADD3 R3, R3, R8, RZ ;  /* 0x0000000803037210 */ /* 0x000fe40007ffe0ff */
[----:B------:R-:W-:-:S03]  /*14a90*/  IMAD R5, R5, c[0x0][0x3d8], RZ ;  /* 0x0000f60005057a24 */ /* 0x000fc600078e02ff */
[----:B------:R-:W-:-:S04]  /*14aa0*/  IMAD.WIDE.U32 R2, R0, c[0x0][0x3d8], R2 ;  /* 0x0000f60000027a25 */ /* 0x000fc800078e0002 */
[----:B------:R-:W-:Y:S01]  /*14ab0*/  IMAD R0, R0, c[0x0][0x3dc], R5 ;  /* 0x0000f70000007a24 */ /* 0x000fe200078e0205 */
[----:B------:R-:W-:Y:S02]  /*14ac0*/  LEA R12, P0, R2, c[0x0][0x380], 0x1 ;  /* 0x0000e000020c7a11 */ /* 0x000fe400078008ff */
[----:B------:R-:W-:Y:S02]  /*14ad0*/  LEA R5, R237, R247, 0x7 ;  /* 0x000000f7ed057211 */ /* 0x000fe400078e38ff */
[----:B------:R-:W-:-:S04]  /*14ae0*/  IADD3 R0, R3, R0, RZ ;  /* 0x0000000003007210 */ /* 0x000fc80007ffe0ff */
[----:B------:R-:W-:Y:S01]  /*14af0*/  LEA.HI.X R6, R2, c[0x0][0x384], R0, 0x1, P0 ;  /* 0x0000e10002067a11 */ /* 0x000fe200000f0c00 */
[----:B------:R-:W-:Y:S05]  /*14b00*/  BRA.DIV ~URZ, `(.L_x_284) ;  /* 0x000044827f007947 */ /* 0x000fea000b800000 */
[----:B--234-:R2:W3:Y:S02]  /*14b10*/  SHFL.IDX PT, R7, R6, RZ, 0x181f ;  /* 0x00181fff06077589 */ /* 0x01c4e400000e0000 */
.L_x_355:
[----:B------:R-:W-:Y:S05]  /*14b20*/  BRA.DIV ~URZ, `(.L_x_285) ;  /* 0x000044d27f007947 */ /* 0x000fea000b800000 */
[----:B------:R4:W2:Y:S02]  /*14b30*/  SHFL.IDX PT, R0, R12, RZ, 0x181f ;  /* 0x00181fff0c007589 */ /* 0x0008a400000e0000 */
.L_x_356:
[----:B------:R-:W-:Y:S01]  /*14b40*/  ISETP.GE.AND P0, PT, R5, R4, PT ;  /* 0x000000040500720c */ /* 0x000fe20003f06270 */
[----:B------:R-:W-:-:S12]  /*14b50*/  BSSY B0, `(.L_x_286) ;  /* 0x000000e000007945 */ /* 0x000fd80003800000 */
[----:B------:R-:W-:Y:S05]  /*14b60*/  @P0 BRA `(.L_x_287) ;  /* 0x000000c000000947 */ /* 0x000fea0003800000 */
[----:B------:R-:W-:Y:S02]  /*14b70*/  ISETP.GE.AND P2, PT, R210, c[0x0][0x3c8], PT ;  /* 0x0000f200d2007a0c */ /* 0x000fe40003f46270 */
[----:B------:R-:W-:Y:S02]  /*14b80*/  ISETP.GE.AND P1, PT, R208, c[0x0][0x3c8], PT ;  /* 0x0000f200d0007a0c */ /* 0x000fe40003f26270 */
[----:B------:R-:W-:-:S09]  /*14b90*/  ISETP.GE.AND P0, PT, R209, c[0x0][0x3c8], PT ;  /* 0x0000f200d1007a0c */ /* 0x000fd20003f06270 */
        /* <DEDUP_REMOVED lines=9> */
.L_x_287:
[----:B------:R-:W-:Y:S05]  /*14c30*/  BSYNC B0 ;  /* 0x0000000000007941 */ /* 0x000fea0003800000 */
.L_x_286:
[----:B------:R-:W-:Y:S05]  /*14c40*/  BRA.DIV ~URZ, `(.L_x_288) ;  /* 0x000044127f007947 */ /* 0x000fea000b800000 */
[----:B---3--:R3:W4:Y:S04]  /*14c50*/  SHFL.IDX PT, R7, R6, 0x1, 0x181f ;  /* 0x00381f0006077f89 */ /* 0x00872800000e0000 */
[----:B--2---:R3:W2:Y:S02]  /*14c60*/  SHFL.IDX PT, R0, R12, 0x1, 0x181f ;  /* 0x00381f000c007f89 */ /* 0x0046a400000e0000 */
.L_x_357:
[----:B------:R-:W-:Y:S01]  /*14c70*/  IADD3 R2, R5, 0x20, RZ ;  /* 0x0000002005027810 */ /* 0x000fe20007ffe0ff */
[----:B------:R-:W-:Y:S03]  /*14c80*/  BSSY B0, `(.L_x_289) ;  /* 0x000000f000007945 */ /* 0x000fe60003800000 */
[----:B------:R-:W-:-:S13]  /*14c90*/  ISETP.GE.AND P0, PT, R2, R4, PT ;  /* 0x000000040200720c */ /* 0x000fda0003f06270 */
[----:B------:R-:W-:Y:S05]  /*14ca0*/  @P0 BRA `(.L_x_290) ;  /* 0x000000c000000947 */ /* 0x000fea0003800000 */
[----:B------:R-:W-:Y:S02]  /*14cb0*/  ISETP.GE.AND P2, PT, R210, c[0x0][0x3c8], PT ;  /* 0x0000f200d2007a0c */ /* 0x000fe40003f46270 */
[----:B------:R-:W-:Y:S02]  /*14cc0*/  ISETP.GE.AND P1, PT, R208, c[0x0][0x3c8], PT ;  /* 0x0000f200d0007a0c */ /* 0x000fe40003f26270 */
[----:B------:R-:W-:-:S09]  /*14cd0*/  ISETP.GE.AND P0, PT, R209, c[0x0][0x3c8], PT ;  /* 0x0000f200d1007a0c */ /* 0x000fd20003f06270 */
        /* <DEDUP_REMOVED lines=9> */
.L_x_290:
[----:B------:R-:W-:Y:S05]  /*14d70*/  BSYNC B0 ;  /* 0x0000000000007941 */ /* 0x000fea0003800000 */
.L_x_289:
[----:B------:R-:W-:Y:S05]  /*14d80*/  BRA.DIV ~URZ, `(.L_x_291) ;  /* 0x000043927f007947 */ /* 0x000fea000b800000 */
[----:B----4-:R4:W3:Y:S02]  /*14d90*/  SHFL.IDX PT, R7, R6, 0x2, 0x181f ;  /* 0x00581f0006077f89 */ /* 0x0108e400000e0000 */
.L_x_358:
[----:B------:R-:W-:Y:S05]  /*14da0*/  BRA.DIV ~URZ, `(.L_x_292) ;  /* 0x000043e27f007947 */ /* 0x000fea000b800000 */
[----:B--2---:R2:W4:Y:S02]  /*14db0*/  SHFL.IDX PT, R0, R12, 0x2, 0x181f ;  /* 0x00581f000c007f89 */ /* 0x00452400000e0000 */
.L_x_359:
[----:B------:R-:W-:Y:S01]  /*14dc0*/  IADD3 R2, R5, 0x40, RZ ;  /* 0x0000004005027810 */ /* 0x000fe20007ffe0ff */
[----:B------:R-:W-:Y:S03]  /*14dd0*/  BSSY B0, `(.L_x_293) ;  /* 0x000000f000007945 */ /* 0x000fe60003800000 */
[----:B------:R-:W-:-:S13]  /*14de0*/  ISETP.GE.AND P0, PT, R2, R4, PT ;  /* 0x000000040200720c */ /* 0x000fda0003f06270 */
[----:B------:R-:W-:Y:S05]  /*14df0*/  @P0 BRA `(.L_x_294) ;  /* 0x000000c000000947 */ /* 0x000fea0003800000 */
[----:B------:R-:W-:Y:S02]  /*14e00*/  ISETP.GE.AND P2, PT, R210, c[0x0][0x3c8], PT ;  /* 0x0000f200d2007a0c */ /* 0x000fe40003f46270 */
[----:B------:R-:W-:Y:S02]  /*14e10*/  ISETP.GE.AND P1, PT, R208, c[0x0][0x3c8], PT ;  /* 0x0000f200d0007a0c */ /* 0x000fe40003f26270 */
[----:B------:R-:W-:-:S09]  /*14e20*/  ISETP.GE.AND P0, PT, R209, c[0x0][0x3c8], PT ;  /* 0x0000f200d1007a0c */ /* 0x000fd20003f06270 */
        /* <DEDUP_REMOVED lines=9> */
.L_x_294:
[----:B------:R-:W-:Y:S05]  /*14ec0*/  BSYNC B0 ;  /* 0x0000000000007941 */ /* 0x000fea0003800000 */
.L_x_293:
[----:B------:R-:W-:Y:S05]  /*14ed0*/  BRA.DIV ~URZ, `(.L_x_295) ;  /* 0x000043127f007947 */ /* 0x000fea000b800000 */
[----:B---34-:R-:W3:Y:S04]  /*14ee0*/  SHFL.IDX PT, R6, R6, 0x3, 0x181f ;  /* 0x00781f0006067f89 */ /* 0x018ee800000e0000 */
[----:B------:R4:W2:Y:S02]  /*14ef0*/  SHFL.IDX PT, R0, R12, 0x3, 0x181f ;  /* 0x00781f000c007f89 */ /* 0x0008a400000e0000 */
.L_x_360:
[----:B------:R-:W-:-:S04]  /*14f00*/  IADD3 R2, R5, 0x60, RZ ;  /* 0x0000006005027810 */ /* 0x000fc80007ffe0ff */
[----:B------:R-:W-:-:S13]  /*14f10*/  ISETP.GE.AND P0, PT, R2, R4, PT ;  /* 0x000000040200720c */ /* 0x000fda0003f06270 */
[----:B------:R-:W-:Y:S05]  /*14f20*/  @P0 BRA `(.L_x_296) ;  /* 0x0000252000000947 */ /* 0x000fea0003800000 */
[----:B------:R-:W-:Y:S02]  /*14f30*/  ISETP.GE.AND P1, PT, R210, c[0x0][0x3c8], PT ;  /* 0x0000f200d2007a0c */ /* 0x000fe40003f26270 */
[----:B------:R-:W-:-:S11]  /*14f40*/  ISETP.GE.AND P0, PT, R208, c[0x0][0x3c8], PT ;  /* 0x0000f200d0007a0c */ /* 0x000fd60003f06270 */
[-C--:B--2---:R-:W-:Y:S02]  /*14f50*/  @!P1 LEA R4, P3, R210, R0.reuse, 0x1 ;  /* 0x00000000d2049211 */ /* 0x084fe400078608ff */
[----:B------:R-:W-:Y:S02]  /*14f60*/  @!P0 LEA R2, P2, R208, R0, 0x1 ;  /* 0x00000000d0028211 */ /* 0x000fe400078408ff */
[-C--:B---3--:R-:W-:Y:S02]  /*14f70*/  @!P1 LEA.HI.X R5, R210, R6.reuse, R211, 0x1, P3 ;  /* 0x00000006d2059211 */ /* 0x088fe400018f0cd3 */
[----:B------:R-:W-:-:S03]  /*14f80*/  @!P0 LEA.HI.X R3, R208, R6, R225, 0x1, P2 ;  /* 0x00000006d0038211 */ /* 0x000fc600010f0ce1 */
[----:B-1----:R1:W-:Y:S04]  /*14f90*/  @!P1 ST.E.128 [R4.64], R56 ;  /* 0x0000003804009985 */ /* 0x0023e8000c101d0a */
[----:B------:R1:W-:Y:S01]  /*14fa0*/  @!P0 ST.E.128 [R2.64], R52 ;  /* 0x0000003402008985 */ /* 0x0003e2000c101d0a */
[----:B------:R-:W-:-:S13]  /*14fb0*/  ISETP.GE.AND P0, PT, R209, c[0x0][0x3c8], PT ;  /* 0x0000f200d1007a0c */ /* 0x000fda0003f06270 */
[----:B------:R-:W-:Y:S05]  /*14fc0*/  @P0 BRA `(.L_x_296) ;  /* 0x0000248000000947 */ /* 0x000fea0003800000 */
[----:B-1----:R-:W-:-:S04]  /*14fd0*/  LEA R2, P0, R209, R0, 0x1 ;  /* 0x00000000d1027211 */ /* 0x002fc800078008ff */
[----:B------:R-:W-:-:S05]  /*14fe0*/  LEA.HI.X R3, R209, R6, R224, 0x1, P0 ;  /* 0x00000006d1037211 */ /* 0x000fca00000f0ce0 */
[----:B------:R1:W-:Y:S01]  /*14ff0*/  ST.E.128 [R2.64], R60 ;  /* 0x0000003c02007985 */ /* 0x0003e2000c101d0a */
[----:B------:R-:W-:Y:S05]  /*15000*/  BRA `(.L_x_296) ;  /* 0x0000244000007947 */ /* 0x000fea0003800000 */
.L_x_283:
[----:B------:R-:W-:Y:S02]  /*15010*/  IMAD R8, R8, c[0x0][0x408], RZ ;  /* 0x0001020008087a24 */ /* 0x000fe400078e02ff */
[----:B------:R-:W-:-:S04]  /*15020*/  IMAD.WIDE.U32 R6, R2, c[0x0][0x408], RZ ;  /* 0x0001020002067a25 */ /* 0x000fc800078e00ff */
[----:B------:R-:W-:Y:S01]  /*15030*/  IMAD R8, R2, c[0x0][0x40c], R8 ;  /* 0x0001030002087a24 */ /* 0x000fe200078e0208 */
[----:B------:R-:W-:-:S04]  /*15040*/  SHF.R.S32.HI R2, RZ, 0x1f, R0 ;  /* 0x0000001fff027819 */ /* 0x000fc80000011400 */
[----:B------:R-:W-:Y:S01]  /*15050*/  IADD3 R7, R7, R8, RZ ;  /* 0x0000000807077210 */ /* 0x000fe20007ffe0ff */
[----:B------:R-:W-:-:S04]  /*15060*/  IMAD R2, R2, c[0x0][0x440], RZ ;  /* 0x0001100002027a24 */ /* 0x000fc800078e02ff */
[----:B------:R-:W-:-:S04]  /*15070*/  IMAD.WIDE.U32 R6, R5, c[0x0][0x438], R6 ;  /* 0x00010e0005067a25 */ /* 0x000fc800078e0006 */
[----:B------:R-:W-:Y:S01]  /*15080*/  IMAD R5, R5, c[0x0][0x43c], R7 ;  /* 0x00010f0005057a24 */ /* 0x000fe200078e0207 */
[----:B------:R-:W-:Y:S01]  /*15090*/  MOV R4, R6 ;  /* 0x0000000600047202 */ /* 0x000fe20000000f00 */
[----:B------:R-:W-:-:S04]  /*150a0*/  IMAD R2, R0, c[0x0][0x444], R2 ;  /* 0x0001110000027a24 */ /* 0x000fc800078e0202 */
[----:B------:R-:W-:Y:S01]  /*150b0*/  IMAD.WIDE.U32 R4, R0, c[0x0][0x440], R4 ;  /* 0x0001100000047a25 */ /* 0x000fe200078e0004 */
[----:B------:R-:W-:-:S04]  /*150c0*/  MOV R0, R3 ;  /* 0x0000000300007202 */ /* 0x000fc80000000f00 */
[----:B------:R-:W-:Y:S01]  /*150d0*/  IADD3 R5, R5, R2, RZ ;  /* 0x0000000205057210 */ /* 0x000fe20007ffe0ff */
[----:B------:R-:W-:-:S04]  /*150e0*/  @P3 IMAD.HI.U32 R2, R3, c[0x0][0x4ec], RZ ;  /* 0x00013b0003023a27 */ /* 0x000fc800078e00ff */
[----:B------:R-:W-:Y:S01]  /*150f0*/  IMAD.WIDE.U32 R4, R246, c[0x0][0x448], R4 ;  /* 0x00011200f6047a25 */ /* 0x000fe200078e0004 */
[----:B------:R-:W-:-:S03]  /*15100*/  @P3 SHF.R.U32.HI R0, RZ, c[0x0][0x4f0], R2 ;  /* 0x00013c00ff003a19 */ /* 0x000fc60000011602 */
[----:B------:R-:W-:Y:S01]  /*15110*/  IMAD R5, R246, c[0x0][0x44c], R5 ;  /* 0x00011300f6057a24 */ /* 0x000fe200078e0205 */
[----:B------:R-:W-:-:S03]  /*15120*/  SHF.R.S32.HI R2, RZ, 0x1f, R0 ;  /* 0x0000001fff027819 */ /* 0x000fc60000011400 */
[----:B------:R-:W-:-:S04]  /*15130*/  IMAD.WIDE.U32 R4, R0, c[0x0][0x430], R4 ;  /* 0x00010c0000047a25 */ /* 0x000fc800078e0004 */
[----:B------:R-:W-:-:S04]  /*15140*/  IMAD R2, R2, c[0x0][0x430], RZ ;  /* 0x00010c0002027a24 */ /* 0x000fc800078e02ff */
[C---:B------:R-:W-:Y:S01]  /*15150*/  IMAD R2, R0.reuse, c[0x0][0x434], R2 ;  /* 0x00010d0000027a24 */ /* 0x040fe200078e0202 */
[----:B------:R-:W-:-:S05]  /*15160*/  IADD3 R0, -R0, RZ, RZ ;  /* 0x000000ff00007210 */ /* 0x000fca0007ffe1ff */
[----:B------:R-:W-:Y:S01]  /*15170*/  IMAD R0, R0, c[0x0][0x4e8], R3 ;  /* 0x00013a0000007a24 */ /* 0x000fe200078e0203 */
[----:B------:R-:W-:Y:S02]  /*15180*/  IADD3 R3, R5, R2, RZ ;  /* 0x0000000205037210 */ /* 0x000fe40007ffe0ff */
[----:B------:R-:W-:Y:S02]  /*15190*/  MOV R2, R4 ;  /* 0x0000000400027202 */ /* 0x000fe40000000f00 */
[----:B------:R-:W-:-:S03]  /*151a0*/  SHF.R.S32.HI R4, RZ, 0x1f, R0 ;  /* 0x0000001fff047819 */ /* 0x000fc60000011400 */
[----:B------:R-:W-:-:S04]  /*151b0*/  IMAD.WIDE.U32 R2, R0, c[0x0][0x428], R2 ;  /* 0x00010a0000027a25 */ /* 0x000fc800078e0002 */
[----:B------:R-:W-:Y:S01]  /*151c0*/  IMAD R4, R4, c[0x0][0x428], RZ ;  /* 0x00010a0004047a24 */ /* 0x000fe200078e02ff */
[----:B------:R-:W-:-:S03]  /*151d0*/  LEA R12, P1, R2, c[0x0][0x400], 0x2 ;  /* 0x00010000020c7a11 */ /* 0x000fc600078210ff */
[----:B------:R-:W-:-:S05]  /*151e0*/  IMAD R0, R0, c[0x0][0x42c], R4 ;  /* 0x00010b0000007a24 */ /* 0x000fca00078e0204 */
[----:B------:R-:W-:-:S04]  /*151f0*/  IADD3 R0, R3, R0, RZ ;  /* 0x0000000003007210 */ /* 0x000fc80007ffe0ff */
[----:B------:R-:W-:Y:S01]  /*15200*/  LEA.HI.X R5, R2, c[0x0][0x404], R0, 0x2, P1 ;  /* 0x0001010002057a11 */ /* 0x000fe200008f1400 */
[----:B------:R-:W-:Y:S05]  /*15210*/  BRA.DIV ~URZ, `(.L_x_297) ;  /* 0x000040927f007947 */ /* 0x000fea000b800000 */
[----:B------:R1:W3:Y:S02]  /*15220*/  SHFL.IDX PT, R4, R5, RZ, 0x1c1f ;  /* 0x001c1fff05047589 */ /* 0x0002e400000e0000 */
.L_x_361:
[----:B------:R-:W-:Y:S05]  /*15230*/  BRA.DIV ~URZ, `(.L_x_298) ;  /* 0x000040e27f007947 */ /* 0x000fea000b800000 */
[----:B------:R4:W1:Y:S02]  /*15240*/  SHFL.IDX PT, R0, R12, RZ, 0x1c1f ;  /* 0x001c1fff0c007589 */ /* 0x00086400000e0000 */
.L_x_362:
[----:B------:R-:W-:Y:S01]  /*15250*/  BSSY B0, `(.L_x_299) ;  /* 0x00000a8000007945 */ /* 0x000fe20003800000 */
[----:B------:R-:W-:Y:S05]  /*15260*/  @P0 BRA `(.L_x_300) ;  /* 0x00000a6000000947 */ /* 0x000fea0003800000 */
[C---:B------:R-:W-:Y:S02]  /*15270*/  ISETP.GE.AND P0, PT, R248.reuse, c[0x0][0x3c8], PT ;  /* 0x0000f200f8007a0c */ /* 0x040fe40003f06270 */
[C---:B------:R-:W-:Y:S02]  /*15280*/  IADD3 R7, R248.reuse, 0x8, RZ ;  /* 0x00000008f8077810 */ /* 0x040fe40007ffe0ff */
[C---:B------:R-:W-:Y:S02]  /*15290*/  IADD3 R6, R248.reuse, 0x10, RZ ;  /* 0x00000010f8067810 */ /* 0x040fe40007ffe0ff */
[----:B------:R-:W-:Y:S02]  /*152a0*/  ISETP.GE.AND P1, PT, R7, c[0x0][0x3c8], PT ;  /* 0x0000f20007007a0c */ /* 0x000fe40003f26270 */
[----:B------:R-:W-:-:S02]  /*152b0*/  IADD3 R9, R248, 0x8, RZ ;  /* 0x00000008f8097810 */ /* 0x000fc40007ffe0ff */
[----:B------:R-:W-:Y:S02]  /*152c0*/  ISETP.GE.AND P2, PT, R6, c[0x0][0x3c8], PT ;  /* 0x0000f20006007a0c */ /* 0x000fe40003f46270 */
[----:B------:R-:W-:Y:S01]  /*152d0*/  SHF.R.S32.HI R9, RZ, 0x1f, R9 ;  /* 0x0000001fff097819 */ /* 0x000fe20000011409 */
[----:B-1----:R-:W-:Y:S01]  /*152e0*/  @!P0 IMAD.MOV.U32 R2, RZ, RZ, R0 ;  /* 0x000000ffff028224 */ /* 0x002fe200078e0000 */
[C---:B------:R-:W-:Y:S01]  /*152f0*/  IADD3 R8, R248.reuse, 0x18, RZ ;  /* 0x00000018f8087810 */ /* 0x040fe20007ffe0ff */
[----:B---3--:R-:W-:Y:S01]  /*15300*/  @!P0 IMAD.MOV.U32 R3, RZ, RZ, R4 ;  /* 0x000000ffff038224 */ /* 0x008fe200078e0004 */
[C---:B--2---:R-:W-:Y:S02]  /*15310*/  IADD3 R10, R248.reuse, 0x30, RZ ;  /* 0x00000030f80a7810 */ /* 0x044fe40007ffe0ff */
[C---:B------:R-:W-:Y:S01]  /*15320*/  IADD3 R14, R248.reuse, 0x40, RZ ;  /* 0x00000040f80e7810 */ /* 0x040fe20007ffe0ff */
[----:B------:R-:W-:Y:S01]  /*15330*/  @!P0 IMAD.WIDE R2, R248, 0x4, R2 ;  /* 0x00000004f8028825 */ /* 0x000fe200078e0202 */
[----:B------:R-:W-:-:S02]  /*15340*/  ISETP.GE.AND P3, PT, R10, c[0x0][0x3c8], PT ;  /* 0x0000f2000a007a0c */ /* 0x000fc40003f66270 */
[----:B------:R-:W-:Y:S02]  /*15350*/  IADD3 R15, R248, 0x30, RZ ;  /* 0x00000030f80f7810 */ /* 0x000fe40007ffe0ff */
[----:B------:R1:W-:Y:S01]  /*15360*/  @!P0 ST.E.64 [R2.64], R22 ;  /* 0x0000001602008985 */ /* 0x0003e2000c101b0a */
[----:B------:R-:W-:Y:S02]  /*15370*/  ISETP.GE.AND P4, PT, R14, c[0x0][0x3c8], PT ;  /* 0x0000f2000e007a0c */ /* 0x000fe40003f86270 */
[C---:B------:R-:W-:Y:S02]  /*15380*/  IADD3 R11, R248.reuse, 0x38, RZ ;  /* 0x00000038f80b7810 */ /* 0x040fe40007ffe0ff */
[----:B------:R-:W-:Y:S02]  /*15390*/  SHF.R.S32.HI R15, RZ, 0x1f, R15 ;  /* 0x0000001fff0f7819 */ /* 0x000fe4000001140f */
[----:B------:R-:W-:Y:S02]  /*153a0*/  SHF.R.S32.HI R11, RZ, 0x1f, R11 ;  /* 0x0000001fff0b7819 */ /* 0x000fe4000001140b */
[----:B------:R-:W-:-:S02]  /*153b0*/  IADD3 R16, R248, 0x60, RZ ;  /* 0x00000060f8107810 */ /* 0x000fc40007ffe0ff */
[C---:B------:R-:W-:Y:S02]  /*153c0*/  IADD3 R17, R248.reuse, 0x80, RZ ;  /* 0x00000080f8117810 */ /* 0x040fe40007ffe0ff */
[----:B------:R-:W-:Y:S02]  /*153d0*/  SHF.R.S32.HI R16, RZ, 0x1f, R16 ;  /* 0x0000001fff107819 */ /* 0x000fe40000011410 */
[----:B------:R-:W-:Y:S02]  /*153e0*/  SHF.R.S32.HI R17, RZ, 0x1f, R17 ;  /* 0x0000001fff117819 */ /* 0x000fe40000011411 */
[C---:B------:R-:W-:Y:S02]  /*153f0*/  IADD3 R18, R248.reuse, 0xa8, RZ ;  /* 0x000000a8f8127810 */ /* 0x040fe40007ffe0ff */
[----:B------:R-:W-:-:S04]  /*15400*/  IADD3 R19, R248, 0xa8, RZ ;  /* 0x000000a8f8137810 */ /* 0x000fc80007ffe0ff */
[----:B------:R-:W-:Y:S02]  /*15410*/  SHF.R.S32.HI R19, RZ, 0x1f, R19 ;  /* 0x0000001fff137819 */ /* 0x000fe40000011413 */
[----:B-1----:R-:W-:-:S04]  /*15420*/  @!P1 LEA R2, P0, R7, R0, 0x2 ;  /* 0x0000000007029211 */ /* 0x002fc800078010ff */
[----:B------:R-:W-:Y:S02]  /*15430*/  @!P1 LEA.HI.X R3, R7, R4, R9, 0x2, P0 ;  /* 0x0000000407039211 */ /* 0x000fe400000f1409 */
[C---:B------:R-:W-:Y:S02]  /*15440*/  IADD3 R9, R248.reuse, 0x10, RZ ;  /* 0x00000010f8097810 */ /* 0x040fe40007ffe0ff */
[----:B------:R-:W-:Y:S01]  /*15450*/  IADD3 R7, R248, 0x20, RZ ;  /* 0x00000020f8077810 */ /* 0x000fe20007ffe0ff */
[----:B------:R1:W-:Y:S01]  /*15460*/  @!P1 ST.E.64 [R2.64], R24 ;  /* 0x0000001802009985 */ /* 0x0003e2000c101b0a */
[----:B------:R-:W-:Y:S02]  /*15470*/  ISETP.GE.AND P1, PT, R8, c[0x0][0x3c8], PT ;  /* 0x0000f20008007a0c */ /* 0x000fe40003f26270 */
[----:B------:R-:W-:Y:S02]  /*15480*/  SHF.R.S32.HI R9, RZ, 0x1f, R9 ;  /* 0x0000001fff097819 */ /* 0x000fe40000011409 */
[----:B-1----:R-:W-:-:S04]  /*15490*/  @!P2 LEA R2, P0, R6, R0, 0x2 ;  /* 0x000000000602a211 */ /* 0x002fc800078010ff */
[----:B------:R-:W-:Y:S02]  /*154a0*/  @!P2 LEA.HI.X R3, R6, R4, R9, 0x2, P0 ;  /* 0x000000040603a211 */ /* 0x000fe400000f1409 */
[C---:B------:R-:W-:Y:S02]  /*154b0*/  IADD3 R9, R248.reuse, 0x18, RZ ;  /* 0x00000018f8097810 */ /* 0x040fe40007ffe0ff */
[----:B------:R-:W-:Y:S01]  /*154c0*/  IADD3 R6, R248, 0x28, RZ ;  /* 0x00000028f8067810 */ /* 0x000fe20007ffe0ff */
[----:B------:R1:W-:Y:S01]  /*154d0*/  @!P2 ST.E.64 [R2.64], R26 ;  /* 0x0000001a0200a985 */ /* 0x0003e2000c101b0a */
[----:B------:R-:W-:Y:S02]  /*154e0*/  SHF.R.S32.HI R9, RZ, 0x1f, R9 ;  /* 0x0000001fff097819 */ /* 0x000fe40000011409 */
[----:B------:R-:W-:Y:S02]  /*154f0*/  ISETP.GE.AND P2, PT, R7, c[0x0][0x3c8], PT ;  /* 0x0000f20007007a0c */ /* 0x000fe40003f46270 */
        /* <DEDUP_REMOVED lines=16> */
[----:B------:R-:W-:-:S03]  /*15600*/  @!P3 LEA R6, P5, R10, R0, 0x2 ;  /* 0x000000000a06b211 */ /* 0x000fc600078a10ff */
[----:B------:R1:W-:Y:S01]  /*15610*/  @!P1 ST.E.64 [R2.64], R32 ;  /* 0x0000002002009985 */ /* 0x0003e2000c101b0a */
[----:B------:R-:W-:Y:S02]  /*15620*/  ISETP.GE.AND P1, PT, R9, c[0x0][0x3c8], PT ;  /* 0x0000f20009007a0c */ /* 0x000fe40003f26270 */
[----:B------:R-:W-:Y:S02]  /*15630*/  @!P3 LEA.HI.X R7, R10, R4, R15, 0x2, P5 ;  /* 0x000000040a07b211 */ /* 0x000fe400028f140f */
[C---:B------:R-:W-:Y:S02]  /*15640*/  IADD3 R10, R248.reuse, 0x50, RZ ;  /* 0x00000050f80a7810 */ /* 0x040fe40007ffe0ff */
[----:B------:R-:W-:Y:S01]  /*15650*/  IADD3 R15, R248, 0x40, RZ ;  /* 0x00000040f80f7810 */ /* 0x000fe20007ffe0ff */
[----:B------:R2:W-:Y:S01]  /*15660*/  @!P3 ST.E.64 [R6.64], R34 ;  /* 0x000000220600b985 */ /* 0x0005e2000c101b0a */
[----:B------:R-:W-:Y:S02]  /*15670*/  ISETP.GE.AND P3, PT, R10, c[0x0][0x3c8], PT ;  /* 0x0000f2000a007a0c */ /* 0x000fe40003f66270 */
[----:B------:R-:W-:-:S02]  /*15680*/  SHF.R.S32.HI R15, RZ, 0x1f, R15 ;  /* 0x0000001fff0f7819 */ /* 0x000fc4000001140f */
[----:B-1----:R-:W-:-:S04]  /*15690*/  @!P2 LEA R2, P0, R8, R0, 0x2 ;  /* 0x000000000802a211 */ /* 0x002fc800078010ff */
[----:B------:R-:W-:Y:S02]  /*156a0*/  @!P2 LEA.HI.X R3, R8, R4, R11, 0x2, P0 ;  /* 0x000000040803a211 */ /* 0x000fe400000f140b */
[C---:B------:R-:W-:Y:S02]  /*156b0*/  IADD3 R8, R248.reuse, 0x58, RZ ;  /* 0x00000058f8087810 */ /* 0x040fe40007ffe0ff */
[----:B------:R-:W-:Y:S01]  /*156c0*/  IADD3 R11, R248, 0x48, RZ ;  /* 0x00000048f80b7810 */ /* 0x000fe20007ffe0ff */
[----:B------:R1:W-:Y:S01]  /*156d0*/  @!P2 ST.E.64 [R2.64], R100 ;  /* 0x000000640200a985 */ /* 0x0003e2000c101b0a */
[----:B--2---:R-:W-:Y:S02]  /*156e0*/  @!P4 LEA R6, P5, R14, R0, 0x2 ;  /* 0x000000000e06c211 */ /* 0x004fe400078a10ff */
[----:B------:R-:W-:Y:S02]  /*156f0*/  ISETP.GE.AND P2, PT, R8, c[0x0][0x3c8], PT ;  /* 0x0000f20008007a0c */ /* 0x000fe40003f46270 */
[----:B------:R-:W-:-:S02]  /*15700*/  SHF.R.S32.HI R11, RZ, 0x1f, R11 ;  /* 0x0000001fff0b7819 */ /* 0x000fc4000001140b */
        /* <DEDUP_REMOVED lines=11> */
[----:B------:R-:W-:Y:S02]  /*157c0*/  ISETP.GE.AND P1, PT, R9, c[0x0][0x3c8], PT ;  /* 0x0000f20009007a0c */ /* 0x000fe40003f26270 */
[----:B--2---:R-:W-:Y:S02]  /*157d0*/  @!P3 LEA R6, P5, R10, R0, 0x2 ;  /* 0x000000000a06b211 */ /* 0x004fe400078a10ff */
[----:B------:R-:W-:-:S02]  /*157e0*/  SHF.R.S32.HI R11, RZ, 0x1f, R11 ;  /* 0x0000001fff0b7819 */ /* 0x000fc4000001140b */
[----:B------:R-:W-:Y:S02]  /*157f0*/  @!P3 LEA.HI.X R7, R10, R4, R15, 0x2, P5 ;  /* 0x000000040a07b211 */ /* 0x000fe400028f140f */
[C---:B------:R-:W-:Y:S02]  /*15800*/  IADD3 R10, R248.reuse, 0x70, RZ ;  /* 0x00000070f80a7810 */ /* 0x040fe40007ffe0ff */
[----:B------:R-:W-:Y:S01]  /*15810*/  IADD3 R15, R248, 0x80, RZ ;  /* 0x00000080f80f7810 */ /* 0x000fe20007ffe0ff */
[----:B------:R2:W-:Y:S01]  /*15820*/  @!P3 ST.E.64 [R6.64], R44 ;  /* 0x0000002c0600b985 */ /* 0x0005e2000c101b0a */
[----:B------:R-:W-:Y:S02]  /*15830*/  ISETP.GE.AND P3, PT, R10, c[0x0][0x3c8], PT ;  /* 0x0000f2000a007a0c */ /* 0x000fe40003f66270 */
        /* <DEDUP_REMOVED lines=23> */
[----:B------:R-:W-:Y:S02]  /*159b0*/  ISETP.GE.AND P6, PT, R11, c[0x0][0x3c8], PT ;  /* 0x0000f2000b007a0c */ /* 0x000fe40003fc6270 */
[C---:B------:R-:W-:Y:S01]  /*159c0*/  IADD3 R16, R248.reuse, 0x88, RZ ;  /* 0x00000088f8107810 */ /* 0x040fe20007ffe0ff */
[----:B------:R2:W-:Y:S01]  /*159d0*/  @!P3 ST.E.64 [R6.64], R60 ;  /* 0x0000003c0600b985 */ /* 0x0005e2000c101b0a */
[----:B------:R-:W-:Y:S02]  /*159e0*/  IADD3 R10, R248, 0x98, RZ ;  /* 0x00000098f80a7810 */ /* 0x000fe40007ffe0ff */
[----:B------:R-:W-:Y:S02]  /*159f0*/  SHF.R.S32.HI R16, RZ, 0x1f, R16 ;  /* 0x0000001fff107819 */ /* 0x000fe40000011410 */
[----:B------:R-:W-:-:S02]  /*15a00*/  ISETP.GE.AND P5, PT, R10, c[0x0][0x3c8], PT ;  /* 0x0000f2000a007a0c */ /* 0x000fc40003fa6270 */
[----:B-1----:R-:W-:-:S04]  /*15a10*/  @!P2 LEA R2, P0, R8, R0, 0x2 ;  /* 0x000000000802a211 */ /* 0x002fc800078010ff */
[----:B------:R-:W-:Y:S02]  /*15a20*/  @!P2 LEA.HI.X R3, R8, R4, R9, 0x2, P0 ;  /* 0x000000040803a211 */ /* 0x000fe400000f1409 */
[----:B------:R-:W-:-:S03]  /*15a30*/  @!P4 LEA R8, P0, R15, R0, 0x2 ;  /* 0x000000000f08c211 */ /* 0x000fc600078010ff */
[----:B------:R1:W-:Y:S01]  /*15a40*/  @!P2 ST.E.64 [R2.64], R64 ;  /* 0x000000400200a985 */ /* 0x0003e2000c101b0a */
[----:B------:R-:W-:Y:S02]  /*15a50*/  @!P4 LEA.HI.X R9, R15, R4, R17, 0x2, P0 ;  /* 0x000000040f09c211 */ /* 0x000fe400000f1411 */
[C---:B------:R-:W-:Y:S02]  /*15a60*/  IADD3 R15, R248.reuse, 0xa0, RZ ;  /* 0x000000a0f80f7810 */ /* 0x040fe40007ffe0ff */
[----:B--2---:R-:W-:Y:S01]  /*15a70*/  @!P6 LEA R6, P0, R11, R0, 0x2 ;  /* 0x000000000b06e211 */ /* 0x004fe200078010ff */
[----:B------:R-:W-:Y:S01]  /*15a80*/  @!P4 ST.E.64 [R8.64], R104 ;  /* 0x000000680800c985 */ /* 0x000fe2000c101b0a */
[----:B------:R-:W-:Y:S02]  /*15a90*/  ISETP.GE.AND P4, PT, R15, c[0x0][0x3c8], PT ;  /* 0x0000f2000f007a0c */ /* 0x000fe40003f86270 */
[----:B------:R-:W-:-:S04]  /*15aa0*/  IADD3 R17, R248, 0xa0, RZ ;  /* 0x000000a0f8117810 */ /* 0x000fc80007ffe0ff */
[----:B------:R-:W-:Y:S02]  /*15ab0*/  SHF.R.S32.HI R17, RZ, 0x1f, R17 ;  /* 0x0000001fff117819 */ /* 0x000fe40000011411 */
[----:B-1----:R-:W-:-:S04]  /*15ac0*/  @!P1 LEA R2, P2, R14, R0, 0x2 ;  /* 0x000000000e029211 */ /* 0x002fc800078410ff */
[-C--:B------:R-:W-:Y:S02]  /*15ad0*/  @!P1 LEA.HI.X R3, R14, R4.reuse, R16, 0x2, P2 ;  /* 0x000000040e039211 */ /* 0x080fe400010f1410 */
[C---:B------:R-:W-:Y:S02]  /*15ae0*/  IADD3 R14, R248.reuse, 0x90, RZ ;  /* 0x00000090f80e7810 */ /* 0x040fe40007ffe0ff */
[----:B------:R-:W-:Y:S01]  /*15af0*/  IADD3 R16, R248, 0xb0, RZ ;  /* 0x000000b0f8107810 */ /* 0x000fe20007ffe0ff */
[----:B------:R1:W-:Y:S01]  /*15b00*/  @!P1 ST.E.64 [R2.64], R68 ;  /* 0x0000004402009985 */ /* 0x0003e2000c101b0a */
[----:B------:R-:W-:Y:S02]  /*15b10*/  SHF.R.S32.HI R14, RZ, 0x1f, R14 ;  /* 0x0000001fff0e7819 */ /* 0x000fe4000001140e */
[----:B------:R-:W-:Y:S02]  /*15b20*/  ISETP.GE.AND P2, PT, R18, c[0x0][0x3c8], PT ;  /* 0x0000f20012007a0c */ /* 0x000fe40003f46270 */
[----:B------:R-:W-:-:S02]  /*15b30*/  @!P6 LEA.HI.X R7, R11, R4, R14, 0x2, P0 ;  /* 0x000000040b07e211 */ /* 0x000fc400000f140e */
[C---:B------:R-:W-:Y:S02]  /*15b40*/  IADD3 R11, R248.reuse, 0x98, RZ ;  /* 0x00000098f80b7810 */ /* 0x040fe40007ffe0ff */
[----:B------:R-:W-:Y:S01]  /*15b50*/  IADD3 R14, R248, 0xb8, RZ ;  /* 0x000000b8f80e7810 */ /* 0x000fe20007ffe0ff */
[----:B------:R2:W-:Y:S01]  /*15b60*/  @!P6 ST.E.64 [R6.64], R72 ;  /* 0x000000480600e985 */ /* 0x0005e2000c101b0a */
[----:B------:R-:W-:Y:S02]  /*15b70*/  SHF.R.S32.HI R11, RZ, 0x1f, R11 ;  /* 0x0000001fff0b7819 */ /* 0x000fe4000001140b */
[----:B------:R-:W-:Y:S02]  /*15b80*/  ISETP.GE.AND P1, PT, R16, c[0x0][0x3c8], PT ;  /* 0x0000f20010007a0c */ /* 0x000fe40003f26270 */
[----:B------:R-:W-:Y:S02]  /*15b90*/  ISETP.GE.AND P0, PT, R14, c[0x0][0x3c8], PT ;  /* 0x0000f2000e007a0c */ /* 0x000fe40003f06270 */
[----:B-1----:R-:W-:-:S04]  /*15ba0*/  @!P5 LEA R2, P3, R10, R0, 0x2 ;  /* 0x000000000a02d211 */ /* 0x002fc800078610ff */
[----:B------:R-:W-:Y:S02]  /*15bb0*/  @!P5 LEA.HI.X R3, R10, R4, R11, 0x2, P3 ;  /* 0x000000040a03d211 */ /* 0x000fe400018f140b */
[CC--:B------:R-:W-:Y:S02]  /*15bc0*/  @!P4 LEA R10, P6, R15.reuse, R0.reuse, 0x2 ;  /* 0x000000000f0ac211 */ /* 0x0c0fe400078c10ff */
[----:B------:R-:W-:Y:S01]  /*15bd0*/  @!P2 LEA R8, P3, R18, R0, 0x2 ;  /* 0x000000001208a211 */ /* 0x000fe200078610ff */
[----:B------:R1:W-:Y:S01]  /*15be0*/  @!P5 ST.E.64 [R2.64], R76 ;  /* 0x0000004c0200d985 */ /* 0x0003e2000c101b0a */
[----:B------:R-:W-:Y:S02]  /*15bf0*/  @!P4 LEA.HI.X R11, R15, R4, R17, 0x2, P6 ;  /* 0x000000040f0bc211 */ /* 0x000fe400030f1411 */
[C---:B------:R-:W-:Y:S02]  /*15c00*/  IADD3 R17, R248.reuse, 0xb0, RZ ;  /* 0x000000b0f8117810 */ /* 0x040fe40007ffe0ff */
[----:B------:R-:W-:Y:S01]  /*15c10*/  IADD3 R15, R248, 0xb8, RZ ;  /* 0x000000b8f80f7810 */ /* 0x000fe20007ffe0ff */
[----:B------:R3:W-:Y:S01]  /*15c20*/  @!P4 ST.E.64 [R10.64], R116 ;  /* 0x000000740a00c985 */ /* 0x0007e2000c101b0a */
[----:B--2---:R-:W-:-:S02]  /*15c30*/  @!P1 LEA R6, P5, R16, R0, 0x2 ;  /* 0x0000000010069211 */ /* 0x004fc400078a10ff */
[----:B------:R-:W-:Y:S02]  /*15c40*/  SHF.R.S32.HI R17, RZ, 0x1f, R17 ;  /* 0x0000001fff117819 */ /* 0x000fe40000011411 */
[-C--:B------:R-:W-:Y:S02]  /*15c50*/  @!P2 LEA.HI.X R9, R18, R4.reuse, R19, 0x2, P3 ;  /* 0x000000041209a211 */ /* 0x080fe400018f1413 */
[----:B------:R-:W-:Y:S02]  /*15c60*/  SHF.R.S32.HI R15, RZ, 0x1f, R15 ;  /* 0x0000001fff0f7819 */ /* 0x000fe4000001140f */
[----:B------:R-:W-:Y:S01]  /*15c70*/  @!P1 LEA.HI.X R7, R16, R4, R17, 0x2, P5 ;  /* 0x0000000410079211 */ /* 0x000fe200028f1411 */
[----:B------:R3:W-:Y:S04]  /*15c80*/  @!P2 ST.E.64 [R8.64], R108 ;  /* 0x0000006c0800a985 */ /* 0x0007e8000c101b0a */
[----:B------:R3:W-:Y:S01]  /*15c90*/  @!P1 ST.E.64 [R6.64], R80 ;  /* 0x0000005006009985 */ /* 0x0007e2000c101b0a */
[----:B-1----:R-:W-:-:S04]  /*15ca0*/  @!P0 LEA R2, P3, R14, R0, 0x2 ;  /* 0x000000000e028211 */ /* 0x002fc800078610ff */
[----:B------:R-:W-:-:S05]  /*15cb0*/  @!P0 LEA.HI.X R3, R14, R4, R15, 0x2, P3 ;  /* 0x000000040e038211 */ /* 0x000fca00018f140f */
[----:B------:R3:W-:Y:S04]  /*15cc0*/  @!P0 ST.E.64 [R2.64], R20 ;  /* 0x0000001402008985 */ /* 0x0007e8000c101b0a */
.L_x_300:
[----:B------:R-:W-:Y:S05]  /*15cd0*/  BSYNC B0 ;  /* 0x0000000000007941 */ /* 0x000fea0003800000 */
.L_x_299:
[----:B------:R-:W-:Y:S05]  /*15ce0*/  BRA.DIV ~URZ, `(.L_x_301) ;  /* 0x000036927f007947 */ /* 0x000fea000b800000 */
[----:B---3--:R3:W2:Y:S04]  /*15cf0*/  SHFL.IDX PT, R4, R5, 0x1, 0x1c1f ;  /* 0x003c1f0005047f89 */ /* 0x0086a800000e0000 */
[----:B-1----:R3:W1:Y:S02]  /*15d00*/  SHFL.IDX PT, R0, R12, 0x1, 0x1c1f ;  /* 0x003c1f000c007f89 */ /* 0x00266400000e0000 */
.L_x_363:
[----:B------:R-:W-:-:S13]  /*15d10*/  ISETP.NE.AND P0, PT, R13, RZ, PT ;  /* 0x000000ff0d00720c */ /* 0x000fda0003f05270 */
[----:B------:R-:W-:Y:S05]  /*15d20*/  @P0 BRA `(.L_x_296) ;  /* 0x0000172000000947 */ /* 0x000fea0003800000 */
[C---:B------:R-:W-:Y:S02]  /*15d30*/  ISETP.GE.AND P4, PT, R248.reuse, c[0x0][0x3c8], PT ;  /* 0x0000f200f8007a0c */ /* 0x040fe40003f86270 */
[C---:B--2---:R-:W-:Y:S02]  /*15d40*/  IADD3 R15, R248.reuse, 0x18, RZ ;  /* 0x00000018f80f7810 */ /* 0x044fe40007ffe0ff */
[----:B------:R-:W-:Y:S02]  /*15d50*/  IADD3 R8, R248, 0x8, RZ ;  /* 0x00000008f8087810 */ /* 0x000fe40007ffe0ff */
[----:B------:R-:W-:Y:S02]  /*15d60*/  ISETP.GE.AND P1, PT, R15, c[0x0][0x3c8], PT ;  /* 0x0000f2000f007a0c */ /* 0x000fe40003f26270 */
[----:B------:R-:W-:Y:S02]  /*15d70*/  ISETP.GE.AND P3, PT, R8, c[0x0][0x3c8], PT ;  /* 0x0000f20008007a0c */ /* 0x000fe40003f66270 */
[----:B---3--:R-:W-:-:S02]  /*15d80*/  IADD3 R5, R248, 0x10, RZ ;  /* 0x00000010f8057810 */ /* 0x008fc40007ffe0ff */
[C---:B------:R-:W-:Y:S01]  /*15d90*/  IADD3 R9, R248.reuse, 0x8, RZ ;  /* 0x00000008f8097810 */ /* 0x040fe20007ffe0ff */
[----:B-1----:R-:W-:Y:S01]  /*15da0*/  @!P4 IMAD.MOV.U32 R6, RZ, RZ, R0 ;  /* 0x000000ffff06c224 */ /* 0x002fe200078e0000 */
[----:B------:R-:W-:Y:S01]  /*15db0*/  ISETP.GE.AND P2, PT, R5, c[0x0][0x3c8], PT ;  /* 0x0000f20005007a0c */ /* 0x000fe20003f46270 */
[----:B------:R-:W-:Y:S01]  /*15dc0*/  @!P4 IMAD.MOV.U32 R7, RZ, RZ, R4 ;  /* 0x000000ffff07c224 */ /* 0x000fe200078e0004 */
[----:B------:R-:W-:Y:S02]  /*15dd0*/  SHF.R.S32.HI R9, RZ, 0x1f, R9 ;  /* 0x0000001fff097819 */ /* 0x000fe40000011409 */
[C---:B------:R-:W-:Y:S01]  /*15de0*/  IADD3 R10, R248.reuse, 0x20, RZ ;  /* 0x00000020f80a7810 */ /* 0x040fe20007ffe0ff */
[C---:B------:R-:W-:Y:S01]  /*15df0*/  @!P4 IMAD.WIDE R6, R248.reuse, 0x4, R6 ;  /* 0x00000004f806c825 */ /* 0x040fe200078e0206 */
[----:B----4-:R-:W-:Y:S02]  /*15e00*/  IADD3 R12, R248, 0x10, RZ ;  /* 0x00000010f80c7810 */ /* 0x010fe40007ffe0ff */
[----:B------:R-:W-:-:S02]  /*15e10*/  @!P3 LEA R2, P5, R8, R0, 0x2 ;  /* 0x000000000802b211 */ /* 0x000fc400078a10ff */
[----:B------:R1:W-:Y:S01]  /*15e20*/  @!P4 ST.E.64 [R6.64], R92 ;  /* 0x0000005c0600c985 */ /* 0x0003e2000c101b0a */
[----:B------:R-:W-:Y:S02]  /*15e30*/  ISETP.GE.AND P0, PT, R10, c[0x0][0x3c8], PT ;  /* 0x0000f2000a007a0c */ /* 0x000fe40003f06270 */
[----:B------:R-:W-:Y:S02]  /*15e40*/  @!P3 LEA.HI.X R3, R8, R4, R9, 0x2, P5 ;  /* 0x000000040803b211 */ /* 0x000fe400028f1409 */
[----:B------:R-:W-:Y:S02]  /*15e50*/  SHF.R.S32.HI R12, RZ, 0x1f, R12 ;  /* 0x0000001fff0c7819 */ /* 0x000fe4000001140c */
[----:B------:R-:W-:Y:S01]  /*15e60*/  IADD3 R16, R248, 0x18, RZ ;  /* 0x00000018f8107810 */ /* 0x000fe20007ffe0ff */
[----:B------:R2:W-:Y:S01]  /*15e70*/  @!P3 ST.E.64 [R2.64], R84 ;  /* 0x000000540200b985 */ /* 0x0005e2000c101b0a */
[----:B------:R-:W-:Y:S02]  /*15e80*/  @!P2 LEA R8, P3, R5, R0, 0x2 ;  /* 0x000000000508a211 */ /* 0x000fe400078610ff */
[----:B------:R-:W-:-:S02]  /*15e90*/  SHF.R.S32.HI R16, RZ, 0x1f, R16 ;  /* 0x0000001fff107819 */ /* 0x000fc40000011410 */
[----:B------:R-:W-:Y:S02]  /*15ea0*/  @!P2 LEA.HI.X R9, R5, R4, R12, 0x2, P3 ;  /* 0x000000040509a211 */ /* 0x000fe400018f140c */
[C---:B------:R-:W-:Y:S02]  /*15eb0*/  IADD3 R5, R248.reuse, 0x38, RZ ;  /* 0x00000038f8057810 */ /* 0x040fe40007ffe0ff */
[C---:B------:R-:W-:Y:S01]  /*15ec0*/  IADD3 R12, R248.reuse, 0x20, RZ ;  /* 0x00000020f80c7810 */ /* 0x040fe20007ffe0ff */
[----:B------:R3:W-:Y:S01]  /*15ed0*/  @!P2 ST.E.64 [R8.64], R120 ;  /* 0x000000780800a985 */ /* 0x0007e2000c101b0a */
[C---:B------:R-:W-:Y:S02]  /*15ee0*/  IADD3 R11, R248.reuse, 0x28, RZ ;  /* 0x00000028f80b7810 */ /* 0x040fe40007ffe0ff */
[----:B------:R-:W-:Y:S02]  /*15ef0*/  SHF.R.S32.HI R12, RZ, 0x1f, R12 ;  /* 0x0000001fff0c7819 */ /* 0x000fe4000001140c */
[----:B------:R-:W-:-:S02]  /*15f00*/  IADD3 R14, R248, 0x30, RZ ;  /* 0x00000030f80e7810 */ /* 0x000fc40007ffe0ff */
[----:B------:R-:W-:Y:S02]  /*15f10*/  ISETP.GE.AND P5, PT, R11, c[0x0][0x3c8], PT ;  /* 0x0000f2000b007a0c */ /* 0x000fe40003fa6270 */
[----:B------:R-:W-:Y:S02]  /*15f20*/  ISETP.GE.AND P4, PT, R14, c[0x0][0x3c8], PT ;  /* 0x0000f2000e007a0c */ /* 0x000fe40003f86270 */
[----:B-1----:R-:W-:Y:S02]  /*15f30*/  @!P1 LEA R6, P6, R15, R0, 0x2 ;  /* 0x000000000f069211 */ /* 0x002fe400078c10ff */
[----:B------:R-:W-:-:S04]  /*15f40*/  IADD3 R13, R248, 0x30, RZ ;  /* 0x00000030f80d7810 */ /* 0x000fc80007ffe0ff */
[----:B------:R-:W-:-:S07]  /*15f50*/  SHF.R.S32.HI R13, RZ, 0x1f, R13 ;  /* 0x0000001fff0d7819 */ /* 0x000fce000001140d */
[----:B--2---:R-:W-:-:S04]  /*15f60*/  P2R R2, PR, RZ, 0x40 ;  /* 0x00000040ff027803 */ /* 0x004fc80000000000 */
[----:B------:R-:W-:Y:S02]  /*15f70*/  ISETP.NE.AND P3, PT, R2, RZ, PT ;  /* 0x000000ff0200720c */ /* 0x000fe40003f65270 */
[C---:B------:R-:W-:Y:S02]  /*15f80*/  @!P0 LEA R2, P6, R10.reuse, R0, 0x2 ;  /* 0x000000000a028211 */ /* 0x040fe400078c10ff */
[-C--:B------:R-:W-:Y:S02]  /*15f90*/  @!P1 LEA.HI.X R7, R15, R4.reuse, R16, 0x2, P3 ;  /* 0x000000040f079211 */ /* 0x080fe400018f1410 */
[----:B------:R-:W-:Y:S02]  /*15fa0*/  ISETP.GE.AND P3, PT, R5, c[0x0][0x3c8], PT ;  /* 0x0000f20005007a0c */ /* 0x000fe40003f66270 */
[----:B------:R-:W-:Y:S01]  /*15fb0*/  @!P0 LEA.HI.X R3, R10, R4, R12, 0x2, P6 ;  /* 0x000000040a038211 */ /* 0x000fe200030f140c */
[----:B------:R1:W-:Y:S01]  /*15fc0*/  @!P1 ST.E.64 [R6.64], R112 ;  /* 0x0000007006009985 */ /* 0x0003e2000c101b0a */
[----:B------:R-:W-:-:S02]  /*15fd0*/  IADD3 R12, R248, 0x28, RZ ;  /* 0x00000028f80c7810 */ /* 0x000fc40007ffe0ff */
[C---:B------:R-:W-:Y:S01]  /*15fe0*/  IADD3 R15, R248.reuse, 0x48, RZ ;  /* 0x00000048f80f7810 */ /* 0x040fe20007ffe0ff */
[----:B------:R2:W-:Y:S01]  /*15ff0*/  @!P0 ST.E.64 [R2.64], R88 ;  /* 0x0000005802008985 */ /* 0x0005e2000c101b0a */
[C---:B---3--:R-:W-:Y:S02]  /*16000*/  @!P5 LEA R8, P0, R11.reuse, R0, 0x2 ;  /* 0x000000000b08d211 */ /* 0x048fe400078010ff */
[----:B------:R-:W-:Y:S02]  /*16010*/  SHF.R.S32.HI R12, RZ, 0x1f, R12 ;  /* 0x0000001fff0c7819 */ /* 0x000fe4000001140c */
[C---:B------:R-:W-:Y:S02]  /*16020*/  IADD3 R10, R248.reuse, 0x40, RZ ;  /* 0x00000040f80a7810 */ /* 0x040fe40007ffe0ff */
[----:B------:R-:W-:Y:S02]  /*16030*/  @!P5 LEA.HI.X R9, R11, R4, R12, 0x2, P0 ;  /* 0x000000040b09d211 */ /* 0x000fe400000f140c */
[----:B------:R-:W-:-:S02]  /*16040*/  IADD3 R12, R248, 0x38, RZ ;  /* 0x00000038f80c7810 */ /* 0x000fc40007ffe0ff */
[----:B------:R-:W-:Y:S01]  /*16050*/  ISETP.GE.AND P2, PT, R10, c[0x0][0x3c8], PT ;  /* 0x0000f2000a007a0c */ /* 0x000fe20003f46270 */
[----:B------:R3:W-:Y:S01]  /*16060*/  @!P5 ST.E.64 [R8.64], R118 ;  /* 0x000000760800d985 */ /* 0x0007e2000c101b0a */
[----:B------:R-:W-:Y:S02]  /*16070*/  SHF.R.S32.HI R12, RZ, 0x1f, R12 ;  /* 0x0000001fff0c7819 */ /* 0x000fe4000001140c */
[C---:B------:R-:W-:Y:S02]  /*16080*/  IADD3 R11, R248.reuse, 0x50, RZ ;  /* 0x00000050f80b7810 */ /* 0x040fe40007ffe0ff */
[----:B------:R-:W-:Y:S02]  /*16090*/  IADD3 R16, R248, 0x88, RZ ;  /* 0x00000088f8107810 */ /* 0x000fe40007ffe0ff */
[----:B------:R-:W-:Y:S02]  /*160a0*/  ISETP.GE.AND P0, PT, R11, c[0x0][0x3c8], PT ;  /* 0x0000f2000b007a0c */ /* 0x000fe40003f06270 */
[----:B------:R-:W-:-:S02]  /*160b0*/  SHF.R.S32.HI R16, RZ, 0x1f, R16 ;  /* 0x0000001fff107819 */ /* 0x000fc40000011410 */
[CC--:B-1----:R-:W-:Y:S02]  /*160c0*/  @!P4 LEA R6, P6, R14.reuse, R0.reuse, 0x2 ;  /* 0x000000000e06c211 */ /* 0x0c2fe400078c10ff */
[----:B--2---:R-:W-:Y:S02]  /*160d0*/  @!P3 LEA R2, P1, R5, R0, 0x2 ;  /* 0x000000000502b211 */ /* 0x004fe400078210ff */
[----:B------:R-:W-:Y:S02]  /*160e0*/  @!P4 LEA.HI.X R7, R14, R4, R13, 0x2, P6 ;  /* 0x000000040e07c211 */ /* 0x000fe400030f140d */
[C---:B------:R-:W-:Y:S02]  /*160f0*/  IADD3 R14, R248.reuse, 0x60, RZ ;  /* 0x00000060f80e7810 */ /* 0x040fe40007ffe0ff */
[----:B------:R-:W-:Y:S01]  /*16100*/  IADD3 R13, R248, 0x48, RZ ;  /* 0x00000048f80d7810 */ /* 0x000fe20007ffe0ff */
[----:B------:R1:W-:Y:S01]  /*16110*/  @!P4 ST.E.64 [R6.64], R114 ;  /* 0x000000720600c985 */ /* 0x0003e2000c101b0a */
[----:B------:R-:W-:-:S02]  /*16120*/  ISETP.GE.AND P4, PT, R14, c[0x0][0x3c8], PT ;  /* 0x0000f2000e007a0c */ /* 0x000fc40003f86270 */
[----:B------:R-:W-:-:S03]  /*16130*/  SHF.R.S32.HI R13, RZ, 0x1f, R13 ;  /* 0x0000001fff0d7819 */ /* 0x000fc6000001140d */
[----:B------:R-:W-:Y:S02]  /*16140*/  P2R R3, PR, RZ, 0x2 ;  /* 0x00000002ff037803 */ /* 0x000fe40000000000 */
[----:B------:R-:W-:Y:S02]  /*16150*/  ISETP.GE.AND P1, PT, R15, c[0x0][0x3c8], PT ;  /* 0x0000f2000f007a0c */ /* 0x000fe40003f26270 */
[----:B------:R-:W-:-:S04]  /*16160*/  ISETP.NE.AND P6, PT, R3, RZ, PT ;  /* 0x000000ff0300720c */ /* 0x000fc80003fc5270 */
[----:B------:R-:W-:Y:S02]  /*16170*/  @!P3 LEA.HI.X R3, R5, R4, R12, 0x2, P6 ;  /* 0x000000040503b211 */ /* 0x000fe400030f140c */
[C---:B------:R-:W-:Y:S02]  /*16180*/  IADD3 R12, R248.reuse, 0x40, RZ ;  /* 0x00000040f80c7810 */ /* 0x040fe40007ffe0ff */
[----:B------:R-:W-:Y:S01]  /*16190*/  IADD3 R5, R248, 0x58, RZ ;  /* 0x00000058f8057810 */ /* 0x000fe20007ffe0ff */
[----:B------:R2:W-:Y:S01]  /*161a0*/  @!P3 ST.E.64 [R2.64], R96 ;  /* 0x000000600200b985 */ /* 0x0005e2000c101b0a */
[----:B---3--:R-:W-:Y:S02]  /*161b0*/  @!P2 LEA R8, P3, R10, R0, 0x2 ;  /* 0x000000000a08a211 */ /* 0x008fe400078610ff */
[----:B------:R-:W-:Y:S02]  /*161c0*/  SHF.R.S32.HI R12, RZ, 0x1f, R12 ;  /* 0x0000001fff0c7819 */ /* 0x000fe4000001140c */
[----:B------:R-:W-:-:S02]  /*161d0*/  ISETP.GE.AND P5, PT, R5, c[0x0][0x3c8], PT ;  /* 0x0000f20005007a0c */ /* 0x000fc40003fa6270 */
[----:B------:R-:W-:Y:S02]  /*161e0*/  @!P2 LEA.HI.X R9, R10, R4, R12, 0x2, P3 ;  /* 0x000000040a09a211 */ /* 0x000fe400018f140c */
[C---:B------:R-:W-:Y:S02]  /*161f0*/  IADD3 R12, R248.reuse, 0x50, RZ ;  /* 0x00000050f80c7810 */ /* 0x040fe40007ffe0ff */
[----:B-1----:R-:W-:Y:S01]  /*16200*/  @!P1 LEA R6, P6, R15, R0, 0x2 ;  /* 0x000000000f069211 */ /* 0x002fe200078c10ff */
[----:B------:R1:W-:Y:S01]  /*16210*/  @!P2 ST.E.64 [R8.64], R122 ;  /* 0x0000007a0800a985 */ /* 0x0003e2000c101b0a */
[----:B------:R-:W-:Y:S02]  /*16220*/  SHF.R.S32.HI R12, RZ, 0x1f, R12 ;  /* 0x0000001fff0c7819 */ /* 0x000fe4000001140c */
[----:B------:R-:W-:-:S09]  /*16230*/  IADD3 R10, R248, 0x68, RZ ;  /* 0x00000068f80a7810 */ /* 0x000fd20007ffe0ff */
[----:B--2---:R-:W-:-:S04]  /*16240*/  P2R R2, PR, RZ, 0x40 ;  /* 0x00000040ff027803 */ /* 0x004fc80000000000 */
[----:B------:R-:W-:Y:S02]  /*16250*/  ISETP.NE.AND P3, PT, R2, RZ, PT ;  /* 0x000000ff0200720c */ /* 0x000fe40003f65270 */
[----:B------:R-:W-:Y:S02]  /*16260*/  @!P0 LEA R2, P6, R11, R0, 0x2 ;  /* 0x000000000b028211 */ /* 0x000fe400078c10ff */
[-C--:B------:R-:W-:Y:S02]  /*16270*/  @!P1 LEA.HI.X R7, R15, R4.reuse, R13, 0x2, P3 ;  /* 0x000000040f079211 */ /* 0x080fe400018f140d */
[----:B------:R-:W-:Y:S02]  /*16280*/  @!P0 LEA.HI.X R3, R11, R4, R12, 0x2, P6 ;  /* 0x000000040b038211 */ /* 0x000fe400030f140c */
[C---:B------:R-:W-:Y:S01]  /*16290*/  IADD3 R13, R248.reuse, 0x58, RZ ;  /* 0x00000058f80d7810 */ /* 0x040fe20007ffe0ff */
[----:B------:R2:W-:Y:S01]  /*162a0*/  @!P1 ST.E.64 [R6.64], R110 ;  /* 0x0000006e06009985 */ /* 0x0005e2000c101b0a */
[----:B------:R-:W-:-:S02]  /*162b0*/  IADD3 R12, R248, 0x78, RZ ;  /* 0x00000078f80c7810 */ /* 0x000fc40007ffe0ff */
[----:B------:R-:W-:Y:S01]  /*162c0*/  ISETP.GE.AND P3, PT, R10, c[0x0][0x3c8], PT ;  /* 0x0000f2000a007a0c */ /* 0x000fe20003f66270 */
[----:B------:R3:W-:Y:S01]  /*162d0*/  @!P0 ST.E.64 [R2.64], R38 ;  /* 0x0000002602008985 */ /* 0x0007e2000c101b0a */
[C---:B-1----:R-:W-:Y:S02]  /*162e0*/  @!P5 LEA R8, P0, R5.reuse, R0, 0x2 ;  /* 0x000000000508d211 */ /* 0x042fe400078010ff */
[----:B------:R-:W-:Y:S02]  /*162f0*/  SHF.R.S32.HI R13, RZ, 0x1f, R13 ;  /* 0x0000001fff0d7819 */ /* 0x000fe4000001140d */
[----:B------:R-:W-:Y:S02]  /*16300*/  IADD3 R15, R248, 0x60, RZ ;  /* 0x00000060f80f7810 */ /* 0x000fe40007ffe0ff */
[----:B------:R-:W-:Y:S02]  /*16310*/  ISETP.GE.AND P1, PT, R12, c[0x0][0x3c8], PT ;  /* 0x0000f2000c007a0c */ /* 0x000fe40003f26270 */
[----:B------:R-:W-:-:S02]  /*16320*/  @!P5 LEA.HI.X R9, R5, R4, R13, 0x2, P0 ;  /* 0x000000040509d211 */ /* 0x000fc400000f140d */
[----:B------:R-:W-:Y:S02]  /*16330*/  SHF.R.S32.HI R15, RZ, 0x1f, R15 ;  /* 0x0000001fff0f7819 */ /* 0x000fe4000001140f */
[C---:B------:R-:W-:Y:S01]  /*16340*/  IADD3 R11, R248.reuse, 0x70, RZ ;  /* 0x00000070f80b7810 */ /* 0x040fe20007ffe0ff */
[----:B------:R1:W-:Y:S01]  /*16350*/  @!P5 ST.E.64 [R8.64], R124 ;  /* 0x0000007c0800d985 */ /* 0x0003e2000c101b0a */
[C---:B------:R-:W-:Y:S02]  /*16360*/  IADD3 R13, R248.reuse, 0x68, RZ ;  /* 0x00000068f80d7810 */ /* 0x040fe40007ffe0ff */
[----:B------:R-:W-:Y:S02]  /*16370*/  ISETP.GE.AND P2, PT, R11, c[0x0][0x3c8], PT ;  /* 0x0000f2000b007a0c */ /* 0x000fe40003f46270 */
[----:B------:R-:W-:Y:S02]  /*16380*/  SHF.R.S32.HI R13, RZ, 0x1f, R13 ;  /* 0x0000001fff0d7819 */ /* 0x000fe4000001140d */
[----:B------:R-:W-:-:S02]  /*16390*/  IADD3 R5, R248, 0x80, RZ ;  /* 0x00000080f8057810 */ /* 0x000fc40007ffe0ff */
[----:B--2---:R-:W-:-:S13]  /*163a0*/  @!P4 LEA R6, P6, R14, R0, 0x2 ;  /* 0x000000000e06c211 */ /* 0x004fda00078c10ff */
[----:B---3--:R-:W-:-:S04]  /*163b0*/  P2R R2, PR, RZ, 0x40 ;  /* 0x00000040ff027803 */ /* 0x008fc80000000000 */
[----:B------:R-:W-:Y:S02]  /*163c0*/  ISETP.NE.AND P0, PT, R2, RZ, PT ;  /* 0x000000ff0200720c */ /* 0x000fe40003f05270 */
[----:B------:R-:W-:Y:S02]  /*163d0*/  @!P3 LEA R2, P6, R10, R0, 0x2 ;  /* 0x000000000a02b211 */ /* 0x000fe400078c10ff */
[-C--:B------:R-:W-:Y:S02]  /*163e0*/  @!P4 LEA.HI.X R7, R14, R4.reuse, R15, 0x2, P0 ;  /* 0x000000040e07c211 */ /* 0x080fe400000f140f */
[----:B------:R-:W-:Y:S02]  /*163f0*/  @!P3 LEA.HI.X R3, R10, R4, R13, 0x2, P6 ;  /* 0x000000040a03b211 */ /* 0x000fe400030f140d */
[----:B------:R-:W-:Y:S01]  /*16400*/  IADD3 R13, R248, 0x70, RZ ;  /* 0x00000070f80d7810 */ /* 0x000fe20007ffe0ff */
[----:B------:R2:W-:Y:S01]  /*16410*/  @!P4 ST.E.64 [R6.64], R54 ;  /* 0x000000360600c985 */ /* 0x0005e2000c101b0a */
[----:B------:R-:W-:-:S02]  /*16420*/  ISETP.GE.AND P0, PT, R5, c[0x0][0x3c8], PT ;  /* 0x0000f20005007a0c */ /* 0x000fc40003f06270 */
[----:B------:R-:W-:Y:S01]  /*16430*/  SHF.R.S32.HI R13, RZ, 0x1f, R13 ;  /* 0x0000001fff0d7819 */ /* 0x000fe2000001140d */
[----:B------:R3:W-:Y:S01]  /*16440*/  @!P3 ST.E.64 [R2.64], R42 ;  /* 0x0000002a0200b985 */ /* 0x0007e2000c101b0a */
[C---:B-1----:R-:W-:Y:S02]  /*16450*/  @!P2 LEA R8, P3, R11.reuse, R0, 0x2 ;  /* 0x000000000b08a211 */ /* 0x042fe400078610ff */
[C---:B------:R-:W-:Y:S02]  /*16460*/  IADD3 R14, R248.reuse, 0x88, RZ ;  /* 0x00000088f80e7810 */ /* 0x040fe40007ffe0ff */
[----:B------:R-:W-:Y:S02]  /*16470*/  @!P2 LEA.HI.X R9, R11, R4, R13, 0x2, P3 ;  /* 0x000000040b09a211 */ /* 0x000fe400018f140d */
[C---:B------:R-:W-:Y:S02]  /*16480*/  IADD3 R13, R248.reuse, 0x78, RZ ;  /* 0x00000078f80d7810 */ /* 0x040fe40007ffe0ff */
[----:B------:R-:W-:Y:S01]  /*16490*/  IADD3 R11, R248, 0x80, RZ ;  /* 0x00000080f80b7810 */ /* 0x000fe20007ffe0ff */
[----:B------:R-:W-:Y:S01]  /*164a0*/  @!P2 ST.E.64 [R8.64], R128 ;  /* 0x000000800800a985 */ /* 0x000fe2000c101b0a */
[----:B------:R-:W-:-:S02]  /*164b0*/  ISETP.GE.AND P5, PT, R14, c[0x0][0x3c8], PT ;  /* 0x0000f2000e007a0c */ /* 0x000fc40003fa6270 */
[C---:B------:R-:W-:Y:S02]  /*164c0*/  IADD3 R10, R248.reuse, 0x90, RZ ;  /* 0x00000090f80a7810 */ /* 0x040fe40007ffe0ff */
[----:B------:R-:W-:Y:S02]  /*164d0*/  SHF.R.S32.HI R13, RZ, 0x1f, R13 ;  /* 0x0000001fff0d7819 */ /* 0x000fe4000001140d */
[----:B------:R-:W-:Y:S02]  /*164e0*/  SHF.R.S32.HI R11, RZ, 0x1f, R11 ;  /* 0x0000001fff0b7819 */ /* 0x000fe4000001140b */
[----:B------:R-:W-:-:S04]  /*164f0*/  IADD3 R15, R248, 0xa0, RZ ;  /* 0x000000a0f80f7810 */ /* 0x000fc80007ffe0ff */
[----:B------:R-:W-:Y:S02]  /*16500*/  ISETP.GE.AND P2, PT, R15, c[0x0][0x3c8], PT ;  /* 0x0000f2000f007a0c */ /* 0x000fe40003f46270 */
[-C--:B--2---:R-:W-:Y:S02]  /*16510*/  @!P1 LEA R6, P4, R12, R0.reuse, 0x2 ;  /* 0x000000000c069211 */ /* 0x084fe400078810ff */
[----:B---3--:R-:W-:-:S11]  /*16520*/  @!P0 LEA R2, P6, R5, R0, 0x2 ;  /* 0x0000000005028211 */ /* 0x008fd600078c10ff */
[----:B------:R-:W-:Y:S02]  /*16530*/  P2R R3, PR, RZ, 0x10 ;  /* 0x00000010ff037803 */ /* 0x000fe40000000000 */
[----:B------:R-:W-:Y:S02]  /*16540*/  ISETP.GE.AND P4, PT, R10, c[0x0][0x3c8], PT ;  /* 0x0000f2000a007a0c */ /* 0x000fe40003f86270 */
[----:B------:R-:W-:Y:S02]  /*16550*/  ISETP.NE.AND P3, PT, R3, RZ, PT ;  /* 0x000000ff0300720c */ /* 0x000fe40003f65270 */
[-C--:B------:R-:W-:Y:S02]  /*16560*/  @!P0 LEA.HI.X R3, R5, R4.reuse, R11, 0x2, P6 ;  /* 0x0000000405038211 */ /* 0x080fe400030f140b */
[----:B------:R-:W-:Y:S02]  /*16570*/  @!P1 LEA.HI.X R7, R12, R4, R13, 0x2, P3 ;  /* 0x000000040c079211 */ /* 0x000fe400018f140d */
[----:B------:R-:W-:-:S02]  /*16580*/  IADD3 R12, R248, 0x98, RZ ;  /* 0x00000098f80c7810 */ /* 0x000fc40007ffe0ff */
[----:B------:R-:W-:Y:S01]  /*16590*/  IADD3 R11, R248, 0x90, RZ ;  /* 0x00000090f80b7810 */ /* 0x000fe20007ffe0ff */
[----:B------:R1:W-:Y:S01]  /*165a0*/  @!P1 ST.E.64 [R6.64], R62 ;  /* 0x0000003e06009985 */ /* 0x0003e2000c101b0a */
[----:B------:R-:W-:Y:S02]  /*165b0*/  ISETP.GE.AND P3, PT, R12, c[0x0][0x3c8], PT ;  /* 0x0000f2000c007a0c */ /* 0x000fe40003f66270 */
[----:B------:R-:W-:Y:S01]  /*165c0*/  SHF.R.S32.HI R11, RZ, 0x1f, R11 ;  /* 0x0000001fff0b7819 */ /* 0x000fe2000001140b */
[----:B------:R2:W-:Y:S01]  /*165d0*/  @!P0 ST.E.64 [R2.64], R46 ;  /* 0x0000002e02008985 */ /* 0x0005e2000c101b0a */
[C---:B------:R-:W-:Y:S02]  /*165e0*/  IADD3 R13, R248.reuse, 0xa8, RZ ;  /* 0x000000a8f80d7810 */ /* 0x040fe40007ffe0ff */
[----:B------:R-:W-:Y:S02]  /*165f0*/  IADD3 R5, R248, 0xb0, RZ ;  /* 0x000000b0f8057810 */ /* 0x000fe40007ffe0ff */
[----:B------:R-:W-:-:S02]  /*16600*/  ISETP.GE.AND P1, PT, R13, c[0x0][0x3c8], PT ;  /* 0x0000f2000d007a0c */ /* 0x000fc40003f26270 */
[----:B-1----:R-:W-:-:S04]  /*16610*/  @!P5 LEA R6, P0, R14, R0, 0x2 ;  /* 0x000000000e06d211 */ /* 0x002fc800078010ff */
[----:B------:R-:W-:Y:S02]  /*16620*/  @!P5 LEA.HI.X R7, R14, R4, R16, 0x2, P0 ;  /* 0x000000040e07d211 */ /* 0x000fe400000f1410 */
[----:B--2---:R-:W-:Y:S02]  /*16630*/  @!P4 LEA R2, P6, R10, R0, 0x2 ;  /* 0x000000000a02c211 */ /* 0x004fe400078c10ff */
[----:B------:R-:W-:Y:S01]  /*16640*/  IADD3 R14, R248, 0x98, RZ ;  /* 0x00000098f80e7810 */ /* 0x000fe20007ffe0ff */
[----:B------:R-:W-:Y:S01]  /*16650*/  @!P5 ST.E.64 [R6.64], R66 ;  /* 0x000000420600d985 */ /* 0x000fe2000c101b0a */
[----:B------:R-:W-:Y:S02]  /*16660*/  @!P4 LEA.HI.X R3, R10, R4, R11, 0x2, P6 ;  /* 0x000000040a03c211 */ /* 0x000fe400030f140b */
[----:B------:R-:W-:Y:S02]  /*16670*/  @!P3 LEA R10, P5, R12, R0, 0x2 ;  /* 0x000000000c0ab211 */ /* 0x000fe400078a10ff */
[----:B------:R-:W-:Y:S01]  /*16680*/  ISETP.GE.AND P0, PT, R5, c[0x0][0x3c8], PT ;  /* 0x0000f20005007a0c */ /* 0x000fe20003f06270 */
[----:B------:R1:W-:Y:S01]  /*16690*/  @!P4 ST.E.64 [R2.64], R70 ;  /* 0x000000460200c985 */ /* 0x0003e2000c101b0a */
[----:B------:R-:W-:-:S02]  /*166a0*/  SHF.R.S32.HI R14, RZ, 0x1f, R14 ;  /* 0x0000001fff0e7819 */ /* 0x000fc4000001140e */
[----:B------:R-:W-:Y:S02]  /*166b0*/  IADD3 R16, R248, 0xa0, RZ ;  /* 0x000000a0f8107810 */ /* 0x000fe40007ffe0ff */
[----:B------:R-:W-:Y:S02]  /*166c0*/  @!P2 LEA R8, P6, R15, R0, 0x2 ;  /* 0x000000000f08a211 */ /* 0x000fe400078c10ff */
[----:B------:R-:W-:-:S04]  /*166d0*/  SHF.R.S32.HI R16, RZ, 0x1f, R16 ;  /* 0x0000001fff107819 */ /* 0x000fc80000011410 */
[----:B------:R-:W-:Y:S02]  /*166e0*/  @!P2 LEA.HI.X R9, R15, R4, R16, 0x2, P6 ;  /* 0x000000040f09a211 */ /* 0x000fe400030f1410 */
[----:B-1----:R-:W-:Y:S02]  /*166f0*/  P2R R2, PR, RZ, 0x20 ;  /* 0x00000020ff027803 */ /* 0x002fe40000000000 */
[----:B------:R-:W-:Y:S02]  /*16700*/  @!P1 LEA R6, P5, R13, R0, 0x2 ;  /* 0x000000000d069211 */ /* 0x000fe400078a10ff */
[----:B------:R-:W-:-:S04]  /*16710*/  ISETP.NE.AND P4, PT, R2, RZ, PT ;  /* 0x000000ff0200720c */ /* 0x000fc80003f85270 */
[----:B------:R-:W-:Y:S02]  /*16720*/  @!P3 LEA.HI.X R11, R12, R4, R14, 0x2, P4 ;  /* 0x000000040c0bb211 */ /* 0x000fe400020f140e */
[C---:B------:R-:W-:Y:S02]  /*16730*/  IADD3 R14, R248.reuse, 0xa8, RZ ;  /* 0x000000a8f80e7810 */ /* 0x040fe40007ffe0ff */
[----:B------:R-:W-:Y:S01]  /*16740*/  IADD3 R12, R248, 0xb0, RZ ;  /* 0x000000b0f80c7810 */ /* 0x000fe20007ffe0ff */
[----:B------:R1:W-:Y:S01]  /*16750*/  @!P3 ST.E.64 [R10.64], R82 ;  /* 0x000000520a00b985 */ /* 0x0003e2000c101b0a */
[----:B------:R-:W-:Y:S02]  /*16760*/  SHF.R.S32.HI R14, RZ, 0x1f, R14 ;  /* 0x0000001fff0e7819 */ /* 0x000fe4000001140e */
[----:B------:R-:W-:Y:S01]  /*16770*/  SHF.R.S32.HI R12, RZ, 0x1f, R12 ;  /* 0x0000001fff0c7819 */ /* 0x000fe2000001140c */
[----:B------:R1:W-:Y:S01]  /*16780*/  @!P2 ST.E.64 [R8.64], R78 ;  /* 0x0000004e0800a985 */ /* 0x0003e2000c101b0a */
[----:B------:R-:W-:-:S02]  /*16790*/  @!P0 LEA R2, P4, R5, R0, 0x2 ;  /* 0x0000000005028211 */ /* 0x000fc400078810ff */
[-C--:B------:R-:W-:Y:S02]  /*167a0*/  @!P1 LEA.HI.X R7, R13, R4.reuse, R14, 0x2, P5 ;  /* 0x000000040d079211 */ /* 0x080fe400028f140e */
[----:B------:R-:W-:Y:S02]  /*167b0*/  @!P0 LEA.HI.X R3, R5, R4, R12, 0x2, P4 ;  /* 0x0000000405038211 */ /* 0x000fe400020f140c */
[----:B------:R-:W-:Y:S01]  /*167c0*/  IADD3 R5, R248, 0xb8, RZ ;  /* 0x000000b8f8057810 */ /* 0x000fe20007ffe0ff */
[----:B------:R1:W-:Y:S04]  /*167d0*/  @!P1 ST.E.64 [R6.64], R74 ;  /* 0x0000004a06009985 */ /* 0x0003e8000c101b0a */
[----:B------:R1:W-:Y:S01]  /*167e0*/  @!P0 ST.E.64 [R2.64], R58 ;  /* 0x0000003a02008985 */ /* 0x0003e2000c101b0a */
[----:B------:R-:W-:-:S13]  /*167f0*/  ISETP.GE.AND P0, PT, R5, c[0x0][0x3c8], PT ;  /* 0x0000f20005007a0c */ /* 0x000fda0003f06270 */
[----:B------:R-:W-:Y:S05]  /*16800*/  @P0 BRA `(.L_x_296) ;  /* 0x00000c4000000947 */ /* 0x000fea0003800000 */
[----:B------:R-:W-:Y:S02]  /*16810*/  IADD3 R12, R248, 0xb8, RZ ;  /* 0x000000b8f80c7810 */ /* 0x000fe40007ffe0ff */
[----:B-1----:R-:W-:Y:S02]  /*16820*/  LEA R2, P0, R5, R0, 0x2 ;  /* 0x0000000005027211 */ /* 0x002fe400078010ff */
[----:B------:R-:W-:-:S04]  /*16830*/  SHF.R.S32.HI R12, RZ, 0x1f, R12 ;  /* 0x0000001fff0c7819 */ /* 0x000fc8000001140c */
[----:B------:R-:W-:-:S05]  /*16840*/  LEA.HI.X R3, R5, R4, R12, 0x2, P0 ;  /* 0x0000000405037211 */ /* 0x000fca00000f140c */
[----:B------:R1:W-:Y:S01]  /*16850*/  ST.E.64 [R2.64], R50 ;  /* 0x0000003202007985 */ /* 0x0003e2000c101b0a */
[----:B------:R-:W-:Y:S05]  /*16860*/  BRA `(.L_x_296) ;  /* 0x00000be000007947 */ /* 0x000fea0003800000 */
.L_x_281:
        /* <DEDUP_REMOVED lines=10> */
[----:B------:R-:W-:-:S05]  /*16910*/  @P2 IADD3.X R5, R242, c[0x0][0x50c], RZ, P0, !PT ;  /* 0x00014300f2052a10 */ /* 0x000fca00007fe4ff */
[----:B------:R2:W5:Y:S01]  /*16920*/  @P2 LDG.E R19, [R4.64] ;  /* 0x0000000a04132981 */ /* 0x000562000c1e1900 */
[----:B------:R-:W-:-:S04]  /*16930*/  ISETP.NE.AND P0, PT, R245, RZ, PT ;  /* 0x000000fff500720c */ /* 0x000fc80003f05270 */
[----:B------:R-:W-:Y:S01]  /*16940*/  SEL R18, R245, c[0x0][0x3d4], P0 ;  /* 0x0000f500f5127a07 */ /* 0x000fe20000000000 */
[----:B------:R-:W-:Y:S05]  /*16950*/  @P2 BRA `(.L_x_302) ;  /* 0x0000004000002947 */ /* 0x000fea0003800000 */
[----:B------:R-:W-:Y:S05]  /*16960*/  @!P3 BRA `(.L_x_302) ;  /* 0x000000300000b947 */ /* 0x000fea0003800000 */
[----:B--2---:R2:W3:Y:S04]  /*16970*/  LDG.E R4, [R2.64] ;  /* 0x0000000a02047981 */ /* 0x0044e8000c1e1900 */
[----:B--2---:R-:W3:Y:S02]  /*16980*/  LDG.E R2, [R2.64+0x4] ;  /* 0x0000040a02027981 */ /* 0x004ee4000c1e1900 */
[----:B---3-5:R-:W-:Y:S02]  /*16990*/  IADD3 R19, -R4, R2, RZ ;  /* 0x0000000204137210 */ /* 0x028fe40007ffe1ff */
.L_x_302:
[----:B--2---:R-:W2:Y:S01]  /*169a0*/  S2R R5, SR_TID.X ;  /* 0x0000000000057919 */ /* 0x004ea20000002100 */
        /* <DEDUP_REMOVED lines=30> */
[-C--:B-----5:R-:W-:Y:S01]  /*16b90*/  IMAD R10, R17, R5.reuse, RZ ;  /* 0x00000005110a7224 */ /* 0x0a0fe200078e02ff */
[----:B------:R-:W-:Y:S02]  /*16ba0*/  @P0 SHF.R.U32.HI R2, RZ, c[0x0][0x4f0], R20 ;  /* 0x00013c00ff020a19 */ /* 0x000fe40000011614 */
[----:B------:R-:W-:Y:S01]  /*16bb0*/  IADD3 R20, P1, P0, R6, R8, R0 ;  /* 0x0000000806147210 */ /* 0x000fe2000783e000 */
[----:B------:R-:W-:Y:S01]  /*16bc0*/  IMAD.WIDE.U32 R8, R16, R5, RZ ;  /* 0x0000000510087225 */ /* 0x000fe200078e00ff */
[--C-:B------:R-:W-:Y:S02]  /*16bd0*/  SHF.R.S32.HI R5, RZ, 0x1f, R2.reuse ;  /* 0x0000001fff057819 */ /* 0x100fe40000011402 */
[----:B------:R-:W-:Y:S01]  /*16be0*/  IADD3.X R11, R7, R11, R15, P1, P0 ;  /* 0x0000000b070b7210 */ /* 0x000fe20000fe040f */
[----:B------:R-:W-:Y:S01]  /*16bf0*/  IMAD.MOV R6, RZ, RZ, -R2 ;  /* 0x000000ffff067224 */ /* 0x000fe200078e0a02 */
[----:B------:R-:W-:Y:S01]  /*16c00*/  IADD3 R9, R9, R10, RZ ;  /* 0x0000000a09097210 */ /* 0x000fe20007ffe0ff */
[----:B------:R-:W-:Y:S01]  /*16c10*/  IMAD.MOV.U32 R10, RZ, RZ, c[0x0][0x4a8] ;  /* 0x00012a00ff0a7624 */ /* 0x000fe200078e00ff */
[----:B------:R-:W-:Y:S01]  /*16c20*/  IADD3 R8, P1, P0, R2, R20, R8 ;  /* 0x0000001402087210 */ /* 0x000fe2000783e008 */
[----:B------:R-:W-:-:S03]  /*16c30*/  IMAD R6, R6, c[0x0][0x4e8], R14 ;  /* 0x00013a0006067a24 */ /* 0x000fc600078e020e */
[----:B------:R-:W-:Y:S01]  /*16c40*/  IADD3.X R9, R5, R11, R9, P1, P0 ;  /* 0x0000000b05097210 */ /* 0x000fe20000fe0409 */
[----:B-1----:R-:W-:Y:S01]  /*16c50*/  IMAD R2, R13, R6, RZ ;  /* 0x000000060d027224 */ /* 0x002fe200078e02ff */
[----:B------:R-:W-:Y:S02]  /*16c60*/  SHF.R.S32.HI R7, RZ, 0x1f, R6 ;  /* 0x0000001fff077819 */ /* 0x000fe40000011406 */
[----:B------:R-:W-:-:S03]  /*16c70*/  MOV R5, c[0x0][0x4ac] ;  /* 0x00012b0000057a02 */ /* 0x000fc60000000f00 */
[C---:B------:R-:W-:Y:S01]  /*16c80*/  IMAD R2, R12.reuse, R7, R2 ;  /* 0x000000070c027224 */ /* 0x040fe200078e0202 */
[----:B------:R-:W-:Y:S01]  /*16c90*/  SEL R5, R5, c[0x0][0x454], P2 ;  /* 0x0001150005057a07 */ /* 0x000fe20001000000 */
[----:B------:R-:W-:Y:S01]  /*16ca0*/  IMAD.WIDE.U32 R6, R12, R6, R8 ;  /* 0x000000060c067225 */ /* 0x000fe200078e0008 */
[----:B------:R-:W-:-:S03]  /*16cb0*/  SEL R8, R10, c[0x0][0x450], P2 ;  /* 0x000114000a087a07 */ /* 0x000fc60001000000 */
[----:B------:R-:W-:Y:S01]  /*16cc0*/  IMAD.IADD R2, R7, 0x1, R2 ;  /* 0x0000000107027824 */ /* 0x000fe200078e0202 */
[----:B------:R-:W-:-:S04]  /*16cd0*/  LEA R8, P0, R6, R8, 0x2 ;  /* 0x0000000806087211 */ /* 0x000fc800078010ff */
[----:B------:R-:W-:Y:S02]  /*16ce0*/  LEA.HI.X R9, R6, R5, R2, 0x2, P0 ;  /* 0x0000000506097211 */ /* 0x000fe400000f1402 */
[----:B------:R-:W-:-:S05]  /*16cf0*/  MOV R2, 0xff800000 ;  /* 0xff80000000027802 */ /* 0x000fca0000000f00 */
[----:B------:R1:W-:Y:S02]  /*16d00*/  STG.E [R8.64], R2 ;  /* 0x0000000208007986 */ /* 0x0003e4000c10190a */
.L_x_304:
[----:B------:R-:W-:Y:S05]  /*16d10*/  BSYNC B0 ;  /* 0x0000000000007941 */ /* 0x000fea0003800000 */
.L_x_303:
[----:B------:R-:W-:-:S13]  /*16d20*/  ISETP.GT.AND P0, PT, R18, 0x1, PT ;  /* 0x000000011200780c */ /* 0x000fda0003f04270 */
[----:B------:R-:W-:Y:S05]  /*16d30*/  @P0 BRA `(.L_x_296) ;  /* 0x0000071000000947 */ /* 0x000fea0003800000 */
[----:B------:R-:W-:Y:S01]  /*16d40*/  MOV R5, c[0x0][0x4e8] ;  /* 0x00013a0000057a02 */ /* 0x000fe20000000f00 */
[----:B-1----:R-:W-:Y:S01]  /*16d50*/  IMAD R2, R15, c[0x0][0x3a0], RZ ;  /* 0x0000e8000f027a24 */ /* 0x002fe200078e02ff */
[----:B------:R-:W-:Y:S01]  /*16d60*/  LEA R11, R237, R247, 0x7 ;  /* 0x000000f7ed0b7211 */ /* 0x000fe200078e38ff */
[----:B------:R-:W-:Y:S01]  /*16d70*/  IMAD.WIDE.U32 R6, R0, c[0x0][0x3a0], RZ ;  /* 0x0000e80000067a25 */ /* 0x000fe200078e00ff */
[----:B------:R-:W-:-:S03]  /*16d80*/  ISETP.NE.AND P0, PT, R5, 0x1, PT ;  /* 0x000000010500780c */ /* 0x000fc60003f05270 */
[----:B------:R-:W-:Y:S01]  /*16d90*/  IMAD R0, R0, c[0x0][0x3a4], R2 ;  /* 0x0000e90000007a24 */ /* 0x000fe200078e0202 */
[----:B------:R-:W-:Y:S01]  /*16da0*/  LEA R2, R237, R213, 0x7 ;  /* 0x000000d5ed027211 */ /* 0x000fe200078e38ff */
[----:B------:R-:W-:-:S03]  /*16db0*/  IMAD R8, R21, c[0x0][0x3f0], RZ ;  /* 0x0000fc0015087a24 */ /* 0x000fc600078e02ff */
[----:B------:R-:W-:Y:S01]  /*16dc0*/  IADD3 R7, R7, R0, RZ ;  /* 0x0000000007077210 */ /* 0x000fe20007ffe0ff */
[----:B------:R-:W-:Y:S01]  /*16dd0*/  IMAD R9, R3, c[0x0][0x3f4], R8 ;  /* 0x0000fd0003097a24 */ /* 0x000fe200078e0208 */
[----:B------:R-:W-:-:S03]  /*16de0*/  MOV R0, R2 ;  /* 0x0000000200007202 */ /* 0x000fc60000000f00 */
[----:B------:R-:W-:-:S04]  /*16df0*/  @P0 IMAD.HI.U32 R5, R2, c[0x0][0x4ec], RZ ;  /* 0x00013b0002050a27 */ /* 0x000fc800078e00ff */
[----:B------:R-:W-:Y:S01]  /*16e00*/  IMAD.WIDE.U32 R6, R4, c[0x0][0x3e8], R6 ;  /* 0x0000fa0004067a25 */ /* 0x000fe200078e0006 */
[----:B------:R-:W-:-:S03]  /*16e10*/  @P0 SHF.R.U32.HI R0, RZ, c[0x0][0x4f0], R5 ;  /* 0x00013c00ff000a19 */ /* 0x000fc60000011605 */
[----:B------:R-:W-:Y:S01]  /*16e20*/  IMAD R5, R4, c[0x0][0x3ec], R7 ;  /* 0x0000fb0004057a24 */ /* 0x000fe200078e0207 */
[----:B------:R-:W-:Y:S02]  /*16e30*/  MOV R4, R6 ;  /* 0x0000000600047202 */ /* 0x000fe40000000f00 */
[----:B------:R-:W-:-:S03]  /*16e40*/  SHF.R.S32.HI R8, RZ, 0x1f, R0 ;  /* 0x0000001fff087819 */ /* 0x000fc60000011400 */
[----:B------:R-:W-:Y:S01]  /*16e50*/  IMAD.WIDE.U32 R6, R3, c[0x0][0x3f0], R4 ;  /* 0x0000fc0003067a25 */ /* 0x000fe200078e0004 */
[----:B------:R-:W-:-:S03]  /*16e60*/  IADD3 R4, -R0, RZ, RZ ;  /* 0x000000ff00047210 */ /* 0x000fc60007ffe1ff */
[----:B------:R-:W-:Y:S01]  /*16e70*/  IMAD R5, R8, c[0x0][0x3e0], RZ ;  /* 0x0000f80008057a24 */ /* 0x000fe200078e02ff */
[----:B------:R-:W-:Y:S01]  /*16e80*/  IADD3 R3, R7, R9, RZ ;  /* 0x0000000907037210 */ /* 0x000fe20007ffe0ff */
[----:B------:R-:W-:Y:S01]  /*16e90*/  IMAD R4, R4, c[0x0][0x4e8], R2 ;  /* 0x00013a0004047a24 */ /* 0x000fe200078e0202 */
[----:B------:R-:W-:Y:S01]  /*16ea0*/  MOV R2, R6 ;  /* 0x0000000600027202 */ /* 0x000fe20000000f00 */
[----:B------:R-:W-:-:S04]  /*16eb0*/  IMAD R5, R0, c[0x0][0x3e4], R5 ;  /* 0x0000f90000057a24 */ /* 0x000fc800078e0205 */
        /* <DEDUP_REMOVED lines=11> */
.L_x_364:
[----:B------:R-:W-:Y:S05]  /*16f70*/  BRA.DIV ~URZ, `(.L_x_306) ;  /* 0x000025327f007947 */ /* 0x000fea000b800000 */
[----:B------:R3:W4:Y:S02]  /*16f80*/  SHFL.IDX PT, R0, R12, RZ, 0x181f ;  /* 0x00181fff0c007589 */ /* 0x00072400000e0000 */
.L_x_365:
[----:B------:R-:W-:Y:S01]  /*16f90*/  IMAD R10, R19, c[0x0][0x4e8], RZ ;  /* 0x00013a00130a7a24 */ /* 0x000fe200078e02ff */
[----:B------:R-:W-:Y:S04]  /*16fa0*/  BSSY B0, `(.L_x_307) ;  /* 0x000000f000007945 */ /* 0x000fe80003800000 */
        /* <DEDUP_REMOVED lines=14> */
.L_x_308:
[----:B------:R-:W-:Y:S05]  /*17090*/  BSYNC B0 ;  /* 0x0000000000007941 */ /* 0x000fea0003800000 */
.L_x_307:
[----:B------:R-:W-:Y:S05]  /*170a0*/  BRA.DIV ~URZ, `(.L_x_309) ;  /* 0x000024627f007947 */ /* 0x000fea000b800000 */
[----:B--2---:R2:W1:Y:S04]  /*170b0*/  SHFL.IDX PT, R4, R5, 0x1, 0x181f ;  /* 0x00381f0005047f89 */ /* 0x00446800000e0000 */
[----:B----4-:R2:W4:Y:S02]  /*170c0*/  SHFL.IDX PT, R0, R12, 0x1, 0x181f ;  /* 0x00381f000c007f89 */ /* 0x01052400000e0000 */
.L_x_366:
        /* <DEDUP_REMOVED lines=16> */
.L_x_311:
[----:B------:R-:W-:Y:S05]  /*171d0*/  BSYNC B0 ;  /* 0x0000000000007941 */ /* 0x000fea0003800000 */
.L_x_310:
[----:B------:R-:W-:Y:S05]  /*171e0*/  BRA.DIV ~URZ, `(.L_x_312) ;  /* 0x000023e27f007947 */ /* 0x000fea000b800000 */
[----:B-1----:R1:W2:Y:S02]  /*171f0*/  SHFL.IDX PT, R4, R5, 0x2, 0x181f ;  /* 0x00581f0005047f89 */ /* 0x0022a400000e0000 */
.L_x_367:
[----:B------:R-:W-:Y:S05]  /*17200*/  BRA.DIV ~URZ, `(.L_x_313) ;  /* 0x000024327f007947 */ /* 0x000fea000b800000 */
[----:B----4-:R4:W1:Y:S02]  /*17210*/  SHFL.IDX PT, R0, R12, 0x2, 0x181f ;  /* 0x00581f000c007f89 */ /* 0x01086400000e0000 */
.L_x_368:
[----:B------:R-:W-:Y:S01]  /*17220*/  IADD3 R2, R11, 0x40, RZ ;  /* 0x000000400b027810 */ /* 0x000fe20007ffe0ff */
[----:B------:R-:W-:Y:S03]  /*17230*/  BSSY B0, `(.L_x_314) ;  /* 0x000000f000007945 */ /* 0x000fe60003800000 */
[----:B------:R-:W-:-:S13]  /*17240*/  ISETP.GE.AND P0, PT, R2, R10, PT ;  /* 0x0000000a0200720c */ /* 0x000fda0003f06270 */
[----:B------:R-:W-:Y:S05]  /*17250*/  @P0 BRA `(.L_x_315) ;  /* 0x000000c000000947 */ /* 0x000fea0003800000 */
[----:B------:R-:W-:Y:S02]  /*17260*/  ISETP.GE.AND P2, PT, R210, c[0x0][0x3c8], PT ;  /* 0x0000f200d2007a0c */ /* 0x000fe40003f46270 */
[----:B------:R-:W-:Y:S02]  /*17270*/  ISETP.GE.AND P1, PT, R208, c[0x0][0x3c8], PT ;  /* 0x0000f200d0007a0c */ /* 0x000fe40003f26270 */
[----:B------:R-:W-:-:S09]  /*17280*/  ISETP.GE.AND P0, PT, R209, c[0x0][0x3c8], PT ;  /* 0x0000f200d1007a0c */ /* 0x000fd20003f06270 */
        /* <DEDUP_REMOVED lines=9> */
.L_x_315:
[----:B------:R-:W-:Y:S05]  /*17320*/  BSYNC B0 ;  /* 0x0000000000007941 */ /* 0x000fea0003800000 */
.L_x_314:
[----:B------:R-:W-:Y:S05]  /*17330*/  BRA.DIV ~URZ, `(.L_x_316) ;  /* 0x000023627f007947 */ /* 0x000fea000b800000 */
[----:B--2---:R2:W3:Y:S04]  /*17340*/  SHFL.IDX PT, R4, R5, 0x3, 0x181f ;  /* 0x00781f0005047f89 */ /* 0x0044e800000e0000 */
[----:B-1----:R2:W1:Y:S02]  /*17350*/  SHFL.IDX PT, R0, R12, 0x3, 0x181f ;  /* 0x00781f000c007f89 */ /* 0x00246400000e0000 */
.L_x_369:
[----:B------:R-:W-:-:S04]  /*17360*/  IADD3 R11, R11, 0x60, RZ ;  /* 0x000000600b0b7810 */ /* 0x000fc80007ffe0ff */
        /* <DEDUP_REMOVED lines=8> */
[-C--:B---3--:R-:W-:Y:S02]  /*173f0*/  @!P2 LEA.HI.X R9, R210, R4.reuse, R211, 0x1, P5 ;  /* 0x00000004d209a211 */ /* 0x088fe400028f0cd3 */
[-C--:B------:R-:W-:Y:S02]  /*17400*/  @!P1 LEA.HI.X R7, R208, R4.reuse, R225, 0x1, P4 ;  /* 0x00000004d0079211 */ /* 0x080fe400020f0ce1 */
[----:B------:R-:W-:Y:S01]  /*17410*/  @!P0 LEA.HI.X R3, R209, R4, R224, 0x1, P3 ;  /* 0x00000004d1038211 */ /* 0x000fe200018f0ce0 */
[----:B------:R1:W-:Y:S04]  /*17420*/  @!P2 ST.E.128 [R8.64], RZ ;  /* 0x000000ff0800a985 */ /* 0x0003e8000c101d0a */
[----:B------:R1:W-:Y:S04]  /*17430*/  @!P1 ST.E.128 [R6.64], RZ ;  /* 0x000000ff06009985 */ /* 0x0003e8000c101d0a */
[----:B------:R1:W-:Y:S02]  /*17440*/  @!P0 ST.E.128 [R2.64], RZ ;  /* 0x000000ff02008985 */ /* 0x0003e4000c101d0a */
.L_x_296:
[----:B------:R-:W-:Y:S05]  /*17450*/  BSYNC B1 ;  /* 0x0000000000017941 */ /* 0x000fea0003800000 */
.L_x_280:
[----:B------:R-:W-:-:S13]  /*17460*/  ISETP.NE.AND P0, PT, RZ, UR9, PT ;  /* 0x00000009ff007c0c */ /* 0x000fda000bf05270 */
[----:B------:R-:W-:Y:S01]  /*17470*/  @P0 WARPSYNC 0xffffffff ;  /* 0xffffffff00000948 */ /* 0x000fe20003800000 */
[----:B------:R-:W-:Y:S06]  /*17480*/  @P0 BAR.SYNC.DEFER_BLOCKING 0x5, 0x100 ;  /* 0x0144000000000b1d */ /* 0x000fec0000010000 */
[----:B------:R-:W4:Y:S04]  /*17490*/  @P0 LDS.128 R236, [0x18100] ;  /* 0x01810000ffec0984 */ /* 0x000f280000000c00 */
[----:B------:R-:W-:Y:S06]  /*174a0*/  @P0 BAR.ARV 0x4, 0x100 ;  /* 0x0104000000000b1d */ /* 0x000fec0000002000 */
[----:B------:R-:W-:Y:S05]  /*174b0*/  @P0 BRA `(.L_x_317) ;  /* 0x00000ae000000947 */ /* 0x000fea0003800000 */
[----:B-12---:R-:W1:Y:S01]  /*174c0*/  S2R R0, SR_TID.X ;  /* 0x0000000000007919 */ /* 0x006e620000002100 */
[----:B------:R-:W-:Y:S01]  /*174d0*/  IMAD.MOV.U32 R8, RZ, RZ, RZ ;  /* 0x000000ffff087224 */ /* 0x000fe200078e00ff */
[----:B-1----:R-:W-:-:S04]  /*174e0*/  LOP3.LUT R14, R0, 0x1f, RZ, 0xc0, !PT ;  /* 0x0000001f000e7812 */ /* 0x002fc800078ec0ff */
[----:B------:R-:W-:Y:S01]  /*174f0*/  ISETP.NE.AND P6, PT, R14, 0x1f, PT ;  /* 0x0000001f0e00780c */ /* 0x000fe20003fc5270 */
[----:B------:R-:W-:Y:S10]  /*17500*/  BRA.DIV ~URZ, `(.L_x_318) ;  /* 0x000022527f007947 */ /* 0x000ff4000b800000 */
[----:B------:R1:W2:Y:S02]  /*17510*/  SHFL.IDX PT, R9, R86, RZ, 0x1f ;  /* 0x00001fff56097589 */ /* 0x0002a400000e0000 */
.L_x_370:
[----:B------:R-:W-:Y:S05]  /*17520*/  BRA.DIV ~URZ, `(.L_x_319) ;  /* 0x000022a27f007947 */ /* 0x000fea000b800000 */
[----:B---3--:R3:W1:Y:S02]  /*17530*/  SHFL.IDX PT, R6, R86, 0x1, 0x1f ;  /* 0x00201f0056067f89 */ /* 0x00866400000e0000 */
.L_x_371:
[----:B----4-:R-:W-:Y:S02]  /*17540*/  IMAD.IADD R0, R239, 0x1, R14 ;  /* 0x00000001ef007824 */ /* 0x010fe400078e020e */
[----:B------:R-:W-:-:S03]  /*17550*/  IMAD.MOV.U32 R7, RZ, RZ, RZ ;  /* 0x000000ffff077224 */ /* 0x000fc600078e00ff */
[----:B------:R-:W-:-:S13]  /*17560*/  ISETP.GE.OR P0, PT, R0, c[0x0][0x53c], !P6 ;  /* 0x00014f0000007a0c */ /* 0x000fda0007706670 */
[----:B------:R-:W-:Y:S01]  /*17570*/  @!P0 MOV R2, 0x4 ;  /* 0x0000000400028802 */ /* 0x000fe20000000f00 */
[----:B------:R-:W-:-:S04]  /*17580*/  @!P0 IMAD.MOV.U32 R4, RZ, RZ, 0x4 ;  /* 0x00000004ff048424 */ /* 0x000fc800078e00ff */
[----:B------:R-:W-:-:S04]  /*17590*/  @!P0 IMAD.WIDE R4, R0, R4, c[0x0][0x580] ;  /* 0x0001600000048625 */ /* 0x000fc800078e0204 */
[----:B------:R-:W-:Y:S01]  /*175a0*/  @!P0 IMAD.WIDE R2, R0, R2, c[0x0][0x578] ;  /* 0x00015e0000028625 */ /* 0x000fe200078e0202 */
[----:B------:R-:W4:Y:S04]  /*175b0*/  @!P0 LDG.E R7, [R4.64] ;  /* 0x0000000a04078981 */ /* 0x000f28000c1e1900 */
[----:B------:R-:W4:Y:S01]  /*175c0*/  @!P0 LDG.E R8, [R2.64] ;  /* 0x0000000a02088981 */ /* 0x000f22000c1e1900 */
[C---:B------:R-:W-:Y:S02]  /*175d0*/  ISETP.GE.U32.AND P4, PT, R14.reuse, 0x10, PT ;  /* 0x000000100e00780c */ /* 0x040fe40003f86070 */
[C---:B------:R-:W-:Y:S02]  /*175e0*/  ISETP.GE.U32.AND P3, PT, R14.reuse, 0x8, PT ;  /* 0x000000080e00780c */ /* 0x040fe40003f66070 */
[----:B------:R-:W-:-:S02]  /*175f0*/  ISETP.GE.U32.AND P2, PT, R14, 0x4, PT ;  /* 0x000000040e00780c */ /* 0x000fc40003f46070 */
[C---:B------:R-:W-:Y:S02]  /*17600*/  ISETP.GE.U32.AND P1, PT, R14.reuse, 0x2, PT ;  /* 0x000000020e00780c */ /* 0x040fe40003f26070 */
[----:B------:R-:W-:Y:S02]  /*17610*/  ISETP.NE.AND P5, PT, R14, RZ, PT ;  /* 0x000000ff0e00720c */ /* 0x000fe40003fa5270 */
[----:B------:R-:W-:Y:S01]  /*17620*/  MOV R13, RZ ;  /* 0x000000ff000d7202 */ /* 0x000fe20000000f00 */
[----:B----4-:R-:W-:Y:S01]  /*17630*/  IMAD R0, R8, R7, RZ ;  /* 0x0000000708007224 */ /* 0x010fe200078e02ff */
[----:B------:R-:W-:Y:S07]  /*17640*/  BRA.DIV ~URZ, `(.L_x_320) ;  /* 0x000021f27f007947 */ /* 0x000fee000b800000 */
[----:B------:R4:W3:Y:S02]  /*17650*/  SHFL.UP PT, R4, R0, 0x1, RZ ;  /* 0x0420000000047989 */ /* 0x0008e400000e00ff */
.L_x_372:
[----:B---3--:R-:W-:-:S04]  /*17660*/  SEL R4, R4, RZ, P5 ;  /* 0x000000ff04047207 */ /* 0x008fc80002800000 */
[----:B----4-:R-:W-:Y:S01]  /*17670*/  IADD3 R0, R0, R4, RZ ;  /* 0x0000000400007210 */ /* 0x010fe20007ffe0ff */
[----:B------:R-:W-:Y:S05]  /*17680*/  BRA.DIV ~URZ, `(.L_x_321) ;  /* 0x000021f27f007947 */ /* 0x000fea000b800000 */
        /* <DEDUP_REMOVED lines=12> */
[----:B------:R3:W4:Y:S02]  /*17750*/  SHFL.IDX PT, R0, R4, 0x1f, 0x1f ;  /* 0x03e01f0004007f89 */ /* 0x00072400000e0000 */
.L_x_373:
[----:B----4-:R-:W-:Y:S01]  /*17760*/  IMAD R0, R0, c[0x0][0x538], RZ ;  /* 0x00014e0000007a24 */ /* 0x010fe200078e02ff */
[----:B------:R-:W-:Y:S04]  /*17770*/  BSSY B1, `(.L_x_322) ;  /* 0x000007d000017945 */ /* 0x000fe80003800000 */
[----:B-1----:R-:W-:-:S04]  /*17780*/  IADD3 R6, R0, R6, RZ ;  /* 0x0000000600067210 */ /* 0x002fc80007ffe0ff */
[----:B--2---:R-:W-:-:S13]  /*17790*/  ISETP.GT.AND P0, PT, R6, R9, PT ;  /* 0x000000090600720c */ /* 0x004fda0003f04270 */
[----:B------:R-:W-:Y:S05]  /*177a0*/  @P0 BRA `(.L_x_323) ;  /* 0x0000025000000947 */ /* 0x000fea0003800000 */
.L_x_327:
        /* <DEDUP_REMOVED lines=8> */
[----:B---3--:R-:W-:Y:S01]  /*17830*/  @!P0 MOV R4, 0x4 ;  /* 0x0000000400048802 */ /* 0x008fe20000000f00 */
[----:B------:R-:W-:-:S04]  /*17840*/  @!P0 IMAD.MOV.U32 R2, RZ, RZ, 0x4 ;  /* 0x00000004ff028424 */ /* 0x000fc800078e00ff */
[----:B------:R-:W-:-:S04]  /*17850*/  @!P0 IMAD.WIDE R4, R0, R4, c[0x0][0x580] ;  /* 0x0001600000048625 */ /* 0x000fc800078e0204 */
[----:B------:R-:W-:Y:S01]  /*17860*/  @!P0 IMAD.WIDE R2, R0, R2, c[0x0][0x578] ;  /* 0x00015e0000028625 */ /* 0x000fe200078e0202 */
[----:B------:R-:W2:Y:S04]  /*17870*/  @!P0 LDG.E R7, [R4.64] ;  /* 0x0000000a04078981 */ /* 0x000ea8000c1e1900 */
[----:B------:R-:W2:Y:S02]  /*17880*/  @!P0 LDG.E R8, [R2.64] ;  /* 0x0000000a02088981 */ /* 0x000ea4000c1e1900 */
[----:B--2---:R-:W-:Y:S01]  /*17890*/  IMAD R0, R8, R7, RZ ;  /* 0x0000000708007224 */ /* 0x004fe200078e02ff */
[----:B------:R-:W-:Y:S05]  /*178a0*/  BRA.DIV ~URZ, `(.L_x_325) ;  /* 0x000021727f007947 */ /* 0x000fea000b800000 */
[----:B------:R1:W2:Y:S02]  /*178b0*/  SHFL.UP PT, R2, R0, 0x1, RZ ;  /* 0x0420000000027989 */ /* 0x0002a400000e00ff */
.L_x_374:
        /* <DEDUP_REMOVED lines=16> */
.L_x_375:
[----:B--2---:R-:W-:-:S05]  /*179c0*/  IMAD R0, R0, c[0x0][0x538], RZ ;  /* 0x00014e0000007a24 */ /* 0x004fca00078e02ff */
[----:B------:R-:W-:-:S04]  /*179d0*/  IADD3 R6, R0, R6, RZ ;  /* 0x0000000600067210 */ /* 0x000fc80007ffe0ff */
[----:B------:R-:W-:-:S13]  /*179e0*/  ISETP.GT.AND P0, PT, R6, R9, PT ;  /* 0x000000090600720c */ /* 0x000fda0003f04270 */
[----:B-1----:R-:W-:Y:S05]  /*179f0*/  @!P0 BRA `(.L_x_327) ;  /* 0xfffffdb000008947 */ /* 0x002fea000383ffff */
.L_x_323:
[----:B------:R-:W-:-:S05]  /*17a00*/  IADD3 R12, -R0, R6, RZ ;  /* 0x00000006000c7210 */ /* 0x000fca0007ffe1ff */
[----:B------:R-:W-:-:S05]  /*17a10*/  IMAD R0, R4, c[0x0][0x538], R12 ;  /* 0x00014e0004007a24 */ /* 0x000fca00078e020c */
[----:B------:R-:W-:Y:S01]  /*17a20*/  ISETP.GT.AND P0, PT, R0, R9, PT ;  /* 0x000000090000720c */ /* 0x000fe20003f04270 */
[----:B------:R-:W-:-:S12]  /*17a30*/  BRA.DIV ~URZ, `(.L_x_328) ;  /* 0x000021d27f007947 */ /* 0x000fd8000b800000 */
[----:B------:R-:W-:-:S04]  /*17a40*/  VOTE.ANY R10, PT, !P0 ;  /* 0x00000000000a7806 */ /* 0x000fc800040e0100 */
.L_x_376:
[----:B------:R1:W2:Y:S01]  /*17a50*/  POPC R6, R10 ;  /* 0x0000000a00067309 */ /* 0x0002a20000000000 */
[----:B------:R-:W-:Y:S05]  /*17a60*/  BRA.DIV ~URZ, `(.L_x_329) ;  /* 0x000021f27f007947 */ /* 0x000fea000b800000 */
[----:B--2---:R2:W4:Y:S04]  /*17a70*/  SHFL.IDX PT, R7, R7, R6, 0x1f ;  /* 0x00001f0607077589 */ /* 0x00452800000e0000 */
[----:B------:R2:W1:Y:S02]  /*17a80*/  SHFL.IDX PT, R5, R8, R6, 0x1f ;  /* 0x00001f0608057589 */ /* 0x00046400000e0000 */
.L_x_377:
[----:B------:R-:W-:Y:S01]  /*17a90*/  ISETP.NE.AND P0, PT, R10, RZ, PT ;  /* 0x000000ff0a00720c */ /* 0x000fe20003f05270 */
[----:B------:R-:W-:-:S12]  /*17aa0*/  BSSY B0, `(.L_x_330) ;  /* 0x0000005000007945 */ /* 0x000fd80003800000 */
[----:B------:R-:W-:Y:S05]  /*17ab0*/  @!P0 BRA `(.L_x_331) ;  /* 0x0000003000008947 */ /* 0x000fea0003800000 */
[----:B------:R-:W-:Y:S01]  /*17ac0*/  IADD3 R195, R6, -0x1, RZ ;  /* 0xffffffff06c37810 */ /* 0x000fe20007ffe0ff */
[----:B------:R-:W-:Y:S05]  /*17ad0*/  BRA.DIV ~URZ, `(.L_x_332) ;  /* 0x000022527f007947 */ /* 0x000fea000b800000 */
[----:B------:R2:W3:Y:S02]  /*17ae0*/  SHFL.IDX PT, R13, R4, R195, 0x1f ;  /* 0x00001fc3040d7589 */ /* 0x0004e400000e0000 */
.L_x_331:
[----:B------:R-:W-:Y:S05]  /*17af0*/  BSYNC B0 ;  /* 0x0000000000007941 */ /* 0x000fea0003800000 */
.L_x_330:
[----:B----4-:R-:W-:Y:S01]  /*17b00*/  IABS R2, R7 ;  /* 0x0000000700027213 */ /* 0x010fe20000000000 */
[----:B---3--:R-:W-:Y:S01]  /*17b10*/  IMAD R236, R13, c[0x0][0x538], R12 ;  /* 0x00014e000dec7a24 */ /* 0x008fe200078e020c */
[----:B-1----:R-:W-:Y:S01]  /*17b20*/  IABS R3, R5 ;  /* 0x0000000500037213 */ /* 0x002fe20000000000 */
[----:B------:R-:W-:Y:S01]  /*17b30*/  IMAD.IADD R239, R6, 0x1, R239 ;  /* 0x0000000106ef7824 */ /* 0x000fe200078e02ef */
[----:B------:R-:W1:Y:S01]  /*17b40*/  I2F.RP R10, R2 ;  /* 0x00000002000a7306 */ /* 0x000e620000209400 */
[----:B------:R-:W-:-:S05]  /*17b50*/  IMAD.IADD R12, R9, 0x1, -R236 ;  /* 0x00000001090c7824 */ /* 0x000fca00078e0aec */
[----:B--2---:R-:W-:Y:S02]  /*17b60*/  IABS R8, R12 ;  /* 0x0000000c00087213 */ /* 0x004fe40000000000 */
[----:B------:R-:W-:Y:S08]  /*17b70*/  I2F.RP R9, R3 ;  /* 0x0000000300097306 */ /* 0x000ff00000209400 */
[----:B-1----:R-:W1:Y:S02]  /*17b80*/  MUFU.RCP R10, R10 ;  /* 0x0000000a000a7308 */ /* 0x002e640000001000 */
[----:B-1----:R-:W-:-:S06]  /*17b90*/  IADD3 R10, R10, 0xffffffe, RZ ;  /* 0x0ffffffe0a0a7810 */ /* 0x002fcc0007ffe0ff */
[----:B------:R-:W1:Y:S02]  /*17ba0*/  F2I.FTZ.U32.TRUNC.NTZ R11, R10 ;  /* 0x0000000a000b7305 */ /* 0x000e64000021f000 */
[----:B-1----:R-:W-:Y:S01]  /*17bb0*/  IMAD.MOV R0, RZ, RZ, -R11 ;  /* 0x000000ffff007224 */ /* 0x002fe200078e0a0b */
[----:B------:R-:W-:-:S03]  /*17bc0*/  MOV R10, RZ ;  /* 0x000000ff000a7202 */ /* 0x000fc60000000f00 */
        /* <DEDUP_REMOVED lines=12> */
[-C--:B------:R-:W-:Y:S01]  /*17c90*/  @!P0 IADD3 R4, R4, -R2.reuse, RZ ;  /* 0x8000000204048210 */ /* 0x080fe20007ffe0ff */
[----:B------:R-:W1:Y:S01]  /*17ca0*/  F2I.FTZ.U32.TRUNC.NTZ R9, R8 ;  /* 0x0000000800097305 */ /* 0x000e62000021f000 */
[----:B------:R-:W-:Y:S02]  /*17cb0*/  @!P0 IADD3 R0, R0, 0x1, RZ ;  /* 0x0000000100008810 */ /* 0x000fe40007ffe0ff */
[----:B------:R-:W-:Y:S02]  /*17cc0*/  ISETP.GE.U32.AND P2, PT, R4, R2, PT ;  /* 0x000000020400720c */ /* 0x000fe40003f46070 */
[----:B------:R-:W-:Y:S02]  /*17cd0*/  LOP3.LUT R2, R12, R7, RZ, 0x3c, !PT ;  /* 0x000000070c027212 */ /* 0x000fe400078e3cff */
[----:B------:R-:W-:Y:S02]  /*17ce0*/  ISETP.NE.AND P0, PT, R7, RZ, PT ;  /* 0x000000ff0700720c */ /* 0x000fe40003f05270 */
[----:B------:R-:W-:-:S07]  /*17cf0*/  ISETP.GE.AND P1, PT, R2, RZ, PT ;  /* 0x000000ff0200720c */ /* 0x000fce0003f26270 */
[----:B------:R-:W-:Y:S01]  /*17d00*/  @P2 IADD3 R0, R0, 0x1, RZ ;  /* 0x0000000100002810 */ /* 0x000fe20007ffe0ff */
[----:B-1----:R-:W-:Y:S02]  /*17d10*/  IMAD.MOV R2, RZ, RZ, -R9 ;  /* 0x000000ffff027224 */ /* 0x002fe400078e0a09 */
[----:B------:R-:W-:Y:S02]  /*17d20*/  IMAD.MOV.U32 R8, RZ, RZ, RZ ;  /* 0x000000ffff087224 */ /* 0x000fe400078e00ff */
[----:B------:R-:W-:Y:S01]  /*17d30*/  IMAD.MOV.U32 R4, RZ, RZ, R2 ;  /* 0x000000ffff047224 */ /* 0x000fe200078e0002 */
[----:B------:R-:W-:Y:S01]  /*17d40*/  IABS R2, R5 ;  /* 0x0000000500027213 */ /* 0x000fe20000000000 */
[----:B------:R-:W-:Y:S01]  /*17d50*/  @!P1 IMAD.MOV R0, RZ, RZ, -R0 ;  /* 0x000000ffff009224 */ /* 0x000fe200078e0a00 */
[----:B------:R-:W-:Y:S01]  /*17d60*/  @!P0 LOP3.LUT R0, RZ, R7, RZ, 0x33, !PT ;  /* 0x00000007ff008212 */ /* 0x000fe200078e33ff */
[----:B------:R-:W-:Y:S01]  /*17d70*/  IMAD R4, R4, R3, RZ ;  /* 0x0000000304047224 */ /* 0x000fe200078e02ff */
[----:B------:R-:W-:-:S02]  /*17d80*/  IADD3 R10, RZ, -R2, RZ ;  /* 0x80000002ff0a7210 */ /* 0x000fc40007ffe0ff */
[----:B------:R-:W-:Y:S01]  /*17d90*/  IABS R11, R0 ;  /* 0x00000000000b7213 */ /* 0x000fe20000000000 */
[----:B------:R-:W-:Y:S01]  /*17da0*/  IMAD.HI.U32 R2, R9, R4, R8 ;  /* 0x0000000409027227 */ /* 0x000fe200078e0008 */
[----:B------:R-:W-:-:S03]  /*17db0*/  MOV R8, R10 ;  /* 0x0000000a00087202 */ /* 0x000fc60000000f00 */
[----:B------:R-:W-:Y:S02]  /*17dc0*/  IMAD.MOV.U32 R4, RZ, RZ, R11 ;  /* 0x000000ffff047224 */ /* 0x000fe400078e000b */
[----:B------:R-:W-:Y:S02]  /*17dd0*/  IMAD R7, R0, R7, RZ ;  /* 0x0000000700077224 */ /* 0x000fe400078e02ff */
[----:B------:R-:W-:-:S03]  /*17de0*/  IMAD.HI.U32 R2, R2, R4, RZ ;  /* 0x0000000402027227 */ /* 0x000fc600078e00ff */
[----:B------:R-:W-:Y:S01]  /*17df0*/  IADD3 R237, R12, -R7, RZ ;  /* 0x800000070ced7210 */ /* 0x000fe20007ffe0ff */
        /* <DEDUP_REMOVED lines=16> */
.L_x_324:
[----:B------:R-:W-:Y:S01]  /*17f00*/  IMAD.MOV.U32 R236, RZ, RZ, R9 ;  /* 0x000000ffffec7224 */ /* 0x000fe200078e0009 */
[----:B------:R-:W-:Y:S01]  /*17f10*/  MOV R238, RZ ;  /* 0x000000ff00ee7202 */ /* 0x000fe20000000f00 */
[----:B------:R-:W-:Y:S01]  /*17f20*/  IMAD.MOV.U32 R237, RZ, RZ, RZ ;  /* 0x000000ffffed7224 */ /* 0x000fe200078e00ff */
[----:B------:R-:W-:Y:S02]  /*17f30*/  MOV R239, c[0x0][0x53c] ;  /* 0x00014f0000ef7a02 */ /* 0x000fe40000000f00 */
.L_x_333:
[----:B------:R-:W-:Y:S05]  /*17f40*/  BSYNC B1 ;  /* 0x0000000000017941 */ /* 0x000fea0003800000 */
.L_x_322:
[----:B------:R-:W-:Y:S01]  /*17f50*/  WARPSYNC 0xffffffff ;  /* 0xffffffff00007948 */ /* 0x000fe20003800000 */
[----:B------:R-:W-:Y:S01]  /*17f60*/  BAR.SYNC.DEFER_BLOCKING 0x4, 0x100 ;  /* 0x0104000000007b1d */ /* 0x000fe20000010000 */
[----:B------:R-:W-:-:S13]  /*17f70*/  ISETP.NE.AND P0, PT, R14, RZ, PT ;  /* 0x000000ff0e00720c */ /* 0x000fda0003f05270 */
[----:B------:R1:W-:Y:S04]  /*17f80*/  @!P0 STS.128 [0x18100], R236 ;  /* 0x018100ecff008388 */ /* 0x0003e80000000c00 */
[----:B------:R-:W-:Y:S06]  /*17f90*/  BAR.ARV 0x5, 0x100 ;  /* 0x0144000000007b1d */ /* 0x000fec0000002000 */
.L_x_317:
[----:B----4-:R-:W-:-:S13]  /*17fa0*/  ISETP.GE.AND P0, PT, R239, c[0x0][0x53c], PT ;  /* 0x00014f00ef007a0c */ /* 0x010fda0003f06270 */
[----:B-123--:R-:W-:Y:S01]  /*17fb0*/  @P0 CALL.REL.NOINC `(.L_x_334) ;  /* 0x0000001000000944 */ /* 0x00efe20003c00000 */
[----:B------:R-:W-:Y:S05]  /*17fc0*/  BRA `(.L_x_335) ;  /* 0xfffe9d0000007947 */ /* 0x000fea000383ffff */
.L_x_334:
[----:B------:R-:W-:Y:S05]  /*17fd0*/  EXIT ;  /* 0x000000000000794d */ /* 0x000fea0003800000 */
.L_x_168:
[----:B------:R-:W-:Y:S01]  /*17fe0*/  IMAD.MOV.U32 R0, RZ, RZ, R5 ;  /* 0x000000ffff007224 */ /* 0x000fe200078e0005 */
[----:B------:R-:W-:Y:S02]  /*17ff0*/  MOV R3, 0x1 ;  /* 0x0000000100037802 */ /* 0x000fe40000000f00 */
[----:B------:R-:W-:Y:S02]  /*18000*/  MOV R2, 0x18020 ;  /* 0x0001802000027802 */ /* 0x000fe40000000f00 */
[----:B-1----:R-:W-:Y:S05]  /*18010*/  CALL.REL.NOINC `($__internal_6_$__cuda_sm70_shflsync_up_p) ;  /* 0x00001e2000007944 */ /* 0x002fea0003c00000 */
[----:B------:R-:W-:Y:S01]  /*18020*/  MOV R0, R4 ;  /* 0x0000000400007202 */ /* 0x000fe20000000f00 */
[----:B------:R-:W-:Y:S05]  /*18030*/  BRA `(.L_x_336) ;  /* 0xfffe841000007947 */ /* 0x000fea000383ffff */
.L_x_169:
[----:B------:R-:W-:Y:S01]  /*18040*/  IMAD.MOV.U32 R0, RZ, RZ, R5 ;  /* 0x000000ffff007224 */ /* 0x000fe200078e0005 */
[----:B------:R-:W-:Y:S02]  /*18050*/  MOV R3, 0x2 ;  /* 0x0000000200037802 */ /* 0x000fe40000000f00 */
[----:B------:R-:W-:Y:S02]  /*18060*/  MOV R2, 0x18080 ;  /* 0x0001808000027802 */ /* 0x000fe40000000f00 */
[----:B-1----:R-:W-:Y:S05]  /*18070*/  CALL.REL.NOINC `($__internal_6_$__cuda_sm70_shflsync_up_p) ;  /* 0x00001dc000007944 */ /* 0x002fea0003c00000 */
[----:B------:R-:W-:Y:S01]  /*18080*/  SEL R4, R4, RZ, P4 ;  /* 0x000000ff04047207 */ /* 0x000fe20002000000 */
[----:B------:R-:W-:Y:S01]  /*18090*/  IMAD.MOV.U32 R3, RZ, RZ, 0x4 ;  /* 0x00000004ff037424 */ /* 0x000fe200078e00ff */
[----:B------:R-:W-:-:S03]  /*180a0*/  MOV R2, 0x180d0 ;  /* 0x000180d000027802 */ /* 0x000fc60000000f00 */
[----:B------:R-:W-:Y:S02]  /*180b0*/  IMAD.IADD R0, R5, 0x1, R4 ;  /* 0x0000000105007824 */ /* 0x000fe400078e0204 */
[----:B------:R-:W-:Y:S05]  /*180c0*/  CALL.REL.NOINC `($__internal_6_$__cuda_sm70_shflsync_up_p) ;  /* 0x00001d7000007944 */ /* 0x000fea0003c00000 */
        /* <DEDUP_REMOVED lines=12> */
[----:B------:R-:W-:Y:S02]  /*18190*/  MOV R3, 0x1f ;  /* 0x0000001f00037802 */ /* 0x000fe40000000f00 */
[----:B------:R-:W-:Y:S01]  /*181a0*/  MOV R2, 0x181e0 ;  /* 0x000181e000027802 */ /* 0x000fe20000000f00 */
[----:B------:R-:W-:-:S04]  /*181b0*/  IMAD.IADD R4, R0, 0x1, R4 ;  /* 0x0000000100047824 */ /* 0x000fc800078e0204 */
[----:B------:R-:W-:Y:S02]  /*181c0*/  IMAD.MOV.U32 R0, RZ, RZ, R4 ;  /* 0x000000ffff007224 */ /* 0x000fe400078e0004 */
[----:B------:R-:W-:Y:S05]  /*181d0*/  CALL.REL.NOINC `($__internal_5_$__cuda_sm70_shflsync_idx_p) ;  /* 0x00001c1000007944 */ /* 0x000fea0003c00000 */
[----:B------:R-:W-:Y:S05]  /*181e0*/  BRA `(.L_x_337) ;  /* 0xfffe836000007947 */ /* 0x000fea000383ffff */
.L_x_171:
[----:B------:R-:W-:Y:S02]  /*181f0*/  SEL R0, RZ, 0x1, P0 ;  /* 0x00000001ff007807 */ /* 0x000fe40000000000 */
[----:B------:R-:W-:Y:S02]  /*18200*/  MOV R2, 0x18220 ;  /* 0x0001822000027802 */ /* 0x000fe40000000f00 */
[----:B-1----:R-:W-:Y:S05]  /*18210*/  CALL.REL.NOINC `($__internal_7_$__cuda_sm70_votesync_ballot) ;  /* 0x00001c8000007944 */ /* 0x002fea0003c00000 */
[----:B------:R-:W-:Y:S01]  /*18220*/  MOV R5, R0 ;  /* 0x0000000000057202 */ /* 0x000fe20000000f00 */
[----:B------:R-:W-:Y:S05]  /*18230*/  BRA `(.L_x_338) ;  /* 0xfffe83a000007947 */ /* 0x000fea000383ffff */
.L_x_172:
[----:B------:R-:W-:Y:S01]  /*18240*/  IMAD.MOV.U32 R0, RZ, RZ, R8 ;  /* 0x000000ffff007224 */ /* 0x000fe200078e0008 */
[----:B---3--:R-:W-:Y:S01]  /*18250*/  MOV R195, R13 ;  /* 0x0000000d00c37202 */ /* 0x008fe20000000f00 */
[----:B------:R-:W-:Y:S01]  /*18260*/  IMAD.MOV.U32 R3, RZ, RZ, 0x1f ;  /* 0x0000001fff037424 */ /* 0x000fe200078e00ff */
[----:B------:R-:W-:Y:S02]  /*18270*/  MOV R2, 0x18290 ;  /* 0x0001829000027802 */ /* 0x000fe40000000f00 */
[----:B-12---:R-:W-:Y:S05]  /*18280*/  CALL.REL.NOINC `($__internal_5_$__cuda_sm70_shflsync_idx_p) ;  /* 0x00001b6000007944 */ /* 0x006fea0003c00000 */
[----:B------:R-:W-:Y:S01]  /*18290*/  IMAD.MOV.U32 R11, RZ, RZ, R0 ;  /* 0x000000ffff0b7224 */ /* 0x000fe200078e0000 */
[----:B------:R-:W-:Y:S01]  /*182a0*/  MOV R0, R7 ;  /* 0x0000000700007202 */ /* 0x000fe20000000f00 */
[----:B------:R-:W-:Y:S01]  /*182b0*/  IMAD.MOV.U32 R6, RZ, RZ, RZ ;  /* 0x000000ffff067224 */ /* 0x000fe200078e00ff */
[----:B------:R-:W-:Y:S01]  /*182c0*/  MOV R195, R13 ;  /* 0x0000000d00c37202 */ /* 0x000fe20000000f00 */
[----:B------:R-:W-:Y:S01]  /*182d0*/  IMAD.MOV.U32 R3, RZ, RZ, 0x1f ;  /* 0x0000001fff037424 */ /* 0x000fe200078e00ff */
[----:B------:R-:W-:-:S02]  /*182e0*/  MOV R2, 0x18300 ;  /* 0x0001830000027802 */ /* 0x000fc40000000f00 */
[----:B------:R-:W-:Y:S05]  /*182f0*/  CALL.REL.NOINC `($__internal_5_$__cuda_sm70_shflsync_idx_p) ;  /* 0x00001af000007944 */ /* 0x000fea0003c00000 */
[----:B------:R-:W-:Y:S01]  /*18300*/  MOV R10, R0 ;  /* 0x00000000000a7202 */ /* 0x000fe20000000f00 */
[----:B------:R-:W-:Y:S05]  /*18310*/  BRA `(.L_x_339) ;  /* 0xfffe831000007947 */ /* 0x000fea000383ffff */
.L_x_175:
[----:B------:R-:W-:Y:S01]  /*18320*/  IMAD.MOV.U32 R0, RZ, RZ, R4 ;  /* 0x000000ffff007224 */ /* 0x000fe200078e0004 */
[----:B------:R-:W-:-:S02]  /*18330*/  MOV R3, 0x1f ;  /* 0x0000001f00037802 */ /* 0x000fc40000000f00 */
[----:B------:R-:W-:Y:S02]  /*18340*/  MOV R2, 0x18360 ;  /* 0x0001836000027802 */ /* 0x000fe40000000f00 */
[----:B-1234-:R-:W-:Y:S05]  /*18350*/  CALL.REL.NOINC `($__internal_5_$__cuda_sm70_shflsync_idx_p) ;  /* 0x00001a9000007944 */ /* 0x01efea0003c00000 */
[----:B------:R-:W-:Y:S01]  /*18360*/  MOV R6, R0 ;  /* 0x0000000000067202 */ /* 0x000fe20000000f00 */
[----:B------:R-:W-:Y:S05]  /*18370*/  BRA `(.L_x_174) ;  /* 0xfffe831000007947 */ /* 0x000fea000383ffff */
.L_x_211:
[----:B------:R-:W-:Y:S01]  /*18380*/  IMAD.MOV.U32 R0, RZ, RZ, R5 ;  /* 0x000000ffff007224 */ /* 0x000fe200078e0005 */
[----:B------:R-:W-:Y:S01]  /*18390*/  MOV R195, RZ ;  /* 0x000000ff00c37202 */ /* 0x000fe20000000f00 */
[----:B------:R-:W-:Y:S01]  /*183a0*/  IMAD.MOV.U32 R3, RZ, RZ, 0x181f ;  /* 0x0000181fff037424 */ /* 0x000fe200078e00ff */
[----:B------:R-:W-:Y:S02]  /*183b0*/  MOV R2, 0x183d0 ;  /* 0x000183d000027802 */ /* 0x000fe40000000f00 */
[----:B-----5:R-:W-:Y:S05]  /*183c0*/  CALL.REL.NOINC `($__internal_5_$__cuda_sm70_shflsync_idx_p) ;  /* 0x00001a2000007944 */ /* 0x020fea0003c00000 */
[----:B------:R-:W-:Y:S01]  /*183d0*/  MOV R6, R0 ;  /* 0x0000000000067202 */ /* 0x000fe20000000f00 */
[----:B------:R-:W-:Y:S05]  /*183e0*/  BRA `(.L_x_340) ;  /* 0xfffefa8000007947 */ /* 0x000fea000383ffff */
.L_x_212:
[----:B------:R-:W-:Y:S01]  /*183f0*/  IMAD.MOV.U32 R0, RZ, RZ, R7 ;  /* 0x000000ffff007224 */ /* 0x000fe200078e0007 */
[----:B------:R-:W-:Y:S01]  /*18400*/  MOV R195, RZ ;  /* 0x000000ff00c37202 */ /* 0x000fe20000000f00 */
[----:B------:R-:W-:Y:S01]  /*18410*/  IMAD.MOV.U32 R3, RZ, RZ, 0x181f ;  /* 0x0000181fff037424 */ /* 0x000fe200078e00ff */
[----:B------:R-:W-:Y:S02]  /*18420*/  MOV R2, 0x18440 ;  /* 0x0001844000027802 */ /* 0x000fe40000000f00 */
[----:B-12--5:R-:W-:Y:S05]  /*18430*/  CALL.REL.NOINC `($__internal_5_$__cuda_sm70_shflsync_idx_p) ;  /* 0x000019b000007944 */ /* 0x026fea0003c00000 */
[----:B------:R-:W-:Y:S05]  /*18440*/  BRA `(.L_x_341) ;  /* 0xfffefa4000007947 */ /* 0x000fea000383ffff */
.L_x_215:
[----:B----4-:R-:W-:Y:S01]  /*18450*/  IMAD.MOV.U32 R0, RZ, RZ, R5 ;  /* 0x000000ffff007224 */ /* 0x010fe200078e0005 */
[----:B------:R-:W-:Y:S01]  /*18460*/  MOV R195, 0x1 ;  /* 0x0000000100c37802 */ /* 0x000fe20000000f00 */
[----:B--2---:R-:W-:Y:S01]  /*18470*/  IMAD.MOV.U32 R3, RZ, RZ, 0x181f ;  /* 0x0000181fff037424 */ /* 0x004fe200078e00ff */
[----:B------:R-:W-:-:S02]  /*18480*/  MOV R2, 0x184a0 ;  /* 0x000184a000027802 */ /* 0x000fc40000000f00 */
[----:B-1-3-5:R-:W-:Y:S05]  /*18490*/  CALL.REL.NOINC `($__internal_5_$__cuda_sm70_shflsync_idx_p) ;  /* 0x0000195000007944 */ /* 0x02afea0003c00000 */
[----:B------:R-:W-:Y:S01]  /*184a0*/  IMAD.MOV.U32 R6, RZ, RZ, R0 ;  /* 0x000000ffff067224 */ /* 0x000fe200078e0000 */
[----:B------:R-:W-:Y:S01]  /*184b0*/  MOV R195, 0x1 ;  /* 0x0000000100c37802 */ /* 0x000fe20000000f00 */
[----:B------:R-:W-:Y:S01]  /*184c0*/  IMAD.MOV.U32 R0, RZ, RZ, R7 ;  /* 0x000000ffff007224 */ /* 0x000fe200078e0007 */
[----:B------:R-:W-:-:S02]  /*184d0*/  MOV R3, 0x181f ;  /* 0x0000181f00037802 */ /* 0x000fc40000000f00 */
[----:B------:R-:W-:Y:S02]  /*184e0*/  MOV R2, 0x18500 ;  /* 0x0001850000027802 */ /* 0x000fe40000000f00 */
[----:B------:R-:W-:Y:S05]  /*184f0*/  CALL.REL.NOINC `($__internal_5_$__cuda_sm70_shflsync_idx_p) ;  /* 0x000018f000007944 */ /* 0x000fea0003c00000 */
[----:B------:R-:W-:Y:S05]  /*18500*/  BRA `(.L_x_342) ;  /* 0xfffefac000007947 */ /* 0x000fea000383ffff */
.L_x_218:
[----:B----4-:R-:W-:Y:S01]  /*18510*/  IMAD.MOV.U32 R0, RZ, RZ, R5 ;  /* 0x000000ffff007224 */ /* 0x010fe200078e0005 */
[----:B------:R-:W-:Y:S01]  /*18520*/  MOV R195, 0x2 ;  /* 0x0000000200c37802 */ /* 0x000fe20000000f00 */
[----:B-1----:R-:W-:Y:S01]  /*18530*/  IMAD.MOV.U32 R3, RZ, RZ, 0x181f ;  /* 0x0000181fff037424 */ /* 0x002fe200078e00ff */
[----:B------:R-:W-:Y:S02]  /*18540*/  MOV R2, 0x18560 ;  /* 0x0001856000027802 */ /* 0x000fe40000000f00 */
[----:B--23-5:R-:W-:Y:S05]  /*18550*/  CALL.REL.NOINC `($__internal_5_$__cuda_sm70_shflsync_idx_p) ;  /* 0x0000189000007944 */ /* 0x02cfea0003c00000 */
[----:B------:R-:W-:Y:S01]  /*18560*/  MOV R6, R0 ;  /* 0x0000000000067202 */ /* 0x000fe20000000f00 */
[----:B------:R-:W-:Y:S05]  /*18570*/  BRA `(.L_x_343) ;  /* 0xfffefb8000007947 */ /* 0x000fea000383ffff */
.L_x_219:
[----:B----4-:R-:W-:Y:S01]  /*18580*/  IMAD.MOV.U32 R0, RZ, RZ, R7 ;  /* 0x000000ffff007224 */ /* 0x010fe200078e0007 */
[----:B------:R-:W-:Y:S01]  /*18590*/  MOV R195, 0x2 ;  /* 0x0000000200c37802 */ /* 0x000fe20000000f00 */
[----:B------:R-:W-:Y:S01]  /*185a0*/  IMAD.MOV.U32 R3, RZ, RZ, 0x181f ;  /* 0x0000181fff037424 */ /* 0x000fe200078e00ff */
[----:B------:R-:W-:Y:S02]  /*185b0*/  MOV R2, 0x185d0 ;  /* 0x000185d000027802 */ /* 0x000fe40000000f00 */
[----:B-123-5:R-:W-:Y:S05]  /*185c0*/  CALL.REL.NOINC `($__internal_5_$__cuda_sm70_shflsync_idx_p) ;  /* 0x0000182000007944 */ /* 0x02efea0003c00000 */
[----:B------:R-:W-:Y:S05]  /*185d0*/  BRA `(.L_x_344) ;  /* 0xfffefb4000007947 */ /* 0x000fea000383ffff */
.L_x_222:
[----:B-1----:R-:W-:Y:S01]  /*185e0*/  IMAD.MOV.U32 R0, RZ, RZ, R5 ;  /* 0x000000ffff007224 */ /* 0x002fe200078e0005 */
[----:B------:R-:W-:Y:S01]  /*185f0*/  MOV R195, 0x3 ;  /* 0x0000000300c37802 */ /* 0x000fe20000000f00 */
[----:B------:R-:W-:Y:S01]  /*18600*/  IMAD.MOV.U32 R3, RZ, RZ, 0x181f ;  /* 0x0000181fff037424 */ /* 0x000fe200078e00ff */
[----:B------:R-:W-:-:S02]  /*18610*/  MOV R2, 0x18630 ;  /* 0x0001863000027802 */ /* 0x000fc40000000f00 */
[----:B--2345:R-:W-:Y:S05]  /*18620*/  CALL.REL.NOINC `($__internal_5_$__cuda_sm70_shflsync_idx_p) ;  /* 0x000017c000007944 */ /* 0x03cfea0003c00000 */
[----:B------:R-:W-:Y:S01]  /*18630*/  IMAD.MOV.U32 R5, RZ, RZ, R0 ;  /* 0x000000ffff057224 */ /* 0x000fe200078e0000 */
[----:B------:R-:W-:Y:S01]  /*18640*/  MOV R195, 0x3 ;  /* 0x0000000300c37802 */ /* 0x000fe20000000f00 */
[----:B------:R-:W-:Y:S01]  /*18650*/  IMAD.MOV.U32 R0, RZ, RZ, R7 ;  /* 0x000000ffff007224 */ /* 0x000fe200078e0007 */
[----:B------:R-:W-:-:S02]  /*18660*/  MOV R3, 0x181f ;  /* 0x0000181f00037802 */ /* 0x000fc40000000f00 */
[----:B------:R-:W-:Y:S02]  /*18670*/  MOV R2, 0x18690 ;  /* 0x0001869000027802 */ /* 0x000fe40000000f00 */
[----:B------:R-:W-:Y:S05]  /*18680*/  CALL.REL.NOINC `($__internal_5_$__cuda_sm70_shflsync_idx_p) ;  /* 0x0000176000007944 */ /* 0x000fea0003c00000 */
[----:B------:R-:W-:Y:S05]  /*18690*/  BRA `(.L_x_345) ;  /* 0xfffefbc000007947 */ /* 0x000fea000383ffff */
.L_x_265:
[----:B------:R-:W-:Y:S01]  /*186a0*/  IMAD.MOV.U32 R0, RZ, RZ, R5 ;  /* 0x000000ffff007224 */ /* 0x000fe200078e0005 */
[----:B------:R-:W-:Y:S01]  /*186b0*/  MOV R195, RZ ;  /* 0x000000ff00c37202 */ /* 0x000fe20000000f00 */
[----:B------:R-:W-:Y:S01]  /*186c0*/  IMAD.MOV.U32 R3, RZ, RZ, 0x181f ;  /* 0x0000181fff037424 */ /* 0x000fe200078e00ff */
[----:B------:R-:W-:Y:S02]  /*186d0*/  MOV R2, 0x186f0 ;  /* 0x000186f000027802 */ /* 0x000fe40000000f00 */
[----:B------:R-:W-:Y:S05]  /*186e0*/  CALL.REL.NOINC `($__internal_5_$__cuda_sm70_shflsync_idx_p) ;  /* 0x0000170000007944 */ /* 0x000fea0003c00000 */
[----:B------:R-:W-:Y:S01]  /*186f0*/  MOV R4, R0 ;  /* 0x0000000000047202 */ /* 0x000fe20000000f00 */
[----:B------:R-:W-:Y:S05]  /*18700*/  BRA `(.L_x_346) ;  /* 0xffff66d000007947 */ /* 0x000fea000383ffff */
.L_x_266:
[----:B------:R-:W-:Y:S01]  /*18710*/  IMAD.MOV.U32 R0, RZ, RZ, R10 ;  /* 0x000000ffff007224 */ /* 0x000fe200078e000a */
[----:B------:R-:W-:Y:S01]  /*18720*/  MOV R195, RZ ;  /* 0x000000ff00c37202 */ /* 0x000fe20000000f00 */
[----:B------:R-:W-:Y:S01]  /*18730*/  IMAD.MOV.U32 R3, RZ, RZ, 0x181f ;  /* 0x0000181fff037424 */ /* 0x000fe200078e00ff */
[----:B------:R-:W-:Y:S02]  /*18740*/  MOV R2, 0x18760 ;  /* 0x0001876000027802 */ /* 0x000fe40000000f00 */
[----:B-12---:R-:W-:Y:S05]  /*18750*/  CALL.REL.NOINC `($__internal_5_$__cuda_sm70_shflsync_idx_p) ;  /* 0x0000169000007944 */ /* 0x006fea0003c00000 */
[----:B------:R-:W-:Y:S01]  /*18760*/  IADD3 R2, P0, R0, R88, RZ ;  /* 0x0000005800027210 */ /* 0x000fe20007f1e0ff */
[----:B------:R-:W-:Y:S01]  /*18770*/  IMAD.MOV.U32 R195, RZ, RZ, 0x1 ;  /* 0x00000001ffc37424 */ /* 0x000fe200078e00ff */
[----:B------:R-:W-:Y:S02]  /*18780*/  MOV R7, R95 ;  /* 0x0000005f00077202 */ /* 0x000fe40000000f00 */
[----:B------:R-:W-:Y:S01]  /*18790*/  SEL R6, RZ, 0x10, P4 ;  /* 0x00000010ff067807 */ /* 0x000fe20002000000 */
[----:B------:R-:W-:-:S05]  /*187a0*/  IMAD.X R3, R4, 0x1, R90, P0 ;  /* 0x0000000104037824 */ /* 0x000fca00000e065a */
[----:B------:R-:W-:Y:S01]  /*187b0*/  @!PT LDS RZ, [RZ] ;  /* 0x00000000fffff984 */ /* 0x000fe20000000800 */
[----:B------:R-:W-:Y:S01]  /*187c0*/  @!PT LDS RZ, [RZ] ;  /* 0x00000000fffff984 */ /* 0x000fe20000000800 */
[----:B------:R-:W-:Y:S01]  /*187d0*/  @!PT LDS RZ, [RZ] ;  /* 0x00000000fffff984 */ /* 0x000fe20000000800 */
[----:B------:R1:W-:Y:S02]  /*187e0*/  LDGSTS.E.BYPASS.LTC128B.128 [R192+0x6100], [R2.64], !P6 ;  /* 0x0610000002c07fae */ /* 0x0003e4000f101d4a */
[----:B-1----:R-:W-:-:S05]  /*187f0*/  IADD3 R2, P0, R0, R89, RZ ;  /* 0x0000005900027210 */ /* 0x002fca0007f1e0ff */
[----:B------:R-:W-:-:S05]  /*18800*/  IMAD.X R3, R4, 0x1, R91, P0 ;  /* 0x0000000104037824 */ /* 0x000fca00000e065b */
[----:B------:R1:W-:Y:S02]  /*18810*/  LDGSTS.E.BYPASS.LTC128B.128 [R192+0x8100], [R2.64], !P4 ;  /* 0x0810000002c07fae */ /* 0x0003e4000e101d4a */
[----:B-1----:R-:W-:Y:S01]  /*18820*/  IADD3 R2, P0, R0, R92, RZ ;  /* 0x0000005c00027210 */ /* 0x002fe20007f1e0ff */
[----:B------:R-:W-:Y:S01]  /*18830*/  IMAD.MOV.U32 R0, RZ, RZ, R5 ;  /* 0x000000ffff007224 */ /* 0x000fe200078e0005 */
[----:B------:R-:W-:-:S03]  /*18840*/  SEL R5, RZ, 0x10, P6 ;  /* 0x00000010ff057807 */ /* 0x000fc60003000000 */
[----:B------:R-:W-:-:S05]  /*18850*/  IMAD.X R3, R4, 0x1, R93, P0 ;  /* 0x0000000104037824 */ /* 0x000fca00000e065d */
[----:B------:R1:W-:Y:S02]  /*18860*/  LDGSTS.E.BYPASS.LTC128B.128 [R192+0xa100], [R2.64], !P5 ;  /* 0x0a10000002c07fae */ /* 0x0003e4000e901d4a */
[----:B-1----:R-:W-:Y:S02]  /*18870*/  MOV R3, 0x181f ;  /* 0x0000181f00037802 */ /* 0x002fe40000000f00 */
[----:B------:R-:W-:Y:S02]  /*18880*/  MOV R2, 0x188a0 ;  /* 0x000188a000027802 */ /* 0x000fe40000000f00 */
[----:B------:R-:W-:Y:S05]  /*18890*/  CALL.REL.NOINC `($__internal_5_$__cuda_sm70_shflsync_idx_p) ;  /* 0x0000155000007944 */ /* 0x000fea0003c00000 */
[----:B------:R-:W-:Y:S01]  /*188a0*/  IMAD.MOV.U32 R4, RZ, RZ, R0 ;  /* 0x000000ffff047224 */ /* 0x000fe200078e0000 */
[----:B------:R-:W-:Y:S01]  /*188b0*/  MOV R195, 0x1 ;  /* 0x0000000100c37802 */ /* 0x000fe20000000f00 */
[----:B------:R-:W-:Y:S01]  /*188c0*/  IMAD.MOV.U32 R0, RZ, RZ, R10 ;  /* 0x000000ffff007224 */ /* 0x000fe200078e000a */
[----:B------:R-:W-:Y:S02]  /*188d0*/  MOV R3, 0x181f ;  /* 0x0000181f00037802 */ /* 0x000fe40000000f00 */
[----:B------:R-:W-:Y:S02]  /*188e0*/  MOV R2, 0x18900 ;  /* 0x0001890000027802 */ /* 0x000fe40000000f00 */
[----:B------:R-:W-:Y:S05]  /*188f0*/  CALL.REL.NOINC `($__internal_5_$__cuda_sm70_shflsync_idx_p) ;  /* 0x000014f000007944 */ /* 0x000fea0003c00000 */
[----:B------:R-:W-:Y:S05]  /*18900*/  BRA `(.L_x_347) ;  /* 0xffff65e000007947 */ /* 0x000fea000383ffff */
.L_x_267:
[----:B------:R-:W-:Y:S01]  /*18910*/  IMAD.MOV.U32 R100, RZ, RZ, R4 ;  /* 0x000000ffff647224 */ /* 0x000fe200078e0004 */
[----:B------:R-:W-:-:S02]  /*18920*/  MOV R0, 0x2 ;  /* 0x0000000200007802 */ /* 0x000fc40000000f00 */
[----:B------:R-:W-:Y:S02]  /*18930*/  MOV R2, 0x18950 ;  /* 0x0001895000027802 */ /* 0x000fe40000000f00 */
[----:B------:R-:W-:Y:S05]  /*18940*/  CALL.REL.NOINC `($__internal_4_$__cuda_sm70_shflsync_bfly_p) ;  /* 0x0000144000007944 */ /* 0x000fea0003c00000 */
[----:B------:R-:W-:Y:S01]  /*18950*/  FMNMX.FTZ R4, R4, R0, !PT ;  /* 0x0000000004047209 */ /* 0x000fe20007810000 */
[----:B------:R-:W-:Y:S01]  /*18960*/  IMAD.MOV.U32 R0, RZ, RZ, 0x1 ;  /* 0x00000001ff007424 */ /* 0x000fe200078e00ff */
[----:B------:R-:W-:-:S03]  /*18970*/  MOV R2, 0x189a0 ;  /* 0x000189a000027802 */ /* 0x000fc60000000f00 */
[----:B------:R-:W-:Y:S02]  /*18980*/  IMAD.MOV.U32 R100, RZ, RZ, R4 ;  /* 0x000000ffff647224 */ /* 0x000fe400078e0004 */
[----:B------:R-:W-:Y:S05]  /*18990*/  CALL.REL.NOINC `($__internal_4_$__cuda_sm70_shflsync_bfly_p) ;  /* 0x000013f000007944 */ /* 0x000fea0003c00000 */
[----:B------:R-:W-:Y:S01]  /*189a0*/  FMNMX.FTZ R101, R4, R0, !PT ;  /* 0x0000000004657209 */ /* 0x000fe20007810000 */
[----:B------:R-:W-:Y:S01]  /*189b0*/  IMAD.MOV.U32 R100, RZ, RZ, R5 ;  /* 0x000000ffff647224 */ /* 0x000fe200078e0005 */
[----:B------:R-:W-:Y:S01]  /*189c0*/  MOV R2, 0x189f0 ;  /* 0x000189f000027802 */ /* 0x000fe20000000f00 */
[----:B------:R-:W-:Y:S02]  /*189d0*/  IMAD.MOV.U32 R0, RZ, RZ, 0x2 ;  /* 0x00000002ff007424 */ /* 0x000fe400078e00ff */
[----:B------:R-:W-:Y:S05]  /*189e0*/  CALL.REL.NOINC `($__internal_4_$__cuda_sm70_shflsync_bfly_p) ;  /* 0x000013a000007944 */ /* 0x000fea0003c00000 */
[----:B------:R-:W-:Y:S01]  /*189f0*/  FMNMX.FTZ R4, R5, R0, !PT ;  /* 0x0000000005047209 */ /* 0x000fe20007810000 */
[----:B------:R-:W-:Y:S01]  /*18a00*/  IMAD.MOV.U32 R0, RZ, RZ, 0x1 ;  /* 0x00000001ff007424 */ /* 0x000fe200078e00ff */
[----:B------:R-:W-:-:S03]  /*18a10*/  MOV R2, 0x18a40 ;  /* 0x00018a4000027802 */ /* 0x000fc60000000f00 */
[----:B------:R-:W-:Y:S02]  /*18a20*/  IMAD.MOV.U32 R100, RZ, RZ, R4 ;  /* 0x000000ffff647224 */ /* 0x000fe400078e0004 */
[----:B------:R-:W-:Y:S05]  /*18a30*/  CALL.REL.NOINC `($__internal_4_$__cuda_sm70_shflsync_bfly_p) ;  /* 0x0000135000007944 */ /* 0x000fea0003c00000 */
[----:B------:R-:W-:Y:S01]  /*18a40*/  MOV R3, R0 ;  /* 0x0000000000037202 */ /* 0x000fe20000000f00 */
[----:B------:R-:W-:Y:S05]  /*18a50*/  BRA `(.L_x_348) ;  /* 0xffff6b7000007947 */ /* 0x000fea000383ffff */
.L_x_269:
[----:B------:R-:W-:Y:S01]  /*18a60*/  MOV R195, RZ ;  /* 0x000000ff00c37202 */ /* 0x000fe20000000f00 */
[----:B------:R-:W-:Y:S01]  /*18a70*/  IMAD.MOV.U32 R0, RZ, RZ, R4 ;  /* 0x000000ffff007224 */ /* 0x000fe200078e0004 */
[----:B------:R-:W-:Y:S01]  /*18a80*/  MOV R2, 0x18ab0 ;  /* 0x00018ab000027802 */ /* 0x000fe20000000f00 */
[----:B------:R-:W-:Y:S02]  /*18a90*/  IMAD.MOV.U32 R3, RZ, RZ, 0x181f ;  /* 0x0000181fff037424 */ /* 0x000fe400078e00ff */
[----:B-1234-:R-:W-:Y:S05]  /*18aa0*/  CALL.REL.NOINC `($__internal_5_$__cuda_sm70_shflsync_idx_p) ;  /* 0x0000134000007944 */ /* 0x01efea0003c00000 */
[----:B------:R-:W-:-:S05]  /*18ab0*/  BRA `(.L_x_349) ;  /* 0xffff7e8000007947 */ /* 0x000fca000383ffff */
.L_x_272:
[----:B------:R-:W-:Y:S01]  /*18ac0*/  MOV R195, RZ ;  /* 0x000000ff00c37202 */ /* 0x000fe20000000f00 */
[----:B------:R-:W-:Y:S01]  /*18ad0*/  IMAD.MOV.U32 R0, RZ, RZ, R101 ;  /* 0x000000ffff007224 */ /* 0x000fe200078e0065 */
[----:B------:R-:W-:Y:S01]  /*18ae0*/  MOV R2, 0x18b10 ;  /* 0x00018b1000027802 */ /* 0x000fe20000000f00 */
[----:B------:R-:W-:Y:S02]  /*18af0*/  IMAD.MOV.U32 R3, RZ, RZ, 0x181f ;  /* 0x0000181fff037424 */ /* 0x000fe400078e00ff */
[----:B------:R-:W-:Y:S05]  /*18b00*/  CALL.REL.NOINC `($__internal_5_$__cuda_sm70_shflsync_idx_p) ;  /* 0x000012e000007944 */ /* 0x000fea0003c00000 */
[----:B------:R-:W-:Y:S01]  /*18b10*/  MOV R100, R0 ;  /* 0x0000000000647202 */ /* 0x000fe20000000f00 */
[----:B------:R-:W-:-:S05]  /*18b20*/  BRA `(.L_x_350) ;  /* 0xffff8c0000007947 */ /* 0x000fca000383ffff */
.L_x_273:
[----:B------:R-:W-:Y:S01]  /*18b30*/  MOV R195, RZ ;  /* 0x000000ff00c37202 */ /* 0x000fe20000000f00 */
[----:B------:R-:W-:Y:S01]  /*18b40*/  IMAD.MOV.U32 R0, RZ, RZ, R150 ;  /* 0x000000ffff007224 */ /* 0x000fe200078e0096 */
[----:B------:R-:W-:Y:S01]  /*18b50*/  MOV R2, 0x18b80 ;  /* 0x00018b8000027802 */ /* 0x000fe20000000f00 */
[----:B------:R-:W-:Y:S02]  /*18b60*/  IMAD.MOV.U32 R3, RZ, RZ, 0x181f ;  /* 0x0000181fff037424 */ /* 0x000fe400078e00ff */
[----:B-12---:R-:W-:Y:S05]  /*18b70*/  CALL.REL.NOINC `($__internal_5_$__cuda_sm70_shflsync_idx_p) ;  /* 0x0000127000007944 */ /* 0x006fea0003c00000 */
        /* <DEDUP_REMOVED lines=10> */
[----:B------:R-:W-:Y:S05]  /*18c20*/  IADD3 R148, P0, R0, R153, RZ ;  /* 0x0000009900947210 */ /* 0x000fea0007f1e0ff */
[----:B------:R-:W-:Y:S05]  /*18c30*/  IMAD.X R149, R100, 0x1, R155, P0 ;  /* 0x0000000164957824 */ /* 0x000fea00000e069b */
[----:B------:R2:W-:Y:S01]  /*18c40*/  LDGSTS.E.BYPASS.LTC128B.128 [R192+0x8100], [R148.64], !P3 ;  /* 0x0810000094c07fae */ /* 0x0005e2000d901d4a */
[----:B-1----:R-:W-:Y:S01]  /*18c50*/  IADD3 R2, P0, R0, R154, RZ ;  /* 0x0000009a00027210 */ /* 0x002fe20007f1e0ff */
[----:B------:R-:W-:Y:S04]  /*18c60*/  IMAD.MOV.U32 R0, RZ, RZ, R101 ;  /* 0x000000ffff007224 */ /* 0x000fe800078e0065 */
[----:B------:R-:W-:Y:S05]  /*18c70*/  IMAD.X R3, R100, 0x1, R156, P0 ;  /* 0x0000000164037824 */ /* 0x000fea00000e069c */
[----:B------:R1:W-:Y:S02]  /*18c80*/  LDGSTS.E.BYPASS.LTC128B.128 [R192+0xa100], [R2.64], !P4 ;  /* 0x0a10000002c07fae */ /* 0x0003e4000e101d4a */
[----:B-1----:R-:W-:Y:S01]  /*18c90*/  MOV R2, 0x18cc0 ;  /* 0x00018cc000027802 */ /* 0x002fe20000000f00 */
[----:B------:R-:W-:Y:S02]  /*18ca0*/  IMAD.MOV.U32 R3, RZ, RZ, 0x181f ;  /* 0x0000181fff037424 */ /* 0x000fe400078e00ff */
[----:B--2---:R-:W-:Y:S05]  /*18cb0*/  CALL.REL.NOINC `($__internal_5_$__cuda_sm70_shflsync_idx_p) ;  /* 0x0000113000007944 */ /* 0x004fea0003c00000 */
[----:B------:R-:W-:Y:S01]  /*18cc0*/  MOV R195, 0x1 ;  /* 0x0000000100c37802 */ /* 0x000fe20000000f00 */
[----:B------:R-:W-:Y:S01]  /*18cd0*/  IMAD.MOV.U32 R100, RZ, RZ, R0 ;  /* 0x000000ffff647224 */ /* 0x000fe200078e0000 */
[----:B------:R-:W-:Y:S01]  /*18ce0*/  MOV R3, 0x181f ;  /* 0x0000181f00037802 */ /* 0x000fe20000000f00 */
[----:B------:R-:W-:Y:S01]  /*18cf0*/  IMAD.MOV.U32 R0, RZ, RZ, R150 ;  /* 0x000000ffff007224 */ /* 0x000fe200078e0096 */
[----:B------:R-:W-:Y:S02]  /*18d00*/  MOV R2, 0x18d20 ;  /* 0x00018d2000027802 */ /* 0x000fe40000000f00 */
[----:B------:R-:W-:Y:S05]  /*18d10*/  CALL.REL.NOINC `($__internal_5_$__cuda_sm70_shflsync_idx_p) ;  /* 0x000010d000007944 */ /* 0x000fea0003c00000 */
[----:B------:R-:W-:-:S05]  /*18d20*/  BRA `(.L_x_351) ;  /* 0xffff8b2000007947 */ /* 0x000fca000383ffff */
.L_x_274:
[----:B------:R-:W-:Y:S02]  /*18d30*/  MOV R0, 0x2 ;  /* 0x0000000200007802 */ /* 0x000fe40000000f00 */
[----:B------:R-:W-:Y:S02]  /*18d40*/  MOV R2, 0x18d60 ;  /* 0x00018d6000027802 */ /* 0x000fe40000000f00 */
[----:B-1----:R-:W-:Y:S05]  /*18d50*/  CALL.REL.NOINC `($__internal_4_$__cuda_sm70_shflsync_bfly_p) ;  /* 0x0000103000007944 */ /* 0x002fea0003c00000 */
[----:B------:R-:W-:Y:S01]  /*18d60*/  FMNMX.FTZ R100, R100, R0, !PT ;  /* 0x0000000064647209 */ /* 0x000fe20007810000 */
[----:B------:R-:W-:Y:S01]  /*18d70*/  IMAD.MOV.U32 R0, RZ, RZ, 0x1 ;  /* 0x00000001ff007424 */ /* 0x000fe200078e00ff */
[----:B------:R-:W-:Y:S02]  /*18d80*/  MOV R2, 0x18da0 ;  /* 0x00018da000027802 */ /* 0x000fe40000000f00 */
        /* <DEDUP_REMOVED lines=8> */
[----:B------:R-:W-:Y:S02]  /*18e10*/  MOV R2, 0x18e30 ;  /* 0x00018e3000027802 */ /* 0x000fe40000000f00 */
[----:B------:R-:W-:Y:S05]  /*18e20*/  CALL.REL.NOINC `($__internal_4_$__cuda_sm70_shflsync_bfly_p) ;  /* 0x00000f6000007944 */ /* 0x000fea0003c00000 */
[----:B------:R-:W-:-:S05]  /*18e30*/  BRA `(.L_x_352) ;  /* 0xffff8da000007947 */ /* 0x000fca000383ffff */
.L_x_276:
[----:B------:R-:W-:Y:S01]  /*18e40*/  IMAD.MOV.U32 R100, RZ, RZ, R207 ;  /* 0x000000ffff647224 */ /* 0x000fe200078e00cf */
[----:B------:R-:W-:-:S02]  /*18e50*/  MOV R0, 0x2 ;  /* 0x0000000200007802 */ /* 0x000fc40000000f00 */
[----:B------:R-:W-:Y:S02]  /*18e60*/  MOV R2, 0x18e80 ;  /* 0x00018e8000027802 */ /* 0x000fe40000000f00 */
[----:B------:R-:W-:Y:S05]  /*18e70*/  CALL.REL.NOINC `($__internal_4_$__cuda_sm70_shflsync_bfly_p) ;  /* 0x00000f1000007944 */ /* 0x000fea0003c00000 */
[----:B------:R-:W-:Y:S05]  /*18e80*/  BRA `(.L_x_353) ;  /* 0xffffa49000007947 */ /* 0x000fea000383ffff */
.L_x_277:
[----:B------:R-:W-:Y:S01]  /*18e90*/  IMAD.MOV.U32 R100, RZ, RZ, R4 ;  /* 0x000000ffff647224 */ /* 0x000fe200078e0004 */
[----:B------:R-:W-:Y:S02]  /*18ea0*/  MOV R0, 0x1 ;  /* 0x0000000100007802 */ /* 0x000fe40000000f00 */
[----:B------:R-:W-:Y:S02]  /*18eb0*/  MOV R2, 0x18ed0 ;  /* 0x00018ed000027802 */ /* 0x000fe40000000f00 */
[----:B-1----:R-:W-:Y:S05]  /*18ec0*/  CALL.REL.NOINC `($__internal_4_$__cuda_sm70_shflsync_bfly_p) ;  /* 0x00000ec000007944 */ /* 0x002fea0003c00000 */
[----:B------:R-:W-:Y:S01]  /*18ed0*/  FADD.FTZ R4, R4, R0 ;  /* 0x0000000004047221 */ /* 0x000fe20000010000 */
[----:B------:R-:W-:Y:S02]  /*18ee0*/  MOV R100, R200 ;  /* 0x000000c800647202 */ /* 0x000fe40000000f00 */
[----:B------:R-:W-:Y:S02]  /*18ef0*/  MOV R0, 0x2 ;  /* 0x0000000200007802 */ /* 0x000fe40000000f00 */
[----:B------:R-:W-:Y:S02]  /*18f00*/  MOV R2, 0x18f20 ;  /* 0x00018f2000027802 */ /* 0x000fe40000000f00 */
[----:B------:R-:W-:Y:S05]  /*18f10*/  CALL.REL.NOINC `($__internal_4_$__cuda_sm70_shflsync_bfly_p) ;  /* 0x00000e7000007944 */ /* 0x000fea0003c00000 */
[----:B------:R-:W-:Y:S01]  /*18f20*/  FADD.FTZ R5, R200, R0 ;  /* 0x00000000c8057221 */ /* 0x000fe20000010000 */
[----:B------:R-:W-:Y:S02]  /*18f30*/  MOV R0, 0x1 ;  /* 0x0000000100007802 */ /* 0x000fe40000000f00 */
[----:B------:R-:W-:-:S02]  /*18f40*/  MOV R2, 0x18f70 ;  /* 0x00018f7000027802 */ /* 0x000fc40000000f00 */
[----:B------:R-:W-:Y:S02]  /*18f50*/  MOV R100, R5 ;  /* 0x0000000500647202 */ /* 0x000fe40000000f00 */
[----:B------:R-:W-:Y:S05]  /*18f60*/  CALL.REL.NOINC `($__internal_4_$__cuda_sm70_shflsync_bfly_p) ;  /* 0x00000e2000007944 */ /* 0x000fea0003c00000 */
[----:B------:R-:W-:Y:S01]  /*18f70*/  MOV R3, R0 ;  /* 0x0000000000037202 */ /* 0x000fe20000000f00 */
[----:B------:R-:W-:Y:S05]  /*18f80*/  BRA `(.L_x_354) ;  /* 0xffffa40000007947 */ /* 0x000fea000383ffff */
.L_x_284:
[----:B--234-:R-:W-:Y:S01]  /*18f90*/  IMAD.MOV.U32 R0, RZ, RZ, R6 ;  /* 0x000000ffff007224 */ /* 0x01cfe200078e0006 */
[----:B------:R-:W-:Y:S01]  /*18fa0*/  MOV R195, RZ ;  /* 0x000000ff00c37202 */ /* 0x000fe20000000f00 */
[----:B------:R-:W-:Y:S01]  /*18fb0*/  IMAD.MOV.U32 R3, RZ, RZ, 0x181f ;  /* 0x0000181fff037424 */ /* 0x000fe200078e00ff */
[----:B------:R-:W-:Y:S02]  /*18fc0*/  MOV R2, 0x18fe0 ;  /* 0x00018fe000027802 */ /* 0x000fe40000000f00 */
[----:B-1----:R-:W-:Y:S05]  /*18fd0*/  CALL.REL.NOINC `($__internal_5_$__cuda_sm70_shflsync_idx_p) ;  /* 0x00000e1000007944 */ /* 0x002fea0003c00000 */
[----:B------:R-:W-:Y:S01]  /*18fe0*/  MOV R7, R0 ;  /* 0x0000000000077202 */ /* 0x000fe20000000f00 */
[----:B------:R-:W-:Y:S05]  /*18ff0*/  BRA `(.L_x_355) ;  /* 0xffffbb2000007947 */ /* 0x000fea000383ffff */
.L_x_285:
[----:B------:R-:W-:Y:S01]  /*19000*/  IMAD.MOV.U32 R0, RZ, RZ, R12 ;  /* 0x000000ffff007224 */ /* 0x000fe200078e000c */
[----:B------:R-:W-:Y:S01]  /*19010*/  MOV R195, RZ ;  /* 0x000000ff00c37202 */ /* 0x000fe20000000f00 */
[----:B------:R-:W-:Y:S01]  /*19020*/  IMAD.MOV.U32 R3, RZ, RZ, 0x181f ;  /* 0x0000181fff037424 */ /* 0x000fe200078e00ff */
[----:B------:R-:W-:Y:S02]  /*19030*/  MOV R2, 0x19050 ;  /* 0x0001905000027802 */ /* 0x000fe40000000f00 */
[----:B-123--:R-:W-:Y:S05]  /*19040*/  CALL.REL.NOINC `($__internal_5_$__cuda_sm70_shflsync_idx_p) ;  /* 0x00000da000007944 */ /* 0x00efea0003c00000 */
[----:B------:R-:W-:Y:S05]  /*19050*/  BRA `(.L_x_356) ;  /* 0xffffbae000007947 */ /* 0x000fea000383ffff */
.L_x_288:
[----:B--2---:R-:W-:Y:S01]  /*19060*/  IMAD.MOV.U32 R0, RZ, RZ, R6 ;  /* 0x000000ffff007224 */ /* 0x004fe200078e0006 */
[----:B------:R-:W-:Y:S01]  /*19070*/  MOV R195, 0x1 ;  /* 0x0000000100c37802 */ /* 0x000fe20000000f00 */
[----:B------:R-:W-:Y:S01]  /*19080*/  IMAD.MOV.U32 R3, RZ, RZ, 0x181f ;  /* 0x0000181fff037424 */ /* 0x000fe200078e00ff */
[----:B------:R-:W-:-:S02]  /*19090*/  MOV R2, 0x190b0 ;  /* 0x000190b000027802 */ /* 0x000fc40000000f00 */
[----:B-1-34-:R-:W-:Y:S05]  /*190a0*/  CALL.REL.NOINC `($__internal_5_$__cuda_sm70_shflsync_idx_p) ;  /* 0x00000d4000007944 */ /* 0x01afea0003c00000 */
[----:B------:R-:W-:Y:S01]  /*190b0*/  IMAD.MOV.U32 R7, RZ, RZ, R0 ;  /* 0x000000ffff077224 */ /* 0x000fe200078e0000 */
[----:B------:R-:W-:Y:S01]  /*190c0*/  MOV R195, 0x1 ;  /* 0x0000000100c37802 */ /* 0x000fe20000000f00 */
[----:B------:R-:W-:Y:S01]  /*190d0*/  IMAD.MOV.U32 R0, RZ, RZ, R12 ;  /* 0x000000ffff007224 */ /* 0x000fe200078e000c */
[----:B------:R-:W-:-:S02]  /*190e0*/  MOV R3, 0x181f ;  /* 0x0000181f00037802 */ /* 0x000fc40000000f00 */
[----:B------:R-:W-:Y:S02]  /*190f0*/  MOV R2, 0x19110 ;  /* 0x0001911000027802 */ /* 0x000fe40000000f00 */
[----:B------:R-:W-:Y:S05]  /*19100*/  CALL.REL.NOINC `($__internal_5_$__cuda_sm70_shflsync_idx_p) ;  /* 0x00000ce000007944 */ /* 0x000fea0003c00000 */
[----:B------:R-:W-:Y:S05]  /*19110*/  BRA `(.L_x_357) ;  /* 0xffffbb5000007947 */ /* 0x000fea000383ffff */
.L_x_291:
[----:B--2---:R-:W-:Y:S01]  /*19120*/  IMAD.MOV.U32 R0, RZ, RZ, R6 ;  /* 0x000000ffff007224 */ /* 0x004fe200078e0006 */
[----:B------:R-:W-:Y:S01]  /*19130*/  MOV R195, 0x2 ;  /* 0x0000000200c37802 */ /* 0x000fe20000000f00 */
[----:B------:R-:W-:Y:S01]  /*19140*/  IMAD.MOV.U32 R3, RZ, RZ, 0x181f ;  /* 0x0000181fff037424 */ /* 0x000fe200078e00ff */
[----:B------:R-:W-:Y:S02]  /*19150*/  MOV R2, 0x19170 ;  /* 0x0001917000027802 */ /* 0x000fe40000000f00 */
[----:B-1-34-:R-:W-:Y:S05]  /*19160*/  CALL.REL.NOINC `($__internal_5_$__cuda_sm70_shflsync_idx_p) ;  /* 0x00000c8000007944 */ /* 0x01afea0003c00000 */
[----:B------:R-:W-:Y:S01]  /*19170*/  MOV R7, R0 ;  /* 0x0000000000077202 */ /* 0x000fe20000000f00 */
[----:B------:R-:W-:Y:S05]  /*19180*/  BRA `(.L_x_358) ;  /* 0xffffbc1000007947 */ /* 0x000fea000383ffff */
.L_x_292:
[----:B--2---:R-:W-:Y:S01]  /*19190*/  IMAD.MOV.U32 R0, RZ, RZ, R12 ;  /* 0x000000ffff007224 */ /* 0x004fe200078e000c */
[----:B------:R-:W-:Y:S01]  /*191a0*/  MOV R195, 0x2 ;  /* 0x0000000200c37802 */ /* 0x000fe20000000f00 */
[----:B------:R-:W-:Y:S01]  /*191b0*/  IMAD.MOV.U32 R3, RZ, RZ, 0x181f ;  /* 0x0000181fff037424 */ /* 0x000fe200078e00ff */
[----:B------:R-:W-:Y:S02]  /*191c0*/  MOV R2, 0x191e0 ;  /* 0x000191e000027802 */ /* 0x000fe40000000f00 */
[----:B-1-34-:R-:W-:Y:S05]  /*191d0*/  CALL.REL.NOINC `($__internal_5_$__cuda_sm70_shflsync_idx_p) ;  /* 0x00000c1000007944 */ /* 0x01afea0003c00000 */
[----:B------:R-:W-:Y:S05]  /*191e0*/  BRA `(.L_x_359) ;  /* 0xffffbbd000007947 */ /* 0x000fea000383ffff */
.L_x_295:
[----:B----4-:R-:W-:Y:S01]  /*191f0*/  IMAD.MOV.U32 R0, RZ, RZ, R6 ;  /* 0x000000ffff007224 */ /* 0x010fe200078e0006 */
[----:B------:R-:W-:Y:S01]  /*19200*/  MOV R195, 0x3 ;  /* 0x0000000300c37802 */ /* 0x000fe20000000f00 */
[----:B---3--:R-:W-:Y:S01]  /*19210*/  IMAD.MOV.U32 R3, RZ, RZ, 0x181f ;  /* 0x0000181fff037424 */ /* 0x008fe200078e00ff */
[----:B------:R-:W-:-:S02]  /*19220*/  MOV R2, 0x19240 ;  /* 0x0001924000027802 */ /* 0x000fc40000000f00 */
[----:B-12---:R-:W-:Y:S05]  /*19230*/  CALL.REL.NOINC `($__internal_5_$__cuda_sm70_shflsync_idx_p) ;  /* 0x00000bb000007944 */ /* 0x006fea0003c00000 */
[----:B------:R-:W-:Y:S01]  /*19240*/  IMAD.MOV.U32 R6, RZ, RZ, R0 ;  /* 0x000000ffff067224 */ /* 0x000fe200078e0000 */
[----:B------:R-:W-:Y:S01]  /*19250*/  MOV R195, 0x3 ;  /* 0x0000000300c37802 */ /* 0x000fe20000000f00 */
[----:B------:R-:W-:Y:S01]  /*19260*/  IMAD.MOV.U32 R0, RZ, RZ, R12 ;  /* 0x000000ffff007224 */ /* 0x000fe200078e000c */
[----:B------:R-:W-:-:S02]  /*19270*/  MOV R3, 0x181f ;  /* 0x0000181f00037802 */ /* 0x000fc40000000f00 */
[----:B------:R-:W-:Y:S02]  /*19280*/  MOV R2, 0x192a0 ;  /* 0x000192a000027802 */ /* 0x000fe40000000f00 */
[----:B------:R-:W-:Y:S05]  /*19290*/  CALL.REL.NOINC `($__internal_5_$__cuda_sm70_shflsync_idx_p) ;  /* 0x00000b5000007944 */ /* 0x000fea0003c00000 */
[----:B------:R-:W-:Y:S05]  /*192a0*/  BRA `(.L_x_360) ;  /* 0xffffbc5000007947 */ /* 0x000fea000383ffff */
.L_x_297:
[----:B------:R-:W-:Y:S01]  /*192b0*/  IMAD.MOV.U32 R0, RZ, RZ, R5 ;  /* 0x000000ffff007224 */ /* 0x000fe200078e0005 */
[----:B------:R-:W-:Y:S01]  /*192c0*/  MOV R195, RZ ;  /* 0x000000ff00c37202 */ /* 0x000fe20000000f00 */
[----:B------:R-:W-:Y:S01]  /*192d0*/  IMAD.MOV.U32 R3, RZ, RZ, 0x1c1f ;  /* 0x00001c1fff037424 */ /* 0x000fe200078e00ff */
[----:B------:R-:W-:Y:S02]  /*192e0*/  MOV R2, 0x19300 ;  /* 0x0001930000027802 */ /* 0x000fe40000000f00 */
[----:B--2---:R-:W-:Y:S05]  /*192f0*/  CALL.REL.NOINC `($__internal_5_$__cuda_sm70_shflsync_idx_p) ;  /* 0x00000af000007944 */ /* 0x004fea0003c00000 */
[----:B------:R-:W-:Y:S01]  /*19300*/  MOV R4, R0 ;  /* 0x0000000000047202 */ /* 0x000fe20000000f00 */
[----:B------:R-:W-:Y:S05]  /*19310*/  BRA `(.L_x_361) ;  /* 0xffffbf1000007947 */ /* 0x000fea000383ffff */
.L_x_298:
[----:B------:R-:W-:Y:S01]  /*19320*/  IMAD.MOV.U32 R0, RZ, RZ, R12 ;  /* 0x000000ffff007224 */ /* 0x000fe200078e000c */
[----:B------:R-:W-:Y:S01]  /*19330*/  MOV R195, RZ ;  /* 0x000000ff00c37202 */ /* 0x000fe20000000f00 */
[----:B------:R-:W-:Y:S01]  /*19340*/  IMAD.MOV.U32 R3, RZ, RZ, 0x1c1f ;  /* 0x00001c1fff037424 */ /* 0x000fe200078e00ff */
[----:B------:R-:W-:Y:S02]  /*19350*/  MOV R2, 0x19370 ;  /* 0x0001937000027802 */ /* 0x000fe40000000f00 */
[----:B-123--:R-:W-:Y:S05]  /*19360*/  CALL.REL.NOINC `($__internal_5_$__cuda_sm70_shflsync_idx_p) ;  /* 0x00000a8000007944 */ /* 0x00efea0003c00000 */
[----:B------:R-:W-:Y:S05]  /*19370*/  BRA `(.L_x_362) ;  /* 0xffffbed000007947 */ /* 0x000fea000383ffff */
.L_x_301:
[----:B-1----:R-:W-:Y:S01]  /*19380*/  IMAD.MOV.U32 R0, RZ, RZ, R5 ;  /* 0x000000ffff007224 */ /* 0x002fe200078e0005 */
[----:B------:R-:W-:Y:S01]  /*19390*/  MOV R195, 0x1 ;  /* 0x0000000100c37802 */ /* 0x000fe20000000f00 */
[----:B---3--:R-:W-:Y:S01]  /*193a0*/  IMAD.MOV.U32 R3, RZ, RZ, 0x1c1f ;  /* 0x00001c1fff037424 */ /* 0x008fe200078e00ff */
[----:B------:R-:W-:-:S02]  /*193b0*/  MOV R2, 0x193d0 ;  /* 0x000193d000027802 */ /* 0x000fc40000000f00 */
[----:B--2-4-:R-:W-:Y:S05]  /*193c0*/  CALL.REL.NOINC `($__internal_5_$__cuda_sm70_shflsync_idx_p) ;  /* 0x00000a2000007944 */ /* 0x014fea0003c00000 */
[----:B------:R-:W-:Y:S01]  /*193d0*/  IMAD.MOV.U32 R4, RZ, RZ, R0 ;  /* 0x000000ffff047224 */ /* 0x000fe200078e0000 */
[----:B------:R-:W-:Y:S01]  /*193e0*/  MOV R195, 0x1 ;  /* 0x0000000100c37802 */ /* 0x000fe20000000f00 */
[----:B------:R-:W-:Y:S01]  /*193f0*/  IMAD.MOV.U32 R0, RZ, RZ, R12 ;  /* 0x000000ffff007224 */ /* 0x000fe200078e000c */
[----:B------:R-:W-:-:S02]  /*19400*/  MOV R3, 0x1c1f ;  /* 0x00001c1f00037802 */ /* 0x000fc40000000f00 */
[----:B------:R-:W-:Y:S02]  /*19410*/  MOV R2, 0x19430 ;  /* 0x0001943000027802 */ /* 0x000fe40000000f00 */
[----:B------:R-:W-:Y:S05]  /*19420*/  CALL.REL.NOINC `($__internal_5_$__cuda_sm70_shflsync_idx_p) ;  /* 0x000009c000007944 */ /* 0x000fea0003c00000 */
[----:B------:R-:W-:Y:S05]  /*19430*/  BRA `(.L_x_363) ;  /* 0xffffc8d000007947 */ /* 0x000fea000383ffff */
.L_x_305:
[----:B------:R-:W-:Y:S01]  /*19440*/  IMAD.MOV.U32 R0, RZ, RZ, R5 ;  /* 0x000000ffff007224 */ /* 0x000fe200078e0005 */
[----:B------:R-:W-:Y:S01]  /*19450*/  MOV R195, RZ ;  /* 0x000000ff00c37202 */ /* 0x000fe20000000f00 */
[----:B------:R-:W-:Y:S01]  /*19460*/  IMAD.MOV.U32 R3, RZ, RZ, 0x181f ;  /* 0x0000181fff037424 */ /* 0x000fe200078e00ff */
[----:B------:R-:W-:Y:S02]  /*19470*/  MOV R2, 0x19490 ;  /* 0x0001949000027802 */ /* 0x000fe40000000f00 */
[----:B------:R-:W-:Y:S05]  /*19480*/  CALL.REL.NOINC `($__internal_5_$__cuda_sm70_shflsync_idx_p) ;  /* 0x0000096000007944 */ /* 0x000fea0003c00000 */
[----:B------:R-:W-:Y:S01]  /*19490*/  MOV R4, R0 ;  /* 0x0000000000047202 */ /* 0x000fe20000000f00 */
[----:B------:R-:W-:Y:S05]  /*194a0*/  BRA `(.L_x_364) ;  /* 0xffffdac000007947 */ /* 0x000fea000383ffff */
.L_x_306:
[----:B------:R-:W-:Y:S01]  /*194b0*/  IMAD.MOV.U32 R0, RZ, RZ, R12 ;  /* 0x000000ffff007224 */ /* 0x000fe200078e000c */
[----:B------:R-:W-:Y:S01]  /*194c0*/  MOV R195, RZ ;  /* 0x000000ff00c37202 */ /* 0x000fe20000000f00 */
[----:B------:R-:W-:Y:S01]  /*194d0*/  IMAD.MOV.U32 R3, RZ, RZ, 0x181f ;  /* 0x0000181fff037424 */ /* 0x000fe200078e00ff */
[----:B------:R-:W-:Y:S02]  /*194e0*/  MOV R2, 0x19500 ;  /* 0x0001950000027802 */ /* 0x000fe40000000f00 */
[----:B-12---:R-:W-:Y:S05]  /*194f0*/  CALL.REL.NOINC `($__internal_5_$__cuda_sm70_shflsync_idx_p) ;  /* 0x000008f000007944 */ /* 0x006fea0003c00000 */
[----:B------:R-:W-:Y:S05]  /*19500*/  BRA `(.L_x_365) ;  /* 0xffffda8000007947 */ /* 0x000fea000383ffff */
.L_x_309:
[----:B----4-:R-:W-:Y:S01]  /*19510*/  IMAD.MOV.U32 R0, RZ, RZ, R5 ;  /* 0x000000ffff007224 */ /* 0x010fe200078e0005 */
[----:B------:R-:W-:Y:S01]  /*19520*/  MOV R195, 0x1 ;  /* 0x0000000100c37802 */ /* 0x000fe20000000f00 */
[----:B--2---:R-:W-:Y:S01]  /*19530*/  IMAD.MOV.U32 R3, RZ, RZ, 0x181f ;  /* 0x0000181fff037424 */ /* 0x004fe200078e00ff */
[----:B------:R-:W-:-:S02]  /*19540*/  MOV R2, 0x19560 ;  /* 0x0001956000027802 */ /* 0x000fc40000000f00 */
[----:B-1-3--:R-:W-:Y:S05]  /*19550*/  CALL.REL.NOINC `($__internal_5_$__cuda_sm70_shflsync_idx_p) ;  /* 0x0000089000007944 */ /* 0x00afea0003c00000 */
[----:B------:R-:W-:Y:S01]  /*19560*/  IMAD.MOV.U32 R4, RZ, RZ, R0 ;  /* 0x000000ffff047224 */ /* 0x000fe200078e0000 */
[----:B------:R-:W-:Y:S01]  /*19570*/  MOV R195, 0x1 ;  /* 0x0000000100c37802 */ /* 0x000fe20000000f00 */
[----:B------:R-:W-:Y:S01]  /*19580*/  IMAD.MOV.U32 R0, RZ, RZ, R12 ;  /* 0x000000ffff007224 */ /* 0x000fe200078e000c */
[----:B------:R-:W-:-:S02]  /*19590*/  MOV R3, 0x181f ;  /* 0x0000181f00037802 */ /* 0x000fc40000000f00 */
[----:B------:R-:W-:Y:S02]  /*195a0*/  MOV R2, 0x195c0 ;  /* 0x000195c000027802 */ /* 0x000fe40000000f00 */
[----:B------:R-:W-:Y:S05]  /*195b0*/  CALL.REL.NOINC `($__internal_5_$__cuda_sm70_shflsync_idx_p) ;  /* 0x0000083000007944 */ /* 0x000fea0003c00000 */
[----:B------:R-:W-:Y:S05]  /*195c0*/  BRA `(.L_x_366) ;  /* 0xffffdb0000007947 */ /* 0x000fea000383ffff */
.L_x_312:
[----:B----4-:R-:W-:Y:S01]  /*195d0*/  IMAD.MOV.U32 R0, RZ, RZ, R5 ;  /* 0x000000ffff007224 */ /* 0x010fe200078e0005 */
[----:B------:R-:W-:Y:S01]  /*195e0*/  MOV R195, 0x2 ;  /* 0x0000000200c37802 */ /* 0x000fe20000000f00 */
[----:B-1----:R-:W-:Y:S01]  /*195f0*/  IMAD.MOV.U32 R3, RZ, RZ, 0x181f ;  /* 0x0000181fff037424 */ /* 0x002fe200078e00ff */
[----:B------:R-:W-:Y:S02]  /*19600*/  MOV R2, 0x19620 ;  /* 0x0001962000027802 */ /* 0x000fe40000000f00 */
[----:B--23--:R-:W-:Y:S05]  /*19610*/  CALL.REL.NOINC `($__internal_5_$__cuda_sm70_shflsync_idx_p) ;  /* 0x000007d000007944 */ /* 0x00cfea0003c00000 */
[----:B------:R-:W-:Y:S01]  /*19620*/  MOV R4, R0 ;  /* 0x0000000000047202 */ /* 0x000fe20000000f00 */
[----:B------:R-:W-:Y:S05]  /*19630*/  BRA `(.L_x_367) ;  /* 0xffffdbc000007947 */ /* 0x000fea000383ffff */
.L_x_313:
[----:B----4-:R-:W-:Y:S01]  /*19640*/  IMAD.MOV.U32 R0, RZ, RZ, R12 ;  /* 0x000000ffff007224 */ /* 0x010fe200078e000c */
[----:B------:R-:W-:Y:S01]  /*19650*/  MOV R195, 0x2 ;  /* 0x0000000200c37802 */ /* 0x000fe20000000f00 */
[----:B------:R-:W-:Y:S01]  /*19660*/  IMAD.MOV.U32 R3, RZ, RZ, 0x181f ;  /* 0x0000181fff037424 */ /* 0x000fe200078e00ff */
[----:B------:R-:W-:Y:S02]  /*19670*/  MOV R2, 0x19690 ;  /* 0x0001969000027802 */ /* 0x000fe40000000f00 */
[----:B-123--:R-:W-:Y:S05]  /*19680*/  CALL.REL.NOINC `($__internal_5_$__cuda_sm70_shflsync_idx_p) ;  /* 0x0000076000007944 */ /* 0x00efea0003c00000 */
[----:B------:R-:W-:Y:S05]  /*19690*/  BRA `(.L_x_368) ;  /* 0xffffdb8000007947 */ /* 0x000fea000383ffff */
.L_x_316:
[----:B-1----:R-:W-:Y:S01]  /*196a0*/  IMAD.MOV.U32 R0, RZ, RZ, R5 ;  /* 0x000000ffff007224 */ /* 0x002fe200078e0005 */
[----:B------:R-:W-:Y:S01]  /*196b0*/  MOV R195, 0x3 ;  /* 0x0000000300c37802 */ /* 0x000fe20000000f00 */
[----:B------:R-:W-:Y:S01]  /*196c0*/  IMAD.MOV.U32 R3, RZ, RZ, 0x181f ;  /* 0x0000181fff037424 */ /* 0x000fe200078e00ff */
[----:B------:R-:W-:-:S02]  /*196d0*/  MOV R2, 0x196f0 ;  /* 0x000196f000027802 */ /* 0x000fc40000000f00 */
[----:B--234-:R-:W-:Y:S05]  /*196e0*/  CALL.REL.NOINC `($__internal_5_$__cuda_sm70_shflsync_idx_p) ;  /* 0x0000070000007944 */ /* 0x01cfea0003c00000 */
[----:B------:R-:W-:Y:S01]  /*196f0*/  IMAD.MOV.U32 R4, RZ, RZ, R0 ;  /* 0x000000ffff047224 */ /* 0x000fe200078e0000 */
[----:B------:R-:W-:Y:S01]  /*19700*/  MOV R195, 0x3 ;  /* 0x0000000300c37802 */ /* 0x000fe20000000f00 */
[----:B------:R-:W-:Y:S01]  /*19710*/  IMAD.MOV.U32 R0, RZ, RZ, R12 ;  /* 0x000000ffff007224 */ /* 0x000fe200078e000c */
[----:B------:R-:W-:-:S02]  /*19720*/  MOV R3, 0x181f ;  /* 0x0000181f00037802 */ /* 0x000fc40000000f00 */
[----:B------:R-:W-:Y:S02]  /*19730*/  MOV R2, 0x19750 ;  /* 0x0001975000027802 */ /* 0x000fe40000000f00 */
[----:B------:R-:W-:Y:S05]  /*19740*/  CALL.REL.NOINC `($__internal_5_$__cuda_sm70_shflsync_idx_p) ;  /* 0x000006a000007944 */ /* 0x000fea0003c00000 */
[----:B------:R-:W-:Y:S05]  /*19750*/  BRA `(.L_x_369) ;  /* 0xffffdc0000007947 */ /* 0x000fea000383ffff */
.L_x_318:
[----:B------:R-:W-:Y:S01]  /*19760*/  IMAD.MOV.U32 R0, RZ, RZ, R86 ;  /* 0x000000ffff007224 */ /* 0x000fe200078e0056 */
[----:B------:R-:W-:Y:S01]  /*19770*/  MOV R195, RZ ;  /* 0x000000ff00c37202 */ /* 0x000fe20000000f00 */
[----:B------:R-:W-:Y:S01]  /*19780*/  IMAD.MOV.U32 R3, RZ, RZ, 0x1f ;  /* 0x0000001fff037424 */ /* 0x000fe200078e00ff */
[----:B------:R-:W-:Y:S02]  /*19790*/  MOV R2, 0x197b0 ;  /* 0x000197b000027802 */ /* 0x000fe40000000f00 */
[----:B---34-:R-:W-:Y:S05]  /*197a0*/  CALL.REL.NOINC `($__internal_5_$__cuda_sm70_shflsync_idx_p) ;  /* 0x0000064000007944 */ /* 0x018fea0003c00000 */
[----:B------:R-:W-:Y:S01]  /*197b0*/  MOV R9, R0 ;  /* 0x0000000000097202 */ /* 0x000fe20000000f00 */
[----:B------:R-:W-:Y:S05]  /*197c0*/  BRA `(.L_x_370) ;  /* 0xffffdd5000007947 */ /* 0x000fea000383ffff */
.L_x_319:
[----:B------:R-:W-:Y:S01]  /*197d0*/  IMAD.MOV.U32 R0, RZ, RZ, R86 ;  /* 0x000000ffff007224 */ /* 0x000fe200078e0056 */
[----:B------:R-:W-:Y:S01]  /*197e0*/  MOV R195, 0x1 ;  /* 0x0000000100c37802 */ /* 0x000fe20000000f00 */
[----:B------:R-:W-:Y:S01]  /*197f0*/  IMAD.MOV.U32 R3, RZ, RZ, 0x1f ;  /* 0x0000001fff037424 */ /* 0x000fe200078e00ff */
[----:B------:R-:W-:Y:S02]  /*19800*/  MOV R2, 0x19820 ;  /* 0x0001982000027802 */ /* 0x000fe40000000f00 */
[----:B-1234-:R-:W-:Y:S05]  /*19810*/  CALL.REL.NOINC `($__internal_5_$__cuda_sm70_shflsync_idx_p) ;  /* 0x000005d000007944 */ /* 0x01efea0003c00000 */
[----:B------:R-:W-:Y:S01]  /*19820*/  MOV R6, R0 ;  /* 0x0000000000067202 */ /* 0x000fe20000000f00 */
[----:B------:R-:W-:Y:S05]  /*19830*/  BRA `(.L_x_371) ;  /* 0xffffdd0000007947 */ /* 0x000fea000383ffff */
.L_x_320:
[----:B------:R-:W-:Y:S02]  /*19840*/  MOV R3, 0x1 ;  /* 0x0000000100037802 */ /* 0x000fe40000000f00 */
[----:B------:R-:W-:-:S02]  /*19850*/  MOV R2, 0x19870 ;  /* 0x0001987000027802 */ /* 0x000fc40000000f00 */
[----:B-123--:R-:W-:Y:S05]  /*19860*/  CALL.REL.NOINC `($__internal_6_$__cuda_sm70_shflsync_up_p) ;  /* 0x000005d000007944 */ /* 0x00efea0003c00000 */
[----:B------:R-:W-:Y:S05]  /*19870*/  BRA `(.L_x_372) ;  /* 0xffffdde000007947 */ /* 0x000fea000383ffff */
.L_x_321:
[----:B------:R-:W-:Y:S02]  /*19880*/  MOV R3, 0x2 ;  /* 0x0000000200037802 */ /* 0x000fe40000000f00 */
[----:B------:R-:W-:-:S02]  /*19890*/  MOV R2, 0x198b0 ;  /* 0x000198b000027802 */ /* 0x000fc40000000f00 */
[----:B-12---:R-:W-:Y:S05]  /*198a0*/  CALL.REL.NOINC `($__internal_6_$__cuda_sm70_shflsync_up_p) ;  /* 0x0000059000007944 */ /* 0x006fea0003c00000 */
[----:B------:R-:W-:Y:S02]  /*198b0*/  SEL R3, R4, RZ, P1 ;  /* 0x000000ff04037207 */ /* 0x000fe40000800000 */
[----:B------:R-:W-:-:S03]  /*198c0*/  MOV R2, 0x19900 ;  /* 0x0001990000027802 */ /* 0x000fc60000000f00 */
[----:B------:R-:W-:Y:S02]  /*198d0*/  IMAD.IADD R0, R0, 0x1, R3 ;  /* 0x0000000100007824 */ /* 0x000fe400078e0203 */
[----:B------:R-:W-:Y:S02]  /*198e0*/  IMAD.MOV.U32 R3, RZ, RZ, 0x4 ;  /* 0x00000004ff037424 */ /* 0x000fe400078e00ff */
        /* <DEDUP_REMOVED lines=19> */
.L_x_325:
[----:B------:R-:W-:Y:S02]  /*19a20*/  MOV R3, 0x1 ;  /* 0x0000000100037802 */ /* 0x000fe40000000f00 */
[----:B------:R-:W-:Y:S02]  /*19a30*/  MOV R2, 0x19a50 ;  /* 0x00019a5000027802 */ /* 0x000fe40000000f00 */
[----:B------:R-:W-:Y:S05]  /*19a40*/  CALL.REL.NOINC `($__internal_6_$__cuda_sm70_shflsync_up_p) ;  /* 0x000003f000007944 */ /* 0x000fea0003c00000 */
[----:B------:R-:W-:Y:S01]  /*19a50*/  MOV R2, R4 ;  /* 0x0000000400027202 */ /* 0x000fe20000000f00 */
[----:B------:R-:W-:Y:S05]  /*19a60*/  BRA `(.L_x_374) ;  /* 0xffffde5000007947 */ /* 0x000fea000383ffff */
.L_x_326:
[----:B------:R-:W-:Y:S02]  /*19a70*/  MOV R3, 0x2 ;  /* 0x0000000200037802 */ /* 0x000fe40000000f00 */
[----:B------:R-:W-:Y:S02]  /*19a80*/  MOV R2, 0x19aa0 ;  /* 0x00019aa000027802 */ /* 0x000fe40000000f00 */
        /* <DEDUP_REMOVED lines=24> */
.L_x_328:
[----:B------:R-:W-:Y:S02]  /*19c10*/  SEL R0, RZ, 0x1, P0 ;  /* 0x00000001ff007807 */ /* 0x000fe40000000000 */
[----:B------:R-:W-:Y:S02]  /*19c20*/  MOV R2, 0x19c40 ;  /* 0x00019c4000027802 */ /* 0x000fe40000000f00 */
[----:B---3--:R-:W-:Y:S05]  /*19c30*/  CALL.REL.NOINC `($__internal_7_$__cuda_sm70_votesync_ballot) ;  /* 0x0000026000007944 */ /* 0x008fea0003c00000 */
[----:B------:R-:W-:Y:S01]  /*19c40*/  MOV R10, R0 ;  /* 0x00000000000a7202 */ /* 0x000fe20000000f00 */
[----:B------:R-:W-:Y:S05]  /*19c50*/  BRA `(.L_x_376) ;  /* 0xffffddf000007947 */ /* 0x000fea000383ffff */
.L_x_329:
[----:B------:R-:W-:Y:S01]  /*19c60*/  IMAD.MOV.U32 R0, RZ, RZ, R7 ;  /* 0x000000ffff007224 */ /* 0x000fe200078e0007 */
[----:B--2---:R-:W-:Y:S01]  /*19c70*/  MOV R195, R6 ;  /* 0x0000000600c37202 */ /* 0x004fe20000000f00 */
[----:B------:R-:W-:Y:S01]  /*19c80*/  IMAD.MOV.U32 R3, RZ, RZ, 0x1f ;  /* 0x0000001fff037424 */ /* 0x000fe200078e00ff */
[----:B------:R-:W-:Y:S02]  /*19c90*/  MOV R2, 0x19cb0 ;  /* 0x00019cb000027802 */ /* 0x000fe40000000f00 */
[----:B-1-3--:R-:W-:Y:S05]  /*19ca0*/  CALL.REL.NOINC `($__internal_5_$__cuda_sm70_shflsync_idx_p) ;  /* 0x0000014000007944 */ /* 0x00afea0003c00000 */
[----:B------:R-:W-:Y:S01]  /*19cb0*/  IMAD.MOV.U32 R7, RZ, RZ, R0 ;  /* 0x000000ffff077224 */ /* 0x000fe200078e0000 */
[----:B------:R-:W-:Y:S01]  /*19cc0*/  MOV R195, R6 ;  /* 0x0000000600c37202 */ /* 0x000fe20000000f00 */
[----:B------:R-:W-:Y:S01]  /*19cd0*/  IMAD.MOV.U32 R0, RZ, RZ, R8 ;  /* 0x000000ffff007224 */ /* 0x000fe200078e0008 */
[----:B------:R-:W-:Y:S02]  /*19ce0*/  MOV R3, 0x1f ;  /* 0x0000001f00037802 */ /* 0x000fe40000000f00 */
[----:B------:R-:W-:-:S02]  /*19cf0*/  MOV R2, 0x19d10 ;  /* 0x00019d1000027802 */ /* 0x000fc40000000f00 */
[----:B------:R-:W-:Y:S05]  /*19d00*/  CALL.REL.NOINC `($__internal_5_$__cuda_sm70_shflsync_idx_p) ;  /* 0x000000e000007944 */ /* 0x000fea0003c00000 */
[----:B------:R-:W-:Y:S01]  /*19d10*/  MOV R5, R0 ;  /* 0x0000000000057202 */ /* 0x000fe20000000f00 */
[----:B------:R-:W-:Y:S05]  /*19d20*/  BRA `(.L_x_377) ;  /* 0xffffdd6000007947 */ /* 0x000fea000383ffff */
.L_x_332:
[----:B------:R-:W-:Y:S01]  /*19d30*/  IMAD.MOV.U32 R0, RZ, RZ, R4 ;  /* 0x000000ffff007224 */ /* 0x000fe200078e0004 */
[----:B------:R-:W-:-:S02]  /*19d40*/  MOV R3, 0x1f ;  /* 0x0000001f00037802 */ /* 0x000fc40000000f00 */
[----:B------:R-:W-:Y:S02]  /*19d50*/  MOV R2, 0x19d70 ;  /* 0x00019d7000027802 */ /* 0x000fe40000000f00 */
[----:B-1234-:R-:W-:Y:S05]  /*19d60*/  CALL.REL.NOINC `($__internal_5_$__cuda_sm70_shflsync_idx_p) ;  /* 0x0000008000007944 */ /* 0x01efea0003c00000 */
[----:B------:R-:W-:Y:S01]  /*19d70*/  MOV R13, R0 ;  /* 0x00000000000d7202 */ /* 0x000fe20000000f00 */
[----:B------:R-:W-:Y:S05]  /*19d80*/  BRA `(.L_x_331) ;  /* 0xffffdd6000007947 */ /* 0x000fea000383ffff */
        .weak           $__internal_4_$__cuda_sm70_shflsync_bfly_p
        .type           $__internal_4_$__cuda_sm70_shflsync_bfly_p,@function
        .size           $__internal_4_$__cuda_sm70_shflsync_bfly_p,($__internal_5_$__cuda_sm70_shflsync_idx_p - $__internal_4_$__cuda_sm70_shflsync_bfly_p)
$__internal_4_$__cuda_sm70_shflsync_bfly_p:
[----:B------:R-:W-:Y:S02]  /*19d90*/  MOV R149, 0xffffffff ;  /* 0xffffffff00957802 */ /* 0x000fe40000000f00 */
[----:B------:R-:W-:Y:S02]  /*19da0*/  MOV R3, 0x1f ;  /* 0x0000001f00037802 */ /* 0x000fe40000000f00 */
[----:B------:R-:W-:Y:S04]  /*19db0*/  WARPSYNC R149 ;  /* 0x0000009500007348 */ /* 0x000fe80003800000 */
[----:B------:R1:W2:Y:S02]  /*19dc0*/  SHFL.BFLY PT, R0, R100, R0, R3 ;  /* 0x0c00000064007389 */ /* 0x0002a400000e0003 */
[----:B-1----:R-:W-:-:S04]  /*19dd0*/  MOV R3, 0x0 ;  /* 0x0000000000037802 */ /* 0x002fc80000000f00 */
[----:B--2---:R-:W-:Y:S05]  /*19de0*/  RET.REL.NODEC R2 `(_ZN7cutlass13device_kernelIN5flash19enable_sm80_to_sm89INS1_16FlashAttnFwdSm80INS1_25CollectiveMainloopFwdSm80ILi8ELi1ELb0EN4cute5tupleIJNS5_1CILi128EEENS7_ILi64EEENS7_ILi192EEEEEELi192ENS_10bfloat16_tEfNS_4arch4Sm80ELb0ELb0ELb0ELb1ELb1ELb1ELb1ELb1EEENS1_21CollectiveEpilogueFwdINS6_IJS8_SA_S9_EEENS6_IJNS7_ILi1EEESI_SI_EEESC_SE_Li256ELb1ELb1ELb1ELb0EEENS1_36VarlenDynamicPersistentTileSchedulerILi128ELi64ELi256ELi256ELb1ELb1ELb0ELb0ELb1ELb1EEEEEEEEEvNT_6ParamsE) ;  /* 0xfffe621002007950 */ /* 0x004fea0003c3ffff */
        .weak           $__internal_5_$__cuda_sm70_shflsync_idx_p
        .type           $__internal_5_$__cuda_sm70_shflsync_idx_p,@function
        .size           $__internal_5_$__cuda_sm70_shflsync_idx_p,($__internal_6_$__cuda_sm70_shflsync_up_p - $__internal_5_$__cuda_sm70_shflsync_idx_p)
$__internal_5_$__cuda_sm70_shflsync_idx_p:
[----:B------:R-:W-:-:S04]  /*19df0*/  MOV R198, 0xffffffff ;  /* 0xffffffff00c67802 */ /* 0x000fc80000000f00 */
[----:B------:R-:W-:Y:S04]  /*19e00*/  WARPSYNC R198 ;  /* 0x000000c600007348 */ /* 0x000fe80003800000 */
[----:B------:R1:W2:Y:S02]  /*19e10*/  SHFL.IDX PT, R0, R0, R195, R3 ;  /* 0x000000c300007389 */ /* 0x0002a400000e0003 */
[----:B-1----:R-:W-:-:S04]  /*19e20*/  MOV R3, 0x0 ;  /* 0x0000000000037802 */ /* 0x002fc80000000f00 */
[----:B--2---:R-:W-:Y:S05]  /*19e30*/  RET.REL.NODEC R2 `(_ZN7cutlass13device_kernelIN5flash19enable_sm80_to_sm89INS1_16FlashAttnFwdSm80INS1_25CollectiveMainloopFwdSm80ILi8ELi1ELb0EN4cute5tupleIJNS5_1CILi128EEENS7_ILi64EEENS7_ILi192EEEEEELi192ENS_10bfloat16_tEfNS_4arch4Sm80ELb0ELb0ELb0ELb1ELb1ELb1ELb1ELb1EEENS1_21CollectiveEpilogueFwdINS6_IJS8_SA_S9_EEENS6_IJNS7_ILi1EEESI_SI_EEESC_SE_Li256ELb1ELb1ELb1ELb0EEENS1_36VarlenDynamicPersistentTileSchedulerILi128ELi64ELi256ELi256ELb1ELb1ELb0ELb0ELb1ELb1EEEEEEEEEvNT_6ParamsE) ;  /* 0xfffe61c002007950 */ /* 0x004fea0003c3ffff */
        .weak           $__internal_6_$__cuda_sm70_shflsync_up_p
        .type           $__internal_6_$__cuda_sm70_shflsync_up_p,@function
        .size           $__internal_6_$__cuda_sm70_shflsync_up_p,($__internal_7_$__cuda_sm70_votesync_ballot - $__internal_6_$__cuda_sm70_shflsync_up_p)
$__internal_6_$__cuda_sm70_shflsync_up_p:
[----:B------:R-:W-:Y:S02]  /*19e40*/  MOV R4, RZ ;  /* 0x000000ff00047202 */ /* 0x000fe40000000f00 */
[----:B------:R-:W-:-:S04]  /*19e50*/  MOV R10, 0xffffffff ;  /* 0xffffffff000a7802 */ /* 0x000fc80000000f00 */
[----:B------:R-:W-:Y:S04]  /*19e60*/  WARPSYNC R10 ;  /* 0x0000000a00007348 */ /* 0x000fe80003800000 */
[----:B------:R1:W2:Y:S02]  /*19e70*/  SHFL.UP PT, R4, R0, R3, R4 ;  /* 0x0400000300047389 */ /* 0x0002a400000e0004 */
[----:B-1----:R-:W-:-:S04]  /*19e80*/  MOV R3, 0x0 ;  /* 0x0000000000037802 */ /* 0x002fc80000000f00 */
[----:B--2---:R-:W-:Y:S05]  /*19e90*/  RET.REL.NODEC R2 `(_ZN7cutlass13device_kernelIN5flash19enable_sm80_to_sm89INS1_16FlashAttnFwdSm80INS1_25CollectiveMainloopFwdSm80ILi8ELi1ELb0EN4cute5tupleIJNS5_1CILi128EEENS7_ILi64EEENS7_ILi192EEEEEELi192ENS_10bfloat16_tEfNS_4arch4Sm80ELb0ELb0ELb0ELb1ELb1ELb1ELb1ELb1EEENS1_21CollectiveEpilogueFwdINS6_IJS8_SA_S9_EEENS6_IJNS7_ILi1EEESI_SI_EEESC_SE_Li256ELb1ELb1ELb1ELb0EEENS1_36VarlenDynamicPersistentTileSchedulerILi128ELi64ELi256ELi256ELb1ELb1ELb0ELb0ELb1ELb1EEEEEEEEEvNT_6ParamsE) ;  /* 0xfffe616002007950 */ /* 0x004fea0003c3ffff */
        .weak           $__internal_7_$__cuda_sm70_votesync_ballot
        .type           $__internal_7_$__cuda_sm70_votesync_ballot,@function
        .size           $__internal_7_$__cuda_sm70_votesync_ballot,(.L_x_3111 - $__internal_7_$__cuda_sm70_votesync_ballot)
$__internal_7_$__cuda_sm70_votesync_ballot:
[----:B------:R-:W-:Y:S01]  /*19ea0*/  ISETP.NE.U32.AND P0, PT, R0, 0x1, PT ;  /* 0x000000010000780c */ /* 0x000fe20003f05070 */
[----:B------:R-:W-:-:S04]  /*19eb0*/  IMAD.MOV.U32 R3, RZ, RZ, -0x1 ;  /* 0xffffffffff037424 */ /* 0x000fc800078e00ff */
[----:B------:R-:W-:Y:S08]  /*19ec0*/  WARPSYNC R3 ;  /* 0x0000000300007348 */ /* 0x000ff00003800000 */
[----:B------:R-:W-:-:S04]  /*19ed0*/  VOTE.ANY R0, PT, !P0 ;  /* 0x0000000000007806 */ /* 0x000fc800040e0100 */
[----:B------:R-:W-:Y:S01]  /*19ee0*/  LOP3.LUT R0, R0, R3, RZ, 0xc0, !PT ;  /* 0x0000000300007212 */ /* 0x000fe200078ec0ff */
[----:B------:R-:W-:-:S04]  /*19ef0*/  IMAD.MOV.U32 R3, RZ, RZ, 0x0 ;  /* 0x00000000ff037424 */ /* 0x000fc800078e00ff */
[----:B------:R-:W-:Y:S05]  /*19f00*/  RET.REL.NODEC R2 `(_ZN7cutlass13device_kernelIN5flash19enable_sm80_to_sm89INS1_16FlashAttnFwdSm80INS1_25CollectiveMainloopFwdSm80ILi8ELi1ELb0EN4cute5tupleIJNS5_1CILi128EEENS7_ILi64EEENS7_ILi192EEEEEELi192ENS_10bfloat16_tEfNS_4arch4Sm80ELb0ELb0ELb0ELb1ELb1ELb1ELb1ELb1EEENS1_21CollectiveEpilogueFwdINS6_IJS8_SA_S9_EEENS6_IJNS7_ILi1EEESI_SI_EEESC_SE_Li256ELb1ELb1ELb1ELb0EEENS1_36VarlenDynamicPersistentTileSchedulerILi128ELi64ELi256ELi256ELb1ELb1ELb0ELb0ELb1ELb1EEEEEEEEEvNT_6ParamsE) ;  /* 0xfffe60f002007950 */ /* 0x000fea0003c3ffff */
.L_x_378:
        /* <DEDUP_REMOVED lines=15> */
.L_x_3111:


//--------------------- .text._ZN7cutlass13device_kernelIN5flash19enable_sm80_to_sm89INS1_16FlashAttnFwdSm80INS1_25CollectiveMainloopFwdSm80ILi8ELi1ELb0EN4cute5tupleIJNS5_1CILi128EEENS7_ILi64EEENS7_ILi192EEEEEELi192ENS_10bfloat16_tEfNS_4arch4Sm80ELb0ELb1ELb0ELb0ELb1ELb0ELb1ELb1EEENS1_21CollectiveEpilogueFwdINS6_IJS8_SA_S9_EEENS6_IJNS7_ILi1EEESI_SI_EEESC_SE_Li256ELb0ELb1ELb1ELb0EEENS1_19SingleTileSchedulerILb0ELb1ELb1ELi128EEEEEEEEEvNT_6ParamsE --------------------------
	.section	.text._ZN7cutlass13device_kernelIN5flash19enable_sm80_to_sm89INS1_16FlashAttnFwdSm80INS1_25CollectiveMainloopFwdSm80ILi8ELi1ELb0EN4cute5tupleIJNS5_1CILi128EEENS7_ILi64EEENS7_ILi192EEEEEELi192ENS_10bfloat16_tEfNS_4arch4Sm80ELb0ELb1ELb0ELb0ELb1ELb0ELb1ELb1EEENS1_21CollectiveEpilogueFwdINS6_IJS8_SA_S9_EEENS6_IJNS7_ILi1EEESI_SI_EEESC_SE_Li256ELb0ELb1ELb1ELb0EEENS1_19SingleTileSchedulerILb0ELb1ELb1ELi128EEEEEEEEEvNT_6ParamsE,"ax",@progbits
	.sectioninfo	@"SHI_REGISTERS=235"
	.align	128
.text._ZN7cutlass13device_kernelIN5flash19enable_sm80_to_sm89INS1_16FlashAttnFwdSm80INS1_25CollectiveMainloopFwdSm80ILi8ELi1ELb0EN4cute5tupleIJNS5_1CILi128EEENS7_ILi64EEENS7_ILi192EEEEEELi192ENS_10bfloat16_tEfNS_4arch4Sm80ELb0ELb1ELb0ELb0ELb1ELb0ELb1ELb1EEENS1_21CollectiveEpilogueFwdINS6_IJS8_SA_S9_EEENS6_IJNS7_ILi1EEESI_SI_EEESC_SE_Li256ELb0ELb1ELb1ELb0EEENS1_19SingleTileSchedulerILb0ELb1ELb1ELi128EEEEEEEEEvNT_6ParamsE:
        .type           _ZN7cutlass13device_kernelIN5flash19enable_sm80_to_sm89INS1_16FlashAttnFwdSm80INS1_25CollectiveMainloopFwdSm80ILi8ELi1ELb0EN4cute5tupleIJNS5_1CILi128EEENS7_ILi64EEENS7_ILi192EEEEEELi192ENS_10bfloat16_tEfNS_4arch4Sm80ELb0ELb1ELb0ELb0ELb1ELb0ELb1ELb1EEENS1_21CollectiveEpilogueFwdINS6_IJS8_SA_S9_EEENS6_IJNS7_ILi1EEESI_SI_EEESC_SE_Li256ELb0ELb1ELb1ELb0EEENS1_19SingleTileSchedulerILb0ELb1ELb1ELi128EEEEEEEEEvNT_6ParamsE,@function
        .size           _ZN7cutlass13device_kernelIN5flash19enable_sm80_to_sm89INS1_16FlashAttnFwdSm80INS1_25CollectiveMainloopFwdSm80ILi8ELi1ELb0EN4cute5tupleIJNS5_1CILi128EEENS7_ILi64EEENS7_ILi192EEEEEELi192ENS_10bfloat16_tEfNS_4arch4Sm80ELb0ELb1ELb0ELb0ELb1ELb0ELb1ELb1EEENS1_21CollectiveEpilogueFwdINS6_IJS8_SA_S9_EEENS6_IJNS7_ILi1EEESI_SI_EEESC_SE_Li256ELb0ELb1ELb1ELb0EEENS1_19SingleTileSchedulerILb0ELb1ELb1ELi128EEEEEEEEEvNT_6ParamsE,(.L_x_3116 - _ZN7cutlass13device_kernelIN5flash19enable_sm80_to_sm89INS1_16FlashAttnFwdSm80INS1_25CollectiveMainloopFwdSm80ILi8ELi1ELb0EN4cute5tupleIJNS5_1CILi128EEENS7_ILi64EEENS7_ILi192EEEEEELi192ENS_10bfloat16_tEfNS_4arch4Sm80ELb0ELb1ELb0ELb0ELb1ELb0ELb1ELb1EEENS1_21CollectiveEpilogueFwdINS6_IJS8_SA_S9_EEENS6_IJNS7_ILi1EEESI_SI_EEESC_SE_Li256ELb0ELb1ELb1ELb0EEENS1_19SingleTileSchedulerILb0ELb1ELb1ELi128EEEEEEEEEvNT_6ParamsE)
        .other          _ZN7cutlass13device_kernelIN5flash19enable_sm80_to_sm89INS1_16FlashAttnFwdSm80INS1_25CollectiveMainloopFwdSm80ILi8ELi1ELb0EN4cute5tupleIJNS5_1CILi128EEENS7_ILi64EEENS7_ILi192EEEEEELi192ENS_10bfloat16_tEfNS_4arch4Sm80ELb0ELb1ELb0ELb0ELb1ELb0ELb1ELb1EEENS1_21CollectiveEpilogueFwdINS6_IJS8_SA_S9_EEENS6_IJNS7_ILi1EEESI_SI_EEESC_SE_Li256ELb0ELb1ELb1ELb0EEENS1_19SingleTileSchedulerILb0ELb1ELb1ELi128EEEEEEEEEvNT_6ParamsE,@"STO_CUDA_ENTRY STV_DEFAULT"
_ZN7cutlass13device_kernelIN5flash19enable_sm80_to_sm89INS1_16FlashAttnFwdSm80INS1_25CollectiveMainloopFwdSm80ILi8ELi1ELb0EN4cute5tupleIJNS5_1CILi128EEENS7_ILi64EEENS7_ILi192EEEEEELi192ENS_10bfloat16_tEfNS_4arch4Sm80ELb0ELb1ELb0ELb0ELb1ELb0ELb1ELb1EEENS1_21CollectiveEpilogueFwdINS6_IJS8_SA_S9_EEENS6_IJNS7_ILi1EEESI_SI_EEESC_SE_Li256ELb0ELb1ELb1ELb0EEENS1_19SingleTileSchedulerILb0ELb1ELb1ELi128EEEEEEEEEvNT_6ParamsE:
        /* <DEDUP_REMOVED lines=17> */
.L_x_379:
[----:B------:R-:W-:Y:S02]  /*0110*/  ULDC.64 UR4, c[0x0][0x550] ;  /* 0x0001540000047ab9 */ /* 0x000fe40000000a00 */
[----:B------:R-:W-:Y:S02]  /*0120*/  UISETP.NE.AND UP0, UPT, UR4, 0x1, UPT ;  /* 0x000000010400788c */ /* 0x000fe4000bf05270 */
[----:B------:R-:W-:-:S02]  /*0130*/  UIMAD.WIDE.U32 UR8, UR7, UR5, URZ ;  /* 0x00000005070872a5 */ /* 0x000fc4000f8e003f */
[----:B------:R-:W-:Y:S02]  /*0140*/  ULDC UR4, c[0x0][0x558] ;  /* 0x0001560000047ab9 */ /* 0x000fe40000000800 */
[----:B------:R-:W-:-:S05]  /*0150*/  UMOV UR13, UR7 ;  /* 0x00000007000d7c82 */ /* 0x000fca0008000000 */
[----:B------:R-:W-:-:S03]  /*0160*/  @UP0 USHF.R.U32.HI UR13, URZ, UR4, UR9 ;  /* 0x000000043f0d0299 */ /* 0x000fc60008011609 */
.L_x_380:
        /* <DEDUP_REMOVED lines=16> */
[----:B------:R-:W1:Y:S01]  /*0270*/  S2UR UR24, SR_CTAID.X ;  /* 0x00000000001879c3 */ /* 0x000e620000002500 */
[----:B------:R-:W-:Y:S02]  /*0280*/  ULDC UR4, c[0x0][0x2c4] ;  /* 0x0000b10000047ab9 */ /* 0x000fe40000000800 */
[----:B------:R-:W-:Y:S02]  /*0290*/  UISETP.NE.AND UP1, UPT, UR4, 0x1, UPT ;  /* 0x000000010400788c */ /* 0x000fe4000bf25270 */
[----:B------:R-:W-:Y:S02]  /*02a0*/  UMOV UR12, URZ ;  /* 0x0000003f000c7c82 */ /* 0x000fe40008000000 */
[----:B------:R-:W-:Y:S02]  /*02b0*/  ULDC.64 UR4, c[0x0][0x2c8] ;  /* 0x0000b20000047ab9 */ /* 0x000fe40000000a00 */
[----:B-1----:R-:W-:-:S05]  /*02c0*/  USHF.L.U32 UR24, UR24, 0x7, URZ ;  /* 0x0000000718187899 */ /* 0x002fca000800063f */
[----:B------:R-:W-:Y:S02]  /*02d0*/  @UP1 UIADD3 UR10, UR24, 0x7f, URZ ;  /* 0x0000007f180a1890 */ /* 0x000fe4000fffe03f */
[----:B------:R-:W-:Y:S02]  /*02e0*/  UIADD3 UR8, UR24, 0x7f, URZ ;  /* 0x0000007f18087890 */ /* 0x000fe4000fffe03f */
[----:B------:R-:W-:-:S03]  /*02f0*/  UIMAD.WIDE.U32 UR10, UR10, UR4, URZ ;  /* 0x000000040a0a72a5 */ /* 0x000fc6000f8e003f */
[----:B------:R-:W-:-:S04]  /*0300*/  ULDC UR4, c[0x0][0x2ac] ;  /* 0x0000ab0000047ab9 */ /* 0x000fc80000000800 */
[----:B------:R-:W-:Y:S02]  /*0310*/  @UP1 UMOV UR9, UR11 ;  /* 0x0000000b00091c82 */ /* 0x000fe40008000000 */
[----:B------:R-:W-:Y:S02]  /*0320*/  ULDC UR10, c[0x0][0x1d0] ;  /* 0x00007400000a7ab9 */ /* 0x000fe40000000800 */
[----:B------:R-:W-:Y:S02]  /*0330*/  @UP1 USHF.R.U32.HI UR8, URZ, UR5, UR9 ;  /* 0x000000053f081299 */ /* 0x000fe40008011609 */
[----:B------:R-:W-:Y:S02]  /*0340*/  UIMAD UR10, UR4, UR10, URZ ;  /* 0x0000000a040a72a4 */ /* 0x000fe4000f8e023f */
[----:B------:R-:W-:Y:S02]  /*0350*/  UMOV UR9, 0x1 ;  /* 0x0000000100097882 */ /* 0x000fe40000000000 */
[----:B------:R-:W-:-:S02]  /*0360*/  ULDC.64 UR4, c[0x0][0x328] ;  /* 0x0000ca0000047ab9 */ /* 0x000fc40000000a00 */
[----:B------:R-:W-:Y:S02]  /*0370*/  UISETP.LE.AND UP0, UPT, UR9, UR5, UPT ;  /* 0x000000050900728c */ /* 0x000fe4000bf03270 */
[----:B------:R-:W-:Y:S02]  /*0380*/  ULDC UR11, c[0x0][0x168] ;  /* 0x00005a00000b7ab9 */ /* 0x000fe40000000800 */
[----:B------:R-:W-:-:S04]  /*0390*/  UIADD3 UR11, UR10, -UR11, UR9 ;  /* 0x8000000b0a0b7290 */ /* 0x000fc8000fffe009 */
[----:B------:R-:W-:-:S04]  /*03a0*/  UIADD3 UR5, UR11, UR8, URZ ;  /* 0x000000080b057290 */ /* 0x000fc8000fffe03f */
[----:B------:R-:W-:Y:S01]  /*03b0*/  UIADD3 UR8, UR5, UR4, URZ ;  /* 0x0000000405087290 */ /* 0x000fe2000fffe03f */
[----:B--2---:R1:W2:Y:S01]  /*03c0*/  @P0 R2UR UR12, R2 ;  /* 0x00000000020c03c2 */ /* 0x0042a200000e0000 */
[----:B------:R-:W-:-:S13]  /*03d0*/  PLOP3.LUT P0, PT, PT, PT, UP0, 0x40, 0x0 ;  /* 0x000000000000781c */ /* 0x000fda0003f0e808 */
[----:B------:R-:W-:Y:S05]  /*03e0*/  @P0 BRA `(.L_x_381) ;  /* 0x0000016000000947 */ /* 0x000fea0003800000 */
[----:B------:R-:W-:Y:S01]  /*03f0*/  ISETP.LT.AND P0, PT, RZ, UR5, PT ;  /* 0x00000005ff007c0c */ /* 0x000fe2000bf01270 */
[----:B------:R-:W-:-:S12]  /*0400*/  UIADD3 UR11, UR5, -0x1, URZ ;  /* 0xffffffff050b7890 */ /* 0x000fd8000fffe03f */
[----:B------:R-:W-:Y:S05]  /*0410*/  @P0 BRA `(.L_x_382) ;  /* 0x0000009000000947 */ /* 0x000fea0003800000 */
[----:B------:R-:W-:Y:S02]  /*0420*/  ULDC UR4, c[0x0][0x32c] ;  /* 0x0000cb0000047ab9 */ /* 0x000fe40000000800 */
[----:B------:R-:W-:Y:S02]  /*0430*/  UISETP.NE.AND UP2, UPT, UR9, UR4, UPT ;  /* 0x000000040900728c */ /* 0x000fe4000bf45270 */
[----:B------:R-:W-:-:S03]  /*0440*/  UIADD3 UR11, -UR5, URZ, URZ ;  /* 0x0000003f050b7290 */ /* 0x000fc6000fffe13f */
[----:B------:R-:W-:Y:S02]  /*0450*/  ULDC.64 UR4, c[0x0][0x330] ;  /* 0x0000cc0000047ab9 */ /* 0x000fe40000000a00 */
[----:B------:R-:W-:-:S07]  /*0460*/  UIMAD.WIDE.U32 UR14, UR11, UR4, URZ ;  /* 0x000000040b0e72a5 */ /* 0x000fce000f8e003f */
[----:B------:R-:W-:Y:S02]  /*0470*/  @UP2 UMOV UR9, UR15 ;  /* 0x0000000f00092c82 */ /* 0x000fe40008000000 */
[----:B------:R-:W-:-:S04]  /*0480*/  @UP2 USHF.R.U32.HI UR11, URZ, UR5, UR9 ;  /* 0x000000053f0b2299 */ /* 0x000fc80008011609 */
[----:B------:R-:W-:Y:S01]  /*0490*/  ULOP3.LUT UR11, URZ, UR11, URZ, 0x33, !UPT ;  /* 0x0000000b3f0b7292 */ /* 0x000fe2000f8e333f */
[----:B------:R-:W-:Y:S05]  /*04a0*/  BRA `(.L_x_383) ;  /* 0x0000006000007947 */ /* 0x000fea0003800000 */
.L_x_382:
[----:B------:R-:W-:Y:S02]  /*04b0*/  ULDC UR4, c[0x0][0x32c] ;  /* 0x0000cb0000047ab9 */ /* 0x000fe40000000800 */
[----:B------:R-:W-:-:S03]  /*04c0*/  UISETP.NE.AND UP2, UPT, UR9, UR4, UPT ;  /* 0x000000040900728c */ /* 0x000fc6000bf45270 */
[----:B------:R-:W-:Y:S02]  /*04d0*/  ULDC.64 UR4, c[0x0][0x330] ;  /* 0x0000cc0000047ab9 */ /* 0x000fe40000000a00 */
[----:B------:R-:W-:-:S07]  /*04e0*/  UIMAD.WIDE.U32 UR14, UR11, UR4, URZ ;  /* 0x000000040b0e72a5 */ /* 0x000fce000f8e003f */
[----:B------:R-:W-:Y:S02]  /*04f0*/  @UP2 UMOV UR9, UR15 ;  /* 0x0000000f00092c82 */ /* 0x000fe40008000000 */
[----:B------:R-:W-:Y:S02]  /*0500*/  @UP2 USHF.R.U32.HI UR11, URZ, UR5, UR9 ;  /* 0x000000053f0b2299 */ /* 0x000fe40008011609 */
.L_x_383:
[----:B------:R-:W-:Y:S02]  /*0510*/  ULDC UR4, c[0x0][0x32c] ;  /* 0x0000cb0000047ab9 */ /* 0x000fe40000000800 */
[----:B------:R-:W-:-:S04]  /*0520*/  UIMAD UR4, UR11, UR4, UR4 ;  /* 0x000000040b0472a4 */ /* 0x000fc8000f8e0204 */
[----:B------:R-:W-:-:S04]  /*0530*/  UISETP.LT.AND UP2, UPT, UR8, UR4, UPT ;  /* 0x000000040800728c */ /* 0x000fc8000bf41270 */
[----:B------:R-:W-:Y:S02]  /*0540*/  USEL UR8, UR8, UR4, UP2 ;  /* 0x0000000408087287 */ /* 0x000fe40009000000 */
.L_x_381:
[----:B------:R-:W-:Y:S01]  /*0550*/  UIADD3 UR9, UR10, 0x3f, URZ ;  /* 0x0000003f0a097890 */ /* 0x000fe2000fffe03f */
[----:B------:R-:W-:Y:S01]  /*0560*/  PLOP3.LUT P0, PT, PT, PT, UP0, 0x40, 0x0 ;  /* 0x000000000000781c */ /* 0x000fe20003f0e808 */
[----:B------:R-:W-:Y:S02]  /*0570*/  UIADD3 UR11, UR8, 0x3f, URZ ;  /* 0x0000003f080b7890 */ /* 0x000fe4000fffe03f */
[----:B------:R-:W-:Y:S02]  /*0580*/  ULDC.64 UR4, c[0x0][0x2c8] ;  /* 0x0000b20000047ab9 */ /* 0x000fe40000000a00 */
[----:B------:R-:W-:Y:S02]  /*0590*/  UIMAD.WIDE.U32 UR16, UR24, UR4, URZ ;  /* 0x00000004181072a5 */ /* 0x000fe4000f8e003f */
[----:B------:R-:W-:Y:S02]  /*05a0*/  USHF.R.S32.HI UR14, URZ, 0x1f, UR9 ;  /* 0x0000001f3f0e7899 */ /* 0x000fe40008011409 */
[----:B------:R-:W-:-:S02]  /*05b0*/  USHF.R.S32.HI UR8, URZ, 0x1f, UR11 ;  /* 0x0000001f3f087899 */ /* 0x000fc4000801140b */
[----:B------:R-:W-:Y:S02]  /*05c0*/  UMOV UR4, UR24 ;  /* 0x0000001800047c82 */ /* 0x000fe40008000000 */
[----:B------:R-:W-:Y:S02]  /*05d0*/  @UP1 USHF.R.U32.HI UR4, URZ, UR5, UR17 ;  /* 0x000000053f041299 */ /* 0x000fe40008011611 */
[----:B------:R-:W-:Y:S02]  /*05e0*/  ULEA.HI UR5, UR14, UR9, URZ, 0x6 ;  /* 0x000000090e057291 */ /* 0x000fe4000f8f303f */
[----:B------:R-:W-:Y:S02]  /*05f0*/  ULEA.HI UR20, UR8, UR11, URZ, 0x6 ;  /* 0x0000000b08147291 */ /* 0x000fe4000f8f303f */
[----:B------:R-:W-:Y:S02]  /*0600*/  ULDC UR21, c[0x0][0x168] ;  /* 0x00005a0000157ab9 */ /* 0x000fe40000000800 */
[----:B------:R-:W-:-:S02]  /*0610*/  USHF.R.S32.HI UR5, URZ, 0x6, UR5 ;  /* 0x000000063f057899 */ /* 0x000fc40008011405 */
[----:B------:R-:W-:Y:S02]  /*0620*/  USHF.R.S32.HI UR20, URZ, 0x6, UR20 ;  /* 0x000000063f147899 */ /* 0x000fe40008011414 */
[----:B------:R-:W-:Y:S02]  /*0630*/  UIADD3 UR21, UR10, -UR21, URZ ;  /* 0x800000150a157290 */ /* 0x000fe4000fffe03f */
[----:B------:R-:W-:Y:S02]  /*0640*/  UISETP.LT.AND UP2, UPT, UR5, UR20, UPT ;  /* 0x000000140500728c */ /* 0x000fe4000bf41270 */
[----:B------:R-:W-:Y:S02]  /*0650*/  UIADD3 UR4, UR21, UR4, URZ ;  /* 0x0000000415047290 */ /* 0x000fe4000fffe03f */
[----:B------:R-:W-:Y:S02]  /*0660*/  ULDC UR8, c[0x0][0x324] ;  /* 0x0000c90000087ab9 */ /* 0x000fe40000000800 */
[----:B------:R-:W-:-:S02]  /*0670*/  USEL UR20, UR5, UR20, UP2 ;  /* 0x0000001405147287 */ /* 0x000fc40009000000 */
[----:B------:R-:W-:Y:S01]  /*0680*/  UIADD3 UR8, UR4, -UR8, URZ ;  /* 0x8000000804087290 */ /* 0x000fe2000fffe03f */
[----:B------:R-:W-:Y:S05]  /*0690*/  @P0 BRA `(.L_x_384) ;  /* 0x0000017000000947 */ /* 0x000fea0003800000 */
[----:B------:R-:W-:Y:S02]  /*06a0*/  UMOV UR9, UR4 ;  /* 0x0000000400097c82 */ /* 0x000fe40008000000 */
[----:B------:R-:W-:-:S06]  /*06b0*/  UISETP.GT.AND UP2, UPT, UR9, -0x1, UPT ;  /* 0xffffffff0900788c */ /* 0x000fcc000bf44270 */
[----:B------:R-:W-:-:S13]  /*06c0*/  PLOP3.LUT P0, PT, PT, PT, UP2, 0x80, 0x0 ;  /* 0x000000000000781c */ /* 0x000fda0003f0f028 */
[----:B------:R-:W-:Y:S05]  /*06d0*/  @P0 BRA `(.L_x_385) ;  /* 0x0000009000000947 */ /* 0x000fea0003800000 */
[----:B------:R-:W-:Y:S02]  /*06e0*/  ULDC UR4, c[0x0][0x32c] ;  /* 0x0000cb0000047ab9 */ /* 0x000fe40000000800 */
[----:B------:R-:W-:Y:S02]  /*06f0*/  UISETP.NE.AND UP2, UPT, UR4, 0x1, UPT ;  /* 0x000000010400788c */ /* 0x000fe4000bf45270 */
[----:B------:R-:W-:Y:S02]  /*0700*/  ULOP3.LUT UR9, URZ, UR9, URZ, 0x33, !UPT ;  /* 0x000000093f097292 */ /* 0x000fe4000f8e333f */
[----:B------:R-:W-:Y:S02]  /*0710*/  ULDC.64 UR4, c[0x0][0x330] ;  /* 0x0000cc0000047ab9 */ /* 0x000fe40000000a00 */
[----:B------:R-:W-:-:S07]  /*0720*/  UIMAD.WIDE.U32 UR14, UR9, UR4, URZ ;  /* 0x00000004090e72a5 */ /* 0x000fce000f8e003f */
[----:B------:R-:W-:Y:S02]  /*0730*/  @UP2 UMOV UR11, UR15 ;  /* 0x0000000f000b2c82 */ /* 0x000fe40008000000 */
[----:B------:R-:W-:-:S04]  /*0740*/  @UP2 USHF.R.U32.HI UR9, URZ, UR5, UR11 ;  /* 0x000000053f092299 */ /* 0x000fc8000801160b */
[----:B------:R-:W-:Y:S01]  /*0750*/  ULOP3.LUT UR9, URZ, UR9, URZ, 0x33, !UPT ;  /* 0x000000093f097292 */ /* 0x000fe2000f8e333f */
[----:B------:R-:W-:Y:S05]  /*0760*/  BRA `(.L_x_386) ;  /* 0x0000006000007947 */ /* 0x000fea0003800000 */
.L_x_385:
[----:B------:R-:W-:Y:S02]  /*0770*/  ULDC UR4, c[0x0][0x32c] ;  /* 0x0000cb0000047ab9 */ /* 0x000fe40000000800 */
[----:B------:R-:W-:-:S03]  /*0780*/  UISETP.NE.AND UP2, UPT, UR4, 0x1, UPT ;  /* 0x000000010400788c */ /* 0x000fc6000bf45270 */
[----:B------:R-:W-:Y:S02]  /*0790*/  ULDC.64 UR4, c[0x0][0x330] ;  /* 0x0000cc0000047ab9 */ /* 0x000fe40000000a00 */
[----:B------:R-:W-:-:S07]  /*07a0*/  UIMAD.WIDE.U32 UR14, UR9, UR4, URZ ;  /* 0x00000004090e72a5 */ /* 0x000fce000f8e003f */
[----:B------:R-:W-:Y:S02]  /*07b0*/  @UP2 UMOV UR11, UR15 ;  /* 0x0000000f000b2c82 */ /* 0x000fe40008000000 */
[----:B------:R-:W-:Y:S02]  /*07c0*/  @UP2 USHF.R.U32.HI UR9, URZ, UR5, UR11 ;  /* 0x000000053f092299 */ /* 0x000fe4000801160b */
.L_x_386:
[----:B------:R-:W-:Y:S02]  /*07d0*/  ULDC UR4, c[0x0][0x32c] ;  /* 0x0000cb0000047ab9 */ /* 0x000fe40000000800 */
[----:B------:R-:W-:-:S04]  /*07e0*/  UIMAD UR4, UR9, UR4, URZ ;  /* 0x00000004090472a4 */ /* 0x000fc8000f8e023f */
[----:B------:R-:W-:-:S04]  /*07f0*/  UISETP.LT.AND UP2, UPT, UR8, UR4, UPT ;  /* 0x000000040800728c */ /* 0x000fc8000bf41270 */
[----:B------:R-:W-:-:S04]  /*0800*/  USEL UR8, UR8, UR4, !UP2 ;  /* 0x0000000408087287 */ /* 0x000fc8000d000000 */
.L_x_384:
[----:B------:R-:W-:Y:S02]  /*0810*/  USHF.R.S32.HI UR4, URZ, 0x1f, UR8 ;  /* 0x0000001f3f047899 */ /* 0x000fe40008011408 */
[----:B------:R-:W-:Y:S02]  /*0820*/  ULDC UR5, c[0x0][0x338] ;  /* 0x0000ce0000057ab9 */ /* 0x000fe40000000800 */
[----:B------:R-:W-:-:S04]  /*0830*/  ULEA.HI UR4, UR4, UR8, URZ, 0x6 ;  /* 0x0000000804047291 */ /* 0x000fc8000f8f303f */
[----:B------:R-:W-:Y:S02]  /*0840*/  USHF.R.S32.HI UR9, URZ, 0x6, UR4 ;  /* 0x000000063f097899 */ /* 0x000fe40008011404 */
[----:B------:R-:W-:Y:S02]  /*0850*/  USHF.R.U32.HI UR4, URZ, 0x10, UR7 ;  /* 0x000000103f047899 */ /* 0x000fe40008011607 */
[----:B------:R-:W-:Y:S02]  /*0860*/  UISETP.LT.AND UP2, UPT, URZ, UR9, UPT ;  /* 0x000000093f00728c */ /* 0x000fe4000bf41270 */
[----:B------:R-:W-:Y:S02]  /*0870*/  UISETP.NE.AND UP3, UPT, UR4, URZ, UPT ;  /* 0x0000003f0400728c */ /* 0x000fe4000bf65270 */
[----:B------:R-:W-:Y:S02]  /*0880*/  USEL UR9, URZ, UR9, !UP2 ;  /* 0x000000093f097287 */ /* 0x000fe4000d000000 */
[----:B------:R-:W-:-:S02]  /*0890*/  USEL UR5, UR4, UR5, UP3 ;  /* 0x0000000504057287 */ /* 0x000fc40009800000 */
[----:B------:R-:W-:Y:S02]  /*08a0*/  UISETP.GT.AND UP2, UPT, UR20, UR9, UPT ;  /* 0x000000091400728c */ /* 0x000fe4000bf44270 */
[----:B------:R-:W-:-:S04]  /*08b0*/  UMOV UR4, URZ ;  /* 0x0000003f00047c82 */ /* 0x000fc80008000000 */
[----:B------:R-:W-:-:S13]  /*08c0*/  PLOP3.LUT P0, PT, PT, PT, UP2, 0x80, 0x0 ;  /* 0x000000000000781c */ /* 0x000fda0003f0f028 */
[----:B------:R-:W-:Y:S05]  /*08d0*/  @!P0 BRA `(.L_x_387) ;  /* 0x0000021000008947 */ /* 0x000fea0003800000 */
[----:B------:R-:W-:Y:S01]  /*08e0*/  IMAD.U32 R0, RZ, RZ, UR5 ;  /* 0x00000005ff007e24 */ /* 0x000fe2000f8e00ff */
[----:B------:R-:W-:Y:S02]  /*08f0*/  UIADD3 UR15, UR5, -0x1, UR20 ;  /* 0xffffffff050f7890 */ /* 0x000fe4000fffe014 */
[----:B------:R-:W-:Y:S02]  /*0900*/  UMOV UR16, URZ ;  /* 0x0000003f00107c82 */ /* 0x000fe40008000000 */
[-C--:B-1----:R-:W-:Y:S01]  /*0910*/  IABS R2, R0.reuse ;  /* 0x0000000000027213 */ /* 0x082fe20000000000 */
[----:B------:R-:W-:Y:S01]  /*0920*/  UIADD3 UR15, -UR9, UR15, URZ ;  /* 0x0000000f090f7290 */ /* 0x000fe2000fffe13f */
[----:B------:R-:W-:Y:S02]  /*0930*/  IABS R0, R0 ;  /* 0x0000000000007213 */ /* 0x000fe40000000000 */
[----:B------:R1:W3:Y:S03]  /*0940*/  R2UR UR14, R2 ;  /* 0x00000000020e73c2 */ /* 0x0002e600000e0000 */
[----:B------:R-:W-:Y:S01]  /*0950*/  IMAD.U32 R4, RZ, RZ, UR15 ;  /* 0x0000000fff047e24 */ /* 0x000fe2000f8e00ff */
[----:B------:R-:W-:Y:S01]  /*0960*/  ULOP3.LUT UR15, UR15, UR5, URZ, 0x3c, !UPT ;  /* 0x000000050f0f7292 */ /* 0x000fe2000f8e3c3f */
[----:B------:R-:W-:-:S04]  /*0970*/  IMAD.MOV R0, RZ, RZ, -R0 ;  /* 0x000000ffff007224 */ /* 0x000fc800078e0a00 */
[----:B------:R-:W4:Y:S01]  /*0980*/  R2UR UR8, R0 ;  /* 0x00000000000873c2 */ /* 0x000f2200000e0000 */
[----:B-1----:R-:W-:Y:S01]  /*0990*/  IABS R2, R4 ;  /* 0x0000000400027213 */ /* 0x002fe20000000000 */
[----:B---3--:R-:W1:Y:S06]  /*09a0*/  I2F.RP R5, UR14 ;  /* 0x0000000e00057d06 */ /* 0x008e6c0008209400 */
[----:B------:R-:W3:Y:S02]  /*09b0*/  R2UR UR11, R2 ;  /* 0x00000000020b73c2 */ /* 0x000ee400000e0000 */
[----:B-1----:R-:W1:Y:S02]  /*09c0*/  MUFU.RCP R3, R5 ;  /* 0x0000000500037308 */ /* 0x002e640000001000 */
[----:B-1----:R-:W-:-:S06]  /*09d0*/  IADD3 R3, R3, 0xffffffe, RZ ;  /* 0x0ffffffe03037810 */ /* 0x002fcc0007ffe0ff */
[----:B------:R-:W1:Y:S02]  /*09e0*/  F2I.FTZ.U32.TRUNC.NTZ R3, R3 ;  /* 0x0000000300037305 */ /* 0x000e64000021f000 */
[----:B-1----:R-:W1:Y:S02]  /*09f0*/  R2UR UR17, R3 ;  /* 0x00000000031173c2 */ /* 0x002e6400000e0000 */
[----:B-1----:R-:W-:-:S04]  /*0a00*/  UIADD3 UR4, URZ, -UR17, URZ ;  /* 0x800000113f047290 */ /* 0x002fc8000fffe03f */
[----:B------:R-:W-:-:S04]  /*0a10*/  UIMAD UR4, UR4, UR14, URZ ;  /* 0x0000000e040472a4 */ /* 0x000fc8000f8e023f */
[----:B------:R-:W-:-:S04]  /*0a20*/  UIMAD.WIDE.U32 UR16, UR17, UR4, UR16 ;  /* 0x00000004111072a5 */ /* 0x000fc8000f8e0010 */
[----:B---3--:R-:W-:-:S04]  /*0a30*/  UIMAD.WIDE.U32 UR16, UR17, UR11, URZ ;  /* 0x0000000b111072a5 */ /* 0x008fc8000f8e003f */
[----:B----4-:R-:W-:-:S04]  /*0a40*/  UIMAD UR8, UR17, UR8, UR11 ;  /* 0x00000008110872a4 */ /* 0x010fc8000f8e020b */
[----:B------:R-:W-:-:S11]  /*0a50*/  UISETP.GT.U32.AND UP2, UPT, UR14, UR8, UPT ;  /* 0x000000080e00728c */ /* 0x000fd6000bf44070 */
[----:B------:R-:W-:Y:S02]  /*0a60*/  @!UP2 UIADD3 UR8, UR8, -UR14, URZ ;  /* 0x8000000e0808a290 */ /* 0x000fe4000fffe03f */
[----:B------:R-:W-:Y:S02]  /*0a70*/  @!UP2 UIADD3 UR17, UR17, 0x1, URZ ;  /* 0x000000011111a890 */ /* 0x000fe4000fffe03f */
[----:B------:R-:W-:Y:S02]  /*0a80*/  UISETP.GE.U32.AND UP3, UPT, UR8, UR14, UPT ;  /* 0x0000000e0800728c */ /* 0x000fe4000bf66070 */
[----:B------:R-:W-:-:S09]  /*0a90*/  UISETP.GE.AND UP2, UPT, UR15, URZ, UPT ;  /* 0x0000003f0f00728c */ /* 0x000fd2000bf46270 */
[----:B------:R-:W-:Y:S02]  /*0aa0*/  @UP3 UIADD3 UR17, UR17, 0x1, URZ ;  /* 0x0000000111113890 */ /* 0x000fe4000fffe03f */
[----:B------:R-:W-:-:S05]  /*0ab0*/  UISETP.NE.AND UP3, UPT, UR5, URZ, UPT ;  /* 0x0000003f0500728c */ /* 0x000fca000bf65270 */
[----:B------:R-:W-:Y:S02]  /*0ac0*/  UMOV UR4, UR17 ;  /* 0x0000001100047c82 */ /* 0x000fe40008000000 */
[----:B------:R-:W-:-:S04]  /*0ad0*/  @!UP2 UIADD3 UR4, -UR4, URZ, URZ ;  /* 0x0000003f0404a290 */ /* 0x000fc8000fffe13f */
[----:B------:R-:W-:Y:S02]  /*0ae0*/  @!UP3 ULOP3.LUT UR4, URZ, UR5, URZ, 0x33, !UPT ;  /* 0x000000053f04b292 */ /* 0x000fe4000f8e333f */
.L_x_387:
[----:B------:R-:W-:Y:S01]  /*0af0*/  ULOP3.LUT UR7, UR7, 0xffff, URZ, 0xc0, !UPT ;  /* 0x0000ffff07077892 */ /* 0x000fe2000f8ec03f */
[----:B------:R-:W-:Y:S01]  /*0b00*/  PLOP3.LUT P2, PT, PT, PT, PT, 0x80, 0x0 ;  /* 0x000000000000781c */ /* 0x000fe20003f4f070 */
[----:B------:R-:W-:Y:S01]  /*0b10*/  IMAD.MOV.U32 R7, RZ, RZ, RZ ;  /* 0x000000ffff077224 */ /* 0x000fe200078e00ff */
[----:B------:R-:W-:Y:S01]  /*0b20*/  CS2R R96, SRZ ;  /* 0x0000000000607805 */ /* 0x000fe2000001ff00 */
[----:B------:R-:W-:Y:S01]  /*0b30*/  UIMAD UR9, UR7, UR4, UR9 ;  /* 0x00000004070972a4 */ /* 0x000fe2000f8e0209 */
        /* <DEDUP_REMOVED lines=12> */
[----:B-1----:R-:W-:Y:S01]  /*0c00*/  CS2R R2, SRZ ;  /* 0x0000000000027805 */ /* 0x002fe2000001ff00 */
        /* <DEDUP_REMOVED lines=50> */
[----:B------:R-:W-:Y:S01]  /*0f30*/  SHF.R.S32.HI R81, RZ, 0x1f, R78 ;  /* 0x0000001fff517819 */ /* 0x000fe2000001144e */
[----:B------:R-:W-:Y:S01]  /*0f40*/  USHF.R.S32.HI UR7, URZ, 0x1f, UR13 ;  /* 0x0000001f3f077899 */ /* 0x000fe2000801140d */
[----:B------:R-:W-:Y:S01]  /*0f50*/  PLOP3.LUT P1, PT, PT, PT, UP1, 0x80, 0x0 ;  /* 0x000000000000781c */ /* 0x000fe20003f2f018 */
[----:B------:R-:W-:Y:S01]  /*0f60*/  ULDC.64 UR4, c[0x0][0x1b8] ;  /* 0x00006e0000047ab9 */ /* 0x000fe20000000a00 */
[----:B------:R1:W3:Y:S01]  /*0f70*/  @P2 LDG.E R5, [R4.64] ;  /* 0x0000001204052981 */ /* 0x0002e2000c1e1900 */
[CC--:B------:R-:W-:Y:S01]  /*0f80*/  LEA.HI R40, R81.reuse, R78.reuse, RZ, 0x3 ;  /* 0x0000004e51287211 */ /* 0x0c0fe200078f18ff */
[----:B------:R-:W-:Y:S01]  /*0f90*/  UIMAD UR7, UR7, UR4, URZ ;  /* 0x00000004070772a4 */ /* 0x000fe2000f8e023f */
[----:B------:R-:W-:Y:S01]  /*0fa0*/  PLOP3.LUT P0, PT, PT, PT, UP1, 0x80, 0x0 ;  /* 0x000000000000781c */ /* 0x000fe20003f0f018 */
[----:B------:R-:W-:Y:S01]  /*0fb0*/  UIMAD.WIDE.U32 UR14, UR13, UR4, URZ ;  /* 0x000000040d0e72a5 */ /* 0x000fe2000f8e003f */
[----:B------:R-:W-:Y:S01]  /*0fc0*/  LOP3.LUT R3, R40, 0xfffffff8, RZ, 0xc0, !PT ;  /* 0xfffffff828037812 */ /* 0x000fe200078ec0ff */
[----:B------:R-:W-:Y:S01]  /*0fd0*/  UIMAD UR7, UR13, UR5, UR7 ;  /* 0x000000050d0772a4 */ /* 0x000fe2000f8e0207 */
[----:B------:R-:W-:Y:S01]  /*0fe0*/  SHF.R.S32.HI R40, RZ, 0x3, R40 ;  /* 0x00000003ff287819 */ /* 0x000fe20000011428 */
[----:B------:R-:W-:Y:S01]  /*0ff0*/  USHF.R.S32.HI UR8, URZ, 0x1f, UR6 ;  /* 0x0000001f3f087899 */ /* 0x000fe20008011406 */
[----:B------:R-:W-:Y:S01]  /*1000*/  LEA.HI R12, R81, R78, RZ, 0x6 ;  /* 0x0000004e510c7211 */ /* 0x000fe200078f30ff */
[----:B------:R-:W-:Y:S01]  /*1010*/  IMAD.IADD R0, R78, 0x1, -R3 ;  /* 0x000000014e007824 */ /* 0x000fe200078e0a03 */
[----:B------:R-:W-:Y:S01]  /*1020*/  ULDC.64 UR4, c[0x0][0x1c0] ;  /* 0x0000700000047ab9 */ /* 0x000fe20000000a00 */
[----:B------:R-:W-:Y:S01]  /*1030*/  IMAD.SHL.U32 R199, R40, 0x40, RZ ;  /* 0x0000004028c77824 */ /* 0x000fe200078e00ff */
[----:B------:R-:W-:Y:S01]  /*1040*/  UIADD3 UR15, UR15, UR7, URZ ;  /* 0x000000070f0f7290 */ /* 0x000fe2000fffe03f */
[C---:B------:R-:W-:Y:S01]  /*1050*/  IMAD R202, R0.reuse, 0x20, R40 ;  /* 0x0000002000ca7824 */ /* 0x040fe200078e0228 */
[----:B------:R-:W-:Y:S01]  /*1060*/  UIMAD UR8, UR8, UR4, URZ ;  /* 0x00000004080872a4 */ /* 0x000fe2000f8e023f */
[----:B------:R-:W-:Y:S01]  /*1070*/  IMAD.SHL.U32 R210, R0, 0x8, RZ ;  /* 0x0000000800d27824 */ /* 0x000fe200078e00ff */
[----:B------:R-:W-:Y:S01]  /*1080*/  UIMAD.WIDE.U32 UR14, UR6, UR4, UR14 ;  /* 0x00000004060e72a5 */ /* 0x000fe2000f8e000e */
[----:B------:R-:W-:Y:S01]  /*1090*/  LOP3.LUT R199, R199, 0x1c0, RZ, 0xc0, !PT ;  /* 0x000001c0c7c77812 */ /* 0x000fe200078ec0ff */
[----:B------:R-:W-:Y:S01]  /*10a0*/  UIMAD UR5, UR6, UR5, UR8 ;  /* 0x00000005060572a4 */ /* 0x000fe2000f8e0208 */
[----:B------:R-:W-:Y:S01]  /*10b0*/  IADD3 R2, R202, UR24, RZ ;  /* 0x00000018ca027c10 */ /* 0x000fe2000fffe0ff */
[----:B------:R-:W-:Y:S01]  /*10c0*/  ULDC UR4, c[0x0][0x168] ;  /* 0x00005a0000047ab9 */ /* 0x000fe20000000800 */
[----:B------:R-:W-:Y:S01]  /*10d0*/  ISETP.GE.AND P3, PT, R210, c[0x0][0x198], PT ;  /* 0x00006600d2007a0c */ /* 0x000fe20003f66270 */
[----:B------:R-:W-:Y:S01]  /*10e0*/  UIADD3 UR5, UR15, UR5, URZ ;  /* 0x000000050f057290 */ /* 0x000fe2000fffe03f */
[----:B------:R-:W-:Y:S01]  /*10f0*/  IMAD.U32 R9, RZ, RZ, UR15 ;  /* 0x0000000fff097e24 */ /* 0x000fe2000f8e00ff */
[----:B------:R-:W-:Y:S01]  /*1100*/  BSSY B0, `(.L_x_389) ;  /* 0x0000040000007945 */ /* 0x000fe20003800000 */
        /* <DEDUP_REMOVED lines=10> */
[----:B------:R-:W-:Y:S02]  /*11b0*/  IMAD R3, R3, c[0x0][0x2c4], R2 ;  /* 0x0000b10003037a24 */ /* 0x000fe400078e0202 */
[----:B------:R-:W-:Y:S02]  /*11c0*/  IMAD R4, R4, c[0x0][0x1b0], RZ ;  /* 0x00006c0004047a24 */ /* 0x000fe400078e02ff */
[----:B------:R-:W-:Y:S01]  /*11d0*/  IMAD.SHL.U32 R12, R12, 0x8, RZ ;  /* 0x000000080c0c7824 */ /* 0x000fe200078e00ff */
[----:B------:R-:W-:Y:S01]  /*11e0*/  SHF.R.S32.HI R2, RZ, 0x1f, R3 ;  /* 0x0000001fff027819 */ /* 0x000fe20000011403 */
[----:B------:R-:W-:Y:S01]  /*11f0*/  IMAD R7, R7, c[0x0][0x1b4], R4 ;  /* 0x00006d0007077a24 */ /* 0x000fe200078e0204 */
[----:B------:R-:W-:Y:S02]  /*1200*/  SHF.R.U32.HI R4, RZ, 0x3, R199 ;  /* 0x00000003ff047819 */ /* 0x000fe400000116c7 */
[----:B------:R-:W-:Y:S01]  /*1210*/  LOP3.LUT R199, R199, 0x38, R210, 0xf8, !PT ;  /* 0x00000038c7c77812 */ /* 0x000fe200078ef8d2 */
[----:B------:R-:W-:Y:S01]  /*1220*/  IMAD.IADD R9, R9, 0x1, R7 ;  /* 0x0000000109097824 */ /* 0x000fe200078e0207 */
[----:B------:R-:W-:Y:S01]  /*1230*/  LEA.HI R7, R81, R78, RZ, 0x4 ;  /* 0x0000004e51077211 */ /* 0x000fe200078f20ff */
[----:B------:R-:W-:Y:S01]  /*1240*/  IMAD R2, R2, c[0x0][0x1a8], RZ ;  /* 0x00006a0002027a24 */ /* 0x000fe200078e02ff */
[----:B------:R-:W-:Y:S01]  /*1250*/  LOP3.LUT R199, R199, R4, RZ, 0x3c, !PT ;  /* 0x00000004c7c77212 */ /* 0x000fe200078e3cff */
[----:B------:R-:W-:Y:S01]  /*1260*/  IMAD.WIDE.U32 R8, R3, c[0x0][0x1a8], R8 ;  /* 0x00006a0003087a25 */ /* 0x000fe200078e0008 */
[----:B------:R-:W-:-:S02]  /*1270*/  IADD3 R4, R210, 0x80, RZ ;  /* 0x00000080d2047810 */ /* 0x000fc40007ffe0ff */
[----:B------:R-:W-:Y:S01]  /*1280*/  LOP3.LUT R199, R199, 0xfffffe00, R12, 0xf8, !PT ;  /* 0xfffffe00c7c77812 */ /* 0x000fe200078ef80c */
[----:B------:R-:W-:Y:S01]  /*1290*/  IMAD R11, R3, c[0x0][0x1ac], R2 ;  /* 0x00006b00030b7a24 */ /* 0x000fe200078e0202 */
[----:B------:R-:W-:Y:S02]  /*12a0*/  LOP3.LUT R3, R7, 0xfffffff0, RZ, 0xc0, !PT ;  /* 0xfffffff007037812 */ /* 0x000fe400078ec0ff */
[----:B------:R-:W-:Y:S01]  /*12b0*/  LEA R14, P0, R8, c[0x0][0x160], 0x1 ;  /* 0x00005800080e7a11 */ /* 0x000fe200078008ff */
[----:B------:R-:W-:Y:S02]  /*12c0*/  IMAD.IADD R10, R9, 0x1, R11 ;  /* 0x00000001090a7824 */ /* 0x000fe400078e020b */
[----:B------:R-:W-:Y:S02]  /*12d0*/  IMAD.IADD R2, R78, 0x1, -R3 ;  /* 0x000000014e027824 */ /* 0x000fe400078e0a03 */
[----:B------:R1:W4:Y:S01]  /*12e0*/  SHFL.IDX PT, R16, R14, RZ, 0x181f ;  /* 0x00181fff0e107589 */ /* 0x00032200000e0000 */
[----:B------:R-:W-:-:S02]  /*12f0*/  LEA.HI.X R10, R8, c[0x0][0x164], R10, 0x1, P0 ;  /* 0x00005900080a7a11 */ /* 0x000fc400000f0c0a */
[----:B------:R-:W-:Y:S02]  /*1300*/  SHF.R.S32.HI R3, RZ, 0x1f, R2 ;  /* 0x0000001fff037819 */ /* 0x000fe40000011402 */
[----:B------:R-:W-:Y:S01]  /*1310*/  IADD3 R8, R40, UR24, RZ ;  /* 0x0000001828087c10 */ /* 0x000fe2000fffe0ff */
[----:B------:R1:W2:Y:S01]  /*1320*/  SHFL.IDX PT, R17, R10, RZ, 0x181f ;  /* 0x00181fff0a117589 */ /* 0x0002a200000e0000 */
[----:B------:R-:W-:Y:S01]  /*1330*/  LEA.HI R6, R3, R2, RZ, 0x3 ;  /* 0x0000000203067211 */ /* 0x000fe200078f18ff */
[----:B------:R-:W-:Y:S01]  /*1340*/  IMAD.MOV.U32 R3, RZ, RZ, 0x20 ;  /* 0x00000020ff037424 */ /* 0x000fe200078e00ff */
[----:B------:R-:W-:Y:S02]  /*1350*/  ISETP.GE.AND P5, PT, R8, UR4, PT ;  /* 0x0000000408007c0c */ /* 0x000fe4000bfa6270 */
[----:B------:R-:W-:Y:S02]  /*1360*/  LOP3.LUT R9, R6, 0xfffffff8, RZ, 0xc0, !PT ;  /* 0xfffffff806097812 */ /* 0x000fe400078ec0ff */
[----:B------:R-:W-:-:S03]  /*1370*/  ISETP.GE.AND P0, PT, R4, c[0x0][0x198], PT ;  /* 0x0000660004007a0c */ /* 0x000fc60003f06270 */
[----:B------:R-:W-:Y:S02]  /*1380*/  IMAD.IADD R9, R2, 0x1, -R9 ;  /* 0x0000000102097824 */ /* 0x000fe400078e0a09 */
[----:B------:R-:W-:Y:S01]  /*1390*/  IMAD.MOV.U32 R2, RZ, RZ, 0x10 ;  /* 0x00000010ff027424 */ /* 0x000fe200078e00ff */
[----:B---3--:R3:W5:Y:S02]  /*13a0*/  @P2 R2UR UR7, R5 ;  /* 0x00000000050723c2 */ /* 0x00876400000e0000 */
[----:B-----5:R-:W-:Y:S01]  /*13b0*/  @!UP2 UMOV UR7, UR6 ;  /* 0x000000060007ac82 */ /* 0x020fe20008000000 */
[----:B---3--:R-:W-:-:S04]  /*13c0*/  IADD3 R5, R210, 0x40, RZ ;  /* 0x00000040d2057810 */ /* 0x008fc80007ffe0ff */
[----:B------:R-:W-:-:S04]  /*13d0*/  ISETP.GE.AND P4, PT, R5, c[0x0][0x198], PT ;  /* 0x0000660005007a0c */ /* 0x000fc80003f86270 */
[----:B------:R-:W-:-:S05]  /*13e0*/  R2P PR, R9, 0x6 ;  /* 0x0000000609007804 */ /* 0x000fca0000000000 */
[----:B------:R-:W-:Y:S02]  /*13f0*/  SEL R2, R2, 0xfffffff0, !P1 ;  /* 0xfffffff002027807 */ /* 0x000fe40004800000 */
[----:B------:R-:W-:Y:S01]  /*1400*/  SEL R3, R3, 0xffffffe0, !P2 ;  /* 0xffffffe003037807 */ /* 0x000fe20005000000 */
[----:B------:R-:W-:Y:S05]  /*1410*/  @P5 BRA `(.L_x_390) ;  /* 0x000000e000005947 */ /* 0x000fea0003800000 */
[----:B-12-4-:R-:W-:Y:S01]  /*1420*/  SHF.R.S32.HI R12, RZ, 0x1f, R5 ;  /* 0x0000001fff0c7819 */ /* 0x016fe20000011405 */
        /* <DEDUP_REMOVED lines=13> */
.L_x_390:
[----:B-12-4-:R-:W-:Y:S05]  /*1500*/  BSYNC B0 ;  /* 0x0000000000007941 */ /* 0x016fea0003800000 */
.L_x_389:
        /* <DEDUP_REMOVED lines=20> */
.L_x_392:
[----:B------:R-:W-:Y:S05]  /*1650*/  BSYNC B0 ;  /* 0x0000000000007941 */ /* 0x000fea0003800000 */
.L_x_391:
[----:B------:R-:W-:Y:S01]  /*1660*/  IADD3 R11, R8, 0x40, RZ ;  /* 0x00000040080b7810 */ /* 0x000fe20007ffe0ff */
[----:B--2---:R2:W4:Y:S01]  /*1670*/  SHFL.IDX PT, R17, R10, 0x2, 0x181f ;  /* 0x00581f000a117f89 */ /* 0x00452200000e0000 */
        /* <DEDUP_REMOVED lines=18> */
.L_x_394:
[----:B------:R-:W-:Y:S05]  /*17a0*/  BSYNC B0 ;  /* 0x0000000000007941 */ /* 0x000fea0003800000 */
.L_x_393:
[----:B------:R-:W-:Y:S01]  /*17b0*/  UIADD3 UR25, UR20, -0x1, URZ ;  /* 0xffffffff14197890 */ /* 0x000fe2000fffe03f */
[----:B------:R-:W-:Y:S01]  /*17c0*/  IMAD.MOV.U32 R11, RZ, RZ, c[0x0][0x2b8] ;  /* 0x0000ae00ff0b7624 */ /* 0x000fe200078e00ff */
[----:B---3--:R-:W-:Y:S01]  /*17d0*/  SHFL.IDX PT, R16, R14, 0x3, 0x181f ;  /* 0x00781f000e107f89 */ /* 0x008fe200000e0000 */
[----:B------:R-:W-:Y:S01]  /*17e0*/  SHF.R.S32.HI R12, RZ, 0x1f, R5 ;  /* 0x0000001fff0c7819 */ /* 0x000fe20000011405 */
[----:B------:R-:W-:Y:S01]  /*17f0*/  USHF.L.U32 UR11, UR25, 0x6, URZ ;  /* 0x00000006190b7899 */ /* 0x000fe2000800063f */
[----:B------:R-:W-:Y:S01]  /*1800*/  IMAD.SHL.U32 R199, R199, 0x2, RZ ;  /* 0x00000002c7c77824 */ /* 0x000fe200078e00ff */
[----:B------:R-:W-:Y:S01]  /*1810*/  ISETP.NE.AND P2, PT, R11, 0x1, PT ;  /* 0x000000010b00780c */ /* 0x000fe20003f45270 */
[----:B----4-:R-:W3:Y:S01]  /*1820*/  SHFL.IDX PT, R17, R10, 0x3, 0x181f ;  /* 0x00781f000a117f89 */ /* 0x010ee200000e0000 */
[----:B------:R-:W-:Y:S01]  /*1830*/  IADD3 R11, R8, 0x60, RZ ;  /* 0x00000060080b7810 */ /* 0x000fe20007ffe0ff */
[----:B------:R-:W-:Y:S01]  /*1840*/  USHF.R.S32.HI UR6, URZ, 0x1f, UR7 ;  /* 0x0000001f3f067899 */ /* 0x000fe20008011407 */
[----:B------:R-:W-:Y:S01]  /*1850*/  IADD3 R8, R202, UR11, RZ ;  /* 0x0000000bca087c10 */ /* 0x000fe2000fffe0ff */
[----:B------:R-:W-:Y:S01]  /*1860*/  IMAD.MOV.U32 R200, RZ, RZ, RZ ;  /* 0x000000ffffc87224 */ /* 0x000fe200078e00ff */
[----:B------:R-:W-:Y:S01]  /*1870*/  ISETP.GE.AND P5, PT, R11, UR4, PT ;  /* 0x000000040b007c0c */ /* 0x000fe2000bfa6270 */
[----:B------:R-:W-:Y:S01]  /*1880*/  ULDC.64 UR4, c[0x0][0x2b0] ;  /* 0x0000ac0000047ab9 */ /* 0x000fe20000000a00 */
[C---:B------:R-:W-:Y:S01]  /*1890*/  IADD3 R201, R8.reuse, UR12, RZ ;  /* 0x0000000c08c97c10 */ /* 0x040fe2000fffe0ff */
[----:B------:R-:W-:Y:S01]  /*18a0*/  UIMAD UR6, UR6, UR4, URZ ;  /* 0x00000004060672a4 */ /* 0x000fe2000f8e023f */
[----:B------:R-:W-:Y:S01]  /*18b0*/  ISETP.GE.AND P6, PT, R8, UR10, PT ;  /* 0x0000000a08007c0c */ /* 0x000fe2000bfc6270 */
[----:B------:R-:W-:Y:S01]  /*18c0*/  UIMAD.WIDE.U32 UR16, UR7, UR4, URZ ;  /* 0x00000004071072a5 */ /* 0x000fe2000f8e003f */
[----:B------:R-:W-:Y:S01]  /*18d0*/  LEA.HI R209, R12, R5, RZ, 0x3 ;  /* 0x000000050cd17211 */ /* 0x000fe200078f18ff */
[----:B------:R-:W-:Y:S01]  /*18e0*/  @P2 IMAD.HI.U32 R11, R201, c[0x0][0x2bc], RZ ;  /* 0x0000af00c90b2a27 */ /* 0x000fe200078e00ff */
[----:B------:R-:W-:Y:S01]  /*18f0*/  ISETP.GT.OR P6, PT, R202, 0x3f, P6 ;  /* 0x0000003fca00780c */ /* 0x000fe200037c4670 */
[----:B------:R-:W-:Y:S01]  /*1900*/  UIMAD UR5, UR7, UR5, UR6 ;  /* 0x00000005070572a4 */ /* 0x000fe2000f8e0206 */
[----:B------:R-:W-:Y:S01]  /*1910*/  LOP3.LUT R209, R209, 0xfffffff8, RZ, 0xc0, !PT ;  /* 0xfffffff8d1d17812 */ /* 0x000fe200078ec0ff */
[----:B------:R-:W-:Y:S01]  /*1920*/  IMAD.MOV.U32 R8, RZ, RZ, R201 ;  /* 0x000000ffff087224 */ /* 0x000fe200078e00c9 */
[----:B------:R-:W-:Y:S01]  /*1930*/  @P2 SHF.R.U32.HI R8, RZ, c[0x0][0x2c0], R11 ;  /* 0x0000b000ff082a19 */ /* 0x000fe2000001160b */
[----:B------:R-:W-:Y:S01]  /*1940*/  UIADD3 UR8, UR17, UR5, URZ ;  /* 0x0000000511087290 */ /* 0x000fe2000fffe03f */
[----:B------:R-:W-:Y:S01]  /*1950*/  SHF.R.S32.HI R11, RZ, 0x1f, R4 ;  /* 0x0000001fff0b7819 */ /* 0x000fe20000011404 */
[----:B-123--:R-:W-:-:S03]  /*1960*/  @!P5 IMAD.WIDE R14, R210, 0x2, R16 ;  /* 0x00000002d20ed825 */ /* 0x00efc600078e0210 */
[----:B------:R-:W-:Y:S01]  /*1970*/  LEA.HI R208, R11, R4, RZ, 0x3 ;  /* 0x000000040bd07211 */ /* 0x000fe200078f18ff */
[----:B------:R-:W-:Y:S02]  /*1980*/  USHF.R.S32.HI UR6, URZ, 0x1f, UR13 ;  /* 0x0000001f3f067899 */ /* 0x000fe4000801140d */
[----:B------:R-:W-:Y:S01]  /*1990*/  @!P6 IADD3 R12, P1, R8, UR16, RZ ;  /* 0x00000010080cec10 */ /* 0x000fe2000ff3e0ff */
[--C-:B------:R-:W-:Y:S01]  /*19a0*/  @!P5 IMAD.WIDE R18, R209, 0x2, R16.reuse ;  /* 0x00000002d112d825 */ /* 0x100fe200078e0210 */
[----:B------:R-:W-:Y:S01]  /*19b0*/  LOP3.LUT R208, R208, 0xfffffff8, RZ, 0xc0, !PT ;  /* 0xfffffff8d0d07812 */ /* 0x000fe200078ec0ff */
[----:B------:R-:W-:Y:S01]  /*19c0*/  @!PT LDS RZ, [RZ] ;  /* 0x00000000fffff984 */ /* 0x000fe20000000800 */
[----:B------:R1:W-:Y:S01]  /*19d0*/  @!P5 LDGSTS.E.BYPASS.LTC128B.128 [R199+0xf100], [R14.64], !P3 ;  /* 0x0f1000000ec7dfae */ /* 0x0003e2000d901d52 */
[----:B------:R-:W-:Y:S01]  /*19e0*/  @!P6 LEA.HI.X.SX32 R11, R8, UR8, 0x1, P1 ;  /* 0x00000008080bec11 */ /* 0x000fe200088f0eff */
[----:B------:R-:W-:Y:S01]  /*19f0*/  ULDC.64 UR4, c[0x0][0x1e8] ;  /* 0x00007a0000047ab9 */ /* 0x000fe20000000a00 */
[----:B------:R-:W-:Y:S01]  /*1a00*/  @!P6 LEA R10, P1, R12, c[0x0][0x2a0], 0x2 ;  /* 0x0000a8000c0aea11 */ /* 0x000fe200078210ff */
[----:B------:R-:W-:Y:S01]  /*1a10*/  @!P5 IMAD.WIDE R16, R208, 0x2, R16 ;  /* 0x00000002d010d825 */ /* 0x000fe200078e0210 */
[----:B------:R2:W-:Y:S02]  /*1a20*/  @!P5 LDGSTS.E.BYPASS.LTC128B.128 [R199+0x13100], [R18.64], !P4 ;  /* 0x1310000012c7dfae */ /* 0x0005e4000e101d52 */
[----:B------:R-:W-:-:S02]  /*1a30*/  @!P6 LEA.HI.X R11, R12, c[0x0][0x2a4], R11, 0x2, P1 ;  /* 0x0000a9000c0bea11 */ /* 0x000fc400008f140b */
[----:B------:R3:W-:Y:S04]  /*1a40*/  @!P5 LDGSTS.E.BYPASS.LTC128B.128 [R199+0x17100], [R16.64], !P0 ;  /* 0x1710000010c7dfae */ /* 0x0007e8000c101d52 */
[----:B------:R-:W0:Y:S04]  /*1a50*/  LDGDEPBAR ;  /* 0x00000000000079af */ /* 0x000e280000000000 */
[----:B------:R-:W-:Y:S06]  /*1a60*/  BAR.SYNC.DEFER_BLOCKING 0x0 ;  /* 0x0000000000007b1d */ /* 0x000fec0000010000 */
[----:B------:R4:W5:Y:S01]  /*1a70*/  @!P6 LDG.E R200, [R10.64] ;  /* 0x000000120ac8e981 */ /* 0x000962000c1e1900 */
[----:B------:R-:W-:Y:S01]  /*1a80*/  IMAD.MOV R8, RZ, RZ, -R8 ;  /* 0x000000ffff087224 */ /* 0x000fe200078e0a08 */
[----:B------:R-:W-:Y:S01]  /*1a90*/  UIMAD UR7, UR6, UR4, URZ ;  /* 0x00000004060772a4 */ /* 0x000fe2000f8e023f */
[----:B-1----:R-:W-:Y:S01]  /*1aa0*/  IMAD.SHL.U32 R15, R0, 0x40, RZ ;  /* 0x00000040000f7824 */ /* 0x002fe200078e00ff */
[----:B------:R-:W-:Y:S01]  /*1ab0*/  UIMAD.WIDE.U32 UR14, UR13, UR4, URZ ;  /* 0x000000040d0e72a5 */ /* 0x000fe2000f8e003f */
[----:B------:R-:W-:Y:S01]  /*1ac0*/  IMAD R201, R8, c[0x0][0x2b8], R201 ;  /* 0x0000ae0008c97a24 */ /* 0x000fe200078e02c9 */
[----:B------:R-:W-:Y:S01]  /*1ad0*/  UIMAD UR7, UR13, UR5, UR7 ;  /* 0x000000050d0772a4 */ /* 0x000fe2000f8e0207 */
[----:B------:R-:W-:Y:S01]  /*1ae0*/  IMAD.U32 R77, RZ, RZ, UR11 ;  /* 0x0000000bff4d7e24 */ /* 0x000fe2000f8e00ff */
[----:B------:R-:W-:Y:S01]  /*1af0*/  LOP3.LUT R15, R15, 0x1c0, RZ, 0xc0, !PT ;  /* 0x000001c00f0f7812 */ /* 0x000fe200078ec0ff */
[----:B------:R-:W-:Y:S01]  /*1b00*/  IMAD.WIDE.U32 R12, R201, c[0x0][0x1e0], RZ ;  /* 0x00007800c90c7a25 */ /* 0x000fe200078e00ff */
[----:B------:R-:W-:Y:S01]  /*1b10*/  SHF.R.S32.HI R14, RZ, 0x1f, R201 ;  /* 0x0000001fff0e7819 */ /* 0x000fe200000114c9 */
[----:B------:R-:W-:Y:S01]  /*1b20*/  UIADD3 UR7, UR15, UR7, URZ ;  /* 0x000000070f077290 */ /* 0x000fe2000fffe03f */
[----:B------:R-:W-:Y:S01]  /*1b30*/  LOP3.LUT P3, RZ, R0, 0x2, RZ, 0xc0, !PT ;  /* 0x0000000200ff7812 */ /* 0x000fe2000786c0ff */
[----:B---3--:R-:W-:Y:S01]  /*1b40*/  IMAD.MOV.U32 R16, RZ, RZ, R12 ;  /* 0x000000ffff107224 */ /* 0x008fe200078e000c */
[----:B------:R-:W-:Y:S01]  /*1b50*/  SHF.R.S32.HI R12, RZ, 0x4, R7 ;  /* 0x00000004ff0c7819 */ /* 0x000fe20000011407 */
[C---:B------:R-:W-:Y:S01]  /*1b60*/  IMAD R8, R14.reuse, c[0x0][0x1e0], RZ ;  /* 0x000078000e087a24 */ /* 0x040fe200078e02ff */
[----:B------:R-:W-:Y:S01]  /*1b70*/  ULDC.64 UR4, c[0x0][0x210] ;  /* 0x0000840000047ab9 */ /* 0x000fe20000000a00 */
[----:B------:R-:W-:Y:S01]  /*1b80*/  IMAD R14, R14, c[0x0][0x208], RZ ;  /* 0x000082000e0e7a24 */ /* 0x000fe200078e02ff */
[----:B------:R-:W-:Y:S01]  /*1b90*/  LEA.HI R7, R7, R12, RZ, 0x1 ;  /* 0x0000000c07077211 */ /* 0x000fe200078f08ff */
[C---:B------:R-:W-:Y:S01]  /*1ba0*/  IMAD R8, R201.reuse, c[0x0][0x1e4], R8 ;  /* 0x00007900c9087a24 */ /* 0x040fe200078e0208 */
[----:B------:R-:W-:Y:S01]  /*1bb0*/  UIMAD UR6, UR6, UR4, URZ ;  /* 0x00000004060672a4 */ /* 0x000fe2000f8e023f */
[----:B--2---:R-:W-:Y:S01]  /*1bc0*/  IMAD.WIDE.U32 R18, R201, c[0x0][0x208], RZ ;  /* 0x00008200c9127a25 */ /* 0x004fe200078e00ff */
[----:B------:R-:W-:Y:S01]  /*1bd0*/  LOP3.LUT R7, R7, 0xfffffffe, RZ, 0xc0, !PT ;  /* 0xfffffffe07077812 */ /* 0x000fe200078ec0ff */
[----:B------:R-:W-:Y:S01]  /*1be0*/  UIMAD.WIDE.U32 UR22, UR13, UR4, URZ ;  /* 0x000000040d1672a5 */ /* 0x000fe2000f8e003f */
[----:B------:R-:W-:Y:S01]  /*1bf0*/  ISETP.GE.AND P5, PT, R210, c[0x0][0x1d4], PT ;  /* 0x00007500d2007a0c */ /* 0x000fe20003fa6270 */
[----:B------:R-:W-:Y:S01]  /*1c00*/  IMAD.IADD R17, R13, 0x1, R8 ;  /* 0x000000010d117824 */ /* 0x000fe200078e0208 */
[----:B------:R-:W-:Y:S01]  /*1c10*/  UIMAD UR6, UR13, UR5, UR6 ;  /* 0x000000050d0672a4 */ /* 0x000fe2000f8e0206 */
[C---:B----4-:R-:W-:Y:S01]  /*1c20*/  IMAD.SHL.U32 R10, R40.reuse, 0x8, RZ ;  /* 0x00000008280a7824 */ /* 0x050fe200078e00ff */
[----:B------:R-:W-:Y:S01]  /*1c30*/  IADD3 R40, -R40, UR10, -R77 ;  /* 0x0000000a28287c10 */ /* 0x000fe2000fffe94d */
[----:B------:R-:W-:Y:S01]  /*1c40*/  IMAD R13, R201, c[0x0][0x20c], R14 ;  /* 0x00008300c90d7a24 */ /* 0x000fe200078e020e */
[----:B------:R-:W-:Y:S01]  /*1c50*/  UIADD3 UR6, UR23, UR6, URZ ;  /* 0x0000000617067290 */ /* 0x000fe2000fffe03f */
[----:B------:R-:W-:Y:S01]  /*1c60*/  IMAD.IADD R7, R12, 0x1, -R7 ;  /* 0x000000010c077824 */ /* 0x000fe200078e0a07 */
[----:B------:R-:W-:Y:S01]  /*1c70*/  LOP3.LUT R10, R15, 0x8, R10, 0xf8, !PT ;  /* 0x000000080f0a7812 */ /* 0x000fe200078ef80a */
[----:B------:R-:W-:Y:S01]  /*1c80*/  IMAD.IADD R13, R19, 0x1, R13 ;  /* 0x00000001130d7824 */ /* 0x000fe200078e020d */
[----:B------:R-:W-:Y:S01]  /*1c90*/  SHF.R.U32.HI R15, RZ, 0x3, R15 ;  /* 0x00000003ff0f7819 */ /* 0x000fe2000001160f */
[----:B------:R-:W-:Y:S01]  /*1ca0*/  IMAD.MOV.U32 R12, RZ, RZ, R18 ;  /* 0x000000ffff0c7224 */ /* 0x000fe200078e0012 */
[----:B------:R-:W-:Y:S01]  /*1cb0*/  ISETP.GE.AND P1, PT, R40, 0x1, PT ;  /* 0x000000012800780c */ /* 0x000fe20003f26270 */
[----:B------:R-:W-:Y:S01]  /*1cc0*/  IMAD.SHL.U32 R76, R7, 0x8, RZ ;  /* 0x00000008074c7824 */ /* 0x000fe200078e00ff */
[----:B------:R-:W-:Y:S01]  /*1cd0*/  LOP3.LUT R10, R10, R15, RZ, 0x3c, !PT ;  /* 0x0000000f0a0a7212 */ /* 0x000fe200078e3cff */
[----:B------:R-:W-:Y:S01]  /*1ce0*/  IMAD.SHL.U32 R15, R9, 0x40, RZ ;  /* 0x00000040090f7824 */ /* 0x000fe200078e00ff */
[----:B------:R-:W-:Y:S01]  /*1cf0*/  ISETP.GE.AND P4, PT, R5, c[0x0][0x1d4], PT ;  /* 0x0000750005007a0c */ /* 0x000fe20003f86270 */
[----:B------:R-:W-:Y:S01]  /*1d00*/  IMAD.SHL.U32 R79, R6, 0x40, RZ ;  /* 0x00000040064f7824 */ /* 0x000fe200078e00ff */
[----:B------:R-:W-:Y:S01]  /*1d10*/  LEA.HI R82, R81, R78, RZ, 0x5 ;  /* 0x0000004e51527211 */ /* 0x000fe200078f28ff */
[----:B------:R-:W-:Y:S01]  /*1d20*/  IMAD R197, R7, 0x200, R10 ;  /* 0x0000020007c57824 */ /* 0x000fe200078e020a */
[----:B------:R-:W-:Y:S01]  /*1d30*/  LOP3.LUT R15, R15, 0x1c0, RZ, 0xc0, !PT ;  /* 0x000001c00f0f7812 */ /* 0x000fe200078ec0ff */
[----:B------:R-:W-:Y:S01]  /*1d40*/  UISETP.GT.AND UP2, UPT, UR25, UR9, UPT ;  /* 0x000000091900728c */ /* 0x000fe2000bf44270 */
[----:B------:R-:W-:Y:S01]  /*1d50*/  LOP3.LUT R79, R79, 0xfffffe00, RZ, 0xc0, !PT ;  /* 0xfffffe004f4f7812 */ /* 0x000fe200078ec0ff */
[----:B------:R-:W-:Y:S01]  /*1d60*/  IMAD.SHL.U32 R197, R197, 0x2, RZ ;  /* 0x00000002c5c57824 */ /* 0x000fe200078e00ff */
[----:B------:R-:W-:-:S02]  /*1d70*/  LOP3.LUT R76, R15, 0x8, R76, 0xf8, !PT ;  /* 0x000000080f4c7812 */ /* 0x000fc400078ef84c */
[----:B------:R-:W-:Y:S02]  /*1d80*/  SHF.R.U32.HI R15, RZ, 0x3, R15 ;  /* 0x00000003ff0f7819 */ /* 0x000fe4000001160f */
[----:B------:R-:W-:Y:S02]  /*1d90*/  IADD3 R196, R197, 0x6120, RZ ;  /* 0x00006120c5c47810 */ /* 0x000fe40007ffe0ff */
[----:B------:R-:W-:Y:S02]  /*1da0*/  LOP3.LUT R76, R76, R15, RZ, 0x3c, !PT ;  /* 0x0000000f4c4c7212 */ /* 0x000fe400078e3cff */
[----:B------:R-:W-:Y:S02]  /*1db0*/  SHF.R.S32.HI R80, RZ, 0x5, R82 ;  /* 0x00000005ff507819 */ /* 0x000fe40000011452 */
[----:B------:R-:W-:Y:S02]  /*1dc0*/  IADD3 R205, R199, 0x100, RZ ;  /* 0x00000100c7cd7810 */ /* 0x000fe40007ffe0ff */
[----:B------:R-:W-:-:S02]  /*1dd0*/  SHF.R.S32.HI R212, RZ, 0x1f, R209 ;  /* 0x0000001fffd47819 */ /* 0x000fc400000114d1 */
[----:B------:R-:W-:Y:S02]  /*1de0*/  SHF.R.S32.HI R211, RZ, 0x1f, R208 ;  /* 0x0000001fffd37819 */ /* 0x000fe400000114d0 */
[----:B-----5:R-:W-:Y:S01]  /*1df0*/  SHF.R.S32.HI R8, RZ, 0x1f, R200 ;  /* 0x0000001fff087819 */ /* 0x020fe200000114c8 */
[----:B------:R-:W-:-:S04]  /*1e00*/  IMAD.WIDE.U32 R16, R200, c[0x0][0x1f0], R16 ;  /* 0x00007c00c8107a25 */ /* 0x000fc800078e0010 */
[----:B------:R-:W-:Y:S01]  /*1e10*/  IMAD R11, R8, c[0x0][0x1f0], RZ ;  /* 0x00007c00080b7a24 */ /* 0x000fe200078e02ff */
[----:B------:R-:W-:-:S03]  /*1e20*/  IADD3 R16, P0, R16, UR14, RZ ;  /* 0x0000000e10107c10 */ /* 0x000fc6000ff1e0ff */
[----:B------:R-:W-:-:S05]  /*1e30*/  IMAD R11, R200, c[0x0][0x1f4], R11 ;  /* 0x00007d00c80b7a24 */ /* 0x000fca00078e020b */
[----:B------:R-:W-:Y:S02]  /*1e40*/  IADD3.X R11, R17, UR7, R11, P0, !PT ;  /* 0x00000007110b7c10 */ /* 0x000fe400087fe40b */
[----:B------:R-:W-:-:S04]  /*1e50*/  LEA R17, P0, R16, c[0x0][0x1c8], 0x1 ;  /* 0x0000720010117a11 */ /* 0x000fc800078008ff */
[----:B------:R-:W-:Y:S01]  /*1e60*/  LEA.HI.X R16, R16, c[0x0][0x1cc], R11, 0x1, P0 ;  /* 0x0000730010107a11 */ /* 0x000fe200000f0c0b */
[----:B------:R-:W-:Y:S01]  /*1e70*/  IMAD R11, R8, c[0x0][0x218], RZ ;  /* 0x00008600080b7a24 */ /* 0x000fe200078e02ff */
[----:B------:R-:W-:Y:S01]  /*1e80*/  SHFL.IDX PT, R10, R17, 0x1, 0x181f ;  /* 0x00381f00110a7f89 */ /* 0x000fe200000e0000 */
[----:B------:R-:W-:-:S03]  /*1e90*/  IMAD.WIDE.U32 R8, R200, c[0x0][0x218], R12 ;  /* 0x00008600c8087a25 */ /* 0x000fc600078e000c */
[----:B------:R-:W-:Y:S01]  /*1ea0*/  SHFL.IDX PT, R12, R17, RZ, 0x181f ;  /* 0x00181fff110c7589 */ /* 0x000fe200000e0000 */
[----:B------:R-:W-:Y:S01]  /*1eb0*/  IMAD R7, R200, c[0x0][0x21c], R11 ;  /* 0x00008700c8077a24 */ /* 0x000fe200078e020b */
[----:B------:R-:W-:Y:S02]  /*1ec0*/  IADD3 R8, P0, R8, UR22, RZ ;  /* 0x0000001608087c10 */ /* 0x000fe4000ff1e0ff */
[----:B------:R-:W1:Y:S02]  /*1ed0*/  SHFL.IDX PT, R13, R16, RZ, 0x181f ;  /* 0x00181fff100d7589 */ /* 0x000e6400000e0000 */
[----:B------:R-:W-:Y:S02]  /*1ee0*/  IADD3.X R7, R9, UR6, R7, P0, !PT ;  /* 0x0000000609077c10 */ /* 0x000fe400087fe407 */
[----:B------:R2:W3:Y:S01]  /*1ef0*/  SHFL.IDX PT, R11, R16, 0x1, 0x181f ;  /* 0x00381f00100b7f89 */ /* 0x0004e200000e0000 */
[----:B------:R-:W-:Y:S02]  /*1f00*/  LEA R14, P0, R8, c[0x0][0x1f8], 0x1 ;  /* 0x00007e00080e7a11 */ /* 0x000fe400078008ff */
[----:B------:R-:W-:-:S02]  /*1f10*/  IADD3 R9, R197, 0x6100, RZ ;  /* 0x00006100c5097810 */ /* 0x000fc40007ffe0ff */
[----:B------:R-:W-:Y:S01]  /*1f20*/  LEA.HI.X R7, R8, c[0x0][0x1fc], R7, 0x1, P0 ;  /* 0x00007f0008077a11 */ /* 0x000fe200000f0c07 */
[----:B------:R-:W-:Y:S01]  /*1f30*/  SHFL.IDX PT, R44, R14, RZ, 0x181f ;  /* 0x00181fff0e2c7589 */ /* 0x000fe200000e0000 */
[----:B------:R-:W-:Y:S02]  /*1f40*/  ISETP.GT.AND P0, PT, R40, 0x20, PT ;  /* 0x000000202800780c */ /* 0x000fe40003f04270 */
[----:B------:R-:W-:Y:S01]  /*1f50*/  @P3 IADD3 R196, R9, -0x20, RZ ;  /* 0xffffffe009c43810 */ /* 0x000fe20007ffe0ff */
[----:B------:R4:W5:Y:S01]  /*1f60*/  SHFL.IDX PT, R68, R14, 0x1, 0x181f ;  /* 0x00381f000e447f89 */ /* 0x00096200000e0000 */
[----:B------:R-:W-:Y:S02]  /*1f70*/  ISETP.GE.AND P3, PT, R4, c[0x0][0x1d4], PT ;  /* 0x0000750004007a0c */ /* 0x000fe40003f66270 */
[----:B------:R-:W-:Y:S01]  /*1f80*/  IADD3 R187, R196, 0x800, RZ ;  /* 0x00000800c4bb7810 */ /* 0x000fe20007ffe0ff */
[----:B------:R-:W-:Y:S01]  /*1f90*/  SHFL.IDX PT, R9, R7, RZ, 0x181f ;  /* 0x00181fff07097589 */ /* 0x000fe200000e0000 */
[----:B------:R-:W-:-:S02]  /*1fa0*/  SEL R213, RZ, 0x10, P3 ;  /* 0x00000010ffd57807 */ /* 0x000fc40001800000 */
[C---:B------:R-:W-:Y:S01]  /*1fb0*/  IADD3 R186, R196.reuse, 0x1000, RZ ;  /* 0x00001000c4ba7810 */ /* 0x040fe20007ffe0ff */
[----:B------:R5:W5:Y:S01]  /*1fc0*/  SHFL.IDX PT, R8, R7, 0x1, 0x181f ;  /* 0x00381f0007087f89 */ /* 0x000b6200000e0000 */
[----:B------:R-:W-:Y:S01]  /*1fd0*/  IADD3 R185, R196, 0x1800, RZ ;  /* 0x00001800c4b97810 */ /* 0x000fe20007ffe0ff */
[--C-:B-1----:R-:W-:Y:S01]  /*1fe0*/  @P1 IMAD.WIDE R18, R210, 0x2, R12.reuse ;  /* 0x00000002d2121825 */ /* 0x102fe200078e020c */
[C---:B------:R-:W-:Y:S02]  /*1ff0*/  IADD3 R183, R196.reuse, 0x2000, RZ ;  /* 0x00002000c4b77810 */ /* 0x040fe40007ffe0ff */
[C---:B------:R-:W-:Y:S01]  /*2000*/  IADD3 R182, R196.reuse, 0x2800, RZ ;  /* 0x00002800c4b67810 */ /* 0x040fe20007ffe0ff */
[--C-:B--2---:R-:W-:Y:S01]  /*2010*/  @P1 IMAD.WIDE R16, R209, 0x2, R12.reuse ;  /* 0x00000002d1101825 */ /* 0x104fe200078e020c */
[----:B------:R1:W-:Y:S01]  /*2020*/  @P1 LDGSTS.E.BYPASS.LTC128B.128 [R199+0x6100], [R18.64], !P5 ;  /* 0x0610000012c71fae */ /* 0x0003e2000e901d52 */
[----:B------:R-:W-:Y:S02]  /*2030*/  IADD3 R181, R196, 0x3000, RZ ;  /* 0x00003000c4b57810 */ /* 0x000fe40007ffe0ff */
[----:B------:R-:W-:Y:S01]  /*2040*/  @P1 IMAD.WIDE R12, R208, 0x2, R12 ;  /* 0x00000002d00c1825 */ /* 0x000fe200078e020c */
[----:B------:R2:W-:Y:S01]  /*2050*/  @P1 LDGSTS.E.BYPASS.LTC128B.128 [R199+0x8100], [R16.64], !P4 ;  /* 0x0810000010c71fae */ /* 0x0005e2000e101d52 */
[----:B------:R-:W-:-:S02]  /*2060*/  IADD3 R180, R196, 0x3800, RZ ;  /* 0x00003800c4b47810 */ /* 0x000fc40007ffe0ff */
[--C-:B---3--:R-:W-:Y:S01]  /*2070*/  @P0 IMAD.WIDE R20, R210, 0x2, R10.reuse ;  /* 0x00000002d2140825 */ /* 0x108fe200078e020a */
[----:B------:R3:W-:Y:S01]  /*2080*/  @P1 LDGSTS.E.BYPASS.LTC128B.128 [R199+0xa100], [R12.64], !P3 ;  /* 0x0a1000000cc71fae */ /* 0x0007e2000d901d52 */
[C---:B------:R-:W-:Y:S02]  /*2090*/  IADD3 R179, R196.reuse, 0x4000, RZ ;  /* 0x00004000c4b37810 */ /* 0x040fe40007ffe0ff */
[--C-:B------:R-:W-:Y:S01]  /*20a0*/  @P0 IMAD.WIDE R22, R209, 0x2, R10.reuse ;  /* 0x00000002d1160825 */ /* 0x100fe200078e020a */
[----:B------:R1:W-:Y:S01]  /*20b0*/  @P0 LDGSTS.E.BYPASS.LTC128B.128 [R199+0x7100], [R20.64], !P5 ;  /* 0x0710000014c70fae */ /* 0x0003e2000e901d52 */
[----:B------:R-:W-:Y:S02]  /*20c0*/  IADD3 R178, R196, 0x4800, RZ ;  /* 0x00004800c4b27810 */ /* 0x000fe40007ffe0ff */
[----:B----4-:R-:W-:Y:S01]  /*20d0*/  @P0 IMAD.WIDE R14, R208, 0x2, R10 ;  /* 0x00000002d00e0825 */ /* 0x010fe200078e020a */
[----:B------:R4:W-:Y:S01]  /*20e0*/  @P0 LDGSTS.E.BYPASS.LTC128B.128 [R199+0x9100], [R22.64], !P4 ;  /* 0x0910000016c70fae */ /* 0x0009e2000e101d52 */
[----:B------:R-:W-:-:S02]  /*20f0*/  IADD3 R177, R196, 0x5000, RZ ;  /* 0x00005000c4b17810 */ /* 0x000fc40007ffe0ff */
[----:B-----5:R-:W-:Y:S01]  /*2100*/  IMAD.WIDE R6, R210, 0x2, RZ ;  /* 0x00000002d2067825 */ /* 0x020fe200078e02ff */
[----:B------:R5:W-:Y:S01]  /*2110*/  @P0 LDGSTS.E.BYPASS.LTC128B.128 [R199+0xb100], [R14.64], !P3 ;  /* 0x0b1000000ec70fae */ /* 0x000be2000d901d52 */
[----:B------:R-:W-:Y:S02]  /*2120*/  IADD3 R176, R196, 0x5800, RZ ;  /* 0x00005800c4b07810 */ /* 0x000fe40007ffe0ff */
[----:B------:R-:W-:Y:S01]  /*2130*/  IMAD R11, R80, 0x400, R79 ;  /* 0x00000400500b7824 */ /* 0x000fe200078e024f */
[----:B------:R-:W0:Y:S01]  /*2140*/  LDGDEPBAR ;  /* 0x00000000000079af */ /* 0x000e220000000000 */
[----:B------:R-:W-:Y:S02]  /*2150*/  IADD3 R42, P1, R6, R68, RZ ;  /* 0x00000044062a7210 */ /* 0x000fe40007f3e0ff */
[----:B------:R-:W-:-:S03]  /*2160*/  IMAD.IADD R198, R76, 0x1, R11 ;  /* 0x000000014cc67824 */ /* 0x000fc600078e020b */
[----:B------:R-:W-:Y:S02]  /*2170*/  IMAD.X R43, R7, 0x1, R8, P1 ;  /* 0x00000001072b7824 */ /* 0x000fe400008e0608 */
[----:B--2---:R-:W-:Y:S01]  /*2180*/  IMAD.WIDE R16, R209, 0x2, RZ ;  /* 0x00000002d1107825 */ /* 0x004fe200078e02ff */
[----:B---3--:R-:W-:-:S03]  /*2190*/  IADD3 R12, P0, R44, R6, RZ ;  /* 0x000000062c0c7210 */ /* 0x008fc60007f1e0ff */
[----:B------:R-:W-:Y:S01]  /*21a0*/  IMAD.SHL.U32 R198, R198, 0x2, RZ ;  /* 0x00000002c6c67824 */ /* 0x000fe200078e00ff */
[----:B------:R-:W-:Y:S01]  /*21b0*/  IADD3 R6, P6, R44, R16, RZ ;  /* 0x000000102c067210 */ /* 0x000fe20007fde0ff */
[C---:B------:R-:W-:Y:S01]  /*21c0*/  IMAD.X R13, R9.reuse, 0x1, R7, P0 ;  /* 0x00000001090d7824 */ /* 0x040fe200000e0607 */
[----:B------:R-:W-:Y:S01]  /*21d0*/  IADD3 R70, P0, R16, R68, RZ ;  /* 0x0000004410467210 */ /* 0x000fe20007f1e0ff */
[----:B------:R-:W-:Y:S02]  /*21e0*/  IMAD R194, R2, 0x2, R198 ;  /* 0x0000000202c27824 */ /* 0x000fe400078e02c6 */
[----:B------:R-:W-:Y:S01]  /*21f0*/  IMAD.X R7, R9, 0x1, R17, P6 ;  /* 0x0000000109077824 */ /* 0x000fe200030e0611 */
[----:B------:R-:W-:Y:S01]  /*2200*/  ISETP.GE.AND P6, PT, R5, c[0x0][0x1d4], PT ;  /* 0x0000750005007a0c */ /* 0x000fe20003fc6270 */
[----:B------:R-:W-:Y:S02]  /*2210*/  IMAD.X R71, R17, 0x1, R8, P0 ;  /* 0x0000000111477824 */ /* 0x000fe400000e0608 */
[----:B-----5:R-:W-:Y:S01]  /*2220*/  IMAD.WIDE R14, R208, 0x2, RZ ;  /* 0x00000002d00e7825 */ /* 0x020fe200078e02ff */
[----:B------:R-:W-:-:S04]  /*2230*/  DEPBAR.LE SB0, 0x1 ;  /* 0x000080400000791a */ /* 0x000fc80000000000 */
[----:B------:R-:W-:-:S04]  /*2240*/  DEPBAR.LE SB0, 0x0 ;  /* 0x000080000000791a */ /* 0x000fc80000000000 */
[----:B------:R-:W-:Y:S01]  /*2250*/  BAR.SYNC.DEFER_BLOCKING 0x0 ;  /* 0x0000000000007b1d */ /* 0x000fe20000010000 */
[----:B------:R-:W-:Y:S01]  /*2260*/  IADD3 R44, P1, R44, R14, RZ ;  /* 0x0000000e2c2c7210 */ /* 0x000fe20007f3e0ff */
[C---:B------:R-:W-:Y:S01]  /*2270*/  IMAD R193, R3.reuse, 0x2, R198 ;  /* 0x0000000203c17824 */ /* 0x040fe200078e02c6 */
[----:B------:R-:W-:Y:S01]  /*2280*/  IADD3 R68, P0, R14, R68, RZ ;  /* 0x000000440e447210 */ /* 0x000fe20007f1e0ff */
[----:B------:R-:W-:Y:S02]  /*2290*/  IMAD R191, R3, 0x2, R194 ;  /* 0x0000000203bf7824 */ /* 0x000fe400078e02c2 */
[----:B------:R-:W-:Y:S01]  /*22a0*/  IMAD.X R45, R9, 0x1, R15, P1 ;  /* 0x00000001092d7824 */ /* 0x000fe200008e060f */
[----:B------:R-:W-:Y:S01]  /*22b0*/  ISETP.GE.AND P1, PT, R210, c[0x0][0x1d4], PT ;  /* 0x00007500d2007a0c */ /* 0x000fe20003f26270 */
[----:B------:R-:W-:-:S03]  /*22c0*/  IMAD.X R69, R15, 0x1, R8, P0 ;  /* 0x000000010f457824 */ /* 0x000fc600000e0608 */
[----:B------:R-:W-:Y:S02]  /*22d0*/  ISETP.LT.OR P0, PT, R40, 0x1, P1 ;  /* 0x000000012800780c */ /* 0x000fe40000f01670 */
[----:B------:R-:W-:Y:S01]  /*22e0*/  ISETP.GE.AND P1, PT, R4, c[0x0][0x1d4], PT ;  /* 0x0000750004007a0c */ /* 0x000fe20003f26270 */
[----:B------:R-:W-:Y:S04]  /*22f0*/  LDSM.16.M88.4 R72, [R198+0xc100] ;  /* 0x00c10000c648783b */ /* 0x000fe80000000200 */
[----:B------:R-:W2:Y:S04]  /*2300*/  LDSM.16.M88.4 R24, [R197+0x6100] ;  /* 0x00610000c518783b */ /* 0x000ea80000000200 */
[----:B------:R-:W-:Y:S04]  /*2310*/  LDSM.16.M88.4 R52, [R194+0xc100] ;  /* 0x00c10000c234783b */ /* 0x000fe80000000200 */
[----:B-1----:R-:W4:Y:S04]  /*2320*/  LDSM.16.M88.4 R16, [R197+0x6900] ;  /* 0x00690000c510783b */ /* 0x002f280000000200 */
[----:B------:R-:W1:Y:S04]  /*2330*/  LDSM.16.M88.4 R8, [R197+0x7100] ;  /* 0x00710000c508783b */ /* 0x000e680000000200 */
[----:B------:R-:W3:Y:S04]  /*2340*/  LDSM.16.M88.4 R36, [R197+0x7900] ;  /* 0x00790000c524783b */ /* 0x000ee80000000200 */
[----:B------:R-:W5:Y:S04]  /*2350*/  LDSM.16.M88.4 R32, [R196] ;  /* 0x00000000c420783b */ /* 0x000f680000000200 */
[----:B------:R-:W-:Y:S04]  /*2360*/  LDSM.16.M88.4 R64, [R196+0x800] ;  /* 0x00080000c440783b */ /* 0x000fe80000000200 */
[----:B------:R-:W3:Y:S04]  /*2370*/  LDSM.16.M88.4 R60, [R196+0x1000] ;  /* 0x00100000c43c783b */ /* 0x000ee80000000200 */
[----:B------:R-:W3:Y:S04]  /*2380*/  LDSM.16.M88.4 R56, [R196+0x1800] ;  /* 0x00180000c438783b */ /* 0x000ee80000000200 */
[----:B------:R-:W-:Y:S01]  /*2390*/  @!PT LDS RZ, [RZ] ;  /* 0x00000000fffff984 */ /* 0x000fe20000000800 */
[----:B------:R-:W-:Y:S01]  /*23a0*/  @!PT LDS RZ, [RZ] ;  /* 0x00000000fffff984 */ /* 0x000fe20000000800 */
[----:B------:R-:W-:Y:S01]  /*23b0*/  @!PT LDS RZ, [RZ] ;  /* 0x00000000fffff984 */ /* 0x000fe20000000800 */
[----:B------:R1:W-:Y:S01]  /*23c0*/  LDGSTS.E.BYPASS.LTC128B.128 [R199+0x100], [R12.64], !P0 ;  /* 0x001000000cc77fae */ /* 0x0003e2000c101d52 */
[----:B------:R-:W-:-:S02]  /*23d0*/  ISETP.LT.OR P0, PT, R40, 0x1, P6 ;  /* 0x000000012800780c */ /* 0x000fc40003701670 */
[C---:B------:R-:W-:Y:S01]  /*23e0*/  ISETP.LT.OR P6, PT, R40.reuse, 0x21, P6 ;  /* 0x000000212800780c */ /* 0x040fe200037c1670 */
[C---:B--2---:R-:W-:Y:S08]  /*23f0*/  HMMA.16816.F32.BF16 R28, R72.reuse, R24, RZ ;  /* 0x00000018481c723c */ /* 0x044ff000000418ff */
[----:B------:R-:W-:Y:S02]  /*2400*/  HMMA.16816.F32.BF16 R24, R72, R26, RZ ;  /* 0x0000001a4818723c */ /* 0x000fe400000418ff */
[----:B------:R3:W-:Y:S01]  /*2410*/  LDGSTS.E.BYPASS.LTC128B.128 [R199+0x2100], [R6.64], !P0 ;  /* 0x0210000006c77fae */ /* 0x0007e2000c101d52 */
[----:B------:R-:W-:-:S02]  /*2420*/  ISETP.LT.OR P0, PT, R40, 0x1, P1 ;  /* 0x000000012800780c */ /* 0x000fc40000f01670 */
[----:B------:R-:W-:-:S03]  /*2430*/  ISETP.LT.OR P1, PT, R40, 0x21, P1 ;  /* 0x000000212800780c */ /* 0x000fc60000f21670 */
[C---:B----4-:R-:W-:Y:S08]  /*2440*/  HMMA.16816.F32.BF16 R20, R72.reuse, R16, RZ ;  /* 0x000000104814723c */ /* 0x050ff000000418ff */
[----:B------:R2:W-:Y:S01]  /*2450*/  LDGSTS.E.BYPASS.LTC128B.128 [R199+0x4100], [R44.64], !P0 ;  /* 0x041000002cc77fae */ /* 0x0005e2000c101d52 */
[----:B------:R-:W-:Y:S01]  /*2460*/  ISETP.GE.AND P0, PT, R210, c[0x0][0x1d4], PT ;  /* 0x00007500d2007a0c */ /* 0x000fe20003f06270 */
[----:B-1----:R-:W-:Y:S03]  /*2470*/  HMMA.16816.F32.BF16 R12, R72, R8, RZ ;  /* 0x00000008480c723c */ /* 0x002fe600000418ff */
[----:B------:R-:W-:-:S05]  /*2480*/  ISETP.LT.OR P0, PT, R40, 0x21, P0 ;  /* 0x000000212800780c */ /* 0x000fca0000701670 */
[C---:B------:R-:W-:Y:S08]  /*2490*/  HMMA.16816.F32.BF16 R16, R72.reuse, R18, RZ ;  /* 0x000000124810723c */ /* 0x040ff000000418ff */
[----:B------:R1:W-:Y:S01]  /*24a0*/  LDGSTS.E.BYPASS.LTC128B.128 [R199+0x1100], [R42.64], !P0 ;  /* 0x011000002ac77fae */ /* 0x0003e2000c101d52 */
[----:B------:R-:W-:Y:S01]  /*24b0*/  LOP3.LUT P0, RZ, R0, 0x4, RZ, 0xc0, !PT ;  /* 0x0000000400ff7812 */ /* 0x000fe2000780c0ff */
[----:B------:R-:W-:Y:S01]  /*24c0*/  IMAD.MOV.U32 R0, RZ, RZ, 0x40 ;  /* 0x00000040ff007424 */ /* 0x000fe200078e00ff */
[----:B------:R-:W-:Y:S01]  /*24d0*/  HMMA.16816.F32.BF16 R8, R72, R10, RZ ;  /* 0x0000000a4808723c */ /* 0x000fe200000418ff */
[----:B------:R4:W-:Y:S03]  /*24e0*/  LDGSTS.E.BYPASS.LTC128B.128 [R199+0x3100], [R70.64], !P6 ;  /* 0x0310000046c77fae */ /* 0x0009e6000f101d52 */
[----:B------:R-:W-:Y:S01]  /*24f0*/  SEL R0, R0, 0xffffffc0, !P0 ;  /* 0xffffffc000007807 */ /* 0x000fe20004000000 */
[----:B------:R4:W-:Y:S01]  /*2500*/  LDGSTS.E.BYPASS.LTC128B.128 [R199+0x5100], [R68.64], !P1 ;  /* 0x0510000044c77fae */ /* 0x0009e2000c901d52 */
[----:B------:R-:W-:-:S02]  /*2510*/  PLOP3.LUT P0, PT, PT, PT, UP2, 0x40, 0x0 ;  /* 0x000000000000781c */ /* 0x000fc40003f0e828 */
[C---:B---3--:R-:W-:Y:S01]  /*2520*/  HMMA.16816.F32.BF16 R4, R72.reuse, R36, RZ ;  /* 0x000000244804723c */ /* 0x048fe200000418ff */
[----:B------:R-:W-:Y:S01]  /*2530*/  IMAD.IADD R192, R197, 0x1, R0 ;  /* 0x00000001c5c07824 */ /* 0x000fe200078e0200 */
[----:B------:R-:W-:Y:S01]  /*2540*/  LDSM.16.M88.4 R48, [R193+0xc100] ;  /* 0x00c10000c130783b */ /* 0x000fe20000000200 */
[----:B------:R-:W-:Y:S01]  /*2550*/  IMAD.IADD R184, R0, 0x1, R196 ;  /* 0x0000000100b87824 */ /* 0x000fe200078e02c4 */
[----:B------:R-:W-:Y:S02]  /*2560*/  ISETP.GT.AND P1, PT, R202, 0x3f, PT ;  /* 0x0000003fca00780c */ /* 0x000fe40003f24270 */
[----:B--2---:R-:W-:Y:S02]  /*2570*/  LDSM.16.M88.4 R44, [R192+0x6100] ;  /* 0x00610000c02c783b */ /* 0x004fe40000000200 */
[----:B------:R-:W-:Y:S02]  /*2580*/  HMMA.16816.F32.BF16 R72, R72, R38, RZ ;  /* 0x000000264848723c */ /* 0x000fe400000418ff */
[----:B------:R-:W2:Y:S04]  /*2590*/  LDSM.16.M88.4 R36, [R192+0x7100] ;  /* 0x00710000c024783b */ /* 0x000ea80000000200 */
[----:B------:R-:W0:Y:S02]  /*25a0*/  LDGDEPBAR ;  /* 0x00000000000079af */ /* 0x000e240000000000 */
[C---:B-----5:R-:W-:Y:S02]  /*25b0*/  HMMA.16816.F32.BF16 R28, R52.reuse, R32, R28 ;  /* 0x00000020341c723c */ /* 0x060fe4000004181c */
[----:B-1----:R-:W1:Y:S06]  /*25c0*/  LDSM.16.M88.4 R40, [R192+0x6900] ;  /* 0x00690000c028783b */ /* 0x002e6c0000000200 */
[C---:B------:R-:W-:Y:S01]  /*25d0*/  HMMA.16816.F32.BF16 R24, R52.reuse, R34, R24 ;  /* 0x000000223418723c */ /* 0x040fe20000041818 */
[----:B------:R-:W3:Y:S04]  /*25e0*/  LDSM.16.M88.4 R32, [R192+0x7900] ;  /* 0x00790000c020783b */ /* 0x000ee80000000200 */
[----:B----4-:R-:W-:Y:S03]  /*25f0*/  LDSM.16.M88.4 R68, [R191+0xc100] ;  /* 0x00c10000bf44783b */ /* 0x010fe60000000200 */
[C---:B------:R-:W-:Y:S08]  /*2600*/  HMMA.16816.F32.BF16 R12, R52.reuse, R60, R12 ;  /* 0x0000003c340c723c */ /* 0x040ff0000004180c */
[C---:B------:R-:W-:Y:S08]  /*2610*/  HMMA.16816.F32.BF16 R20, R52.reuse, R64, R20 ;  /* 0x000000403414723c */ /* 0x040ff00000041814 */
[C---:B------:R-:W-:Y:S01]  /*2620*/  HMMA.16816.F32.BF16 R16, R52.reuse, R66, R16 ;  /* 0x000000423410723c */ /* 0x040fe20000041810 */
[----:B------:R-:W-:Y:S07]  /*2630*/  LDSM.16.M88.4 R64, [R184] ;  /* 0x00000000b840783b */ /* 0x000fee0000000200 */
[C---:B------:R-:W-:Y:S01]  /*2640*/  HMMA.16816.F32.BF16 R8, R52.reuse, R62, R8 ;  /* 0x0000003e3408723c */ /* 0x040fe20000041808 */
[----:B------:R-:W-:Y:S07]  /*2650*/  LDSM.16.M88.4 R60, [R184+0x800] ;  /* 0x00080000b83c783b */ /* 0x000fee0000000200 */
[C---:B------:R-:W-:Y:S08]  /*2660*/  HMMA.16816.F32.BF16 R4, R52.reuse, R56, R4 ;  /* 0x000000383404723c */ /* 0x040ff00000041804 */
[----:B------:R-:W-:Y:S01]  /*2670*/  HMMA.16816.F32.BF16 R72, R52, R58, R72 ;  /* 0x0000003a3448723c */ /* 0x000fe20000041848 */
[----:B------:R-:W4:Y:S04]  /*2680*/  LDSM.16.M88.4 R56, [R184+0x1000] ;  /* 0x00100000b838783b */ /* 0x000f280000000200 */
[----:B------:R-:W5:Y:S03]  /*2690*/  LDSM.16.M88.4 R52, [R184+0x1800] ;  /* 0x00180000b834783b */ /* 0x000f660000000200 */
[C---:B--2---:R-:W-:Y:S08]  /*26a0*/  HMMA.16816.F32.BF16 R12, R48.reuse, R36, R12 ;  /* 0x00000024300c723c */ /* 0x044ff0000004180c */
[C---:B------:R-:W-:Y:S08]  /*26b0*/  HMMA.16816.F32.BF16 R28, R48.reuse, R44, R28 ;  /* 0x0000002c301c723c */ /* 0x040ff0000004181c */
[C---:B------:R-:W-:Y:S01]  /*26c0*/  HMMA.16816.F32.BF16 R24, R48.reuse, R46, R24 ;  /* 0x0000002e3018723c */ /* 0x040fe20000041818 */
[----:B------:R-:W-:Y:S07]  /*26d0*/  LDSM.16.M88.4 R44, [R197+0x8100] ;  /* 0x00810000c52c783b */ /* 0x000fee0000000200 */
[C---:B-1----:R-:W-:Y:S08]  /*26e0*/  HMMA.16816.F32.BF16 R20, R48.reuse, R40, R20 ;  /* 0x000000283014723c */ /* 0x042ff00000041814 */
[C---:B------:R-:W-:Y:S01]  /*26f0*/  HMMA.16816.F32.BF16 R16, R48.reuse, R42, R16 ;  /* 0x0000002a3010723c */ /* 0x040fe20000041810 */
[----:B------:R-:W-:Y:S07]  /*2700*/  LDSM.16.M88.4 R40, [R197+0x8900] ;  /* 0x00890000c528783b */ /* 0x000fee0000000200 */
[C---:B------:R-:W-:Y:S01]  /*2710*/  HMMA.16816.F32.BF16 R8, R48.reuse, R38, R8 ;  /* 0x000000263008723c */ /* 0x040fe20000041808 */
[----:B------:R-:W-:Y:S07]  /*2720*/  LDSM.16.M88.4 R36, [R197+0x9100] ;  /* 0x00910000c524783b */ /* 0x000fee0000000200 */
[C---:B---3--:R-:W-:Y:S08]  /*2730*/  HMMA.16816.F32.BF16 R4, R48.reuse, R32, R4 ;  /* 0x000000203004723c */ /* 0x048ff00000041804 */
[----:B------:R-:W-:Y:S01]  /*2740*/  HMMA.16816.F32.BF16 R72, R48, R34, R72 ;  /* 0x000000223048723c */ /* 0x000fe20000041848 */
[----:B------:R-:W1:Y:S04]  /*2750*/  LDSM.16.M88.4 R48, [R198+0x10100] ;  /* 0x01010000c630783b */ /* 0x000e680000000200 */
[----:B------:R-:W2:Y:S03]  /*2760*/  LDSM.16.M88.4 R32, [R197+0x9900] ;  /* 0x00990000c520783b */ /* 0x000ea60000000200 */
[C---:B----4-:R-:W-:Y:S08]  /*2770*/  HMMA.16816.F32.BF16 R12, R68.reuse, R56, R12 ;  /* 0x00000038440c723c */ /* 0x050ff0000004180c */
[C---:B------:R-:W-:Y:S08]  /*2780*/  HMMA.16816.F32.BF16 R28, R68.reuse, R64, R28 ;  /* 0x00000040441c723c */ /* 0x040ff0000004181c */
[C---:B------:R-:W-:Y:S01]  /*2790*/  HMMA.16816.F32.BF16 R24, R68.reuse, R66, R24 ;  /* 0x000000424418723c */ /* 0x040fe20000041818 */
[----:B------:R-:W-:Y:S07]  /*27a0*/  LDSM.16.M88.4 R64, [R196+0x2000] ;  /* 0x00200000c440783b */ /* 0x000fee0000000200 */
[C---:B------:R-:W-:Y:S08]  /*27b0*/  HMMA.16816.F32.BF16 R20, R68.reuse, R60, R20 ;  /* 0x0000003c4414723c */ /* 0x040ff00000041814 */
[C---:B------:R-:W-:Y:S01]  /*27c0*/  HMMA.16816.F32.BF16 R16, R68.reuse, R62, R16 ;  /* 0x0000003e4410723c */ /* 0x040fe20000041810 */
[----:B------:R-:W-:Y:S07]  /*27d0*/  LDSM.16.M88.4 R60, [R196+0x2800] ;  /* 0x00280000c43c783b */ /* 0x000fee0000000200 */
[C---:B------:R-:W-:Y:S01]  /*27e0*/  HMMA.16816.F32.BF16 R8, R68.reuse, R58, R8 ;  /* 0x0000003a4408723c */ /* 0x040fe20000041808 */
[----:B------:R-:W-:Y:S07]  /*27f0*/  LDSM.16.M88.4 R56, [R196+0x3000] ;  /* 0x00300000c438783b */ /* 0x000fee0000000200 */
[C---:B-----5:R-:W-:Y:S08]  /*2800*/  HMMA.16816.F32.BF16 R4, R68.reuse, R52, R4 ;  /* 0x000000344404723c */ /* 0x060ff00000041804 */
[----:B------:R-:W-:Y:S01]  /*2810*/  HMMA.16816.F32.BF16 R72, R68, R54, R72 ;  /* 0x000000364448723c */ /* 0x000fe20000041848 */
[----:B------:R-:W3:Y:S04]  /*2820*/  LDSM.16.M88.4 R68, [R194+0x10100] ;  /* 0x01010000c244783b */ /* 0x000ee80000000200 */
[----:B------:R-:W4:Y:S03]  /*2830*/  LDSM.16.M88.4 R52, [R196+0x3800] ;  /* 0x00380000c434783b */ /* 0x000f260000000200 */
[C---:B-1----:R-:W-:Y:S08]  /*2840*/  HMMA.16816.F32.BF16 R12, R48.reuse, R36, R12 ;  /* 0x00000024300c723c */ /* 0x042ff0000004180c */
        /* <DEDUP_REMOVED lines=8> */
[C---:B--2---:R-:W-:Y:S08]  /*28d0*/  HMMA.16816.F32.BF16 R4, R48.reuse, R32, R4 ;  /* 0x000000203004723c */ /* 0x044ff00000041804 */
[----:B------:R-:W-:Y:S01]  /*28e0*/  HMMA.16816.F32.BF16 R72, R48, R34, R72 ;  /* 0x000000223048723c */ /* 0x000fe20000041848 */
[----:B------:R-:W1:Y:S04]  /*28f0*/  LDSM.16.M88.4 R48, [R193+0x10100] ;  /* 0x01010000c130783b */ /* 0x000e680000000200 */
[----:B------:R-:W2:Y:S03]  /*2900*/  LDSM.16.M88.4 R32, [R192+0x9900] ;  /* 0x00990000c020783b */ /* 0x000ea60000000200 */
[C---:B---3--:R-:W-:Y:S08]  /*2910*/  HMMA.16816.F32.BF16 R12, R68.reuse, R56, R12 ;  /* 0x00000038440c723c */ /* 0x048ff0000004180c */
        /* <DEDUP_REMOVED lines=8> */
[C---:B----4-:R-:W-:Y:S08]  /*29a0*/  HMMA.16816.F32.BF16 R4, R68.reuse, R52, R4 ;  /* 0x000000344404723c */ /* 0x050ff00000041804 */
        /* <DEDUP_REMOVED lines=54> */
[----:B------:R-:W4:Y:S01]  /*2d10*/  LDSM.16.M88.4 R52, [R184+0x5800] ;  /* 0x00580000b834783b */ /* 0x000f220000000200 */
        /* <DEDUP_REMOVED lines=14> */
[C---:B------:R-:W-:Y:S07]  /*2e00*/  HMMA.16816.F32.BF16 R56, R68.reuse, R58, R8 ;  /* 0x0000003a4438723c */ /* 0x040fee0000041808 */
[----:B------:R-:W-:Y:S01]  /*2e10*/  SHF.R.S32.HI R9, RZ, 0x1f, R210 ;  /* 0x0000001fff097819 */ /* 0x000fe200000114d2 */
[C---:B----4-:R-:W-:Y:S08]  /*2e20*/  HMMA.16816.F32.BF16 R32, R68.reuse, R52, R4 ;  /* 0x000000344420723c */ /* 0x050ff00000041804 */
[----:B------:R-:W-:Y:S01]  /*2e30*/  HMMA.16816.F32.BF16 R72, R68, R54, R72 ;  /* 0x000000364448723c */ /* 0x000fe20000041848 */
[----:B------:R-:W-:Y:S06]  /*2e40*/  BAR.SYNC.DEFER_BLOCKING 0x0 ;  /* 0x0000000000007b1d */ /* 0x000fec0000010000 */
[----:B------:R-:W-:Y:S05]  /*2e50*/  @P0 BRA `(.L_x_395) ;  /* 0x0000041000000947 */ /* 0x000fea0003800000 */
[----:B------:R-:W-:Y:S01]  /*2e60*/  IADD3 R201, R202, UR12, R77 ;  /* 0x0000000ccac97c10 */ /* 0x000fe2000fffe04d */
[----:B------:R-:W-:-:S03]  /*2e70*/  IMAD.MOV.U32 R200, RZ, RZ, RZ ;  /* 0x000000ffffc87224 */ /* 0x000fc600078e00ff */
[----:B------:R-:W-:-:S05]  /*2e80*/  IADD3 R201, R201, -0x40, RZ ;  /* 0xffffffc0c9c97810 */ /* 0x000fca0007ffe0ff */
        /* <DEDUP_REMOVED lines=9> */
[----:B------:R-:W-:Y:S01]  /*2f20*/  SHF.L.U64.HI R6, R209, 0x1, R212 ;  /* 0x00000001d1067819 */ /* 0x000fe200000102d4 */
[----:B------:R-:W-:Y:S02]  /*2f30*/  IMAD.SHL.U32 R8, R210, 0x2, RZ ;  /* 0x00000002d2087824 */ /* 0x000fe400078e00ff */
[----:B------:R-:W-:-:S04]  /*2f40*/  IMAD R201, R0, c[0x0][0x2b8], R201 ;  /* 0x0000ae0000c97a24 */ /* 0x000fc800078e02c9 */
[----:B------:R-:W-:Y:S01]  /*2f50*/  IMAD.WIDE.U32 R10, R201, c[0x0][0x1e0], RZ ;  /* 0x00007800c90a7a25 */ /* 0x000fe200078e00ff */
[----:B------:R-:W-:-:S05]  /*2f60*/  SHF.R.S32.HI R0, RZ, 0x1f, R201 ;  /* 0x0000001fff007819 */ /* 0x000fca00000114c9 */
[----:B------:R-:W-:-:S04]  /*2f70*/  IMAD R0, R0, c[0x0][0x1e0], RZ ;  /* 0x0000780000007a24 */ /* 0x000fc800078e02ff */
[----:B------:R-:W-:-:S04]  /*2f80*/  IMAD R7, R201, c[0x0][0x1e4], R0 ;  /* 0x00007900c9077a24 */ /* 0x000fc800078e0200 */
[----:B------:R-:W-:Y:S01]  /*2f90*/  IMAD.IADD R11, R11, 0x1, R7 ;  /* 0x000000010b0b7824 */ /* 0x000fe200078e0207 */
[----:B--2---:R-:W-:-:S03]  /*2fa0*/  SHF.R.S32.HI R7, RZ, 0x1f, R200 ;  /* 0x0000001fff077819 */ /* 0x004fc600000114c8 */
[----:B------:R-:W-:Y:S01]  /*2fb0*/  IMAD.WIDE.U32 R4, R200, c[0x0][0x1f0], R10 ;  /* 0x00007c00c8047a25 */ /* 0x000fe200078e000a */
[----:B------:R-:W-:Y:S02]  /*2fc0*/  SHF.L.U64.HI R10, R210, 0x1, R9 ;  /* 0x00000001d20a7819 */ /* 0x000fe40000010209 */
[----:B------:R-:W-:Y:S01]  /*2fd0*/  IADD3 R11, -R213, 0x10, RZ ;  /* 0x00000010d50b7810 */ /* 0x000fe20007ffe1ff */
[----:B------:R-:W-:Y:S01]  /*2fe0*/  IMAD R7, R7, c[0x0][0x1f0], RZ ;  /* 0x00007c0007077a24 */ /* 0x000fe200078e02ff */
[----:B------:R-:W-:Y:S02]  /*2ff0*/  IADD3 R38, P0, R4, UR14, RZ ;  /* 0x0000000e04267c10 */ /* 0x000fe4000ff1e0ff */
[----:B------:R-:W-:Y:S01]  /*3000*/  SEL R4, RZ, 0x10, P4 ;  /* 0x00000010ff047807 */ /* 0x000fe20002000000 */
[----:B------:R-:W-:Y:S01]  /*3010*/  IMAD R0, R200, c[0x0][0x1f4], R7 ;  /* 0x00007d00c8007a24 */ /* 0x000fe200078e0207 */
[----:B------:R-:W-:Y:S02]  /*3020*/  SEL R7, RZ, 0x10, P5 ;  /* 0x00000010ff077807 */ /* 0x000fe40002800000 */
[----:B------:R-:W-:-:S02]  /*3030*/  IADD3 R42, -R4, 0x10, RZ ;  /* 0x00000010042a7810 */ /* 0x000fc40007ffe1ff */
[----:B------:R-:W-:Y:S02]  /*3040*/  IADD3.X R5, R5, UR7, R0, P0, !PT ;  /* 0x0000000705057c10 */ /* 0x000fe400087fe400 */
[C---:B------:R-:W-:Y:S02]  /*3050*/  LEA R0, P0, R38.reuse, c[0x0][0x1c8], 0x1 ;  /* 0x0000720026007a11 */ /* 0x040fe400078008ff */
[----:B------:R-:W-:Y:S02]  /*3060*/  IADD3 R45, -R7, 0x10, RZ ;  /* 0x00000010072d7810 */ /* 0x000fe40007ffe1ff */
[----:B------:R-:W-:Y:S01]  /*3070*/  LEA.HI.X R38, R38, c[0x0][0x1cc], R5, 0x1, P0 ;  /* 0x0000730026267a11 */ /* 0x000fe200000f0c05 */
[----:B------:R-:W1:Y:S01]  /*3080*/  SHFL.IDX PT, R36, R0, 0x1, 0x181f ;  /* 0x00381f0000247f89 */ /* 0x000e6200000e0000 */
[----:B------:R-:W-:Y:S01]  /*3090*/  LOP3.LUT R45, R45, 0xf, RZ, 0xc0, !PT ;  /* 0x0000000f2d2d7812 */ /* 0x000fe200078ec0ff */
[----:B------:R-:W-:Y:S01]  /*30a0*/  IMAD.SHL.U32 R5, R209, 0x2, RZ ;  /* 0x00000002d1057824 */ /* 0x000fe200078e00ff */
[----:B------:R-:W-:Y:S01]  /*30b0*/  LOP3.LUT R42, R42, 0xf, RZ, 0xc0, !PT ;  /* 0x0000000f2a2a7812 */ /* 0x000fe200078ec0ff */
[----:B------:R-:W2:Y:S01]  /*30c0*/  SHFL.IDX PT, R37, R38, 0x1, 0x181f ;  /* 0x00381f0026257f89 */ /* 0x000ea200000e0000 */
[----:B------:R-:W-:-:S03]  /*30d0*/  LOP3.LUT R11, R11, 0xf, RZ, 0xc0, !PT ;  /* 0x0000000f0b0b7812 */ /* 0x000fc600078ec0ff */
        /* <DEDUP_REMOVED lines=14> */
[----:B------:R-:W-:Y:S01]  /*31c0*/  IMAD.X R51, R41, 0x1, R6, P0 ;  /* 0x0000000129337824 */ /* 0x000fe200000e0606 */
        /* <DEDUP_REMOVED lines=10> */
.L_x_395:
[----:B------:R-:W-:Y:S01]  /*3270*/  LOP3.LUT R5, R82, 0xffffffe0, RZ, 0xc0, !PT ;  /* 0xffffffe052057812 */ /* 0x000fe200078ec0ff */
[----:B------:R-:W-:Y:S01]  /*3280*/  UIADD3 UR4, UR10, 0x1, -UR11 ;  /* 0x000000010a047890 */ /* 0x000fe2000fffe80b */
[----:B------:R-:W-:Y:S01]  /*3290*/  LEA.HI R11, R81, R78, RZ, 0x2 ;  /* 0x0000004e510b7211 */ /* 0x000fe200078f10ff */
[----:B------:R-:W-:Y:S01]  /*32a0*/  ULDC UR25, c[0x0][0x2ac] ;  /* 0x0000ab0000197ab9 */ /* 0x000fe20000000800 */
[----:B-1----:R-:W-:Y:S01]  /*32b0*/  SHF.R.S32.HI R7, RZ, 0x1f, R80 ;  /* 0x0000001fff077819 */ /* 0x002fe20000011450 */
[C---:B------:R-:W-:Y:S01]  /*32c0*/  IMAD.IADD R0, R78.reuse, 0x1, -R5 ;  /* 0x000000014e007824 */ /* 0x040fe200078e0a05 */
[----:B------:R-:W-:Y:S01]  /*32d0*/  LOP3.LUT R11, R11, 0xfffffffc, RZ, 0xc0, !PT ;  /* 0xfffffffc0b0b7812 */ /* 0x000fe200078ec0ff */
[----:B------:R-:W-:Y:S01]  /*32e0*/  ULDC UR5, c[0x0][0x324] ;  /* 0x0000c90000057ab9 */ /* 0x000fe20000000800 */
[----:B------:R-:W-:Y:S01]  /*32f0*/  LEA.HI R7, R7, R80, RZ, 0x3 ;  /* 0x0000005007077211 */ /* 0x000fe200078f18ff */
[----:B------:R-:W0:Y:S01]  /*3300*/  LDGDEPBAR ;  /* 0x00000000000079af */ /* 0x000e220000000000 */
[----:B------:R-:W-:Y:S01]  /*3310*/  SHF.R.S32.HI R5, RZ, 0x1f, R0 ;  /* 0x0000001fff057819 */ /* 0x000fe20000011400 */
[----:B------:R-:W-:Y:S01]  /*3320*/  IMAD.IADD R78, R78, 0x1, -R11 ;  /* 0x000000014e4e7824 */ /* 0x000fe200078e0a0b */
[----:B------:R-:W-:-:S02]  /*3330*/  LOP3.LUT R7, R7, 0xffffff8, RZ, 0xc0, !PT ;  /* 0x0ffffff807077812 */ /* 0x000fc400078ec0ff */
[----:B------:R-:W-:Y:S02]  /*3340*/  LEA.HI R4, R5, R0, RZ, 0x2 ;  /* 0x0000000005047211 */ /* 0x000fe400078f10ff */
[----:B------:R-:W-:Y:S01]  /*3350*/  LEA.HI R5, R78, R78, RZ, 0x1 ;  /* 0x0000004e4e057211 */ /* 0x000fe200078f08ff */
[----:B------:R-:W-:Y:S01]  /*3360*/  IMAD.IADD R7, R80, 0x1, -R7 ;  /* 0x0000000150077824 */ /* 0x000fe200078e0a07 */
[----:B------:R-:W-:Y:S02]  /*3370*/  PLOP3.LUT P6, PT, PT, PT, UP1, 0x80, 0x0 ;  /* 0x000000000000781c */ /* 0x000fe40003fcf018 */
[C---:B------:R-:W-:Y:S02]  /*3380*/  LEA.HI.SX32 R6, R4.reuse, UR24, 0x1e ;  /* 0x0000001804067c11 */ /* 0x040fe4000f8ff2ff */
[----:B------:R-:W-:Y:S02]  /*3390*/  LOP3.LUT R5, R5, 0x1ffffffe, RZ, 0xc0, !PT ;  /* 0x1ffffffe05057812 */ /* 0x000fe400078ec0ff */
[----:B------:R-:W-:Y:S01]  /*33a0*/  PLOP3.LUT P0, PT, PT, PT, UP1, 0x80, 0x0 ;  /* 0x000000000000781c */ /* 0x000fe20003f0f018 */
[----:B------:R-:W-:Y:S01]  /*33b0*/  IMAD R6, R7, 0x10, R6 ;  /* 0x0000001007067824 */ /* 0x000fe200078e0206 */
[----:B------:R-:W-:Y:S01]  /*33c0*/  LOP3.LUT R7, R4, 0x7ffffffc, RZ, 0xc0, !PT ;  /* 0x7ffffffc04077812 */ /* 0x000fe200078ec0ff */
[----:B------:R-:W-:-:S02]  /*33d0*/  IMAD.IADD R5, R78, 0x1, -R5 ;  /* 0x000000014e057824 */ /* 0x000fc400078e0a05 */
[----:B------:R-:W-:Y:S02]  /*33e0*/  IMAD.IADD R4, R79, 0x1, R76 ;  /* 0x000000014f047824 */ /* 0x000fe400078e024c */
[----:B------:R-:W-:Y:S02]  /*33f0*/  IMAD R203, R5, 0x8, R6 ;  /* 0x0000000805cb7824 */ /* 0x000fe400078e0206 */
[----:B------:R-:W-:Y:S02]  /*3400*/  IMAD.IADD R204, R0, 0x1, -R7 ;  /* 0x0000000100cc7824 */ /* 0x000fe400078e0a07 */
[----:B------:R-:W-:-:S04]  /*3410*/  @P6 IMAD.HI.U32 R5, R203, c[0x0][0x2c8], RZ ;  /* 0x0000b200cb056a27 */ /* 0x000fc800078e00ff */
[----:B------:R-:W-:Y:S01]  /*3420*/  IMAD.MOV.U32 R37, RZ, RZ, R203 ;  /* 0x000000ffff257224 */ /* 0x000fe200078e00cb */
[----:B------:R-:W-:Y:S01]  /*3430*/  @P0 SHF.R.U32.HI R37, RZ, c[0x0][0x2cc], R5 ;  /* 0x0000b300ff250a19 */ /* 0x000fe20000011605 */
[----:B------:R-:W-:Y:S01]  /*3440*/  IMAD.U32 R7, RZ, RZ, UR4 ;  /* 0x00000004ff077e24 */ /* 0x000fe2000f8e00ff */
[----:B------:R-:W-:Y:S01]  /*3450*/  PLOP3.LUT P0, PT, PT, PT, UP0, 0x40, 0x0 ;  /* 0x000000000000781c */ /* 0x000fe20003f0e808 */
[----:B------:R-:W-:Y:S01]  /*3460*/  IMAD.SHL.U32 R204, R204, 0x2, RZ ;  /* 0x00000002cccc7824 */ /* 0x000fe200078e00ff */
[----:B------:R-:W-:Y:S01]  /*3470*/  ULDC UR4, c[0x0][0x1d0] ;  /* 0x0000740000047ab9 */ /* 0x000fe20000000800 */
[----:B------:R-:W1:Y:S01]  /*3480*/  SHFL.IDX PT, R5, R37, RZ, 0x1c1f ;  /* 0x001c1fff25057589 */ /* 0x000e6200000e0000 */
[----:B------:R-:W-:Y:S02]  /*3490*/  UIMAD UR4, UR25, UR4, -UR11 ;  /* 0x00000004190472a4 */ /* 0x000fe4000f8e0a0b */
[----:B------:R-:W-:Y:S01]  /*34a0*/  IADD3 R6, R7, -c[0x0][0x168], -R204 ;  /* 0x80005a0007067a10 */ /* 0x000fe20007ffe8cc */
[----:B------:R-:W-:-:S03]  /*34b0*/  ULOP3.LUT UR11, URZ, UR5, URZ, 0x33, !UPT ;  /* 0x000000053f0b7292 */ /* 0x000fc6000f8e333f */
[----:B------:R-:W-:Y:S02]  /*34c0*/  IADD3 R8, R6, c[0x0][0x328], RZ ;  /* 0x0000ca0006087a10 */ /* 0x000fe40007ffe0ff */
[----:B------:R-:W-:Y:S02]  /*34d0*/  IADD3 R0, -R204, UR4, RZ ;  /* 0x00000004cc007c10 */ /* 0x000fe4000fffe1ff */
[----:B------:R-:W-:Y:S01]  /*34e0*/  IADD3 R6, R6, UR11, RZ ;  /* 0x0000000b06067c10 */ /* 0x000fe2000fffe0ff */
[----:B-1----:R-:W-:-:S04]  /*34f0*/  IMAD.IADD R7, R8, 0x1, R5 ;  /* 0x0000000108077824 */ /* 0x002fc800078e0205 */
[----:B------:R-:W-:Y:S01]  /*3500*/  IMAD.IADD R10, R6, 0x1, R5 ;  /* 0x00000001060a7824 */ /* 0x000fe200078e0205 */
[----:B------:R-:W-:Y:S01]  /*3510*/  IMNMX R36, R7, R0, PT ;  /* 0x0000000007247217 */ /* 0x000fe20003800200 */
[----:B------:R-:W-:Y:S05]  /*3520*/  @P0 BRA `(.L_x_396) ;  /* 0x0000016000000947 */ /* 0x000fea0003800000 */
[----:B------:R-:W-:Y:S01]  /*3530*/  IMAD.U32 R38, RZ, RZ, UR10 ;  /* 0x0000000aff267e24 */ /* 0x000fe2000f8e00ff */
[----:B------:R-:W-:Y:S04]  /*3540*/  BSSY B0, `(.L_x_397) ;  /* 0x000000f000007945 */ /* 0x000fe80003800000 */
[----:B------:R-:W-:-:S04]  /*3550*/  IADD3 R38, R38, -c[0x0][0x168], R5 ;  /* 0x80005a0026267a10 */ /* 0x000fc80007ffe005 */
[----:B------:R-:W-:-:S13]  /*3560*/  ISETP.GT.AND P0, PT, R38, -0x1, PT ;  /* 0xffffffff2600780c */ /* 0x000fda0003f04270 */
[----:B------:R-:W-:Y:S05]  /*3570*/  @P0 BRA `(.L_x_398) ;  /* 0x0000007000000947 */ /* 0x000fea0003800000 */
[----:B------:R-:W-:Y:S01]  /*3580*/  IMAD.MOV.U32 R5, RZ, RZ, c[0x0][0x32c] ;  /* 0x0000cb00ff057624 */ /* 0x000fe200078e00ff */
[----:B------:R-:W-:-:S04]  /*3590*/  LOP3.LUT R38, RZ, R38, RZ, 0x33, !PT ;  /* 0x00000026ff267212 */ /* 0x000fc800078e33ff */
[----:B------:R-:W-:-:S13]  /*35a0*/  ISETP.NE.AND P0, PT, R5, 0x1, PT ;  /* 0x000000010500780c */ /* 0x000fda0003f05270 */
[----:B------:R-:W-:-:S05]  /*35b0*/  @P0 IMAD.HI.U32 R5, R38, c[0x0][0x330], RZ ;  /* 0x0000cc0026050a27 */ /* 0x000fca00078e00ff */
[----:B------:R-:W-:-:S04]  /*35c0*/  @P0 SHF.R.U32.HI R38, RZ, c[0x0][0x334], R5 ;  /* 0x0000cd00ff260a19 */ /* 0x000fc80000011605 */
[----:B------:R-:W-:Y:S01]  /*35d0*/  LOP3.LUT R38, RZ, R38, RZ, 0x33, !PT ;  /* 0x00000026ff267212 */ /* 0x000fe200078e33ff */
[----:B------:R-:W-:Y:S05]  /*35e0*/  BRA `(.L_x_399) ;  /* 0x0000004000007947 */ /* 0x000fea0003800000 */
.L_x_398:
[----:B------:R-:W-:-:S04]  /*35f0*/  MOV R5, c[0x0][0x32c] ;  /* 0x0000cb0000057a02 */ /* 0x000fc80000000f00 */
[----:B------:R-:W-:-:S13]  /*3600*/  ISETP.NE.AND P0, PT, R5, 0x1, PT ;  /* 0x000000010500780c */ /* 0x000fda0003f05270 */
[----:B------:R-:W-:-:S05]  /*3610*/  @P0 IMAD.HI.U32 R5, R38, c[0x0][0x330], RZ ;  /* 0x0000cc0026050a27 */ /* 0x000fca00078e00ff */
[----:B------:R-:W-:Y:S02]  /*3620*/  @P0 SHF.R.U32.HI R38, RZ, c[0x0][0x334], R5 ;  /* 0x0000cd00ff260a19 */ /* 0x000fe40000011605 */
.L_x_399:
[----:B------:R-:W-:Y:S05]  /*3630*/  BSYNC B0 ;  /* 0x0000000000007941 */ /* 0x000fea0003800000 */
.L_x_397:
[----:B------:R-:W-:-:S04]  /*3640*/  IMAD R7, R38, c[0x0][0x32c], -R77 ;  /* 0x0000cb0026077a24 */ /* 0x000fc800078e0a4d */
[----:B------:R-:W-:-:S05]  /*3650*/  IMAD.IADD R7, R7, 0x1, -R204 ;  /* 0x0000000107077824 */ /* 0x000fca00078e0acc */
[----:B------:R-:W-:Y:S02]  /*3660*/  IADD3 R5, R7, c[0x0][0x32c], RZ ;  /* 0x0000cb0007057a10 */ /* 0x000fe40007ffe0ff */
[----:B------:R-:W-:Y:S02]  /*3670*/  IMNMX R10, R10, R7, !PT ;  /* 0x000000070a0a7217 */ /* 0x000fe40007800200 */
[----:B------:R-:W-:Y:S02]  /*3680*/  IMNMX R36, R36, R5, PT ;  /* 0x0000000524247217 */ /* 0x000fe40003800200 */
.L_x_396:
[----:B------:R-:W-:-:S04]  /*3690*/  ISETP.LT.AND P6, PT, RZ, UR20, PT ;  /* 0x00000014ff007c0c */ /* 0x000fc8000bfc1270 */
[----:B------:R-:W-:-:S04]  /*36a0*/  ISETP.GT.AND P0, PT, R10, RZ, P6 ;  /* 0x000000ff0a00720c */ /* 0x000fc80003704270 */
[----:B------:R-:W-:-:S04]  /*36b0*/  ISETP.LT.OR P0, PT, R36, 0x1, P0 ;  /* 0x000000012400780c */ /* 0x000fc80000701670 */
[----:B------:R-:W-:Y:S02]  /*36c0*/  FSEL R28, R28, -INF , !P0 ;  /* 0xff8000001c1c7808 */ /* 0x000fe40004000000 */
[----:B------:R-:W-:-:S04]  /*36d0*/  ISETP.GT.AND P0, PT, R10, 0x1, P6 ;  /* 0x000000010a00780c */ /* 0x000fc80003704270 */
        /* <DEDUP_REMOVED lines=26> */
[----:B------:R-:W-:Y:S01]  /*3880*/  ISETP.GT.AND P0, PT, R10, 0x28, P6 ;  /* 0x000000280a00780c */ /* 0x000fe20003704270 */
[----:B------:R-:W1:Y:S03]  /*3890*/  SHFL.IDX PT, R13, R37, 0x1, 0x1c1f ;  /* 0x003c1f00250d7f89 */ /* 0x000e6600000e0000 */
        /* <DEDUP_REMOVED lines=10> */
[----:B------:R-:W-:Y:S01]  /*3940*/  FSEL R167, R33, -INF , !P0 ;  /* 0xff80000021a77808 */ /* 0x000fe20004000000 */
[--C-:B-1----:R-:W-:Y:S01]  /*3950*/  IMAD.IADD R33, R8, 0x1, R13.reuse ;  /* 0x0000000108217824 */ /* 0x102fe200078e020d */
[----:B------:R-:W-:Y:S01]  /*3960*/  ISETP.GT.AND P0, PT, R10, 0x38, P6 ;  /* 0x000000380a00780c */ /* 0x000fe20003704270 */
[----:B------:R-:W-:-:S03]  /*3970*/  IMAD.IADD R8, R6, 0x1, R13 ;  /* 0x0000000106087824 */ /* 0x000fc600078e020d */
[----:B------:R-:W-:Y:S02]  /*3980*/  ISETP.LT.OR P0, PT, R36, 0x39, P0 ;  /* 0x000000392400780c */ /* 0x000fe40000701670 */
[----:B------:R-:W-:Y:S02]  /*3990*/  IMNMX R0, R33, R0, PT ;  /* 0x0000000021007217 */ /* 0x000fe40003800200 */
[----:B------:R-:W-:Y:S02]  /*39a0*/  FSEL R143, R72, -INF , !P0 ;  /* 0xff800000488f7808 */ /* 0x000fe40004000000 */
[----:B------:R-:W-:-:S04]  /*39b0*/  ISETP.GT.AND P0, PT, R10, 0x39, P6 ;  /* 0x000000390a00780c */ /* 0x000fc80003704270 */
[----:B------:R-:W-:-:S04]  /*39c0*/  ISETP.LT.OR P0, PT, R36, 0x3a, P0 ;  /* 0x0000003a2400780c */ /* 0x000fc80000701670 */
[----:B------:R-:W-:Y:S02]  /*39d0*/  FSEL R141, R73, -INF , !P0 ;  /* 0xff800000498d7808 */ /* 0x000fe40004000000 */
[----:B------:R-:W-:-:S13]  /*39e0*/  PLOP3.LUT P0, PT, PT, PT, UP0, 0x40, 0x0 ;  /* 0x000000000000781c */ /* 0x000fda0003f0e808 */
        /* <DEDUP_REMOVED lines=13> */
.L_x_402:
[----:B------:R-:W-:-:S04]  /*3ac0*/  MOV R6, c[0x0][0x32c] ;  /* 0x0000cb0000067a02 */ /* 0x000fc80000000f00 */
[----:B------:R-:W-:-:S13]  /*3ad0*/  ISETP.NE.AND P0, PT, R6, 0x1, PT ;  /* 0x000000010600780c */ /* 0x000fda0003f05270 */
[----:B------:R-:W-:-:S05]  /*3ae0*/  @P0 IMAD.HI.U32 R6, R10, c[0x0][0x330], RZ ;  /* 0x0000cc000a060a27 */ /* 0x000fca00078e00ff */
[----:B------:R-:W-:Y:S02]  /*3af0*/  @P0 SHF.R.U32.HI R10, RZ, c[0x0][0x334], R6 ;  /* 0x0000cd00ff0a0a19 */ /* 0x000fe40000011606 */
.L_x_403:
[----:B------:R-:W-:Y:S05]  /*3b00*/  BSYNC B0 ;  /* 0x0000000000007941 */ /* 0x000fea0003800000 */
.L_x_401:
[----:B------:R-:W-:-:S04]  /*3b10*/  IMAD R33, R10, c[0x0][0x32c], -R77 ;  /* 0x0000cb000a217a24 */ /* 0x000fc800078e0a4d */
[----:B------:R-:W-:-:S05]  /*3b20*/  IMAD.IADD R33, R33, 0x1, -R204 ;  /* 0x0000000121217824 */ /* 0x000fca00078e0acc */
[----:B------:R-:W-:Y:S02]  /*3b30*/  IADD3 R13, R33, c[0x0][0x32c], RZ ;  /* 0x0000cb00210d7a10 */ /* 0x000fe40007ffe0ff */
[----:B------:R-:W-:Y:S02]  /*3b40*/  IMNMX R8, R8, R33, !PT ;  /* 0x0000002108087217 */ /* 0x000fe40007800200 */
[----:B------:R-:W-:Y:S02]  /*3b50*/  IMNMX R0, R0, R13, PT ;  /* 0x0000000d00007217 */ /* 0x000fe40003800200 */
.L_x_400:
[----:B------:R-:W-:Y:S01]  /*3b60*/  ISETP.GT.AND P0, PT, R8, 0x1, P6 ;  /* 0x000000010800780c */ /* 0x000fe20003704270 */
[----:B------:R-:W-:Y:S01]  /*3b70*/  IMAD.SHL.U32 R195, R4, 0x2, RZ ;  /* 0x0000000204c37824 */ /* 0x000fe200078e00ff */
[----:B------:R-:W-:Y:S01]  /*3b80*/  FMNMX.FTZ R20, R28, R29, !PT ;  /* 0x0000001d1c147209 */ /* 0x000fe20007810000 */
[----:B------:R-:W-:Y:S01]  /*3b90*/  ULDC.64 UR4, c[0x0][0x2c8] ;  /* 0x0000b20000047ab9 */ /* 0x000fe20000000a00 */
[----:B------:R-:W-:Y:S01]  /*3ba0*/  ISETP.LT.OR P0, PT, R0, 0x2, P0 ;  /* 0x000000020000780c */ /* 0x000fe20000701670 */
[--C-:B------:R-:W-:Y:S01]  /*3bb0*/  IMAD R189, R3, 0x2, R195.reuse ;  /* 0x0000000203bd7824 */ /* 0x100fe200078e02c3 */
[----:B------:R-:W-:Y:S01]  /*3bc0*/  LDSM.16.MT88.4 R40, [R195+0x2100] ;  /* 0x00210000c328783b */ /* 0x000fe20000004200 */
[----:B------:R-:W-:Y:S01]  /*3bd0*/  IMAD R190, R2, 0x2, R195 ;  /* 0x0000000202be7824 */ /* 0x000fe200078e02c3 */
[----:B------:R-:W-:Y:S01]  /*3be0*/  FSEL R16, R31, -INF , !P0 ;  /* 0xff8000001f107808 */ /* 0x000fe20004000000 */
[----:B------:R-:W-:Y:S01]  /*3bf0*/  UIMAD.WIDE.U32 UR26, UR24, UR4, URZ ;  /* 0x00000004181a72a5 */ /* 0x000fe2000f8e003f */
[----:B------:R-:W-:Y:S01]  /*3c00*/  ISETP.GT.AND P0, PT, R8, 0x8, P6 ;  /* 0x000000080800780c */ /* 0x000fe20003704270 */
[----:B------:R-:W-:Y:S01]  /*3c10*/  IMAD R188, R3, 0x2, R190 ;  /* 0x0000000203bc7824 */ /* 0x000fe200078e02be */
[----:B------:R-:W-:Y:S01]  /*3c20*/  LDSM.16.MT88.4 R100, [R195+0x100] ;  /* 0x00010000c364783b */ /* 0x000fe20000004200 */
[----:B------:R-:W-:Y:S01]  /*3c30*/  UIADD3 UR20, UR20, -0x2, URZ ;  /* 0xfffffffe14147890 */ /* 0x000fe2000fffe03f */
[----:B------:R-:W-:-:S02]  /*3c40*/  ISETP.LT.OR P0, PT, R0, 0x9, P0 ;  /* 0x000000090000780c */ /* 0x000fc40000701670 */
[----:B------:R-:W-:Y:S01]  /*3c50*/  LDSM.16.MT88.4 R108, [R190+0x100] ;  /* 0x00010000be6c783b */ /* 0x000fe20000004200 */
[----:B------:R-:W-:Y:S01]  /*3c60*/  @UP1 UMOV UR25, UR27 ;  /* 0x0000001b00191c82 */ /* 0x000fe20008000000 */
[----:B------:R-:W-:Y:S01]  /*3c70*/  FSEL R26, R26, -INF , !P0 ;  /* 0xff8000001a1a7808 */ /* 0x000fe20004000000 */
[----:B------:R-:W-:Y:S01]  /*3c80*/  @UP1 USHF.R.U32.HI UR24, URZ, UR5, UR25 ;  /* 0x000000053f181299 */ /* 0x000fe20008011619 */
[----:B------:R-:W-:Y:S01]  /*3c90*/  ISETP.GT.AND P0, PT, R8, 0x9, P6 ;  /* 0x000000090800780c */ /* 0x000fe20003704270 */
[----:B------:R-:W-:Y:S02]  /*3ca0*/  LDSM.16.MT88.4 R116, [R189+0x100] ;  /* 0x00010000bd74783b */ /* 0x000fe40000004200 */
[----:B------:R-:W-:Y:S01]  /*3cb0*/  UIADD3 UR4, UR21, UR24, URZ ;  /* 0x0000001815047290 */ /* 0x000fe2000fffe03f */
[----:B------:R-:W-:Y:S01]  /*3cc0*/  ISETP.LT.OR P0, PT, R0, 0xa, P0 ;  /* 0x0000000a0000780c */ /* 0x000fe20000701670 */
[----:B------:R-:W-:Y:S01]  /*3cd0*/  LDSM.16.MT88.4 R124, [R188+0x100] ;  /* 0x00010000bc7c783b */ /* 0x000fe20000004200 */
[----:B------:R-:W-:-:S02]  /*3ce0*/  ULDC UR21, c[0x0][0x328] ;  /* 0x0000ca0000157ab9 */ /* 0x000fc40000000800 */
[----:B------:R-:W-:Y:S01]  /*3cf0*/  FSEL R6, R27, -INF , !P0 ;  /* 0xff8000001b067808 */ /* 0x000fe20004000000 */
[----:B------:R-:W-:Y:S01]  /*3d00*/  LDSM.16.MT88.4 R48, [R190+0x2100] ;  /* 0x00210000be30783b */ /* 0x000fe20000004200 */
[----:B------:R-:W-:Y:S01]  /*3d10*/  ISETP.GT.AND P0, PT, R8, 0x10, P6 ;  /* 0x000000100800780c */ /* 0x000fe20003704270 */
[----:B------:R-:W-:Y:S02]  /*3d20*/  UIADD3 UR21, UR4, UR21, URZ ;  /* 0x0000001504157290 */ /* 0x000fe4000fffe03f */
[----:B------:R-:W-:Y:S01]  /*3d30*/  LDSM.16.MT88.4 R64, [R188+0x2100] ;  /* 0x00210000bc40783b */ /* 0x000fe20000004200 */
[----:B------:R-:W-:-:S03]  /*3d40*/  ISETP.LT.OR P0, PT, R0, 0x11, P0 ;  /* 0x000000110000780c */ /* 0x000fc60000701670 */
[----:B------:R-:W-:Y:S01]  /*3d50*/  LDSM.16.MT88.4 R80, [R190+0x4100] ;  /* 0x00410000be50783b */ /* 0x000fe20000004200 */
[----:B------:R-:W-:Y:S02]  /*3d60*/  FSEL R22, R22, -INF , !P0 ;  /* 0xff80000016167808 */ /* 0x000fe40004000000 */
[----:B------:R-:W-:Y:S01]  /*3d70*/  ISETP.GT.AND P0, PT, R8, 0x11, P6 ;  /* 0x000000110800780c */ /* 0x000fe20003704270 */
[----:B------:R-:W-:Y:S03]  /*3d80*/  LDSM.16.MT88.4 R88, [R189+0x4100] ;  /* 0x00410000bd58783b */ /* 0x000fe60000004200 */
[----:B------:R-:W-:Y:S01]  /*3d90*/  ISETP.LT.OR P0, PT, R0, 0x12, P0 ;  /* 0x000000120000780c */ /* 0x000fe20000701670 */
[----:B------:R-:W-:Y:S03]  /*3da0*/  LDSM.16.MT88.4 R136, [R190+0x900] ;  /* 0x00090000be88783b */ /* 0x000fe60000004200 */
[----:B------:R-:W-:Y:S01]  /*3db0*/  FSEL R10, R23, -INF , !P0 ;  /* 0xff800000170a7808 */ /* 0x000fe20004000000 */
[----:B------:R-:W-:Y:S01]  /*3dc0*/  LDSM.16.MT88.4 R132, [R189+0x900] ;  /* 0x00090000bd84783b */ /* 0x000fe20000004200 */
        /* <DEDUP_REMOVED lines=9> */
[----:B------:R-:W-:Y:S02]  /*3e60*/  ISETP.GT.AND P0, PT, R8, 0x21, P6 ;  /* 0x000000210800780c */ /* 0x000fe40003704270 */
[----:B------:R-:W-:Y:S02]  /*3e70*/  FMNMX.FTZ R14, R11, R20, !PT ;  /* 0x000000140b0e7209 */ /* 0x000fe40007810000 */
[----:B------:R-:W-:Y:S02]  /*3e80*/  ISETP.LT.OR P0, PT, R0, 0x22, P0 ;  /* 0x000000220000780c */ /* 0x000fe40000701670 */
[----:B------:R-:W-:Y:S02]  /*3e90*/  FMNMX.FTZ R14, R25, R14, !PT ;  /* 0x0000000e190e7209 */ /* 0x000fe40007810000 */
[----:B------:R-:W-:-:S02]  /*3ea0*/  FSEL R172, R15, -INF , !P0 ;  /* 0xff8000000fac7808 */ /* 0x000fc40004000000 */
[----:B------:R-:W-:Y:S02]  /*3eb0*/  ISETP.GT.AND P0, PT, R8, RZ, P6 ;  /* 0x000000ff0800720c */ /* 0x000fe40003704270 */
[----:B------:R-:W-:Y:S02]  /*3ec0*/  FMNMX.FTZ R14, R7, R14, !PT ;  /* 0x0000000e070e7209 */ /* 0x000fe40007810000 */
[----:B------:R-:W-:Y:S02]  /*3ed0*/  ISETP.LT.OR P0, PT, R0, 0x1, P0 ;  /* 0x000000010000780c */ /* 0x000fe40000701670 */
[----:B------:R-:W-:Y:S02]  /*3ee0*/  FMNMX.FTZ R14, R21, R14, !PT ;  /* 0x0000000e150e7209 */ /* 0x000fe40007810000 */
[----:B------:R-:W-:Y:S02]  /*3ef0*/  FSEL R30, R30, -INF , !P0 ;  /* 0xff8000001e1e7808 */ /* 0x000fe40004000000 */
[----:B------:R-:W-:-:S02]  /*3f00*/  ISETP.GT.AND P0, PT, R8, 0x28, P6 ;  /* 0x000000280800780c */ /* 0x000fc40003704270 */
[----:B------:R-:W-:Y:S02]  /*3f10*/  FMNMX.FTZ R15, R30, R16, !PT ;  /* 0x000000101e0f7209 */ /* 0x000fe40007810000 */
[----:B------:R-:W-:Y:S02]  /*3f20*/  ISETP.LT.OR P0, PT, R0, 0x29, P0 ;  /* 0x000000290000780c */ /* 0x000fe40000701670 */
[----:B------:R-:W-:Y:S02]  /*3f30*/  FMNMX.FTZ R15, R26, R15, !PT ;  /* 0x0000000f1a0f7209 */ /* 0x000fe40007810000 */
[----:B------:R-:W-:Y:S02]  /*3f40*/  FSEL R164, R58, -INF , !P0 ;  /* 0xff8000003aa47808 */ /* 0x000fe40004000000 */
[----:B------:R-:W-:Y:S02]  /*3f50*/  FMNMX.FTZ R15, R6, R15, !PT ;  /* 0x0000000f060f7209 */ /* 0x000fe40007810000 */
[----:B------:R-:W-:-:S02]  /*3f60*/  ISETP.GT.AND P0, PT, R8, 0x29, P6 ;  /* 0x000000290800780c */ /* 0x000fc40003704270 */
[----:B------:R-:W-:Y:S02]  /*3f70*/  FMNMX.FTZ R15, R22, R15, !PT ;  /* 0x0000000f160f7209 */ /* 0x000fe40007810000 */
[----:B------:R-:W-:Y:S02]  /*3f80*/  FMNMX.FTZ R14, R5, R14, !PT ;  /* 0x0000000e050e7209 */ /* 0x000fe40007810000 */
[----:B------:R-:W-:Y:S02]  /*3f90*/  FMNMX.FTZ R15, R10, R15, !PT ;  /* 0x0000000f0a0f7209 */ /* 0x000fe40007810000 */
[----:B------:R-:W-:Y:S02]  /*3fa0*/  ISETP.LT.OR P0, PT, R0, 0x2a, P0 ;  /* 0x0000002a0000780c */ /* 0x000fe40000701670 */
[----:B------:R-:W-:Y:S02]  /*3fb0*/  FMNMX.FTZ R14, R17, R14, !PT ;  /* 0x0000000e110e7209 */ /* 0x000fe40007810000 */
[----:B------:R-:W-:-:S02]  /*3fc0*/  FMNMX.FTZ R15, R18, R15, !PT ;  /* 0x0000000f120f7209 */ /* 0x000fc40007810000 */
[----:B------:R-:W-:Y:S02]  /*3fd0*/  FSEL R170, R59, -INF , !P0 ;  /* 0xff8000003baa7808 */ /* 0x000fe40004000000 */
[----:B------:R-:W-:Y:S01]  /*3fe0*/  ISETP.GT.AND P0, PT, R8, 0x30, P6 ;  /* 0x000000300800780c */ /* 0x000fe20003704270 */
[----:B------:R-:W-:Y:S01]  /*3ff0*/  LDSM.16.MT88.4 R56, [R189+0x2100] ;  /* 0x00210000bd38783b */ /* 0x000fe20000004200 */
[----:B------:R-:W-:Y:S02]  /*4000*/  FMNMX.FTZ R14, R165, R14, !PT ;  /* 0x0000000ea50e7209 */ /* 0x000fe40007810000 */
[----:B------:R-:W-:Y:S02]  /*4010*/  FMNMX.FTZ R15, R12, R15, !PT ;  /* 0x0000000f0c0f7209 */ /* 0x000fe40007810000 */
[----:B------:R-:W-:Y:S02]  /*4020*/  ISETP.LT.OR P0, PT, R0, 0x31, P0 ;  /* 0x000000310000780c */ /* 0x000fe40000701670 */
[----:B------:R-:W-:-:S02]  /*4030*/  FMNMX.FTZ R14, R159, R14, !PT ;  /* 0x0000000e9f0e7209 */ /* 0x000fc40007810000 */
[----:B------:R-:W-:Y:S02]  /*4040*/  FMNMX.FTZ R15, R162, R15, !PT ;  /* 0x0000000fa20f7209 */ /* 0x000fe40007810000 */
[----:B------:R-:W-:Y:S02]  /*4050*/  FSEL R166, R34, -INF , !P0 ;  /* 0xff80000022a67808 */ /* 0x000fe40004000000 */
[----:B------:R-:W-:Y:S02]  /*4060*/  FMNMX.FTZ R14, R157, R14, !PT ;  /* 0x0000000e9d0e7209 */ /* 0x000fe40007810000 */
[----:B------:R-:W-:Y:S02]  /*4070*/  ISETP.GT.AND P0, PT, R8, 0x31, P6 ;  /* 0x000000310800780c */ /* 0x000fe40003704270 */
[----:B------:R-:W-:Y:S02]  /*4080*/  FMNMX.FTZ R15, R172, R15, !PT ;  /* 0x0000000fac0f7209 */ /* 0x000fe40007810000 */
[----:B------:R-:W-:-:S02]  /*4090*/  FMNMX.FTZ R14, R163, R14, !PT ;  /* 0x0000000ea30e7209 */ /* 0x000fc40007810000 */
[----:B------:R-:W-:Y:S02]  /*40a0*/  ISETP.LT.OR P0, PT, R0, 0x32, P0 ;  /* 0x000000320000780c */ /* 0x000fe40000701670 */
[----:B------:R-:W-:Y:S02]  /*40b0*/  FMNMX.FTZ R15, R164, R15, !PT ;  /* 0x0000000fa40f7209 */ /* 0x000fe40007810000 */
[----:B------:R-:W-:Y:S02]  /*40c0*/  FMNMX.FTZ R14, R169, R14, !PT ;  /* 0x0000000ea90e7209 */ /* 0x000fe40007810000 */
[----:B------:R-:W-:Y:S02]  /*40d0*/  FSEL R142, R35, -INF , !P0 ;  /* 0xff800000238e7808 */ /* 0x000fe40004000000 */
[----:B------:R-:W-:Y:S01]  /*40e0*/  ISETP.GT.AND P0, PT, R8, 0x38, P6 ;  /* 0x000000380800780c */ /* 0x000fe20003704270 */
[----:B------:R-:W-:Y:S01]  /*40f0*/  LDSM.16.MT88.4 R32, [R188+0x900] ;  /* 0x00090000bc20783b */ /* 0x000fe20000004200 */
[----:B------:R-:W-:-:S02]  /*4100*/  FMNMX.FTZ R15, R170, R15, !PT ;  /* 0x0000000faa0f7209 */ /* 0x000fc40007810000 */
[----:B------:R-:W-:Y:S02]  /*4110*/  FMNMX.FTZ R14, R167, R14, !PT ;  /* 0x0000000ea70e7209 */ /* 0x000fe40007810000 */
[----:B------:R-:W-:Y:S02]  /*4120*/  ISETP.GT.AND P6, PT, R8, 0x39, P6 ;  /* 0x000000390800780c */ /* 0x000fe400037c4270 */
[----:B------:R-:W-:Y:S02]  /*4130*/  ISETP.LT.OR P0, PT, R0, 0x39, P0 ;  /* 0x000000390000780c */ /* 0x000fe40000701670 */
[----:B------:R-:W-:Y:S02]  /*4140*/  FMNMX.FTZ R15, R166, R15, !PT ;  /* 0x0000000fa60f7209 */ /* 0x000fe40007810000 */
[----:B------:R-:W-:Y:S02]  /*4150*/  FMNMX.FTZ R14, R143, R14, !PT ;  /* 0x0000000e8f0e7209 */ /* 0x000fe40007810000 */
[----:B------:R-:W-:-:S02]  /*4160*/  ISETP.LT.OR P6, PT, R0, 0x3a, P6 ;  /* 0x0000003a0000780c */ /* 0x000fc400037c1670 */
[----:B------:R-:W-:Y:S02]  /*4170*/  FSEL R140, R74, -INF , !P0 ;  /* 0xff8000004a8c7808 */ /* 0x000fe40004000000 */
[----:B------:R-:W-:Y:S02]  /*4180*/  FMNMX.FTZ R15, R142, R15, !PT ;  /* 0x0000000f8e0f7209 */ /* 0x000fe40007810000 */
[----:B------:R-:W-:Y:S02]  /*4190*/  FMNMX.FTZ R13, R141, R14, !PT ;  /* 0x0000000e8d0d7209 */ /* 0x000fe40007810000 */
[----:B------:R-:W-:Y:S02]  /*41a0*/  FSEL R160, R75, -INF , !P6 ;  /* 0xff8000004ba07808 */ /* 0x000fe40007000000 */
[----:B------:R-:W-:Y:S01]  /*41b0*/  FMNMX.FTZ R15, R140, R15, !PT ;  /* 0x0000000f8c0f7209 */ /* 0x000fe20007810000 */
[----:B------:R-:W1:Y:S03]  /*41c0*/  SHFL.BFLY PT, R14, R13, 0x2, 0x1f ;  /* 0x0c401f000d0e7f89 */ /* 0x000e6600000e0000 */
[----:B------:R-:W-:Y:S01]  /*41d0*/  FMNMX.FTZ R15, R160, R15, !PT ;  /* 0x0000000fa00f7209 */ /* 0x000fe20007810000 */
[----:B------:R-:W-:Y:S04]  /*41e0*/  LDSM.16.MT88.4 R72, [R195+0x4100] ;  /* 0x00410000c348783b */ /* 0x000fe80000004200 */
[----:B------:R-:W2:Y:S01]  /*41f0*/  SHFL.BFLY PT, R0, R15, 0x2, 0x1f ;  /* 0x0c401f000f007f89 */ /* 0x000ea200000e0000 */
[----:B-1----:R-:W-:-:S05]  /*4200*/  FMNMX.FTZ R14, R13, R14, !PT ;  /* 0x0000000e0d0e7209 */ /* 0x002fca0007810000 */
[----:B------:R-:W1:Y:S01]  /*4210*/  SHFL.BFLY PT, R19, R14, 0x1, 0x1f ;  /* 0x0c201f000e137f89 */ /* 0x000e6200000e0000 */
[----:B--2---:R-:W-:-:S05]  /*4220*/  FMNMX.FTZ R13, R15, R0, !PT ;  /* 0x000000000f0d7209 */ /* 0x004fca0007810000 */
[----:B------:R-:W2:Y:S01]  /*4230*/  SHFL.BFLY PT, R8, R13, 0x1, 0x1f ;  /* 0x0c201f000d087f89 */ /* 0x000ea200000e0000 */
[----:B-1----:R-:W-:-:S04]  /*4240*/  FMNMX.FTZ R0, R14, R19, !PT ;  /* 0x000000130e007209 */ /* 0x002fc80007810000 */
[C---:B------:R-:W-:Y:S01]  /*4250*/  FSETP.NEU.FTZ.AND P0, PT, R0.reuse, -INF , PT ;  /* 0xff8000000000780b */ /* 0x040fe20003f1d000 */
[----:B------:R-:W-:Y:S01]  /*4260*/  FMUL.FTZ R168, R0, c[0x0][0x2d0] ;  /* 0x0000b40000a87a20 */ /* 0x000fe20000410000 */
[----:B--2---:R-:W-:-:S04]  /*4270*/  FMNMX.FTZ R8, R8, R13, !PT ;  /* 0x0000000d08087209 */ /* 0x004fc80007810000 */
[----:B------:R-:W-:Y:S02]  /*4280*/  FSEL R168, R168, RZ, P0 ;  /* 0x000000ffa8a87208 */ /* 0x000fe40000000000 */
[C---:B------:R-:W-:Y:S01]  /*4290*/  FSETP.NEU.FTZ.AND P0, PT, R8.reuse, -INF , PT ;  /* 0xff8000000800780b */ /* 0x040fe20003f1d000 */
[----:B------:R-:W-:Y:S02]  /*42a0*/  FMUL.FTZ R161, R8, c[0x0][0x2d0] ;  /* 0x0000b40008a17a20 */ /* 0x000fe40000410000 */
[--C-:B------:R-:W-:Y:S02]  /*42b0*/  FFMA.FTZ R155, R28, c[0x0][0x2d0], -R168.reuse ;  /* 0x0000b4001c9b7a23 */ /* 0x100fe400000108a8 */
[--C-:B------:R-:W-:Y:S01]  /*42c0*/  FFMA.FTZ R154, R29, c[0x0][0x2d0], -R168.reuse ;  /* 0x0000b4001d9a7a23 */ /* 0x100fe200000108a8 */
[----:B------:R-:W-:Y:S01]  /*42d0*/  FSEL R161, R161, RZ, P0 ;  /* 0x000000ffa1a17208 */ /* 0x000fe20000000000 */
[--C-:B------:R-:W-:Y:S01]  /*42e0*/  FFMA.FTZ R153, R11, c[0x0][0x2d0], -R168.reuse ;  /* 0x0000b4000b997a23 */ /* 0x100fe200000108a8 */
[----:B------:R-:W-:Y:S01]  /*42f0*/  PLOP3.LUT P0, PT, PT, PT, UP0, 0x40, 0x0 ;  /* 0x000000000000781c */ /* 0x000fe20003f0e808 */
[----:B------:R-:W-:Y:S01]  /*4300*/  FFMA.FTZ R148, R25, c[0x0][0x2d0], -R168 ;  /* 0x0000b40019947a23 */ /* 0x000fe200000108a8 */
[----:B------:R-:W-:Y:S01]  /*4310*/  MUFU.EX2 R155, R155 ;  /* 0x0000009b009b7308 */ /* 0x000fe20000000800 */
[----:B------:R-:W-:-:S02]  /*4320*/  FFMA.FTZ R149, R30, c[0x0][0x2d0], -R161 ;  /* 0x0000b4001e957a23 */ /* 0x000fc400000108a1 */
[--C-:B------:R-:W-:Y:S01]  /*4330*/  FFMA.FTZ R150, R16, c[0x0][0x2d0], -R161.reuse ;  /* 0x0000b40010967a23 */ /* 0x100fe200000108a1 */
[----:B------:R-:W-:Y:S01]  /*4340*/  LDSM.16.MT88.4 R28, [R190+0x2900] ;  /* 0x00290000be1c783b */ /* 0x000fe20000004200 */
[--C-:B------:R-:W-:Y:S02]  /*4350*/  FFMA.FTZ R151, R26, c[0x0][0x2d0], -R161.reuse ;  /* 0x0000b4001a977a23 */ /* 0x100fe400000108a1 */
[--C-:B------:R-:W-:Y:S01]  /*4360*/  FFMA.FTZ R144, R6, c[0x0][0x2d0], -R161.reuse ;  /* 0x0000b40006907a23 */ /* 0x100fe200000108a1 */
[----:B------:R-:W1:Y:S01]  /*4370*/  MUFU.EX2 R154, R154 ;  /* 0x0000009a009a7308 */ /* 0x000e620000000800 */
[--C-:B------:R-:W-:Y:S01]  /*4380*/  FFMA.FTZ R152, R7, c[0x0][0x2d0], -R168.reuse ;  /* 0x0000b40007987a23 */ /* 0x100fe200000108a8 */
[----:B------:R-:W-:Y:S01]  /*4390*/  LDSM.16.MT88.4 R24, [R195+0x900] ;  /* 0x00090000c318783b */ /* 0x000fe20000004200 */
[--C-:B------:R-:W-:Y:S02]  /*43a0*/  FFMA.FTZ R146, R5, c[0x0][0x2d0], -R168.reuse ;  /* 0x0000b40005927a23 */ /* 0x100fe400000108a8 */
[--C-:B------:R-:W-:Y:S01]  /*43b0*/  FFMA.FTZ R147, R21, c[0x0][0x2d0], -R168.reuse ;  /* 0x0000b40015937a23 */ /* 0x100fe200000108a8 */
[----:B------:R-:W2:Y:S01]  /*43c0*/  LDSM.16.MT88.4 R4, [R188+0x4100] ;  /* 0x00410000bc04783b */ /* 0x000ea20000004200 */
[--C-:B------:R-:W-:Y:S01]  /*43d0*/  FFMA.FTZ R145, R22, c[0x0][0x2d0], -R161.reuse ;  /* 0x0000b40016917a23 */ /* 0x100fe200000108a1 */
[----:B------:R-:W-:Y:S01]  /*43e0*/  MUFU.EX2 R153, R153 ;  /* 0x0000009900997308 */ /* 0x000fe20000000800 */
[----:B------:R-:W-:Y:S01]  /*43f0*/  FFMA.FTZ R2, R12, c[0x0][0x2d0], -R161 ;  /* 0x0000b4000c027a23 */ /* 0x000fe200000108a1 */
[----:B------:R-:W-:Y:S01]  /*4400*/  LDSM.16.MT88.4 R20, [R189+0x2900] ;  /* 0x00290000bd14783b */ /* 0x000fe20000004200 */
[----:B------:R-:W-:-:S02]  /*4410*/  FFMA.FTZ R11, R17, c[0x0][0x2d0], -R168 ;  /* 0x0000b400110b7a23 */ /* 0x000fc400000108a8 */
[--C-:B------:R-:W-:Y:S01]  /*4420*/  FFMA.FTZ R10, R10, c[0x0][0x2d0], -R161.reuse ;  /* 0x0000b4000a0a7a23 */ /* 0x100fe200000108a1 */
[----:B------:R-:W3:Y:S01]  /*4430*/  LDSM.16.MT88.4 R12, [R195+0x2900] ;  /* 0x00290000c30c783b */ /* 0x000ee20000004200 */
[----:B------:R-:W-:Y:S01]  /*4440*/  FFMA.FTZ R3, R18, c[0x0][0x2d0], -R161 ;  /* 0x0000b40012037a23 */ /* 0x000fe200000108a1 */
[----:B------:R-:W4:Y:S01]  /*4450*/  MUFU.EX2 R148, R148 ;  /* 0x0000009400947308 */ /* 0x000f220000000800 */
[----:B-1----:R-:W-:Y:S01]  /*4460*/  F2FP.BF16.PACK_AB R96, R154, R155 ;  /* 0x0000009b9a60723e */ /* 0x002fe200000010ff */
[----:B------:R-:W1:Y:S01]  /*4470*/  LDSM.16.MT88.4 R16, [R188+0x2900] ;  /* 0x00290000bc10783b */ /* 0x000e620000004200 */
        /* <DEDUP_REMOVED lines=8> */
[----:B------:R-:W5:Y:S01]  /*4500*/  MUFU.EX2 R150, R150 ;  /* 0x0000009600967308 */ /* 0x000f620000000800 */
[----:B----4-:R-:W-:Y:S01]  /*4510*/  F2FP.BF16.PACK_AB R98, R148, R153 ;  /* 0x000000999462723e */ /* 0x010fe200000010ff */
        /* <DEDUP_REMOVED lines=8> */
[----:B------:R-:W4:Y:S01]  /*45a0*/  MUFU.EX2 R144, R144 ;  /* 0x0000009000907308 */ /* 0x000f220000000800 */
[----:B-----5:R-:W-:Y:S01]  /*45b0*/  F2FP.BF16.PACK_AB R97, R150, R149 ;  /* 0x000000959661723e */ /* 0x020fe200000010ff */
        /* <DEDUP_REMOVED lines=8> */
[----:B----4-:R-:W-:Y:S01]  /*4640*/  F2FP.BF16.PACK_AB R99, R144, R151 ;  /* 0x000000979063723e */ /* 0x010fe200000010ff */
[----:B------:R-:W4:Y:S01]  /*4650*/  MUFU.EX2 R147, R147 ;  /* 0x0000009300937308 */ /* 0x000f220000000800 */
        /* <DEDUP_REMOVED lines=46> */
[C---:B--2---:R-:W-:Y:S07]  /*4940*/  HMMA.16816.F32.BF16 R92, R96.reuse, R4, RZ ;  /* 0x00000004605c723c */ /* 0x044fee00000418ff */
[----:B----4-:R-:W-:Y:S01]  /*4950*/  F2FP.BF16.PACK_AB R4, R147, R152 ;  /* 0x000000989304723e */ /* 0x010fe200000010ff */
[----:B------:R-:W-:Y:S01]  /*4960*/  HMMA.16816.F32.BF16 R96, R96, R6, RZ ;  /* 0x000000066060723c */ /* 0x000fe200000418ff */
[----:B-----5:R-:W-:Y:S01]  /*4970*/  F2FP.BF16.PACK_AB R5, R10, R145 ;  /* 0x000000910a05723e */ /* 0x020fe200000010ff */
[----:B------:R-:W-:-:S02]  /*4980*/  FADD.FTZ R152, R152, R153 ;  /* 0x0000009998987221 */ /* 0x000fc40000010000 */
[----:B------:R-:W-:Y:S02]  /*4990*/  FADD.FTZ R145, R145, R144 ;  /* 0x0000009091917221 */ /* 0x000fe40000010000 */
[----:B------:R-:W-:Y:S01]  /*49a0*/  FADD.FTZ R147, R147, R152 ;  /* 0x0000009893937221 */ /* 0x000fe20000010000 */
[----:B------:R-:W-:Y:S01]  /*49b0*/  F2FP.BF16.PACK_AB R6, R11, R146 ;  /* 0x000000920b06723e */ /* 0x000fe200000010ff */
[----:B------:R-:W-:Y:S01]  /*49c0*/  FADD.FTZ R10, R10, R145 ;  /* 0x000000910a0a7221 */ /* 0x000fe20000010000 */
[----:B-1----:R-:W-:Y:S01]  /*49d0*/  F2FP.BF16.PACK_AB R7, R2, R3 ;  /* 0x000000030207723e */ /* 0x002fe200000010ff */
[----:B------:R-:W-:Y:S02]  /*49e0*/  FADD.FTZ R146, R146, R147 ;  /* 0x0000009392927221 */ /* 0x000fe40000010000 */
[----:B------:R-:W-:Y:S02]  /*49f0*/  FADD.FTZ R3, R3, R10 ;  /* 0x0000000a03037221 */ /* 0x000fe40000010000 */
[----:B------:R-:W-:-:S02]  /*4a00*/  FADD.FTZ R11, R11, R146 ;  /* 0x000000920b0b7221 */ /* 0x000fc40000010000 */
[----:B---3--:R-:W-:Y:S01]  /*4a10*/  HMMA.16816.F32.BF16 R36, R4, R12, R36 ;  /* 0x0000000c0424723c */ /* 0x008fe20000041824 */
        /* <DEDUP_REMOVED lines=123> */
[----:B------:R-:W-:Y:S07]  /*51d0*/  @P0 BRA `(.L_x_404) ;  /* 0x0000018000000947 */ /* 0x000fee0003800000 */
[----:B------:R-:W-:Y:S01]  /*51e0*/  ISETP.LT.AND P0, PT, RZ, UR4, PT ;  /* 0x00000004ff007c0c */ /* 0x000fe2000bf01270 */
[----:B------:R-:W-:-:S12]  /*51f0*/  UIADD3 UR24, UR4, -0x1, URZ ;  /* 0xffffffff04187890 */ /* 0x000fd8000fffe03f */
[----:B------:R-:W-:Y:S05]  /*5200*/  @P0 BRA `(.L_x_405) ;  /* 0x000000a000000947 */ /* 0x000fea0003800000 */
[----:B------:R-:W-:Y:S02]  /*5210*/  UMOV UR24, 0x1 ;  /* 0x0000000100187882 */ /* 0x000fe40000000000 */
        /* <DEDUP_REMOVED lines=9> */
.L_x_405:
[----:B------:R-:W-:Y:S02]  /*52b0*/  UMOV UR5, 0x1 ;  /* 0x0000000100057882 */ /* 0x000fe40000000000 */
[----:B------:R-:W-:Y:S02]  /*52c0*/  ULDC UR4, c[0x0][0x32c] ;  /* 0x0000cb0000047ab9 */ /* 0x000fe40000000800 */
[----:B------:R-:W-:-:S03]  /*52d0*/  UISETP.NE.AND UP2, UPT, UR5, UR4, UPT ;  /* 0x000000040500728c */ /* 0x000fc6000bf45270 */
[----:B------:R-:W-:Y:S02]  /*52e0*/  ULDC.64 UR4, c[0x0][0x330] ;  /* 0x0000cc0000047ab9 */ /* 0x000fe40000000a00 */
[----:B------:R-:W-:-:S07]  /*52f0*/  UIMAD.WIDE.U32 UR26, UR24, UR4, URZ ;  /* 0x00000004181a72a5 */ /* 0x000fce000f8e003f */
[----:B------:R-:W-:Y:S02]  /*5300*/  @UP2 UMOV UR25, UR27 ;  /* 0x0000001b00192c82 */ /* 0x000fe40008000000 */
[----:B------:R-:W-:Y:S02]  /*5310*/  @UP2 USHF.R.U32.HI UR24, URZ, UR5, UR25 ;  /* 0x000000053f182299 */ /* 0x000fe40008011619 */
.L_x_406:
[----:B------:R-:W-:Y:S02]  /*5320*/  ULDC UR4, c[0x0][0x32c] ;  /* 0x0000cb0000047ab9 */ /* 0x000fe40000000800 */
[----:B------:R-:W-:-:S04]  /*5330*/  UIMAD UR4, UR24, UR4, UR4 ;  /* 0x00000004180472a4 */ /* 0x000fc8000f8e0204 */
[----:B------:R-:W-:-:S04]  /*5340*/  UISETP.LT.AND UP2, UPT, UR21, UR4, UPT ;  /* 0x000000041500728c */ /* 0x000fc8000bf41270 */
[----:B------:R-:W-:-:S04]  /*5350*/  USEL UR21, UR21, UR4, UP2 ;  /* 0x0000000415157287 */ /* 0x000fc80009000000 */
.L_x_404:
[----:B------:R-:W-:-:S04]  /*5360*/  USHF.R.S32.HI UR4, URZ, 0x1f, UR21 ;  /* 0x0000001f3f047899 */ /* 0x000fc80008011415 */
[----:B------:R-:W-:-:S04]  /*5370*/  ULEA.HI UR4, UR4, UR21, URZ, 0x6 ;  /* 0x0000001504047291 */ /* 0x000fc8000f8f303f */
[----:B------:R-:W-:-:S04]  /*5380*/  USHF.R.S32.HI UR4, URZ, 0x6, UR4 ;  /* 0x000000063f047899 */ /* 0x000fc80008011404 */
[----:B------:R-:W-:-:S04]  /*5390*/  UISETP.LT.AND UP2, UPT, UR9, UR4, UPT ;  /* 0x000000040900728c */ /* 0x000fc8000bf41270 */
[----:B------:R-:W-:-:S04]  /*53a0*/  USEL UR4, UR9, UR4, !UP2 ;  /* 0x0000000409047287 */ /* 0x000fc8000d000000 */
[----:B------:R-:W-:-:S06]  /*53b0*/  UISETP.GE.AND UP2, UPT, UR20, UR4, UPT ;  /* 0x000000041400728c */ /* 0x000fcc000bf46270 */
[----:B------:R-:W-:-:S13]  /*53c0*/  PLOP3.LUT P0, PT, PT, PT, UP2, 0x40, 0x0 ;  /* 0x000000000000781c */ /* 0x000fda0003f0e828 */
[----:B------:R-:W-:Y:S05]  /*53d0*/  @P0 BRA `(.L_x_407) ;  /* 0x000037e000000947 */ /* 0x000fea0003800000 */
[C---:B------:R-:W-:Y:S01]  /*53e0*/  SHF.L.U64.HI R214, R210.reuse, 0x1, R9 ;  /* 0x00000001d2d67819 */ /* 0x040fe20000010209 */
[----:B------:R-:W-:Y:S01]  /*53f0*/  IMAD.MOV.U32 R2, RZ, RZ, R8 ;  /* 0x000000ffff027224 */ /* 0x000fe200078e0008 */
[----:B------:R-:W-:Y:S01]  /*5400*/  SHF.L.U32 R175, R210, 0x1, RZ ;  /* 0x00000001d2af7819 */ /* 0x000fe200000006ff */
[----:B------:R-:W-:Y:S01]  /*5410*/  IMAD.MOV.U32 R3, RZ, RZ, R0 ;  /* 0x000000ffff037224 */ /* 0x000fe200078e0000 */
[C---:B------:R-:W-:Y:S01]  /*5420*/  SHF.L.U64.HI R174, R209.reuse, 0x1, R212 ;  /* 0x00000001d1ae7819 */ /* 0x040fe200000102d4 */
[----:B------:R-:W-:Y:S01]  /*5430*/  IMAD.SHL.U32 R173, R209, 0x2, RZ ;  /* 0x00000002d1ad7824 */ /* 0x000fe200078e00ff */
[----:B------:R-:W-:Y:S02]  /*5440*/  SEL R172, RZ, 0x10, P4 ;  /* 0x00000010ffac7807 */ /* 0x000fe40002000000 */
.L_x_418:
[----:B------:R-:W-:Y:S04]  /*5450*/  DEPBAR.LE SB0, 0x0 ;  /* 0x000080000000791a */ /* 0x000fe80000000000 */
[----:B------:R-:W-:Y:S01]  /*5460*/  BAR.SYNC.DEFER_BLOCKING 0x0 ;  /* 0x0000000000007b1d */ /* 0x000fe20000010000 */
[----:B------:R-:W-:Y:S06]  /*5470*/  UISETP.GT.AND UP2, UPT, UR9, UR20, UPT ;  /* 0x000000140900728c */ /* 0x000fec000bf44270 */
[----:B------:R-:W-:Y:S01]  /*5480*/  PLOP3.LUT P0, PT, PT, PT, UP2, 0x80, 0x0 ;  /* 0x000000000000781c */ /* 0x000fe20003f0f028 */
[----:B------:R1:W2:Y:S04]  /*5490*/  LDSM.16.M88.4 R132, [R198+0xc100] ;  /* 0x00c10000c684783b */ /* 0x0002a80000000200 */
[----:B------:R1:W3:Y:S04]  /*54a0*/  LDSM.16.M88.4 R136, [R197+0x6100] ;  /* 0x00610000c588783b */ /* 0x0002e80000000200 */
[----:B------:R1:W4:Y:S04]  /*54b0*/  LDSM.16.M88.4 R140, [R197+0x6900] ;  /* 0x00690000c58c783b */ /* 0x0003280000000200 */
[----:B------:R1:W1:Y:S04]  /*54c0*/  LDSM.16.M88.4 R144, [R197+0x7100] ;  /* 0x00710000c590783b */ /* 0x0002680000000200 */
[----:B------:R1:W1:Y:S04]  /*54d0*/  LDSM.16.M88.4 R148, [R197+0x7900] ;  /* 0x00790000c594783b */ /* 0x0002680000000200 */
[----:B------:R1:W1:Y:S04]  /*54e0*/  LDSM.16.M88.4 R152, [R194+0xc100] ;  /* 0x00c10000c298783b */ /* 0x0002680000000200 */
[----:B------:R1:W1:Y:S04]  /*54f0*/  LDSM.16.M88.4 R156, [R196] ;  /* 0x00000000c49c783b */ /* 0x0002680000000200 */
[----:B------:R1:W1:Y:S04]  /*5500*/  LDSM.16.M88.4 R160, [R187] ;  /* 0x00000000bba0783b */ /* 0x0002680000000200 */
[----:B------:R1:W1:Y:S04]  /*5510*/  LDSM.16.M88.4 R164, [R186] ;  /* 0x00000000baa4783b */ /* 0x0002680000000200 */
[----:B------:R1:W1:Y:S01]  /*5520*/  LDSM.16.M88.4 R168, [R185] ;  /* 0x00000000b9a8783b */ /* 0x0002620000000200 */
[----:B------:R-:W-:-:S05]  /*5530*/  @P0 BRA `(.L_x_408) ;  /* 0x000002b000000947 */ /* 0x000fca0003800000 */
[----:B------:R-:W-:Y:S01]  /*5540*/  SHF.R.S32.HI R5, RZ, 0x1f, R201 ;  /* 0x0000001fff057819 */ /* 0x000fe200000114c9 */
[----:B------:R-:W-:Y:S01]  /*5550*/  IMAD.WIDE.U32 R6, R201, c[0x0][0x208], RZ ;  /* 0x00008200c9067a25 */ /* 0x000fe200078e00ff */
[----:B------:R-:W-:Y:S02]  /*5560*/  SHF.R.S32.HI R4, RZ, 0x1f, R200 ;  /* 0x0000001fff047819 */ /* 0x000fe400000114c8 */
[----:B------:R-:W-:Y:S01]  /*5570*/  IADD3 R12, -R172, 0x10, RZ ;  /* 0x00000010ac0c7810 */ /* 0x000fe20007ffe1ff */
[----:B------:R-:W-:Y:S01]  /*5580*/  IMAD R5, R5, c[0x0][0x208], RZ ;  /* 0x0000820005057a24 */ /* 0x000fe200078e02ff */
[----:B------:R-:W-:Y:S01]  /*5590*/  IADD3 R11, -R213, 0x10, RZ ;  /* 0x00000010d50b7810 */ /* 0x000fe20007ffe1ff */
[----:B------:R-:W-:Y:S01]  /*55a0*/  IMAD R4, R4, c[0x0][0x218], RZ ;  /* 0x0000860004047a24 */ /* 0x000fe200078e02ff */
[----:B------:R-:W-:Y:S01]  /*55b0*/  LOP3.LUT R12, R12, 0xf, RZ, 0xc0, !PT ;  /* 0x0000000f0c0c7812 */ /* 0x000fe200078ec0ff */
[----:B------:R-:W-:Y:S01]  /*55c0*/  IMAD R5, R201, c[0x0][0x20c], R5 ;  /* 0x00008300c9057a24 */ /* 0x000fe200078e0205 */
[----:B------:R-:W-:Y:S01]  /*55d0*/  LOP3.LUT R11, R11, 0xf, RZ, 0xc0, !PT ;  /* 0x0000000f0b0b7812 */ /* 0x000fe200078ec0ff */
[C---:B------:R-:W-:Y:S02]  /*55e0*/  IMAD R4, R200.reuse, c[0x0][0x21c], R4 ;  /* 0x00008700c8047a24 */ /* 0x040fe400078e0204 */
[----:B------:R-:W-:Y:S04]  /*55f0*/  IMAD.IADD R7, R7, 0x1, R5 ;  /* 0x0000000107077824 */ /* 0x000fe800078e0205 */
[----:B------:R-:W-:Y:S05]  /*5600*/  IMAD.WIDE.U32 R6, R200, c[0x0][0x218], R6 ;  /* 0x00008600c8067a25 */ /* 0x000fea00078e0006 */
[----:B------:R-:W-:Y:S04]  /*5610*/  IADD3 R0, P0, R6, UR22, RZ ;  /* 0x0000001606007c10 */ /* 0x000fe8000ff1e0ff */
[----:B------:R-:W-:Y:S02]  /*5620*/  IADD3.X R7, R7, UR6, R4, P0, !PT ;  /* 0x0000000607077c10 */ /* 0x000fe400087fe404 */
[----:B------:R-:W-:Y:S02]  /*5630*/  LEA R14, P0, R0, c[0x0][0x1f8], 0x1 ;  /* 0x00007e00000e7a11 */ /* 0x000fe400078008ff */
[----:B------:R-:W-:Y:S02]  /*5640*/  SHF.L.U64.HI R4, R208, 0x1, R211 ;  /* 0x00000001d0047819 */ /* 0x000fe400000102d3 */
[----:B------:R-:W-:Y:S01]  /*5650*/  LEA.HI.X R9, R0, c[0x0][0x1fc], R7, 0x1, P0 ;  /* 0x00007f0000097a11 */ /* 0x000fe200000f0c07 */
[----:B------:R-:W5:Y:S01]  /*5660*/  SHFL.IDX PT, R6, R14, 0x1, 0x181f ;  /* 0x00381f000e067f89 */ /* 0x000f6200000e0000 */
[----:B------:R-:W-:Y:S03]  /*5670*/  IMAD.SHL.U32 R0, R208, 0x2, RZ ;  /* 0x00000002d0007824 */ /* 0x000fe600078e00ff */
[----:B------:R-:W4:Y:S04]  /*5680*/  SHFL.IDX PT, R5, R9, 0x1, 0x181f ;  /* 0x00381f0009057f89 */ /* 0x000f2800000e0000 */
[----:B------:R-:W3:Y:S04]  /*5690*/  SHFL.IDX PT, R8, R14, RZ, 0x181f ;  /* 0x00181fff0e087589 */ /* 0x000ee800000e0000 */
[----:B------:R-:W2:Y:S01]  /*56a0*/  SHFL.IDX PT, R7, R9, RZ, 0x181f ;  /* 0x00181fff09077589 */ /* 0x000ea200000e0000 */
[-C--:B-----5:R-:W-:Y:S04]  /*56b0*/  IADD3 R12, P6, P0, R12, R6.reuse, R173 ;  /* 0x000000060c0c7210 */ /* 0x0a0fe800078de0ad */
[-C--:B----4-:R-:W-:Y:S02]  /*56c0*/  IADD3.X R13, RZ, R5.reuse, R174, P6, P0 ;  /* 0x00000005ff0d7210 */ /* 0x090fe400037e04ae */
[----:B------:R-:W-:Y:S04]  /*56d0*/  IADD3 R10, P6, P0, R11, R6, R0 ;  /* 0x000000060b0a7210 */ /* 0x000fe800078de000 */
[--C-:B------:R-:W-:Y:S02]  /*56e0*/  IADD3.X R11, RZ, R5, R4.reuse, P6, P0 ;  /* 0x00000005ff0b7210 */ /* 0x100fe400037e0404 */
[C---:B---3--:R-:W-:Y:S02]  /*56f0*/  IADD3 R14, P6, R8.reuse, R0, RZ ;  /* 0x00000000080e7210 */ /* 0x048fe40007fde0ff */
[C---:B------:R-:W-:Y:S03]  /*5700*/  IADD3 R16, P0, R8.reuse, R175, RZ ;  /* 0x000000af08107210 */ /* 0x040fe60007f1e0ff */
[C---:B--2---:R-:W-:Y:S01]  /*5710*/  IMAD.X R15, R7.reuse, 0x1, R4, P6 ;  /* 0x00000001070f7824 */ /* 0x044fe200030e0604 */
[----:B------:R-:W-:Y:S01]  /*5720*/  IADD3 R8, P6, R8, R173, RZ ;  /* 0x000000ad08087210 */ /* 0x000fe20007fde0ff */
[C---:B------:R-:W-:Y:S01]  /*5730*/  IMAD.X R17, R7.reuse, 0x1, R214, P0 ;  /* 0x0000000107117824 */ /* 0x040fe200000e06d6 */
[----:B------:R-:W-:Y:S03]  /*5740*/  IADD3 R6, P0, R6, R175, RZ ;  /* 0x000000af06067210 */ /* 0x000fe60007f1e0ff */
[----:B------:R-:W-:Y:S01]  /*5750*/  IMAD.X R9, R7, 0x1, R174, P6 ;  /* 0x0000000107097824 */ /* 0x000fe200030e06ae */
[----:B------:R2:W-:Y:S01]  /*5760*/  LDGSTS.E.BYPASS.LTC128B.128 [R205], [R16.64], !P5 ;  /* 0x0000000010cd7fae */ /* 0x0005e2000e901d52 */
[----:B------:R-:W-:Y:S01]  /*5770*/  ISETP.NE.U32.AND P6, PT, R172, RZ, PT ;  /* 0x000000ffac00720c */ /* 0x000fe20003fc5070 */
[----:B------:R-:W-:Y:S01]  /*5780*/  IMAD.X R7, R5, 0x1, R214, P0 ;  /* 0x0000000105077824 */ /* 0x000fe200000e06d6 */
[----:B------:R-:W-:Y:S01]  /*5790*/  ISETP.NE.U32.AND P0, PT, R213, RZ, PT ;  /* 0x000000ffd500720c */ /* 0x000fe20003f05070 */
[----:B------:R2:W-:Y:S04]  /*57a0*/  LDGSTS.E.BYPASS.LTC128B.128 [R205+0x2000], [R8.64], !P4 ;  /* 0x0200000008cd7fae */ /* 0x0005e8000e101d52 */
[----:B------:R2:W-:Y:S04]  /*57b0*/  LDGSTS.E.BYPASS.LTC128B.128 [R205+0x4000], [R14.64], !P3 ;  /* 0x040000000ecd7fae */ /* 0x0005e8000d901d52 */
[----:B------:R2:W-:Y:S04]  /*57c0*/  LDGSTS.E.BYPASS.LTC128B.128 [R205+0x1000], [R6.64], !P5 ;  /* 0x0100000006cd7fae */ /* 0x0005e8000e901d52 */
[----:B------:R2:W-:Y:S04]  /*57d0*/  LDGSTS.E.BYPASS.LTC128B.128.ZFILL [R205+0x3000], [R12.64], P6 ;  /* 0x030000000ccd7fae */ /* 0x0005e8000b141d52 */
[----:B------:R2:W-:Y:S02]  /*57e0*/  LDGSTS.E.BYPASS.LTC128B.128.ZFILL [R205+0x5000], [R10.64], P0 ;  /* 0x050000000acd7fae */ /* 0x0005e40008141d52 */
.L_x_408:
[C---:B--23--:R-:W-:Y:S01]  /*57f0*/  HMMA.16816.F32.BF16 R4, R132.reuse, R136, RZ ;  /* 0x000000888404723c */ /* 0x04cfe200000418ff */
[----:B------:R-:W0:Y:S01]  /*5800*/  LDGDEPBAR ;  /* 0x00000000000079af */ /* 0x000e220000000000 */
[----:B------:R-:W-:Y:S06]  /*5810*/  UISETP.GT.AND UP2, UPT, UR20, UR9, UPT ;  /* 0x000000091400728c */ /* 0x000fec000bf44270 */
[C---:B------:R-:W-:Y:S01]  /*5820*/  HMMA.16816.F32.BF16 R8, R132.reuse, R138, RZ ;  /* 0x0000008a8408723c */ /* 0x040fe200000418ff */
[----:B------:R-:W-:Y:S01]  /*5830*/  LDSM.16.M88.4 R136, [R193+0xc100] ;  /* 0x00c10000c188783b */ /* 0x000fe20000000200 */
[----:B------:R-:W-:Y:S06]  /*5840*/  PLOP3.LUT P0, PT, PT, PT, UP2, 0x40, 0x0 ;  /* 0x000000000000781c */ /* 0x000fec0003f0e828 */
[C---:B----4-:R-:W-:Y:S08]  /*5850*/  HMMA.16816.F32.BF16 R12, R132.reuse, R140, RZ ;  /* 0x0000008c840c723c */ /* 0x050ff000000418ff */
[C---:B------:R-:W-:Y:S01]  /*5860*/  HMMA.16816.F32.BF16 R16, R132.reuse, R142, RZ ;  /* 0x0000008e8410723c */ /* 0x040fe200000418ff */
[----:B------:R-:W2:Y:S07]  /*5870*/  LDSM.16.M88.4 R140, [R192+0x6100] ;  /* 0x00610000c08c783b */ /* 0x000eae0000000200 */
[C---:B-1----:R-:W-:Y:S08]  /*5880*/  HMMA.16816.F32.BF16 R20, R132.reuse, R144, RZ ;  /* 0x000000908414723c */ /* 0x042ff000000418ff */
[C---:B------:R-:W-:Y:S01]  /*5890*/  HMMA.16816.F32.BF16 R24, R132.reuse, R146, RZ ;  /* 0x000000928418723c */ /* 0x040fe200000418ff */
[----:B------:R-:W1:Y:S07]  /*58a0*/  LDSM.16.M88.4 R144, [R192+0x6900] ;  /* 0x00690000c090783b */ /* 0x000e6e0000000200 */
[C---:B------:R-:W-:Y:S08]  /*58b0*/  HMMA.16816.F32.BF16 R28, R132.reuse, R148, RZ ;  /* 0x00000094841c723c */ /* 0x040ff000000418ff */
[----:B------:R-:W-:Y:S01]  /*58c0*/  HMMA.16816.F32.BF16 R32, R132, R150, RZ ;  /* 0x000000968420723c */ /* 0x000fe200000418ff */
[----:B------:R-:W3:Y:S06]  /*58d0*/  LDSM.16.M88.4 R132, [R192+0x7100] ;  /* 0x00710000c084783b */ /* 0x000eec0000000200 */
[----:B------:R-:W4:Y:S01]  /*58e0*/  LDSM.16.M88.4 R148, [R192+0x7900] ;  /* 0x00790000c094783b */ /* 0x000f220000000200 */
[C---:B------:R-:W-:Y:S08]  /*58f0*/  HMMA.16816.F32.BF16 R4, R152.reuse, R156, R4 ;  /* 0x0000009c9804723c */ /* 0x040ff00000041804 */
[C---:B------:R-:W-:Y:S01]  /*5900*/  HMMA.16816.F32.BF16 R8, R152.reuse, R158, R8 ;  /* 0x0000009e9808723c */ /* 0x040fe20000041808 */
[----:B------:R-:W-:Y:S07]  /*5910*/  LDSM.16.M88.4 R156, [R191+0xc100] ;  /* 0x00c10000bf9c783b */ /* 0x000fee0000000200 */
[C---:B------:R-:W-:Y:S08]  /*5920*/  HMMA.16816.F32.BF16 R12, R152.reuse, R160, R12 ;  /* 0x000000a0980c723c */ /* 0x040ff0000004180c */
[C---:B------:R-:W-:Y:S01]  /*5930*/  HMMA.16816.F32.BF16 R16, R152.reuse, R162, R16 ;  /* 0x000000a29810723c */ /* 0x040fe20000041810 */
[----:B------:R-:W5:Y:S07]  /*5940*/  LDSM.16.M88.4 R160, [R184] ;  /* 0x00000000b8a0783b */ /* 0x000f6e0000000200 */
[C---:B------:R-:W-:Y:S08]  /*5950*/  HMMA.16816.F32.BF16 R20, R152.reuse, R164, R20 ;  /* 0x000000a49814723c */ /* 0x040ff00000041814 */
[C---:B------:R-:W-:Y:S01]  /*5960*/  HMMA.16816.F32.BF16 R24, R152.reuse, R166, R24 ;  /* 0x000000a69818723c */ /* 0x040fe20000041818 */
[----:B------:R-:W3:Y:S07]  /*5970*/  LDSM.16.M88.4 R164, [R184+0x800] ;  /* 0x00080000b8a4783b */ /* 0x000eee0000000200 */
[C---:B------:R-:W-:Y:S08]  /*5980*/  HMMA.16816.F32.BF16 R28, R152.reuse, R168, R28 ;  /* 0x000000a8981c723c */ /* 0x040ff0000004181c */
[----:B------:R-:W-:Y:S01]  /*5990*/  HMMA.16816.F32.BF16 R32, R152, R170, R32 ;  /* 0x000000aa9820723c */ /* 0x000fe20000041820 */
[----:B------:R-:W4:Y:S06]  /*59a0*/  LDSM.16.M88.4 R152, [R184+0x1000] ;  /* 0x00100000b898783b */ /* 0x000f2c0000000200 */
[----:B------:R-:W4:Y:S01]  /*59b0*/  LDSM.16.M88.4 R168, [R184+0x1800] ;  /* 0x00180000b8a8783b */ /* 0x000f220000000200 */
[C---:B--2---:R-:W-:Y:S08]  /*59c0*/  HMMA.16816.F32.BF16 R4, R136.reuse, R140, R4 ;  /* 0x0000008c8804723c */ /* 0x044ff00000041804 */
[C---:B------:R-:W-:Y:S01]  /*59d0*/  HMMA.16816.F32.BF16 R8, R136.reuse, R142, R8 ;  /* 0x0000008e8808723c */ /* 0x040fe20000041808 */
[----:B------:R-:W-:Y:S07]  /*59e0*/  LDSM.16.M88.4 R140, [R197+0x8100] ;  /* 0x00810000c58c783b */ /* 0x000fee0000000200 */
[C---:B-1----:R-:W-:Y:S08]  /*59f0*/  HMMA.16816.F32.BF16 R12, R136.reuse, R144, R12 ;  /* 0x00000090880c723c */ /* 0x042ff0000004180c */
[C---:B------:R-:W-:Y:S01]  /*5a00*/  HMMA.16816.F32.BF16 R16, R136.reuse, R146, R16 ;  /* 0x000000928810723c */ /* 0x040fe20000041810 */
[----:B------:R-:W-:Y:S07]  /*5a10*/  LDSM.16.M88.4 R144, [R197+0x8900] ;  /* 0x00890000c590783b */ /* 0x000fee0000000200 */
[C---:B---3--:R-:W-:Y:S08]  /*5a20*/  HMMA.16816.F32.BF16 R20, R136.reuse, R132, R20 ;  /* 0x000000848814723c */ /* 0x048ff00000041814 */
[C---:B------:R-:W-:Y:S01]  /*5a30*/  HMMA.16816.F32.BF16 R24, R136.reuse, R134, R24 ;  /* 0x000000868818723c */ /* 0x040fe20000041818 */
[----:B------:R-:W1:Y:S07]  /*5a40*/  LDSM.16.M88.4 R132, [R198+0x10100] ;  /* 0x01010000c684783b */ /* 0x000e6e0000000200 */
[C---:B----4-:R-:W-:Y:S08]  /*5a50*/  HMMA.16816.F32.BF16 R28, R136.reuse, R148, R28 ;  /* 0x00000094881c723c */ /* 0x050ff0000004181c */
[----:B------:R-:W-:Y:S01]  /*5a60*/  HMMA.16816.F32.BF16 R32, R136, R150, R32 ;  /* 0x000000968820723c */ /* 0x000fe20000041820 */
[----:B------:R-:W2:Y:S06]  /*5a70*/  LDSM.16.M88.4 R136, [R197+0x9100] ;  /* 0x00910000c588783b */ /* 0x000eac0000000200 */
[----:B------:R-:W3:Y:S01]  /*5a80*/  LDSM.16.M88.4 R148, [R197+0x9900] ;  /* 0x00990000c594783b */ /* 0x000ee20000000200 */
[C---:B-----5:R-:W-:Y:S08]  /*5a90*/  HMMA.16816.F32.BF16 R4, R156.reuse, R160, R4 ;  /* 0x000000a09c04723c */ /* 0x060ff00000041804 */
[C---:B------:R-:W-:Y:S01]  /*5aa0*/  HMMA.16816.F32.BF16 R8, R156.reuse, R162, R8 ;  /* 0x000000a29c08723c */ /* 0x040fe20000041808 */
[----:B------:R-:W-:Y:S07]  /*5ab0*/  LDSM.16.M88.4 R160, [R183] ;  /* 0x00000000b7a0783b */ /* 0x000fee0000000200 */
[C---:B------:R-:W-:Y:S08]  /*5ac0*/  HMMA.16816.F32.BF16 R12, R156.reuse, R164, R12 ;  /* 0x000000a49c0c723c */ /* 0x040ff0000004180c */
[C---:B------:R-:W-:Y:S01]  /*5ad0*/  HMMA.16816.F32.BF16 R16, R156.reuse, R166, R16 ;  /* 0x000000a69c10723c */ /* 0x040fe20000041810 */
[----:B------:R-:W-:Y:S07]  /*5ae0*/  LDSM.16.M88.4 R164, [R182] ;  /* 0x00000000b6a4783b */ /* 0x000fee0000000200 */
[C---:B------:R-:W-:Y:S08]  /*5af0*/  HMMA.16816.F32.BF16 R20, R156.reuse, R152, R20 ;  /* 0x000000989c14723c */ /* 0x040ff00000041814 */
[C---:B------:R-:W-:Y:S01]  /*5b00*/  HMMA.16816.F32.BF16 R24, R156.reuse, R154, R24 ;  /* 0x0000009a9c18723c */ /* 0x040fe20000041818 */
[----:B------:R-:W4:Y:S07]  /*5b10*/  LDSM.16.M88.4 R152, [R194+0x10100] ;  /* 0x01010000c298783b */ /* 0x000f2e0000000200 */
[C---:B------:R-:W-:Y:S08]  /*5b20*/  HMMA.16816.F32.BF16 R28, R156.reuse, R168, R28 ;  /* 0x000000a89c1c723c */ /* 0x040ff0000004181c */
[----:B------:R-:W-:Y:S01]  /*5b30*/  HMMA.16816.F32.BF16 R32, R156, R170, R32 ;  /* 0x000000aa9c20723c */ /* 0x000fe20000041820 */
[----:B------:R-:W5:Y:S06]  /*5b40*/  LDSM.16.M88.4 R156, [R181] ;  /* 0x00000000b59c783b */ /* 0x000f6c0000000200 */
[----:B------:R-:W3:Y:S01]  /*5b50*/  LDSM.16.M88.4 R168, [R180] ;  /* 0x00000000b4a8783b */ /* 0x000ee20000000200 */
        /* <DEDUP_REMOVED lines=11> */
[----:B------:R-:W2:Y:S06]  /*5c10*/  LDSM.16.M88.4 R132, [R192+0x9100] ;  /* 0x00910000c084783b */ /* 0x000eac0000000200 */
[----:B------:R-:W3:Y:S01]  /*5c20*/  LDSM.16.M88.4 R148, [R192+0x9900] ;  /* 0x00990000c094783b */ /* 0x000ee20000000200 */
[C---:B----4-:R-:W-:Y:S08]  /*5c30*/  HMMA.16816.F32.BF16 R4, R152.reuse, R160, R4 ;  /* 0x000000a09804723c */ /* 0x050ff00000041804 */
[C---:B------:R-:W-:Y:S01]  /*5c40*/  HMMA.16816.F32.BF16 R8, R152.reuse, R162, R8 ;  /* 0x000000a29808723c */ /* 0x040fe20000041808 */
[----:B------:R-:W-:Y:S07]  /*5c50*/  LDSM.16.M88.4 R160, [R184+0x2000] ;  /* 0x00200000b8a0783b */ /* 0x000fee0000000200 */
[C---:B------:R-:W-:Y:S08]  /*5c60*/  HMMA.16816.F32.BF16 R12, R152.reuse, R164, R12 ;  /* 0x000000a4980c723c */ /* 0x040ff0000004180c */
[C---:B------:R-:W-:Y:S01]  /*5c70*/  HMMA.16816.F32.BF16 R16, R152.reuse, R166, R16 ;  /* 0x000000a69810723c */ /* 0x040fe20000041810 */
[----:B------:R-:W-:Y:S07]  /*5c80*/  LDSM.16.M88.4 R164, [R184+0x2800] ;  /* 0x00280000b8a4783b */ /* 0x000fee0000000200 */
[C---:B-----5:R-:W-:Y:S08]  /*5c90*/  HMMA.16816.F32.BF16 R20, R152.reuse, R156, R20 ;  /* 0x0000009c9814723c */ /* 0x060ff00000041814 */
[C---:B------:R-:W-:Y:S01]  /*5ca0*/  HMMA.16816.F32.BF16 R24, R152.reuse, R158, R24 ;  /* 0x0000009e9818723c */ /* 0x040fe20000041818 */
[----:B------:R-:W4:Y:S07]  /*5cb0*/  LDSM.16.M88.4 R156, [R191+0x10100] ;  /* 0x01010000bf9c783b */ /* 0x000f2e0000000200 */
[C---:B------:R-:W-:Y:S08]  /*5cc0*/  HMMA.16816.F32.BF16 R28, R152.reuse, R168, R28 ;  /* 0x000000a8981c723c */ /* 0x040ff0000004181c */
[----:B------:R-:W-:Y:S01]  /*5cd0*/  HMMA.16816.F32.BF16 R32, R152, R170, R32 ;  /* 0x000000aa9820723c */ /* 0x000fe20000041820 */
[----:B------:R-:W5:Y:S06]  /*5ce0*/  LDSM.16.M88.4 R152, [R184+0x3000] ;  /* 0x00300000b898783b */ /* 0x000f6c0000000200 */
[----:B------:R-:W3:Y:S01]  /*5cf0*/  LDSM.16.M88.4 R168, [R184+0x3800] ;  /* 0x00380000b8a8783b */ /* 0x000ee20000000200 */
        /* <DEDUP_REMOVED lines=15> */
[----:B------:R-:W-:Y:S07]  /*5df0*/  LDSM.16.M88.4 R160, [R179] ;  /* 0x00000000b3a0783b */ /* 0x000fee0000000200 */
[C---:B------:R-:W-:Y:S08]  /*5e00*/  HMMA.16816.F32.BF16 R12, R156.reuse, R164, R12 ;  /* 0x000000a49c0c723c */ /* 0x040ff0000004180c */
[C---:B------:R-:W-:Y:S01]  /*5e10*/  HMMA.16816.F32.BF16 R16, R156.reuse, R166, R16 ;  /* 0x000000a69c10723c */ /* 0x040fe20000041810 */
[----:B------:R-:W-:Y:S07]  /*5e20*/  LDSM.16.M88.4 R164, [R178] ;  /* 0x00000000b2a4783b */ /* 0x000fee0000000200 */
[C---:B-----5:R-:W-:Y:S08]  /*5e30*/  HMMA.16816.F32.BF16 R20, R156.reuse, R152, R20 ;  /* 0x000000989c14723c */ /* 0x060ff00000041814 */
        /* <DEDUP_REMOVED lines=40> */
[C---:B---3--:R-:W-:Y:S08]  /*60c0*/  HMMA.16816.F32.BF16 R28, R136.reuse, R148, R28 ;  /* 0x00000094881c723c */ /* 0x048ff0000004181c */
[----:B------:R-:W-:Y:S08]  /*60d0*/  HMMA.16816.F32.BF16 R32, R136, R150, R32 ;  /* 0x000000968820723c */ /* 0x000ff00000041820 */
[C---:B----4-:R-:W-:Y:S08]  /*60e0*/  HMMA.16816.F32.BF16 R4, R156.reuse, R160, R4 ;  /* 0x000000a09c04723c */ /* 0x050ff00000041804 */
        /* <DEDUP_REMOVED lines=8> */
[----:B------:R-:W-:Y:S01]  /*6170*/  IADD3 R140, -R172, 0x10, RZ ;  /* 0x00000010ac8c7810 */ /* 0x000fe20007ffe1ff */
[----:B------:R-:W-:Y:S01]  /*6180*/  ULEA UR5, UR20, UR12, 0x6 ;  /* 0x0000000c14057291 */ /* 0x000fe2000f8e303f */
[----:B------:R-:W-:Y:S01]  /*6190*/  IADD3 R139, -R213, 0x10, RZ ;  /* 0x00000010d58b7810 */ /* 0x000fe20007ffe1ff */
[----:B------:R-:W-:Y:S01]  /*61a0*/  IMAD.MOV.U32 R200, RZ, RZ, RZ ;  /* 0x000000ffffc87224 */ /* 0x000fe200078e00ff */
[----:B------:R-:W-:Y:S02]  /*61b0*/  LOP3.LUT R140, R140, 0xf, RZ, 0xc0, !PT ;  /* 0x0000000f8c8c7812 */ /* 0x000fe400078ec0ff */
[----:B------:R-:W-:Y:S01]  /*61c0*/  LOP3.LUT R139, R139, 0xf, RZ, 0xc0, !PT ;  /* 0x0000000f8b8b7812 */ /* 0x000fe200078ec0ff */
[----:B------:R-:W-:Y:S05]  /*61d0*/  IMAD.U32 R201, RZ, RZ, UR5 ;  /* 0x00000005ffc97e24 */ /* 0x000fea000f8e00ff */
[----:B------:R-:W-:Y:S05]  /*61e0*/  IADD3 R201, R201, -0x40, R202 ;  /* 0xffffffc0c9c97810 */ /* 0x000fea0007ffe0ca */
[----:B------:R-:W-:Y:S04]  /*61f0*/  @P2 IMAD.HI.U32 R134, R201, c[0x0][0x2bc], RZ ;  /* 0x0000af00c9862a27 */ /* 0x000fe800078e00ff */
[--C-:B------:R-:W-:Y:S01]  /*6200*/  IMAD.MOV.U32 R0, RZ, RZ, R201.reuse ;  /* 0x000000ffff007224 */ /* 0x100fe200078e00c9 */
[----:B------:R-:W-:Y:S04]  /*6210*/  @P2 SHF.R.U32.HI R0, RZ, c[0x0][0x2c0], R134 ;  /* 0x0000b000ff002a19 */ /* 0x000fe80000011686 */
[C---:B------:R-:W-:Y:S04]  /*6220*/  @!P1 IADD3 R135, P0, R0.reuse, UR16, RZ ;  /* 0x0000001000879c10 */ /* 0x040fe8000ff1e0ff */
[----:B------:R-:W-:Y:S01]  /*6230*/  @!P1 LEA.HI.X.SX32 R134, R0, UR8, 0x1, P0 ;  /* 0x0000000800869c11 */ /* 0x000fe200080f0eff */
[----:B------:R-:W-:Y:S01]  /*6240*/  IMAD.MOV R0, RZ, RZ, -R0 ;  /* 0x000000ffff007224 */ /* 0x000fe200078e0a00 */
[C---:B------:R-:W-:Y:S03]  /*6250*/  @!P1 LEA R132, P0, R135.reuse, c[0x0][0x2a0], 0x2 ;  /* 0x0000a80087849a11 */ /* 0x040fe600078010ff */
[----:B------:R-:W-:Y:S01]  /*6260*/  IMAD R201, R0, c[0x0][0x2b8], R201 ;  /* 0x0000ae0000c97a24 */ /* 0x000fe200078e02c9 */
[----:B------:R-:W-:Y:S03]  /*6270*/  @!P1 LEA.HI.X R133, R135, c[0x0][0x2a4], R134, 0x2, P0 ;  /* 0x0000a90087859a11 */ /* 0x000fe600000f1486 */
[----:B------:R-:W-:Y:S01]  /*6280*/  IMAD.WIDE.U32 R134, R201, c[0x0][0x1e0], RZ ;  /* 0x00007800c9867a25 */ /* 0x000fe200078e00ff */
[----:B------:R-:W-:Y:S01]  /*6290*/  SHF.R.S32.HI R137, RZ, 0x1f, R201 ;  /* 0x0000001fff897819 */ /* 0x000fe200000114c9 */
[----:B------:R1:W2:Y:S04]  /*62a0*/  @!P1 LDG.E R200, [R132.64] ;  /* 0x0000001284c89981 */ /* 0x0002a8000c1e1900 */
[----:B------:R-:W-:Y:S04]  /*62b0*/  IMAD R137, R137, c[0x0][0x1e0], RZ ;  /* 0x0000780089897a24 */ /* 0x000fe800078e02ff */
[----:B------:R-:W-:Y:S04]  /*62c0*/  IMAD R137, R201, c[0x0][0x1e4], R137 ;  /* 0x00007900c9897a24 */ /* 0x000fe800078e0289 */
[----:B------:R-:W-:Y:S01]  /*62d0*/  IMAD.IADD R135, R135, 0x1, R137 ;  /* 0x0000000187877824 */ /* 0x000fe200078e0289 */
[----:B-1----:R-:W-:Y:S02]  /*62e0*/  SHF.L.U64.HI R132, R208, 0x1, R211 ;  /* 0x00000001d0847819 */ /* 0x002fe400000102d3 */
[----:B--2---:R-:W-:Y:S01]  /*62f0*/  SHF.R.S32.HI R0, RZ, 0x1f, R200 ;  /* 0x0000001fff007819 */ /* 0x004fe200000114c8 */
[----:B------:R-:W-:Y:S04]  /*6300*/  IMAD.WIDE.U32 R134, R200, c[0x0][0x1f0], R134 ;  /* 0x00007c00c8867a25 */ /* 0x000fe800078e0086 */
[----:B------:R-:W-:Y:S01]  /*6310*/  IMAD R0, R0, c[0x0][0x1f0], RZ ;  /* 0x00007c0000007a24 */ /* 0x000fe200078e02ff */
[----:B------:R-:W-:Y:S03]  /*6320*/  IADD3 R133, P0, R134, UR14, RZ ;  /* 0x0000000e86857c10 */ /* 0x000fe6000ff1e0ff */
[----:B------:R-:W-:Y:S05]  /*6330*/  IMAD R0, R200, c[0x0][0x1f4], R0 ;  /* 0x00007d00c8007a24 */ /* 0x000fea00078e0200 */
[----:B------:R-:W-:Y:S02]  /*6340*/  IADD3.X R0, R135, UR7, R0, P0, !PT ;  /* 0x0000000787007c10 */ /* 0x000fe400087fe400 */
[C---:B------:R-:W-:Y:S04]  /*6350*/  LEA R142, P0, R133.reuse, c[0x0][0x1c8], 0x1 ;  /* 0x00007200858e7a11 */ /* 0x040fe800078008ff */
[----:B------:R-:W-:Y:S01]  /*6360*/  LEA.HI.X R137, R133, c[0x0][0x1cc], R0, 0x1, P0 ;  /* 0x0000730085897a11 */ /* 0x000fe200000f0c00 */
[----:B------:R-:W1:Y:S01]  /*6370*/  SHFL.IDX PT, R134, R142, 0x1, 0x181f ;  /* 0x00381f008e867f89 */ /* 0x000e6200000e0000 */
[----:B------:R-:W-:Y:S03]  /*6380*/  IMAD.SHL.U32 R0, R208, 0x2, RZ ;  /* 0x00000002d0007824 */ /* 0x000fe600078e00ff */
[----:B------:R-:W2:Y:S04]  /*6390*/  SHFL.IDX PT, R133, R137, 0x1, 0x181f ;  /* 0x00381f0089857f89 */ /* 0x000ea800000e0000 */
[----:B------:R-:W3:Y:S04]  /*63a0*/  SHFL.IDX PT, R136, R142, RZ, 0x181f ;  /* 0x00181fff8e887589 */ /* 0x000ee800000e0000 */
[----:B------:R-:W4:Y:S01]  /*63b0*/  SHFL.IDX PT, R135, R137, RZ, 0x181f ;  /* 0x00181fff89877589 */ /* 0x000f2200000e0000 */
[-C--:B-1----:R-:W-:Y:S04]  /*63c0*/  IADD3 R140, P6, P0, R140, R134.reuse, R173 ;  /* 0x000000868c8c7210 */ /* 0x082fe800078de0ad */
[-C--:B--2---:R-:W-:Y:S02]  /*63d0*/  IADD3.X R141, RZ, R133.reuse, R174, P6, P0 ;  /* 0x00000085ff8d7210 */ /* 0x084fe400037e04ae */
[----:B------:R-:W-:Y:S04]  /*63e0*/  IADD3 R138, P6, P0, R139, R134, R0 ;  /* 0x000000868b8a7210 */ /* 0x000fe800078de000 */
[--C-:B------:R-:W-:Y:S02]  /*63f0*/  IADD3.X R139, RZ, R133, R132.reuse, P6, P0 ;  /* 0x00000085ff8b7210 */ /* 0x100fe400037e0484 */
[C---:B---3--:R-:W-:Y:S02]  /*6400*/  IADD3 R142, P6, R136.reuse, R0, RZ ;  /* 0x00000000888e7210 */ /* 0x048fe40007fde0ff */
[C---:B------:R-:W-:Y:S03]  /*6410*/  IADD3 R144, P0, R136.reuse, R175, RZ ;  /* 0x000000af88907210 */ /* 0x040fe60007f1e0ff */
[C---:B----4-:R-:W-:Y:S01]  /*6420*/  IMAD.X R143, R135.reuse, 0x1, R132, P6 ;  /* 0x00000001878f7824 */ /* 0x050fe200030e0684 */
[----:B------:R-:W-:Y:S01]  /*6430*/  IADD3 R136, P6, R136, R173, RZ ;  /* 0x000000ad88887210 */ /* 0x000fe20007fde0ff */
[C---:B------:R-:W-:Y:S01]  /*6440*/  IMAD.X R145, R135.reuse, 0x1, R214, P0 ;  /* 0x0000000187917824 */ /* 0x040fe200000e06d6 */
[----:B------:R-:W-:Y:S03]  /*6450*/  IADD3 R134, P0, R134, R175, RZ ;  /* 0x000000af86867210 */ /* 0x000fe60007f1e0ff */
[----:B------:R-:W-:Y:S01]  /*6460*/  IMAD.X R137, R135, 0x1, R174, P6 ;  /* 0x0000000187897824 */ /* 0x000fe200030e06ae */
[----:B------:R1:W-:Y:S01]  /*6470*/  LDGSTS.E.BYPASS.LTC128B.128 [R199+0x6100], [R144.64], !P5 ;  /* 0x0610000090c77fae */ /* 0x0003e2000e901d52 */
        /* <DEDUP_REMOVED lines=8> */
.L_x_409:
[----:B-1----:R-:W-:Y:S01]  /*6500*/  IMAD.MOV.U32 R137, RZ, RZ, R203 ;  /* 0x000000ffff897224 */ /* 0x002fe200078e00cb */
[----:B------:R-:W-:Y:S01]  /*6510*/  PLOP3.LUT P6, PT, PT, PT, UP1, 0x80, 0x0 ;  /* 0x000000000000781c */ /* 0x000fe20003fcf018 */
[----:B------:R-:W0:Y:S01]  /*6520*/  LDGDEPBAR ;  /* 0x00000000000079af */ /* 0x000e220000000000 */
[----:B------:R-:W-:Y:S01]  /*6530*/  PLOP3.LUT P0, PT, PT, PT, UP1, 0x80, 0x0 ;  /* 0x000000000000781c */ /* 0x000fe20003f0f018 */
[----:B------:R-:W-:Y:S06]  /*6540*/  USHF.L.U32 UR5, UR20, 0x6, URZ ;  /* 0x0000000614057899 */ /* 0x000fec000800063f */
[----:B------:R-:W-:Y:S04]  /*6550*/  IMAD.U32 R133, RZ, RZ, UR5 ;  /* 0x00000005ff857e24 */ /* 0x000fe8000f8e00ff */
[----:B------:R-:W-:Y:S01]  /*6560*/  @P6 IMAD.HI.U32 R0, R203, c[0x0][0x2c8], RZ ;  /* 0x0000b200cb006a27 */ /* 0x000fe200078e00ff */
[----:B------:R-:W-:Y:S04]  /*6570*/  IADD3 R133, -R204, 0x1, -R133 ;  /* 0x00000001cc857810 */ /* 0x000fe80007ffe985 */
[----:B------:R-:W-:Y:S01]  /*6580*/  @P0 SHF.R.U32.HI R137, RZ, c[0x0][0x2cc], R0 ;  /* 0x0000b300ff890a19 */ /* 0x000fe20000011600 */
[----:B------:R-:W-:Y:S01]  /*6590*/  IMAD.MOV.U32 R0, RZ, RZ, c[0x0][0x2ac] ;  /* 0x0000ab00ff007624 */ /* 0x000fe200078e00ff */
[----:B------:R-:W-:Y:S03]  /*65a0*/  PLOP3.LUT P0, PT, PT, PT, UP0, 0x40, 0x0 ;  /* 0x000000000000781c */ /* 0x000fe60003f0e808 */
[----:B------:R-:W1:Y:S01]  /*65b0*/  SHFL.IDX PT, R139, R137, RZ, 0x1c1f ;  /* 0x001c1fff898b7589 */ /* 0x000e6200000e0000 */
[----:B------:R-:W-:Y:S05]  /*65c0*/  IMAD R133, R0, c[0x0][0x1d0], R133 ;  /* 0x0000740000857a24 */ /* 0x000fea00078e0285 */
[----:B------:R-:W-:Y:S04]  /*65d0*/  IADD3 R0, R133, -c[0x0][0x168], RZ ;  /* 0x80005a0085007a10 */ /* 0x000fe80007ffe0ff */
[C---:B------:R-:W-:Y:S02]  /*65e0*/  IADD3 R132, R0.reuse, c[0x0][0x328], RZ ;  /* 0x0000ca0000847a10 */ /* 0x040fe40007ffe0ff */
[----:B------:R-:W-:Y:S03]  /*65f0*/  IADD3 R0, R0, UR11, RZ ;  /* 0x0000000b00007c10 */ /* 0x000fe6000fffe0ff */
[--C-:B-1----:R-:W-:Y:S02]  /*6600*/  IMAD.IADD R135, R132, 0x1, R139.reuse ;  /* 0x0000000184877824 */ /* 0x102fe400078e028b */
[----:B------:R-:W-:Y:S01]  /*6610*/  IMAD.IADD R133, R0, 0x1, R139 ;  /* 0x0000000100857824 */ /* 0x000fe200078e028b */
[----:B------:R-:W-:-:S05]  /*6620*/  @P0 BRA `(.L_x_410) ;  /* 0x000001b000000947 */ /* 0x000fca0003800000 */
[----:B------:R-:W-:Y:S01]  /*6630*/  MOV R134, c[0x0][0x2ac] ;  /* 0x0000ab0000867a02 */ /* 0x000fe20000000f00 */
[----:B------:R-:W-:Y:S04]  /*6640*/  BSSY B0, `(.L_x_411) ;  /* 0x0000013000007945 */ /* 0x000fe80003800000 */
[----:B------:R-:W-:Y:S05]  /*6650*/  IMAD R139, R134, c[0x0][0x1d0], R139 ;  /* 0x00007400868b7a24 */ /* 0x000fea00078e028b */
[----:B------:R-:W-:Y:S04]  /*6660*/  IADD3 R139, R139, -c[0x0][0x168], RZ ;  /* 0x80005a008b8b7a10 */ /* 0x000fe80007ffe0ff */
[----:B------:R-:W-:Y:S11]  /*6670*/  ISETP.GT.AND P0, PT, R139, -0x1, PT ;  /* 0xffffffff8b00780c */ /* 0x000ff60003f04270 */
[----:B------:R-:W-:Y:S02]  /*6680*/  @!UPT UIADD3 URZ, URZ, URZ, URZ ;  /* 0x0000003f3f3ff290 */ /* 0x000fe4000fffe03f */
[----:B------:R-:W-:-:S05]  /*6690*/  @P0 BRA `(.L_x_412) ;  /* 0x0000008000000947 */ /* 0x000fca0003800000 */
[----:B------:R-:W-:Y:S01]  /*66a0*/  LOP3.LUT R139, RZ, R139, RZ, 0x33, !PT ;  /* 0x0000008bff8b7212 */ /* 0x000fe200078e33ff */
[----:B------:R-:W-:Y:S05]  /*66b0*/  IMAD.MOV.U32 R134, RZ, RZ, c[0x0][0x32c] ;  /* 0x0000cb00ff867624 */ /* 0x000fea00078e00ff */
[----:B------:R-:W-:Y:S11]  /*66c0*/  ISETP.NE.AND P0, PT, R134, 0x1, PT ;  /* 0x000000018600780c */ /* 0x000ff60003f05270 */
[----:B------:R-:W-:Y:S02]  /*66d0*/  @!UPT UIADD3 URZ, URZ, URZ, URZ ;  /* 0x0000003f3f3ff290 */ /* 0x000fe4000fffe03f */
[----:B------:R-:W-:Y:S05]  /*66e0*/  @P0 IMAD.HI.U32 R134, R139, c[0x0][0x330], RZ ;  /* 0x0000cc008b860a27 */ /* 0x000fea00078e00ff */
[----:B------:R-:W-:Y:S04]  /*66f0*/  @P0 SHF.R.U32.HI R139, RZ, c[0x0][0x334], R134 ;  /* 0x0000cd00ff8b0a19 */ /* 0x000fe80000011686 */
[----:B------:R-:W-:Y:S01]  /*6700*/  LOP3.LUT R139, RZ, R139, RZ, 0x33, !PT ;  /* 0x0000008bff8b7212 */ /* 0x000fe200078e33ff */
[----:B------:R-:W-:-:S05]  /*6710*/  BRA `(.L_x_413) ;  /* 0x0000005000007947 */ /* 0x000fca0003800000 */
.L_x_412:
[----:B------:R-:W-:Y:S04]  /*6720*/  MOV R134, c[0x0][0x32c] ;  /* 0x0000cb0000867a02 */ /* 0x000fe80000000f00 */
[----:B------:R-:W-:Y:S11]  /*6730*/  ISETP.NE.AND P0, PT, R134, 0x1, PT ;  /* 0x000000018600780c */ /* 0x000ff60003f05270 */
[----:B------:R-:W-:Y:S02]  /*6740*/  @!UPT UIADD3 URZ, URZ, URZ, URZ ;  /* 0x0000003f3f3ff290 */ /* 0x000fe4000fffe03f */
[----:B------:R-:W-:Y:S05]  /*6750*/  @P0 IMAD.HI.U32 R134, R139, c[0x0][0x330], RZ ;  /* 0x0000cc008b860a27 */ /* 0x000fea00078e00ff */
[----:B------:R-:W-:Y:S02]  /*6760*/  @P0 SHF.R.U32.HI R139, RZ, c[0x0][0x334], R134 ;  /* 0x0000cd00ff8b0a19 */ /* 0x000fe40000011686 */
.L_x_413:
[----:B------:R-:W-:Y:S05]  /*6770*/  BSYNC B0 ;  /* 0x0000000000007941 */ /* 0x000fea0003800000 */
.L_x_411:
[----:B------:R-:W-:Y:S04]  /*6780*/  IMAD.MOV.U32 R134, RZ, RZ, c[0x0][0x32c] ;  /* 0x0000cb00ff867624 */ /* 0x000fe800078e00ff */
[----:B------:R-:W-:Y:S04]  /*6790*/  IMAD R139, R139, R134, -UR5 ;  /* 0x800000058b8b7e24 */ /* 0x000fe8000f8e0286 */
[----:B------:R-:W-:Y:S05]  /*67a0*/  IMAD.IADD R136, R139, 0x1, -R204 ;  /* 0x000000018b887824 */ /* 0x000fea00078e0acc */
[----:B------:R-:W-:Y:S02]  /*67b0*/  IADD3 R134, R136, c[0x0][0x32c], RZ ;  /* 0x0000cb0088867a10 */ /* 0x000fe40007ffe0ff */
[----:B------:R-:W-:Y:S02]  /*67c0*/  IMNMX R133, R133, R136, !PT ;  /* 0x0000008885857217 */ /* 0x000fe40007800200 */
[----:B------:R-:W-:Y:S02]  /*67d0*/  IMNMX R135, R135, R134, PT ;  /* 0x0000008687877217 */ /* 0x000fe40003800200 */
.L_x_410:
[----:B------:R-:W-:Y:S06]  /*67e0*/  UISETP.GT.AND UP2, UPT, UR20, -0x1, UPT ;  /* 0xffffffff1400788c */ /* 0x000fec000bf44270 */
[----:B------:R-:W-:Y:S02]  /*67f0*/  PLOP3.LUT P0, PT, PT, PT, UP2, 0x80, 0x0 ;  /* 0x000000000000781c */ /* 0x000fe40003f0f028 */
[----:B------:R-:W-:Y:S02]  /*6800*/  PLOP3.LUT P6, PT, PT, PT, UP2, 0x80, 0x0 ;  /* 0x000000000000781c */ /* 0x000fe40003fcf028 */
[C---:B------:R-:W-:Y:S02]  /*6810*/  ISETP.GT.AND P0, PT, R133.reuse, RZ, P0 ;  /* 0x000000ff8500720c */ /* 0x040fe40000704270 */
[----:B------:R-:W-:Y:S02]  /*6820*/  ISETP.GT.AND P6, PT, R133, 0x1, P6 ;  /* 0x000000018500780c */ /* 0x000fe400037c4270 */
[C---:B------:R-:W-:Y:S02]  /*6830*/  ISETP.LT.OR P0, PT, R135.reuse, 0x1, P0 ;  /* 0x000000018700780c */ /* 0x040fe40000701670 */
[----:B------:R-:W-:Y:S02]  /*6840*/  ISETP.LT.OR P6, PT, R135, 0x2, P6 ;  /* 0x000000028700780c */ /* 0x000fe400037c1670 */
[----:B------:R-:W-:Y:S02]  /*6850*/  FSEL R138, R4, -INF , !P0 ;  /* 0xff800000048a7808 */ /* 0x000fe40004000000 */
[----:B------:R-:W-:Y:S02]  /*6860*/  PLOP3.LUT P0, PT, PT, PT, UP2, 0x80, 0x0 ;  /* 0x000000000000781c */ /* 0x000fe40003f0f028 */
[----:B------:R-:W-:Y:S02]  /*6870*/  FSEL R136, R5, -INF , !P6 ;  /* 0xff80000005887808 */ /* 0x000fe40007000000 */
[----:B------:R-:W-:Y:S01]  /*6880*/  ISETP.GT.AND P0, PT, R133, 0x8, P0 ;  /* 0x000000088500780c */ /* 0x000fe20000704270 */
[----:B------:R-:W1:Y:S01]  /*6890*/  SHFL.IDX PT, R5, R137, 0x1, 0x1c1f ;  /* 0x003c1f0089057f89 */ /* 0x000e6200000e0000 */
[----:B------:R-:W-:Y:S02]  /*68a0*/  PLOP3.LUT P6, PT, PT, PT, UP2, 0x80, 0x0 ;  /* 0x000000000000781c */ /* 0x000fe40003fcf028 */
[----:B------:R-:W-:Y:S02]  /*68b0*/  ISETP.LT.OR P0, PT, R135, 0x9, P0 ;  /* 0x000000098700780c */ /* 0x000fe40000701670 */
[----:B------:R-:W-:Y:S02]  /*68c0*/  ISETP.GT.AND P6, PT, R133, 0x9, P6 ;  /* 0x000000098500780c */ /* 0x000fe400037c4270 */
[----:B------:R-:W-:Y:S02]  /*68d0*/  FSEL R134, R8, -INF , !P0 ;  /* 0xff80000008867808 */ /* 0x000fe40004000000 */
[----:B------:R-:W-:Y:S02]  /*68e0*/  PLOP3.LUT P0, PT, PT, PT, UP2, 0x80, 0x0 ;  /* 0x000000000000781c */ /* 0x000fe40003f0f028 */
[----:B------:R-:W-:Y:S02]  /*68f0*/  ISETP.LT.OR P6, PT, R135, 0xa, P6 ;  /* 0x0000000a8700780c */ /* 0x000fe400037c1670 */
[----:B------:R-:W-:Y:S02]  /*6900*/  ISETP.GT.AND P0, PT, R133, 0x10, P0 ;  /* 0x000000108500780c */ /* 0x000fe40000704270 */
[----:B------:R-:W-:Y:S02]  /*6910*/  FSEL R8, R9, -INF , !P6 ;  /* 0xff80000009087808 */ /* 0x000fe40007000000 */
[----:B------:R-:W-:Y:S02]  /*6920*/  ISETP.LT.OR P0, PT, R135, 0x11, P0 ;  /* 0x000000118700780c */ /* 0x000fe40000701670 */
[----:B------:R-:W-:Y:S02]  /*6930*/  PLOP3.LUT P6, PT, PT, PT, UP2, 0x80, 0x0 ;  /* 0x000000000000781c */ /* 0x000fe40003fcf028 */
[----:B------:R-:W-:Y:S02]  /*6940*/  FSEL R166, R12, -INF , !P0 ;  /* 0xff8000000ca67808 */ /* 0x000fe40004000000 */
[----:B------:R-:W-:Y:S01]  /*6950*/  PLOP3.LUT P0, PT, PT, PT, UP2, 0x80, 0x0 ;  /* 0x000000000000781c */ /* 0x000fe20003f0f028 */
[--C-:B-1----:R-:W-:Y:S01]  /*6960*/  IMAD.IADD R132, R132, 0x1, R5.reuse ;  /* 0x0000000184847824 */ /* 0x102fe200078e0205 */
[C---:B------:R-:W-:Y:S01]  /*6970*/  ISETP.GT.AND P6, PT, R133.reuse, 0x11, P6 ;  /* 0x000000118500780c */ /* 0x040fe200037c4270 */
[----:B------:R-:W-:Y:S01]  /*6980*/  IMAD.IADD R0, R0, 0x1, R5 ;  /* 0x0000000100007824 */ /* 0x000fe200078e0205 */
[----:B------:R-:W-:Y:S02]  /*6990*/  ISETP.GT.AND P0, PT, R133, 0x18, P0 ;  /* 0x000000188500780c */ /* 0x000fe40000704270 */
[C---:B------:R-:W-:Y:S02]  /*69a0*/  ISETP.LT.OR P6, PT, R135.reuse, 0x12, P6 ;  /* 0x000000128700780c */ /* 0x040fe400037c1670 */
[----:B------:R-:W-:Y:S02]  /*69b0*/  ISETP.LT.OR P0, PT, R135, 0x19, P0 ;  /* 0x000000198700780c */ /* 0x000fe40000701670 */
[----:B------:R-:W-:Y:S02]  /*69c0*/  FSEL R168, R13, -INF , !P6 ;  /* 0xff8000000da87808 */ /* 0x000fe40007000000 */
[----:B------:R-:W-:Y:S02]  /*69d0*/  FSEL R142, R16, -INF , !P0 ;  /* 0xff800000108e7808 */ /* 0x000fe40004000000 */
[----:B------:R-:W-:Y:S02]  /*69e0*/  PLOP3.LUT P0, PT, PT, PT, UP2, 0x80, 0x0 ;  /* 0x000000000000781c */ /* 0x000fe40003f0f028 */
[----:B------:R-:W-:Y:S02]  /*69f0*/  PLOP3.LUT P6, PT, PT, PT, UP2, 0x80, 0x0 ;  /* 0x000000000000781c */ /* 0x000fe40003fcf028 */
[C---:B------:R-:W-:Y:S02]  /*6a00*/  ISETP.GT.AND P0, PT, R133.reuse, 0x20, P0 ;  /* 0x000000208500780c */ /* 0x040fe40000704270 */
[----:B------:R-:W-:Y:S02]  /*6a10*/  ISETP.GT.AND P6, PT, R133, 0x19, P6 ;  /* 0x000000198500780c */ /* 0x000fe400037c4270 */
[C---:B------:R-:W-:Y:S02]  /*6a20*/  ISETP.LT.OR P0, PT, R135.reuse, 0x21, P0 ;  /* 0x000000218700780c */ /* 0x040fe40000701670 */
[----:B------:R-:W-:Y:S02]  /*6a30*/  ISETP.LT.OR P6, PT, R135, 0x1a, P6 ;  /* 0x0000001a8700780c */ /* 0x000fe400037c1670 */
[----:B------:R-:W-:Y:S02]  /*6a40*/  FSEL R158, R20, -INF , !P0 ;  /* 0xff800000149e7808 */ /* 0x000fe40004000000 */
[----:B------:R-:W-:Y:S02]  /*6a50*/  PLOP3.LUT P0, PT, PT, PT, UP2, 0x80, 0x0 ;  /* 0x000000000000781c */ /* 0x000fe40003f0f028 */
[----:B------:R-:W-:Y:S02]  /*6a60*/  FSEL R140, R17, -INF , !P6 ;  /* 0xff800000118c7808 */ /* 0x000fe40007000000 */
        /* <DEDUP_REMOVED lines=24> */
[----:B------:R-:W-:Y:S04]  /*6bf0*/  PLOP3.LUT P6, PT, PT, PT, UP2, 0x80, 0x0 ;  /* 0x000000000000781c */ /* 0x000fe80003fcf028 */
[----:B------:R-:W-:Y:S04]  /*6c00*/  ISETP.GT.AND P6, PT, R133, 0x39, P6 ;  /* 0x000000398500780c */ /* 0x000fe800037c4270 */
[----:B------:R-:W-:Y:S04]  /*6c10*/  ISETP.LT.OR P6, PT, R135, 0x3a, P6 ;  /* 0x0000003a8700780c */ /* 0x000fe800037c1670 */
[----:B------:R-:W-:Y:S01]  /*6c20*/  FSEL R146, R33, -INF , !P6 ;  /* 0xff80000021927808 */ /* 0x000fe20007000000 */
        /* <DEDUP_REMOVED lines=9> */
[----:B------:R-:W-:Y:S05]  /*6cc0*/  IMAD.MOV.U32 R4, RZ, RZ, 0x1 ;  /* 0x00000001ff047424 */ /* 0x000fea00078e00ff */
[----:B------:R-:W-:Y:S11]  /*6cd0*/  ISETP.NE.AND P0, PT, R4, c[0x0][0x32c], PT ;  /* 0x0000cb0004007a0c */ /* 0x000ff60003f05270 */
[----:B------:R-:W-:Y:S02]  /*6ce0*/  @!UPT UIADD3 URZ, URZ, URZ, URZ ;  /* 0x0000003f3f3ff290 */ /* 0x000fe4000fffe03f */
[----:B------:R-:W-:Y:S05]  /*6cf0*/  @P0 IMAD.HI.U32 R4, R5, c[0x0][0x330], RZ ;  /* 0x0000cc0005040a27 */ /* 0x000fea00078e00ff */
[----:B------:R-:W-:Y:S04]  /*6d00*/  @P0 SHF.R.U32.HI R5, RZ, c[0x0][0x334], R4 ;  /* 0x0000cd00ff050a19 */ /* 0x000fe80000011604 */
[----:B------:R-:W-:Y:S01]  /*6d10*/  LOP3.LUT R5, RZ, R5, RZ, 0x33, !PT ;  /* 0x00000005ff057212 */ /* 0x000fe200078e33ff */
[----:B------:R-:W-:-:S05]  /*6d20*/  BRA `(.L_x_417) ;  /* 0x0000005000007947 */ /* 0x000fca0003800000 */
.L_x_416:
[----:B------:R-:W-:Y:S04]  /*6d30*/  MOV R4, 0x1 ;  /* 0x0000000100047802 */ /* 0x000fe80000000f00 */
[----:B------:R-:W-:Y:S11]  /*6d40*/  ISETP.NE.AND P0, PT, R4, c[0x0][0x32c], PT ;  /* 0x0000cb0004007a0c */ /* 0x000ff60003f05270 */
[----:B------:R-:W-:Y:S02]  /*6d50*/  @!UPT UIADD3 URZ, URZ, URZ, URZ ;  /* 0x0000003f3f3ff290 */ /* 0x000fe4000fffe03f */
[----:B------:R-:W-:Y:S05]  /*6d60*/  @P0 IMAD.HI.U32 R4, R5, c[0x0][0x330], RZ ;  /* 0x0000cc0005040a27 */ /* 0x000fea00078e00ff */
[----:B------:R-:W-:Y:S02]  /*6d70*/  @P0 SHF.R.U32.HI R5, RZ, c[0x0][0x334], R4 ;  /* 0x0000cd00ff050a19 */ /* 0x000fe40000011604 */
.L_x_417:
[----:B------:R-:W-:Y:S05]  /*6d80*/  BSYNC B0 ;  /* 0x0000000000007941 */ /* 0x000fea0003800000 */
.L_x_415:
[----:B------:R-:W-:Y:S04]  /*6d90*/  IMAD.MOV.U32 R4, RZ, RZ, c[0x0][0x32c] ;  /* 0x0000cb00ff047624 */ /* 0x000fe800078e00ff */
[----:B------:R-:W-:Y:S04]  /*6da0*/  IMAD R9, R5, R4, -UR5 ;  /* 0x8000000505097e24 */ /* 0x000fe8000f8e0204 */
[----:B------:R-:W-:Y:S05]  /*6db0*/  IMAD.IADD R9, R9, 0x1, -R204 ;  /* 0x0000000109097824 */ /* 0x000fea00078e0acc */
[----:B------:R-:W-:Y:S02]  /*6dc0*/  IADD3 R5, R9, c[0x0][0x32c], RZ ;  /* 0x0000cb0009057a10 */ /* 0x000fe40007ffe0ff */
[----:B------:R-:W-:Y:S02]  /*6dd0*/  IMNMX R0, R0, R9, !PT ;  /* 0x0000000900007217 */ /* 0x000fe40007800200 */
[----:B------:R-:W-:Y:S02]  /*6de0*/  IMNMX R132, R132, R5, PT ;  /* 0x0000000584847217 */ /* 0x000fe40003800200 */
.L_x_414:
        /* <DEDUP_REMOVED lines=8> */
[----:B------:R-:W-:Y:S02]  /*6e70*/  FMNMX.FTZ R5, R138, R3, !PT ;  /* 0x000000038a057209 */ /* 0x000fe40007810000 */
[----:B------:R-:W-:Y:S02]  /*6e80*/  FSEL R13, R7, -INF , !P0 ;  /* 0xff800000070d7808 */ /* 0x000fe40004000000 */
[----:B------:R-:W-:Y:S02]  /*6e90*/  ISETP.GT.AND P6, PT, R0, 0x8, P6 ;  /* 0x000000080000780c */ /* 0x000fe400037c4270 */
[----:B------:R-:W-:Y:S02]  /*6ea0*/  PLOP3.LUT P0, PT, PT, PT, UP2, 0x80, 0x0 ;  /* 0x000000000000781c */ /* 0x000fe40003f0f028 */
[----:B------:R-:W-:Y:S02]  /*6eb0*/  FMNMX.FTZ R5, R136, R5, !PT ;  /* 0x0000000588057209 */ /* 0x000fe40007810000 */
[----:B------:R-:W-:Y:S02]  /*6ec0*/  ISETP.GT.AND P0, PT, R0, 0x9, P0 ;  /* 0x000000090000780c */ /* 0x000fe40000704270 */
[----:B------:R-:W-:Y:S02]  /*6ed0*/  ISETP.LT.OR P6, PT, R132, 0x9, P6 ;  /* 0x000000098400780c */ /* 0x000fe400037c1670 */
[----:B------:R-:W-:Y:S02]  /*6ee0*/  FMNMX.FTZ R5, R134, R5, !PT ;  /* 0x0000000586057209 */ /* 0x000fe40007810000 */
[----:B------:R-:W-:Y:S02]  /*6ef0*/  FSEL R9, R10, -INF , !P6 ;  /* 0xff8000000a097808 */ /* 0x000fe40007000000 */
[----:B------:R-:W-:Y:S02]  /*6f00*/  ISETP.LT.OR P0, PT, R132, 0xa, P0 ;  /* 0x0000000a8400780c */ /* 0x000fe40000701670 */
        /* <DEDUP_REMOVED lines=20> */
[----:B------:R-:W-:Y:S02]  /*7050*/  FMNMX.FTZ R5, R158, R5, !PT ;  /* 0x000000059e057209 */ /* 0x000fe40007810000 */
[----:B------:R-:W-:Y:S02]  /*7060*/  FSEL R143, R18, -INF , !P6 ;  /* 0xff800000128f7808 */ /* 0x000fe40007000000 */
[----:B------:R-:W-:Y:S02]  /*7070*/  FMNMX.FTZ R6, R13, R6, !PT ;  /* 0x000000060d067209 */ /* 0x000fe40007810000 */
[----:B------:R-:W-:Y:S02]  /*7080*/  ISETP.LT.OR P0, PT, R132, 0x1a, P0 ;  /* 0x0000001a8400780c */ /* 0x000fe40000701670 */
[----:B------:R-:W-:Y:S02]  /*7090*/  PLOP3.LUT P6, PT, PT, PT, UP2, 0x80, 0x0 ;  /* 0x000000000000781c */ /* 0x000fe40003fcf028 */
[----:B------:R-:W-:Y:S02]  /*70a0*/  FMNMX.FTZ R5, R156, R5, !PT ;  /* 0x000000059c057209 */ /* 0x000fe40007810000 */
[----:B------:R-:W-:Y:S02]  /*70b0*/  FSEL R141, R19, -INF , !P0 ;  /* 0xff800000138d7808 */ /* 0x000fe40004000000 */
[----:B------:R-:W-:Y:S02]  /*70c0*/  ISETP.GT.AND P6, PT, R0, 0x20, P6 ;  /* 0x000000200000780c */ /* 0x000fe400037c4270 */
[----:B------:R-:W-:Y:S02]  /*70d0*/  FMNMX.FTZ R6, R9, R6, !PT ;  /* 0x0000000609067209 */ /* 0x000fe40007810000 */
[----:B------:R-:W-:Y:S02]  /*70e0*/  PLOP3.LUT P0, PT, PT, PT, UP2, 0x80, 0x0 ;  /* 0x000000000000781c */ /* 0x000fe40003f0f028 */
[----:B------:R-:W-:Y:S02]  /*70f0*/  FMNMX.FTZ R5, R154, R5, !PT ;  /* 0x000000059a057209 */ /* 0x000fe40007810000 */
[----:B------:R-:W-:Y:S02]  /*7100*/  ISETP.GT.AND P0, PT, R0, 0x21, P0 ;  /* 0x000000210000780c */ /* 0x000fe40000704270 */
[----:B------:R-:W-:Y:S02]  /*7110*/  ISETP.LT.OR P6, PT, R132, 0x21, P6 ;  /* 0x000000218400780c */ /* 0x000fe400037c1670 */
[----:B------:R-:W-:Y:S02]  /*7120*/  FMNMX.FTZ R6, R11, R6, !PT ;  /* 0x000000060b067209 */ /* 0x000fe40007810000 */
[----:B------:R-:W-:Y:S02]  /*7130*/  FMNMX.FTZ R4, R152, R5, !PT ;  /* 0x0000000598047209 */ /* 0x000fe40007810000 */
[----:B------:R-:W-:Y:S02]  /*7140*/  FSEL R217, R22, -INF , !P6 ;  /* 0xff80000016d97808 */ /* 0x000fe40007000000 */
[----:B------:R-:W-:Y:S02]  /*7150*/  ISETP.LT.OR P0, PT, R132, 0x22, P0 ;  /* 0x000000228400780c */ /* 0x000fe40000701670 */
[----:B------:R-:W-:Y:S02]  /*7160*/  FMNMX.FTZ R6, R215, R6, !PT ;  /* 0x00000006d7067209 */ /* 0x000fe40007810000 */
[----:B------:R-:W-:Y:S02]  /*7170*/  PLOP3.LUT P6, PT, PT, PT, UP2, 0x80, 0x0 ;  /* 0x000000000000781c */ /* 0x000fe40003fcf028 */
[----:B------:R-:W-:Y:S02]  /*7180*/  FMNMX.FTZ R5, R151, R4, !PT ;  /* 0x0000000497057209 */ /* 0x000fe40007810000 */
[----:B------:R-:W-:Y:S02]  /*7190*/  FSEL R159, R23, -INF , !P0 ;  /* 0xff800000179f7808 */ /* 0x000fe40004000000 */
[----:B------:R-:W-:Y:S01]  /*71a0*/  ISETP.GT.AND P6, PT, R0, 0x28, P6 ;  /* 0x000000280000780c */ /* 0x000fe200037c4270 */
[----:B------:R-:W-:Y:S01]  /*71b0*/  LDSM.16.MT88.4 R20, [R190+0x100] ;  /* 0x00010000be14783b */ /* 0x000fe20000004200 */
[----:B------:R-:W-:Y:S02]  /*71c0*/  FMNMX.FTZ R6, R171, R6, !PT ;  /* 0x00000006ab067209 */ /* 0x000fe40007810000 */
[----:B------:R-:W-:Y:S02]  /*71d0*/  PLOP3.LUT P0, PT, PT, PT, UP2, 0x80, 0x0 ;  /* 0x000000000000781c */ /* 0x000fe40003f0f028 */
[----:B------:R-:W-:Y:S02]  /*71e0*/  FMNMX.FTZ R5, R150, R5, !PT ;  /* 0x0000000596057209 */ /* 0x000fe40007810000 */
[----:B------:R-:W-:Y:S02]  /*71f0*/  FMNMX.FTZ R6, R143, R6, !PT ;  /* 0x000000068f067209 */ /* 0x000fe40007810000 */
[----:B------:R-:W-:Y:S02]  /*7200*/  ISETP.GT.AND P0, PT, R0, 0x29, P0 ;  /* 0x000000290000780c */ /* 0x000fe40000704270 */
[----:B------:R-:W-:Y:S02]  /*7210*/  ISETP.LT.OR P6, PT, R132, 0x29, P6 ;  /* 0x000000298400780c */ /* 0x000fe400037c1670 */
[----:B------:R-:W-:Y:S02]  /*7220*/  FMNMX.FTZ R5, R148, R5, !PT ;  /* 0x0000000594057209 */ /* 0x000fe40007810000 */
[----:B------:R-:W-:Y:S02]  /*7230*/  FSEL R157, R26, -INF , !P6 ;  /* 0xff8000001a9d7808 */ /* 0x000fe40007000000 */
[----:B------:R-:W-:Y:S02]  /*7240*/  FMNMX.FTZ R6, R141, R6, !PT ;  /* 0x000000068d067209 */ /* 0x000fe40007810000 */
[----:B------:R-:W-:Y:S02]  /*7250*/  ISETP.LT.OR P0, PT, R132, 0x2a, P0 ;  /* 0x0000002a8400780c */ /* 0x000fe40000701670 */
[----:B------:R-:W-:Y:S02]  /*7260*/  PLOP3.LUT P6, PT, PT, PT, UP2, 0x80, 0x0 ;  /* 0x000000000000781c */ /* 0x000fe40003fcf028 */
[----:B------:R-:W-:Y:S02]  /*7270*/  FMNMX.FTZ R4, R146, R5, !PT ;  /* 0x0000000592047209 */ /* 0x000fe40007810000 */
[----:B------:R-:W-:Y:S02]  /*7280*/  FSEL R155, R27, -INF , !P0 ;  /* 0xff8000001b9b7808 */ /* 0x000fe40004000000 */
[C---:B------:R-:W-:Y:S01]  /*7290*/  ISETP.GT.AND P6, PT, R0.reuse, 0x30, P6 ;  /* 0x000000300000780c */ /* 0x040fe200037c4270 */
[----:B------:R-:W1:Y:S01]  /*72a0*/  SHFL.BFLY PT, R5, R4, 0x2, 0x1f ;  /* 0x0c401f0004057f89 */ /* 0x000e6200000e0000 */
[----:B------:R-:W-:Y:S02]  /*72b0*/  FMNMX.FTZ R6, R217, R6, !PT ;  /* 0x00000006d9067209 */ /* 0x000fe40007810000 */
        /* <DEDUP_REMOVED lines=8> */
[----:B------:R-:W-:Y:S02]  /*7340*/  FSEL R147, R31, -INF , !P0 ;  /* 0xff8000001f937808 */ /* 0x000fe40004000000 */
[----:B------:R-:W-:Y:S01]  /*7350*/  FMNMX.FTZ R10, R155, R6, !PT ;  /* 0x000000069b0a7209 */ /* 0x000fe20007810000 */
[----:B------:R-:W-:Y:S01]  /*7360*/  LDSM.16.MT88.4 R28, [R189+0x100] ;  /* 0x00010000bd1c783b */ /* 0x000fe20000004200 */
[----:B------:R-:W-:Y:S02]  /*7370*/  ISETP.GT.AND P6, PT, R0, 0x38, P6 ;  /* 0x000000380000780c */ /* 0x000fe400037c4270 */
[----:B------:R-:W-:Y:S01]  /*7380*/  PLOP3.LUT P0, PT, PT, PT, UP2, 0x80, 0x0 ;  /* 0x000000000000781c */ /* 0x000fe20003f0f028 */
[----:B------:R-:W-:Y:S01]  /*7390*/  UISETP.GT.AND UP2, UPT, UR20, UR4, UPT ;  /* 0x000000041400728c */ /* 0x000fe2000bf44270 */
[----:B------:R-:W-:Y:S01]  /*73a0*/  ISETP.LT.OR P6, PT, R132, 0x39, P6 ;  /* 0x000000398400780c */ /* 0x000fe200037c1670 */
[----:B------:R-:W-:Y:S01]  /*73b0*/  UIADD3 UR20, UR20, -0x1, URZ ;  /* 0xffffffff14147890 */ /* 0x000fe2000fffe03f */
[----:B------:R-:W-:Y:S02]  /*73c0*/  ISETP.GT.AND P0, PT, R0, 0x39, P0 ;  /* 0x000000390000780c */ /* 0x000fe40000704270 */
[----:B------:R-:W-:Y:S02]  /*73d0*/  FMNMX.FTZ R0, R149, R10, !PT ;  /* 0x0000000a95007209 */ /* 0x000fe40007810000 */
[----:B------:R-:W-:Y:S02]  /*73e0*/  FSEL R145, R34, -INF , !P6 ;  /* 0xff80000022917808 */ /* 0x000fe40007000000 */
[----:B------:R-:W-:Y:S02]  /*73f0*/  FMNMX.FTZ R0, R147, R0, !PT ;  /* 0x0000000093007209 */ /* 0x000fe40007810000 */
[----:B------:R-:W-:Y:S02]  /*7400*/  ISETP.LT.OR P0, PT, R132, 0x3a, P0 ;  /* 0x0000003a8400780c */ /* 0x000fe40000701670 */
[----:B------:R-:W-:Y:S02]  /*7410*/  FMNMX.FTZ R0, R145, R0, !PT ;  /* 0x0000000091007209 */ /* 0x000fe40007810000 */
[----:B------:R-:W-:Y:S02]  /*7420*/  FSEL R133, R35, -INF , !P0 ;  /* 0xff80000023857808 */ /* 0x000fe40004000000 */
[----:B-1----:R-:W-:Y:S02]  /*7430*/  FMNMX.FTZ R6, R4, R5, !PT ;  /* 0x0000000504067209 */ /* 0x002fe40007810000 */
[----:B------:R-:W-:Y:S03]  /*7440*/  FMNMX.FTZ R4, R133, R0, !PT ;  /* 0x0000000085047209 */ /* 0x000fe60007810000 */
[----:B------:R-:W1:Y:S08]  /*7450*/  SHFL.BFLY PT, R15, R6, 0x1, 0x1f ;  /* 0x0c201f00060f7f89 */ /* 0x000e7000000e0000 */
[----:B------:R-:W2:Y:S01]  /*7460*/  SHFL.BFLY PT, R7, R4, 0x2, 0x1f ;  /* 0x0c401f0004077f89 */ /* 0x000ea200000e0000 */
[----:B-1----:R-:W-:Y:S04]  /*7470*/  FMNMX.FTZ R0, R6, R15, !PT ;  /* 0x0000000f06007209 */ /* 0x002fe80007810000 */
[C---:B------:R-:W-:Y:S01]  /*7480*/  FSETP.NEU.FTZ.AND P0, PT, R0.reuse, -INF , PT ;  /* 0xff8000000000780b */ /* 0x040fe20003f1d000 */
[----:B------:R-:W-:Y:S01]  /*7490*/  FMUL.FTZ R153, R0, c[0x0][0x2d0] ;  /* 0x0000b40000997a20 */ /* 0x000fe20000410000 */
[----:B--2---:R-:W-:Y:S04]  /*74a0*/  FMNMX.FTZ R5, R4, R7, !PT ;  /* 0x0000000704057209 */ /* 0x004fe80007810000 */
[----:B------:R-:W-:Y:S02]  /*74b0*/  FSEL R153, R153, RZ, P0 ;  /* 0x000000ff99997208 */ /* 0x000fe40000000000 */
[----:B------:R-:W-:Y:S01]  /*74c0*/  FSEL R4, R0, RZ, P0 ;  /* 0x000000ff00047208 */ /* 0x000fe20000000000 */
[----:B------:R-:W1:Y:S02]  /*74d0*/  SHFL.BFLY PT, R132, R5, 0x1, 0x1f ;  /* 0x0c201f0005847f89 */ /* 0x000e6400000e0000 */
[----:B------:R-:W-:Y:S02]  /*74e0*/  FFMA.FTZ R160, R138, c[0x0][0x2d0], -R153 ;  /* 0x0000b4008aa07a23 */ /* 0x000fe40000010899 */
[----:B------:R-:W-:Y:S02]  /*74f0*/  FADD.FTZ R3, -R4, R3 ;  /* 0x0000000304037221 */ /* 0x000fe40000010100 */
[--C-:B------:R-:W-:Y:S02]  /*7500*/  FFMA.FTZ R135, R136, c[0x0][0x2d0], -R153.reuse ;  /* 0x0000b40088877a23 */ /* 0x100fe40000010899 */
[--C-:B------:R-:W-:Y:S01]  /*7510*/  FFMA.FTZ R134, R134, c[0x0][0x2d0], -R153.reuse ;  /* 0x0000b40086867a23 */ /* 0x100fe20000010899 */
[----:B------:R-:W-:Y:S01]  /*7520*/  MUFU.EX2 R160, R160 ;  /* 0x000000a000a07308 */ /* 0x000fe20000000800 */
[--C-:B------:R-:W-:Y:S02]  /*7530*/  FFMA.FTZ R161, R8, c[0x0][0x2d0], -R153.reuse ;  /* 0x0000b40008a17a23 */ /* 0x100fe40000010899 */
[----:B------:R-:W-:Y:S02]  /*7540*/  FMUL.FTZ R6, R3, c[0x0][0x2d0] ;  /* 0x0000b40003067a20 */ /* 0x000fe40000410000 */
[--C-:B------:R-:W-:Y:S02]  /*7550*/  FFMA.FTZ R169, R140, c[0x0][0x2d0], -R153.reuse ;  /* 0x0000b4008ca97a23 */ /* 0x100fe40000010899 */
[--C-:B------:R-:W-:Y:S02]  /*7560*/  FFMA.FTZ R218, R158, c[0x0][0x2d0], -R153.reuse ;  /* 0x0000b4009eda7a23 */ /* 0x100fe40000010899 */
[--C-:B------:R-:W-:Y:S01]  /*7570*/  FFMA.FTZ R219, R156, c[0x0][0x2d0], -R153.reuse ;  /* 0x0000b4009cdb7a23 */ /* 0x100fe20000010899 */
[----:B------:R-:W2:Y:S01]  /*7580*/  MUFU.EX2 R135, R135 ;  /* 0x0000008700877308 */ /* 0x000ea20000000800 */
[--C-:B------:R-:W-:Y:S02]  /*7590*/  FFMA.FTZ R220, R154, c[0x0][0x2d0], -R153.reuse ;  /* 0x0000b4009adc7a23 */ /* 0x100fe40000010899 */
[--C-:B------:R-:W-:Y:S01]  /*75a0*/  FFMA.FTZ R221, R152, c[0x0][0x2d0], -R153.reuse ;  /* 0x0000b40098dd7a23 */ /* 0x100fe20000010899 */
[----:B-1----:R-:W-:Y:S01]  /*75b0*/  FMNMX.FTZ R132, R132, R5, !PT ;  /* 0x0000000584847209 */ /* 0x002fe20007810000 */
[--C-:B------:R-:W-:Y:S02]  /*75c0*/  FFMA.FTZ R225, R151, c[0x0][0x2d0], -R153.reuse ;  /* 0x0000b40097e17a23 */ /* 0x100fe40000010899 */
[--C-:B------:R-:W-:Y:S01]  /*75d0*/  FFMA.FTZ R226, R150, c[0x0][0x2d0], -R153.reuse ;  /* 0x0000b40096e27a23 */ /* 0x100fe20000010899 */
[C---:B------:R-:W-:Y:S01]  /*75e0*/  FSETP.NEU.FTZ.AND P0, PT, R132.reuse, -INF , PT ;  /* 0xff8000008400780b */ /* 0x040fe20003f1d000 */
[----:B------:R-:W-:Y:S01]  /*75f0*/  FMUL.FTZ R144, R132, c[0x0][0x2d0] ;  /* 0x0000b40084907a20 */ /* 0x000fe20000410000 */
[----:B------:R-:W-:Y:S01]  /*7600*/  MUFU.EX2 R134, R134 ;  /* 0x0000008600867308 */ /* 0x000fe20000000800 */
[--C-:B------:R-:W-:Y:S01]  /*7610*/  FFMA.FTZ R227, R148, c[0x0][0x2d0], -R153.reuse ;  /* 0x0000b40094e37a23 */ /* 0x100fe20000010899 */
[----:B------:R-:W-:Y:S01]  /*7620*/  FSEL R5, R132, RZ, P0 ;  /* 0x000000ff84057208 */ /* 0x000fe20000000000 */
[--C-:B------:R-:W-:Y:S01]  /*7630*/  FFMA.FTZ R166, R166, c[0x0][0x2d0], -R153.reuse ;  /* 0x0000b400a6a67a23 */ /* 0x100fe20000010899 */
[----:B------:R-:W-:Y:S01]  /*7640*/  FSEL R144, R144, RZ, P0 ;  /* 0x000000ff90907208 */ /* 0x000fe20000000000 */
[--C-:B------:R-:W-:Y:S01]  /*7650*/  FFMA.FTZ R167, R168, c[0x0][0x2d0], -R153.reuse ;  /* 0x0000b400a8a77a23 */ /* 0x100fe20000010899 */
[----:B------:R-:W-:Y:S01]  /*7660*/  PLOP3.LUT P0, PT, PT, PT, UP2, 0x80, 0x0 ;  /* 0x000000000000781c */ /* 0x000fe20003f0f028 */
[----:B------:R-:W-:Y:S02]  /*7670*/  FADD.FTZ R5, -R5, R2 ;  /* 0x0000000205057221 */ /* 0x000fe40000010100 */
[--C-:B------:R-:W-:Y:S01]  /*7680*/  FFMA.FTZ R164, R13, c[0x0][0x2d0], -R144.reuse ;  /* 0x0000b4000da47a23 */ /* 0x100fe20000010890 */
[----:B------:R-:W1:Y:S01]  /*7690*/  MUFU.EX2 R161, R161 ;  /* 0x000000a100a17308 */ /* 0x000e620000000800 */
[----:B------:R-:W3:Y:S01]  /*76a0*/  LDSM.16.MT88.4 R12, [R195+0x100] ;  /* 0x00010000c30c783b */ /* 0x000ee20000004200 */
[--C-:B------:R-:W-:Y:S01]  /*76b0*/  FFMA.FTZ R165, R17, c[0x0][0x2d0], -R144.reuse ;  /* 0x0000b40011a57a23 */ /* 0x100fe20000010890 */
[----:B--2---:R-:W-:Y:S01]  /*76c0*/  F2FP.BF16.PACK_AB R136, R135, R160 ;  /* 0x000000a08788723e */ /* 0x004fe200000010ff */
[--C-:B------:R-:W-:Y:S02]  /*76d0*/  FFMA.FTZ R163, R9, c[0x0][0x2d0], -R144.reuse ;  /* 0x0000b40009a37a23 */ /* 0x100fe40000010890 */
[--C-:B------:R-:W-:Y:S02]  /*76e0*/  FFMA.FTZ R162, R11, c[0x0][0x2d0], -R144.reuse ;  /* 0x0000b4000ba27a23 */ /* 0x100fe40000010890 */
[----:B------:R-:W-:Y:S02]  /*76f0*/  FMUL.FTZ R2, R5, c[0x0][0x2d0] ;  /* 0x0000b40005027a20 */ /* 0x000fe40000410000 */
[----:B------:R-:W2:Y:S01]  /*7700*/  MUFU.EX2 R3, R6 ;  /* 0x0000000600037308 */ /* 0x000ea20000000800 */
[--C-:B------:R-:W-:Y:S02]  /*7710*/  FFMA.FTZ R168, R142, c[0x0][0x2d0], -R153.reuse ;  /* 0x0000b4008ea87a23 */ /* 0x100fe40000010899 */
[--C-:B------:R-:W-:Y:S02]  /*7720*/  FFMA.FTZ R216, R141, c[0x0][0x2d0], -R144.reuse ;  /* 0x0000b4008dd87a23 */ /* 0x100fe40000010890 */
[--C-:B------:R-:W-:Y:S02]  /*7730*/  FFMA.FTZ R222, R159, c[0x0][0x2d0], -R144.reuse ;  /* 0x0000b4009fde7a23 */ /* 0x100fe40000010890 */
[--C-:B------:R-:W-:Y:S02]  /*7740*/  FFMA.FTZ R223, R157, c[0x0][0x2d0], -R144.reuse ;  /* 0x0000b4009ddf7a23 */ /* 0x100fe40000010890 */
[----:B------:R-:W-:Y:S01]  /*7750*/  LDSM.16.MT88.4 R156, [R195+0x5900] ;  /* 0x00590000c39c783b */ /* 0x000fe20000004200 */
[----:B------:R-:W-:Y:S01]  /*7760*/  MUFU.EX2 R165, R165 ;  /* 0x000000a500a57308 */ /* 0x000fe20000000800 */
[--C-:B------:R-:W-:Y:S02]  /*7770*/  FFMA.FTZ R224, R155, c[0x0][0x2d0], -R144.reuse ;  /* 0x0000b4009be07a23 */ /* 0x100fe40000010890 */
[--C-:B------:R-:W-:Y:S01]  /*7780*/  FFMA.FTZ R229, R149, c[0x0][0x2d0], -R144.reuse ;  /* 0x0000b40095e57a23 */ /* 0x100fe20000010890 */
[----:B-1----:R-:W-:Y:S01]  /*7790*/  F2FP.BF16.PACK_AB R138, R161, R134 ;  /* 0x00000086a18a723e */ /* 0x002fe200000010ff */
[--C-:B------:R-:W-:Y:S02]  /*77a0*/  FFMA.FTZ R230, R147, c[0x0][0x2d0], -R144.reuse ;  /* 0x0000b40093e67a23 */ /* 0x100fe40000010890 */
[----:B------:R-:W-:Y:S01]  /*77b0*/  LDSM.16.MT88.4 R148, [R189+0x3900] ;  /* 0x00390000bd94783b */ /* 0x000fe20000004200 */
[--C-:B------:R-:W-:Y:S02]  /*77c0*/  FFMA.FTZ R231, R145, c[0x0][0x2d0], -R144.reuse ;  /* 0x0000b40091e77a23 */ /* 0x100fe40000010890 */
[----:B------:R-:W1:Y:S01]  /*77d0*/  MUFU.EX2 R164, R164 ;  /* 0x000000a400a47308 */ /* 0x000e620000000800 */
[----:B------:R-:W-:Y:S02]  /*77e0*/  FFMA.FTZ R153, R146, c[0x0][0x2d0], -R153 ;  /* 0x0000b40092997a23 */ /* 0x000fe40000010899 */
[--C-:B------:R-:W-:Y:S02]  /*77f0*/  FFMA.FTZ R170, R215, c[0x0][0x2d0], -R144.reuse ;  /* 0x0000b400d7aa7a23 */ /* 0x100fe40000010890 */
[C---:B--2---:R-:W-:Y:S02]  /*7800*/  FMUL.FTZ R4, R3.reuse, R128 ;  /* 0x0000008003047220 */ /* 0x044fe40000410000 */
        /* <DEDUP_REMOVED lines=8> */
[----:B------:R-:W2:Y:S01]  /*7890*/  MUFU.EX2 R162, R162 ;  /* 0x000000a200a27308 */ /* 0x000ea20000000800 */
[C---:B------:R-:W-:Y:S02]  /*78a0*/  FMUL.FTZ R32, R3.reuse, R124 ;  /* 0x0000007c03207220 */ /* 0x040fe40000410000 */
[----:B------:R-:W-:Y:S01]  /*78b0*/  FMUL.FTZ R33, R3, R125 ;  /* 0x0000007d03217220 */ /* 0x000fe20000410000 */
[----:B-1----:R-:W-:Y:S01]  /*78c0*/  F2FP.BF16.PACK_AB R137, R164, R165 ;  /* 0x000000a5a489723e */ /* 0x002fe200000010ff */
[--C-:B------:R-:W-:Y:S02]  /*78d0*/  FFMA.FTZ R215, R143, c[0x0][0x2d0], -R144.reuse ;  /* 0x0000b4008fd77a23 */ /* 0x100fe40000010890 */
[----:B------:R-:W-:Y:S01]  /*78e0*/  LDSM.16.MT88.4 R140, [R189+0x2900] ;  /* 0x00290000bd8c783b */ /* 0x000fe20000004200 */
[C---:B------:R-:W-:Y:S02]  /*78f0*/  FMUL.FTZ R36, R3.reuse, R36 ;  /* 0x0000002403247220 */ /* 0x040fe40000410000 */
[----:B------:R-:W1:Y:S01]  /*7900*/  MUFU.EX2 R2, R2 ;  /* 0x0000000200027308 */ /* 0x000e620000000800 */
[C---:B------:R-:W-:Y:S02]  /*7910*/  FMUL.FTZ R37, R3.reuse, R37 ;  /* 0x0000002503257220 */ /* 0x040fe40000410000 */
[C---:B------:R-:W-:Y:S02]  /*7920*/  FMUL.FTZ R40, R3.reuse, R40 ;  /* 0x0000002803287220 */ /* 0x040fe40000410000 */
[C---:B------:R-:W-:Y:S02]  /*7930*/  FMUL.FTZ R41, R3.reuse, R41 ;  /* 0x0000002903297220 */ /* 0x040fe40000410000 */
[C---:B------:R-:W-:Y:S02]  /*7940*/  FMUL.FTZ R44, R3.reuse, R44 ;  /* 0x0000002c032c7220 */ /* 0x040fe40000410000 */
[C---:B------:R-:W-:Y:S01]  /*7950*/  FMUL.FTZ R45, R3.reuse, R45 ;  /* 0x0000002d032d7220 */ /* 0x040fe20000410000 */
[----:B------:R4:W-:Y:S01]  /*7960*/  MUFU.EX2 R228, R153 ;  /* 0x0000009900e47308 */ /* 0x0009e20000000800 */
[C---:B------:R-:W-:Y:S02]  /*7970*/  FMUL.FTZ R48, R3.reuse, R48 ;  /* 0x0000003003307220 */ /* 0x040fe40000410000 */
[C---:B------:R-:W-:Y:S01]  /*7980*/  FMUL.FTZ R49, R3.reuse, R49 ;  /* 0x0000003103317220 */ /* 0x040fe20000410000 */
[----:B--2---:R-:W-:Y:S01]  /*7990*/  F2FP.BF16.PACK_AB R139, R162, R163 ;  /* 0x000000a3a28b723e */ /* 0x004fe200000010ff */
[C---:B------:R-:W-:Y:S02]  /*79a0*/  FMUL.FTZ R52, R3.reuse, R52 ;  /* 0x0000003403347220 */ /* 0x040fe40000410000 */
[C---:B------:R-:W-:Y:S02]  /*79b0*/  FMUL.FTZ R53, R3.reuse, R53 ;  /* 0x0000003503357220 */ /* 0x040fe40000410000 */
[C---:B------:R-:W-:Y:S01]  /*79c0*/  FMUL.FTZ R56, R3.reuse, R56 ;  /* 0x0000003803387220 */ /* 0x040fe20000410000 */
[----:B------:R-:W-:Y:S01]  /*79d0*/  MUFU.EX2 R166, R166 ;  /* 0x000000a600a67308 */ /* 0x000fe20000000800 */
[C---:B------:R-:W-:Y:S02]  /*79e0*/  FMUL.FTZ R57, R3.reuse, R57 ;  /* 0x0000003903397220 */ /* 0x040fe40000410000 */
[C---:B------:R-:W-:Y:S02]  /*79f0*/  FMUL.FTZ R60, R3.reuse, R60 ;  /* 0x0000003c033c7220 */ /* 0x040fe40000410000 */
[C---:B-1----:R-:W-:Y:S02]  /*7a00*/  FMUL.FTZ R6, R2.reuse, R130 ;  /* 0x0000008202067220 */ /* 0x042fe40000410000 */
[C---:B------:R-:W-:Y:S02]  /*7a10*/  FMUL.FTZ R7, R2.reuse, R131 ;  /* 0x0000008302077220 */ /* 0x040fe40000410000 */
[----:B------:R-:W-:Y:S01]  /*7a20*/  LDSM.16.MT88.4 R128, [R190+0x2900] ;  /* 0x00290000be80783b */ /* 0x000fe20000004200 */
[C---:B------:R-:W-:Y:S01]  /*7a30*/  FMUL.FTZ R10, R2.reuse, R102 ;  /* 0x00000066020a7220 */ /* 0x040fe20000410000 */
[----:B------:R-:W1:Y:S01]  /*7a40*/  MUFU.EX2 R167, R167 ;  /* 0x000000a700a77308 */ /* 0x000e620000000800 */
[C---:B------:R-:W-:Y:S02]  /*7a50*/  FMUL.FTZ R11, R2.reuse, R103 ;  /* 0x00000067020b7220 */ /* 0x040fe40000410000 */
[C---:B---3--:R-:W-:Y:S03]  /*7a60*/  HMMA.16816.F32.BF16 R4, R136.reuse, R12, R4 ;  /* 0x0000000c8804723c */ /* 0x048fe60000041804 */
[----:B------:R-:W2:Y:S02]  /*7a70*/  LDSM.16.MT88.4 R100, [R188+0x100] ;  /* 0x00010000bc64783b */ /* 0x000ea40000004200 */
[C---:B------:R-:W-:Y:S02]  /*7a80*/  FMUL.FTZ R18, R2.reuse, R110 ;  /* 0x0000006e02127220 */ /* 0x040fe40000410000 */
[C---:B------:R-:W-:Y:S01]  /*7a90*/  FMUL.FTZ R12, R3.reuse, R104 ;  /* 0x00000068030c7220 */ /* 0x040fe20000410000 */
[C---:B------:R-:W-:Y:S01]  /*7aa0*/  HMMA.16816.F32.BF16 R8, R136.reuse, R14, R8 ;  /* 0x0000000e8808723c */ /* 0x040fe20000041808 */
[----:B------:R-:W-:Y:S02]  /*7ab0*/  MUFU.EX2 R168, R168 ;  /* 0x000000a800a87308 */ /* 0x000fe40000000800 */
[----:B----4-:R-:W-:Y:S01]  /*7ac0*/  LDSM.16.MT88.4 R152, [R188+0x3900] ;  /* 0x00390000bc98783b */ /* 0x010fe20000004200 */
[C---:B------:R-:W-:Y:S02]  /*7ad0*/  FMUL.FTZ R13, R3.reuse, R105 ;  /* 0x00000069030d7220 */ /* 0x040fe40000410000 */
[C---:B------:R-:W-:Y:S02]  /*7ae0*/  FMUL.FTZ R19, R2.reuse, R111 ;  /* 0x0000006f02137220 */ /* 0x040fe40000410000 */
[C---:B------:R-:W-:Y:S03]  /*7af0*/  FMUL.FTZ R14, R2.reuse, R106 ;  /* 0x0000006a020e7220 */ /* 0x040fe60000410000 */
[----:B------:R-:W-:Y:S01]  /*7b00*/  LDSM.16.MT88.4 R108, [R190+0x2100] ;  /* 0x00210000be6c783b */ /* 0x000fe20000004200 */
[C---:B------:R-:W-:Y:S01]  /*7b10*/  FMUL.FTZ R15, R2.reuse, R107 ;  /* 0x0000006b020f7220 */ /* 0x040fe20000410000 */
[----:B------:R-:W3:Y:S01]  /*7b20*/  MUFU.EX2 R169, R169 ;  /* 0x000000a900a97308 */ /* 0x000ee20000000800 */
[C---:B------:R-:W-:Y:S02]  /*7b30*/  FMUL.FTZ R26, R2.reuse, R118 ;  /* 0x00000076021a7220 */ /* 0x040fe40000410000 */
[C---:B------:R-:W-:Y:S02]  /*7b40*/  FMUL.FTZ R27, R2.reuse, R119 ;  /* 0x00000077021b7220 */ /* 0x040fe40000410000 */
[C---:B------:R-:W-:Y:S01]  /*7b50*/  FMUL.FTZ R34, R2.reuse, R126 ;  /* 0x0000007e02227220 */ /* 0x040fe20000410000 */
[C---:B------:R-:W-:Y:S01]  /*7b60*/  HMMA.16816.F32.BF16 R12, R136.reuse, R20, R12 ;  /* 0x00000014880c723c */ /* 0x040fe2000004180c */
[----:B------:R-:W4:Y:S02]  /*7b70*/  LDSM.16.MT88.4 R104, [R195+0x2100] ;  /* 0x00210000c368783b */ /* 0x000f240000004200 */
[C---:B------:R-:W-:Y:S01]  /*7b80*/  FMUL.FTZ R35, R2.reuse, R127 ;  /* 0x0000007f02237220 */ /* 0x040fe20000410000 */
[----:B------:R-:W-:Y:S01]  /*7b90*/  MUFU.EX2 R170, R170 ;  /* 0x000000aa00aa7308 */ /* 0x000fe20000000800 */
[C---:B------:R-:W-:Y:S02]  /*7ba0*/  FMUL.FTZ R38, R2.reuse, R38 ;  /* 0x0000002602267220 */ /* 0x040fe40000410000 */
[C---:B------:R-:W-:Y:S01]  /*7bb0*/  FMUL.FTZ R20, R3.reuse, R112 ;  /* 0x0000007003147220 */ /* 0x040fe20000410000 */
[C---:B------:R-:W-:Y:S01]  /*7bc0*/  HMMA.16816.F32.BF16 R16, R136.reuse, R22, R16 ;  /* 0x000000168810723c */ /* 0x040fe20000041810 */
[----:B------:R-:W-:Y:S03]  /*7bd0*/  LDSM.16.MT88.4 R116, [R190+0x900] ;  /* 0x00090000be74783b */ /* 0x000fe60000004200 */
[C---:B------:R-:W-:Y:S02]  /*7be0*/  FMUL.FTZ R21, R3.reuse, R113 ;  /* 0x0000007103157220 */ /* 0x040fe40000410000 */
[C---:B------:R-:W-:Y:S01]  /*7bf0*/  FMUL.FTZ R39, R2.reuse, R39 ;  /* 0x0000002702277220 */ /* 0x040fe20000410000 */
[----:B------:R-:W-:Y:S01]  /*7c00*/  MUFU.EX2 R215, R215 ;  /* 0x000000d700d77308 */ /* 0x000fe20000000800 */
[C---:B------:R-:W-:Y:S01]  /*7c10*/  FMUL.FTZ R22, R2.reuse, R114 ;  /* 0x0000007202167220 */ /* 0x040fe20000410000 */
[----:B------:R-:W-:Y:S03]  /*7c20*/  LDSM.16.MT88.4 R124, [R195+0x2900] ;  /* 0x00290000c37c783b */ /* 0x000fe60000004200 */
[C---:B------:R-:W-:Y:S02]  /*7c30*/  FMUL.FTZ R23, R2.reuse, R115 ;  /* 0x0000007302177220 */ /* 0x040fe40000410000 */
[C---:B------:R-:W-:Y:S02]  /*7c40*/  FMUL.FTZ R42, R2.reuse, R42 ;  /* 0x0000002a022a7220 */ /* 0x040fe40000410000 */
[C---:B------:R-:W-:Y:S01]  /*7c50*/  FMUL.FTZ R43, R2.reuse, R43 ;  /* 0x0000002b022b7220 */ /* 0x040fe20000410000 */
[----:B------:R-:W-:Y:S01]  /*7c60*/  LDSM.16.MT88.4 R112, [R195+0x900] ;  /* 0x00090000c370783b */ /* 0x000fe20000004200 */
[C---:B------:R-:W-:Y:S01]  /*7c70*/  FMUL.FTZ R46, R2.reuse, R46 ;  /* 0x0000002e022e7220 */ /* 0x040fe20000410000 */
[C---:B------:R-:W-:Y:S01]  /*7c80*/  HMMA.16816.F32.BF16 R20, R136.reuse, R28, R20 ;  /* 0x0000001c8814723c */ /* 0x040fe20000041814 */
[----:B------:R-:W5:Y:S02]  /*7c90*/  MUFU.EX2 R216, R216 ;  /* 0x000000d800d87308 */ /* 0x000f640000000800 */
[C---:B------:R-:W-:Y:S02]  /*7ca0*/  FMUL.FTZ R47, R2.reuse, R47 ;  /* 0x0000002f022f7220 */ /* 0x040fe40000410000 */
[C---:B------:R-:W-:Y:S02]  /*7cb0*/  FMUL.FTZ R50, R2.reuse, R50 ;  /* 0x0000003202327220 */ /* 0x040fe40000410000 */
[C---:B------:R-:W-:Y:S01]  /*7cc0*/  FMUL.FTZ R28, R3.reuse, R120 ;  /* 0x00000078031c7220 */ /* 0x040fe20000410000 */
[C---:B------:R-:W-:Y:S03]  /*7cd0*/  HMMA.16816.F32.BF16 R24, R136.reuse, R30, R24 ;  /* 0x0000001e8818723c */ /* 0x040fe60000041818 */
[----:B------:R-:W-:Y:S01]  /*7ce0*/  MUFU.EX2 R218, R218 ;  /* 0x000000da00da7308 */ /* 0x000fe20000000800 */
[C---:B------:R-:W-:Y:S02]  /*7cf0*/  FMUL.FTZ R29, R3.reuse, R121 ;  /* 0x00000079031d7220 */ /* 0x040fe40000410000 */
[C---:B------:R-:W-:Y:S02]  /*7d00*/  FMUL.FTZ R51, R2.reuse, R51 ;  /* 0x0000003302337220 */ /* 0x040fe40000410000 */
[C---:B------:R-:W-:Y:S04]  /*7d10*/  FMUL.FTZ R30, R2.reuse, R122 ;  /* 0x0000007a021e7220 */ /* 0x040fe80000410000 */
[C---:B------:R-:W-:Y:S01]  /*7d20*/  FMUL.FTZ R31, R2.reuse, R123 ;  /* 0x0000007b021f7220 */ /* 0x040fe20000410000 */
[----:B------:R-:W-:Y:S01]  /*7d30*/  MUFU.EX2 R219, R219 ;  /* 0x000000db00db7308 */ /* 0x000fe20000000800 */
[----:B------:R-:W-:Y:S01]  /*7d40*/  LDSM.16.MT88.4 R120, [R188+0x900] ;  /* 0x00090000bc78783b */ /* 0x000fe20000004200 */
[C---:B------:R-:W-:Y:S02]  /*7d50*/  FMUL.FTZ R54, R2.reuse, R54 ;  /* 0x0000003602367220 */ /* 0x040fe40000410000 */
[C---:B------:R-:W-:Y:S02]  /*7d60*/  FMUL.FTZ R55, R2.reuse, R55 ;  /* 0x0000003702377220 */ /* 0x040fe40000410000 */
[C---:B--2---:R-:W-:Y:S03]  /*7d70*/  HMMA.16816.F32.BF16 R28, R136.reuse, R100, R28 ;  /* 0x00000064881c723c */ /* 0x044fe6000004181c */
[C---:B------:R-:W-:Y:S01]  /*7d80*/  FMUL.FTZ R58, R2.reuse, R58 ;  /* 0x0000003a023a7220 */ /* 0x040fe20000410000 */
[----:B------:R-:W-:Y:S01]  /*7d90*/  MUFU.EX2 R220, R220 ;  /* 0x000000dc00dc7308 */ /* 0x000fe20000000800 */
[C---:B------:R-:W-:Y:S02]  /*7da0*/  FMUL.FTZ R59, R2.reuse, R59 ;  /* 0x0000003b023b7220 */ /* 0x040fe40000410000 */
[C---:B------:R-:W-:Y:S01]  /*7db0*/  FMUL.FTZ R61, R3.reuse, R61 ;  /* 0x0000003d033d7220 */ /* 0x040fe20000410000 */
[C---:B------:R-:W-:Y:S01]  /*7dc0*/  HMMA.16816.F32.BF16 R32, R136.reuse, R102, R32 ;  /* 0x000000668820723c */ /* 0x040fe20000041820 */
[----:B------:R-:W2:Y:S03]  /*7dd0*/  LDSM.16.MT88.4 R100, [R189+0x2100] ;  /* 0x00210000bd64783b */ /* 0x000ea60000004200 */
[C---:B------:R-:W-:Y:S02]  /*7de0*/  FMUL.FTZ R62, R2.reuse, R62 ;  /* 0x0000003e023e7220 */ /* 0x040fe40000410000 */
[C---:B------:R-:W-:Y:S01]  /*7df0*/  FMUL.FTZ R63, R2.reuse, R63 ;  /* 0x0000003f023f7220 */ /* 0x040fe20000410000 */
[----:B------:R-:W-:Y:S01]  /*7e00*/  MUFU.EX2 R221, R221 ;  /* 0x000000dd00dd7308 */ /* 0x000fe20000000800 */
[C---:B----4-:R-:W-:Y:S04]  /*7e10*/  HMMA.16816.F32.BF16 R36, R136.reuse, R104, R36 ;  /* 0x000000688824723c */ /* 0x050fe80000041824 */
[C---:B------:R-:W-:Y:S02]  /*7e20*/  FMUL.FTZ R64, R3.reuse, R64 ;  /* 0x0000004003407220 */ /* 0x040fe40000410000 */
[C---:B------:R-:W-:Y:S02]  /*7e30*/  FMUL.FTZ R65, R3.reuse, R65 ;  /* 0x0000004103417220 */ /* 0x040fe40000410000 */
[C---:B------:R-:W-:Y:S01]  /*7e40*/  HMMA.16816.F32.BF16 R40, R136.reuse, R106, R40 ;  /* 0x0000006a8828723c */ /* 0x040fe20000041828 */
[----:B------:R-:W4:Y:S01]  /*7e50*/  LDSM.16.MT88.4 R104, [R188+0x2100] ;  /* 0x00210000bc68783b */ /* 0x000f220000004200 */
[----:B------:R-:W-:Y:S02]  /*7e60*/  MUFU.EX2 R222, R222 ;  /* 0x000000de00de7308 */ /* 0x000fe40000000800 */
[C---:B------:R-:W-:Y:S02]  /*7e70*/  FMUL.FTZ R66, R2.reuse, R66 ;  /* 0x0000004202427220 */ /* 0x040fe40000410000 */
[C---:B------:R-:W-:Y:S02]  /*7e80*/  FMUL.FTZ R67, R2.reuse, R67 ;  /* 0x0000004302437220 */ /* 0x040fe40000410000 */
[C---:B------:R-:W-:Y:S04]  /*7e90*/  HMMA.16816.F32.BF16 R44, R136.reuse, R108, R44 ;  /* 0x0000006c882c723c */ /* 0x040fe8000004182c */
[C---:B------:R-:W-:Y:S01]  /*7ea0*/  FMUL.FTZ R68, R3.reuse, R68 ;  /* 0x0000004403447220 */ /* 0x040fe20000410000 */
[----:B------:R-:W-:Y:S01]  /*7eb0*/  MUFU.EX2 R223, R223 ;  /* 0x000000df00df7308 */ /* 0x000fe20000000800 */
[C---:B------:R-:W-:Y:S02]  /*7ec0*/  FMUL.FTZ R69, R3.reuse, R69 ;  /* 0x0000004503457220 */ /* 0x040fe40000410000 */
[C---:B------:R-:W-:Y:S01]  /*7ed0*/  HMMA.16816.F32.BF16 R48, R136.reuse, R110, R48 ;  /* 0x0000006e8830723c */ /* 0x040fe20000041830 */
[----:B------:R-:W1:Y:S03]  /*7ee0*/  LDSM.16.MT88.4 R108, [R195+0x4100] ;  /* 0x00410000c36c783b */ /* 0x000e660000004200 */
[C---:B------:R-:W-:Y:S02]  /*7ef0*/  FMUL.FTZ R70, R2.reuse, R70 ;  /* 0x0000004602467220 */ /* 0x040fe40000410000 */
[C---:B------:R-:W-:Y:S01]  /*7f00*/  FMUL.FTZ R71, R2.reuse, R71 ;  /* 0x0000004702477220 */ /* 0x040fe20000410000 */
[----:B------:R-:W-:Y:S01]  /*7f10*/  MUFU.EX2 R224, R224 ;  /* 0x000000e000e07308 */ /* 0x000fe20000000800 */
[C---:B------:R-:W-:Y:S01]  /*7f20*/  FMUL.FTZ R72, R3.reuse, R72 ;  /* 0x0000004803487220 */ /* 0x040fe20000410000 */
[C---:B--2---:R-:W-:Y:S03]  /*7f30*/  HMMA.16816.F32.BF16 R52, R136.reuse, R100, R52 ;  /* 0x000000648834723c */ /* 0x044fe60000041834 */
[C---:B------:R-:W-:Y:S02]  /*7f40*/  FMUL.FTZ R73, R3.reuse, R73 ;  /* 0x0000004903497220 */ /* 0x040fe40000410000 */
[C---:B------:R-:W-:Y:S02]  /*7f50*/  FMUL.FTZ R74, R2.reuse, R74 ;  /* 0x0000004a024a7220 */ /* 0x040fe40000410000 */
[C---:B------:R-:W-:Y:S01]  /*7f60*/  FMUL.FTZ R75, R2.reuse, R75 ;  /* 0x0000004b024b7220 */ /* 0x040fe20000410000 */
[C---:B------:R-:W-:Y:S01]  /*7f70*/  HMMA.16816.F32.BF16 R56, R136.reuse, R102, R56 ;  /* 0x000000668838723c */ /* 0x040fe20000041838 */
[----:B------:R-:W2:Y:S01]  /*7f80*/  LDSM.16.MT88.4 R100, [R190+0x4100] ;  /* 0x00410000be64783b */ /* 0x000ea20000004200 */
[----:B------:R-:W-:Y:S02]  /*7f90*/  MUFU.EX2 R225, R225 ;  /* 0x000000e100e17308 */ /* 0x000fe40000000800 */
[C---:B------:R-:W-:Y:S02]  /*7fa0*/  FMUL.FTZ R76, R3.reuse, R76 ;  /* 0x0000004c034c7220 */ /* 0x040fe40000410000 */
[C---:B------:R-:W-:Y:S02]  /*7fb0*/  FMUL.FTZ R77, R3.reuse, R77 ;  /* 0x0000004d034d7220 */ /* 0x040fe40000410000 */
[C---:B----4-:R-:W-:Y:S04]  /*7fc0*/  HMMA.16816.F32.BF16 R60, R136.reuse, R104, R60 ;  /* 0x00000068883c723c */ /* 0x050fe8000004183c */
[C---:B------:R-:W-:Y:S01]  /*7fd0*/  FMUL.FTZ R78, R2.reuse, R78 ;  /* 0x0000004e024e7220 */ /* 0x040fe20000410000 */
[----:B------:R-:W-:Y:S01]  /*7fe0*/  MUFU.EX2 R226, R226 ;  /* 0x000000e200e27308 */ /* 0x000fe20000000800 */
[C---:B------:R-:W-:Y:S02]  /*7ff0*/  FMUL.FTZ R79, R2.reuse, R79 ;  /* 0x0000004f024f7220 */ /* 0x040fe40000410000 */
[C---:B------:R-:W-:Y:S01]  /*8000*/  HMMA.16816.F32.BF16 R64, R136.reuse, R106, R64 ;  /* 0x0000006a8840723c */ /* 0x040fe20000041840 */
[----:B------:R-:W4:Y:S03]  /*8010*/  LDSM.16.MT88.4 R104, [R189+0x4100] ;  /* 0x00410000bd68783b */ /* 0x000f260000004200 */
[C---:B------:R-:W-:Y:S02]  /*8020*/  FMUL.FTZ R80, R3.reuse, R80 ;  /* 0x0000005003507220 */ /* 0x040fe40000410000 */
[C---:B------:R-:W-:Y:S01]  /*8030*/  FMUL.FTZ R81, R3.reuse, R81 ;  /* 0x0000005103517220 */ /* 0x040fe20000410000 */
[----:B------:R-:W-:Y:S01]  /*8040*/  MUFU.EX2 R227, R227 ;  /* 0x000000e300e37308 */ /* 0x000fe20000000800 */
[C---:B-1----:R-:W-:Y:S04]  /*8050*/  HMMA.16816.F32.BF16 R68, R136.reuse, R108, R68 ;  /* 0x0000006c8844723c */ /* 0x042fe80000041844 */
[C---:B------:R-:W-:Y:S02]  /*8060*/  FMUL.FTZ R82, R2.reuse, R82 ;  /* 0x0000005202527220 */ /* 0x040fe40000410000 */
[C---:B------:R-:W-:Y:S02]  /*8070*/  FMUL.FTZ R83, R2.reuse, R83 ;  /* 0x0000005302537220 */ /* 0x040fe40000410000 */
[C---:B------:R-:W-:Y:S01]  /*8080*/  HMMA.16816.F32.BF16 R72, R136.reuse, R110, R72 ;  /* 0x0000006e8848723c */ /* 0x040fe20000041848 */
[----:B------:R-:W1:Y:S01]  /*8090*/  LDSM.16.MT88.4 R108, [R188+0x4100] ;  /* 0x00410000bc6c783b */ /* 0x000e620000004200 */
[----:B------:R-:W-:Y:S02]  /*80a0*/  MUFU.EX2 R229, R229 ;  /* 0x000000e500e57308 */ /* 0x000fe40000000800 */
[C---:B------:R-:W-:Y:S02]  /*80b0*/  FMUL.FTZ R84, R3.reuse, R84 ;  /* 0x0000005403547220 */ /* 0x040fe40000410000 */
[----:B------:R-:W-:Y:S02]  /*80c0*/  FMUL.FTZ R85, R3, R85 ;  /* 0x0000005503557220 */ /* 0x000fe40000410000 */
[C---:B------:R-:W-:Y:S01]  /*80d0*/  FMUL.FTZ R86, R2.reuse, R86 ;  /* 0x0000005602567220 */ /* 0x040fe20000410000 */
[C---:B--2---:R-:W-:Y:S03]  /*80e0*/  HMMA.16816.F32.BF16 R76, R136.reuse, R100, R76 ;  /* 0x00000064884c723c */ /* 0x044fe6000004184c */
[C---:B------:R-:W-:Y:S01]  /*80f0*/  FMUL.FTZ R87, R2.reuse, R87 ;  /* 0x0000005702577220 */ /* 0x040fe20000410000 */
[----:B------:R-:W-:Y:S01]  /*8100*/  MUFU.EX2 R230, R230 ;  /* 0x000000e600e67308 */ /* 0x000fe20000000800 */
[--C-:B------:R-:W-:Y:S02]  /*8110*/  FFMA.FTZ R171, R171, c[0x0][0x2d0], -R144.reuse ;  /* 0x0000b400abab7a23 */ /* 0x100fe40000010890 */
[C---:B------:R-:W-:Y:S01]  /*8120*/  FMUL.FTZ R88, R3.reuse, R88 ;  /* 0x0000005803587220 */ /* 0x040fe20000410000 */
[C---:B------:R-:W-:Y:S04]  /*8130*/  HMMA.16816.F32.BF16 R80, R136.reuse, R102, R80 ;  /* 0x000000668850723c */ /* 0x040fe80000041850 */
[----:B------:R-:W-:Y:S01]  /*8140*/  FMUL.FTZ R89, R3, R89 ;  /* 0x0000005903597220 */ /* 0x000fe20000410000 */
[----:B------:R-:W-:Y:S01]  /*8150*/  F2FP.BF16.PACK_AB R100, R167, R166 ;  /* 0x000000a6a764723e */ /* 0x000fe200000010ff */
[C---:B------:R-:W-:Y:S01]  /*8160*/  FMUL.FTZ R90, R2.reuse, R90 ;  /* 0x0000005a025a7220 */ /* 0x040fe20000410000 */
[----:B---3--:R-:W-:Y:S01]  /*8170*/  F2FP.BF16.PACK_AB R102, R169, R168 ;  /* 0x000000a8a966723e */ /* 0x008fe200000010ff */
[C---:B----4-:R-:W-:Y:S01]  /*8180*/  HMMA.16816.F32.BF16 R84, R136.reuse, R104, R84 ;  /* 0x000000688854723c */ /* 0x050fe20000041854 */
[----:B------:R-:W2:Y:S03]  /*8190*/  MUFU.EX2 R171, R171 ;  /* 0x000000ab00ab7308 */ /* 0x000ea60000000800 */
[----:B------:R-:W-:Y:S01]  /*81a0*/  FMUL.FTZ R91, R2, R91 ;  /* 0x0000005b025b7220 */ /* 0x000fe20000410000 */
[----:B-----5:R-:W-:Y:S01]  /*81b0*/  F2FP.BF16.PACK_AB R103, R216, R215 ;  /* 0x000000d7d867723e */ /* 0x020fe200000010ff */
[C---:B------:R-:W-:Y:S02]  /*81c0*/  FMUL.FTZ R92, R3.reuse, R92 ;  /* 0x0000005c035c7220 */ /* 0x040fe40000410000 */
[C---:B------:R-:W-:Y:S03]  /*81d0*/  FMUL.FTZ R93, R3.reuse, R93 ;  /* 0x0000005d035d7220 */ /* 0x040fe60000410000 */
[C---:B------:R-:W-:Y:S01]  /*81e0*/  HMMA.16816.F32.BF16 R88, R136.reuse, R106, R88 ;  /* 0x0000006a8858723c */ /* 0x040fe20000041858 */
[----:B------:R-:W3:Y:S01]  /*81f0*/  LDSM.16.MT88.4 R104, [R189+0x900] ;  /* 0x00090000bd68783b */ /* 0x000ee20000004200 */
[----:B------:R-:W-:Y:S01]  /*8200*/  MUFU.EX2 R231, R231 ;  /* 0x000000e700e77308 */ /* 0x000fe20000000800 */
[C---:B------:R-:W-:Y:S02]  /*8210*/  FMUL.FTZ R94, R2.reuse, R94 ;  /* 0x0000005e025e7220 */ /* 0x040fe40000410000 */
[C---:B------:R-:W-:Y:S02]  /*8220*/  FMUL.FTZ R95, R2.reuse, R95 ;  /* 0x0000005f025f7220 */ /* 0x040fe40000410000 */
[C---:B------:R-:W-:Y:S02]  /*8230*/  FMUL.FTZ R96, R3.reuse, R96 ;  /* 0x0000006003607220 */ /* 0x040fe40000410000 */
[----:B------:R-:W-:Y:S03]  /*8240*/  FMUL.FTZ R97, R3, R97 ;  /* 0x0000006103617220 */ /* 0x000fe60000410000 */
[C---:B-1----:R-:W-:Y:S03]  /*8250*/  HMMA.16816.F32.BF16 R92, R136.reuse, R108, R92 ;  /* 0x0000006c885c723c */ /* 0x042fe6000004185c */
[C---:B------:R-:W-:Y:S01]  /*8260*/  FMUL.FTZ R98, R2.reuse, R98 ;  /* 0x0000006202627220 */ /* 0x040fe20000410000 */
[----:B--2---:R-:W-:Y:S01]  /*8270*/  F2FP.BF16.PACK_AB R101, R171, R170 ;  /* 0x000000aaab65723e */ /* 0x004fe200000010ff */
[C---:B------:R-:W-:Y:S02]  /*8280*/  FMUL.FTZ R99, R2.reuse, R99 ;  /* 0x0000006302637220 */ /* 0x040fe40000410000 */
[--C-:B------:R-:W-:Y:S02]  /*8290*/  FFMA.FTZ R217, R217, c[0x0][0x2d0], -R144.reuse ;  /* 0x0000b400d9d97a23 */ /* 0x100fe40000010890 */
[----:B------:R-:W-:Y:S03]  /*82a0*/  FFMA.FTZ R144, R133, c[0x0][0x2d0], -R144 ;  /* 0x0000b40085907a23 */ /* 0x000fe60000010890 */
[----:B------:R-:W-:Y:S01]  /*82b0*/  HMMA.16816.F32.BF16 R96, R136, R110, R96 ;  /* 0x0000006e8860723c */ /* 0x000fe20000041860 */
[----:B------:R-:W1:Y:S01]  /*82c0*/  LDSM.16.MT88.4 R108, [R188+0x2900] ;  /* 0x00290000bc6c783b */ /* 0x000e620000004200 */
[----:B------:R2:W-:Y:S01]  /*82d0*/  MUFU.EX2 R232, R144 ;  /* 0x0000009000e87308 */ /* 0x0005e20000000800 */
[----:B------:R-:W-:Y:S02]  /*82e0*/  FFMA.FTZ R160, R3, R206, R160 ;  /* 0x000000ce03a07223 */ /* 0x000fe400000100a0 */
[----:B------:R-:W-:Y:S02]  /*82f0*/  FFMA.FTZ R165, R2, R207, R165 ;  /* 0x000000cf02a57223 */ /* 0x000fe400000100a5 */
[----:B------:R-:W-:Y:S01]  /*8300*/  FADD.FTZ R135, R135, R160 ;  /* 0x000000a087877221 */ /* 0x000fe20000010000 */
[C---:B------:R-:W-:Y:S01]  /*8310*/  HMMA.16816.F32.BF16 R4, R100.reuse, R112, R4 ;  /* 0x000000706404723c */ /* 0x040fe20000041804 */
[----:B------:R-:W-:Y:S03]  /*8320*/  LDSM.16.MT88.4 R136, [R189+0x3100] ;  /* 0x00310000bd88783b */ /* 0x000fe60000004200 */
[----:B------:R-:W4:Y:S01]  /*8330*/  MUFU.EX2 R217, R217 ;  /* 0x000000d900d97308 */ /* 0x000f220000000800 */
[----:B------:R-:W-:Y:S02]  /*8340*/  FADD.FTZ R164, R164, R165 ;  /* 0x000000a5a4a47221 */ /* 0x000fe40000010000 */
[----:B------:R-:W-:Y:S01]  /*8350*/  FADD.FTZ R134, R134, R135 ;  /* 0x0000008786867221 */ /* 0x000fe20000010000 */
[C---:B------:R-:W-:Y:S01]  /*8360*/  HMMA.16816.F32.BF16 R8, R100.reuse, R114, R8 ;  /* 0x000000726408723c */ /* 0x040fe20000041808 */
[----:B------:R-:W-:Y:S03]  /*8370*/  LDSM.16.MT88.4 R112, [R190+0x4900] ;  /* 0x00490000be70783b */ /* 0x000fe60000004200 */
[----:B------:R-:W-:Y:S02]  /*8380*/  FADD.FTZ R3, R163, R164 ;  /* 0x000000a4a3037221 */ /* 0x000fe40000010000 */
[----:B------:R-:W-:Y:S02]  /*8390*/  FADD.FTZ R161, R161, R134 ;  /* 0x00000086a1a17221 */ /* 0x000fe40000010000 */
[C---:B------:R-:W-:Y:S01]  /*83a0*/  HMMA.16816.F32.BF16 R12, R100.reuse, R116, R12 ;  /* 0x00000074640c723c */ /* 0x040fe2000004180c */
[----:B--2---:R-:W-:Y:S03]  /*83b0*/  LDSM.16.MT88.4 R144, [R190+0x3900] ;  /* 0x00390000be90783b */ /* 0x004fe60000004200 */
[----:B------:R-:W-:Y:S02]  /*83c0*/  FADD.FTZ R3, R162, R3 ;  /* 0x00000003a2037221 */ /* 0x000fe40000010000 */
[----:B------:R-:W-:Y:S02]  /*83d0*/  FADD.FTZ R166, R166, R161 ;  /* 0x000000a1a6a67221 */ /* 0x000fe40000010000 */
[C---:B------:R-:W-:Y:S01]  /*83e0*/  HMMA.16816.F32.BF16 R16, R100.reuse, R118, R16 ;  /* 0x000000766410723c */ /* 0x040fe20000041810 */
[----:B------:R-:W-:Y:S03]  /*83f0*/  LDSM.16.MT88.4 R116, [R189+0x4900] ;  /* 0x00490000bd74783b */ /* 0x000fe60000004200 */
[----:B------:R-:W-:Y:S01]  /*8400*/  FADD.FTZ R2, R170, R3 ;  /* 0x00000003aa027221 */ /* 0x000fe20000010000 */
[----:B------:R-:W-:Y:S01]  /*8410*/  MOV R3, R0 ;  /* 0x0000000000037202 */ /* 0x000fe20000000f00 */
[----:B------:R-:W-:Y:S02]  /*8420*/  FADD.FTZ R167, R167, R166 ;  /* 0x000000a6a7a77221 */ /* 0x000fe40000010000 */
[C---:B---3--:R-:W-:Y:S04]  /*8430*/  HMMA.16816.F32.BF16 R20, R100.reuse, R104, R20 ;  /* 0x000000686414723c */ /* 0x048fe80000041814 */
[----:B------:R-:W-:Y:S02]  /*8440*/  FADD.FTZ R2, R171, R2 ;  /* 0x00000002ab027221 */ /* 0x000fe40000010000 */
[----:B------:R-:W-:Y:S02]  /*8450*/  FADD.FTZ R168, R168, R167 ;  /* 0x000000a7a8a87221 */ /* 0x000fe40000010000 */
[C---:B------:R-:W-:Y:S01]  /*8460*/  HMMA.16816.F32.BF16 R24, R100.reuse, R106, R24 ;  /* 0x0000006a6418723c */ /* 0x040fe20000041818 */
[----:B------:R-:W2:Y:S03]  /*8470*/  LDSM.16.MT88.4 R104, [R195+0x4900] ;  /* 0x00490000c368783b */ /* 0x000ea60000004200 */
[----:B------:R-:W-:Y:S01]  /*8480*/  FADD.FTZ R215, R215, R2 ;  /* 0x00000002d7d77221 */ /* 0x000fe20000010000 */
[----:B------:R-:W-:Y:S01]  /*8490*/  MOV R2, R132 ;  /* 0x0000008400027202 */ /* 0x000fe20000000f00 */
[----:B------:R-:W-:Y:S02]  /*84a0*/  FADD.FTZ R169, R169, R168 ;  /* 0x000000a8a9a97221 */ /* 0x000fe40000010000 */
[C---:B------:R-:W-:Y:S04]  /*84b0*/  HMMA.16816.F32.BF16 R28, R100.reuse, R120, R28 ;  /* 0x00000078641c723c */ /* 0x040fe8000004181c */
[----:B------:R-:W-:Y:S04]  /*84c0*/  FADD.FTZ R216, R216, R215 ;  /* 0x000000d7d8d87221 */ /* 0x000fe80000010000 */
        /* <DEDUP_REMOVED lines=19> */
[----:B------:R-:W3:Y:S07]  /*8600*/  LDSM.16.MT88.4 R112, [R189+0x1100] ;  /* 0x00110000bd70783b */ /* 0x000eee0000004200 */
[C---:B------:R-:W-:Y:S08]  /*8610*/  HMMA.16816.F32.BF16 R84, R100.reuse, R116, R84 ;  /* 0x000000746454723c */ /* 0x040ff00000041854 */
[C---:B------:R-:W-:Y:S01]  /*8620*/  HMMA.16816.F32.BF16 R88, R100.reuse, R118, R88 ;  /* 0x000000766458723c */ /* 0x040fe20000041858 */
[----:B------:R-:W5:Y:S07]  /*8630*/  LDSM.16.MT88.4 R116, [R195+0x3100] ;  /* 0x00310000c374783b */ /* 0x000f6e0000004200 */
[C---:B-1----:R-:W-:Y:S08]  /*8640*/  HMMA.16816.F32.BF16 R92, R100.reuse, R108, R92 ;  /* 0x0000006c645c723c */ /* 0x042ff0000004185c */
[----:B------:R-:W-:Y:S01]  /*8650*/  HMMA.16816.F32.BF16 R96, R100, R110, R96 ;  /* 0x0000006e6460723c */ /* 0x000fe20000041860 */
[----:B------:R-:W-:Y:S06]  /*8660*/  LDSM.16.MT88.4 R108, [R195+0x5100] ;  /* 0x00510000c36c783b */ /* 0x000fec0000004200 */
[----:B------:R-:W-:Y:S01]  /*8670*/  F2FP.BF16.PACK_AB R100, R219, R218 ;  /* 0x000000dadb64723e */ /* 0x000fe200000010ff */
[----:B------:R-:W-:Y:S01]  /*8680*/  FADD.FTZ R218, R218, R169 ;  /* 0x000000a9dada7221 */ /* 0x000fe20000010000 */
[----:B------:R-:W-:Y:S03]  /*8690*/  F2FP.BF16.PACK_AB R102, R221, R220 ;  /* 0x000000dcdd66723e */ /* 0x000fe600000010ff */
[----:B----4-:R-:W-:Y:S01]  /*86a0*/  F2FP.BF16.PACK_AB R101, R222, R217 ;  /* 0x000000d9de65723e */ /* 0x010fe200000010ff */
[----:B------:R-:W-:Y:S01]  /*86b0*/  FADD.FTZ R217, R217, R216 ;  /* 0x000000d8d9d97221 */ /* 0x000fe20000010000 */
[----:B------:R-:W-:Y:S01]  /*86c0*/  F2FP.BF16.PACK_AB R103, R224, R223 ;  /* 0x000000dfe067723e */ /* 0x000fe200000010ff */
[----:B------:R-:W-:Y:S02]  /*86d0*/  FADD.FTZ R219, R219, R218 ;  /* 0x000000dadbdb7221 */ /* 0x000fe40000010000 */
[----:B------:R-:W-:Y:S02]  /*86e0*/  FADD.FTZ R222, R222, R217 ;  /* 0x000000d9dede7221 */ /* 0x000fe40000010000 */
[----:B------:R-:W-:Y:S02]  /*86f0*/  FADD.FTZ R220, R220, R219 ;  /* 0x000000dbdcdc7221 */ /* 0x000fe40000010000 */
[C---:B--2---:R-:W-:Y:S03]  /*8700*/  HMMA.16816.F32.BF16 R4, R100.reuse, R104, R4 ;  /* 0x000000686404723c */ /* 0x044fe60000041804 */
[----:B------:R-:W-:Y:S02]  /*8710*/  FADD.FTZ R223, R223, R222 ;  /* 0x000000dedfdf7221 */ /* 0x000fe40000010000 */
[----:B------:R-:W-:Y:S02]  /*8720*/  FADD.FTZ R220, R221, R220 ;  /* 0x000000dcdddc7221 */ /* 0x000fe40000010000 */
[----:B------:R-:W-:Y:S01]  /*8730*/  FADD.FTZ R224, R224, R223 ;  /* 0x000000dfe0e07221 */ /* 0x000fe20000010000 */
[C---:B------:R-:W-:Y:S01]  /*8740*/  HMMA.16816.F32.BF16 R8, R100.reuse, R106, R8 ;  /* 0x0000006a6408723c */ /* 0x040fe20000041808 */
[----:B------:R-:W1:Y:S07]  /*8750*/  LDSM.16.MT88.4 R104, [R188+0x3100] ;  /* 0x00310000bc68783b */ /* 0x000e6e0000004200 */
[C---:B------:R-:W-:Y:S08]  /*8760*/  HMMA.16816.F32.BF16 R12, R100.reuse, R120, R12 ;  /* 0x00000078640c723c */ /* 0x040ff0000004180c */
[C---:B------:R-:W-:Y:S08]  /*8770*/  HMMA.16816.F32.BF16 R16, R100.reuse, R122, R16 ;  /* 0x0000007a6410723c */ /* 0x040ff00000041810 */
[C---:B---3--:R-:W-:Y:S08]  /*8780*/  HMMA.16816.F32.BF16 R20, R100.reuse, R112, R20 ;  /* 0x000000706414723c */ /* 0x048ff00000041814 */
[C---:B------:R-:W-:Y:S01]  /*8790*/  HMMA.16816.F32.BF16 R24, R100.reuse, R114, R24 ;  /* 0x000000726418723c */ /* 0x040fe20000041818 */
[----:B------:R-:W2:Y:S07]  /*87a0*/  LDSM.16.MT88.4 R112, [R190+0x5100] ;  /* 0x00510000be70783b */ /* 0x000eae0000004200 */
[C---:B------:R-:W-:Y:S08]  /*87b0*/  HMMA.16816.F32.BF16 R28, R100.reuse, R124, R28 ;  /* 0x0000007c641c723c */ /* 0x040ff0000004181c */
[C---:B------:R-:W-:Y:S01]  /*87c0*/  HMMA.16816.F32.BF16 R32, R100.reuse, R126, R32 ;  /* 0x0000007e6420723c */ /* 0x040fe20000041820 */
[----:B------:R-:W-:Y:S07]  /*87d0*/  LDSM.16.MT88.4 R124, [R188+0x1900] ;  /* 0x00190000bc7c783b */ /* 0x000fee0000004200 */
[C---:B-----5:R-:W-:Y:S08]  /*87e0*/  HMMA.16816.F32.BF16 R36, R100.reuse, R116, R36 ;  /* 0x000000746424723c */ /* 0x060ff00000041824 */
[C---:B------:R-:W-:Y:S01]  /*87f0*/  HMMA.16816.F32.BF16 R40, R100.reuse, R118, R40 ;  /* 0x000000766428723c */ /* 0x040fe20000041828 */
[----:B------:R-:W3:Y:S07]  /*8800*/  LDSM.16.MT88.4 R116, [R189+0x5100] ;  /* 0x00510000bd74783b */ /* 0x000eee0000004200 */
[C---:B------:R-:W-:Y:S08]  /*8810*/  HMMA.16816.F32.BF16 R44, R100.reuse, R128, R44 ;  /* 0x00000080642c723c */ /* 0x040ff0000004182c */
[C---:B------:R-:W-:Y:S08]  /*8820*/  HMMA.16816.F32.BF16 R48, R100.reuse, R130, R48 ;  /* 0x000000826430723c */ /* 0x040ff00000041830 */
[C---:B------:R-:W-:Y:S07]  /*8830*/  HMMA.16816.F32.BF16 R52, R100.reuse, R136, R52 ;  /* 0x000000886434723c */ /* 0x040fee0000041834 */
[----:B------:R-:W-:Y:S01]  /*8840*/  F2FP.BF16.PACK_AB R136, R226, R225 ;  /* 0x000000e1e288723e */ /* 0x000fe200000010ff */
[C---:B------:R-:W-:Y:S04]  /*8850*/  HMMA.16816.F32.BF16 R56, R100.reuse, R138, R56 ;  /* 0x0000008a6438723c */ /* 0x040fe80000041838 */
[----:B------:R-:W-:Y:S01]  /*8860*/  F2FP.BF16.PACK_AB R137, R230, R229 ;  /* 0x000000e5e689723e */ /* 0x000fe200000010ff */
[----:B------:R-:W-:Y:S02]  /*8870*/  FADD.FTZ R225, R225, R220 ;  /* 0x000000dce1e17221 */ /* 0x000fe40000010000 */
[----:B------:R-:W-:Y:S01]  /*8880*/  F2FP.BF16.PACK_AB R138, R228, R227 ;  /* 0x000000e3e48a723e */ /* 0x000fe200000010ff */
[C---:B-1----:R-:W-:Y:S04]  /*8890*/  HMMA.16816.F32.BF16 R60, R100.reuse, R104, R60 ;  /* 0x00000068643c723c */ /* 0x042fe8000004183c */
[----:B------:R-:W-:Y:S01]  /*88a0*/  F2FP.BF16.PACK_AB R139, R232, R231 ;  /* 0x000000e7e88b723e */ /* 0x000fe200000010ff */
[----:B------:R-:W-:Y:S02]  /*88b0*/  FADD.FTZ R229, R229, R224 ;  /* 0x000000e0e5e57221 */ /* 0x000fe40000010000 */
[----:B------:R-:W-:Y:S01]  /*88c0*/  FADD.FTZ R226, R226, R225 ;  /* 0x000000e1e2e27221 */ /* 0x000fe20000010000 */
[C---:B------:R-:W-:Y:S01]  /*88d0*/  HMMA.16816.F32.BF16 R64, R100.reuse, R106, R64 ;  /* 0x0000006a6440723c */ /* 0x040fe20000041840 */
[----:B------:R-:W1:Y:S03]  /*88e0*/  LDSM.16.MT88.4 R104, [R188+0x5100] ;  /* 0x00510000bc68783b */ /* 0x000e660000004200 */
[----:B------:R-:W-:Y:S02]  /*88f0*/  FADD.FTZ R230, R230, R229 ;  /* 0x000000e5e6e67221 */ /* 0x000fe40000010000 */
[----:B------:R-:W-:Y:S02]  /*8900*/  FADD.FTZ R227, R227, R226 ;  /* 0x000000e2e3e37221 */ /* 0x000fe40000010000 */
[C---:B------:R-:W-:Y:S04]  /*8910*/  HMMA.16816.F32.BF16 R68, R100.reuse, R108, R68 ;  /* 0x0000006c6444723c */ /* 0x040fe80000041844 */
[----:B------:R-:W-:Y:S02]  /*8920*/  FADD.FTZ R207, R231, R230 ;  /* 0x000000e6e7cf7221 */ /* 0x000fe40000010000 */
[----:B------:R-:W-:Y:S02]  /*8930*/  FADD.FTZ R206, R228, R227 ;  /* 0x000000e3e4ce7221 */ /* 0x000fe40000010000 */
[C---:B------:R-:W-:Y:S01]  /*8940*/  HMMA.16816.F32.BF16 R72, R100.reuse, R110, R72 ;  /* 0x0000006e6448723c */ /* 0x040fe20000041848 */
[----:B------:R-:W4:Y:S03]  /*8950*/  LDSM.16.MT88.4 R108, [R195+0x1900] ;  /* 0x00190000c36c783b */ /* 0x000f260000004200 */
[----:B------:R-:W-:Y:S04]  /*8960*/  FADD.FTZ R207, R232, R207 ;  /* 0x000000cfe8cf7221 */ /* 0x000fe80000010000 */
[C---:B--2---:R-:W-:Y:S08]  /*8970*/  HMMA.16816.F32.BF16 R76, R100.reuse, R112, R76 ;  /* 0x00000070644c723c */ /* 0x044ff0000004184c */
[C---:B------:R-:W-:Y:S01]  /*8980*/  HMMA.16816.F32.BF16 R80, R100.reuse, R114, R80 ;  /* 0x000000726450723c */ /* 0x040fe20000041850 */
[----:B------:R-:W2:Y:S07]  /*8990*/  LDSM.16.MT88.4 R112, [R190+0x1900] ;  /* 0x00190000be70783b */ /* 0x000eae0000004200 */
[C---:B---3--:R-:W-:Y:S08]  /*89a0*/  HMMA.16816.F32.BF16 R84, R100.reuse, R116, R84 ;  /* 0x000000746454723c */ /* 0x048ff00000041854 */
[C---:B------:R-:W-:Y:S01]  /*89b0*/  HMMA.16816.F32.BF16 R88, R100.reuse, R118, R88 ;  /* 0x000000766458723c */ /* 0x040fe20000041858 */
[----:B------:R-:W3:Y:S07]  /*89c0*/  LDSM.16.MT88.4 R116, [R189+0x1900] ;  /* 0x00190000bd74783b */ /* 0x000eee0000004200 */
[C---:B-1----:R-:W-:Y:S08]  /*89d0*/  HMMA.16816.F32.BF16 R92, R100.reuse, R104, R92 ;  /* 0x00000068645c723c */ /* 0x042ff0000004185c */
[----:B------:R-:W-:Y:S08]  /*89e0*/  HMMA.16816.F32.BF16 R96, R100, R106, R96 ;  /* 0x0000006a6460723c */ /* 0x000ff00000041860 */
[C---:B----4-:R-:W-:Y:S01]  /*89f0*/  HMMA.16816.F32.BF16 R128, R136.reuse, R108, R4 ;  /* 0x0000006c8880723c */ /* 0x050fe20000041804 */
[----:B------:R-:W1:Y:S07]  /*8a00*/  LDSM.16.MT88.4 R4, [R190+0x5900] ;  /* 0x00590000be04783b */ /* 0x000e6e0000004200 */
[C---:B------:R-:W-:Y:S01]  /*8a10*/  HMMA.16816.F32.BF16 R100, R136.reuse, R110, R8 ;  /* 0x0000006e8864723c */ /* 0x040fe20000041808 */
[----:B------:R-:W4:Y:S07]  /*8a20*/  LDSM.16.MT88.4 R8, [R189+0x5900] ;  /* 0x00590000bd08783b */ /* 0x000f2e0000004200 */
[C---:B--2---:R-:W-:Y:S01]  /*8a30*/  HMMA.16816.F32.BF16 R104, R136.reuse, R112, R12 ;  /* 0x000000708868723c */ /* 0x044fe2000004180c */
[----:B------:R-:W2:Y:S07]  /*8a40*/  LDSM.16.MT88.4 R12, [R188+0x5900] ;  /* 0x00590000bc0c783b */ /* 0x000eae0000004200 */
[C---:B------:R-:W-:Y:S08]  /*8a50*/  HMMA.16816.F32.BF16 R108, R136.reuse, R114, R16 ;  /* 0x00000072886c723c */ /* 0x040ff00000041810 */
[C---:B---3--:R-:W-:Y:S08]  /*8a60*/  HMMA.16816.F32.BF16 R112, R136.reuse, R116, R20 ;  /* 0x000000748870723c */ /* 0x048ff00000041814 */
[C---:B------:R-:W-:Y:S08]  /*8a70*/  HMMA.16816.F32.BF16 R116, R136.reuse, R118, R24 ;  /* 0x000000768874723c */ /* 0x040ff00000041818 */
        /* <DEDUP_REMOVED lines=12> */
[C---:B-1----:R-:W-:Y:S08]  /*8b40*/  HMMA.16816.F32.BF16 R76, R136.reuse, R4, R76 ;  /* 0x00000004884c723c */ /* 0x042ff0000004184c */
[C---:B------:R-:W-:Y:S08]  /*8b50*/  HMMA.16816.F32.BF16 R80, R136.reuse, R6, R80 ;  /* 0x000000068850723c */ /* 0x040ff00000041850 */
[C---:B----4-:R-:W-:Y:S07]  /*8b60*/  HMMA.16816.F32.BF16 R84, R136.reuse, R8, R84 ;  /* 0x000000088854723c */ /* 0x050fee0000041854 */
[----:B------:R-:W-:Y:S01]  /*8b70*/  MOV R8, R132 ;  /* 0x0000008400087202 */ /* 0x000fe20000000f00 */
[C---:B------:R-:W-:Y:S08]  /*8b80*/  HMMA.16816.F32.BF16 R88, R136.reuse, R10, R88 ;  /* 0x0000000a8858723c */ /* 0x040ff00000041858 */
[C---:B--2---:R-:W-:Y:S08]  /*8b90*/  HMMA.16816.F32.BF16 R92, R136.reuse, R12, R92 ;  /* 0x0000000c885c723c */ /* 0x044ff0000004185c */
[----:B------:R-:W-:Y:S01]  /*8ba0*/  HMMA.16816.F32.BF16 R96, R136, R14, R96 ;  /* 0x0000000e8860723c */ /* 0x000fe20000041860 */
[----:B------:R-:W-:-:S07]  /*8bb0*/  @P0 BRA `(.L_x_418) ;  /* 0xffffc89000000947 */ /* 0x000fce000383ffff */
.L_x_407:
[----:B------:R-:W1:Y:S01]  /*8bc0*/  S2UR UR26, SR_CTAID.X ;  /* 0x00000000001a79c3 */ /* 0x000e620000002500 */
[----:B------:R-:W-:Y:S01]  /*8bd0*/  UMOV UR25, 0x1 ;  /* 0x0000000100197882 */ /* 0x000fe20000000000 */
[----:B------:R-:W-:Y:S01]  /*8be0*/  PLOP3.LUT P0, PT, PT, PT, UP0, 0x40, 0x0 ;  /* 0x000000000000781c */ /* 0x000fe20003f0e808 */
[----:B------:R-:W-:-:S02]  /*8bf0*/  ULDC UR21, c[0x0][0x168] ;  /* 0x00005a0000157ab9 */ /* 0x000fc40000000800 */
[----:B------:R-:W-:Y:S02]  /*8c00*/  ULDC.64 UR4, c[0x0][0x2c8] ;  /* 0x0000b20000047ab9 */ /* 0x000fe40000000a00 */
[----:B------:R-:W-:Y:S02]  /*8c10*/  UIADD3 UR21, UR25, -UR21, URZ ;  /* 0x8000001519157290 */ /* 0x000fe4000fffe03f */
[----:B------:R-:W-:Y:S02]  /*8c20*/  ULDC UR24, c[0x0][0x2ac] ;  /* 0x0000ab0000187ab9 */ /* 0x000fe40000000800 */
[----:B-1----:R-:W-:-:S04]  /*8c30*/  ULEA UR26, UR26, 0x7f, 0x7 ;  /* 0x0000007f1a1a7891 */ /* 0x002fc8000f8e383f */
[----:B------:R-:W-:-:S03]  /*8c40*/  UIMAD.WIDE.U32 UR28, UR26, UR4, URZ ;  /* 0x000000041a1c72a5 */ /* 0x000fc6000f8e003f */
[----:B------:R-:W-:Y:S02]  /*8c50*/  ULDC UR4, c[0x0][0x1d0] ;  /* 0x0000740000047ab9 */ /* 0x000fe40000000800 */
[----:B------:R-:W-:Y:S02]  /*8c60*/  UIMAD UR4, UR24, UR4, UR21 ;  /* 0x00000004180472a4 */ /* 0x000fe4000f8e0215 */
[----:B------:R-:W-:Y:S02]  /*8c70*/  @UP1 USHF.R.U32.HI UR26, URZ, UR5, UR29 ;  /* 0x000000053f1a1299 */ /* 0x000fe4000801161d */
[----:B------:R-:W-:Y:S02]  /*8c80*/  ULDC UR21, c[0x0][0x324] ;  /* 0x0000c90000157ab9 */ /* 0x000fe40000000800 */
[----:B------:R-:W-:-:S04]  /*8c90*/  UIADD3 UR24, UR4, UR26, URZ ;  /* 0x0000001a04187290 */ /* 0x000fc8000fffe03f */
[----:B------:R-:W-:Y:S01]  /*8ca0*/  UIADD3 UR21, UR24, -UR21, URZ ;  /* 0x8000001518157290 */ /* 0x000fe2000fffe03f */
[----:B------:R-:W-:Y:S05]  /*8cb0*/  @P0 BRA `(.L_x_419) ;  /* 0x0000016000000947 */ /* 0x000fea0003800000 */
[----:B------:R-:W-:-:S06]  /*8cc0*/  UISETP.GT.AND UP2, UPT, UR24, -0x1, UPT ;  /* 0xffffffff1800788c */ /* 0x000fcc000bf44270 */
[----:B------:R-:W-:-:S13]  /*8cd0*/  PLOP3.LUT P0, PT, PT, PT, UP2, 0x80, 0x0 ;  /* 0x000000000000781c */ /* 0x000fda0003f0f028 */
[----:B------:R-:W-:Y:S05]  /*8ce0*/  @P0 BRA `(.L_x_420) ;  /* 0x0000009000000947 */ /* 0x000fea0003800000 */
[----:B------:R-:W-:Y:S02]  /*8cf0*/  ULDC UR4, c[0x0][0x32c] ;  /* 0x0000cb0000047ab9 */ /* 0x000fe40000000800 */
[----:B------:R-:W-:Y:S02]  /*8d00*/  UISETP.NE.AND UP2, UPT, UR25, UR4, UPT ;  /* 0x000000041900728c */ /* 0x000fe4000bf45270 */
[----:B------:R-:W-:Y:S02]  /*8d10*/  ULOP3.LUT UR24, URZ, UR24, URZ, 0x33, !UPT ;  /* 0x000000183f187292 */ /* 0x000fe4000f8e333f */
[----:B------:R-:W-:Y:S02]  /*8d20*/  ULDC.64 UR4, c[0x0][0x330] ;  /* 0x0000cc0000047ab9 */ /* 0x000fe40000000a00 */
[----:B------:R-:W-:-:S07]  /*8d30*/  UIMAD.WIDE.U32 UR26, UR24, UR4, URZ ;  /* 0x00000004181a72a5 */ /* 0x000fce000f8e003f */
[----:B------:R-:W-:Y:S02]  /*8d40*/  @UP2 UMOV UR25, UR27 ;  /* 0x0000001b00192c82 */ /* 0x000fe40008000000 */
[----:B------:R-:W-:-:S04]  /*8d50*/  @UP2 USHF.R.U32.HI UR24, URZ, UR5, UR25 ;  /* 0x000000053f182299 */ /* 0x000fc80008011619 */
[----:B------:R-:W-:Y:S01]  /*8d60*/  ULOP3.LUT UR24, URZ, UR24, URZ, 0x33, !UPT ;  /* 0x000000183f187292 */ /* 0x000fe2000f8e333f */
[----:B------:R-:W-:Y:S05]  /*8d70*/  BRA `(.L_x_421) ;  /* 0x0000006000007947 */ /* 0x000fea0003800000 */
.L_x_420:
[----:B------:R-:W-:Y:S02]  /*8d80*/  ULDC UR4, c[0x0][0x32c] ;  /* 0x0000cb0000047ab9 */ /* 0x000fe40000000800 */
[----:B------:R-:W-:-:S03]  /*8d90*/  UISETP.NE.AND UP2, UPT, UR25, UR4, UPT ;  /* 0x000000041900728c */ /* 0x000fc6000bf45270 */
[----:B------:R-:W-:Y:S02]  /*8da0*/  ULDC.64 UR4, c[0x0][0x330] ;  /* 0x0000cc0000047ab9 */ /* 0x000fe40000000a00 */
[----:B------:R-:W-:-:S07]  /*8db0*/  UIMAD.WIDE.U32 UR26, UR24, UR4, URZ ;  /* 0x00000004181a72a5 */ /* 0x000fce000f8e003f */
[----:B------:R-:W-:Y:S02]  /*8dc0*/  @UP2 UMOV UR25, UR27 ;  /* 0x0000001b00192c82 */ /* 0x000fe40008000000 */
[----:B------:R-:W-:Y:S02]  /*8dd0*/  @UP2 USHF.R.U32.HI UR24, URZ, UR5, UR25 ;  /* 0x000000053f182299 */ /* 0x000fe40008011619 */
.L_x_421:
[----:B------:R-:W-:Y:S02]  /*8de0*/  ULDC UR4, c[0x0][0x32c] ;  /* 0x0000cb0000047ab9 */ /* 0x000fe40000000800 */
[----:B------:R-:W-:-:S04]  /*8df0*/  UIMAD UR4, UR24, UR4, URZ ;  /* 0x00000004180472a4 */ /* 0x000fc8000f8e023f */
[----:B------:R-:W-:-:S04]  /*8e00*/  UISETP.LT.AND UP2, UPT, UR21, UR4, UPT ;  /* 0x000000041500728c */ /* 0x000fc8000bf41270 */
[----:B------:R-:W-:-:S04]  /*8e10*/  USEL UR21, UR21, UR4, !UP2 ;  /* 0x0000000415157287 */ /* 0x000fc8000d000000 */
.L_x_419:
[----:B------:R-:W-:-:S04]  /*8e20*/  UIADD3 UR21, UR21, 0x3f, URZ ;  /* 0x0000003f15157890 */ /* 0x000fc8000fffe03f */
        /* <DEDUP_REMOVED lines=8> */
[----:B------:R-:W-:Y:S01]  /*8eb0*/  SHF.R.S32.HI R5, RZ, 0x1f, R210 ;  /* 0x0000001fff057819 */ /* 0x000fe200000114d2 */
[----:B------:R-:W-:Y:S01]  /*8ec0*/  IMAD.MOV.U32 R133, RZ, RZ, R8 ;  /* 0x000000ffff857224 */ /* 0x000fe200078e0008 */
[C---:B------:R-:W-:Y:S01]  /*8ed0*/  SHF.L.U64.HI R216, R209.reuse, 0x1, R212 ;  /* 0x00000001d1d87819 */ /* 0x040fe200000102d4 */
[----:B------:R-:W-:Y:S01]  /*8ee0*/  IMAD.MOV.U32 R3, RZ, RZ, R0 ;  /* 0x000000ffff037224 */ /* 0x000fe200078e0000 */
[----:B------:R-:W-:Y:S01]  /*8ef0*/  SEL R214, RZ, 0x10, P4 ;  /* 0x00000010ffd67807 */ /* 0x000fe20002000000 */
[C---:B------:R-:W-:Y:S01]  /*8f00*/  IMAD.SHL.U32 R217, R210.reuse, 0x2, RZ ;  /* 0x00000002d2d97824 */ /* 0x040fe200078e00ff */
[----:B------:R-:W-:Y:S01]  /*8f10*/  SHF.L.U64.HI R218, R210, 0x1, R5 ;  /* 0x00000001d2da7819 */ /* 0x000fe20000010205 */
[----:B------:R-:W-:Y:S02]  /*8f20*/  IMAD.SHL.U32 R215, R209, 0x2, RZ ;  /* 0x00000002d1d77824 */ /* 0x000fe400078e00ff */
.L_x_425:
        /* <DEDUP_REMOVED lines=37> */
[----:B------:R3:W2:Y:S01]  /*9180*/  SHFL.IDX PT, R7, R12, RZ, 0x181f ;  /* 0x00181fff0c077589 */ /* 0x0006a200000e0000 */
        /* <DEDUP_REMOVED lines=20> */
.L_x_423:
[C---:B--23--:R-:W-:Y:S01]  /*92d0*/  HMMA.16816.F32.BF16 R4, R136.reuse, R140, RZ ;  /* 0x0000008c8804723c */ /* 0x04cfe200000418ff */
[----:B------:R-:W-:Y:S01]  /*92e0*/  LDSM.16.M88.4 R164, [R192+0x6100] ;  /* 0x00610000c0a4783b */ /* 0x000fe20000000200 */
[----:B------:R-:W-:Y:S05]  /*92f0*/  UISETP.GT.AND UP2, UPT, UR20, UR9, UPT ;  /* 0x000000091400728c */ /* 0x000fea000bf44270 */
[----:B------:R-:W0:Y:S01]  /*9300*/  LDGDEPBAR ;  /* 0x00000000000079af */ /* 0x000e220000000000 */
[C---:B------:R-:W-:Y:S01]  /*9310*/  HMMA.16816.F32.BF16 R8, R136.reuse, R142, RZ ;  /* 0x0000008e8808723c */ /* 0x040fe200000418ff */
[----:B------:R-:W-:Y:S04]  /*9320*/  PLOP3.LUT P0, PT, PT, PT, UP2, 0x40, 0x0 ;  /* 0x000000000000781c */ /* 0x000fe80003f0e828 */
[----:B------:R-:W2:Y:S03]  /*9330*/  LDSM.16.M88.4 R140, [R193+0xc100] ;  /* 0x00c10000c18c783b */ /* 0x000ea60000000200 */
[C---:B----4-:R-:W-:Y:S03]  /*9340*/  HMMA.16816.F32.BF16 R12, R136.reuse, R16, RZ ;  /* 0x00000010880c723c */ /* 0x050fe600000418ff */
[----:B------:R-:W3:Y:S05]  /*9350*/  LDSM.16.M88.4 R168, [R192+0x6900] ;  /* 0x00690000c0a8783b */ /* 0x000eea0000000200 */
[C---:B------:R-:W-:Y:S01]  /*9360*/  HMMA.16816.F32.BF16 R16, R136.reuse, R18, RZ ;  /* 0x000000128810723c */ /* 0x040fe200000418ff */
[----:B------:R-:W-:Y:S07]  /*9370*/  LDSM.16.M88.4 R172, [R192+0x7900] ;  /* 0x00790000c0ac783b */ /* 0x000fee0000000200 */
[C---:B-1----:R-:W-:Y:S08]  /*9380*/  HMMA.16816.F32.BF16 R20, R136.reuse, R24, RZ ;  /* 0x000000188814723c */ /* 0x042ff000000418ff */
[C---:B------:R-:W-:Y:S08]  /*9390*/  HMMA.16816.F32.BF16 R24, R136.reuse, R26, RZ ;  /* 0x0000001a8818723c */ /* 0x040ff000000418ff */
[C---:B------:R-:W-:Y:S08]  /*93a0*/  HMMA.16816.F32.BF16 R28, R136.reuse, R32, RZ ;  /* 0x00000020881c723c */ /* 0x040ff000000418ff */
[----:B------:R-:W-:Y:S01]  /*93b0*/  HMMA.16816.F32.BF16 R32, R136, R34, RZ ;  /* 0x000000228820723c */ /* 0x000fe200000418ff */
[----:B------:R-:W1:Y:S07]  /*93c0*/  LDSM.16.M88.4 R136, [R192+0x7100] ;  /* 0x00710000c088783b */ /* 0x000e6e0000000200 */
[C---:B------:R-:W-:Y:S08]  /*93d0*/  HMMA.16816.F32.BF16 R4, R144.reuse, R148, R4 ;  /* 0x000000949004723c */ /* 0x040ff00000041804 */
[C---:B------:R-:W-:Y:S01]  /*93e0*/  HMMA.16816.F32.BF16 R8, R144.reuse, R150, R8 ;  /* 0x000000969008723c */ /* 0x040fe20000041808 */
[----:B------:R-:W-:Y:S07]  /*93f0*/  LDSM.16.M88.4 R148, [R191+0xc100] ;  /* 0x00c10000bf94783b */ /* 0x000fee0000000200 */
[C---:B------:R-:W-:Y:S08]  /*9400*/  HMMA.16816.F32.BF16 R12, R144.reuse, R152, R12 ;  /* 0x00000098900c723c */ /* 0x040ff0000004180c */
[C---:B------:R-:W-:Y:S01]  /*9410*/  HMMA.16816.F32.BF16 R16, R144.reuse, R154, R16 ;  /* 0x0000009a9010723c */ /* 0x040fe20000041810 */
[----:B------:R-:W4:Y:S07]  /*9420*/  LDSM.16.M88.4 R152, [R184] ;  /* 0x00000000b898783b */ /* 0x000f2e0000000200 */
[C---:B------:R-:W-:Y:S08]  /*9430*/  HMMA.16816.F32.BF16 R20, R144.reuse, R156, R20 ;  /* 0x0000009c9014723c */ /* 0x040ff00000041814 */
[C---:B------:R-:W-:Y:S01]  /*9440*/  HMMA.16816.F32.BF16 R24, R144.reuse, R158, R24 ;  /* 0x0000009e9018723c */ /* 0x040fe20000041818 */
[----:B------:R-:W5:Y:S07]  /*9450*/  LDSM.16.M88.4 R156, [R184+0x800] ;  /* 0x00080000b89c783b */ /* 0x000f6e0000000200 */
[C---:B------:R-:W-:Y:S08]  /*9460*/  HMMA.16816.F32.BF16 R28, R144.reuse, R160, R28 ;  /* 0x000000a0901c723c */ /* 0x040ff0000004181c */
[----:B------:R-:W-:Y:S01]  /*9470*/  HMMA.16816.F32.BF16 R32, R144, R162, R32 ;  /* 0x000000a29020723c */ /* 0x000fe20000041820 */
[----:B------:R-:W4:Y:S06]  /*9480*/  LDSM.16.M88.4 R144, [R184+0x1000] ;  /* 0x00100000b890783b */ /* 0x000f2c0000000200 */
[----:B------:R-:W4:Y:S01]  /*9490*/  LDSM.16.M88.4 R160, [R184+0x1800] ;  /* 0x00180000b8a0783b */ /* 0x000f220000000200 */
[C---:B--2---:R-:W-:Y:S08]  /*94a0*/  HMMA.16816.F32.BF16 R4, R140.reuse, R164, R4 ;  /* 0x000000a48c04723c */ /* 0x044ff00000041804 */
[C---:B------:R-:W-:Y:S01]  /*94b0*/  HMMA.16816.F32.BF16 R8, R140.reuse, R166, R8 ;  /* 0x000000a68c08723c */ /* 0x040fe20000041808 */
[----:B------:R-:W-:Y:S07]  /*94c0*/  LDSM.16.M88.4 R164, [R197+0x8100] ;  /* 0x00810000c5a4783b */ /* 0x000fee0000000200 */
[C---:B---3--:R-:W-:Y:S08]  /*94d0*/  HMMA.16816.F32.BF16 R12, R140.reuse, R168, R12 ;  /* 0x000000a88c0c723c */ /* 0x048ff0000004180c */
[C---:B------:R-:W-:Y:S01]  /*94e0*/  HMMA.16816.F32.BF16 R16, R140.reuse, R170, R16 ;  /* 0x000000aa8c10723c */ /* 0x040fe20000041810 */
[----:B------:R-:W-:Y:S07]  /*94f0*/  LDSM.16.M88.4 R168, [R197+0x8900] ;  /* 0x00890000c5a8783b */ /* 0x000fee0000000200 */
[C---:B-1----:R-:W-:Y:S08]  /*9500*/  HMMA.16816.F32.BF16 R20, R140.reuse, R136, R20 ;  /* 0x000000888c14723c */ /* 0x042ff00000041814 */
[C---:B------:R-:W-:Y:S01]  /*9510*/  HMMA.16816.F32.BF16 R24, R140.reuse, R138, R24 ;  /* 0x0000008a8c18723c */ /* 0x040fe20000041818 */
[----:B------:R-:W1:Y:S07]  /*9520*/  LDSM.16.M88.4 R136, [R198+0x10100] ;  /* 0x01010000c688783b */ /* 0x000e6e0000000200 */
[C---:B------:R-:W-:Y:S08]  /*9530*/  HMMA.16816.F32.BF16 R28, R140.reuse, R172, R28 ;  /* 0x000000ac8c1c723c */ /* 0x040ff0000004181c */
[----:B------:R-:W-:Y:S01]  /*9540*/  HMMA.16816.F32.BF16 R32, R140, R174, R32 ;  /* 0x000000ae8c20723c */ /* 0x000fe20000041820 */
[----:B------:R-:W2:Y:S06]  /*9550*/  LDSM.16.M88.4 R140, [R197+0x9100] ;  /* 0x00910000c58c783b */ /* 0x000eac0000000200 */
[----:B------:R-:W3:Y:S01]  /*9560*/  LDSM.16.M88.4 R172, [R197+0x9900] ;  /* 0x00990000c5ac783b */ /* 0x000ee20000000200 */
[C---:B----4-:R-:W-:Y:S08]  /*9570*/  HMMA.16816.F32.BF16 R4, R148.reuse, R152, R4 ;  /* 0x000000989404723c */ /* 0x050ff00000041804 */
[C---:B------:R-:W-:Y:S01]  /*9580*/  HMMA.16816.F32.BF16 R8, R148.reuse, R154, R8 ;  /* 0x0000009a9408723c */ /* 0x040fe20000041808 */
[----:B------:R-:W-:Y:S07]  /*9590*/  LDSM.16.M88.4 R152, [R183] ;  /* 0x00000000b798783b */ /* 0x000fee0000000200 */
[C---:B-----5:R-:W-:Y:S08]  /*95a0*/  HMMA.16816.F32.BF16 R12, R148.reuse, R156, R12 ;  /* 0x0000009c940c723c */ /* 0x060ff0000004180c */
        /* <DEDUP_REMOVED lines=108> */
[----:B------:R-:W-:Y:S02]  /*9c70*/  IMAD.MOV.U32 R200, RZ, RZ, RZ ;  /* 0x000000ffffc87224 */ /* 0x000fe400078e00ff */
[----:B------:R-:W-:Y:S03]  /*9c80*/  LOP3.LUT R140, R140, 0xf, RZ, 0xc0, !PT ;  /* 0x0000000f8c8c7812 */ /* 0x000fe600078ec0ff */
        /* <DEDUP_REMOVED lines=10> */
[----:B------:R-:W-:Y:S02]  /*9d30*/  @!P1 LEA.HI.X R135, R137, c[0x0][0x2a4], R2, 0x2, P0 ;  /* 0x0000a90089879a11 */ /* 0x000fe400000f1402 */
[----:B------:R-:W-:Y:S01]  /*9d40*/  SHF.L.U64.HI R2, R208, 0x1, R211 ;  /* 0x00000001d0027819 */ /* 0x000fe200000102d3 */
        /* <DEDUP_REMOVED lines=9> */
[----:B------:R-:W-:Y:S03]  /*9de0*/  IADD3 R135, P0, R138, UR14, RZ ;  /* 0x0000000e8a877c10 */ /* 0x000fe6000ff1e0ff */
[----:B------:R-:W-:Y:S05]  /*9df0*/  IMAD R0, R200, c[0x0][0x1f4], R0 ;  /* 0x00007d00c8007a24 */ /* 0x000fea00078e0200 */
[----:B------:R-:W-:Y:S02]  /*9e00*/  IADD3.X R0, R139, UR7, R0, P0, !PT ;  /* 0x000000078b007c10 */ /* 0x000fe400087fe400 */
[----:B------:R-:W-:Y:S02]  /*9e10*/  LEA R142, P0, R135, c[0x0][0x1c8], 0x1 ;  /* 0x00007200878e7a11 */ /* 0x000fe400078008ff */
[----:B------:R-:W-:Y:S02]  /*9e20*/  IADD3 R139, -R213, 0x10, RZ ;  /* 0x00000010d58b7810 */ /* 0x000fe40007ffe1ff */
[----:B------:R-:W-:Y:S01]  /*9e30*/  LEA.HI.X R136, R135, c[0x0][0x1cc], R0, 0x1, P0 ;  /* 0x0000730087887a11 */ /* 0x000fe200000f0c00 */
[----:B------:R-:W1:Y:S01]  /*9e40*/  SHFL.IDX PT, R132, R142, 0x1, 0x181f ;  /* 0x00381f008e847f89 */ /* 0x000e6200000e0000 */
[----:B------:R-:W-:Y:S01]  /*9e50*/  IMAD.SHL.U32 R0, R208, 0x2, RZ ;  /* 0x00000002d0007824 */ /* 0x000fe200078e00ff */
[----:B------:R-:W-:Y:S02]  /*9e60*/  LOP3.LUT R139, R139, 0xf, RZ, 0xc0, !PT ;  /* 0x0000000f8b8b7812 */ /* 0x000fe400078ec0ff */
        /* <DEDUP_REMOVED lines=23> */
.L_x_424:
        /* <DEDUP_REMOVED lines=37> */
[----:B------:R-:W-:Y:S02]  /*a230*/  PLOP3.LUT P0, PT, PT, PT, UP2, 0x80, 0x0 ;  /* 0x000000000000781c */ /* 0x000fe40003f0f028 */
        /* <DEDUP_REMOVED lines=21> */
[----:B------:R-:W-:Y:S02]  /*a390*/  FMUL.FTZ R133, R2, c[0x0][0x2d0] ;  /* 0x0000b40002857a20 */ /* 0x000fe40000410000 */
[--C-:B------:R-:W-:Y:S01]  /*a3a0*/  FFMA.FTZ R5, R5, c[0x0][0x2d0], -R163.reuse ;  /* 0x0000b40005057a23 */ /* 0x100fe200000108a3 */
[----:B------:R-:W-:Y:S01]  /*a3b0*/  MUFU.EX2 R7, R7 ;  /* 0x0000000700077308 */ /* 0x000fe20000000800 */
[--C-:B------:R-:W-:Y:S02]  /*a3c0*/  FFMA.FTZ R134, R8, c[0x0][0x2d0], -R163.reuse ;  /* 0x0000b40008867a23 */ /* 0x100fe400000108a3 */
[----:B------:R-:W-:Y:S02]  /*a3d0*/  FFMA.FTZ R135, R9, c[0x0][0x2d0], -R163 ;  /* 0x0000b40009877a23 */ /* 0x000fe400000108a3 */
[----:B------:R-:W-:Y:S02]  /*a3e0*/  FFMA.FTZ R162, R11, c[0x0][0x2d0], -R161 ;  /* 0x0000b4000ba27a23 */ /* 0x000fe400000108a1 */
[--C-:B------:R-:W-:Y:S02]  /*a3f0*/  FFMA.FTZ R164, R12, c[0x0][0x2d0], -R163.reuse ;  /* 0x0000b4000ca47a23 */ /* 0x100fe400000108a3 */
[----:B------:R-:W-:Y:S01]  /*a400*/  FFMA.FTZ R165, R13, c[0x0][0x2d0], -R163 ;  /* 0x0000b4000da57a23 */ /* 0x000fe200000108a3 */
[----:B------:R2:W3:Y:S01]  /*a410*/  MUFU.EX2 R2, R133 ;  /* 0x0000008500027308 */ /* 0x0004e20000000800 */
[--C-:B------:R-:W-:Y:S02]  /*a420*/  FFMA.FTZ R166, R14, c[0x0][0x2d0], -R161.reuse ;  /* 0x0000b4000ea67a23 */ /* 0x100fe400000108a1 */
[----:B------:R-:W-:Y:S02]  /*a430*/  FFMA.FTZ R167, R15, c[0x0][0x2d0], -R161 ;  /* 0x0000b4000fa77a23 */ /* 0x000fe400000108a1 */
[----:B------:R-:W-:Y:S01]  /*a440*/  LDSM.16.MT88.4 R12, [R188+0x4100] ;  /* 0x00410000bc0c783b */ /* 0x000fe20000004200 */
[--C-:B------:R-:W-:Y:S02]  /*a450*/  FFMA.FTZ R168, R16, c[0x0][0x2d0], -R163.reuse ;  /* 0x0000b40010a87a23 */ /* 0x100fe400000108a3 */
[----:B------:R-:W-:Y:S02]  /*a460*/  FFMA.FTZ R169, R17, c[0x0][0x2d0], -R163 ;  /* 0x0000b40011a97a23 */ /* 0x000fe400000108a3 */
[----:B------:R-:W-:Y:S01]  /*a470*/  MUFU.EX2 R160, R160 ;  /* 0x000000a000a07308 */ /* 0x000fe20000000800 */
[--C-:B------:R-:W-:Y:S02]  /*a480*/  FFMA.FTZ R170, R18, c[0x0][0x2d0], -R161.reuse ;  /* 0x0000b40012aa7a23 */ /* 0x100fe400000108a1 */
[----:B------:R-:W-:Y:S02]  /*a490*/  FFMA.FTZ R171, R19, c[0x0][0x2d0], -R161 ;  /* 0x0000b40013ab7a23 */ /* 0x000fe400000108a1 */
[----:B------:R-:W-:Y:S01]  /*a4a0*/  LDSM.16.MT88.4 R16, [R190+0x900] ;  /* 0x00090000be10783b */ /* 0x000fe20000004200 */
[--C-:B------:R-:W-:Y:S02]  /*a4b0*/  FFMA.FTZ R172, R28, c[0x0][0x2d0], -R163.reuse ;  /* 0x0000b4001cac7a23 */ /* 0x100fe400000108a3 */
[----:B------:R-:W-:Y:S02]  /*a4c0*/  FFMA.FTZ R173, R29, c[0x0][0x2d0], -R163 ;  /* 0x0000b4001dad7a23 */ /* 0x000fe400000108a3 */
[----:B------:R-:W-:Y:S01]  /*a4d0*/  MUFU.EX2 R5, R5 ;  /* 0x0000000500057308 */ /* 0x000fe20000000800 */
[--C-:B------:R-:W-:Y:S02]  /*a4e0*/  FFMA.FTZ R174, R30, c[0x0][0x2d0], -R161.reuse ;  /* 0x0000b4001eae7a23 */ /* 0x100fe400000108a1 */
[--C-:B------:R-:W-:Y:S02]  /*a4f0*/  FFMA.FTZ R175, R31, c[0x0][0x2d0], -R161.reuse ;  /* 0x0000b4001faf7a23 */ /* 0x100fe400000108a1 */
[----:B--2---:R-:W-:Y:S01]  /*a500*/  FFMA.FTZ R133, R10, c[0x0][0x2d0], -R161 ;  /* 0x0000b4000a857a23 */ /* 0x004fe200000108a1 */
[----:B------:R-:W-:Y:S01]  /*a510*/  LDSM.16.MT88.4 R28, [R189+0x1900] ;  /* 0x00190000bd1c783b */ /* 0x000fe20000004200 */
[C---:B---3--:R-:W-:Y:S02]  /*a520*/  FMUL.FTZ R10, R2.reuse, R130 ;  /* 0x00000082020a7220 */ /* 0x048fe40000410000 */
        /* <DEDUP_REMOVED lines=9> */
[C---:B------:R-:W-:Y:S02]  /*a5c0*/  FMUL.FTZ R114, R2.reuse, R114 ;  /* 0x0000007202727220 */ /* 0x040fe40000410000 */
[----:B------:R-:W-:Y:S02]  /*a5d0*/  FMUL.FTZ R115, R2, R115 ;  /* 0x0000007302737220 */ /* 0x000fe40000410000 */
[----:B------:R-:W-:Y:S02]  /*a5e0*/  FFMA.FTZ R219, R32, c[0x0][0x2d0], -R163 ;  /* 0x0000b40020db7a23 */ /* 0x000fe400000108a3 */
[----:B------:R-:W-:Y:S01]  /*a5f0*/  FFMA.FTZ R221, R34, c[0x0][0x2d0], -R161 ;  /* 0x0000b40022dd7a23 */ /* 0x000fe200000108a1 */
[----:B------:R-:W-:Y:S01]  /*a600*/  MUFU.EX2 R133, R133 ;  /* 0x0000008500857308 */ /* 0x000fe20000000800 */
[C---:B------:R-:W-:Y:S02]  /*a610*/  FMUL.FTZ R118, R2.reuse, R118 ;  /* 0x0000007602767220 */ /* 0x040fe40000410000 */
[C---:B------:R-:W-:Y:S02]  /*a620*/  FMUL.FTZ R119, R2.reuse, R119 ;  /* 0x0000007702777220 */ /* 0x040fe40000410000 */
[C---:B------:R-:W-:Y:S02]  /*a630*/  FMUL.FTZ R122, R2.reuse, R122 ;  /* 0x0000007a027a7220 */ /* 0x040fe40000410000 */
        /* <DEDUP_REMOVED lines=17> */
[----:B------:R-:W-:Y:S01]  /*a750*/  FMUL.FTZ R58, R2, R58 ;  /* 0x0000003a023a7220 */ /* 0x000fe20000410000 */
[----:B---3--:R-:W-:Y:S01]  /*a760*/  F2FP.BF16.PACK_AB R131, R162, R133 ;  /* 0x00000085a283723e */ /* 0x008fe200000010ff */
[C---:B------:R-:W-:Y:S02]  /*a770*/  FMUL.FTZ R59, R2.reuse, R59 ;  /* 0x0000003b023b7220 */ /* 0x040fe40000410000 */
[C---:B------:R-:W-:Y:S02]  /*a780*/  FMUL.FTZ R62, R2.reuse, R62 ;  /* 0x0000003e023e7220 */ /* 0x040fe40000410000 */
[C---:B------:R-:W-:Y:S01]  /*a790*/  FMUL.FTZ R63, R2.reuse, R63 ;  /* 0x0000003f023f7220 */ /* 0x040fe20000410000 */
[----:B------:R-:W3:Y:S01]  /*a7a0*/  MUFU.EX2 R165, R165 ;  /* 0x000000a500a57308 */ /* 0x000ee20000000800 */
[C---:B------:R-:W-:Y:S02]  /*a7b0*/  FMUL.FTZ R66, R2.reuse, R66 ;  /* 0x0000004202427220 */ /* 0x040fe40000410000 */
[C---:B------:R-:W-:Y:S02]  /*a7c0*/  FMUL.FTZ R67, R2.reuse, R67 ;  /* 0x0000004302437220 */ /* 0x040fe40000410000 */
[----:B--2---:R-:W-:Y:S01]  /*a7d0*/  FMUL.FTZ R8, R3, R128 ;  /* 0x0000008003087220 */ /* 0x004fe20000410000 */
[----:B------:R-:W-:Y:S01]  /*a7e0*/  F2FP.BF16.PACK_AB R128, R5, R160 ;  /* 0x000000a00580723e */ /* 0x000fe200000010ff */
[----:B------:R-:W-:Y:S01]  /*a7f0*/  FMUL.FTZ R9, R3, R129 ;  /* 0x0000008103097220 */ /* 0x000fe20000410000 */
[----:B------:R-:W-:Y:S01]  /*a800*/  F2FP.BF16.PACK_AB R129, R7, R6 ;  /* 0x000000060781723e */ /* 0x000fe200000010ff */
[C---:B------:R-:W-:Y:S01]  /*a810*/  FMUL.FTZ R100, R3.reuse, R100 ;  /* 0x0000006403647220 */ /* 0x040fe20000410000 */
[----:B------:R-:W-:Y:S01]  /*a820*/  MUFU.EX2 R166, R166 ;  /* 0x000000a600a67308 */ /* 0x000fe20000000800 */
[C---:B------:R-:W-:Y:S02]  /*a830*/  FMUL.FTZ R101, R3.reuse, R101 ;  /* 0x0000006503657220 */ /* 0x040fe40000410000 */
[C---:B------:R-:W-:Y:S02]  /*a840*/  FMUL.FTZ R104, R3.reuse, R104 ;  /* 0x0000006803687220 */ /* 0x040fe40000410000 */
[C---:B-1----:R-:W-:Y:S05]  /*a850*/  HMMA.16816.F32.BF16 R8, R128.reuse, R136, R8 ;  /* 0x000000888008723c */ /* 0x042fea0000041808 */
[C---:B------:R-:W-:Y:S01]  /*a860*/  FMUL.FTZ R105, R3.reuse, R105 ;  /* 0x0000006903697220 */ /* 0x040fe20000410000 */
[----:B------:R-:W1:Y:S01]  /*a870*/  MUFU.EX2 R167, R167 ;  /* 0x000000a700a77308 */ /* 0x000e620000000800 */
[C---:B------:R-:W-:Y:S01]  /*a880*/  FMUL.FTZ R108, R3.reuse, R108 ;  /* 0x0000006c036c7220 */ /* 0x040fe20000410000 */
[C---:B------:R-:W-:Y:S01]  /*a890*/  HMMA.16816.F32.BF16 R100, R128.reuse, R138, R100 ;  /* 0x0000008a8064723c */ /* 0x040fe20000041864 */
[----:B------:R-:W2:Y:S03]  /*a8a0*/  LDSM.16.MT88.4 R136, [R188+0x100] ;  /* 0x00010000bc88783b */ /* 0x000ea60000004200 */
[C---:B------:R-:W-:Y:S02]  /*a8b0*/  FMUL.FTZ R109, R3.reuse, R109 ;  /* 0x0000006d036d7220 */ /* 0x040fe40000410000 */
[C---:B------:R-:W-:Y:S02]  /*a8c0*/  FMUL.FTZ R112, R3.reuse, R112 ;  /* 0x0000007003707220 */ /* 0x040fe40000410000 */
[C---:B------:R-:W-:Y:S01]  /*a8d0*/  HMMA.16816.F32.BF16 R104, R128.reuse, R140, R104 ;  /* 0x0000008c8068723c */ /* 0x040fe20000041868 */
[----:B------:R-:W-:Y:S03]  /*a8e0*/  MUFU.EX2 R168, R168 ;  /* 0x000000a800a87308 */ /* 0x000fe60000000800 */
[C---:B------:R-:W-:Y:S02]  /*a8f0*/  FMUL.FTZ R113, R3.reuse, R113 ;  /* 0x0000007103717220 */ /* 0x040fe40000410000 */
[C---:B------:R-:W-:Y:S02]  /*a900*/  FMUL.FTZ R116, R3.reuse, R116 ;  /* 0x0000007403747220 */ /* 0x040fe40000410000 */
[C---:B------:R-:W-:Y:S01]  /*a910*/  HMMA.16816.F32.BF16 R108, R128.reuse, R142, R108 ;  /* 0x0000008e806c723c */ /* 0x040fe2000004186c */
[----:B------:R-:W4:Y:S02]  /*a920*/  LDSM.16.MT88.4 R140, [R195+0x2100] ;  /* 0x00210000c38c783b */ /* 0x000f240000004200 */
[----:B------:R-:W5:Y:S01]  /*a930*/  MUFU.EX2 R169, R169 ;  /* 0x000000a900a97308 */ /* 0x000f620000000800 */
        /* <DEDUP_REMOVED lines=10> */
[----:B------:R-:W1:Y:S01]  /*a9e0*/  MUFU.EX2 R171, R171 ;  /* 0x000000ab00ab7308 */ /* 0x000e620000000800 */
        /* <DEDUP_REMOVED lines=26> */
[C---:B------:R-:W-:Y:S02]  /*ab90*/  FMUL.FTZ R64, R3.reuse, R64 ;  /* 0x0000004003407220 */ /* 0x040fe40000410000 */
[C---:B------:R-:W-:Y:S01]  /*aba0*/  FMUL.FTZ R65, R3.reuse, R65 ;  /* 0x0000004103417220 */ /* 0x040fe20000410000 */
        /* <DEDUP_REMOVED lines=14> */
[----:B------:R-:W4:Y:S03]  /*ac90*/  LDSM.16.MT88.4 R140, [R189+0x4100] ;  /* 0x00410000bd8c783b */ /* 0x000f260000004200 */
[C---:B------:R-:W-:Y:S02]  /*aca0*/  FMUL.FTZ R75, R2.reuse, R75 ;  /* 0x0000004b024b7220 */ /* 0x040fe40000410000 */
[C---:B------:R-:W-:Y:S02]  /*acb0*/  FMUL.FTZ R76, R3.reuse, R76 ;  /* 0x0000004c034c7220 */ /* 0x040fe40000410000 */
[C---:B-1----:R-:W-:Y:S04]  /*acc0*/  HMMA.16816.F32.BF16 R68, R128.reuse, R144, R68 ;  /* 0x000000908044723c */ /* 0x042fe80000041844 */
[C---:B------:R-:W-:Y:S02]  /*acd0*/  FMUL.FTZ R77, R3.reuse, R77 ;  /* 0x0000004d034d7220 */ /* 0x040fe40000410000 */
[C---:B------:R-:W-:Y:S02]  /*ace0*/  FMUL.FTZ R78, R2.reuse, R78 ;  /* 0x0000004e024e7220 */ /* 0x040fe40000410000 */
[C---:B------:R-:W-:Y:S01]  /*acf0*/  HMMA.16816.F32.BF16 R72, R128.reuse, R146, R72 ;  /* 0x000000928048723c */ /* 0x040fe20000041848 */
[----:B------:R-:W-:Y:S03]  /*ad00*/  LDSM.16.MT88.4 R144, [R188+0x900] ;  /* 0x00090000bc90783b */ /* 0x000fe60000004200 */
[C---:B------:R-:W-:Y:S02]  /*ad10*/  FMUL.FTZ R79, R2.reuse, R79 ;  /* 0x0000004f024f7220 */ /* 0x040fe40000410000 */
[C---:B------:R-:W-:Y:S02]  /*ad20*/  FMUL.FTZ R80, R3.reuse, R80 ;  /* 0x0000005003507220 */ /* 0x040fe40000410000 */
[C---:B------:R-:W-:Y:S03]  /*ad30*/  FMUL.FTZ R81, R3.reuse, R81 ;  /* 0x0000005103517220 */ /* 0x040fe60000410000 */
[C---:B--2---:R-:W-:Y:S03]  /*ad40*/  HMMA.16816.F32.BF16 R76, R128.reuse, R136, R76 ;  /* 0x00000088804c723c */ /* 0x044fe6000004184c */
[C---:B------:R-:W-:Y:S02]  /*ad50*/  FMUL.FTZ R82, R2.reuse, R82 ;  /* 0x0000005202527220 */ /* 0x040fe40000410000 */
[C---:B------:R-:W-:Y:S02]  /*ad60*/  FMUL.FTZ R83, R2.reuse, R83 ;  /* 0x0000005302537220 */ /* 0x040fe40000410000 */
[C---:B------:R-:W-:Y:S02]  /*ad70*/  FMUL.FTZ R84, R3.reuse, R84 ;  /* 0x0000005403547220 */ /* 0x040fe40000410000 */
[C---:B------:R-:W-:Y:S03]  /*ad80*/  FMUL.FTZ R85, R3.reuse, R85 ;  /* 0x0000005503557220 */ /* 0x040fe60000410000 */
[C---:B------:R-:W-:Y:S01]  /*ad90*/  HMMA.16816.F32.BF16 R80, R128.reuse, R138, R80 ;  /* 0x0000008a8050723c */ /* 0x040fe20000041850 */
[----:B------:R-:W1:Y:S02]  /*ada0*/  LDSM.16.MT88.4 R136, [R195+0x900] ;  /* 0x00090000c388783b */ /* 0x000e640000004200 */
[C---:B------:R-:W-:Y:S02]  /*adb0*/  FMUL.FTZ R86, R2.reuse, R86 ;  /* 0x0000005602567220 */ /* 0x040fe40000410000 */
[C---:B------:R-:W-:Y:S02]  /*adc0*/  FMUL.FTZ R87, R2.reuse, R87 ;  /* 0x0000005702577220 */ /* 0x040fe40000410000 */
[C---:B------:R-:W-:Y:S02]  /*add0*/  FMUL.FTZ R88, R3.reuse, R88 ;  /* 0x0000005803587220 */ /* 0x040fe40000410000 */
[C---:B------:R-:W-:Y:S03]  /*ade0*/  FMUL.FTZ R89, R3.reuse, R89 ;  /* 0x0000005903597220 */ /* 0x040fe60000410000 */
[C---:B----4-:R-:W-:Y:S03]  /*adf0*/  HMMA.16816.F32.BF16 R84, R128.reuse, R140, R84 ;  /* 0x0000008c8054723c */ /* 0x050fe60000041854 */
[C---:B------:R-:W-:Y:S02]  /*ae00*/  FMUL.FTZ R90, R2.reuse, R90 ;  /* 0x0000005a025a7220 */ /* 0x040fe40000410000 */
[C---:B------:R-:W-:Y:S02]  /*ae10*/  FMUL.FTZ R91, R2.reuse, R91 ;  /* 0x0000005b025b7220 */ /* 0x040fe40000410000 */
[C---:B------:R-:W-:Y:S02]  /*ae20*/  FMUL.FTZ R92, R3.reuse, R92 ;  /* 0x0000005c035c7220 */ /* 0x040fe40000410000 */
[C---:B------:R-:W-:Y:S03]  /*ae30*/  FMUL.FTZ R93, R3.reuse, R93 ;  /* 0x0000005d035d7220 */ /* 0x040fe60000410000 */
[C---:B------:R-:W-:Y:S01]  /*ae40*/  HMMA.16816.F32.BF16 R88, R128.reuse, R142, R88 ;  /* 0x0000008e8058723c */ /* 0x040fe20000041858 */
[----:B------:R-:W2:Y:S02]  /*ae50*/  LDSM.16.MT88.4 R140, [R189+0x900] ;  /* 0x00090000bd8c783b */ /* 0x000ea40000004200 */
[C---:B------:R-:W-:Y:S02]  /*ae60*/  FMUL.FTZ R94, R2.reuse, R94 ;  /* 0x0000005e025e7220 */ /* 0x040fe40000410000 */
[C---:B------:R-:W-:Y:S02]  /*ae70*/  FMUL.FTZ R95, R2.reuse, R95 ;  /* 0x0000005f025f7220 */ /* 0x040fe40000410000 */
[C---:B------:R-:W-:Y:S02]  /*ae80*/  FMUL.FTZ R96, R3.reuse, R96 ;  /* 0x0000006003607220 */ /* 0x040fe40000410000 */
[----:B------:R-:W-:Y:S03]  /*ae90*/  FMUL.FTZ R97, R3, R97 ;  /* 0x0000006103617220 */ /* 0x000fe60000410000 */
[C---:B------:R-:W-:Y:S03]  /*aea0*/  HMMA.16816.F32.BF16 R92, R128.reuse, R12, R92 ;  /* 0x0000000c805c723c */ /* 0x040fe6000004185c */
[C---:B------:R-:W-:Y:S02]  /*aeb0*/  FMUL.FTZ R98, R2.reuse, R98 ;  /* 0x0000006202627220 */ /* 0x040fe40000410000 */
[C---:B------:R-:W-:Y:S02]  /*aec0*/  FMUL.FTZ R99, R2.reuse, R99 ;  /* 0x0000006302637220 */ /* 0x040fe40000410000 */
[----:B---3--:R-:W-:Y:S01]  /*aed0*/  F2FP.BF16.PACK_AB R12, R165, R164 ;  /* 0x000000a4a50c723e */ /* 0x008fe200000010ff */
[----:B------:R-:W-:Y:S01]  /*aee0*/  FFMA.FTZ R160, R3, R206, R160 ;  /* 0x000000ce03a07223 */ /* 0x000fe200000100a0 */
[----:B------:R-:W-:Y:S03]  /*aef0*/  F2FP.BF16.PACK_AB R13, R167, R166 ;  /* 0x000000a6a70d723e */ /* 0x000fe600000010ff */
[----:B------:R-:W-:Y:S01]  /*af00*/  HMMA.16816.F32.BF16 R96, R128, R14, R96 ;  /* 0x0000000e8060723c */ /* 0x000fe20000041860 */
[----:B------:R-:W3:Y:S02]  /*af10*/  LDSM.16.MT88.4 R128, [R188+0x2900] ;  /* 0x00290000bc80783b */ /* 0x000ee40000004200 */
[----:B------:R-:W-:Y:S01]  /*af20*/  MOV R3, R0 ;  /* 0x0000000000037202 */ /* 0x000fe20000000f00 */
[----:B------:R-:W-:Y:S02]  /*af30*/  FFMA.FTZ R6, R2, R207, R6 ;  /* 0x000000cf02067223 */ /* 0x000fe40000010006 */
[----:B------:R-:W-:Y:S01]  /*af40*/  FADD.FTZ R5, R5, R160 ;  /* 0x000000a005057221 */ /* 0x000fe20000010000 */
[----:B-----5:R-:W-:Y:S01]  /*af50*/  F2FP.BF16.PACK_AB R14, R169, R168 ;  /* 0x000000a8a90e723e */ /* 0x020fe200000010ff */
[----:B------:R-:W-:Y:S01]  /*af60*/  FADD.FTZ R6, R7, R6 ;  /* 0x0000000607067221 */ /* 0x000fe20000010000 */
[----:B------:R-:W-:Y:S03]  /*af70*/  F2FP.BF16.PACK_AB R15, R171, R170 ;  /* 0x000000aaab0f723e */ /* 0x000fe600000010ff */
[----:B------:R-:W-:Y:S02]  /*af80*/  FADD.FTZ R134, R134, R5 ;  /* 0x0000000586867221 */ /* 0x000fe40000010000 */
[----:B------:R-:W-:Y:S01]  /*af90*/  FADD.FTZ R5, R133, R6 ;  /* 0x0000000685057221 */ /* 0x000fe20000010000 */
[----:B------:R-:W-:Y:S01]  /*afa0*/  MOV R133, R132 ;  /* 0x0000008400857202 */ /* 0x000fe20000000f00 */
[C---:B-1----:R-:W-:Y:S05]  /*afb0*/  HMMA.16816.F32.BF16 R8, R12.reuse, R136, R8 ;  /* 0x000000880c08723c */ /* 0x042fea0000041808 */
[----:B------:R-:W-:Y:S02]  /*afc0*/  FADD.FTZ R135, R135, R134 ;  /* 0x0000008687877221 */ /* 0x000fe40000010000 */
[----:B------:R-:W-:Y:S01]  /*afd0*/  FADD.FTZ R5, R162, R5 ;  /* 0x00000005a2057221 */ /* 0x000fe20000010000 */
[C---:B------:R-:W-:Y:S01]  /*afe0*/  HMMA.16816.F32.BF16 R100, R12.reuse, R138, R100 ;  /* 0x0000008a0c64723c */ /* 0x040fe20000041864 */
[----:B------:R-:W-:Y:S03]  /*aff0*/  LDSM.16.MT88.4 R136, [R190+0x4900] ;  /* 0x00490000be88783b */ /* 0x000fe60000004200 */
[----:B------:R-:W-:Y:S02]  /*b000*/  FADD.FTZ R164, R164, R135 ;  /* 0x00000087a4a47221 */ /* 0x000fe40000010000 */
[----:B------:R-:W-:Y:S02]  /*b010*/  FADD.FTZ R166, R166, R5 ;  /* 0x00000005a6a67221 */ /* 0x000fe40000010000 */
[C---:B------:R-:W-:Y:S04]  /*b020*/  HMMA.16816.F32.BF16 R104, R12.reuse, R16, R104 ;  /* 0x000000100c68723c */ /* 0x040fe80000041868 */
[----:B------:R-:W-:Y:S02]  /*b030*/  FADD.FTZ R165, R165, R164 ;  /* 0x000000a4a5a57221 */ /* 0x000fe40000010000 */
[----:B------:R-:W-:Y:S02]  /*b040*/  FADD.FTZ R167, R167, R166 ;  /* 0x000000a6a7a77221 */ /* 0x000fe40000010000 */
[C---:B------:R-:W-:Y:S01]  /*b050*/  HMMA.16816.F32.BF16 R108, R12.reuse, R18, R108 ;  /* 0x000000120c6c723c */ /* 0x040fe2000004186c */
[----:B------:R-:W1:Y:S03]  /*b060*/  LDSM.16.MT88.4 R16, [R195+0x4900] ;  /* 0x00490000c310783b */ /* 0x000e660000004200 */
[----:B------:R-:W-:Y:S02]  /*b070*/  FADD.FTZ R168, R168, R165 ;  /* 0x000000a5a8a87221 */ /* 0x000fe40000010000 */
[----:B------:R-:W-:Y:S02]  /*b080*/  FADD.FTZ R170, R170, R167 ;  /* 0x000000a7aaaa7221 */ /* 0x000fe40000010000 */
[C---:B--2---:R-:W-:Y:S04]  /*b090*/  HMMA.16816.F32.BF16 R112, R12.reuse, R140, R112 ;  /* 0x0000008c0c70723c */ /* 0x044fe80000041870 */
[----:B------:R-:W-:Y:S02]  /*b0a0*/  FADD.FTZ R169, R169, R168 ;  /* 0x000000a8a9a97221 */ /* 0x000fe40000010000 */
[----:B------:R-:W-:Y:S02]  /*b0b0*/  FADD.FTZ R171, R171, R170 ;  /* 0x000000aaabab7221 */ /* 0x000fe40000010000 */
        /* <DEDUP_REMOVED lines=8> */
[C---:B------:R-:W-:Y:S07]  /*b140*/  HMMA.16816.F32.BF16 R44, R12.reuse, R152, R44 ;  /* 0x000000980c2c723c */ /* 0x040fee000004182c */
[--C-:B------:R-:W-:Y:S01]  /*b150*/  FFMA.FTZ R152, R20, c[0x0][0x2d0], -R163.reuse ;  /* 0x0000b40014987a23 */ /* 0x100fe200000108a3 */
[C---:B------:R-:W-:Y:S04]  /*b160*/  HMMA.16816.F32.BF16 R48, R12.reuse, R154, R48 ;  /* 0x0000009a0c30723c */ /* 0x040fe80000041830 */
[----:B------:R-:W-:Y:S01]  /*b170*/  FFMA.FTZ R153, R21, c[0x0][0x2d0], -R163 ;  /* 0x0000b40015997a23 */ /* 0x000fe200000108a3 */
[----:B------:R-:W-:Y:S02]  /*b180*/  MUFU.EX2 R152, R152 ;  /* 0x0000009800987308 */ /* 0x000fe40000000800 */
[--C-:B------:R-:W-:Y:S01]  /*b190*/  FFMA.FTZ R154, R22, c[0x0][0x2d0], -R161.reuse ;  /* 0x0000b400169a7a23 */ /* 0x100fe200000108a1 */
[C---:B------:R-:W-:Y:S04]  /*b1a0*/  HMMA.16816.F32.BF16 R52, R12.reuse, R156, R52 ;  /* 0x0000009c0c34723c */ /* 0x040fe80000041834 */
[----:B------:R-:W-:Y:S02]  /*b1b0*/  FFMA.FTZ R155, R23, c[0x0][0x2d0], -R161 ;  /* 0x0000b400179b7a23 */ /* 0x000fe400000108a1 */
[----:B------:R-:W4:Y:S01]  /*b1c0*/  LDSM.16.MT88.4 R20, [R188+0x4900] ;  /* 0x00490000bc14783b */ /* 0x000f220000004200 */
[--C-:B------:R-:W-:Y:S01]  /*b1d0*/  FFMA.FTZ R156, R24, c[0x0][0x2d0], -R163.reuse ;  /* 0x0000b400189c7a23 */ /* 0x100fe200000108a3 */
[C---:B------:R-:W-:Y:S01]  /*b1e0*/  HMMA.16816.F32.BF16 R56, R12.reuse, R158, R56 ;  /* 0x0000009e0c38723c */ /* 0x040fe20000041838 */
[----:B------:R-:W5:Y:S03]  /*b1f0*/  MUFU.EX2 R153, R153 ;  /* 0x0000009900997308 */ /* 0x000f660000000800 */
[--C-:B------:R-:W-:Y:S02]  /*b200*/  FFMA.FTZ R157, R25, c[0x0][0x2d0], -R163.reuse ;  /* 0x0000b400199d7a23 */ /* 0x100fe400000108a3 */
[----:B------:R-:W-:Y:S02]  /*b210*/  FFMA.FTZ R163, R33, c[0x0][0x2d0], -R163 ;  /* 0x0000b40021a37a23 */ /* 0x000fe400000108a3 */
[C---:B---3--:R-:W-:Y:S03]  /*b220*/  HMMA.16816.F32.BF16 R60, R12.reuse, R128, R60 ;  /* 0x000000800c3c723c */ /* 0x048fe6000004183c */
[----:B------:R-:W-:Y:S01]  /*b230*/  MUFU.EX2 R154, R154 ;  /* 0x0000009a009a7308 */ /* 0x000fe20000000800 */
[--C-:B------:R-:W-:Y:S02]  /*b240*/  FFMA.FTZ R158, R26, c[0x0][0x2d0], -R161.reuse ;  /* 0x0000b4001a9e7a23 */ /* 0x100fe400000108a1 */
[--C-:B------:R-:W-:Y:S02]  /*b250*/  FFMA.FTZ R159, R27, c[0x0][0x2d0], -R161.reuse ;  /* 0x0000b4001b9f7a23 */ /* 0x100fe400000108a1 */
[C---:B------:R-:W-:Y:S01]  /*b260*/  HMMA.16816.F32.BF16 R64, R12.reuse, R130, R64 ;  /* 0x000000820c40723c */ /* 0x040fe20000041840 */
[----:B------:R-:W-:Y:S03]  /*b270*/  LDSM.16.MT88.4 R128, [R190+0x1100] ;  /* 0x00110000be80783b */ /* 0x000fe60000004200 */
[----:B------:R-:W-:Y:S01]  /*b280*/  FFMA.FTZ R161, R35, c[0x0][0x2d0], -R161 ;  /* 0x0000b40023a17a23 */ /* 0x000fe200000108a1 */
[----:B------:R-:W3:Y:S03]  /*b290*/  MUFU.EX2 R155, R155 ;  /* 0x0000009b009b7308 */ /* 0x000ee60000000800 */
[C---:B-1----:R-:W-:Y:S01]  /*b2a0*/  HMMA.16816.F32.BF16 R68, R12.reuse, R16, R68 ;  /* 0x000000100c44723c */ /* 0x042fe20000041844 */
[----:B------:R-:W-:Y:S06]  /*b2b0*/  LDSM.16.MT88.4 R24, [R189+0x1100] ;  /* 0x00110000bd18783b */ /* 0x000fec0000004200 */
[----:B------:R-:W-:Y:S01]  /*b2c0*/  MUFU.EX2 R156, R156 ;  /* 0x0000009c009c7308 */ /* 0x000fe20000000800 */
[C---:B------:R-:W-:Y:S01]  /*b2d0*/  HMMA.16816.F32.BF16 R72, R12.reuse, R18, R72 ;  /* 0x000000120c48723c */ /* 0x040fe20000041848 */
[----:B------:R-:W1:Y:S07]  /*b2e0*/  LDSM.16.MT88.4 R16, [R195+0x1100] ;  /* 0x00110000c310783b */ /* 0x000e6e0000004200 */
[C---:B------:R-:W-:Y:S01]  /*b2f0*/  HMMA.16816.F32.BF16 R76, R12.reuse, R136, R76 ;  /* 0x000000880c4c723c */ /* 0x040fe2000004184c */
[----:B------:R-:W-:Y:S01]  /*b300*/  LDSM.16.MT88.4 R32, [R188+0x1900] ;  /* 0x00190000bc20783b */ /* 0x000fe20000004200 */
[----:B------:R-:W1:Y:S06]  /*b310*/  MUFU.EX2 R157, R157 ;  /* 0x0000009d009d7308 */ /* 0x000e6c0000000800 */
[C---:B------:R-:W-:Y:S01]  /*b320*/  HMMA.16816.F32.BF16 R80, R12.reuse, R138, R80 ;  /* 0x0000008a0c50723c */ /* 0x040fe20000041850 */
[----:B------:R-:W1:Y:S03]  /*b330*/  LDSM.16.MT88.4 R136, [R188+0x1100] ;  /* 0x00110000bc88783b */ /* 0x000e660000004200 */
[----:B------:R-:W-:Y:S04]  /*b340*/  MUFU.EX2 R158, R158 ;  /* 0x0000009e009e7308 */ /* 0x000fe80000000800 */
[C---:B--2---:R-:W-:Y:S06]  /*b350*/  HMMA.16816.F32.BF16 R84, R12.reuse, R140, R84 ;  /* 0x0000008c0c54723c */ /* 0x044fec0000041854 */
[----:B------:R-:W2:Y:S02]  /*b360*/  MUFU.EX2 R159, R159 ;  /* 0x0000009f009f7308 */ /* 0x000ea40000000800 */
[C---:B------:R-:W-:Y:S01]  /*b370*/  HMMA.16816.F32.BF16 R88, R12.reuse, R142, R88 ;  /* 0x0000008e0c58723c */ /* 0x040fe20000041858 */
[----:B------:R-:W2:Y:S07]  /*b380*/  LDSM.16.MT88.4 R140, [R195+0x3100] ;  /* 0x00310000c38c783b */ /* 0x000eae0000004200 */
[C---:B----4-:R-:W-:Y:S01]  /*b390*/  HMMA.16816.F32.BF16 R92, R12.reuse, R20, R92 ;  /* 0x000000140c5c723c */ /* 0x050fe2000004185c */
[----:B------:R-:W4:Y:S07]  /*b3a0*/  MUFU.EX2 R220, R163 ;  /* 0x000000a300dc7308 */ /* 0x000f2e0000000800 */
[----:B------:R-:W-:Y:S01]  /*b3b0*/  HMMA.16816.F32.BF16 R96, R12, R22, R96 ;  /* 0x000000160c60723c */ /* 0x000fe20000041860 */
[----:B------:R-:W-:Y:S02]  /*b3c0*/  LDSM.16.MT88.4 R20, [R195+0x5100] ;  /* 0x00510000c314783b */ /* 0x000fe40000004200 */
[----:B------:R-:W4:Y:S04]  /*b3d0*/  MUFU.EX2 R222, R161 ;  /* 0x000000a100de7308 */ /* 0x000f280000000800 */
[----:B-----5:R-:W-:Y:S01]  /*b3e0*/  F2FP.BF16.PACK_AB R12, R153, R152 ;  /* 0x00000098990c723e */ /* 0x020fe200000010ff */
[----:B------:R-:W-:Y:S01]  /*b3f0*/  FADD.FTZ R152, R152, R169 ;  /* 0x000000a998987221 */ /* 0x000fe20000010000 */
[----:B---3--:R-:W-:Y:S03]  /*b400*/  F2FP.BF16.PACK_AB R13, R155, R154 ;  /* 0x0000009a9b0d723e */ /* 0x008fe600000010ff */
[----:B-1----:R-:W-:Y:S01]  /*b410*/  F2FP.BF16.PACK_AB R14, R157, R156 ;  /* 0x0000009c9d0e723e */ /* 0x002fe200000010ff */
[----:B------:R-:W-:Y:S01]  /*b420*/  FADD.FTZ R154, R154, R171 ;  /* 0x000000ab9a9a7221 */ /* 0x000fe20000010000 */
[----:B--2---:R-:W-:Y:S01]  /*b430*/  F2FP.BF16.PACK_AB R15, R159, R158 ;  /* 0x0000009e9f0f723e */ /* 0x004fe200000010ff */
[----:B------:R-:W-:Y:S02]  /*b440*/  FADD.FTZ R153, R153, R152 ;  /* 0x0000009899997221 */ /* 0x000fe40000010000 */
[----:B------:R-:W-:Y:S02]  /*b450*/  FADD.FTZ R155, R155, R154 ;  /* 0x0000009a9b9b7221 */ /* 0x000fe40000010000 */
[----:B------:R-:W-:Y:S02]  /*b460*/  FADD.FTZ R156, R156, R153 ;  /* 0x000000999c9c7221 */ /* 0x000fe40000010000 */
[C---:B------:R-:W-:Y:S03]  /*b470*/  HMMA.16816.F32.BF16 R8, R12.reuse, R16, R8 ;  /* 0x000000100c08723c */ /* 0x040fe60000041808 */
[----:B------:R-:W-:Y:S02]  /*b480*/  FADD.FTZ R158, R158, R155 ;  /* 0x0000009b9e9e7221 */ /* 0x000fe40000010000 */
[----:B------:R-:W-:Y:S02]  /*b490*/  FADD.FTZ R157, R157, R156 ;  /* 0x0000009c9d9d7221 */ /* 0x000fe40000010000 */
[----:B------:R-:W-:Y:S01]  /*b4a0*/  FADD.FTZ R159, R159, R158 ;  /* 0x0000009e9f9f7221 */ /* 0x000fe20000010000 */
[C---:B------:R-:W-:Y:S01]  /*b4b0*/  HMMA.16816.F32.BF16 R100, R12.reuse, R18, R100 ;  /* 0x000000120c64723c */ /* 0x040fe20000041864 */
[----:B------:R-:W1:Y:S07]  /*b4c0*/  LDSM.16.MT88.4 R16, [R188+0x3100] ;  /* 0x00310000bc10783b */ /* 0x000e6e0000004200 */
[C---:B------:R-:W-:Y:S08]  /*b4d0*/  HMMA.16816.F32.BF16 R104, R12.reuse, R128, R104 ;  /* 0x000000800c68723c */ /* 0x040ff00000041868 */
[C---:B------:R-:W-:Y:S01]  /*b4e0*/  HMMA.16816.F32.BF16 R108, R12.reuse, R130, R108 ;  /* 0x000000820c6c723c */ /* 0x040fe2000004186c */
[----:B------:R-:W-:Y:S07]  /*b4f0*/  LDSM.16.MT88.4 R128, [R189+0x5100] ;  /* 0x00510000bd80783b */ /* 0x000fee0000004200 */
[C---:B------:R-:W-:Y:S08]  /*b500*/  HMMA.16816.F32.BF16 R112, R12.reuse, R24, R112 ;  /* 0x000000180c70723c */ /* 0x040ff00000041870 */
        /* <DEDUP_REMOVED lines=17> */
[C---:B------:R-:W-:Y:S08]  /*b620*/  HMMA.16816.F32.BF16 R68, R12.reuse, R20, R68 ;  /* 0x000000140c44723c */ /* 0x040ff00000041844 */
[C---:B------:R-:W-:Y:S01]  /*b630*/  HMMA.16816.F32.BF16 R72, R12.reuse, R22, R72 ;  /* 0x000000160c48723c */ /* 0x040fe20000041848 */
[----:B------:R-:W3:Y:S07]  /*b640*/  LDSM.16.MT88.4 R20, [R195+0x1900] ;  /* 0x00190000c314783b */ /* 0x000eee0000004200 */
[C---:B--2---:R-:W-:Y:S08]  /*b650*/  HMMA.16816.F32.BF16 R76, R12.reuse, R24, R76 ;  /* 0x000000180c4c723c */ /* 0x044ff0000004184c */
[C---:B------:R-:W-:Y:S01]  /*b660*/  HMMA.16816.F32.BF16 R80, R12.reuse, R26, R80 ;  /* 0x0000001a0c50723c */ /* 0x040fe20000041850 */
[----:B------:R-:W2:Y:S07]  /*b670*/  LDSM.16.MT88.4 R24, [R190+0x1900] ;  /* 0x00190000be18783b */ /* 0x000eae0000004200 */
[C---:B------:R-:W-:Y:S08]  /*b680*/  HMMA.16816.F32.BF16 R84, R12.reuse, R128, R84 ;  /* 0x000000800c54723c */ /* 0x040ff00000041854 */
[C---:B------:R-:W-:Y:S08]  /*b690*/  HMMA.16816.F32.BF16 R88, R12.reuse, R130, R88 ;  /* 0x000000820c58723c */ /* 0x040ff00000041858 */
[C---:B-1----:R-:W-:Y:S08]  /*b6a0*/  HMMA.16816.F32.BF16 R92, R12.reuse, R16, R92 ;  /* 0x000000100c5c723c */ /* 0x042ff0000004185c */
[----:B------:R-:W-:Y:S01]  /*b6b0*/  HMMA.16816.F32.BF16 R96, R12, R18, R96 ;  /* 0x000000120c60723c */ /* 0x000fe20000041860 */
[----:B------:R-:W1:Y:S06]  /*b6c0*/  LDSM.16.MT88.4 R16, [R189+0x3900] ;  /* 0x00390000bd10783b */ /* 0x000e6c0000004200 */
        /* <DEDUP_REMOVED lines=9> */
[C---:B---3--:R-:W-:Y:S01]  /*b760*/  HMMA.16816.F32.BF16 R128, R12.reuse, R20, R8 ;  /* 0x000000140c80723c */ /* 0x048fe20000041808 */
[----:B------:R-:W3:Y:S02]  /*b770*/  LDSM.16.MT88.4 R8, [R190+0x5900] ;  /* 0x00590000be08783b */ /* 0x000ee40000004200 */
[----:B------:R-:W-:Y:S02]  /*b780*/  FADD.FTZ R207, R221, R174 ;  /* 0x000000aeddcf7221 */ /* 0x000fe40000010000 */
[----:B------:R-:W-:Y:S02]  /*b790*/  FADD.FTZ R206, R220, R219 ;  /* 0x000000dbdcce7221 */ /* 0x000fe40000010000 */
[----:B------:R-:W-:Y:S01]  /*b7a0*/  FADD.FTZ R207, R222, R207 ;  /* 0x000000cfdecf7221 */ /* 0x000fe20000010000 */
[C---:B------:R-:W-:Y:S01]  /*b7b0*/  HMMA.16816.F32.BF16 R100, R12.reuse, R22, R100 ;  /* 0x000000160c64723c */ /* 0x040fe20000041864 */
[----:B------:R-:W4:Y:S07]  /*b7c0*/  LDSM.16.MT88.4 R20, [R189+0x5900] ;  /* 0x00590000bd14783b */ /* 0x000f2e0000004200 */
[C---:B--2---:R-:W-:Y:S08]  /*b7d0*/  HMMA.16816.F32.BF16 R104, R12.reuse, R24, R104 ;  /* 0x000000180c68723c */ /* 0x044ff00000041868 */
        /* <DEDUP_REMOVED lines=10> */
[C---:B------:R-:W-:Y:S01]  /*b880*/  HMMA.16816.F32.BF16 R56, R12.reuse, R18, R56 ;  /* 0x000000120c38723c */ /* 0x040fe20000041838 */
[----:B------:R-:W1:Y:S07]  /*b890*/  LDSM.16.MT88.4 R16, [R188+0x5900] ;  /* 0x00590000bc10783b */ /* 0x000e6e0000004200 */
[C---:B------:R-:W-:Y:S08]  /*b8a0*/  HMMA.16816.F32.BF16 R60, R12.reuse, R144, R60 ;  /* 0x000000900c3c723c */ /* 0x040ff0000004183c */
[C---:B------:R-:W-:Y:S08]  /*b8b0*/  HMMA.16816.F32.BF16 R64, R12.reuse, R146, R64 ;  /* 0x000000920c40723c */ /* 0x040ff00000041840 */
[C---:B------:R-:W-:Y:S08]  /*b8c0*/  HMMA.16816.F32.BF16 R68, R12.reuse, R148, R68 ;  /* 0x000000940c44723c */ /* 0x040ff00000041844 */
[C---:B------:R-:W-:Y:S08]  /*b8d0*/  HMMA.16816.F32.BF16 R72, R12.reuse, R150, R72 ;  /* 0x000000960c48723c */ /* 0x040ff00000041848 */
[C---:B---3--:R-:W-:Y:S07]  /*b8e0*/  HMMA.16816.F32.BF16 R76, R12.reuse, R8, R76 ;  /* 0x000000080c4c723c */ /* 0x048fee000004184c */
[----:B------:R-:W-:Y:S01]  /*b8f0*/  MOV R8, R132 ;  /* 0x0000008400087202 */ /* 0x000fe20000000f00 */
[C---:B------:R-:W-:Y:S08]  /*b900*/  HMMA.16816.F32.BF16 R80, R12.reuse, R10, R80 ;  /* 0x0000000a0c50723c */ /* 0x040ff00000041850 */
[C---:B----4-:R-:W-:Y:S08]  /*b910*/  HMMA.16816.F32.BF16 R84, R12.reuse, R20, R84 ;  /* 0x000000140c54723c */ /* 0x050ff00000041854 */
[C---:B------:R-:W-:Y:S08]  /*b920*/  HMMA.16816.F32.BF16 R88, R12.reuse, R22, R88 ;  /* 0x000000160c58723c */ /* 0x040ff00000041858 */
[C---:B-1----:R-:W-:Y:S08]  /*b930*/  HMMA.16816.F32.BF16 R92, R12.reuse, R16, R92 ;  /* 0x000000100c5c723c */ /* 0x042ff0000004185c */
[----:B------:R-:W-:Y:S01]  /*b940*/  HMMA.16816.F32.BF16 R96, R12, R18, R96 ;  /* 0x000000120c60723c */ /* 0x000fe20000041860 */
[----:B------:R-:W-:-:S07]  /*b950*/  @P0 BRA `(.L_x_425) ;  /* 0xffffd5d000000947 */ /* 0x000fce000383ffff */
.L_x_422:
[----:B------:R-:W-:-:S06]  /*b960*/  UISETP.GE.AND UP2, UPT, UR20, UR9, UPT ;  /* 0x000000091400728c */ /* 0x000fcc000bf46270 */
[----:B------:R-:W-:-:S13]  /*b970*/  PLOP3.LUT P0, PT, PT, PT, UP2, 0x40, 0x0 ;  /* 0x000000000000781c */ /* 0x000fda0003f0e828 */
[----:B------:R-:W-:Y:S05]  /*b980*/  @P0 BRA `(.L_x_426) ;  /* 0x000036b000000947 */ /* 0x000fea0003800000 */
[----:B------:R-:W-:Y:S01]  /*b990*/  SHF.R.S32.HI R5, RZ, 0x1f, R210 ;  /* 0x0000001fff057819 */ /* 0x000fe200000114d2 */
[----:B------:R-:W-:Y:S01]  /*b9a0*/  IMAD.MOV.U32 R2, RZ, RZ, R8 ;  /* 0x000000ffff027224 */ /* 0x000fe200078e0008 */
[C---:B------:R-:W-:Y:S01]  /*b9b0*/  SHF.L.U64.HI R212, R209.reuse, 0x1, R212 ;  /* 0x00000001d1d47819 */ /* 0x040fe200000102d4 */
[----:B------:R-:W-:Y:S01]  /*b9c0*/  IMAD.MOV.U32 R3, RZ, RZ, R0 ;  /* 0x000000ffff037224 */ /* 0x000fe200078e0000 */
[----:B------:R-:W-:Y:S01]  /*b9d0*/  SHF.L.U64.HI R172, R210, 0x1, R5 ;  /* 0x00000001d2ac7819 */ /* 0x000fe20000010205 */
[----:B------:R-:W-:Y:S01]  /*b9e0*/  IMAD.SHL.U32 R209, R209, 0x2, RZ ;  /* 0x00000002d1d17824 */ /* 0x000fe200078e00ff */
[----:B------:R-:W-:Y:S02]  /*b9f0*/  SHF.L.U64.HI R211, R208, 0x1, R211 ;  /* 0x00000001d0d37819 */ /* 0x000fe400000102d3 */
[----:B------:R-:W-:Y:S02]  /*ba00*/  SHF.L.U32 R210, R210, 0x1, RZ ;  /* 0x00000001d2d27819 */ /* 0x000fe400000006ff */
[----:B------:R-:W-:-:S02]  /*ba10*/  SHF.L.U32 R208, R208, 0x1, RZ ;  /* 0x00000001d0d07819 */ /* 0x000fc400000006ff */
.L_x_436:
[----:B------:R-:W-:Y:S04]  /*ba20*/  DEPBAR.LE SB0, 0x0 ;  /* 0x000080000000791a */ /* 0x000fe80000000000 */
[----:B------:R-:W-:Y:S01]  /*ba30*/  BAR.SYNC.DEFER_BLOCKING 0x0 ;  /* 0x0000000000007b1d */ /* 0x000fe20000010000 */
[----:B------:R-:W-:Y:S01]  /*ba40*/  SHF.R.S32.HI R5, RZ, 0x1f, R201 ;  /* 0x0000001fff057819 */ /* 0x000fe200000114c9 */
[----:B------:R-:W-:Y:S01]  /*ba50*/  IMAD.WIDE.U32 R6, R201, c[0x0][0x208], RZ ;  /* 0x00008200c9067a25 */ /* 0x000fe200078e00ff */
[----:B------:R-:W-:Y:S01]  /*ba60*/  SHF.R.S32.HI R4, RZ, 0x1f, R200 ;  /* 0x0000001fff047819 */ /* 0x000fe200000114c8 */
[----:B------:R-:W-:Y:S02]  /*ba70*/  UISETP.GT.AND UP2, UPT, UR20, UR9, UPT ;  /* 0x000000091400728c */ /* 0x000fe4000bf44270 */
[----:B------:R-:W-:Y:S02]  /*ba80*/  IMAD R5, R5, c[0x0][0x208], RZ ;  /* 0x0000820005057a24 */ /* 0x000fe400078e02ff */
[----:B------:R-:W-:Y:S02]  /*ba90*/  IMAD R4, R4, c[0x0][0x218], RZ ;  /* 0x0000860004047a24 */ /* 0x000fe400078e02ff */
[----:B------:R-:W-:Y:S02]  /*baa0*/  IMAD R5, R201, c[0x0][0x20c], R5 ;  /* 0x00008300c9057a24 */ /* 0x000fe400078e0205 */
[C---:B------:R-:W-:Y:S02]  /*bab0*/  IMAD R4, R200.reuse, c[0x0][0x21c], R4 ;  /* 0x00008700c8047a24 */ /* 0x040fe400078e0204 */
[----:B------:R-:W-:Y:S04]  /*bac0*/  IMAD.IADD R7, R7, 0x1, R5 ;  /* 0x0000000107077824 */ /* 0x000fe800078e0205 */
[----:B------:R-:W-:Y:S05]  /*bad0*/  IMAD.WIDE.U32 R6, R200, c[0x0][0x218], R6 ;  /* 0x00008600c8067a25 */ /* 0x000fea00078e0006 */
[----:B------:R-:W-:Y:S01]  /*bae0*/  IADD3 R5, P0, R6, UR22, RZ ;  /* 0x0000001606057c10 */ /* 0x000fe2000ff1e0ff */
[----:B------:R-:W-:Y:S03]  /*baf0*/  LDSM.16.M88.4 R32, [R198+0xc100] ;  /* 0x00c10000c620783b */ /* 0x000fe60000000200 */
[----:B------:R-:W-:Y:S01]  /*bb00*/  IADD3.X R4, R7, UR6, R4, P0, !PT ;  /* 0x0000000607047c10 */ /* 0x000fe200087fe404 */
[----:B------:R-:W1:Y:S01]  /*bb10*/  LDSM.16.M88.4 R8, [R197+0x6100] ;  /* 0x00610000c508783b */ /* 0x000e620000000200 */
[C---:B------:R-:W-:Y:S03]  /*bb20*/  LEA R20, P0, R5.reuse, c[0x0][0x1f8], 0x1 ;  /* 0x00007e0005147a11 */ /* 0x040fe600078008ff */
[----:B------:R-:W2:Y:S01]  /*bb30*/  LDSM.16.M88.4 R16, [R197+0x6900] ;  /* 0x00690000c510783b */ /* 0x000ea20000000200 */
[----:B------:R-:W-:Y:S03]  /*bb40*/  LEA.HI.X R0, R5, c[0x0][0x1fc], R4, 0x1, P0 ;  /* 0x00007f0005007a11 */ /* 0x000fe600000f0c04 */
[----:B------:R-:W-:Y:S04]  /*bb50*/  LDSM.16.M88.4 R24, [R197+0x7100] ;  /* 0x00710000c518783b */ /* 0x000fe80000000200 */
[----:B------:R-:W-:Y:S04]  /*bb60*/  LDSM.16.M88.4 R132, [R197+0x7900] ;  /* 0x00790000c584783b */ /* 0x000fe80000000200 */
[----:B------:R-:W-:Y:S04]  /*bb70*/  LDSM.16.M88.4 R136, [R194+0xc100] ;  /* 0x00c10000c288783b */ /* 0x000fe80000000200 */
[----:B------:R-:W-:Y:S04]  /*bb80*/  LDSM.16.M88.4 R140, [R196] ;  /* 0x00000000c48c783b */ /* 0x000fe80000000200 */
[----:B------:R-:W-:Y:S04]  /*bb90*/  LDSM.16.M88.4 R144, [R187] ;  /* 0x00000000bb90783b */ /* 0x000fe80000000200 */
[----:B------:R-:W-:Y:S04]  /*bba0*/  LDSM.16.M88.4 R148, [R186] ;  /* 0x00000000ba94783b */ /* 0x000fe80000000200 */
[----:B------:R-:W-:Y:S04]  /*bbb0*/  LDSM.16.M88.4 R152, [R185] ;  /* 0x00000000b998783b */ /* 0x000fe80000000200 */
[----:B------:R-:W-:Y:S01]  /*bbc0*/  SHFL.IDX PT, R159, R0, RZ, 0x181f ;  /* 0x00181fff009f7589 */ /* 0x000fe200000e0000 */
[C---:B-1----:R-:W-:Y:S03]  /*bbd0*/  HMMA.16816.F32.BF16 R4, R32.reuse, R8, RZ ;  /* 0x000000082004723c */ /* 0x042fe600000418ff */
[----:B------:R-:W-:Y:S04]  /*bbe0*/  SHFL.IDX PT, R157, R0, 0x1, 0x181f ;  /* 0x00381f00009d7f89 */ /* 0x000fe800000e0000 */
[----:B------:R-:W1:Y:S01]  /*bbf0*/  SHFL.IDX PT, R31, R20, RZ, 0x181f ;  /* 0x00181fff141f7589 */ /* 0x000e6200000e0000 */
[C---:B------:R-:W-:Y:S03]  /*bc00*/  HMMA.16816.F32.BF16 R8, R32.reuse, R10, RZ ;  /* 0x0000000a2008723c */ /* 0x040fe600000418ff */
[----:B------:R3:W4:Y:S05]  /*bc10*/  SHFL.IDX PT, R29, R20, 0x1, 0x181f ;  /* 0x00381f00141d7f89 */ /* 0x00072a00000e0000 */
[C---:B--2---:R-:W-:Y:S08]  /*bc20*/  HMMA.16816.F32.BF16 R12, R32.reuse, R16, RZ ;  /* 0x00000010200c723c */ /* 0x044ff000000418ff */
[C---:B------:R-:W-:Y:S01]  /*bc30*/  HMMA.16816.F32.BF16 R16, R32.reuse, R18, RZ ;  /* 0x000000122010723c */ /* 0x040fe200000418ff */
[C---:B-1----:R-:W-:Y:S03]  /*bc40*/  IADD3 R162, P6, R31.reuse, R210, RZ ;  /* 0x000000d21fa27210 */ /* 0x042fe60007fde0ff */
[-C--:B------:R-:W-:Y:S04]  /*bc50*/  IADD3 R160, P0, R31, R209.reuse, RZ ;  /* 0x000000d11fa07210 */ /* 0x080fe80007f1e0ff */
[C---:B---3--:R-:W-:Y:S01]  /*bc60*/  HMMA.16816.F32.BF16 R20, R32.reuse, R24, RZ ;  /* 0x000000182014723c */ /* 0x048fe200000418ff */
[----:B------:R-:W-:Y:S03]  /*bc70*/  IMAD.X R163, R159, 0x1, R172, P6 ;  /* 0x000000019fa37824 */ /* 0x000fe600030e06ac */
[----:B------:R-:W-:Y:S01]  /*bc80*/  IADD3 R168, P6, R31, R208, RZ ;  /* 0x000000d01fa87210 */ /* 0x000fe20007fde0ff */
[----:B------:R-:W-:Y:S01]  /*bc90*/  IMAD.X R161, R159, 0x1, R212, P0 ;  /* 0x000000019fa17824 */ /* 0x000fe200000e06d4 */
[----:B----4-:R-:W-:Y:S02]  /*bca0*/  IADD3 R216, P0, R29, R210, RZ ;  /* 0x000000d21dd87210 */ /* 0x010fe40007f1e0ff */
[C---:B------:R-:W-:Y:S01]  /*bcb0*/  HMMA.16816.F32.BF16 R24, R32.reuse, R26, RZ ;  /* 0x0000001a2018723c */ /* 0x040fe200000418ff */
[----:B------:R1:W-:Y:S03]  /*bcc0*/  LDGSTS.E.BYPASS.LTC128B.128 [R205], [R162.64], !P5 ;  /* 0x00000000a2cd7fae */ /* 0x0003e6000e901d52 */
[--C-:B------:R-:W-:Y:S01]  /*bcd0*/  IMAD.X R169, R159, 0x1, R211.reuse, P6 ;  /* 0x000000019fa97824 */ /* 0x100fe200030e06d3 */
[----:B------:R-:W-:Y:S01]  /*bce0*/  IADD3 R174, P6, R29, R209, RZ ;  /* 0x000000d11dae7210 */ /* 0x000fe20007fde0ff */
[----:B------:R-:W-:Y:S01]  /*bcf0*/  IMAD.X R217, R157, 0x1, R172, P0 ;  /* 0x000000019dd97824 */ /* 0x000fe200000e06ac */
[----:B------:R-:W-:Y:S01]  /*bd00*/  IADD3 R214, P0, R29, R208, RZ ;  /* 0x000000d01dd67210 */ /* 0x000fe20007f1e0ff */
[----:B------:R1:W-:Y:S01]  /*bd10*/  LDGSTS.E.BYPASS.LTC128B.128 [R205+0x2000], [R160.64], !P4 ;  /* 0x02000000a0cd7fae */ /* 0x0003e2000e101d52 */
[C---:B------:R-:W-:Y:S03]  /*bd20*/  HMMA.16816.F32.BF16 R28, R32.reuse, R132, RZ ;  /* 0x00000084201c723c */ /* 0x040fe600000418ff */
[----:B------:R2:W-:Y:S01]  /*bd30*/  LDGSTS.E.BYPASS.LTC128B.128 [R205+0x4000], [R168.64], !P3 ;  /* 0x04000000a8cd7fae */ /* 0x0005e2000d901d52 */
[C---:B------:R-:W-:Y:S02]  /*bd40*/  IMAD.X R175, R157.reuse, 0x1, R212, P6 ;  /* 0x000000019daf7824 */ /* 0x040fe400030e06d4 */
[----:B------:R-:W-:Y:S01]  /*bd50*/  IMAD.X R215, R157, 0x1, R211, P0 ;  /* 0x000000019dd77824 */ /* 0x000fe200000e06d3 */
[----:B------:R3:W-:Y:S01]  /*bd60*/  LDGSTS.E.BYPASS.LTC128B.128 [R205+0x1000], [R216.64], !P5 ;  /* 0x01000000d8cd7fae */ /* 0x0007e2000e901d52 */
[----:B------:R-:W-:Y:S01]  /*bd70*/  HMMA.16816.F32.BF16 R32, R32, R134, RZ ;  /* 0x000000862020723c */ /* 0x000fe200000418ff */
[----:B------:R-:W-:Y:S02]  /*bd80*/  PLOP3.LUT P0, PT, PT, PT, UP2, 0x40, 0x0 ;  /* 0x000000000000781c */ /* 0x000fe40003f0e828 */
[----:B------:R3:W-:Y:S04]  /*bd90*/  LDGSTS.E.BYPASS.LTC128B.128 [R205+0x3000], [R174.64], !P4 ;  /* 0x03000000aecd7fae */ /* 0x0007e8000e101d52 */
[----:B------:R3:W-:Y:S01]  /*bda0*/  LDGSTS.E.BYPASS.LTC128B.128 [R205+0x5000], [R214.64], !P3 ;  /* 0x05000000d6cd7fae */ /* 0x0007e2000d901d52 */
[C---:B------:R-:W-:Y:S03]  /*bdb0*/  HMMA.16816.F32.BF16 R4, R136.reuse, R140, R4 ;  /* 0x0000008c8804723c */ /* 0x040fe60000041804 */
[----:B------:R-:W-:Y:S04]  /*bdc0*/  LDSM.16.M88.4 R156, [R193+0xc100] ;  /* 0x00c10000c19c783b */ /* 0x000fe80000000200 */
[----:B------:R-:W0:Y:S01]  /*bdd0*/  LDGDEPBAR ;  /* 0x00000000000079af */ /* 0x000e220000000000 */
[C---:B------:R-:W-:Y:S03]  /*bde0*/  HMMA.16816.F32.BF16 R8, R136.reuse, R142, R8 ;  /* 0x0000008e8808723c */ /* 0x040fe60000041808 */
[----:B-1----:R-:W1:Y:S04]  /*bdf0*/  LDSM.16.M88.4 R160, [R192+0x6100] ;  /* 0x00610000c0a0783b */ /* 0x002e680000000200 */
[----:B------:R-:W4:Y:S01]  /*be00*/  LDSM.16.M88.4 R164, [R192+0x6900] ;  /* 0x00690000c0a4783b */ /* 0x000f220000000200 */
[C---:B------:R-:W-:Y:S03]  /*be10*/  HMMA.16816.F32.BF16 R12, R136.reuse, R144, R12 ;  /* 0x00000090880c723c */ /* 0x040fe6000004180c */
[----:B------:R-:W5:Y:S04]  /*be20*/  LDSM.16.M88.4 R132, [R192+0x7100] ;  /* 0x00710000c084783b */ /* 0x000f680000000200 */
[----:B--2---:R-:W2:Y:S01]  /*be30*/  LDSM.16.M88.4 R168, [R192+0x7900] ;  /* 0x00790000c0a8783b */ /* 0x004ea20000000200 */
[C---:B------:R-:W-:Y:S03]  /*be40*/  HMMA.16816.F32.BF16 R16, R136.reuse, R146, R16 ;  /* 0x000000928810723c */ /* 0x040fe60000041810 */
[----:B------:R-:W-:Y:S04]  /*be50*/  LDSM.16.M88.4 R140, [R191+0xc100] ;  /* 0x00c10000bf8c783b */ /* 0x000fe80000000200 */
[----:B------:R-:W2:Y:S01]  /*be60*/  LDSM.16.M88.4 R144, [R184] ;  /* 0x00000000b890783b */ /* 0x000ea20000000200 */
[C---:B------:R-:W-:Y:S08]  /*be70*/  HMMA.16816.F32.BF16 R20, R136.reuse, R148, R20 ;  /* 0x000000948814723c */ /* 0x040ff00000041814 */
[C---:B------:R-:W-:Y:S01]  /*be80*/  HMMA.16816.F32.BF16 R24, R136.reuse, R150, R24 ;  /* 0x000000968818723c */ /* 0x040fe20000041818 */
[----:B------:R-:W2:Y:S07]  /*be90*/  LDSM.16.M88.4 R148, [R184+0x800] ;  /* 0x00080000b894783b */ /* 0x000eae0000000200 */
[C---:B------:R-:W-:Y:S08]  /*bea0*/  HMMA.16816.F32.BF16 R28, R136.reuse, R152, R28 ;  /* 0x00000098881c723c */ /* 0x040ff0000004181c */
[----:B------:R-:W-:Y:S01]  /*beb0*/  HMMA.16816.F32.BF16 R32, R136, R154, R32 ;  /* 0x0000009a8820723c */ /* 0x000fe20000041820 */
[----:B------:R-:W2:Y:S04]  /*bec0*/  LDSM.16.M88.4 R136, [R184+0x1000] ;  /* 0x00100000b888783b */ /* 0x000ea80000000200 */
[----:B------:R-:W2:Y:S03]  /*bed0*/  LDSM.16.M88.4 R152, [R184+0x1800] ;  /* 0x00180000b898783b */ /* 0x000ea60000000200 */
[C---:B-1----:R-:W-:Y:S08]  /*bee0*/  HMMA.16816.F32.BF16 R4, R156.reuse, R160, R4 ;  /* 0x000000a09c04723c */ /* 0x042ff00000041804 */
[C---:B------:R-:W-:Y:S01]  /*bef0*/  HMMA.16816.F32.BF16 R8, R156.reuse, R162, R8 ;  /* 0x000000a29c08723c */ /* 0x040fe20000041808 */
[----:B------:R-:W-:Y:S07]  /*bf00*/  LDSM.16.M88.4 R160, [R197+0x8100] ;  /* 0x00810000c5a0783b */ /* 0x000fee0000000200 */
[C---:B----4-:R-:W-:Y:S08]  /*bf10*/  HMMA.16816.F32.BF16 R12, R156.reuse, R164, R12 ;  /* 0x000000a49c0c723c */ /* 0x050ff0000004180c */
[C---:B------:R-:W-:Y:S01]  /*bf20*/  HMMA.16816.F32.BF16 R16, R156.reuse, R166, R16 ;  /* 0x000000a69c10723c */ /* 0x040fe20000041810 */
[----:B------:R-:W-:Y:S07]  /*bf30*/  LDSM.16.M88.4 R164, [R197+0x8900] ;  /* 0x00890000c5a4783b */ /* 0x000fee0000000200 */
[C---:B-----5:R-:W-:Y:S08]  /*bf40*/  HMMA.16816.F32.BF16 R20, R156.reuse, R132, R20 ;  /* 0x000000849c14723c */ /* 0x060ff00000041814 */
[C---:B------:R-:W-:Y:S01]  /*bf50*/  HMMA.16816.F32.BF16 R24, R156.reuse, R134, R24 ;  /* 0x000000869c18723c */ /* 0x040fe20000041818 */
[----:B------:R-:W1:Y:S07]  /*bf60*/  LDSM.16.M88.4 R132, [R198+0x10100] ;  /* 0x01010000c684783b */ /* 0x000e6e0000000200 */
[C---:B--2---:R-:W-:Y:S08]  /*bf70*/  HMMA.16816.F32.BF16 R28, R156.reuse, R168, R28 ;  /* 0x000000a89c1c723c */ /* 0x044ff0000004181c */
[----:B------:R-:W-:Y:S01]  /*bf80*/  HMMA.16816.F32.BF16 R32, R156, R170, R32 ;  /* 0x000000aa9c20723c */ /* 0x000fe20000041820 */
[----:B------:R-:W2:Y:S04]  /*bf90*/  LDSM.16.M88.4 R156, [R197+0x9100] ;  /* 0x00910000c59c783b */ /* 0x000ea80000000200 */
[----:B------:R-:W4:Y:S03]  /*bfa0*/  LDSM.16.M88.4 R168, [R197+0x9900] ;  /* 0x00990000c5a8783b */ /* 0x000f260000000200 */
[C---:B------:R-:W-:Y:S08]  /*bfb0*/  HMMA.16816.F32.BF16 R4, R140.reuse, R144, R4 ;  /* 0x000000908c04723c */ /* 0x040ff00000041804 */
[C---:B------:R-:W-:Y:S01]  /*bfc0*/  HMMA.16816.F32.BF16 R8, R140.reuse, R146, R8 ;  /* 0x000000928c08723c */ /* 0x040fe20000041808 */
[----:B------:R-:W-:Y:S07]  /*bfd0*/  LDSM.16.M88.4 R144, [R183] ;  /* 0x00000000b790783b */ /* 0x000fee0000000200 */
[C---:B------:R-:W-:Y:S08]  /*bfe0*/  HMMA.16816.F32.BF16 R12, R140.reuse, R148, R12 ;  /* 0x000000948c0c723c */ /* 0x040ff0000004180c */
[C---:B------:R-:W-:Y:S01]  /*bff0*/  HMMA.16816.F32.BF16 R16, R140.reuse, R150, R16 ;  /* 0x000000968c10723c */ /* 0x040fe20000041810 */
[----:B------:R-:W-:Y:S07]  /*c000*/  LDSM.16.M88.4 R148, [R182] ;  /* 0x00000000b694783b */ /* 0x000fee0000000200 */
[C---:B------:R-:W-:Y:S08]  /*c010*/  HMMA.16816.F32.BF16 R20, R140.reuse, R136, R20 ;  /* 0x000000888c14723c */ /* 0x040ff00000041814 */
[C---:B------:R-:W-:Y:S01]  /*c020*/  HMMA.16816.F32.BF16 R24, R140.reuse, R138, R24 ;  /* 0x0000008a8c18723c */ /* 0x040fe20000041818 */
[----:B------:R-:W5:Y:S07]  /*c030*/  LDSM.16.M88.4 R136, [R194+0x10100] ;  /* 0x01010000c288783b */ /* 0x000f6e0000000200 */
[C---:B------:R-:W-:Y:S08]  /*c040*/  HMMA.16816.F32.BF16 R28, R140.reuse, R152, R28 ;  /* 0x000000988c1c723c */ /* 0x040ff0000004181c */
[----:B------:R-:W-:Y:S01]  /*c050*/  HMMA.16816.F32.BF16 R32, R140, R154, R32 ;  /* 0x0000009a8c20723c */ /* 0x000fe20000041820 */
[----:B------:R-:W3:Y:S04]  /*c060*/  LDSM.16.M88.4 R140, [R181] ;  /* 0x00000000b58c783b */ /* 0x000ee80000000200 */
        /* <DEDUP_REMOVED lines=14> */
[C---:B-----5:R-:W-:Y:S08]  /*c150*/  HMMA.16816.F32.BF16 R4, R136.reuse, R144, R4 ;  /* 0x000000908804723c */ /* 0x060ff00000041804 */
[C---:B------:R-:W-:Y:S01]  /*c160*/  HMMA.16816.F32.BF16 R8, R136.reuse, R146, R8 ;  /* 0x000000928808723c */ /* 0x040fe20000041808 */
[----:B------:R-:W-:Y:S07]  /*c170*/  LDSM.16.M88.4 R144, [R184+0x2000] ;  /* 0x00200000b890783b */ /* 0x000fee0000000200 */
[C---:B------:R-:W-:Y:S08]  /*c180*/  HMMA.16816.F32.BF16 R12, R136.reuse, R148, R12 ;  /* 0x00000094880c723c */ /* 0x040ff0000004180c */
[C---:B------:R-:W-:Y:S01]  /*c190*/  HMMA.16816.F32.BF16 R16, R136.reuse, R150, R16 ;  /* 0x000000968810723c */ /* 0x040fe20000041810 */
[----:B------:R-:W-:Y:S07]  /*c1a0*/  LDSM.16.M88.4 R148, [R184+0x2800] ;  /* 0x00280000b894783b */ /* 0x000fee0000000200 */
[C---:B---3--:R-:W-:Y:S08]  /*c1b0*/  HMMA.16816.F32.BF16 R20, R136.reuse, R140, R20 ;  /* 0x0000008c8814723c */ /* 0x048ff00000041814 */
        /* <DEDUP_REMOVED lines=77> */
[----:B------:R-:W-:Y:S01]  /*c690*/  ULEA UR4, UR20, UR12, 0x6 ;  /* 0x0000000c14047291 */ /* 0x000fe2000f8e303f */
[----:B------:R-:W-:Y:S05]  /*c6a0*/  IMAD.MOV.U32 R200, RZ, RZ, RZ ;  /* 0x000000ffffc87224 */ /* 0x000fea00078e00ff */
        /* <DEDUP_REMOVED lines=30> */
[-C--:B------:R-:W-:Y:S02]  /*c890*/  IADD3 R136, P0, R137, R209.reuse, RZ ;  /* 0x000000d189887210 */ /* 0x080fe40007f1e0ff */
[----:B--2---:R-:W-:Y:S02]  /*c8a0*/  IADD3.X R141, R139, R172, RZ, P6, !PT ;  /* 0x000000ac8b8d7210 */ /* 0x004fe400037fe4ff */
[----:B------:R-:W-:Y:S01]  /*c8b0*/  IADD3 R142, P6, R137, R208, RZ ;  /* 0x000000d0898e7210 */ /* 0x000fe20007fde0ff */
[----:B------:R-:W-:Y:S01]  /*c8c0*/  IMAD.X R137, R139, 0x1, R212, P0 ;  /* 0x000000018b897824 */ /* 0x000fe200000e06d4 */
[----:B---3--:R-:W-:Y:S01]  /*c8d0*/  IADD3 R138, P0, R133, R210, RZ ;  /* 0x000000d2858a7210 */ /* 0x008fe20007f1e0ff */
[----:B------:R1:W-:Y:S02]  /*c8e0*/  LDGSTS.E.BYPASS.LTC128B.128 [R199+0x6100], [R140.64], !P5 ;  /* 0x061000008cc77fae */ /* 0x0003e4000e901d52 */
[--C-:B------:R-:W-:Y:S01]  /*c8f0*/  IMAD.X R143, R139, 0x1, R211.reuse, P6 ;  /* 0x000000018b8f7824 */ /* 0x100fe200030e06d3 */
[----:B------:R-:W-:Y:S01]  /*c900*/  IADD3 R132, P6, R133, R209, RZ ;  /* 0x000000d185847210 */ /* 0x000fe20007fde0ff */
[----:B------:R1:W-:Y:S01]  /*c910*/  LDGSTS.E.BYPASS.LTC128B.128 [R199+0x8100], [R136.64], !P4 ;  /* 0x0810000088c77fae */ /* 0x0003e2000e101d52 */
[----:B----4-:R-:W-:Y:S01]  /*c920*/  IMAD.X R139, R135, 0x1, R172, P0 ;  /* 0x00000001878b7824 */ /* 0x010fe200000e06ac */
[----:B------:R-:W-:Y:S02]  /*c930*/  IADD3 R134, P0, R133, R208, RZ ;  /* 0x000000d085867210 */ /* 0x000fe40007f1e0ff */
[----:B------:R1:W-:Y:S01]  /*c940*/  LDGSTS.E.BYPASS.LTC128B.128 [R199+0xa100], [R142.64], !P3 ;  /* 0x0a1000008ec77fae */ /* 0x0003e2000d901d52 */
[C---:B------:R-:W-:Y:S02]  /*c950*/  IADD3.X R133, R135.reuse, R212, RZ, P6, !PT ;  /* 0x000000d487857210 */ /* 0x040fe400037fe4ff */
[----:B------:R-:W-:Y:S01]  /*c960*/  IMAD.X R135, R135, 0x1, R211, P0 ;  /* 0x0000000187877824 */ /* 0x000fe200000e06d3 */
[----:B------:R1:W-:Y:S04]  /*c970*/  LDGSTS.E.BYPASS.LTC128B.128 [R199+0x7100], [R138.64], !P5 ;  /* 0x071000008ac77fae */ /* 0x0003e8000e901d52 */
[----:B------:R1:W-:Y:S04]  /*c980*/  LDGSTS.E.BYPASS.LTC128B.128 [R199+0x9100], [R132.64], !P4 ;  /* 0x0910000084c77fae */ /* 0x0003e8000e101d52 */
[----:B------:R1:W-:Y:S02]  /*c990*/  LDGSTS.E.BYPASS.LTC128B.128 [R199+0xb100], [R134.64], !P3 ;  /* 0x0b10000086c77fae */ /* 0x0003e4000d901d52 */
.L_x_427:
[----:B------:R-:W-:Y:S01]  /*c9a0*/  PLOP3.LUT P6, PT, PT, PT, UP1, 0x80, 0x0 ;  /* 0x000000000000781c */ /* 0x000fe20003fcf018 */
[----:B------:R-:W0:Y:S01]  /*c9b0*/  LDGDEPBAR ;  /* 0x00000000000079af */ /* 0x000e220000000000 */
[----:B------:R-:W-:Y:S01]  /*c9c0*/  PLOP3.LUT P0, PT, PT, PT, UP1, 0x80, 0x0 ;  /* 0x000000000000781c */ /* 0x000fe20003f0f018 */
[----:B-1----:R-:W-:Y:S01]  /*c9d0*/  IMAD.MOV.U32 R139, RZ, RZ, R203 ;  /* 0x000000ffff8b7224 */ /* 0x002fe200078e00cb */
[----:B------:R-:W-:Y:S06]  /*c9e0*/  USHF.L.U32 UR4, UR20, 0x6, URZ ;  /* 0x0000000614047899 */ /* 0x000fec000800063f */
[----:B------:R-:W-:Y:S03]  /*c9f0*/  IMAD.U32 R133, RZ, RZ, UR4 ;  /* 0x00000004ff857e24 */ /* 0x000fe6000f8e00ff */
[----:B------:R-:W-:Y:S02]  /*ca00*/  @P6 IMAD.HI.U32 R0, R203, c[0x0][0x2c8], RZ ;  /* 0x0000b200cb006a27 */ /* 0x000fe400078e00ff */
[----:B------:R-:W-:Y:S03]  /*ca10*/  IADD3 R133, -R204, 0x1, -R133 ;  /* 0x00000001cc857810 */ /* 0x000fe60007ffe985 */
[----:B------:R-:W-:Y:S01]  /*ca20*/  @P0 SHF.R.U32.HI R139, RZ, c[0x0][0x2cc], R0 ;  /* 0x0000b300ff8b0a19 */ /* 0x000fe20000011600 */
[----:B------:R-:W-:Y:S01]  /*ca30*/  IMAD.U32 R0, RZ, RZ, UR10 ;  /* 0x0000000aff007e24 */ /* 0x000fe2000f8e00ff */
[----:B------:R-:W-:Y:S03]  /*ca40*/  PLOP3.LUT P0, PT, PT, PT, UP0, 0x40, 0x0 ;  /* 0x000000000000781c */ /* 0x000fe60003f0e808 */
[----:B------:R-:W1:Y:S01]  /*ca50*/  SHFL.IDX PT, R141, R139, RZ, 0x1c1f ;  /* 0x001c1fff8b8d7589 */ /* 0x000e6200000e0000 */
[----:B------:R-:W-:Y:S04]  /*ca60*/  IADD3 R0, R133, -c[0x0][0x168], R0 ;  /* 0x80005a0085007a10 */ /* 0x000fe80007ffe000 */
        /* <DEDUP_REMOVED lines=20> */
.L_x_430:
[----:B------:R-:W-:Y:S04]  /*cbb0*/  MOV R132, c[0x0][0x32c] ;  /* 0x0000cb0000847a02 */ /* 0x000fe80000000f00 */
[----:B------:R-:W-:Y:S11]  /*cbc0*/  ISETP.NE.AND P0, PT, R132, 0x1, PT ;  /* 0x000000018400780c */ /* 0x000ff60003f05270 */
[----:B------:R-:W-:Y:S02]  /*cbd0*/  @!UPT UIADD3 URZ, URZ, URZ, URZ ;  /* 0x0000003f3f3ff290 */ /* 0x000fe4000fffe03f */
[----:B------:R-:W-:Y:S05]  /*cbe0*/  @P0 IMAD.HI.U32 R132, R141, c[0x0][0x330], RZ ;  /* 0x0000cc008d840a27 */ /* 0x000fea00078e00ff */
[----:B------:R-:W-:Y:S02]  /*cbf0*/  @P0 SHF.R.U32.HI R141, RZ, c[0x0][0x334], R132 ;  /* 0x0000cd00ff8d0a19 */ /* 0x000fe40000011684 */
.L_x_431:
[----:B------:R-:W-:Y:S05]  /*cc00*/  BSYNC B0 ;  /* 0x0000000000007941 */ /* 0x000fea0003800000 */
.L_x_429:
[----:B------:R-:W-:Y:S04]  /*cc10*/  IMAD.MOV.U32 R132, RZ, RZ, c[0x0][0x32c] ;  /* 0x0000cb00ff847624 */ /* 0x000fe800078e00ff */
[----:B------:R-:W-:Y:S04]  /*cc20*/  IMAD R141, R141, R132, -UR4 ;  /* 0x800000048d8d7e24 */ /* 0x000fe8000f8e0284 */
[----:B------:R-:W-:Y:S05]  /*cc30*/  IMAD.IADD R134, R141, 0x1, -R204 ;  /* 0x000000018d867824 */ /* 0x000fea00078e0acc */
[----:B------:R-:W-:Y:S02]  /*cc40*/  IADD3 R132, R134, c[0x0][0x32c], RZ ;  /* 0x0000cb0086847a10 */ /* 0x000fe40007ffe0ff */
[----:B------:R-:W-:Y:S02]  /*cc50*/  IMNMX R135, R135, R134, !PT ;  /* 0x0000008687877217 */ /* 0x000fe40007800200 */
[----:B------:R-:W-:Y:S02]  /*cc60*/  IMNMX R137, R137, R132, PT ;  /* 0x0000008489897217 */ /* 0x000fe40003800200 */
.L_x_428:
        /* <DEDUP_REMOVED lines=85> */
.L_x_434:
[----:B------:R-:W-:Y:S04]  /*d1c0*/  MOV R5, 0x1 ;  /* 0x0000000100057802 */ /* 0x000fe80000000f00 */
[----:B------:R-:W-:Y:S11]  /*d1d0*/  ISETP.NE.AND P0, PT, R5, c[0x0][0x32c], PT ;  /* 0x0000cb0005007a0c */ /* 0x000ff60003f05270 */
[----:B------:R-:W-:Y:S02]  /*d1e0*/  @!UPT UIADD3 URZ, URZ, URZ, URZ ;  /* 0x0000003f3f3ff290 */ /* 0x000fe4000fffe03f */
[----:B------:R-:W-:Y:S05]  /*d1f0*/  @P0 IMAD.HI.U32 R5, R8, c[0x0][0x330], RZ ;  /* 0x0000cc0008050a27 */ /* 0x000fea00078e00ff */
[----:B------:R-:W-:Y:S02]  /*d200*/  @P0 SHF.R.U32.HI R8, RZ, c[0x0][0x334], R5 ;  /* 0x0000cd00ff080a19 */ /* 0x000fe40000011605 */
.L_x_435:
[----:B------:R-:W-:Y:S05]  /*d210*/  BSYNC B0 ;  /* 0x0000000000007941 */ /* 0x000fea0003800000 */
.L_x_433:
[----:B------:R-:W-:Y:S04]  /*d220*/  IMAD.MOV.U32 R5, RZ, RZ, c[0x0][0x32c] ;  /* 0x0000cb00ff057624 */ /* 0x000fe800078e00ff */
[----:B------:R-:W-:Y:S04]  /*d230*/  IMAD R5, R8, R5, -UR4 ;  /* 0x8000000408057e24 */ /* 0x000fe8000f8e0205 */
[----:B------:R-:W-:Y:S05]  /*d240*/  IMAD.IADD R9, R5, 0x1, -R204 ;  /* 0x0000000105097824 */ /* 0x000fea00078e0acc */
[----:B------:R-:W-:Y:S02]  /*d250*/  IADD3 R5, R9, c[0x0][0x32c], RZ ;  /* 0x0000cb0009057a10 */ /* 0x000fe40007ffe0ff */
[----:B------:R-:W-:Y:S02]  /*d260*/  IMNMX R0, R0, R9, !PT ;  /* 0x0000000900007217 */ /* 0x000fe40007800200 */
[----:B------:R-:W-:Y:S02]  /*d270*/  IMNMX R4, R4, R5, PT ;  /* 0x0000000504047217 */ /* 0x000fe40003800200 */
.L_x_432:
[----:B------:R-:W-:Y:S02]  /*d280*/  PLOP3.LUT P6, PT, PT, PT, UP2, 0x80, 0x0 ;  /* 0x000000000000781c */ /* 0x000fe40003fcf028 */
[----:B------:R-:W-:Y:S02]  /*d290*/  PLOP3.LUT P0, PT, PT, PT, UP2, 0x80, 0x0 ;  /* 0x000000000000781c */ /* 0x000fe40003f0f028 */
[C---:B------:R-:W-:Y:S02]  /*d2a0*/  ISETP.GT.AND P6, PT, R0.reuse, RZ, P6 ;  /* 0x000000ff0000720c */ /* 0x040fe400037c4270 */
[----:B------:R-:W-:Y:S02]  /*d2b0*/  ISETP.GT.AND P0, PT, R0, 0x1, P0 ;  /* 0x000000010000780c */ /* 0x000fe40000704270 */
[----:B------:R-:W-:Y:S02]  /*d2c0*/  ISETP.LT.OR P6, PT, R4, 0x1, P6 ;  /* 0x000000010400780c */ /* 0x000fe400037c1670 */
[----:B------:R-:W-:Y:S02]  /*d2d0*/  FMNMX.FTZ R5, R148, R3, !PT ;  /* 0x0000000394057209 */ /* 0x000fe40007810000 */
[----:B------:R-:W-:Y:S02]  /*d2e0*/  FSEL R25, R6, -INF , !P6 ;  /* 0xff80000006197808 */ /* 0x000fe40007000000 */
[----:B------:R-:W-:Y:S02]  /*d2f0*/  ISETP.LT.OR P0, PT, R4, 0x2, P0 ;  /* 0x000000020400780c */ /* 0x000fe40000701670 */
[----:B------:R-:W-:Y:S02]  /*d300*/  FMNMX.FTZ R5, R152, R5, !PT ;  /* 0x0000000598057209 */ /* 0x000fe40007810000 */
[----:B------:R-:W-:Y:S02]  /*d310*/  PLOP3.LUT P6, PT, PT, PT, UP2, 0x80, 0x0 ;  /* 0x000000000000781c */ /* 0x000fe40003fcf028 */
        /* <DEDUP_REMOVED lines=8> */
[----:B------:R-:W-:Y:S02]  /*d3a0*/  FMNMX.FTZ R5, R138, R5, !PT ;  /* 0x000000058a057209 */ /* 0x000fe40007810000 */
[----:B------:R-:W-:Y:S02]  /*d3b0*/  PLOP3.LUT P6, PT, PT, PT, UP2, 0x80, 0x0 ;  /* 0x000000000000781c */ /* 0x000fe40003fcf028 */
[----:B------:R-:W-:Y:S02]  /*d3c0*/  ISETP.LT.OR P0, PT, R4, 0xa, P0 ;  /* 0x0000000a0400780c */ /* 0x000fe40000701670 */
[----:B------:R-:W-:Y:S02]  /*d3d0*/  FMNMX.FTZ R5, R136, R5, !PT ;  /* 0x0000000588057209 */ /* 0x000fe40007810000 */
[----:B------:R-:W-:Y:S02]  /*d3e0*/  ISETP.GT.AND P6, PT, R0, 0x10, P6 ;  /* 0x000000100000780c */ /* 0x000fe400037c4270 */
[----:B------:R-:W-:Y:S02]  /*d3f0*/  FSEL R13, R11, -INF , !P0 ;  /* 0xff8000000b0d7808 */ /* 0x000fe40004000000 */
        /* <DEDUP_REMOVED lines=9> */
[----:B------:R-:W-:Y:S02]  /*d490*/  ISETP.GT.AND P6, PT, R0, 0x18, P6 ;  /* 0x000000180000780c */ /* 0x000fe400037c4270 */
        /* <DEDUP_REMOVED lines=9> */
[----:B------:R-:W-:Y:S02]  /*d530*/  FMNMX.FTZ R5, R164, R5, !PT ;  /* 0x00000005a4057209 */ /* 0x000fe40007810000 */
[----:B------:R-:W-:Y:S02]  /*d540*/  PLOP3.LUT P6, PT, PT, PT, UP2, 0x80, 0x0 ;  /* 0x000000000000781c */ /* 0x000fe40003fcf028 */
[----:B------:R-:W-:Y:S02]  /*d550*/  FSEL R33, R19, -INF , !P0 ;  /* 0xff80000013217808 */ /* 0x000fe40004000000 */
[----:B------:R-:W-:Y:S02]  /*d560*/  FMNMX.FTZ R8, R17, R8, !PT ;  /* 0x0000000811087209 */ /* 0x000fe40007810000 */
[----:B------:R-:W-:Y:S02]  /*d570*/  ISETP.GT.AND P6, PT, R0, 0x20, P6 ;  /* 0x000000200000780c */ /* 0x000fe400037c4270 */
[----:B------:R-:W-:Y:S02]  /*d580*/  FMNMX.FTZ R6, R162, R5, !PT ;  /* 0x00000005a2067209 */ /* 0x000fe40007810000 */
[----:B------:R-:W-:Y:S02]  /*d590*/  PLOP3.LUT P0, PT, PT, PT, UP2, 0x80, 0x0 ;  /* 0x000000000000781c */ /* 0x000fe40003f0f028 */
        /* <DEDUP_REMOVED lines=8> */
[----:B------:R-:W-:Y:S02]  /*d620*/  FSEL R169, R23, -INF , !P0 ;  /* 0xff80000017a97808 */ /* 0x000fe40004000000 */
[----:B------:R-:W-:Y:S02]  /*d630*/  FMNMX.FTZ R6, R133, R6, !PT ;  /* 0x0000000685067209 */ /* 0x000fe40007810000 */
[C---:B------:R-:W-:Y:S02]  /*d640*/  ISETP.GT.AND P6, PT, R0.reuse, 0x28, P6 ;  /* 0x000000280000780c */ /* 0x040fe400037c4270 */
        /* <DEDUP_REMOVED lines=10> */
[----:B------:R-:W-:Y:S02]  /*d6f0*/  FMNMX.FTZ R8, R171, R8, !PT ;  /* 0x00000008ab087209 */ /* 0x000fe40007810000 */
[----:B------:R-:W-:Y:S02]  /*d700*/  PLOP3.LUT P0, PT, PT, PT, UP2, 0x80, 0x0 ;  /* 0x000000000000781c */ /* 0x000fe40003f0f028 */
[----:B------:R-:W-:Y:S02]  /*d710*/  ISETP.LT.OR P6, PT, R4, 0x31, P6 ;  /* 0x000000310400780c */ /* 0x000fe400037c1670 */
[----:B------:R-:W-:Y:S02]  /*d720*/  ISETP.GT.AND P0, PT, R0, 0x31, P0 ;  /* 0x000000310000780c */ /* 0x000fe40000704270 */
[----:B------:R-:W-:Y:S02]  /*d730*/  FMNMX.FTZ R8, R169, R8, !PT ;  /* 0x00000008a9087209 */ /* 0x000fe40007810000 */
[----:B------:R-:W-:Y:S02]  /*d740*/  FSEL R145, R30, -INF , !P6 ;  /* 0xff8000001e917808 */ /* 0x000fe40007000000 */
[----:B------:R-:W-:Y:S02]  /*d750*/  ISETP.LT.OR P0, PT, R4, 0x32, P0 ;  /* 0x000000320400780c */ /* 0x000fe40000701670 */
[----:B------:R-:W-:Y:S02]  /*d760*/  FMNMX.FTZ R8, R167, R8, !PT ;  /* 0x00000008a7087209 */ /* 0x000fe40007810000 */
[----:B------:R-:W-:Y:S02]  /*d770*/  PLOP3.LUT P6, PT, PT, PT, UP2, 0x80, 0x0 ;  /* 0x000000000000781c */ /* 0x000fe40003fcf028 */
[----:B------:R-:W-:Y:S02]  /*d780*/  FMNMX.FTZ R7, R146, R7, !PT ;  /* 0x0000000792077209 */ /* 0x000fe40007810000 */
[----:B------:R-:W-:Y:S02]  /*d790*/  FSEL R143, R31, -INF , !P0 ;  /* 0xff8000001f8f7808 */ /* 0x000fe40004000000 */
[----:B------:R-:W-:Y:S02]  /*d7a0*/  ISETP.GT.AND P6, PT, R0, 0x38, P6 ;  /* 0x000000380000780c */ /* 0x000fe400037c4270 */
[----:B------:R-:W-:Y:S02]  /*d7b0*/  FMNMX.FTZ R8, R165, R8, !PT ;  /* 0x00000008a5087209 */ /* 0x000fe40007810000 */
[----:B------:R-:W-:Y:S01]  /*d7c0*/  PLOP3.LUT P0, PT, PT, PT, UP2, 0x80, 0x0 ;  /* 0x000000000000781c */ /* 0x000fe20003f0f028 */
[----:B------:R-:W-:Y:S01]  /*d7d0*/  UISETP.GT.AND UP2, UPT, UR20, UR9, UPT ;  /* 0x000000091400728c */ /* 0x000fe2000bf44270 */
[----:B------:R-:W-:Y:S01]  /*d7e0*/  FMNMX.FTZ R7, R144, R7, !PT ;  /* 0x0000000790077209 */ /* 0x000fe20007810000 */
[----:B------:R-:W-:Y:S01]  /*d7f0*/  UIADD3 UR20, UR20, -0x1, URZ ;  /* 0xffffffff14147890 */ /* 0x000fe2000fffe03f */
[----:B------:R-:W-:Y:S02]  /*d800*/  ISETP.GT.AND P0, PT, R0, 0x39, P0 ;  /* 0x000000390000780c */ /* 0x000fe40000704270 */
[----:B------:R-:W-:Y:S02]  /*d810*/  FMNMX.FTZ R0, R145, R8, !PT ;  /* 0x0000000891007209 */ /* 0x000fe40007810000 */
[----:B------:R-:W-:Y:S02]  /*d820*/  ISETP.LT.OR P6, PT, R4, 0x39, P6 ;  /* 0x000000390400780c */ /* 0x000fe400037c1670 */
[----:B------:R-:W-:Y:S02]  /*d830*/  FMNMX.FTZ R5, R142, R7, !PT ;  /* 0x000000078e057209 */ /* 0x000fe40007810000 */
[----:B------:R-:W-:Y:S02]  /*d840*/  FSEL R141, R34, -INF , !P6 ;  /* 0xff800000228d7808 */ /* 0x000fe40007000000 */
[----:B------:R-:W-:Y:S01]  /*d850*/  FMNMX.FTZ R0, R143, R0, !PT ;  /* 0x000000008f007209 */ /* 0x000fe20007810000 */
[----:B------:R-:W1:Y:S01]  /*d860*/  SHFL.BFLY PT, R6, R5, 0x2, 0x1f ;  /* 0x0c401f0005067f89 */ /* 0x000e6200000e0000 */
[----:B------:R-:W-:Y:S02]  /*d870*/  ISETP.LT.OR P0, PT, R4, 0x3a, P0 ;  /* 0x0000003a0400780c */ /* 0x000fe40000701670 */
[----:B------:R-:W-:Y:S02]  /*d880*/  FMNMX.FTZ R0, R141, R0, !PT ;  /* 0x000000008d007209 */ /* 0x000fe40007810000 */
[----:B------:R-:W-:Y:S04]  /*d890*/  FSEL R9, R35, -INF , !P0 ;  /* 0xff80000023097808 */ /* 0x000fe80004000000 */
[----:B------:R-:W-:Y:S05]  /*d8a0*/  FMNMX.FTZ R4, R9, R0, !PT ;  /* 0x0000000009047209 */ /* 0x000fea0007810000 */
[----:B------:R-:W2:Y:S01]  /*d8b0*/  SHFL.BFLY PT, R7, R4, 0x2, 0x1f ;  /* 0x0c401f0004077f89 */ /* 0x000ea200000e0000 */
[----:B-1----:R-:W-:Y:S07]  /*d8c0*/  FMNMX.FTZ R6, R5, R6, !PT ;  /* 0x0000000605067209 */ /* 0x002fee0007810000 */
[----:B------:R-:W1:Y:S01]  /*d8d0*/  SHFL.BFLY PT, R11, R6, 0x1, 0x1f ;  /* 0x0c201f00060b7f89 */ /* 0x000e6200000e0000 */
[----:B--2---:R-:W-:Y:S07]  /*d8e0*/  FMNMX.FTZ R5, R4, R7, !PT ;  /* 0x0000000704057209 */ /* 0x004fee0007810000 */
[----:B------:R-:W2:Y:S01]  /*d8f0*/  SHFL.BFLY PT, R8, R5, 0x1, 0x1f ;  /* 0x0c201f0005087f89 */ /* 0x000ea200000e0000 */
[----:B-1----:R-:W-:Y:S04]  /*d900*/  FMNMX.FTZ R0, R6, R11, !PT ;  /* 0x0000000b06007209 */ /* 0x002fe80007810000 */
[C---:B------:R-:W-:Y:S01]  /*d910*/  FSETP.NEU.FTZ.AND P0, PT, R0.reuse, -INF , PT ;  /* 0xff8000000000780b */ /* 0x040fe20003f1d000 */
[C---:B------:R-:W-:Y:S03]  /*d920*/  FMUL.FTZ R155, R0.reuse, c[0x0][0x2d0] ;  /* 0x0000b400009b7a20 */ /* 0x040fe60000410000 */
[----:B------:R-:W-:Y:S02]  /*d930*/  FSEL R4, R0, RZ, P0 ;  /* 0x000000ff00047208 */ /* 0x000fe40000000000 */
[----:B------:R-:W-:Y:S03]  /*d940*/  FSEL R155, R155, RZ, P0 ;  /* 0x000000ff9b9b7208 */ /* 0x000fe60000000000 */
[----:B------:R-:W-:Y:S01]  /*d950*/  FADD.FTZ R4, -R4, R3 ;  /* 0x0000000304047221 */ /* 0x000fe20000010100 */
[----:B--2---:R-:W-:Y:S01]  /*d960*/  FMNMX.FTZ R8, R8, R5, !PT ;  /* 0x0000000508087209 */ /* 0x004fe20007810000 */
[--C-:B------:R-:W-:Y:S02]  /*d970*/  FFMA.FTZ R149, R140, c[0x0][0x2d0], -R155.reuse ;  /* 0x0000b4008c957a23 */ /* 0x100fe4000001089b */
[--C-:B------:R-:W-:Y:S01]  /*d980*/  FFMA.FTZ R148, R148, c[0x0][0x2d0], -R155.reuse ;  /* 0x0000b40094947a23 */ /* 0x100fe2000001089b */
[C---:B------:R-:W-:Y:S01]  /*d990*/  FSETP.NEU.FTZ.AND P0, PT, R8.reuse, -INF , PT ;  /* 0xff8000000800780b */ /* 0x040fe20003f1d000 */
[----:B------:R-:W-:Y:S02]  /*d9a0*/  FMUL.FTZ R140, R8, c[0x0][0x2d0] ;  /* 0x0000b400088c7a20 */ /* 0x000fe40000410000 */
[--C-:B------:R-:W-:Y:S01]  /*d9b0*/  FFMA.FTZ R11, R152, c[0x0][0x2d0], -R155.reuse ;  /* 0x0000b400980b7a23 */ /* 0x100fe2000001089b */
[----:B------:R-:W-:Y:S01]  /*d9c0*/  FSEL R5, R8, RZ, P0 ;  /* 0x000000ff08057208 */ /* 0x000fe20000000000 */
[--C-:B------:R-:W-:Y:S01]  /*d9d0*/  FFMA.FTZ R10, R150, c[0x0][0x2d0], -R155.reuse ;  /* 0x0000b400960a7a23 */ /* 0x100fe2000001089b */
[----:B------:R-:W-:Y:S01]  /*d9e0*/  FSEL R140, R140, RZ, P0 ;  /* 0x000000ff8c8c7208 */ /* 0x000fe20000000000 */
[----:B------:R-:W-:Y:S01]  /*d9f0*/  FMUL.FTZ R3, R4, c[0x0][0x2d0] ;  /* 0x0000b40004037a20 */ /* 0x000fe20000410000 */
[----:B------:R-:W-:Y:S01]  /*da00*/  MUFU.EX2 R148, R148 ;  /* 0x0000009400947308 */ /* 0x000fe20000000800 */
[----:B------:R-:W-:Y:S01]  /*da10*/  FADD.FTZ R5, -R5, R2 ;  /* 0x0000000205057221 */ /* 0x000fe20000010100 */
[----:B------:R-:W-:Y:S01]  /*da20*/  PLOP3.LUT P0, PT, PT, PT, UP2, 0x80, 0x0 ;  /* 0x000000000000781c */ /* 0x000fe20003f0f028 */
[--C-:B------:R-:W-:Y:S02]  /*da30*/  FFMA.FTZ R151, R17, c[0x0][0x2d0], -R140.reuse ;  /* 0x0000b40011977a23 */ /* 0x100fe4000001088c */
[----:B------:R-:W1:Y:S01]  /*da40*/  LDSM.16.MT88.4 R16, [R195+0x100] ;  /* 0x00010000c310783b */ /* 0x000e620000004200 */
[--C-:B------:R-:W-:Y:S02]  /*da50*/  FFMA.FTZ R153, R25, c[0x0][0x2d0], -R140.reuse ;  /* 0x0000b40019997a23 */ /* 0x100fe4000001088c */
[--C-:B------:R-:W-:Y:S02]  /*da60*/  FFMA.FTZ R152, R21, c[0x0][0x2d0], -R140.reuse ;  /* 0x0000b40015987a23 */ /* 0x100fe4000001088c */
[--C-:B------:R-:W-:Y:S01]  /*da70*/  FFMA.FTZ R150, R13, c[0x0][0x2d0], -R140.reuse ;  /* 0x0000b4000d967a23 */ /* 0x100fe2000001088c */
[----:B------:R-:W2:Y:S01]  /*da80*/  MUFU.EX2 R3, R3 ;  /* 0x0000000300037308 */ /* 0x000ea20000000800 */
[----:B------:R-:W-:Y:S01]  /*da90*/  FMUL.FTZ R2, R5, c[0x0][0x2d0] ;  /* 0x0000b40005027a20 */ /* 0x000fe20000410000 */
[----:B------:R-:W3:Y:S01]  /*daa0*/  LDSM.16.MT88.4 R20, [R190+0x100] ;  /* 0x00010000be14783b */ /* 0x000ee20000004200 */
[--C-:B------:R-:W-:Y:S02]  /*dab0*/  FFMA.FTZ R154, R138, c[0x0][0x2d0], -R155.reuse ;  /* 0x0000b4008a9a7a23 */ /* 0x100fe4000001089b */
[--C-:B------:R-:W-:Y:S02]  /*dac0*/  FFMA.FTZ R157, R136, c[0x0][0x2d0], -R155.reuse ;  /* 0x0000b400889d7a23 */ /* 0x100fe4000001089b */
[--C-:B------:R-:W-:Y:S02]  /*dad0*/  FFMA.FTZ R156, R134, c[0x0][0x2d0], -R155.reuse ;  /* 0x0000b400869c7a23 */ /* 0x100fe4000001089b */
[--C-:B------:R-:W-:Y:S01]  /*dae0*/  FFMA.FTZ R159, R132, c[0x0][0x2d0], -R155.reuse ;  /* 0x0000b400849f7a23 */ /* 0x100fe2000001089b */
[----:B------:R-:W4:Y:S01]  /*daf0*/  MUFU.EX2 R2, R2 ;  /* 0x0000000200027308 */ /* 0x000f220000000800 */
[----:B------:R-:W5:Y:S01]  /*db00*/  LDSM.16.MT88.4 R24, [R189+0x100] ;  /* 0x00010000bd18783b */ /* 0x000f620000004200 */
[--C-:B------:R-:W-:Y:S02]  /*db10*/  FFMA.FTZ R158, R135, c[0x0][0x2d0], -R140.reuse ;  /* 0x0000b400879e7a23 */ /* 0x100fe4000001088c */
[--C-:B------:R-:W-:Y:S02]  /*db20*/  FFMA.FTZ R161, R133, c[0x0][0x2d0], -R140.reuse ;  /* 0x0000b40085a17a23 */ /* 0x100fe4000001088c */
[--C-:B------:R-:W-:Y:S02]  /*db30*/  FFMA.FTZ R160, R29, c[0x0][0x2d0], -R140.reuse ;  /* 0x0000b4001da07a23 */ /* 0x100fe4000001088c */
[--C-:B------:R-:W-:Y:S01]  /*db40*/  FFMA.FTZ R163, R33, c[0x0][0x2d0], -R140.reuse ;  /* 0x0000b40021a37a23 */ /* 0x100fe2000001088c */
[----:B------:R-:W-:Y:S01]  /*db50*/  LDSM.16.MT88.4 R28, [R190+0x900] ;  /* 0x00090000be1c783b */ /* 0x000fe20000004200 */
[----:B------:R-:W1:Y:S01]  /*db60*/  MUFU.EX2 R11, R11 ;  /* 0x0000000b000b7308 */ /* 0x000e620000000800 */
[--C-:B------:R-:W-:Y:S02]  /*db70*/  FFMA.FTZ R170, R146, c[0x0][0x2d0], -R155.reuse ;  /* 0x0000b40092aa7a23 */ /* 0x100fe4000001089b */
[--C-:B------:R-:W-:Y:S02]  /*db80*/  FFMA.FTZ R213, R145, c[0x0][0x2d0], -R140.reuse ;  /* 0x0000b40091d57a23 */ /* 0x100fe4000001088c */
[C---:B--2---:R-:W-:Y:S02]  /*db90*/  FMUL.FTZ R4, R3.reuse, R128 ;  /* 0x0000008003047220 */ /* 0x044fe40000410000 */
[C---:B------:R-:W-:Y:S01]  /*dba0*/  FMUL.FTZ R5, R3.reuse, R129 ;  /* 0x0000008103057220 */ /* 0x040fe20000410000 */
[----:B------:R-:W-:Y:S01]  /*dbb0*/  LDSM.16.MT88.4 R32, [R188+0x900] ;  /* 0x00090000bc20783b */ /* 0x000fe20000004200 */
[C---:B------:R-:W-:Y:S01]  /*dbc0*/  FMUL.FTZ R100, R3.reuse, R100 ;  /* 0x0000006403647220 */ /* 0x040fe20000410000 */
[----:B------:R-:W-:Y:S01]  /*dbd0*/  MUFU.EX2 R10, R10 ;  /* 0x0000000a000a7308 */ /* 0x000fe20000000800 */
[C---:B------:R-:W-:Y:S02]  /*dbe0*/  FMUL.FTZ R101, R3.reuse, R101 ;  /* 0x0000006503657220 */ /* 0x040fe40000410000 */
[C---:B------:R-:W-:Y:S02]  /*dbf0*/  FMUL.FTZ R104, R3.reuse, R104 ;  /* 0x0000006803687220 */ /* 0x040fe40000410000 */
[C---:B----4-:R-:W-:Y:S01]  /*dc00*/  FMUL.FTZ R6, R2.reuse, R130 ;  /* 0x0000008202067220 */ /* 0x050fe20000410000 */
[----:B------:R-:W-:Y:S01]  /*dc10*/  LDSM.16.MT88.4 R132, [R190+0x2900] ;  /* 0x00290000be84783b */ /* 0x000fe20000004200 */
[C---:B------:R-:W-:Y:S02]  /*dc20*/  FMUL.FTZ R7, R2.reuse, R131 ;  /* 0x0000008302077220 */ /* 0x040fe40000410000 */
[C---:B------:R-:W-:Y:S01]  /*dc30*/  FMUL.FTZ R102, R2.reuse, R102 ;  /* 0x0000006602667220 */ /* 0x040fe20000410000 */
[----:B------:R-:W2:Y:S01]  /*dc40*/  MUFU.EX2 R149, R149 ;  /* 0x0000009500957308 */ /* 0x000ea20000000800 */
[C---:B------:R-:W-:Y:S02]  /*dc50*/  FMUL.FTZ R103, R2.reuse, R103 ;  /* 0x0000006702677220 */ /* 0x040fe40000410000 */
[----:B------:R-:W-:Y:S01]  /*dc60*/  FMUL.FTZ R105, R3, R105 ;  /* 0x0000006903697220 */ /* 0x000fe20000410000 */
[----:B-1----:R-:W-:Y:S01]  /*dc70*/  F2FP.BF16.PACK_AB R12, R11, R148 ;  /* 0x000000940b0c723e */ /* 0x002fe200000010ff */
[C---:B------:R-:W-:Y:S01]  /*dc80*/  FMUL.FTZ R106, R2.reuse, R106 ;  /* 0x0000006a026a7220 */ /* 0x040fe20000410000 */
[----:B------:R-:W-:Y:S01]  /*dc90*/  LDSM.16.MT88.4 R128, [R195+0x2900] ;  /* 0x00290000c380783b */ /* 0x000fe20000004200 */
[C---:B------:R-:W-:Y:S02]  /*dca0*/  FMUL.FTZ R107, R2.reuse, R107 ;  /* 0x0000006b026b7220 */ /* 0x040fe40000410000 */
[C---:B------:R-:W-:Y:S01]  /*dcb0*/  FMUL.FTZ R108, R3.reuse, R108 ;  /* 0x0000006c036c7220 */ /* 0x040fe20000410000 */
[----:B------:R-:W-:Y:S01]  /*dcc0*/  MUFU.EX2 R153, R153 ;  /* 0x0000009900997308 */ /* 0x000fe20000000800 */
[C---:B------:R-:W-:Y:S02]  /*dcd0*/  FMUL.FTZ R109, R3.reuse, R109 ;  /* 0x0000006d036d7220 */ /* 0x040fe40000410000 */
[C---:B------:R-:W-:Y:S01]  /*dce0*/  FMUL.FTZ R110, R2.reuse, R110 ;  /* 0x0000006e026e7220 */ /* 0x040fe20000410000 */
[----:B------:R-:W-:Y:S01]  /*dcf0*/  LDSM.16.MT88.4 R136, [R189+0x2900] ;  /* 0x00290000bd88783b */ /* 0x000fe20000004200 */
[C---:B------:R-:W-:Y:S02]  /*dd00*/  FMUL.FTZ R111, R2.reuse, R111 ;  /* 0x0000006f026f7220 */ /* 0x040fe40000410000 */
[C---:B------:R-:W-:Y:S02]  /*dd10*/  FMUL.FTZ R112, R3.reuse, R112 ;  /* 0x0000007003707220 */ /* 0x040fe40000410000 */
[----:B------:R-:W-:Y:S01]  /*dd20*/  FMUL.FTZ R113, R3, R113 ;  /* 0x0000007103717220 */ /* 0x000fe20000410000 */
[----:B------:R-:W1:Y:S01]  /*dd30*/  MUFU.EX2 R152, R152 ;  /* 0x0000009800987308 */ /* 0x000e620000000800 */
[C---:B------:R-:W-:Y:S02]  /*dd40*/  FMUL.FTZ R114, R2.reuse, R114 ;  /* 0x0000007202727220 */ /* 0x040fe40000410000 */
[C---:B------:R-:W-:Y:S01]  /*dd50*/  FMUL.FTZ R115, R2.reuse, R115 ;  /* 0x0000007302737220 */ /* 0x040fe20000410000 */
[----:B--2---:R-:W-:Y:S01]  /*dd60*/  F2FP.BF16.PACK_AB R14, R149, R10 ;  /* 0x0000000a950e723e */ /* 0x004fe200000010ff */
[--C-:B------:R-:W-:Y:S02]  /*dd70*/  FFMA.FTZ R214, R143, c[0x0][0x2d0], -R140.reuse ;  /* 0x0000b4008fd67a23 */ /* 0x100fe4000001088c */
[--C-:B------:R-:W-:Y:S02]  /*dd80*/  FFMA.FTZ R215, R141, c[0x0][0x2d0], -R140.reuse ;  /* 0x0000b4008dd77a23 */ /* 0x100fe4000001088c */
        /* <DEDUP_REMOVED lines=11> */
[C---:B------:R-:W-:Y:S02]  /*de40*/  FMUL.FTZ R124, R3.reuse, R124 ;  /* 0x0000007c037c7220 */ /* 0x040fe40000410000 */
[C---:B------:R-:W-:Y:S02]  /*de50*/  FMUL.FTZ R125, R3.reuse, R125 ;  /* 0x0000007d037d7220 */ /* 0x040fe40000410000 */
[C---:B------:R-:W-:Y:S01]  /*de60*/  FMUL.FTZ R126, R2.reuse, R126 ;  /* 0x0000007e027e7220 */ /* 0x040fe20000410000 */
[----:B------:R-:W-:Y:S01]  /*de70*/  MUFU.EX2 R154, R154 ;  /* 0x0000009a009a7308 */ /* 0x000fe20000000800 */
[C---:B------:R-:W-:Y:S02]  /*de80*/  FMUL.FTZ R127, R2.reuse, R127 ;  /* 0x0000007f027f7220 */ /* 0x040fe40000410000 */
[C---:B------:R-:W-:Y:S02]  /*de90*/  FMUL.FTZ R36, R3.reuse, R36 ;  /* 0x0000002403247220 */ /* 0x040fe40000410000 */
[C---:B------:R-:W-:Y:S02]  /*dea0*/  FMUL.FTZ R37, R3.reuse, R37 ;  /* 0x0000002503257220 */ /* 0x040fe40000410000 */
[C---:B------:R-:W-:Y:S02]  /*deb0*/  FMUL.FTZ R38, R2.reuse, R38 ;  /* 0x0000002602267220 */ /* 0x040fe40000410000 */
[----:B------:R-:W-:Y:S01]  /*dec0*/  FMUL.FTZ R39, R2, R39 ;  /* 0x0000002702277220 */ /* 0x000fe20000410000 */
[----:B------:R-:W1:Y:S01]  /*ded0*/  MUFU.EX2 R157, R157 ;  /* 0x0000009d009d7308 */ /* 0x000e620000000800 */
[C---:B------:R-:W-:Y:S02]  /*dee0*/  FMUL.FTZ R40, R3.reuse, R40 ;  /* 0x0000002803287220 */ /* 0x040fe40000410000 */
[C---:B------:R-:W-:Y:S01]  /*def0*/  FMUL.FTZ R41, R3.reuse, R41 ;  /* 0x0000002903297220 */ /* 0x040fe20000410000 */
[----:B--2---:R-:W-:Y:S01]  /*df00*/  F2FP.BF16.PACK_AB R15, R150, R151 ;  /* 0x00000097960f723e */ /* 0x004fe200000010ff */
[C---:B------:R-:W-:Y:S02]  /*df10*/  FMUL.FTZ R42, R2.reuse, R42 ;  /* 0x0000002a022a7220 */ /* 0x040fe40000410000 */
[C---:B------:R-:W-:Y:S02]  /*df20*/  FMUL.FTZ R43, R2.reuse, R43 ;  /* 0x0000002b022b7220 */ /* 0x040fe40000410000 */
[C---:B------:R-:W-:Y:S01]  /*df30*/  FMUL.FTZ R44, R3.reuse, R44 ;  /* 0x0000002c032c7220 */ /* 0x040fe20000410000 */
[----:B------:R-:W-:Y:S01]  /*df40*/  MUFU.EX2 R156, R156 ;  /* 0x0000009c009c7308 */ /* 0x000fe20000000800 */
[C---:B------:R-:W-:Y:S05]  /*df50*/  HMMA.16816.F32.BF16 R4, R12.reuse, R16, R4 ;  /* 0x000000100c04723c */ /* 0x040fea0000041804 */
[C---:B------:R-:W-:Y:S02]  /*df60*/  FMUL.FTZ R45, R3.reuse, R45 ;  /* 0x0000002d032d7220 */ /* 0x040fe40000410000 */
[C---:B------:R-:W-:Y:S01]  /*df70*/  FMUL.FTZ R46, R2.reuse, R46 ;  /* 0x0000002e022e7220 */ /* 0x040fe20000410000 */
[C---:B------:R-:W-:Y:S01]  /*df80*/  HMMA.16816.F32.BF16 R100, R12.reuse, R18, R100 ;  /* 0x000000120c64723c */ /* 0x040fe20000041864 */
[----:B------:R-:W2:Y:S01]  /*df90*/  LDSM.16.MT88.4 R16, [R188+0x100] ;  /* 0x00010000bc10783b */ /* 0x000ea20000004200 */
[----:B------:R-:W4:Y:S02]  /*dfa0*/  MUFU.EX2 R159, R159 ;  /* 0x0000009f009f7308 */ /* 0x000f240000000800 */
[C---:B------:R-:W-:Y:S02]  /*dfb0*/  FMUL.FTZ R47, R2.reuse, R47 ;  /* 0x0000002f022f7220 */ /* 0x040fe40000410000 */
[C---:B------:R-:W-:Y:S02]  /*dfc0*/  FMUL.FTZ R48, R3.reuse, R48 ;  /* 0x0000003003307220 */ /* 0x040fe40000410000 */
[C---:B---3--:R-:W-:Y:S04]  /*dfd0*/  HMMA.16816.F32.BF16 R104, R12.reuse, R20, R104 ;  /* 0x000000140c68723c */ /* 0x048fe80000041868 */
[C---:B------:R-:W-:Y:S01]  /*dfe0*/  FMUL.FTZ R49, R3.reuse, R49 ;  /* 0x0000003103317220 */ /* 0x040fe20000410000 */
[----:B------:R-:W-:Y:S01]  /*dff0*/  MUFU.EX2 R158, R158 ;  /* 0x0000009e009e7308 */ /* 0x000fe20000000800 */
[C---:B------:R-:W-:Y:S02]  /*e000*/  FMUL.FTZ R50, R2.reuse, R50 ;  /* 0x0000003202327220 */ /* 0x040fe40000410000 */
[C---:B------:R-:W-:Y:S01]  /*e010*/  HMMA.16816.F32.BF16 R108, R12.reuse, R22, R108 ;  /* 0x000000160c6c723c */ /* 0x040fe2000004186c */
[----:B------:R-:W3:Y:S03]  /*e020*/  LDSM.16.MT88.4 R20, [R195+0x2100] ;  /* 0x00210000c314783b */ /* 0x000ee60000004200 */
[C---:B------:R-:W-:Y:S02]  /*e030*/  FMUL.FTZ R51, R2.reuse, R51 ;  /* 0x0000003302337220 */ /* 0x040fe40000410000 */
[C---:B------:R-:W-:Y:S01]  /*e040*/  FMUL.FTZ R52, R3.reuse, R52 ;  /* 0x0000003403347220 */ /* 0x040fe20000410000 */
[----:B------:R-:W1:Y:S01]  /*e050*/  MUFU.EX2 R161, R161 ;  /* 0x000000a100a17308 */ /* 0x000e620000000800 */
[C---:B-----5:R-:W-:Y:S04]  /*e060*/  HMMA.16816.F32.BF16 R112, R12.reuse, R24, R112 ;  /* 0x000000180c70723c */ /* 0x060fe80000041870 */
[C---:B------:R-:W-:Y:S02]  /*e070*/  FMUL.FTZ R53, R3.reuse, R53 ;  /* 0x0000003503357220 */ /* 0x040fe40000410000 */
[C---:B------:R-:W-:Y:S02]  /*e080*/  FMUL.FTZ R54, R2.reuse, R54 ;  /* 0x0000003602367220 */ /* 0x040fe40000410000 */
[C---:B------:R-:W-:Y:S01]  /*e090*/  HMMA.16816.F32.BF16 R116, R12.reuse, R26, R116 ;  /* 0x0000001a0c74723c */ /* 0x040fe20000041874 */
[----:B------:R-:W5:Y:S01]  /*e0a0*/  LDSM.16.MT88.4 R24, [R190+0x2100] ;  /* 0x00210000be18783b */ /* 0x000f620000004200 */
[----:B------:R-:W-:Y:S02]  /*e0b0*/  MUFU.EX2 R160, R160 ;  /* 0x000000a000a07308 */ /* 0x000fe40000000800 */
[C---:B------:R-:W-:Y:S02]  /*e0c0*/  FMUL.FTZ R55, R2.reuse, R55 ;  /* 0x0000003702377220 */ /* 0x040fe40000410000 */
[C---:B------:R-:W-:Y:S02]  /*e0d0*/  FMUL.FTZ R56, R3.reuse, R56 ;  /* 0x0000003803387220 */ /* 0x040fe40000410000 */
[C---:B------:R-:W-:Y:S01]  /*e0e0*/  FMUL.FTZ R57, R3.reuse, R57 ;  /* 0x0000003903397220 */ /* 0x040fe20000410000 */
[C---:B--2---:R-:W-:Y:S03]  /*e0f0*/  HMMA.16816.F32.BF16 R120, R12.reuse, R16, R120 ;  /* 0x000000100c78723c */ /* 0x044fe60000041878 */
[C---:B------:R-:W-:Y:S01]  /*e100*/  FMUL.FTZ R58, R2.reuse, R58 ;  /* 0x0000003a023a7220 */ /* 0x040fe20000410000 */
[----:B------:R-:W2:Y:S01]  /*e110*/  MUFU.EX2 R163, R163 ;  /* 0x000000a300a37308 */ /* 0x000ea20000000800 */
[C---:B------:R-:W-:Y:S02]  /*e120*/  FMUL.FTZ R59, R2.reuse, R59 ;  /* 0x0000003b023b7220 */ /* 0x040fe40000410000 */
[C---:B------:R-:W-:Y:S01]  /*e130*/  FMUL.FTZ R60, R3.reuse, R60 ;  /* 0x0000003c033c7220 */ /* 0x040fe20000410000 */
[C---:B------:R-:W-:Y:S01]  /*e140*/  HMMA.16816.F32.BF16 R124, R12.reuse, R18, R124 ;  /* 0x000000120c7c723c */ /* 0x040fe2000004187c */
[----:B------:R-:W1:Y:S03]  /*e150*/  LDSM.16.MT88.4 R16, [R189+0x2100] ;  /* 0x00210000bd10783b */ /* 0x000e660000004200 */
[C---:B------:R-:W-:Y:S02]  /*e160*/  FMUL.FTZ R61, R3.reuse, R61 ;  /* 0x0000003d033d7220 */ /* 0x040fe40000410000 */
[C---:B------:R-:W-:Y:S01]  /*e170*/  FMUL.FTZ R62, R2.reuse, R62 ;  /* 0x0000003e023e7220 */ /* 0x040fe20000410000 */
[----:B------:R-:W-:Y:S01]  /*e180*/  MUFU.EX2 R170, R170 ;  /* 0x000000aa00aa7308 */ /* 0x000fe20000000800 */
[C---:B---3--:R-:W-:Y:S04]  /*e190*/  HMMA.16816.F32.BF16 R36, R12.reuse, R20, R36 ;  /* 0x000000140c24723c */ /* 0x048fe80000041824 */
[C---:B------:R-:W-:Y:S02]  /*e1a0*/  FMUL.FTZ R63, R2.reuse, R63 ;  /* 0x0000003f023f7220 */ /* 0x040fe40000410000 */
[C---:B------:R-:W-:Y:S02]  /*e1b0*/  FMUL.FTZ R64, R3.reuse, R64 ;  /* 0x0000004003407220 */ /* 0x040fe40000410000 */
[C---:B------:R-:W-:Y:S01]  /*e1c0*/  HMMA.16816.F32.BF16 R40, R12.reuse, R22, R40 ;  /* 0x000000160c28723c */ /* 0x040fe20000041828 */
[----:B------:R-:W3:Y:S01]  /*e1d0*/  LDSM.16.MT88.4 R20, [R188+0x2100] ;  /* 0x00210000bc14783b */ /* 0x000ee20000004200 */
[----:B------:R-:W-:Y:S02]  /*e1e0*/  MUFU.EX2 R213, R213 ;  /* 0x000000d500d57308 */ /* 0x000fe40000000800 */
[C---:B------:R-:W-:Y:S02]  /*e1f0*/  FMUL.FTZ R65, R3.reuse, R65 ;  /* 0x0000004103417220 */ /* 0x040fe40000410000 */
[C---:B------:R-:W-:Y:S02]  /*e200*/  FMUL.FTZ R66, R2.reuse, R66 ;  /* 0x0000004202427220 */ /* 0x040fe40000410000 */
[C---:B-----5:R-:W-:Y:S04]  /*e210*/  HMMA.16816.F32.BF16 R44, R12.reuse, R24, R44 ;  /* 0x000000180c2c723c */ /* 0x060fe8000004182c */
[C---:B------:R-:W-:Y:S01]  /*e220*/  FMUL.FTZ R67, R2.reuse, R67 ;  /* 0x0000004302437220 */ /* 0x040fe20000410000 */
[----:B------:R-:W-:Y:S01]  /*e230*/  MUFU.EX2 R214, R214 ;  /* 0x000000d600d67308 */ /* 0x000fe20000000800 */
[C---:B------:R-:W-:Y:S02]  /*e240*/  FMUL.FTZ R68, R3.reuse, R68 ;  /* 0x0000004403447220 */ /* 0x040fe40000410000 */
[C---:B------:R-:W-:Y:S01]  /*e250*/  HMMA.16816.F32.BF16 R48, R12.reuse, R26, R48 ;  /* 0x0000001a0c30723c */ /* 0x040fe20000041830 */
[----:B------:R-:W5:Y:S03]  /*e260*/  LDSM.16.MT88.4 R24, [R195+0x4100] ;  /* 0x00410000c318783b */ /* 0x000f660000004200 */
[C---:B------:R-:W-:Y:S02]  /*e270*/  FMUL.FTZ R69, R3.reuse, R69 ;  /* 0x0000004503457220 */ /* 0x040fe40000410000 */
[C---:B------:R-:W-:Y:S01]  /*e280*/  FMUL.FTZ R70, R2.reuse, R70 ;  /* 0x0000004602467220 */ /* 0x040fe20000410000 */
[----:B------:R-:W-:Y:S01]  /*e290*/  MUFU.EX2 R215, R215 ;  /* 0x000000d700d77308 */ /* 0x000fe20000000800 */
[C---:B------:R-:W-:Y:S01]  /*e2a0*/  FMUL.FTZ R71, R2.reuse, R71 ;  /* 0x0000004702477220 */ /* 0x040fe20000410000 */
[C---:B-1----:R-:W-:Y:S03]  /*e2b0*/  HMMA.16816.F32.BF16 R52, R12.reuse, R16, R52 ;  /* 0x000000100c34723c */ /* 0x042fe60000041834 */
[C---:B------:R-:W-:Y:S02]  /*e2c0*/  FMUL.FTZ R72, R3.reuse, R72 ;  /* 0x0000004803487220 */ /* 0x040fe40000410000 */
[C---:B------:R-:W-:Y:S02]  /*e2d0*/  FMUL.FTZ R73, R3.reuse, R73 ;  /* 0x0000004903497220 */ /* 0x040fe40000410000 */
[C---:B------:R-:W-:Y:S01]  /*e2e0*/  FMUL.FTZ R74, R2.reuse, R74 ;  /* 0x0000004a024a7220 */ /* 0x040fe20000410000 */
[C---:B------:R-:W-:Y:S01]  /*e2f0*/  HMMA.16816.F32.BF16 R56, R12.reuse, R18, R56 ;  /* 0x000000120c38723c */ /* 0x040fe20000041838 */
[----:B------:R-:W1:Y:S03]  /*e300*/  LDSM.16.MT88.4 R16, [R190+0x4100] ;  /* 0x00410000be10783b */ /* 0x000e660000004200 */
[C---:B------:R-:W-:Y:S02]  /*e310*/  FMUL.FTZ R75, R2.reuse, R75 ;  /* 0x0000004b024b7220 */ /* 0x040fe40000410000 */
[C---:B------:R-:W-:Y:S02]  /*e320*/  FMUL.FTZ R76, R3.reuse, R76 ;  /* 0x0000004c034c7220 */ /* 0x040fe40000410000 */
[C---:B---3--:R-:W-:Y:S04]  /*e330*/  HMMA.16816.F32.BF16 R60, R12.reuse, R20, R60 ;  /* 0x000000140c3c723c */ /* 0x048fe8000004183c */
[C---:B------:R-:W-:Y:S02]  /*e340*/  FMUL.FTZ R77, R3.reuse, R77 ;  /* 0x0000004d034d7220 */ /* 0x040fe40000410000 */
[C---:B------:R-:W-:Y:S02]  /*e350*/  FMUL.FTZ R78, R2.reuse, R78 ;  /* 0x0000004e024e7220 */ /* 0x040fe40000410000 */
[C---:B------:R-:W-:Y:S01]  /*e360*/  HMMA.16816.F32.BF16 R64, R12.reuse, R22, R64 ;  /* 0x000000160c40723c */ /* 0x040fe20000041840 */
[----:B------:R-:W3:Y:S03]  /*e370*/  LDSM.16.MT88.4 R20, [R189+0x4100] ;  /* 0x00410000bd14783b */ /* 0x000ee60000004200 */
[C---:B------:R-:W-:Y:S02]  /*e380*/  FMUL.FTZ R79, R2.reuse, R79 ;  /* 0x0000004f024f7220 */ /* 0x040fe40000410000 */
[C---:B------:R-:W-:Y:S02]  /*e390*/  FMUL.FTZ R80, R3.reuse, R80 ;  /* 0x0000005003507220 */ /* 0x040fe40000410000 */
[C---:B-----5:R-:W-:Y:S04]  /*e3a0*/  HMMA.16816.F32.BF16 R68, R12.reuse, R24, R68 ;  /* 0x000000180c44723c */ /* 0x060fe80000041844 */
[C---:B------:R-:W-:Y:S02]  /*e3b0*/  FMUL.FTZ R81, R3.reuse, R81 ;  /* 0x0000005103517220 */ /* 0x040fe40000410000 */
[C---:B------:R-:W-:Y:S02]  /*e3c0*/  FMUL.FTZ R82, R2.reuse, R82 ;  /* 0x0000005202527220 */ /* 0x040fe40000410000 */
[C---:B------:R-:W-:Y:S01]  /*e3d0*/  HMMA.16816.F32.BF16 R72, R12.reuse, R26, R72 ;  /* 0x0000001a0c48723c */ /* 0x040fe20000041848 */
[----:B------:R-:W5:Y:S03]  /*e3e0*/  LDSM.16.MT88.4 R24, [R188+0x4100] ;  /* 0x00410000bc18783b */ /* 0x000f660000004200 */
[C---:B------:R-:W-:Y:S02]  /*e3f0*/  FMUL.FTZ R83, R2.reuse, R83 ;  /* 0x0000005302537220 */ /* 0x040fe40000410000 */
[C---:B------:R-:W-:Y:S02]  /*e400*/  FMUL.FTZ R84, R3.reuse, R84 ;  /* 0x0000005403547220 */ /* 0x040fe40000410000 */
        /* <DEDUP_REMOVED lines=12> */
[C---:B------:R-:W-:Y:S03]  /*e4d0*/  FMUL.FTZ R93, R3.reuse, R93 ;  /* 0x0000005d035d7220 */ /* 0x040fe60000410000 */
[C---:B------:R-:W-:Y:S01]  /*e4e0*/  HMMA.16816.F32.BF16 R88, R12.reuse, R22, R88 ;  /* 0x000000160c58723c */ /* 0x040fe20000041858 */
[----:B------:R-:W3:Y:S02]  /*e4f0*/  LDSM.16.MT88.4 R20, [R189+0x900] ;  /* 0x00090000bd14783b */ /* 0x000ee40000004200 */
[C---:B------:R-:W-:Y:S02]  /*e500*/  FMUL.FTZ R94, R2.reuse, R94 ;  /* 0x0000005e025e7220 */ /* 0x040fe40000410000 */
[C---:B------:R-:W-:Y:S02]  /*e510*/  FMUL.FTZ R95, R2.reuse, R95 ;  /* 0x0000005f025f7220 */ /* 0x040fe40000410000 */
[C---:B------:R-:W-:Y:S02]  /*e520*/  FMUL.FTZ R96, R3.reuse, R96 ;  /* 0x0000006003607220 */ /* 0x040fe40000410000 */
[----:B------:R-:W-:Y:S03]  /*e530*/  FMUL.FTZ R97, R3, R97 ;  /* 0x0000006103617220 */ /* 0x000fe60000410000 */
[C---:B-----5:R-:W-:Y:S03]  /*e540*/  HMMA.16816.F32.BF16 R92, R12.reuse, R24, R92 ;  /* 0x000000180c5c723c */ /* 0x060fe6000004185c */
[C---:B------:R-:W-:Y:S02]  /*e550*/  FMUL.FTZ R98, R2.reuse, R98 ;  /* 0x0000006202627220 */ /* 0x040fe40000410000 */
[----:B------:R-:W-:Y:S02]  /*e560*/  FMUL.FTZ R99, R2, R99 ;  /* 0x0000006302637220 */ /* 0x000fe40000410000 */
[--C-:B------:R-:W-:Y:S02]  /*e570*/  FFMA.FTZ R168, R168, c[0x0][0x2d0], -R155.reuse ;  /* 0x0000b400a8a87a23 */ /* 0x100fe4000001089b */
[--C-:B------:R-:W-:Y:S03]  /*e580*/  FFMA.FTZ R173, R166, c[0x0][0x2d0], -R155.reuse ;  /* 0x0000b400a6ad7a23 */ /* 0x100fe6000001089b */
[----:B------:R-:W-:Y:S01]  /*e590*/  HMMA.16816.F32.BF16 R96, R12, R26, R96 ;  /* 0x0000001a0c60723c */ /* 0x000fe20000041860 */
[----:B------:R-:W-:Y:S01]  /*e5a0*/  LDSM.16.MT88.4 R24, [R190+0x4900] ;  /* 0x00490000be18783b */ /* 0x000fe20000004200 */
[----:B------:R-:W-:Y:S01]  /*e5b0*/  MUFU.EX2 R168, R168 ;  /* 0x000000a800a87308 */ /* 0x000fe20000000800 */
[--C-:B------:R-:W-:Y:S02]  /*e5c0*/  FFMA.FTZ R164, R164, c[0x0][0x2d0], -R155.reuse ;  /* 0x0000b400a4a47a23 */ /* 0x100fe4000001089b */
[--C-:B------:R-:W-:Y:S02]  /*e5d0*/  FFMA.FTZ R175, R162, c[0x0][0x2d0], -R155.reuse ;  /* 0x0000b400a2af7a23 */ /* 0x100fe4000001089b */
[----:B------:R-:W-:Y:S01]  /*e5e0*/  F2FP.BF16.PACK_AB R12, R157, R154 ;  /* 0x0000009a9d0c723e */ /* 0x000fe200000010ff */
[--C-:B------:R-:W-:Y:S01]  /*e5f0*/  FFMA.FTZ R162, R171, c[0x0][0x2d0], -R140.reuse ;  /* 0x0000b400aba27a23 */ /* 0x100fe2000001088c */
[----:B----4-:R-:W-:Y:S03]  /*e600*/  F2FP.BF16.PACK_AB R14, R159, R156 ;  /* 0x0000009c9f0e723e */ /* 0x010fe600000010ff */
[----:B------:R-:W-:Y:S01]  /*e610*/  F2FP.BF16.PACK_AB R13, R161, R158 ;  /* 0x0000009ea10d723e */ /* 0x000fe200000010ff */
[--C-:B------:R-:W-:Y:S01]  /*e620*/  FFMA.FTZ R171, R144, c[0x0][0x2d0], -R155.reuse ;  /* 0x0000b40090ab7a23 */ /* 0x100fe2000001089b */
[----:B--2---:R-:W-:Y:S01]  /*e630*/  F2FP.BF16.PACK_AB R15, R163, R160 ;  /* 0x000000a0a30f723e */ /* 0x004fe200000010ff */
[--C-:B------:R-:W-:Y:S01]  /*e640*/  FFMA.FTZ R169, R169, c[0x0][0x2d0], -R140.reuse ;  /* 0x0000b400a9a97a23 */ /* 0x100fe2000001088c */
[----:B------:R-:W2:Y:S01]  /*e650*/  MUFU.EX2 R173, R173 ;  /* 0x000000ad00ad7308 */ /* 0x000ea20000000800 */
[--C-:B------:R-:W-:Y:S02]  /*e660*/  FFMA.FTZ R166, R167, c[0x0][0x2d0], -R140.reuse ;  /* 0x0000b400a7a67a23 */ /* 0x100fe4000001088c */
[--C-:B------:R-:W-:Y:S02]  /*e670*/  FFMA.FTZ R167, R147, c[0x0][0x2d0], -R155.reuse ;  /* 0x0000b40093a77a23 */ /* 0x100fe4000001089b */
[C---:B-1----:R-:W-:Y:S01]  /*e680*/  HMMA.16816.F32.BF16 R4, R12.reuse, R16, R4 ;  /* 0x000000100c04723c */ /* 0x042fe20000041804 */
[----:B------:R-:W-:Y:S02]  /*e690*/  LDSM.16.MT88.4 R144, [R195+0x5900] ;  /* 0x00590000c390783b */ /* 0x000fe40000004200 */
[----:B------:R-:W-:Y:S02]  /*e6a0*/  FFMA.FTZ R155, R142, c[0x0][0x2d0], -R155 ;  /* 0x0000b4008e9b7a23 */ /* 0x000fe4000001089b */
[--C-:B------:R-:W-:Y:S01]  /*e6b0*/  FFMA.FTZ R165, R165, c[0x0][0x2d0], -R140.reuse ;  /* 0x0000b400a5a57a23 */ /* 0x100fe2000001088c */
[----:B------:R-:W-:Y:S01]  /*e6c0*/  MUFU.EX2 R164, R164 ;  /* 0x000000a400a47308 */ /* 0x000fe20000000800 */
[----:B------:R-:W-:Y:S01]  /*e6d0*/  FFMA.FTZ R140, R9, c[0x0][0x2d0], -R140 ;  /* 0x0000b400098c7a23 */ /* 0x000fe2000001088c */
[C---:B------:R-:W-:Y:S01]  /*e6e0*/  HMMA.16816.F32.BF16 R100, R12.reuse, R18, R100 ;  /* 0x000000120c64723c */ /* 0x040fe20000041864 */
[----:B------:R-:W1:Y:S03]  /*e6f0*/  LDSM.16.MT88.4 R16, [R188+0x2900] ;  /* 0x00290000bc10783b */ /* 0x000e660000004200 */
[----:B------:R-:W-:Y:S02]  /*e700*/  FFMA.FTZ R148, R3, R206, R148 ;  /* 0x000000ce03947223 */ /* 0x000fe40000010094 */
[----:B------:R-:W-:Y:S02]  /*e710*/  FFMA.FTZ R153, R2, R207, R153 ;  /* 0x000000cf02997223 */ /* 0x000fe40000010099 */
[C---:B------:R-:W-:Y:S01]  /*e720*/  HMMA.16816.F32.BF16 R104, R12.reuse, R28, R104 ;  /* 0x0000001c0c68723c */ /* 0x040fe20000041868 */
[----:B------:R4:W-:Y:S03]  /*e730*/  MUFU.EX2 R216, R140 ;  /* 0x0000008c00d87308 */ /* 0x0009e60000000800 */
[----:B------:R-:W-:Y:S02]  /*e740*/  FADD.FTZ R11, R11, R148 ;  /* 0x000000940b0b7221 */ /* 0x000fe40000010000 */
[----:B------:R-:W-:Y:S02]  /*e750*/  FADD.FTZ R152, R152, R153 ;  /* 0x0000009998987221 */ /* 0x000fe40000010000 */
[C---:B------:R-:W-:Y:S01]  /*e760*/  HMMA.16816.F32.BF16 R108, R12.reuse, R30, R108 ;  /* 0x0000001e0c6c723c */ /* 0x040fe2000004186c */
[----:B------:R-:W-:Y:S02]  /*e770*/  LDSM.16.MT88.4 R28, [R189+0x4900] ;  /* 0x00490000bd1c783b */ /* 0x000fe40000004200 */
[----:B------:R-:W5:Y:S01]  /*e780*/  MUFU.EX2 R175, R175 ;  /* 0x000000af00af7308 */ /* 0x000f620000000800 */
[----:B------:R-:W-:Y:S02]  /*e790*/  FADD.FTZ R10, R10, R11 ;  /* 0x0000000b0a0a7221 */ /* 0x000fe40000010000 */
[----:B------:R-:W-:Y:S02]  /*e7a0*/  FADD.FTZ R3, R151, R152 ;  /* 0x0000009897037221 */ /* 0x000fe40000010000 */
[C---:B---3--:R-:W-:Y:S04]  /*e7b0*/  HMMA.16816.F32.BF16 R112, R12.reuse, R20, R112 ;  /* 0x000000140c70723c */ /* 0x048fe80000041870 */
[----:B------:R-:W-:Y:S01]  /*e7c0*/  FADD.FTZ R149, R149, R10 ;  /* 0x0000000a95957221 */ /* 0x000fe20000010000 */
[----:B------:R-:W-:Y:S01]  /*e7d0*/  MUFU.EX2 R162, R162 ;  /* 0x000000a200a27308 */ /* 0x000fe20000000800 */
[----:B------:R-:W-:Y:S02]  /*e7e0*/  FADD.FTZ R3, R150, R3 ;  /* 0x0000000396037221 */ /* 0x000fe40000010000 */
[C---:B------:R-:W-:Y:S01]  /*e7f0*/  HMMA.16816.F32.BF16 R116, R12.reuse, R22, R116 ;  /* 0x000000160c74723c */ /* 0x040fe20000041874 */
[----:B------:R-:W3:Y:S03]  /*e800*/  LDSM.16.MT88.4 R20, [R195+0x4900] ;  /* 0x00490000c314783b */ /* 0x000ee60000004200 */
[----:B------:R-:W-:Y:S02]  /*e810*/  FADD.FTZ R154, R154, R149 ;  /* 0x000000959a9a7221 */ /* 0x000fe40000010000 */
[----:B------:R-:W-:Y:S01]  /*e820*/  FADD.FTZ R158, R158, R3 ;  /* 0x000000039e9e7221 */ /* 0x000fe20000010000 */
[----:B------:R-:W1:Y:S01]  /*e830*/  MUFU.EX2 R169, R169 ;  /* 0x000000a900a97308 */ /* 0x000e620000000800 */
[C---:B------:R-:W-:Y:S01]  /*e840*/  HMMA.16816.F32.BF16 R120, R12.reuse, R32, R120 ;  /* 0x000000200c78723c */ /* 0x040fe20000041878 */
[----:B----4-:R-:W-:Y:S03]  /*e850*/  LDSM.16.MT88.4 R140, [R188+0x3900] ;  /* 0x00390000bc8c783b */ /* 0x010fe60000004200 */
[----:B------:R-:W-:Y:S01]  /*e860*/  MOV R3, R0 ;  /* 0x0000000000037202 */ /* 0x000fe20000000f00 */
[----:B------:R-:W-:Y:S02]  /*e870*/  FADD.FTZ R157, R157, R154 ;  /* 0x0000009a9d9d7221 */ /* 0x000fe40000010000 */
[----:B------:R-:W-:Y:S01]  /*e880*/  FADD.FTZ R161, R161, R158 ;  /* 0x0000009ea1a17221 */ /* 0x000fe20000010000 */
[C---:B------:R-:W-:Y:S01]  /*e890*/  HMMA.16816.F32.BF16 R124, R12.reuse, R34, R124 ;  /* 0x000000220c7c723c */ /* 0x040fe2000004187c */
[----:B------:R-:W-:Y:S01]  /*e8a0*/  LDSM.16.MT88.4 R32, [R190+0x1100] ;  /* 0x00110000be20783b */ /* 0x000fe20000004200 */
[----:B------:R-:W-:Y:S02]  /*e8b0*/  MUFU.EX2 R166, R166 ;  /* 0x000000a600a67308 */ /* 0x000fe40000000800 */
[----:B------:R-:W-:Y:S02]  /*e8c0*/  FADD.FTZ R156, R156, R157 ;  /* 0x0000009d9c9c7221 */ /* 0x000fe40000010000 */
[----:B------:R-:W-:Y:S02]  /*e8d0*/  FADD.FTZ R160, R160, R161 ;  /* 0x000000a1a0a07221 */ /* 0x000fe40000010000 */
[C---:B------:R-:W-:Y:S04]  /*e8e0*/  HMMA.16816.F32.BF16 R36, R12.reuse, R128, R36 ;  /* 0x000000800c24723c */ /* 0x040fe80000041824 */
[----:B------:R-:W4:Y:S01]  /*e8f0*/  MUFU.EX2 R165, R165 ;  /* 0x000000a500a57308 */ /* 0x000f220000000800 */
[----:B------:R-:W-:Y:S02]  /*e900*/  FADD.FTZ R159, R159, R156 ;  /* 0x0000009c9f9f7221 */ /* 0x000fe40000010000 */
[----:B------:R-:W-:Y:S01]  /*e910*/  FADD.FTZ R163, R163, R160 ;  /* 0x000000a0a3a37221 */ /* 0x000fe20000010000 */
[C---:B------:R-:W-:Y:S01]  /*e920*/  HMMA.16816.F32.BF16 R40, R12.reuse, R130, R40 ;  /* 0x000000820c28723c */ /* 0x040fe20000041828 */
[----:B------:R-:W-:Y:S05]  /*e930*/  LDSM.16.MT88.4 R128, [R188+0x1100] ;  /* 0x00110000bc80783b */ /* 0x000fea0000004200 */
[----:B------:R-:W1:Y:S02]  /*e940*/  MUFU.EX2 R167, R167 ;  /* 0x000000a700a77308 */ /* 0x000e640000000800 */
[C---:B------:R-:W-:Y:S08]  /*e950*/  HMMA.16816.F32.BF16 R44, R12.reuse, R132, R44 ;  /* 0x000000840c2c723c */ /* 0x040ff0000004182c */
[C---:B------:R-:W-:Y:S01]  /*e960*/  HMMA.16816.F32.BF16 R48, R12.reuse, R134, R48 ;  /* 0x000000860c30723c */ /* 0x040fe20000041830 */
[----:B------:R-:W-:Y:S01]  /*e970*/  LDSM.16.MT88.4 R132, [R190+0x3100] ;  /* 0x00310000be84783b */ /* 0x000fe20000004200 */
[----:B------:R-:W-:Y:S06]  /*e980*/  MUFU.EX2 R171, R171 ;  /* 0x000000ab00ab7308 */ /* 0x000fec0000000800 */
[C---:B------:R-:W-:Y:S04]  /*e990*/  HMMA.16816.F32.BF16 R52, R12.reuse, R136, R52 ;  /* 0x000000880c34723c */ /* 0x040fe80000041834 */
[----:B------:R-:W2:Y:S04]  /*e9a0*/  MUFU.EX2 R174, R155 ;  /* 0x0000009b00ae7308 */ /* 0x000ea80000000800 */
[C---:B------:R-:W-:Y:S01]  /*e9b0*/  HMMA.16816.F32.BF16 R56, R12.reuse, R138, R56 ;  /* 0x0000008a0c38723c */ /* 0x040fe20000041838 */
[----:B------:R-:W-:Y:S07]  /*e9c0*/  LDSM.16.MT88.4 R136, [R189+0x3100] ;  /* 0x00310000bd88783b */ /* 0x000fee0000004200 */
[C---:B-1----:R-:W-:Y:S08]  /*e9d0*/  HMMA.16816.F32.BF16 R60, R12.reuse, R16, R60 ;  /* 0x000000100c3c723c */ /* 0x042ff0000004183c */
[C---:B------:R-:W-:Y:S01]  /*e9e0*/  HMMA.16816.F32.BF16 R64, R12.reuse, R18, R64 ;  /* 0x000000120c40723c */ /* 0x040fe20000041840 */
[----:B------:R-:W1:Y:S07]  /*e9f0*/  LDSM.16.MT88.4 R16, [R188+0x4900] ;  /* 0x00490000bc10783b */ /* 0x000e6e0000004200 */
[C---:B---3--:R-:W-:Y:S08]  /*ea00*/  HMMA.16816.F32.BF16 R68, R12.reuse, R20, R68 ;  /* 0x000000140c44723c */ /* 0x048ff00000041844 */
[C---:B------:R-:W-:Y:S01]  /*ea10*/  HMMA.16816.F32.BF16 R72, R12.reuse, R22, R72 ;  /* 0x000000160c48723c */ /* 0x040fe20000041848 */
[----:B------:R-:W3:Y:S07]  /*ea20*/  LDSM.16.MT88.4 R20, [R195+0x1100] ;  /* 0x00110000c314783b */ /* 0x000eee0000004200 */
[C---:B------:R-:W-:Y:S08]  /*ea30*/  HMMA.16816.F32.BF16 R76, R12.reuse, R24, R76 ;  /* 0x000000180c4c723c */ /* 0x040ff0000004184c */
[C---:B------:R-:W-:Y:S01]  /*ea40*/  HMMA.16816.F32.BF16 R80, R12.reuse, R26, R80 ;  /* 0x0000001a0c50723c */ /* 0x040fe20000041850 */
[----:B------:R-:W3:Y:S07]  /*ea50*/  LDSM.16.MT88.4 R24, [R189+0x1100] ;  /* 0x00110000bd18783b */ /* 0x000eee0000004200 */
[C---:B------:R-:W-:Y:S08]  /*ea60*/  HMMA.16816.F32.BF16 R84, R12.reuse, R28, R84 ;  /* 0x0000001c0c54723c */ /* 0x040ff00000041854 */
[C---:B------:R-:W-:Y:S01]  /*ea70*/  HMMA.16816.F32.BF16 R88, R12.reuse, R30, R88 ;  /* 0x0000001e0c58723c */ /* 0x040fe20000041858 */
[----:B------:R-:W3:Y:S07]  /*ea80*/  LDSM.16.MT88.4 R28, [R195+0x3100] ;  /* 0x00310000c31c783b */ /* 0x000eee0000004200 */
[C---:B-1----:R-:W-:Y:S08]  /*ea90*/  HMMA.16816.F32.BF16 R92, R12.reuse, R16, R92 ;  /* 0x000000100c5c723c */ /* 0x042ff0000004185c */
[----:B------:R-:W-:Y:S01]  /*eaa0*/  HMMA.16816.F32.BF16 R96, R12, R18, R96 ;  /* 0x000000120c60723c */ /* 0x000fe20000041860 */
[----:B------:R-:W1:Y:S06]  /*eab0*/  LDSM.16.MT88.4 R16, [R188+0x3100] ;  /* 0x00310000bc10783b */ /* 0x000e6c0000004200 */
[----:B--2---:R-:W-:Y:S01]  /*eac0*/  F2FP.BF16.PACK_AB R12, R173, R168 ;  /* 0x000000a8ad0c723e */ /* 0x004fe200000010ff */
[----:B------:R-:W-:Y:S01]  /*ead0*/  FADD.FTZ R168, R168, R159 ;  /* 0x0000009fa8a87221 */ /* 0x000fe20000010000 */
[----:B-----5:R-:W-:Y:S03]  /*eae0*/  F2FP.BF16.PACK_AB R14, R175, R164 ;  /* 0x000000a4af0e723e */ /* 0x020fe600000010ff */
[----:B------:R-:W-:Y:S01]  /*eaf0*/  F2FP.BF16.PACK_AB R13, R169, R162 ;  /* 0x000000a2a90d723e */ /* 0x000fe200000010ff */
[----:B------:R-:W-:Y:S01]  /*eb00*/  FADD.FTZ R162, R162, R163 ;  /* 0x000000a3a2a27221 */ /* 0x000fe20000010000 */
[----:B----4-:R-:W-:Y:S01]  /*eb10*/  F2FP.BF16.PACK_AB R15, R165, R166 ;  /* 0x000000a6a50f723e */ /* 0x010fe200000010ff */
[----:B------:R-:W-:Y:S02]  /*eb20*/  FADD.FTZ R173, R173, R168 ;  /* 0x000000a8adad7221 */ /* 0x000fe40000010000 */
[----:B------:R-:W-:Y:S02]  /*eb30*/  FADD.FTZ R169, R169, R162 ;  /* 0x000000a2a9a97221 */ /* 0x000fe40000010000 */
[----:B------:R-:W-:Y:S02]  /*eb40*/  FADD.FTZ R164, R164, R173 ;  /* 0x000000ada4a47221 */ /* 0x000fe40000010000 */
[C---:B---3--:R-:W-:Y:S03]  /*eb50*/  HMMA.16816.F32.BF16 R4, R12.reuse, R20, R4 ;  /* 0x000000140c04723c */ /* 0x048fe60000041804 */
[----:B------:R-:W-:Y:S02]  /*eb60*/  FADD.FTZ R2, R166, R169 ;  /* 0x000000a9a6027221 */ /* 0x000fe40000010000 */
[----:B------:R-:W-:Y:S02]  /*eb70*/  FADD.FTZ R164, R175, R164 ;  /* 0x000000a4afa47221 */ /* 0x000fe40000010000 */
[----:B------:R-:W-:Y:S01]  /*eb80*/  FADD.FTZ R2, R165, R2 ;  /* 0x00000002a5027221 */ /* 0x000fe20000010000 */
[C---:B------:R-:W-:Y:S01]  /*eb90*/  HMMA.16816.F32.BF16 R100, R12.reuse, R22, R100 ;  /* 0x000000160c64723c */ /* 0x040fe20000041864 */
[----:B------:R-:W2:Y:S07]  /*eba0*/  LDSM.16.MT88.4 R20, [R195+0x5100] ;  /* 0x00510000c314783b */ /* 0x000eae0000004200 */
[C---:B------:R-:W-:Y:S08]  /*ebb0*/  HMMA.16816.F32.BF16 R104, R12.reuse, R32, R104 ;  /* 0x000000200c68723c */ /* 0x040ff00000041868 */
[C---:B------:R-:W-:Y:S01]  /*ebc0*/  HMMA.16816.F32.BF16 R108, R12.reuse, R34, R108 ;  /* 0x000000220c6c723c */ /* 0x040fe2000004186c */
[----:B------:R-:W-:Y:S07]  /*ebd0*/  LDSM.16.MT88.4 R32, [R188+0x1900] ;  /* 0x00190000bc20783b */ /* 0x000fee0000004200 */
[C---:B------:R-:W-:Y:S08]  /*ebe0*/  HMMA.16816.F32.BF16 R112, R12.reuse, R24, R112 ;  /* 0x000000180c70723c */ /* 0x040ff00000041870 */
[C---:B------:R-:W-:Y:S01]  /*ebf0*/  HMMA.16816.F32.BF16 R116, R12.reuse, R26, R116 ;  /* 0x0000001a0c74723c */ /* 0x040fe20000041874 */
[----:B------:R-:W3:Y:S07]  /*ec00*/  LDSM.16.MT88.4 R24, [R190+0x5100] ;  /* 0x00510000be18783b */ /* 0x000eee0000004200 */
[C---:B------:R-:W-:Y:S08]  /*ec10*/  HMMA.16816.F32.BF16 R120, R12.reuse, R128, R120 ;  /* 0x000000800c78723c */ /* 0x040ff00000041878 */
[C---:B------:R-:W-:Y:S08]  /*ec20*/  HMMA.16816.F32.BF16 R124, R12.reuse, R130, R124 ;  /* 0x000000820c7c723c */ /* 0x040ff0000004187c */
[C---:B------:R-:W-:Y:S08]  /*ec30*/  HMMA.16816.F32.BF16 R36, R12.reuse, R28, R36 ;  /* 0x0000001c0c24723c */ /* 0x040ff00000041824 */
[C---:B------:R-:W-:Y:S01]  /*ec40*/  HMMA.16816.F32.BF16 R40, R12.reuse, R30, R40 ;  /* 0x0000001e0c28723c */ /* 0x040fe20000041828 */
[----:B------:R-:W4:Y:S07]  /*ec50*/  LDSM.16.MT88.4 R28, [R189+0x5100] ;  /* 0x00510000bd1c783b */ /* 0x000f2e0000004200 */
        /* <DEDUP_REMOVED lines=15> */
[C---:B----4-:R-:W-:Y:S08]  /*ed50*/  HMMA.16816.F32.BF16 R84, R12.reuse, R28, R84 ;  /* 0x0000001c0c54723c */ /* 0x050ff00000041854 */
[C---:B------:R-:W-:Y:S01]  /*ed60*/  HMMA.16816.F32.BF16 R88, R12.reuse, R30, R88 ;  /* 0x0000001e0c58723c */ /* 0x040fe20000041858 */
[----:B------:R-:W4:Y:S07]  /*ed70*/  LDSM.16.MT88.4 R28, [R189+0x1900] ;  /* 0x00190000bd1c783b */ /* 0x000f2e0000004200 */
[C---:B-1----:R-:W-:Y:S08]  /*ed80*/  HMMA.16816.F32.BF16 R92, R12.reuse, R16, R92 ;  /* 0x000000100c5c723c */ /* 0x042ff0000004185c */
[----:B------:R-:W-:Y:S01]  /*ed90*/  HMMA.16816.F32.BF16 R96, R12, R18, R96 ;  /* 0x000000120c60723c */ /* 0x000fe20000041860 */
[----:B------:R-:W1:Y:S06]  /*eda0*/  LDSM.16.MT88.4 R16, [R189+0x3900] ;  /* 0x00390000bd10783b */ /* 0x000e6c0000004200 */
[----:B------:R-:W-:Y:S01]  /*edb0*/  F2FP.BF16.PACK_AB R12, R170, R167 ;  /* 0x000000a7aa0c723e */ /* 0x000fe200000010ff */
[----:B------:R-:W-:Y:S01]  /*edc0*/  FADD.FTZ R167, R167, R164 ;  /* 0x000000a4a7a77221 */ /* 0x000fe20000010000 */
[----:B------:R-:W-:Y:S03]  /*edd0*/  F2FP.BF16.PACK_AB R14, R174, R171 ;  /* 0x000000abae0e723e */ /* 0x000fe600000010ff */
[----:B------:R-:W-:Y:S01]  /*ede0*/  F2FP.BF16.PACK_AB R13, R214, R213 ;  /* 0x000000d5d60d723e */ /* 0x000fe200000010ff */
[----:B------:R-:W-:Y:S01]  /*edf0*/  FADD.FTZ R213, R213, R2 ;  /* 0x00000002d5d57221 */ /* 0x000fe20000010000 */
[----:B------:R-:W-:Y:S01]  /*ee00*/  F2FP.BF16.PACK_AB R15, R216, R215 ;  /* 0x000000d7d80f723e */ /* 0x000fe200000010ff */
[----:B------:R-:W-:Y:S01]  /*ee10*/  FADD.FTZ R170, R170, R167 ;  /* 0x000000a7aaaa7221 */ /* 0x000fe20000010000 */
[----:B------:R-:W-:Y:S01]  /*ee20*/  MOV R2, R8 ;  /* 0x0000000800027202 */ /* 0x000fe20000000f00 */
[----:B------:R-:W-:Y:S02]  /*ee30*/  FADD.FTZ R214, R214, R213 ;  /* 0x000000d5d6d67221 */ /* 0x000fe40000010000 */
[----:B------:R-:W-:Y:S02]  /*ee40*/  FADD.FTZ R171, R171, R170 ;  /* 0x000000aaabab7221 */ /* 0x000fe40000010000 */
[C---:B--2---:R-:W-:Y:S01]  /*ee50*/  HMMA.16816.F32.BF16 R128, R12.reuse, R20, R4 ;  /* 0x000000140c80723c */ /* 0x044fe20000041804 */
[----:B------:R-:W2:Y:S02]  /*ee60*/  LDSM.16.MT88.4 R4, [R190+0x5900] ;  /* 0x00590000be04783b */ /* 0x000ea40000004200 */
[----:B------:R-:W-:Y:S02]  /*ee70*/  FADD.FTZ R207, R215, R214 ;  /* 0x000000d6d7cf7221 */ /* 0x000fe40000010000 */
[----:B------:R-:W-:Y:S02]  /*ee80*/  FADD.FTZ R206, R174, R171 ;  /* 0x000000abaece7221 */ /* 0x000fe40000010000 */
[----:B------:R-:W-:Y:S01]  /*ee90*/  FADD.FTZ R207, R216, R207 ;  /* 0x000000cfd8cf7221 */ /* 0x000fe20000010000 */
[C---:B------:R-:W-:Y:S01]  /*eea0*/  HMMA.16816.F32.BF16 R100, R12.reuse, R22, R100 ;  /* 0x000000160c64723c */ /* 0x040fe20000041864 */
[----:B------:R-:W5:Y:S07]  /*eeb0*/  LDSM.16.MT88.4 R20, [R189+0x5900] ;  /* 0x00590000bd14783b */ /* 0x000f6e0000004200 */
[C---:B---3--:R-:W-:Y:S08]  /*eec0*/  HMMA.16816.F32.BF16 R104, R12.reuse, R24, R104 ;  /* 0x000000180c68723c */ /* 0x048ff00000041868 */
[C---:B------:R-:W-:Y:S08]  /*eed0*/  HMMA.16816.F32.BF16 R108, R12.reuse, R26, R108 ;  /* 0x0000001a0c6c723c */ /* 0x040ff0000004186c */
[C---:B----4-:R-:W-:Y:S08]  /*eee0*/  HMMA.16816.F32.BF16 R112, R12.reuse, R28, R112 ;  /* 0x0000001c0c70723c */ /* 0x050ff00000041870 */
        /* <DEDUP_REMOVED lines=14> */
[C---:B--2---:R-:W-:Y:S08]  /*efd0*/  HMMA.16816.F32.BF16 R76, R12.reuse, R4, R76 ;  /* 0x000000040c4c723c */ /* 0x044ff0000004184c */
[C---:B------:R-:W-:Y:S08]  /*efe0*/  HMMA.16816.F32.BF16 R80, R12.reuse, R6, R80 ;  /* 0x000000060c50723c */ /* 0x040ff00000041850 */
[C---:B-----5:R-:W-:Y:S08]  /*eff0*/  HMMA.16816.F32.BF16 R84, R12.reuse, R20, R84 ;  /* 0x000000140c54723c */ /* 0x060ff00000041854 */
[C---:B------:R-:W-:Y:S08]  /*f000*/  HMMA.16816.F32.BF16 R88, R12.reuse, R22, R88 ;  /* 0x000000160c58723c */ /* 0x040ff00000041858 */
[C---:B-1----:R-:W-:Y:S08]  /*f010*/  HMMA.16816.F32.BF16 R92, R12.reuse, R16, R92 ;  /* 0x000000100c5c723c */ /* 0x042ff0000004185c */
[----:B------:R-:W-:Y:S01]  /*f020*/  HMMA.16816.F32.BF16 R96, R12, R18, R96 ;  /* 0x000000120c60723c */ /* 0x000fe20000041860 */
[----:B------:R-:W-:-:S07]  /*f030*/  @P0 BRA `(.L_x_436) ;  /* 0xffffc9e000000947 */ /* 0x000fce000383ffff */
.L_x_426:
[----:B------:R-:W1:Y:S01]  /*f040*/  SHFL.BFLY PT, R3, R206, 0x2, 0x1f ;  /* 0x0c401f00ce037f89 */ /* 0x000e6200000e0000 */
[----:B------:R-:W-:-:S02]  /*f050*/  MOV R2, RZ ;  /* 0x000000ff00027202 */ /* 0x000fc40000000f00 */
[----:B------:R-:W-:Y:S01]  /*f060*/  MOV R4, RZ ;  /* 0x000000ff00047202 */ /* 0x000fe20000000f00 */
[----:B------:R-:W2:Y:S01]  /*f070*/  SHFL.BFLY PT, R10, R207, 0x2, 0x1f ;  /* 0x0c401f00cf0a7f89 */ /* 0x000ea200000e0000 */
[----:B------:R-:W-:Y:S02]  /*f080*/  MOV R7, 0xff800000 ;  /* 0xff80000000077802 */ /* 0x000fe40000000f00 */
[----:B------:R-:W-:Y:S01]  /*f090*/  PLOP3.LUT P2, PT, PT, PT, PT, 0x8, 0x0 ;  /* 0x000000000000781c */ /* 0x000fe20003f4e170 */
[----:B-1----:R-:W-:Y:S02]  /*f0a0*/  FADD.FTZ R3, R3, R206 ;  /* 0x000000ce03037221 */ /* 0x002fe40000010000 */
[----:B--2---:R-:W-:-:S03]  /*f0b0*/  FADD.FTZ R10, R10, R207 ;  /* 0x000000cf0a0a7221 */ /* 0x004fc60000010000 */
[----:B------:R-:W1:Y:S04]  /*f0c0*/  SHFL.BFLY PT, R6, R3, 0x1, 0x1f ;  /* 0x0c201f0003067f89 */ /* 0x000e6800000e0000 */
[----:B------:R-:W2:Y:S01]  /*f0d0*/  SHFL.BFLY PT, R5, R10, 0x1, 0x1f ;  /* 0x0c201f000a057f89 */ /* 0x000ea200000e0000 */
[----:B-1----:R-:W-:Y:S02]  /*f0e0*/  FADD.FTZ R6, R3, R6 ;  /* 0x0000000603067221 */ /* 0x002fe40000010000 */
        /* <DEDUP_REMOVED lines=11> */
[----:B------:R-:W-:Y:S01]  /*f1a0*/  FMUL.FTZ R101, R2, R101 ;  /* 0x0000006502657220 */ /* 0x000fe20000410000 */
        /* <DEDUP_REMOVED lines=100> */
.L_x_388:
[----:B------:R-:W-:Y:S05]  /*f7f0*/  @P2 BRA `(.L_x_437) ;  /* 0x0000197000002947 */ /* 0x000fea0003800000 */
[----:B------:R-:W1:Y:S01]  /*f800*/  S2R R9, SR_CTAID.Y ;  /* 0x0000000000097919 */ /* 0x000e620000002600 */
[----:B------:R-:W-:Y:S01]  /*f810*/  IMAD R8, RZ, RZ, -UR13 ;  /* 0x8000000dff087e24 */ /* 0x000fe2000f8e02ff */
[----:B------:R-:W-:Y:S01]  /*f820*/  USHF.R.S32.HI UR6, URZ, 0x1f, UR13 ;  /* 0x0000001f3f067899 */ /* 0x000fe2000801140d */
[----:B------:R-:W-:Y:S01]  /*f830*/  BSSY B0, `(.L_x_438) ;  /* 0x0000101000007945 */ /* 0x000fe20003800000 */
[----:B------:R-:W3:Y:S01]  /*f840*/  S2R R4, SR_TID.X ;  /* 0x0000000000047919 */ /* 0x000ee20000002100 */
[----:B------:R-:W-:-:S02]  /*f850*/  ULDC.64 UR4, c[0x0][0x4d0] ;  /* 0x0001340000047ab9 */ /* 0x000fc40000000a00 */
[----:B------:R-:W-:Y:S01]  /*f860*/  UIMAD UR7, UR6, UR4, URZ ;  /* 0x00000004060772a4 */ /* 0x000fe2000f8e023f */
[----:B------:R-:W4:Y:S01]  /*f870*/  S2R R11, SR_CTAID.Z ;  /* 0x00000000000b7919 */ /* 0x000f220000002700 */
[----:B------:R-:W-:Y:S02]  /*f880*/  UIMAD.WIDE.U32 UR8, UR13, UR4, URZ ;  /* 0x000000040d0872a5 */ /* 0x000fe4000f8e003f */
[----:B------:R-:W-:Y:S01]  /*f890*/  UIMAD UR7, UR13, UR5, UR7 ;  /* 0x000000050d0772a4 */ /* 0x000fe2000f8e0207 */
[----:B------:R-:W5:Y:S02]  /*f8a0*/  S2R R12, SR_CTAID.X ;  /* 0x00000000000c7919 */ /* 0x000f640000002500 */
[----:B------:R-:W-:Y:S01]  /*f8b0*/  ULDC.64 UR4, c[0x0][0x438] ;  /* 0x00010e0000047ab9 */ /* 0x000fe20000000a00 */
[----:B------:R-:W-:Y:S01]  /*f8c0*/  MOV R19, UR9 ;  /* 0x0000000900137c02 */ /* 0x000fe20008000f00 */
[----:B------:R-:W-:Y:S01]  /*f8d0*/  UIMAD.WIDE.U32 UR10, UR13, UR4, URZ ;  /* 0x000000040d0a72a5 */ /* 0x000fe2000f8e003f */
[----:B------:R-:W-:Y:S01]  /*f8e0*/  IMAD.U32 R18, RZ, RZ, UR8 ;  /* 0x00000008ff127e24 */ /* 0x000fe2000f8e00ff */
[----:B------:R-:W-:-:S02]  /*f8f0*/  UIMAD UR4, UR6, UR4, URZ ;  /* 0x00000004060472a4 */ /* 0x000fc4000f8e023f */
[----:B------:R-:W-:Y:S02]  /*f900*/  UIADD3 UR7, UR9, UR7, URZ ;  /* 0x0000000709077290 */ /* 0x000fe4000fffe03f */
[----:B------:R-:W-:Y:S01]  /*f910*/  UIMAD UR4, UR13, UR5, UR4 ;  /* 0x000000050d0472a4 */ /* 0x000fe2000f8e0204 */
[----:B------:R-:W-:Y:S01]  /*f920*/  MOV R16, UR10 ;  /* 0x0000000a00107c02 */ /* 0x000fe20008000f00 */
[----:B-1----:R-:W-:Y:S02]  /*f930*/  IMAD R8, R8, c[0x0][0x550], R9 ;  /* 0x0001540008087a24 */ /* 0x002fe400078e0209 */
[----:B------:R-:W-:Y:S01]  /*f940*/  UIADD3 UR4, UR11, UR4, URZ ;  /* 0x000000040b047290 */ /* 0x000fe2000fffe03f */
[----:B------:R-:W-:Y:S01]  /*f950*/  IMAD.U32 R17, RZ, RZ, UR11 ;  /* 0x0000000bff117e24 */ /* 0x000fe2000f8e00ff */
[----:B---3--:R-:W-:Y:S01]  /*f960*/  SHF.R.S32.HI R9, RZ, 0x1f, R4 ;  /* 0x0000001fff097819 */ /* 0x008fe20000011404 */
[----:B------:R-:W-:-:S03]  /*f970*/  IMAD.U32 R19, RZ, RZ, UR7 ;  /* 0x00000007ff137e24 */ /* 0x000fc6000f8e00ff */
[CC--:B------:R-:W-:Y:S01]  /*f980*/  LEA.HI R0, R9.reuse, R4.reuse, RZ, 0x5 ;  /* 0x0000000409007211 */ /* 0x0c0fe200078f28ff */
[----:B------:R-:W-:Y:S01]  /*f990*/  IMAD.U32 R17, RZ, RZ, UR4 ;  /* 0x00000004ff117e24 */ /* 0x000fe2000f8e00ff */
[-C--:B------:R-:W-:Y:S01]  /*f9a0*/  LEA.HI R9, R9, R4.reuse, RZ, 0x2 ;  /* 0x0000000409097211 */ /* 0x080fe200078f10ff */
[C---:B----4-:R-:W-:Y:S01]  /*f9b0*/  IMAD.WIDE.U32 R18, R11.reuse, c[0x0][0x4d8], R18 ;  /* 0x000136000b127a25 */ /* 0x050fe200078e0012 */
[----:B------:R-:W-:Y:S02]  /*f9c0*/  LOP3.LUT R13, R0, 0xffffffe0, RZ, 0xc0, !PT ;  /* 0xffffffe0000d7812 */ /* 0x000fe400078ec0ff */
[----:B------:R-:W-:Y:S01]  /*f9d0*/  SHF.R.S32.HI R15, RZ, 0x5, R0 ;  /* 0x00000005ff0f7819 */ /* 0x000fe20000011400 */
[----:B------:R-:W-:Y:S01]  /*f9e0*/  IMAD.WIDE.U32 R16, R11, c[0x0][0x440], R16 ;  /* 0x000110000b107a25 */ /* 0x000fe200078e0010 */
[----:B------:R-:W-:Y:S02]  /*f9f0*/  SHF.R.S32.HI R0, RZ, 0x1f, R0 ;  /* 0x0000001fff007819 */ /* 0x000fe40000011400 */
[----:B------:R-:W-:Y:S01]  /*fa00*/  LOP3.LUT R9, R9, 0xfffffffc, RZ, 0xc0, !PT ;  /* 0xfffffffc09097812 */ /* 0x000fe200078ec0ff */
[----:B------:R-:W-:Y:S01]  /*fa10*/  IMAD.IADD R6, R4, 0x1, -R13 ;  /* 0x0000000104067824 */ /* 0x000fe200078e0a0d */
[----:B------:R-:W-:Y:S01]  /*fa20*/  LEA.HI R0, R0, R15, RZ, 0x3 ;  /* 0x0000000f00007211 */ /* 0x000fe200078f18ff */
[----:B------:R-:W-:Y:S01]  /*fa30*/  IMAD.MOV.U32 R20, RZ, RZ, R18 ;  /* 0x000000ffff147224 */ /* 0x000fe200078e0012 */
[----:B------:R-:W-:-:S02]  /*fa40*/  IADD3 R9, -R9, R4, RZ ;  /* 0x0000000409097210 */ /* 0x000fc40007ffe1ff */
[----:B------:R-:W-:Y:S02]  /*fa50*/  LOP3.LUT R0, R0, 0xffffff8, RZ, 0xc0, !PT ;  /* 0x0ffffff800007812 */ /* 0x000fe400078ec0ff */
[----:B------:R-:W-:Y:S02]  /*fa60*/  SHF.R.S32.HI R13, RZ, 0x1f, R6 ;  /* 0x0000001fff0d7819 */ /* 0x000fe40000011406 */
[----:B------:R-:W-:Y:S01]  /*fa70*/  SHF.R.S32.HI R10, RZ, 0x1f, R11 ;  /* 0x0000001fff0a7819 */ /* 0x000fe2000001140b */
[----:B------:R-:W-:Y:S01]  /*fa80*/  IMAD.IADD R15, R15, 0x1, -R0 ;  /* 0x000000010f0f7824 */ /* 0x000fe200078e0a00 */
[----:B------:R-:W-:Y:S02]  /*fa90*/  LEA.HI R0, R9, R9, RZ, 0x1 ;  /* 0x0000000909007211 */ /* 0x000fe400078f08ff */
[----:B------:R-:W-:Y:S01]  /*faa0*/  LEA.HI R4, R13, R6, RZ, 0x2 ;  /* 0x000000060d047211 */ /* 0x000fe200078f10ff */
[----:B------:R-:W-:Y:S01]  /*fab0*/  IMAD.MOV.U32 R13, RZ, RZ, c[0x0][0x4e8] ;  /* 0x00013a00ff0d7624 */ /* 0x000fe200078e00ff */
[----:B------:R-:W-:-:S02]  /*fac0*/  LOP3.LUT R0, R0, 0x1ffffffe, RZ, 0xc0, !PT ;  /* 0x1ffffffe00007812 */ /* 0x000fc400078ec0ff */
[----:B------:R-:W-:Y:S02]  /*fad0*/  SHF.R.S32.HI R14, RZ, 0x2, R4 ;  /* 0x00000002ff0e7819 */ /* 0x000fe40000011404 */
[----:B------:R-:W-:Y:S01]  /*fae0*/  IADD3 R0, R9, -R0, RZ ;  /* 0x8000000009007210 */ /* 0x000fe20007ffe0ff */
[----:B------:R-:W-:Y:S01]  /*faf0*/  BAR.SYNC.DEFER_BLOCKING 0x1, 0x100 ;  /* 0x0044000000007b1d */ /* 0x000fe20000010000 */
[----:B------:R-:W-:Y:S01]  /*fb00*/  ISETP.NE.AND P1, PT, R13, 0x1, PT ;  /* 0x000000010d00780c */ /* 0x000fe20003f25270 */
[----:B------:R-:W-:Y:S01]  /*fb10*/  IMAD R15, R15, 0x10, R14 ;  /* 0x000000100f0f7824 */ /* 0x000fe200078e020e */
[----:B------:R-:W-:Y:S01]  /*fb20*/  MOV R22, R16 ;  /* 0x0000001000167202 */ /* 0x000fe20000000f00 */
[----:B------:R-:W-:Y:S02]  /*fb30*/  IMAD R14, R10, c[0x0][0x4d8], RZ ;  /* 0x000136000a0e7a24 */ /* 0x000fe400078e02ff */
[----:B------:R-:W-:Y:S01]  /*fb40*/  IMAD R9, R0, 0x8, R15 ;  /* 0x0000000800097824 */ /* 0x000fe200078e020f */
[----:B------:R-:W-:Y:S01]  /*fb50*/  SHF.R.S32.HI R0, RZ, 0x1f, R8 ;  /* 0x0000001fff007819 */ /* 0x000fe20000011408 */
[----:B------:R-:W-:-:S02]  /*fb60*/  IMAD R10, R10, c[0x0][0x440], RZ ;  /* 0x000110000a0a7a24 */ /* 0x000fc400078e02ff */
[C---:B------:R-:W-:Y:S01]  /*fb70*/  IMAD R14, R11.reuse, c[0x0][0x4dc], R14 ;  /* 0x000137000b0e7a24 */ /* 0x040fe200078e020e */
[C---:B-----5:R-:W-:Y:S01]  /*fb80*/  LEA R9, R12.reuse, R9, 0x7 ;  /* 0x000000090c097211 */ /* 0x060fe200078e38ff */
[----:B------:R-:W-:Y:S01]  /*fb90*/  IMAD R10, R11, c[0x0][0x444], R10 ;  /* 0x000111000b0a7a24 */ /* 0x000fe200078e020a */
[----:B------:R-:W-:Y:S01]  /*fba0*/  LEA R12, R12, R15, 0x7 ;  /* 0x0000000f0c0c7211 */ /* 0x000fe200078e38ff */
[----:B------:R-:W-:Y:S01]  /*fbb0*/  IMAD.IADD R21, R19, 0x1, R14 ;  /* 0x0000000113157824 */ /* 0x000fe200078e020e */
[----:B------:R-:W-:Y:S01]  /*fbc0*/  MOV R11, R9 ;  /* 0x00000009000b7202 */ /* 0x000fe20000000f00 */
[----:B------:R-:W-:Y:S02]  /*fbd0*/  IMAD.IADD R23, R17, 0x1, R10 ;  /* 0x0000000111177824 */ /* 0x000fe400078e020a */
[----:B------:R-:W-:-:S04]  /*fbe0*/  @P1 IMAD.HI.U32 R10, R9, c[0x0][0x4ec], RZ ;  /* 0x00013b00090a1a27 */ /* 0x000fc800078e00ff */
        /* <DEDUP_REMOVED lines=11> */
[----:B------:R-:W-:-:S03]  /*fca0*/  IADD3 R16, P0, R11, R20, RZ ;  /* 0x000000140b107210 */ /* 0x000fc60007f1e0ff */
[----:B------:R-:W-:Y:S01]  /*fcb0*/  IMAD R0, R0, c[0x0][0x4e8], R9 ;  /* 0x00013a0000007a24 */ /* 0x000fe200078e0209 */
[----:B------:R-:W-:Y:S01]  /*fcc0*/  @P1 SHF.R.U32.HI R10, RZ, c[0x0][0x4f0], R8 ;  /* 0x00013c00ff0a1a19 */ /* 0x000fe20000011608 */
[----:B------:R-:W-:Y:S01]  /*fcd0*/  IMAD.IADD R23, R23, 0x1, R19 ;  /* 0x0000000117177824 */ /* 0x000fe200078e0213 */
[----:B------:R-:W-:Y:S01]  /*fce0*/  IADD3.X R17, R14, R21, R17, P0, !PT ;  /* 0x000000150e117210 */ /* 0x000fe200007fe411 */
[----:B------:R-:W-:Y:S01]  /*fcf0*/  IMAD R13, R13, c[0x0][0x388], RZ ;  /* 0x0000e2000d0d7a24 */ /* 0x000fe200078e02ff */
[----:B------:R-:W-:Y:S01]  /*fd00*/  SHF.R.S32.HI R8, RZ, 0x1f, R0 ;  /* 0x0000001fff087819 */ /* 0x000fe20000011400 */
[C---:B------:R-:W-:Y:S01]  /*fd10*/  IMAD.WIDE.U32 R22, R10.reuse, c[0x0][0x430], R22 ;  /* 0x00010c000a167a25 */ /* 0x040fe200078e0016 */
[----:B------:R-:W-:Y:S02]  /*fd20*/  IADD3 R14, -R10, RZ, RZ ;  /* 0x000000ff0a0e7210 */ /* 0x000fe40007ffe1ff */
        /* <DEDUP_REMOVED lines=10> */
[----:B------:R-:W-:Y:S01]  /*fdd0*/  SHFL.IDX PT, R18, R0, 0x1, 0x1c1f ;  /* 0x003c1f0000127f89 */ /* 0x000fe200000e0000 */
[----:B------:R-:W-:Y:S02]  /*fde0*/  SHF.R.S32.HI R8, RZ, 0x1f, R14 ;  /* 0x0000001fff087819 */ /* 0x000fe4000001140e */
[----:B------:R-:W-:Y:S01]  /*fdf0*/  LEA.HI.X R11, R16, c[0x0][0x4ac], R11, 0x2, P0 ;  /* 0x00012b00100b7a11 */ /* 0x000fe200000f140b */
[----:B------:R-:W-:Y:S01]  /*fe00*/  IMAD R9, R10, c[0x0][0x434], R9 ;  /* 0x00010d000a097a24 */ /* 0x000fe200078e0209 */
[----:B------:R-:W-:Y:S03]  /*fe10*/  SHFL.IDX PT, R16, R0, RZ, 0x1c1f ;  /* 0x001c1fff00107589 */ /* 0x000fe600000e0000 */
[----:B------:R-:W-:Y:S01]  /*fe20*/  IMAD.IADD R23, R23, 0x1, R9 ;  /* 0x0000000117177824 */ /* 0x000fe200078e0209 */
[----:B------:R-:W1:Y:S01]  /*fe30*/  SHFL.IDX PT, R17, R11, RZ, 0x1c1f ;  /* 0x001c1fff0b117589 */ /* 0x000e6200000e0000 */
[----:B------:R-:W-:Y:S01]  /*fe40*/  IMAD R9, R8, c[0x0][0x428], RZ ;  /* 0x00010a0008097a24 */ /* 0x000fe200078e02ff */
[----:B------:R-:W-:-:S02]  /*fe50*/  IADD3 R8, R12, 0x8, RZ ;  /* 0x000000080c087810 */ /* 0x000fc40007ffe0ff */
[----:B------:R3:W4:Y:S01]  /*fe60*/  SHFL.IDX PT, R19, R11, 0x1, 0x1c1f ;  /* 0x003c1f000b137f89 */ /* 0x00072200000e0000 */
[----:B------:R-:W-:Y:S01]  /*fe70*/  IMAD R9, R14, c[0x0][0x42c], R9 ;  /* 0x00010b000e097a24 */ /* 0x000fe200078e0209 */
[----:B------:R-:W-:Y:S01]  /*fe80*/  ISETP.GE.OR P1, PT, R8, R13, P1 ;  /* 0x0000000d0800720c */ /* 0x000fe20000f26670 */
[----:B------:R-:W-:-:S05]  /*fe90*/  IMAD.WIDE.U32 R14, R14, c[0x0][0x428], R22 ;  /* 0x00010a000e0e7a25 */ /* 0x000fca00078e0016 */
[----:B------:R-:W-:Y:S02]  /*fea0*/  IADD3 R10, R15, R9, RZ ;  /* 0x000000090f0a7210 */ /* 0x000fe40007ffe0ff */
[----:B------:R-:W-:-:S04]  /*feb0*/  LEA R9, P0, R14, c[0x0][0x400], 0x2 ;  /* 0x000100000e097a11 */ /* 0x000fc800078010ff */
[----:B------:R-:W-:Y:S02]  /*fec0*/  LEA.HI.X R10, R14, c[0x0][0x404], R10, 0x2, P0 ;  /* 0x000101000e0a7a11 */ /* 0x000fe400000f140a */
[----:B------:R2:W2:Y:S01]  /*fed0*/  SHFL.IDX PT, R14, R9, RZ, 0x1c1f ;  /* 0x001c1fff090e7589 */ /* 0x0004a200000e0000 */
[----:B------:R-:W-:-:S03]  /*fee0*/  ISETP.GE.AND P0, PT, R8, R13, PT ;  /* 0x0000000d0800720c */ /* 0x000fc60003f06270 */
[----:B-1----:R1:W-:Y:S01]  /*fef0*/  @!P2 ST.E [R16.64], R5 ;  /* 0x000000051000a985 */ /* 0x0023e2000c101912 */
[----:B---3--:R-:W-:-:S03]  /*ff00*/  LOP3.LUT R11, R4, 0x7ffffffc, RZ, 0xc0, !PT ;  /* 0x7ffffffc040b7812 */ /* 0x008fc600078ec0ff */
[----:B----4-:R1:W-:Y:S01]  /*ff10*/  @!P1 ST.E [R18.64], R7 ;  /* 0x0000000712009985 */ /* 0x0103e2000c101912 */
[----:B------:R-:W-:Y:S01]  /*ff20*/  ISETP.GE.AND P1, PT, R12, R13, PT ;  /* 0x0000000d0c00720c */ /* 0x000fe20003f26270 */
[----:B------:R-:W-:Y:S02]  /*ff30*/  IMAD.IADD R11, R6, 0x1, -R11 ;  /* 0x00000001060b7824 */ /* 0x000fe400078e0a0b */
[----:B------:R1:W3:Y:S03]  /*ff40*/  SHFL.IDX PT, R15, R10, RZ, 0x1c1f ;  /* 0x001c1fff0a0f7589 */ /* 0x0002e600000e0000 */
[----:B------:R-:W-:-:S07]  /*ff50*/  SHF.L.U32 R11, R11, 0x1, RZ ;  /* 0x000000010b0b7819 */ /* 0x000fce00000006ff */
[----:B------:R-:W-:Y:S05]  /*ff60*/  @P1 BRA `(.L_x_439) ;  /* 0x000008d000001947 */ /* 0x000fea0003800000 */
[C---:B------:R-:W-:Y:S02]  /*ff70*/  ISETP.GE.AND P1, PT, R11.reuse, c[0x0][0x3c8], PT ;  /* 0x0000f2000b007a0c */ /* 0x040fe40003f26270 */
[C---:B-1----:R-:W-:Y:S02]  /*ff80*/  IADD3 R7, R11.reuse, 0x8, RZ ;  /* 0x000000080b077810 */ /* 0x042fe40007ffe0ff */
[C---:B------:R-:W-:Y:S02]  /*ff90*/  IADD3 R6, R11.reuse, 0x10, RZ ;  /* 0x000000100b067810 */ /* 0x040fe40007ffe0ff */
[----:B------:R-:W-:Y:S02]  /*ffa0*/  IADD3 R5, R11, 0x18, RZ ;  /* 0x000000180b057810 */ /* 0x000fe40007ffe0ff */
[----:B------:R-:W-:Y:S02]  /*ffb0*/  ISETP.GE.AND P5, PT, R7, c[0x0][0x3c8], PT ;  /* 0x0000f20007007a0c */ /* 0x000fe40003fa6270 */
[----:B------:R-:W-:-:S02]  /*ffc0*/  ISETP.GE.AND P4, PT, R6, c[0x0][0x3c8], PT ;  /* 0x0000f20006007a0c */ /* 0x000fc40003f86270 */
[C---:B------:R-:W-:Y:S01]  /*ffd0*/  IADD3 R4, R11.reuse, 0x20, RZ ;  /* 0x000000200b047810 */ /* 0x040fe20007ffe0ff */
[----:B--23--:R-:W-:Y:S01]  /*ffe0*/  @!P1 IMAD.WIDE R12, R11, 0x4, R14 ;  /* 0x000000040b0c9825 */ /* 0x00cfe200078e020e */
[----:B------:R-:W-:Y:S02]  /*fff0*/  ISETP.GE.AND P3, PT, R5, c[0x0][0x3c8], PT ;  /* 0x0000f20005007a0c */ /* 0x000fe40003f66270 */
[----:B------:R-:W-:Y:S02]  /*10000*/  ISETP.GE.AND P2, PT, R4, c[0x0][0x3c8], PT ;  /* 0x0000f20004007a0c */ /* 0x000fe40003f46270 */
[C---:B------:R-:W-:Y:S01]  /*10010*/  IADD3 R0, R11.reuse, 0x28, RZ ;  /* 0x000000280b007810 */ /* 0x040fe20007ffe0ff */
[----:B------:R1:W-:Y:S01]  /*10020*/  @!P1 ST.E.64 [R12.64], R128 ;  /* 0x000000800c009985 */ /* 0x0003e2000c101b12 */
[----:B------:R-:W-:Y:S02]  /*10030*/  IADD3 R8, R11, 0x30, RZ ;  /* 0x000000300b087810 */ /* 0x000fe40007ffe0ff */
[----:B------:R-:W-:-:S02]  /*10040*/  ISETP.GE.AND P6, PT, R0, c[0x0][0x3c8], PT ;  /* 0x0000f20000007a0c */ /* 0x000fc40003fc6270 */
[----:B------:R-:W-:Y:S02]  /*10050*/  @!P5 LEA.HI R7, R7, R7, RZ, 0x1 ;  /* 0x000000070707d211 */ /* 0x000fe400078f08ff */
[----:B------:R-:W-:Y:S02]  /*10060*/  ISETP.GE.AND P1, PT, R8, c[0x0][0x3c8], PT ;  /* 0x0000f20008007a0c */ /* 0x000fe40003f26270 */
[----:B------:R-:W-:Y:S02]  /*10070*/  @!P4 LEA.HI R6, R6, R6, RZ, 0x1 ;  /* 0x000000060606c211 */ /* 0x000fe400078f08ff */
[----:B------:R-:W-:Y:S02]  /*10080*/  @!P3 LEA.HI R5, R5, R5, RZ, 0x1 ;  /* 0x000000050505b211 */ /* 0x000fe400078f08ff */
[----:B------:R-:W-:Y:S02]  /*10090*/  @!P5 LOP3.LUT R7, R7, 0xfffffffe, RZ, 0xc0, !PT ;  /* 0xfffffffe0707d812 */ /* 0x000fe400078ec0ff */
[----:B------:R-:W-:-:S02]  /*100a0*/  @!P4 LOP3.LUT R17, R6, 0xfffffffe, RZ, 0xc0, !PT ;  /* 0xfffffffe0611c812 */ /* 0x000fc400078ec0ff */
[----:B------:R-:W-:Y:S01]  /*100b0*/  @!P2 LEA.HI R4, R4, R4, RZ, 0x1 ;  /* 0x000000040404a211 */ /* 0x000fe200078f08ff */
[--C-:B------:R-:W-:Y:S01]  /*100c0*/  @!P5 IMAD.WIDE R6, R7, 0x4, R14.reuse ;  /* 0x000000040706d825 */ /* 0x100fe200078e020e */
[----:B------:R-:W-:Y:S02]  /*100d0*/  @!P3 LOP3.LUT R5, R5, 0xfffffffe, RZ, 0xc0, !PT ;  /* 0xfffffffe0505b812 */ /* 0x000fe400078ec0ff */
[----:B------:R-:W-:Y:S02]  /*100e0*/  @!P2 LOP3.LUT R19, R4, 0xfffffffe, RZ, 0xc0, !PT ;  /* 0xfffffffe0413a812 */ /* 0x000fe400078ec0ff */
[----:B------:R-:W-:Y:S01]  /*100f0*/  @!P6 LEA.HI R0, R0, R0, RZ, 0x1 ;  /* 0x000000000000e211 */ /* 0x000fe200078f08ff */
[--C-:B------:R-:W-:Y:S01]  /*10100*/  @!P3 IMAD.WIDE R4, R5, 0x4, R14.reuse ;  /* 0x000000040504b825 */ /* 0x100fe200078e020e */
[----:B------:R-:W-:Y:S01]  /*10110*/  @!P1 LEA.HI R8, R8, R8, RZ, 0x1 ;  /* 0x0000000808089211 */ /* 0x000fe200078f08ff */
[----:B------:R2:W-:Y:S01]  /*10120*/  @!P5 ST.E.64 [R6.64], R100 ;  /* 0x000000640600d985 */ /* 0x0005e2000c101b12 */
[----:B------:R-:W-:Y:S01]  /*10130*/  IADD3 R21, R11, 0x38, RZ ;  /* 0x000000380b157810 */ /* 0x000fe20007ffe0ff */
[----:B-1----:R-:W-:Y:S01]  /*10140*/  @!P4 IMAD.WIDE R12, R17, 0x4, R14 ;  /* 0x00000004110cc825 */ /* 0x002fe200078e020e */
[----:B------:R-:W-:-:S02]  /*10150*/  IADD3 R20, R11, 0x40, RZ ;  /* 0x000000400b147810 */ /* 0x000fc40007ffe0ff */
[----:B------:R-:W-:Y:S01]  /*10160*/  ISETP.GE.AND P5, PT, R21, c[0x0][0x3c8], PT ;  /* 0x0000f20015007a0c */ /* 0x000fe20003fa6270 */
[----:B------:R-:W-:Y:S01]  /*10170*/  @!P2 IMAD.WIDE R16, R19, 0x4, R14 ;  /* 0x000000041310a825 */ /* 0x000fe200078e020e */
[----:B------:R1:W-:Y:S01]  /*10180*/  @!P4 ST.E.64 [R12.64], R104 ;  /* 0x000000680c00c985 */ /* 0x0003e2000c101b12 */
[C---:B------:R-:W-:Y:S02]  /*10190*/  IADD3 R19, R11.reuse, 0x48, RZ ;  /* 0x000000480b137810 */ /* 0x040fe40007ffe0ff */
[----:B------:R-:W-:Y:S01]  /*101a0*/  IADD3 R18, R11, 0x50, RZ ;  /* 0x000000500b127810 */ /* 0x000fe20007ffe0ff */
[----:B------:R3:W-:Y:S01]  /*101b0*/  @!P3 ST.E.64 [R4.64], R108 ;  /* 0x0000006c0400b985 */ /* 0x0007e2000c101b12 */
[----:B------:R-:W-:Y:S02]  /*101c0*/  ISETP.GE.AND P4, PT, R20, c[0x0][0x3c8], PT ;  /* 0x0000f20014007a0c */ /* 0x000fe40003f86270 */
[----:B------:R-:W-:Y:S01]  /*101d0*/  ISETP.GE.AND P3, PT, R19, c[0x0][0x3c8], PT ;  /* 0x0000f20013007a0c */ /* 0x000fe20003f66270 */
[----:B------:R4:W-:Y:S01]  /*101e0*/  @!P2 ST.E.64 [R16.64], R112 ;  /* 0x000000701000a985 */ /* 0x0009e2000c101b12 */
[----:B------:R-:W-:-:S02]  /*101f0*/  ISETP.GE.AND P2, PT, R18, c[0x0][0x3c8], PT ;  /* 0x0000f20012007a0c */ /* 0x000fc40003f46270 */
[----:B------:R-:W-:-:S04]  /*10200*/  @!P5 LEA.HI R21, R21, R21, RZ, 0x1 ;  /* 0x000000151515d211 */ /* 0x000fc800078f08ff */
[----:B------:R-:W-:-:S03]  /*10210*/  @!P5 LOP3.LUT R21, R21, 0xfffffffe, RZ, 0xc0, !PT ;  /* 0xfffffffe1515d812 */ /* 0x000fc600078ec0ff */
[----:B------:R-:W-:Y:S02]  /*10220*/  @!P4 LEA.HI R20, R20, R20, RZ, 0x1 ;  /* 0x000000141414c211 */ /* 0x000fe400078f08ff */
[----:B------:R-:W-:Y:S02]  /*10230*/  @!P3 LEA.HI R19, R19, R19, RZ, 0x1 ;  /* 0x000000131313b211 */ /* 0x000fe400078f08ff */
[----:B--2---:R-:W-:Y:S02]  /*10240*/  @!P6 LOP3.LUT R7, R0, 0xfffffffe, RZ, 0xc0, !PT ;  /* 0xfffffffe0007e812 */ /* 0x004fe400078ec0ff */
[----:B------:R-:W-:Y:S02]  /*10250*/  IADD3 R0, R11, 0x58, RZ ;  /* 0x000000580b007810 */ /* 0x000fe40007ffe0ff */
[----:B------:R-:W-:Y:S01]  /*10260*/  @!P2 LEA.HI R18, R18, R18, RZ, 0x1 ;  /* 0x000000121212a211 */ /* 0x000fe200078f08ff */
[----:B------:R-:W-:Y:S01]  /*10270*/  @!P6 IMAD.WIDE R6, R7, 0x4, R14 ;  /* 0x000000040706e825 */ /* 0x000fe200078e020e */
[----:B------:R-:W-:-:S02]  /*10280*/  @!P3 LOP3.LUT R19, R19, 0xfffffffe, RZ, 0xc0, !PT ;  /* 0xfffffffe1313b812 */ /* 0x000fc400078ec0ff */
[----:B-1----:R-:W-:Y:S02]  /*10290*/  @!P4 LOP3.LUT R13, R20, 0xfffffffe, RZ, 0xc0, !PT ;  /* 0xfffffffe140dc812 */ /* 0x002fe400078ec0ff */
[----:B------:R1:W-:Y:S01]  /*102a0*/  @!P6 ST.E.64 [R6.64], R116 ;  /* 0x000000740600e985 */ /* 0x0003e2000c101b12 */
[----:B---3--:R-:W-:Y:S02]  /*102b0*/  @!P1 LOP3.LUT R5, R8, 0xfffffffe, RZ, 0xc0, !PT ;  /* 0xfffffffe08059812 */ /* 0x008fe400078ec0ff */
[----:B------:R-:W-:Y:S01]  /*102c0*/  IADD3 R8, R11, 0x60, RZ ;  /* 0x000000600b087810 */ /* 0x000fe20007ffe0ff */
[--C-:B------:R-:W-:Y:S01]  /*102d0*/  @!P4 IMAD.WIDE R12, R13, 0x4, R14.reuse ;  /* 0x000000040d0cc825 */ /* 0x100fe200078e020e */
[----:B------:R-:W-:Y:S02]  /*102e0*/  IADD3 R20, R11, 0x68, RZ ;  /* 0x000000680b147810 */ /* 0x000fe40007ffe0ff */
[----:B------:R-:W-:Y:S01]  /*102f0*/  ISETP.GE.AND P6, PT, R8, c[0x0][0x3c8], PT ;  /* 0x0000f20008007a0c */ /* 0x000fe20003fc6270 */
[----:B------:R-:W-:-:S04]  /*10300*/  @!P1 IMAD.WIDE R4, R5, 0x4, R14 ;  /* 0x0000000405049825 */ /* 0x000fc800078e020e */
[----:B----4-:R-:W-:Y:S01]  /*10310*/  @!P3 IMAD.WIDE R16, R19, 0x4, R14 ;  /* 0x000000041310b825 */ /* 0x010fe200078e020e */
[----:B------:R2:W-:Y:S01]  /*10320*/  @!P1 ST.E.64 [R4.64], R120 ;  /* 0x0000007804009985 */ /* 0x0005e2000c101b12 */
[----:B------:R-:W-:Y:S02]  /*10330*/  ISETP.GE.AND P1, PT, R0, c[0x0][0x3c8], PT ;  /* 0x0000f20000007a0c */ /* 0x000fe40003f26270 */
[----:B------:R-:W-:-:S04]  /*10340*/  IADD3 R19, R11, 0x70, RZ ;  /* 0x000000700b137810 */ /* 0x000fc80007ffe0ff */
[----:B------:R-:W-:-:S07]  /*10350*/  @!P6 LEA.HI R8, R8, R8, RZ, 0x1 ;  /* 0x000000080808e211 */ /* 0x000fce00078f08ff */
[----:B------:R-:W-:Y:S02]  /*10360*/  @!P1 LEA.HI R0, R0, R0, RZ, 0x1 ;  /* 0x0000000000009211 */ /* 0x000fe400078f08ff */
[----:B-1----:R-:W-:Y:S02]  /*10370*/  @!P2 LOP3.LUT R7, R18, 0xfffffffe, RZ, 0xc0, !PT ;  /* 0xfffffffe1207a812 */ /* 0x002fe400078ec0ff */
[----:B------:R-:W-:Y:S02]  /*10380*/  @!P1 LOP3.LUT R23, R0, 0xfffffffe, RZ, 0xc0, !PT ;  /* 0xfffffffe00179812 */ /* 0x000fe400078ec0ff */
[----:B------:R-:W-:Y:S01]  /*10390*/  IADD3 R18, R11, 0x78, RZ ;  /* 0x000000780b127810 */ /* 0x000fe20007ffe0ff */
[----:B------:R-:W-:Y:S01]  /*103a0*/  @!P2 IMAD.WIDE R6, R7, 0x4, R14 ;  /* 0x000000040706a825 */ /* 0x000fe200078e020e */
[----:B------:R-:W-:-:S03]  /*103b0*/  IADD3 R0, R11, 0x88, RZ ;  /* 0x000000880b007810 */ /* 0x000fc60007ffe0ff */
[----:B--2---:R-:W-:Y:S01]  /*103c0*/  @!P5 IMAD.WIDE R4, R21, 0x4, R14 ;  /* 0x000000041504d825 */ /* 0x004fe200078e020e */
        /* <DEDUP_REMOVED lines=25> */
[----:B------:R-:W-:-:S05]  /*10560*/  @!P5 IMAD.WIDE R6, R7, 0x4, R14 ;  /* 0x000000040706d825 */ /* 0x000fca00078e020e */
[----:B------:R-:W-:Y:S01]  /*10570*/  @!P1 LEA.HI R0, R0, R0, RZ, 0x1 ;  /* 0x0000000000009211 */ /* 0x000fe200078f08ff */
[----:B------:R3:W-:Y:S01]  /*10580*/  @!P5 ST.E.64 [R6.64], R56 ;  /* 0x000000380600d985 */ /* 0x0007e2000c101b12 */
[----:B------:R-:W-:-:S03]  /*10590*/  ISETP.GE.AND P5, PT, R8, c[0x0][0x3c8], PT ;  /* 0x0000f20008007a0c */ /* 0x000fc60003fa6270 */
[----:B------:R4:W-:Y:S01]  /*105a0*/  @!P4 ST.E.64 [R16.64], R60 ;  /* 0x0000003c1000c985 */ /* 0x0009e2000c101b12 */
[----:B-1----:R-:W-:Y:S01]  /*105b0*/  @!P3 LOP3.LUT R13, R18, 0xfffffffe, RZ, 0xc0, !PT ;  /* 0xfffffffe120db812 */ /* 0x002fe200078ec0ff */
[--C-:B------:R-:W-:Y:S01]  /*105c0*/  @!P2 IMAD.WIDE R18, R21, 0x4, R14.reuse ;  /* 0x000000041512a825 */ /* 0x100fe200078e020e */
[----:B------:R-:W-:Y:S02]  /*105d0*/  IADD3 R21, R11, 0xa0, RZ ;  /* 0x000000a00b157810 */ /* 0x000fe40007ffe0ff */
[----:B--2---:R-:W-:Y:S01]  /*105e0*/  @!P1 LOP3.LUT R5, R0, 0xfffffffe, RZ, 0xc0, !PT ;  /* 0xfffffffe00059812 */ /* 0x004fe200078ec0ff */
[--C-:B------:R-:W-:Y:S01]  /*105f0*/  @!P3 IMAD.WIDE R12, R13, 0x4, R14.reuse ;  /* 0x000000040d0cb825 */ /* 0x100fe200078e020e */
[----:B------:R-:W-:Y:S02]  /*10600*/  IADD3 R0, R11, 0x90, RZ ;  /* 0x000000900b007810 */ /* 0x000fe40007ffe0ff */
[----:B------:R-:W-:Y:S01]  /*10610*/  ISETP.GE.AND P4, PT, R21, c[0x0][0x3c8], PT ;  /* 0x0000f20015007a0c */ /* 0x000fe20003f86270 */
        /* <DEDUP_REMOVED lines=13> */
[----:B------:R-:W-:Y:S02]  /*106f0*/  @!P3 LEA.HI R20, R20, R20, RZ, 0x1 ;  /* 0x000000141414b211 */ /* 0x000fe400078f08ff */
[----:B------:R-:W-:Y:S02]  /*10700*/  @!P4 LOP3.LUT R21, R21, 0xfffffffe, RZ, 0xc0, !PT ;  /* 0xfffffffe1515c812 */ /* 0x000fe400078ec0ff */
[----:B----4-:R-:W-:Y:S02]  /*10710*/  @!P3 LOP3.LUT R17, R20, 0xfffffffe, RZ, 0xc0, !PT ;  /* 0xfffffffe1411b812 */ /* 0x010fe400078ec0ff */
[----:B------:R-:W-:Y:S01]  /*10720*/  @!P2 LEA.HI R7, R7, R7, RZ, 0x1 ;  /* 0x000000070707a211 */ /* 0x000fe200078f08ff */
[----:B------:R-:W-:Y:S01]  /*10730*/  @!P4 IMAD.WIDE R20, R21, 0x4, R14 ;  /* 0x000000041514c825 */ /* 0x000fe200078e020e */
[----:B------:R-:W-:-:S02]  /*10740*/  @!P1 LEA.HI R6, R6, R6, RZ, 0x1 ;  /* 0x0000000606069211 */ /* 0x000fc400078f08ff */
        /* <DEDUP_REMOVED lines=15> */
.L_x_439:
[----:B------:R-:W-:Y:S05]  /*10840*/  BSYNC B0 ;  /* 0x0000000000007941 */ /* 0x000fea0003800000 */
.L_x_438:
[----:B-1----:R1:W4:Y:S04]  /*10850*/  SHFL.IDX PT, R7, R10, 0x1, 0x1c1f ;  /* 0x003c1f000a077f89 */ /* 0x00232800000e0000 */
        /* <DEDUP_REMOVED lines=10> */
[C---:B--234-:R-:W-:Y:S01]  /*10900*/  @!P1 IMAD.WIDE R14, R11.reuse, 0x4, R6 ;  /* 0x000000040b0e9825 */ /* 0x05cfe200078e0206 */
[----:B-1----:R-:W-:-:S02]  /*10910*/  IADD3 R10, R11, 0x28, RZ ;  /* 0x000000280b0a7810 */ /* 0x002fc40007ffe0ff */
[----:B------:R-:W-:Y:S02]  /*10920*/  @!P0 LEA.HI R5, R5, R5, RZ, 0x1 ;  /* 0x0000000505058211 */ /* 0x000fe400078f08ff */
[----:B------:R-:W-:Y:S01]  /*10930*/  IADD3 R9, R11, 0x30, RZ ;  /* 0x000000300b097810 */ /* 0x000fe20007ffe0ff */
[----:B------:R1:W-:Y:S01]  /*10940*/  @!P1 ST.E.64 [R14.64], R130 ;  /* 0x000000820e009985 */ /* 0x0003e2000c101b12 */
[----:B------:R-:W-:Y:S02]  /*10950*/  @!P0 LOP3.LUT R5, R5, 0xfffffffe, RZ, 0xc0, !PT ;  /* 0xfffffffe05058812 */ /* 0x000fe400078ec0ff */
[----:B------:R-:W-:Y:S02]  /*10960*/  IADD3 R8, R11, 0x38, RZ ;  /* 0x000000380b087810 */ /* 0x000fe40007ffe0ff */
[----:B------:R-:W-:Y:S01]  /*10970*/  ISETP.GE.AND P4, PT, R12, c[0x0][0x3c8], PT ;  /* 0x0000f2000c007a0c */ /* 0x000fe20003f86270 */
[----:B------:R-:W-:Y:S01]  /*10980*/  @!P0 IMAD.WIDE R16, R5, 0x4, R6 ;  /* 0x0000000405108825 */ /* 0x000fe200078e0206 */
        /* <DEDUP_REMOVED lines=126> */
.L_x_437:
[----:B------:R-:W1:Y:S02]  /*11170*/  S2R R4, SR_TID.X ;  /* 0x0000000000047919 */ /* 0x000e640000002100 */
        /* <DEDUP_REMOVED lines=15> */
[----:B------:R-:W-:Y:S01]  /*11270*/  UIMAD.WIDE.U32 UR8, UR13, UR4, URZ ;  /* 0x000000040d0872a5 */ /* 0x000fe2000f8e003f */
        /* <DEDUP_REMOVED lines=33> */
.L_x_440:
        /* <DEDUP_REMOVED lines=15> */
.L_x_3116:


//--------------------- .text._ZN7cutlass13device_kernelIN5flash19enable_sm80_to_sm89INS1_16FlashAttnFwdSm80INS1_25CollectiveMainloopFwdSm80ILi8ELi1ELb0EN4cute5tupleIJNS5_1CILi128EEENS7_ILi64EEENS7_ILi192EEEEEELi192ENS_10bfloat16_tEfNS_4arch4Sm80ELb0ELb1ELb0ELb1ELb1ELb0ELb1ELb1EEENS1_21CollectiveEpilogueFwdINS6_IJS8_SA_S9_EEENS6_IJNS7_ILi1EEESI_SI_EEESC_SE_Li256ELb1ELb1ELb1ELb0EEENS1_36VarlenDynamicPersistentTileSchedulerILi128ELi64ELi256ELi256ELb1ELb1ELb0ELb1ELb0ELb1EEEEEEEEEvNT_6ParamsE --------------------------
	.section	.text._ZN7cutlass13device_kernelIN5flash19enable_sm80_to_sm89INS1_16FlashAttnFwdSm80INS1_25CollectiveMainloopFwdSm80ILi8ELi1ELb0EN4cute5tupleIJNS5_1CILi128EEENS7_ILi64EEENS7_ILi192EEEEEELi192ENS_10bfloat16_tEfNS_4arch4Sm80ELb0ELb1ELb0ELb1ELb1ELb0ELb1ELb1EEENS1_21CollectiveEpilogueFwdINS6_IJS8_SA_S9_EEENS6_IJNS7_ILi1EEESI_SI_EEESC_SE_Li256ELb1ELb1ELb1ELb0EEENS1_36VarlenDynamicPersistentTileSchedulerILi128ELi64ELi256ELi256ELb1ELb1ELb0ELb1ELb0ELb1EEEEEEEEEvNT_6ParamsE,"ax",@progbits
	.sectioninfo	@"SHI_REGISTERS=255"
	.align	128
.text._ZN7cutlass13device_kernelIN5flash19enable_sm80_to_sm89INS1_16FlashAttnFwdSm80INS1_25CollectiveMainloopFwdSm80ILi8ELi1ELb0EN4cute5tupleIJNS5_1CILi128EEENS7_ILi64EEENS7_ILi192EEEEEELi192ENS_10bfloat16_tEfNS_4arch4Sm80ELb0ELb1ELb0ELb1ELb1ELb0ELb1ELb1EEENS1_21CollectiveEpilogueFwdINS6_IJS8_SA_S9_EEENS6_IJNS7_ILi1EEESI_SI_EEESC_SE_Li256ELb1ELb1ELb1ELb0EEENS1_36VarlenDynamicPersistentTileSchedulerILi128ELi64ELi256ELi256ELb1ELb1ELb0ELb1ELb0ELb1EEEEEEEEEvNT_6ParamsE:
        .type           _ZN7cutlass13device_kernelIN5flash19enable_sm80_to_sm89INS1_16FlashAttnFwdSm80INS1_25CollectiveMainloopFwdSm80ILi8ELi1ELb0EN4cute5tupleIJNS5_1CILi128EEENS7_ILi64EEENS7_ILi192EEEEEELi192ENS_10bfloat16_tEfNS_4arch4Sm80ELb0ELb1ELb0ELb1ELb1ELb0ELb1ELb1EEENS1_21CollectiveEpilogueFwdINS6_IJS8_SA_S9_EEENS6_IJNS7_ILi1EEESI_SI_EEESC_SE_Li256ELb1ELb1ELb1ELb0EEENS1_36VarlenDynamicPersistentTileSchedulerILi128ELi64ELi256ELi256ELb1ELb1ELb0ELb1ELb0ELb1EEEEEEEEEvNT_6ParamsE,@function
        .size           _ZN7cutlass13device_kernelIN5flash19enable_sm80_to_sm89INS1_16FlashAttnFwdSm80INS1_25CollectiveMainloopFwdSm80ILi8ELi1ELb0EN4cute5tupleIJNS5_1CILi128EEENS7_ILi64EEENS7_ILi192EEEEEELi192ENS_10bfloat16_tEfNS_4arch4Sm80ELb0ELb1ELb0ELb1ELb1ELb0ELb1ELb1EEENS1_21CollectiveEpilogueFwdINS6_IJS8_SA_S9_EEENS6_IJNS7_ILi1EEESI_SI_EEESC_SE_Li256ELb1ELb1ELb1ELb0EEENS1_36VarlenDynamicPersistentTileSchedulerILi128ELi64ELi256ELi256ELb1ELb1ELb0ELb1ELb0ELb1EEEEEEEEEvNT_6ParamsE,(.L_x_3117 - _ZN7cutlass13device_kernelIN5flash19enable_sm80_to_sm89INS1_16FlashAttnFwdSm80INS1_25CollectiveMainloopFwdSm80ILi8ELi1ELb0EN4cute5tupleIJNS5_1CILi128EEENS7_ILi64EEENS7_ILi192EEEEEELi192ENS_10bfloat16_tEfNS_4arch4Sm80ELb0ELb1ELb0ELb1ELb1ELb0ELb1ELb1EEENS1_21CollectiveEpilogueFwdINS6_IJS8_SA_S9_EEENS6_IJNS7_ILi1EEESI_SI_EEESC_SE_Li256ELb1ELb1ELb1ELb0EEENS1_36VarlenDynamicPersistentTileSchedulerILi128ELi64ELi256ELi256ELb1ELb1ELb0ELb1ELb0ELb1EEEEEEEEEvNT_6ParamsE)
        .other          _ZN7cutlass13device_kernelIN5flash19enable_sm80_to_sm89INS1_16FlashAttnFwdSm80INS1_25CollectiveMainloopFwdSm80ILi8ELi1ELb0EN4cute5tupleIJNS5_1CILi128EEENS7_ILi64EEENS7_ILi192EEEEEELi192ENS_10bfloat16_tEfNS_4arch4Sm80ELb0ELb1ELb0ELb1ELb1ELb0ELb1ELb1EEENS1_21CollectiveEpilogueFwdINS6_IJS8_SA_S9_EEENS6_IJNS7_ILi1EEESI_SI_EEESC_SE_Li256ELb1ELb1ELb1ELb0EEENS1_36VarlenDynamicPersistentTileSchedulerILi128ELi64ELi256ELi256ELb1ELb1ELb0ELb1ELb0ELb1EEEEEEEEEvNT_6ParamsE,@"STO_CUDA_ENTRY STV_DEFAULT"
_ZN7cutlass13device_kernelIN5flash19enable_sm80_to_sm89INS1_16FlashAttnFwdSm80INS1_25CollectiveMainloopFwdSm80ILi8ELi1ELb0EN4cute5tupleIJNS5_1CILi128EEENS7_ILi64EEENS7_ILi192EEEEEELi192ENS_10bfloat16_tEfNS_4arch4Sm80ELb0ELb1ELb0ELb1ELb1ELb0ELb1ELb1EEENS1_21CollectiveEpilogueFwdINS6_IJS8_SA_S9_EEENS6_IJNS7_ILi1EEESI_SI_EEESC_SE_Li256ELb1ELb1ELb1ELb0EEENS1_36VarlenDynamicPersistentTileSchedulerILi128ELi64ELi256ELi256ELb1ELb1ELb0ELb1ELb0ELb1EEEEEEEEEvNT_6ParamsE:
        /* <DEDUP_REMOVED lines=13> */
[----:B------:R-:W-:-:S03]  /*00d0*/  CS2R R8, SRZ ;  /* 0x0000000000087805 */ /* 0x000fc6000001ff00 */
        /* <DEDUP_REMOVED lines=10> */
[C---:B------:R-:W-:Y:S01]  /*0180*/  ISETP.GE.U32.AND P4, PT, R13.reuse, 0x2, PT ;  /* 0x000000020d00780c */ /* 0x040fe20003f86070 */
[----:B------:R-:W-:Y:S01]  /*0190*/  IMAD.MOV.U32 R7, RZ, RZ, RZ ;  /* 0x000000ffff077224 */ /* 0x000fe200078e00ff */
        /* <DEDUP_REMOVED lines=26> */
.L_x_446:
        /* <DEDUP_REMOVED lines=9> */
[----:B------:R-:W-:-:S04]  /*03d0*/  @!P0 IMAD.WIDE R4, R0, R2, c[0x0][0x580] ;  /* 0x0001600000048625 */ /* 0x000fc800078e0202 */
[----:B------:R-:W-:Y:S01]  /*03e0*/  @!P0 IMAD.WIDE R2, R0, R3, c[0x0][0x578] ;  /* 0x00015e0000028625 */ /* 0x000fe200078e0203 */
[----:B------:R-:W2:Y:S04]  /*03f0*/  @!P0 LDG.E R9, [R4.64] ;  /* 0x0000000804098981 */ /* 0x000ea8000c1e1900 */
[----:B------:R-:W2:Y:S02]  /*0400*/  @!P0 LDG.E R8, [R2.64] ;  /* 0x0000000802088981 */ /* 0x000ea4000c1e1900 */
[----:B--2---:R-:W-:Y:S01]  /*0410*/  IMAD R5, R9, R8, RZ ;  /* 0x0000000809057224 */ /* 0x004fe200078e02ff */
[----:B------:R-:W-:Y:S05]  /*0420*/  BRA.DIV ~URZ, `(.L_x_444) ;  /* 0x000150327f007947 */ /* 0x000fea000b800000 */
[----:B------:R2:W3:Y:S02]  /*0430*/  SHFL.UP PT, R0, R5, 0x1, RZ ;  /* 0x0420000005007989 */ /* 0x0004e400000e00ff */
.L_x_622:
        /* <DEDUP_REMOVED lines=16> */
.L_x_623:
[----:B---3--:R-:W-:-:S05]  /*0540*/  IMAD R0, R0, c[0x0][0x538], RZ ;  /* 0x00014e0000007a24 */ /* 0x008fca00078e02ff */
[----:B------:R-:W-:-:S04]  /*0550*/  IADD3 R6, R0, R6, RZ ;  /* 0x0000000600067210 */ /* 0x000fc80007ffe0ff */
[----:B------:R-:W-:-:S13]  /*0560*/  ISETP.GT.AND P0, PT, R6, UR4, PT ;  /* 0x0000000406007c0c */ /* 0x000fda000bf04270 */
[----:B-12---:R-:W-:Y:S05]  /*0570*/  @!P0 BRA `(.L_x_446) ;  /* 0xfffffdc000008947 */ /* 0x006fea000383ffff */
.L_x_442:
[----:B------:R-:W-:-:S05]  /*0580*/  IADD3 R10, -R0, R6, RZ ;  /* 0x00000006000a7210 */ /* 0x000fca0007ffe1ff */
[----:B------:R-:W-:-:S05]  /*0590*/  IMAD R0, R4, c[0x0][0x538], R10 ;  /* 0x00014e0004007a24 */ /* 0x000fca00078e020a */
[----:B------:R-:W-:Y:S01]  /*05a0*/  ISETP.GT.AND P0, PT, R0, UR4, PT ;  /* 0x0000000400007c0c */ /* 0x000fe2000bf04270 */
[----:B------:R-:W-:-:S12]  /*05b0*/  BRA.DIV ~URZ, `(.L_x_447) ;  /* 0x000150c27f007947 */ /* 0x000fd8000b800000 */
[----:B------:R-:W-:-:S04]  /*05c0*/  VOTE.ANY R6, PT, !P0 ;  /* 0x0000000000067806 */ /* 0x000fc800040e0100 */
.L_x_624:
[----:B------:R-:W2:Y:S02]  /*05d0*/  POPC R0, R6 ;  /* 0x0000000600007309 */ /* 0x000ea40000000000 */
[----:B-12---:R-:W-:Y:S01]  /*05e0*/  IADD3 R215, R0, R7, RZ ;  /* 0x0000000700d77210 */ /* 0x006fe20007ffe0ff */
[----:B------:R-:W-:Y:S05]  /*05f0*/  BRA.DIV ~URZ, `(.L_x_448) ;  /* 0x000150d27f007947 */ /* 0x000fea000b800000 */
[----:B------:R1:W2:Y:S01]  /*0600*/  SHFL.IDX PT, R12, R9, R0, 0x1f ;  /* 0x00001f00090c7589 */ /* 0x0002a200000e0000 */
[----:B------:R-:W-:-:S03]  /*0610*/  MOV R5, RZ ;  /* 0x000000ff00057202 */ /* 0x000fc60000000f00 */
[----:B------:R1:W3:Y:S04]  /*0620*/  SHFL.IDX PT, R9, R8, R0, 0x1f ;  /* 0x00001f0008097589 */ /* 0x0002e800000e0000 */
.L_x_625:
[----:B------:R-:W-:Y:S01]  /*0630*/  ISETP.NE.AND P0, PT, R6, RZ, PT ;  /* 0x000000ff0600720c */ /* 0x000fe20003f05270 */
[----:B------:R-:W-:-:S12]  /*0640*/  BSSY B0, `(.L_x_449) ;  /* 0x0000005000007945 */ /* 0x000fd80003800000 */
[----:B------:R-:W-:Y:S05]  /*0650*/  @!P0 BRA `(.L_x_450) ;  /* 0x0000003000008947 */ /* 0x000fea0003800000 */
[----:B-1----:R-:W-:Y:S01]  /*0660*/  IADD3 R0, R0, -0x1, RZ ;  /* 0xffffffff00007810 */ /* 0x002fe20007ffe0ff */
[----:B------:R-:W-:Y:S05]  /*0670*/  BRA.DIV ~URZ, `(.L_x_451) ;  /* 0x000151327f007947 */ /* 0x000fea000b800000 */
[----:B------:R1:W4:Y:S02]  /*0680*/  SHFL.IDX PT, R5, R4, R0, 0x1f ;  /* 0x00001f0004057589 */ /* 0x00032400000e0000 */
.L_x_450:
[----:B------:R-:W-:Y:S05]  /*0690*/  BSYNC B0 ;  /* 0x0000000000007941 */ /* 0x000fea0003800000 */
.L_x_449:
[----:B---3--:R-:W-:Y:S01]  /*06a0*/  ISETP.NE.AND P0, PT, R9, 0x1, PT ;  /* 0x000000010900780c */ /* 0x008fe20003f05270 */
[----:B----4-:R-:W-:Y:S01]  /*06b0*/  IMAD R212, R5, c[0x0][0x538], R10 ;  /* 0x00014e0005d47a24 */ /* 0x010fe200078e020a */
[----:B------:R-:W-:Y:S04]  /*06c0*/  BSSY B0, `(.L_x_452) ;  /* 0x0000085000007945 */ /* 0x000fe80003800000 */
[----:B------:R-:W-:-:S07]  /*06d0*/  IADD3 R11, -R212, UR4, RZ ;  /* 0x00000004d40b7c10 */ /* 0x000fce000fffe1ff */
[----:B------:R-:W-:Y:S05]  /*06e0*/  @!P0 BRA `(.L_x_453) ;  /* 0x000003e000008947 */ /* 0x000fea0003800000 */
[-C--:B-12---:R-:W-:Y:S02]  /*06f0*/  IABS R0, R12.reuse ;  /* 0x0000000c00007213 */ /* 0x086fe40000000000 */
[----:B------:R-:W-:-:S03]  /*0700*/  IABS R6, R12 ;  /* 0x0000000c00067213 */ /* 0x000fc60000000000 */
[----:B------:R-:W-:Y:S01]  /*0710*/  IMAD.MOV.U32 R5, RZ, RZ, R0 ;  /* 0x000000ffff057224 */ /* 0x000fe200078e0000 */
[----:B------:R-:W-:-:S03]  /*0720*/  IABS R0, R9 ;  /* 0x0000000900007213 */ /* 0x000fc60000000000 */
[----:B------:R-:W1:Y:S02]  /*0730*/  I2F.RP R2, R5 ;  /* 0x0000000500027306 */ /* 0x000e640000209400 */
[----:B------:R-:W-:Y:S01]  /*0740*/  IMAD.MOV.U32 R8, RZ, RZ, R0 ;  /* 0x000000ffff087224 */ /* 0x000fe200078e0000 */
[----:B------:R-:W-:-:S05]  /*0750*/  IABS R0, R11 ;  /* 0x0000000b00007213 */ /* 0x000fca0000000000 */
[----:B------:R-:W-:Y:S08]  /*0760*/  I2F.RP R7, R8 ;  /* 0x0000000800077306 */ /* 0x000ff00000209400 */
[----:B-1----:R-:W1:Y:S02]  /*0770*/  MUFU.RCP R2, R2 ;  /* 0x0000000200027308 */ /* 0x002e640000001000 */
[----:B-1----:R-:W-:-:S06]  /*0780*/  IADD3 R2, R2, 0xffffffe, RZ ;  /* 0x0ffffffe02027810 */ /* 0x002fcc0007ffe0ff */
[----:B------:R-:W1:Y:S02]  /*0790*/  F2I.FTZ.U32.TRUNC.NTZ R3, R2 ;  /* 0x0000000200037305 */ /* 0x000e64000021f000 */
[----:B-1----:R-:W-:-:S04]  /*07a0*/  IMAD.MOV R2, RZ, RZ, -R3 ;  /* 0x000000ffff027224 */ /* 0x002fc800078e0a03 */
[----:B------:R-:W-:Y:S02]  /*07b0*/  IMAD R4, R2, R5, RZ ;  /* 0x0000000502047224 */ /* 0x000fe400078e02ff */
[----:B------:R-:W-:-:S04]  /*07c0*/  IMAD.MOV.U32 R2, RZ, RZ, RZ ;  /* 0x000000ffff027224 */ /* 0x000fc800078e00ff */
[----:B------:R-:W-:Y:S01]  /*07d0*/  IMAD.HI.U32 R2, R3, R4, R2 ;  /* 0x0000000403027227 */ /* 0x000fe200078e0002 */
[----:B------:R-:W-:-:S03]  /*07e0*/  MOV R3, R0 ;  /* 0x0000000000037202 */ /* 0x000fc60000000f00 */
[----:B------:R-:W-:Y:S02]  /*07f0*/  IMAD.MOV R0, RZ, RZ, -R6 ;  /* 0x000000ffff007224 */ /* 0x000fe400078e0a06 */
        /* <DEDUP_REMOVED lines=28> */
[----:B------:R-:W-:-:S03]  /*09c0*/  IMAD.MOV R5, RZ, RZ, -R4 ;  /* 0x000000ffff057224 */ /* 0x000fc600078e0a04 */
        /* <DEDUP_REMOVED lines=10> */
[----:B------:R-:W-:-:S04]  /*0a70*/  IMAD.MOV R2, RZ, RZ, -R0 ;  /* 0x000000ffff027224 */ /* 0x000fc800078e0a00 */
[C---:B------:R-:W-:Y:S01]  /*0a80*/  IMAD R3, R9.reuse, R2, R4 ;  /* 0x0000000209037224 */ /* 0x040fe200078e0204 */
[----:B------:R-:W-:Y:S01]  /*0a90*/  LEA R2, R9, R0, 0x18 ;  /* 0x0000000009027211 */ /* 0x000fe200078ec0ff */
[----:B------:R-:W-:-:S04]  /*0aa0*/  IMAD R0, R12, R5, R11 ;  /* 0x000000050c007224 */ /* 0x000fc800078e020b */
[----:B------:R-:W-:Y:S01]  /*0ab0*/  IMAD R214, R3, 0x10000, R2 ;  /* 0x0001000003d67824 */ /* 0x000fe200078e0202 */
[----:B------:R-:W-:Y:S05]  /*0ac0*/  BRA `(.L_x_454) ;  /* 0x0000044000007947 */ /* 0x000fea0003800000 */
.L_x_453:
[----:B------:R-:W-:-:S04]  /*0ad0*/  IMAD.MOV.U32 R2, RZ, RZ, 0x4 ;  /* 0x00000004ff027424 */ /* 0x000fc800078e00ff */
[----:B------:R-:W-:-:S05]  /*0ae0*/  IMAD.WIDE R2, R215, R2, c[0x0][0x590] ;  /* 0x00016400d7027625 */ /* 0x000fca00078e0202 */
[----:B------:R-:W3:Y:S02]  /*0af0*/  LDG.E R7, [R2.64] ;  /* 0x0000000802077981 */ /* 0x000ee4000c1e1900 */
[----:B-123--:R-:W-:-:S05]  /*0b00*/  IMAD R9, R7, R12, RZ ;  /* 0x0000000c07097224 */ /* 0x00efca00078e02ff */
[-C--:B------:R-:W-:Y:S02]  /*0b10*/  IABS R0, R9.reuse ;  /* 0x0000000900007213 */ /* 0x080fe40000000000 */
[----:B------:R-:W-:-:S03]  /*0b20*/  IABS R8, R9 ;  /* 0x0000000900087213 */ /* 0x000fc60000000000 */
[----:B------:R-:W-:-:S04]  /*0b30*/  IMAD.MOV.U32 R6, RZ, RZ, R0 ;  /* 0x000000ffff067224 */ /* 0x000fc800078e0000 */
[----:B------:R-:W1:Y:S08]  /*0b40*/  I2F.RP R2, R6 ;  /* 0x0000000600027306 */ /* 0x000e700000209400 */
[----:B-1----:R-:W1:Y:S02]  /*0b50*/  MUFU.RCP R2, R2 ;  /* 0x0000000200027308 */ /* 0x002e640000001000 */
[----:B-1----:R-:W-:-:S06]  /*0b60*/  IADD3 R2, R2, 0xffffffe, RZ ;  /* 0x0ffffffe02027810 */ /* 0x002fcc0007ffe0ff */
[----:B------:R-:W1:Y:S02]  /*0b70*/  F2I.FTZ.U32.TRUNC.NTZ R3, R2 ;  /* 0x0000000200037305 */ /* 0x000e64000021f000 */
[----:B-1----:R-:W-:-:S04]  /*0b80*/  IMAD.MOV R0, RZ, RZ, -R3 ;  /* 0x000000ffff007224 */ /* 0x002fc800078e0a03 */
[----:B------:R-:W-:Y:S01]  /*0b90*/  IMAD.MOV.U32 R2, RZ, RZ, R0 ;  /* 0x000000ffff027224 */ /* 0x000fe200078e0000 */
[----:B------:R-:W-:-:S03]  /*0ba0*/  IABS R0, R11 ;  /* 0x0000000b00007213 */ /* 0x000fc60000000000 */
[----:B------:R-:W-:Y:S01]  /*0bb0*/  IMAD R4, R2, R6, RZ ;  /* 0x0000000602047224 */ /* 0x000fe200078e02ff */
[----:B------:R-:W-:Y:S01]  /*0bc0*/  MOV R5, R0 ;  /* 0x0000000000057202 */ /* 0x000fe20000000f00 */
[----:B------:R-:W-:-:S04]  /*0bd0*/  IMAD.MOV.U32 R2, RZ, RZ, RZ ;  /* 0x000000ffff027224 */ /* 0x000fc800078e00ff */
[----:B------:R-:W-:-:S04]  /*0be0*/  IMAD.HI.U32 R0, R3, R4, R2 ;  /* 0x0000000403007227 */ /* 0x000fc800078e0002 */
[----:B------:R-:W-:Y:S02]  /*0bf0*/  IMAD.MOV R2, RZ, RZ, -R8 ;  /* 0x000000ffff027224 */ /* 0x000fe400078e0a08 */
        /* <DEDUP_REMOVED lines=9> */
[----:B------:R-:W-:-:S04]  /*0c90*/  @P2 IADD3 R0, R0, 0x1, RZ ;  /* 0x0000000100002810 */ /* 0x000fc80007ffe0ff */
[----:B------:R-:W-:-:S05]  /*0ca0*/  MOV R4, R0 ;  /* 0x0000000000047202 */ /* 0x000fca0000000f00 */
[----:B------:R-:W-:Y:S01]  /*0cb0*/  @!P1 IMAD.MOV R4, RZ, RZ, -R4 ;  /* 0x000000ffff049224 */ /* 0x000fe200078e0a04 */
[----:B------:R-:W-:-:S05]  /*0cc0*/  @!P0 LOP3.LUT R4, RZ, R9, RZ, 0x33, !PT ;  /* 0x00000009ff048212 */ /* 0x000fca00078e33ff */
[----:B------:R-:W-:-:S05]  /*0cd0*/  IMAD R10, R7, R4, RZ ;  /* 0x00000004070a7224 */ /* 0x000fca00078e02ff */
[----:B------:R-:W-:-:S04]  /*0ce0*/  IADD3 R0, -R10, c[0x0][0x538], RZ ;  /* 0x00014e000a007a10 */ /* 0x000fc80007ffe1ff */
[----:B------:R-:W-:-:S04]  /*0cf0*/  IMNMX R6, R7, R0, PT ;  /* 0x0000000007067217 */ /* 0x000fc80003800200 */
[----:B------:R-:W-:-:S05]  /*0d00*/  IABS R0, R6 ;  /* 0x0000000600007213 */ /* 0x000fca0000000000 */
[----:B------:R-:W-:-:S04]  /*0d10*/  IMAD.MOV.U32 R5, RZ, RZ, R0 ;  /* 0x000000ffff057224 */ /* 0x000fc800078e0000 */
[----:B------:R-:W1:Y:S08]  /*0d20*/  I2F.RP R2, R5 ;  /* 0x0000000500027306 */ /* 0x000e700000209400 */
[----:B-1----:R-:W1:Y:S02]  /*0d30*/  MUFU.RCP R2, R2 ;  /* 0x0000000200027308 */ /* 0x002e640000001000 */
[----:B-1----:R-:W-:-:S06]  /*0d40*/  IADD3 R2, R2, 0xffffffe, RZ ;  /* 0x0ffffffe02027810 */ /* 0x002fcc0007ffe0ff */
[----:B------:R1:W2:Y:S02]  /*0d50*/  F2I.FTZ.U32.TRUNC.NTZ R3, R2 ;  /* 0x0000000200037305 */ /* 0x0002a4000021f000 */
[----:B-1----:R-:W-:Y:S01]  /*0d60*/  IMAD.MOV R2, RZ, RZ, -R4 ;  /* 0x000000ffff027224 */ /* 0x002fe200078e0a04 */
[----:B--2---:R-:W-:-:S03]  /*0d70*/  IADD3 R0, RZ, -R3, RZ ;  /* 0x80000003ff007210 */ /* 0x004fc60007ffe0ff */
[----:B------:R-:W-:Y:S01]  /*0d80*/  IMAD R8, R9, R2, R11 ;  /* 0x0000000209087224 */ /* 0x000fe200078e020b */
[----:B------:R-:W-:Y:S01]  /*0d90*/  IABS R9, R6 ;  /* 0x0000000600097213 */ /* 0x000fe20000000000 */
[----:B------:R-:W-:-:S03]  /*0da0*/  IMAD.MOV.U32 R2, RZ, RZ, R0 ;  /* 0x000000ffff027224 */ /* 0x000fc600078e0000 */
[----:B------:R-:W-:Y:S01]  /*0db0*/  IABS R0, R8 ;  /* 0x0000000800007213 */ /* 0x000fe20000000000 */
[----:B------:R-:W-:Y:S02]  /*0dc0*/  IMAD R7, R2, R5, RZ ;  /* 0x0000000502077224 */ /* 0x000fe400078e02ff */
[----:B------:R-:W-:Y:S02]  /*0dd0*/  IMAD.MOV.U32 R2, RZ, RZ, RZ ;  /* 0x000000ffff027224 */ /* 0x000fe400078e00ff */
[----:B------:R-:W-:Y:S01]  /*0de0*/  IMAD.MOV.U32 R4, RZ, RZ, R0 ;  /* 0x000000ffff047224 */ /* 0x000fe200078e0000 */
[----:B------:R-:W-:Y:S01]  /*0df0*/  IADD3 R0, RZ, -R9, RZ ;  /* 0x80000009ff007210 */ /* 0x000fe20007ffe0ff */
[----:B------:R-:W-:-:S04]  /*0e00*/  IMAD.HI.U32 R3, R3, R7, R2 ;  /* 0x0000000703037227 */ /* 0x000fc800078e0002 */
[----:B------:R-:W-:Y:S02]  /*0e10*/  IMAD.MOV.U32 R2, RZ, RZ, R0 ;  /* 0x000000ffff027224 */ /* 0x000fe400078e0000 */
[----:B------:R-:W-:Y:S01]  /*0e20*/  IMAD.HI.U32 R0, R3, R4, RZ ;  /* 0x0000000403007227 */ /* 0x000fe200078e00ff */
[----:B------:R-:W-:-:S03]  /*0e30*/  IADD3 R3, R10, 0x1000000, R8 ;  /* 0x010000000a037810 */ /* 0x000fc60007ffe008 */
[----:B------:R-:W-:-:S05]  /*0e40*/  IMAD R2, R0, R2, R4 ;  /* 0x0000000200027224 */ /* 0x000fca00078e0204 */
[----:B------:R-:W-:-:S13]  /*0e50*/  ISETP.GT.U32.AND P0, PT, R5, R2, PT ;  /* 0x000000020500720c */ /* 0x000fda0003f04070 */
[----:B------:R-:W-:Y:S01]  /*0e60*/  @!P0 IMAD.IADD R2, R2, 0x1, -R5 ;  /* 0x0000000102028824 */ /* 0x000fe200078e0a05 */
[----:B------:R-:W-:Y:S02]  /*0e70*/  @!P0 IADD3 R0, R0, 0x1, RZ ;  /* 0x0000000100008810 */ /* 0x000fe40007ffe0ff */
[----:B------:R-:W-:Y:S02]  /*0e80*/  ISETP.NE.AND P0, PT, R6, RZ, PT ;  /* 0x000000ff0600720c */ /* 0x000fe40003f05270 */
[----:B------:R-:W-:Y:S02]  /*0e90*/  ISETP.GE.U32.AND P2, PT, R2, R5, PT ;  /* 0x000000050200720c */ /* 0x000fe40003f46070 */
[----:B------:R-:W-:-:S04]  /*0ea0*/  LOP3.LUT R2, R8, R6, RZ, 0x3c, !PT ;  /* 0x0000000608027212 */ /* 0x000fc800078e3cff */
[----:B------:R-:W-:Y:S01]  /*0eb0*/  ISETP.GE.AND P1, PT, R2, RZ, PT ;  /* 0x000000ff0200720c */ /* 0x000fe20003f26270 */
[----:B------:R-:W-:-:S06]  /*0ec0*/  IMAD.MOV R2, RZ, RZ, -R6 ;  /* 0x000000ffff027224 */ /* 0x000fcc00078e0a06 */
[----:B------:R-:W-:-:S06]  /*0ed0*/  @P2 IADD3 R0, R0, 0x1, RZ ;  /* 0x0000000100002810 */ /* 0x000fcc0007ffe0ff */
[----:B------:R-:W-:Y:S02]  /*0ee0*/  @!P1 IADD3 R0, -R0, RZ, RZ ;  /* 0x000000ff00009210 */ /* 0x000fe40007ffe1ff */
[----:B------:R-:W-:-:S05]  /*0ef0*/  @!P0 LOP3.LUT R0, RZ, R6, RZ, 0x33, !PT ;  /* 0x00000006ff008212 */ /* 0x000fca00078e33ff */
[----:B------:R-:W-:Y:S02]  /*0f00*/  IMAD R214, R0, R2, R3 ;  /* 0x0000000200d67224 */ /* 0x000fe400078e0203 */
.L_x_454:
[----:B------:R-:W-:Y:S05]  /*0f10*/  BSYNC B0 ;  /* 0x0000000000007941 */ /* 0x000fea0003800000 */
.L_x_452:
[----:B------:R-:W-:-:S04]  /*0f20*/  LOP3.LUT R0, RZ, R0, RZ, 0x33, !PT ;  /* 0x00000000ff007212 */ /* 0x000fc800078e33ff */
[----:B------:R-:W-:Y:S01]  /*0f30*/  IADD3 R213, R0, R12, RZ ;  /* 0x0000000c00d57210 */ /* 0x000fe20007ffe0ff */
[----:B------:R-:W-:Y:S05]  /*0f40*/  BRA `(.L_x_455) ;  /* 0x0000004000007947 */ /* 0x000fea0003800000 */
.L_x_443:
[----:B-1----:R-:W-:Y:S01]  /*0f50*/  IMAD.MOV.U32 R213, RZ, RZ, RZ ;  /* 0x000000ffffd57224 */ /* 0x002fe200078e00ff */
[----:B------:R-:W-:Y:S01]  /*0f60*/  MOV R214, RZ ;  /* 0x000000ff00d67202 */ /* 0x000fe20000000f00 */
[----:B------:R-:W-:Y:S01]  /*0f70*/  IMAD.U32 R212, RZ, RZ, UR4 ;  /* 0x00000004ffd47e24 */ /* 0x000fe2000f8e00ff */
[----:B------:R-:W-:Y:S02]  /*0f80*/  MOV R215, c[0x0][0x53c] ;  /* 0x00014f0000d77a02 */ /* 0x000fe40000000f00 */
.L_x_455:
[----:B------:R-:W-:Y:S01]  /*0f90*/  ISETP.NE.AND P0, PT, R13, RZ, PT ;  /* 0x000000ff0d00720c */ /* 0x000fe20003f05270 */
[----:B------:R-:W-:-:S12]  /*0fa0*/  WARPSYNC 0xffffffff ;  /* 0xffffffff00007948 */ /* 0x000fd80003800000 */
[----:B------:R1:W-:Y:S04]  /*0fb0*/  @!P0 STS.128 [0x18100], R212 ;  /* 0x018100d4ff008388 */ /* 0x0003e80000000c00 */
[----:B------:R-:W-:Y:S06]  /*0fc0*/  BAR.ARV 0x5, 0x100 ;  /* 0x0144000000007b1d */ /* 0x000fec0000002000 */
.L_x_441:
[----:B-1----:R-:W-:-:S13]  /*0fd0*/  ISETP.GE.AND P0, PT, R215, c[0x0][0x53c], PT ;  /* 0x00014f00d7007a0c */ /* 0x002fda0003f06270 */
        /* <DEDUP_REMOVED lines=13> */
[----:B------:R-:W-:Y:S02]  /*10b0*/  SHF.R.S32.HI R216, RZ, 0x3, R15 ;  /* 0x00000003ffd87819 */ /* 0x000fe4000001140f */
[----:B------:R-:W-:Y:S01]  /*10c0*/  LEA.HI R8, R9, R17, RZ, 0x5 ;  /* 0x0000001109087211 */ /* 0x000fe200078f28ff */
[----:B------:R-:W-:Y:S01]  /*10d0*/  IMAD.IADD R14, R3, 0x1, -R0 ;  /* 0x00000001030e7824 */ /* 0x000fe200078e0a00 */
[----:B------:R-:W-:Y:S01]  /*10e0*/  LOP3.LUT R0, R2, 0xfffffff0, RZ, 0xc0, !PT ;  /* 0xfffffff002007812 */ /* 0x000fe200078ec0ff */
[----:B------:R-:W-:Y:S01]  /*10f0*/  IMAD.SHL.U32 R4, R216, 0x40, RZ ;  /* 0x00000040d8047824 */ /* 0x000fe200078e00ff */
[----:B------:R-:W-:Y:S02]  /*1100*/  SHF.R.S32.HI R2, RZ, 0x1f, R13 ;  /* 0x0000001fff027819 */ /* 0x000fe4000001140d */
[----:B------:R-:W-:Y:S01]  /*1110*/  LOP3.LUT R3, R15, 0xfffffff8, RZ, 0xc0, !PT ;  /* 0xfffffff80f037812 */ /* 0x000fe200078ec0ff */
[----:B------:R-:W-:Y:S01]  /*1120*/  IMAD.IADD R0, R17, 0x1, -R0 ;  /* 0x0000000111007824 */ /* 0x000fe200078e0a00 */
[----:B------:R-:W-:-:S02]  /*1130*/  LEA.HI R2, R2, R7, RZ, 0x3 ;  /* 0x0000000702027211 */ /* 0x000fc400078f18ff */
[----:B------:R-:W-:Y:S01]  /*1140*/  LEA.HI R9, R9, R17, RZ, 0x6 ;  /* 0x0000001109097211 */ /* 0x000fe200078f30ff */
[----:B------:R-:W-:Y:S01]  /*1150*/  IMAD.IADD R197, R17, 0x1, -R3 ;  /* 0x0000000111c57824 */ /* 0x000fe200078e0a03 */
[----:B------:R-:W-:Y:S02]  /*1160*/  SHF.R.S32.HI R5, RZ, 0x1f, R0 ;  /* 0x0000001fff057819 */ /* 0x000fe40000011400 */
[----:B------:R-:W-:Y:S01]  /*1170*/  LOP3.LUT R3, R2, 0xfffffff8, RZ, 0xc0, !PT ;  /* 0xfffffff802037812 */ /* 0x000fe200078ec0ff */
[----:B------:R-:W-:Y:S01]  /*1180*/  IMAD.SHL.U32 R182, R197, 0x8, RZ ;  /* 0x00000008c5b67824 */ /* 0x000fe200078e00ff */
[----:B------:R-:W-:Y:S01]  /*1190*/  LEA.HI R10, R5, R0, RZ, 0x3 ;  /* 0x00000000050a7211 */ /* 0x000fe200078f18ff */
[----:B------:R-:W-:Y:S01]  /*11a0*/  IMAD.SHL.U32 R9, R9, 0x8, RZ ;  /* 0x0000000809097824 */ /* 0x000fe200078e00ff */
[----:B------:R-:W-:Y:S01]  /*11b0*/  LOP3.LUT R2, R4, 0x1c0, RZ, 0xc0, !PT ;  /* 0x000001c004027812 */ /* 0x000fe200078ec0ff */
[----:B------:R-:W-:Y:S01]  /*11c0*/  IMAD.IADD R7, R7, 0x1, -R3 ;  /* 0x0000000107077824 */ /* 0x000fe200078e0a03 */
[----:B------:R-:W-:Y:S01]  /*11d0*/  LOP3.LUT R3, R10, 0xfffffff8, RZ, 0xc0, !PT ;  /* 0xfffffff80a037812 */ /* 0x000fe200078ec0ff */
[----:B------:R-:W-:Y:S01]  /*11e0*/  IMAD R196, R197, 0x20, R216 ;  /* 0x00000020c5c47824 */ /* 0x000fe200078e02d8 */
[----:B------:R-:W-:-:S02]  /*11f0*/  SHF.R.U32.HI R4, RZ, 0x3, R2 ;  /* 0x00000003ff047819 */ /* 0x000fc40000011602 */
[----:B------:R-:W-:Y:S01]  /*1200*/  LOP3.LUT R2, R2, 0x38, R182, 0xf8, !PT ;  /* 0x0000003802027812 */ /* 0x000fe200078ef8b6 */
[----:B------:R-:W-:Y:S01]  /*1210*/  IMAD.IADD R5, R0, 0x1, -R3 ;  /* 0x0000000100057824 */ /* 0x000fe200078e0a03 */
[----:B------:R-:W-:Y:S02]  /*1220*/  LOP3.LUT R0, R8, 0xffffffe0, RZ, 0xc0, !PT ;  /* 0xffffffe008007812 */ /* 0x000fe400078ec0ff */
[----:B------:R-:W-:Y:S02]  /*1230*/  LOP3.LUT R11, R2, R4, RZ, 0x3c, !PT ;  /* 0x00000004020b7212 */ /* 0x000fe400078e3cff */
[----:B------:R-:W-:Y:S01]  /*1240*/  SHF.R.S32.HI R4, RZ, 0x5, R8 ;  /* 0x00000005ff047819 */ /* 0x000fe20000011408 */
        /* <DEDUP_REMOVED lines=32> */
[----:B------:R-:W-:Y:S01]  /*1450*/  IMAD.IADD R211, R0, 0x1, -R3 ;  /* 0x0000000100d37824 */ /* 0x000fe200078e0a03 */
[----:B------:R-:W-:Y:S01]  /*1460*/  SHF.R.U32.HI R2, RZ, 0x3, R2 ;  /* 0x00000003ff027819 */ /* 0x000fe20000011602 */
[----:B------:R-:W-:Y:S01]  /*1470*/  IMAD.MOV.U32 R10, RZ, RZ, 0x40 ;  /* 0x00000040ff0a7424 */ /* 0x000fe200078e00ff */
[----:B------:R-:W-:Y:S01]  /*1480*/  LEA.HI R3, R4, R4, RZ, 0x1d ;  /* 0x0000000404037211 */ /* 0x000fe200078fe8ff */
[----:B------:R1:W-:Y:S01]  /*1490*/  STL [R1+0x10], R15 ;  /* 0x0000100f01007387 */ /* 0x0003e20000100800 */
[----:B------:R-:W-:Y:S01]  /*14a0*/  LOP3.LUT R2, R6, R2, RZ, 0x3c, !PT ;  /* 0x0000000206027212 */ /* 0x000fe200078e3cff */
[----:B------:R-:W-:Y:S01]  /*14b0*/  IMAD R0, R14, 0x200, R13 ;  /* 0x000002000e007824 */ /* 0x000fe200078e020d */
[----:B------:R-:W-:Y:S01]  /*14c0*/  LOP3.LUT R4, R7, 0xfffffe00, RZ, 0xc0, !PT ;  /* 0xfffffe0007047812 */ /* 0x000fe200078ec0ff */
[----:B------:R-:W-:Y:S01]  /*14d0*/  IMAD.IADD R7, R5, 0x1, R3 ;  /* 0x0000000105077824 */ /* 0x000fe200078e0203 */
[----:B------:R-:W-:Y:S01]  /*14e0*/  IADD3 R191, R182, 0x40, RZ ;  /* 0x00000040b6bf7810 */ /* 0x000fe20007ffe0ff */
[----:B------:R-:W-:Y:S01]  /*14f0*/  IMAD R211, R211, 0x8, R15 ;  /* 0x00000008d3d37824 */ /* 0x000fe200078e020f */
[CC--:B------:R-:W-:Y:S01]  /*1500*/  IADD3 R3, R2.reuse, R4.reuse, R8 ;  /* 0x0000000402037210 */ /* 0x0c0fe20007ffe008 */
[----:B------:R-:W-:Y:S01]  /*1510*/  IMAD.MOV.U32 R8, RZ, RZ, 0x20 ;  /* 0x00000020ff087424 */ /* 0x000fe200078e00ff */
[----:B------:R-:W-:-:S02]  /*1520*/  LOP3.LUT R4, R2, R4, RZ, 0xfc, !PT ;  /* 0x0000000402047212 */ /* 0x000fc400078efcff */
[----:B------:R-:W-:Y:S02]  /*1530*/  LOP3.LUT R2, R12, 0x7ffffffc, RZ, 0xc0, !PT ;  /* 0x7ffffffc0c027812 */ /* 0x000fe400078ec0ff */
[----:B------:R-:W-:Y:S02]  /*1540*/  SHF.R.S32.HI R5, RZ, 0x1f, R191 ;  /* 0x0000001fff057819 */ /* 0x000fe400000114bf */
[----:B------:R-:W-:Y:S01]  /*1550*/  SEL R5, R8, 0xffffffe0, !P1 ;  /* 0xffffffe008057807 */ /* 0x000fe20004800000 */
[----:B------:R-:W-:Y:S01]  /*1560*/  IMAD.IADD R2, R16, 0x1, -R2 ;  /* 0x0000000110027824 */ /* 0x000fe200078e0a02 */
[----:B------:R-:W-:Y:S02]  /*1570*/  LEA R227, R7, 0x80, 0x1 ;  /* 0x0000008007e37811 */ /* 0x000fe400078e08ff */
[----:B------:R-:W-:Y:S01]  /*1580*/  IADD3 R192, R182, 0x80, RZ ;  /* 0x00000080b6c07810 */ /* 0x000fe20007ffe0ff */
[----:B------:R-:W-:Y:S01]  /*1590*/  IMAD.SHL.U32 R198, R2, 0x2, RZ ;  /* 0x0000000202c67824 */ /* 0x000fe200078e00ff */
[----:B------:R-:W-:Y:S01]  /*15a0*/  SEL R2, R8, 0xffffffe0, !P4 ;  /* 0xffffffe008027807 */ /* 0x000fe20006000000 */
[C---:B------:R-:W-:Y:S01]  /*15b0*/  IMAD.IADD R230, R227.reuse, 0x1, R5 ;  /* 0x00000001e3e67824 */ /* 0x040fe200078e0205 */
[----:B------:R-:W-:-:S02]  /*15c0*/  IADD3 R228, R227, -0x10, RZ ;  /* 0xfffffff0e3e47810 */ /* 0x000fc40007ffe0ff */
[C---:B------:R-:W-:Y:S02]  /*15d0*/  IADD3 R8, R198.reuse, 0x8, RZ ;  /* 0x00000008c6087810 */ /* 0x040fe40007ffe0ff */
[C---:B------:R-:W-:Y:S02]  /*15e0*/  IADD3 R251, R198.reuse, 0x18, RZ ;  /* 0x00000018c6fb7810 */ /* 0x040fe40007ffe0ff */
[C---:B------:R-:W-:Y:S02]  /*15f0*/  IADD3 R250, R198.reuse, 0x20, RZ ;  /* 0x00000020c6fa7810 */ /* 0x040fe40007ffe0ff */
[C---:B------:R-:W-:Y:S02]  /*1600*/  IADD3 R248, R198.reuse, 0x30, RZ ;  /* 0x00000030c6f87810 */ /* 0x040fe40007ffe0ff */
[C---:B------:R-:W-:Y:S02]  /*1610*/  IADD3 R247, R198.reuse, 0x38, RZ ;  /* 0x00000038c6f77810 */ /* 0x040fe40007ffe0ff */
[----:B------:R-:W-:-:S02]  /*1620*/  IADD3 R245, R198, 0x48, RZ ;  /* 0x00000048c6f57810 */ /* 0x000fc40007ffe0ff */
[C---:B------:R-:W-:Y:S02]  /*1630*/  IADD3 R244, R198.reuse, 0x50, RZ ;  /* 0x00000050c6f47810 */ /* 0x040fe40007ffe0ff */
[C---:B------:R-:W-:Y:S02]  /*1640*/  IADD3 R242, R198.reuse, 0x60, RZ ;  /* 0x00000060c6f27810 */ /* 0x040fe40007ffe0ff */
[C---:B------:R-:W-:Y:S02]  /*1650*/  IADD3 R241, R198.reuse, 0x68, RZ ;  /* 0x00000068c6f17810 */ /* 0x040fe40007ffe0ff */
[----:B------:R-:W-:Y:S02]  /*1660*/  SHF.R.S32.HI R7, RZ, 0x1f, R8 ;  /* 0x0000001fff077819 */ /* 0x000fe40000011408 */
[C---:B------:R-:W-:Y:S02]  /*1670*/  IADD3 R239, R198.reuse, 0x78, RZ ;  /* 0x00000078c6ef7810 */ /* 0x040fe40007ffe0ff */
[----:B------:R-:W-:-:S02]  /*1680*/  IADD3 R238, R198, 0x80, RZ ;  /* 0x00000080c6ee7810 */ /* 0x000fc40007ffe0ff */
[----:B------:R-:W-:Y:S02]  /*1690*/  SHF.R.S32.HI R8, RZ, 0x1f, R251 ;  /* 0x0000001fff087819 */ /* 0x000fe400000114fb */
[----:B------:R-:W-:Y:S02]  /*16a0*/  SHF.R.S32.HI R7, RZ, 0x1f, R250 ;  /* 0x0000001fff077819 */ /* 0x000fe400000114fa */
[----:B------:R-:W-:Y:S02]  /*16b0*/  SHF.R.S32.HI R6, RZ, 0x1f, R192 ;  /* 0x0000001fff067819 */ /* 0x000fe400000114c0 */
[C---:B------:R-:W-:Y:S02]  /*16c0*/  IADD3 R236, R198.reuse, 0x90, RZ ;  /* 0x00000090c6ec7810 */ /* 0x040fe40007ffe0ff */
[----:B------:R-:W-:Y:S02]  /*16d0*/  IADD3 R235, R198, 0x98, RZ ;  /* 0x00000098c6eb7810 */ /* 0x000fe40007ffe0ff */
[----:B------:R-:W-:-:S02]  /*16e0*/  SHF.R.S32.HI R8, RZ, 0x1f, R248 ;  /* 0x0000001fff087819 */ /* 0x000fc400000114f8 */
[----:B------:R-:W-:Y:S02]  /*16f0*/  SHF.R.S32.HI R7, RZ, 0x1f, R247 ;  /* 0x0000001fff077819 */ /* 0x000fe400000114f7 */
[----:B------:R-:W-:Y:S02]  /*1700*/  @P0 IADD3 R228, R227, 0x10, RZ ;  /* 0x00000010e3e40810 */ /* 0x000fe40007ffe0ff */
[----:B------:R-:W-:Y:S02]  /*1710*/  SEL R6, R10, 0xffffffc0, !P2 ;  /* 0xffffffc00a067807 */ /* 0x000fe40005000000 */
[C---:B------:R-:W-:Y:S01]  /*1720*/  IADD3 R233, R198.reuse, 0xa8, RZ ;  /* 0x000000a8c6e97810 */ /* 0x040fe20007ffe0ff */
[----:B------:R-:W-:Y:S01]  /*1730*/  IMAD.IADD R229, R5, 0x1, R228 ;  /* 0x0000000105e57824 */ /* 0x000fe200078e02e4 */
[----:B------:R-:W-:Y:S02]  /*1740*/  IADD3 R232, R198, 0xb0, RZ ;  /* 0x000000b0c6e87810 */ /* 0x000fe40007ffe0ff */
[----:B------:R-:W-:-:S02]  /*1750*/  SHF.R.S32.HI R8, RZ, 0x1f, R245 ;  /* 0x0000001fff087819 */ /* 0x000fc400000114f5 */
[----:B------:R-:W-:Y:S02]  /*1760*/  SHF.R.S32.HI R7, RZ, 0x1f, R244 ;  /* 0x0000001fff077819 */ /* 0x000fe400000114f4 */
[----:B------:R-:W-:Y:S02]  /*1770*/  IADD3 R231, R198, 0xb8, RZ ;  /* 0x000000b8c6e77810 */ /* 0x000fe40007ffe0ff */
[----:B------:R-:W-:Y:S02]  /*1780*/  SHF.R.S32.HI R8, RZ, 0x1f, R242 ;  /* 0x0000001fff087819 */ /* 0x000fe400000114f2 */
[----:B------:R-:W-:Y:S02]  /*1790*/  SHF.R.S32.HI R7, RZ, 0x1f, R241 ;  /* 0x0000001fff077819 */ /* 0x000fe400000114f1 */
[----:B------:R-:W-:Y:S02]  /*17a0*/  SHF.R.S32.HI R8, RZ, 0x1f, R239 ;  /* 0x0000001fff087819 */ /* 0x000fe400000114ef */
[----:B------:R-:W-:-:S02]  /*17b0*/  SHF.R.S32.HI R7, RZ, 0x1f, R238 ;  /* 0x0000001fff077819 */ /* 0x000fc400000114ee */
[----:B------:R-:W-:Y:S01]  /*17c0*/  LEA R173, R3, 0xc100, 0x1 ;  /* 0x0000c10003ad7811 */ /* 0x000fe200078e08ff */
[----:B------:R-:W-:Y:S01]  /*17d0*/  IMAD.IADD R3, R6, 0x1, R228 ;  /* 0x0000000106037824 */ /* 0x000fe200078e02e4 */
[----:B------:R-:W-:Y:S02]  /*17e0*/  LEA R168, R4, 0x100, 0x1 ;  /* 0x0000010004a87811 */ /* 0x000fe400078e08ff */
[----:B------:R-:W-:Y:S01]  /*17f0*/  SHF.R.S32.HI R8, RZ, 0x1f, R236 ;  /* 0x0000001fff087819 */ /* 0x000fe200000114ec */
[----:B------:R-:W-:Y:S01]  /*1800*/  IMAD.IADD R174, R173, 0x1, R2 ;  /* 0x00000001adae7824 */ /* 0x000fe200078e0202 */
[----:B------:R-:W-:Y:S01]  /*1810*/  SHF.R.S32.HI R7, RZ, 0x1f, R235 ;  /* 0x0000001fff077819 */ /* 0x000fe200000114eb */
[----:B------:R-:W-:Y:S01]  /*1820*/  IMAD.IADD R169, R2, 0x1, R168 ;  /* 0x0000000102a97824 */ /* 0x000fe200078e02a8 */
[----:B------:R-:W-:Y:S01]  /*1830*/  SHF.R.S32.HI R8, RZ, 0x1f, R233 ;  /* 0x0000001fff087819 */ /* 0x000fe200000114e9 */
[----:B------:R-:W-:Y:S01]  /*1840*/  IMAD.IADD R8, R227, 0x1, R6 ;  /* 0x00000001e3087824 */ /* 0x000fe200078e0206 */
[----:B------:R-:W-:Y:S01]  /*1850*/  SHF.R.S32.HI R7, RZ, 0x1f, R232 ;  /* 0x0000001fff077819 */ /* 0x000fe200000114e8 */
[--C-:B------:R-:W-:Y:S01]  /*1860*/  IMAD.IADD R2, R229, 0x1, R6.reuse ;  /* 0x00000001e5027824 */ /* 0x100fe200078e0206 */
[----:B------:R-:W-:Y:S01]  /*1870*/  SHF.R.S32.HI R7, RZ, 0x1f, R231 ;  /* 0x0000001fff077819 */ /* 0x000fe200000114e7 */
[----:B------:R-:W-:Y:S01]  /*1880*/  IMAD.IADD R7, R230, 0x1, R6 ;  /* 0x00000001e6077824 */ /* 0x000fe200078e0206 */
[----:B------:R1:W-:Y:S01]  /*1890*/  STL [R1+0xc], R8 ;  /* 0x00000c0801007387 */ /* 0x0003e20000100800 */
[----:B------:R-:W-:-:S02]  /*18a0*/  LOP3.LUT R9, R11, 0x7ffffe00, R9, 0xf8, !PT ;  /* 0x7ffffe000b097812 */ /* 0x000fc400078ef809 */
[C---:B------:R-:W-:Y:S01]  /*18b0*/  IADD3 R252, R198.reuse, 0x10, RZ ;  /* 0x00000010c6fc7810 */ /* 0x040fe20007ffe0ff */
[----:B------:R1:W-:Y:S01]  /*18c0*/  STL [R1+0x8], R7 ;  /* 0x0000080701007387 */ /* 0x0003e20000100800 */
[C---:B------:R-:W-:Y:S01]  /*18d0*/  IADD3 R249, R198.reuse, 0x28, RZ ;  /* 0x00000028c6f97810 */ /* 0x040fe20007ffe0ff */
[----:B------:R-:W-:Y:S01]  /*18e0*/  IMAD.SHL.U32 R179, R9, 0x2, RZ ;  /* 0x0000000209b37824 */ /* 0x000fe200078e00ff */
[C---:B------:R-:W-:Y:S01]  /*18f0*/  IADD3 R246, R198.reuse, 0x40, RZ ;  /* 0x00000040c6f67810 */ /* 0x040fe20007ffe0ff */
[----:B------:R1:W-:Y:S01]  /*1900*/  STL [R1+0x4], R3 ;  /* 0x0000040301007387 */ /* 0x0003e20000100800 */
[----:B------:R-:W-:Y:S02]  /*1910*/  SHF.R.S32.HI R9, RZ, 0x1f, R198 ;  /* 0x0000001fff097819 */ /* 0x000fe400000114c6 */
[----:B------:R-:W-:Y:S01]  /*1920*/  IADD3 R243, R198, 0x58, RZ ;  /* 0x00000058c6f37810 */ /* 0x000fe20007ffe0ff */
[----:B------:R1:W-:Y:S01]  /*1930*/  STL [R1], R2 ;  /* 0x0000000201007387 */ /* 0x0003e20000100800 */
[----:B------:R-:W-:-:S02]  /*1940*/  LEA R165, R0, 0x6100, 0x1 ;  /* 0x0000610000a57811 */ /* 0x000fc400078e08ff */
[----:B------:R-:W-:Y:S02]  /*1950*/  IADD3 R240, R198, 0x70, RZ ;  /* 0x00000070c6f07810 */ /* 0x000fe40007ffe0ff */
[----:B------:R-:W-:Y:S02]  /*1960*/  SHF.R.S32.HI R9, RZ, 0x1f, R252 ;  /* 0x0000001fff097819 */ /* 0x000fe400000114fc */
[----:B------:R-:W-:Y:S02]  /*1970*/  SEL R0, R10, 0xffffffc0, !P3 ;  /* 0xffffffc00a007807 */ /* 0x000fe40005800000 */
[C---:B------:R-:W-:Y:S02]  /*1980*/  IADD3 R237, R198.reuse, 0x88, RZ ;  /* 0x00000088c6ed7810 */ /* 0x040fe40007ffe0ff */
[----:B------:R-:W-:Y:S01]  /*1990*/  SHF.R.S32.HI R9, RZ, 0x1f, R249 ;  /* 0x0000001fff097819 */ /* 0x000fe200000114f9 */
[----:B------:R-:W-:Y:S01]  /*19a0*/  IMAD.IADD R176, R173, 0x1, R0 ;  /* 0x00000001adb07824 */ /* 0x000fe200078e0200 */
[----:B------:R-:W-:Y:S01]  /*19b0*/  IADD3 R234, R198, 0xa0, RZ ;  /* 0x000000a0c6ea7810 */ /* 0x000fe20007ffe0ff */
        /* <DEDUP_REMOVED lines=8> */
[----:B-1----:R-:W-:Y:S02]  /*1a40*/  SHF.R.S32.HI R9, RZ, 0x1f, R234 ;  /* 0x0000001fff097819 */ /* 0x002fe400000114ea */
.L_x_621:
[----:B------:R-:W-:Y:S01]  /*1a50*/  ISETP.NE.U32.AND P0, PT, RZ, c[0x0][0x370], PT ;  /* 0x0000dc00ff007a0c */ /* 0x000fe20003f05070 */
[----:B------:R-:W-:Y:S01]  /*1a60*/  IMAD.MOV.U32 R13, RZ, RZ, 0x4 ;  /* 0x00000004ff0d7424 */ /* 0x000fe200078e00ff */
[----:B------:R-:W-:Y:S01]  /*1a70*/  ISETP.NE.U32.AND P2, PT, RZ, c[0x0][0x360], PT ;  /* 0x0000d800ff007a0c */ /* 0x000fe20003f45070 */
[----:B------:R-:W-:Y:S01]  /*1a80*/  IMAD.MOV.U32 R200, RZ, RZ, RZ ;  /* 0x000000ffffc87224 */ /* 0x000fe200078e00ff */
[----:B------:R-:W-:Y:S01]  /*1a90*/  ISETP.NE.AND.EX P1, PT, RZ, c[0x0][0x374], PT, P0 ;  /* 0x0000dd00ff007a0c */ /* 0x000fe20003f25300 */
[----:B------:R-:W-:Y:S01]  /*1aa0*/  IMAD.MOV.U32 R12, RZ, RZ, RZ ;  /* 0x000000ffff0c7224 */ /* 0x000fe200078e00ff */
[----:B------:R-:W-:Y:S01]  /*1ab0*/  ISETP.NE.AND.EX P0, PT, RZ, c[0x0][0x364], PT, P2 ;  /* 0x0000d900ff007a0c */ /* 0x000fe20003f05320 */
[----:B------:R-:W-:Y:S01]  /*1ac0*/  IMAD.WIDE R2, R215, R13, c[0x0][0x348] ;  /* 0x0000d200d7027625 */ /* 0x000fe200078e020d */
[----:B------:R-:W-:-:S04]  /*1ad0*/  ISETP.NE.U32.AND P3, PT, RZ, c[0x0][0x348], PT ;  /* 0x0000d200ff007a0c */ /* 0x000fc80003f65070 */
[----:B------:R-:W-:-:S05]  /*1ae0*/  ISETP.NE.AND.EX P3, PT, RZ, c[0x0][0x34c], PT, P3 ;  /* 0x0000d300ff007a0c */ /* 0x000fca0003f65330 */
[----:B------:R-:W-:-:S04]  /*1af0*/  @P1 IMAD.WIDE R6, R215, R13, c[0x0][0x370] ;  /* 0x0000dc00d7061625 */ /* 0x000fc800078e020d */
[----:B------:R-:W-:Y:S01]  /*1b00*/  @P0 IMAD.WIDE R4, R215, R13, c[0x0][0x360] ;  /* 0x0000d800d7040625 */ /* 0x000fe200078e020d */
[----:B------:R1:W5:Y:S04]  /*1b10*/  @P1 LDG.E R200, [R6.64] ;  /* 0x0000000806c81981 */ /* 0x000368000c1e1900 */
        /* <DEDUP_REMOVED lines=9> */
.L_x_456:
[----:B------:R-:W-:-:S04]  /*1bb0*/  ISETP.NE.U32.AND P0, PT, RZ, c[0x0][0x368], PT ;  /* 0x0000da00ff007a0c */ /* 0x000fc80003f05070 */
[----:B------:R-:W-:-:S13]  /*1bc0*/  ISETP.NE.AND.EX P0, PT, RZ, c[0x0][0x36c], PT, P0 ;  /* 0x0000db00ff007a0c */ /* 0x000fda0003f05300 */
[----:B------:R-:W-:Y:S05]  /*1bd0*/  @!P0 BRA `(.L_x_457) ;  /* 0x0000003000008947 */ /* 0x000fea0003800000 */
[----:B-1----:R-:W-:-:S05]  /*1be0*/  IMAD.WIDE R2, R215, R13, c[0x0][0x368] ;  /* 0x0000da00d7027625 */ /* 0x002fca00078e020d */
[----:B------:R1:W5:Y:S01]  /*1bf0*/  LDG.E R0, [R2.64] ;  /* 0x0000000802007981 */ /* 0x000362000c1e1900 */
[----:B------:R-:W-:Y:S05]  /*1c00*/  BRA `(.L_x_458) ;  /* 0x0000008000007947 */ /* 0x000fea0003800000 */
.L_x_457:
[----:B------:R-:W-:Y:S01]  /*1c10*/  ISETP.NE.U32.AND P0, PT, RZ, c[0x0][0x350], PT ;  /* 0x0000d400ff007a0c */ /* 0x000fe20003f05070 */
[----:B------:R-:W-:-:S03]  /*1c20*/  IMAD.U32 R0, RZ, RZ, UR5 ;  /* 0x00000005ff007e24 */ /* 0x000fc6000f8e00ff */
[----:B------:R-:W-:-:S13]  /*1c30*/  ISETP.NE.AND.EX P0, PT, RZ, c[0x0][0x354], PT, P0 ;  /* 0x0000d500ff007a0c */ /* 0x000fda0003f05300 */
[----:B------:R-:W-:Y:S05]  /*1c40*/  @!P0 BRA `(.L_x_458) ;  /* 0x0000004000008947 */ /* 0x000fea0003800000 */
[----:B-1----:R-:W-:-:S05]  /*1c50*/  IMAD.WIDE R2, R215, R13, c[0x0][0x350] ;  /* 0x0000d400d7027625 */ /* 0x002fca00078e020d */
[----:B------:R-:W2:Y:S04]  /*1c60*/  LDG.E R4, [R2.64] ;  /* 0x0000000802047981 */ /* 0x000ea8000c1e1900 */
[----:B------:R-:W2:Y:S02]  /*1c70*/  LDG.E R0, [R2.64+0x4] ;  /* 0x0000040802007981 */ /* 0x000ea4000c1e1900 */
[----:B--2---:R-:W-:Y:S02]  /*1c80*/  IADD3 R0, -R4, R0, RZ ;  /* 0x0000000004007210 */ /* 0x004fe40007ffe1ff */
.L_x_458:
[----:B-1----:R-:W-:Y:S01]  /*1c90*/  IMAD.MOV.U32 R2, RZ, RZ, c[0x0][0x2c4] ;  /* 0x0000b100ff027624 */ /* 0x002fe200078e00ff */
[----:B------:R-:W-:Y:S01]  /*1ca0*/  LOP3.LUT R224, R224, 0xfffffffe, RZ, 0xc0, !PT ;  /* 0xfffffffee0e07812 */ /* 0x000fe200078ec0ff */
[----:B------:R-:W-:Y:S02]  /*1cb0*/  IMAD.SHL.U32 R210, R213, 0x80, RZ ;  /* 0x00000080d5d27824 */ /* 0x000fe400078e00ff */
[----:B------:R-:W-:Y:S01]  /*1cc0*/  IMAD.MOV.U32 R7, RZ, RZ, c[0x0][0x32c] ;  /* 0x0000cb00ff077624 */ /* 0x000fe200078e00ff */
[----:B------:R-:W-:Y:S01]  /*1cd0*/  ISETP.NE.AND P4, PT, R2, 0x1, PT ;  /* 0x000000010200780c */ /* 0x000fe20003f85270 */
[----:B-----5:R-:W-:Y:S01]  /*1ce0*/  IMAD.IADD R194, R0, 0x1, -R200 ;  /* 0x0000000100c27824 */ /* 0x020fe200078e0ac8 */
[----:B------:R-:W-:-:S02]  /*1cf0*/  IADD3 R2, R210, 0x7f, RZ ;  /* 0x0000007fd2027810 */ /* 0x000fc40007ffe0ff */
[----:B------:R-:W-:-:S03]  /*1d00*/  ISETP.GE.AND P1, PT, R7, 0x1, PT ;  /* 0x000000010700780c */ /* 0x000fc60003f26270 */
[----:B------:R-:W-:-:S06]  /*1d10*/  IMAD.MOV.U32 R0, RZ, RZ, R2 ;  /* 0x000000ffff007224 */ /* 0x000fcc00078e0002 */
[----:B------:R-:W-:Y:S01]  /*1d20*/  @P4 IMAD.HI.U32 R3, R2, c[0x0][0x2c8], RZ ;  /* 0x0000b20002034a27 */ /* 0x000fe200078e00ff */
[----:B------:R-:W-:Y:S02]  /*1d30*/  IADD3 R2, R194, 0x1, -R195 ;  /* 0x00000001c2027810 */ /* 0x000fe40007ffe8c3 */
[----:B------:R-:W-:Y:S02]  /*1d40*/  @P4 LOP3.LUT R224, R224, 0x1, RZ, 0xfc, !PT ;  /* 0x00000001e0e04812 */ /* 0x000fe400078efcff */
[----:B------:R-:W-:Y:S02]  /*1d50*/  @P4 SHF.R.U32.HI R0, RZ, c[0x0][0x2cc], R3 ;  /* 0x0000b300ff004a19 */ /* 0x000fe40000011603 */
[----:B------:R-:W-:-:S03]  /*1d60*/  LOP3.LUT R224, R224, 0xfffffffd, RZ, 0xc0, !PT ;  /* 0xfffffffde0e07812 */ /* 0x000fc600078ec0ff */
[----:B------:R-:W-:Y:S01]  /*1d70*/  IMAD.IADD R0, R2, 0x1, R0 ;  /* 0x0000000102007824 */ /* 0x000fe200078e0200 */
[----:B------:R-:W-:-:S04]  /*1d80*/  @P1 LOP3.LUT R224, R224, 0x2, RZ, 0xfc, !PT ;  /* 0x00000002e0e01812 */ /* 0x000fc800078efcff */
[----:B------:R-:W-:Y:S01]  /*1d90*/  IADD3 R3, R0, c[0x0][0x328], RZ ;  /* 0x0000ca0000037a10 */ /* 0x000fe20007ffe0ff */
[----:B------:R-:W-:Y:S05]  /*1da0*/  @!P1 BRA `(.L_x_459) ;  /* 0x0000010000009947 */ /* 0x000fea0003800000 */
[C---:B------:R-:W-:Y:S01]  /*1db0*/  ISETP.GT.AND P0, PT, R0.reuse, RZ, PT ;  /* 0x000000ff0000720c */ /* 0x040fe20003f04270 */
[----:B------:R-:W-:Y:S01]  /*1dc0*/  BSSY B0, `(.L_x_460) ;  /* 0x000000c000007945 */ /* 0x000fe20003800000 */
[----:B------:R-:W-:-:S11]  /*1dd0*/  IADD3 R2, R0, -0x1, RZ ;  /* 0xffffffff00027810 */ /* 0x000fd60007ffe0ff */
[----:B------:R-:W-:Y:S05]  /*1de0*/  @P0 BRA `(.L_x_461) ;  /* 0x0000006000000947 */ /* 0x000fea0003800000 */
[----:B------:R-:W-:Y:S01]  /*1df0*/  ISETP.NE.AND P0, PT, R7, 0x1, PT ;  /* 0x000000010700780c */ /* 0x000fe20003f05270 */
[----:B------:R-:W-:-:S12]  /*1e00*/  IMAD.MOV R0, RZ, RZ, -R0 ;  /* 0x000000ffff007224 */ /* 0x000fd800078e0a00 */
[----:B------:R-:W-:-:S05]  /*1e10*/  @P0 IMAD.HI.U32 R2, R0, c[0x0][0x330], RZ ;  /* 0x0000cc0000020a27 */ /* 0x000fca00078e00ff */
[----:B------:R-:W-:-:S04]  /*1e20*/  @P0 SHF.R.U32.HI R0, RZ, c[0x0][0x334], R2 ;  /* 0x0000cd00ff000a19 */ /* 0x000fc80000011602 */
[----:B------:R-:W-:Y:S01]  /*1e30*/  LOP3.LUT R2, RZ, R0, RZ, 0x33, !PT ;  /* 0x00000000ff027212 */ /* 0x000fe200078e33ff */
[----:B------:R-:W-:Y:S05]  /*1e40*/  BRA `(.L_x_462) ;  /* 0x0000003000007947 */ /* 0x000fea0003800000 */
.L_x_461:
[----:B------:R-:W-:-:S13]  /*1e50*/  ISETP.NE.AND P0, PT, R7, 0x1, PT ;  /* 0x000000010700780c */ /* 0x000fda0003f05270 */
[----:B------:R-:W-:-:S05]  /*1e60*/  @P0 IMAD.HI.U32 R0, R2, c[0x0][0x330], RZ ;  /* 0x0000cc0002000a27 */ /* 0x000fca00078e00ff */
[----:B------:R-:W-:Y:S02]  /*1e70*/  @P0 SHF.R.U32.HI R2, RZ, c[0x0][0x334], R0 ;  /* 0x0000cd00ff020a19 */ /* 0x000fe40000011600 */
.L_x_462:
[----:B------:R-:W-:Y:S05]  /*1e80*/  BSYNC B0 ;  /* 0x0000000000007941 */ /* 0x000fea0003800000 */
.L_x_460:
[----:B------:R-:W-:-:S05]  /*1e90*/  IMAD R2, R2, R7, c[0x0][0x32c] ;  /* 0x0000cb0002027624 */ /* 0x000fca00078e0207 */
[----:B------:R-:W-:-:S04]  /*1ea0*/  IMNMX R3, R3, R2, PT ;  /* 0x0000000203037217 */ /* 0x000fc80003800200 */
.L_x_459:
[----:B------:R-:W-:Y:S01]  /*1eb0*/  IADD3 R3, R3, 0x3f, RZ ;  /* 0x0000003f03037810 */ /* 0x000fe20007ffe0ff */
[----:B------:R-:W-:Y:S01]  /*1ec0*/  @P4 IMAD.HI.U32 R4, R210, c[0x0][0x2c8], RZ ;  /* 0x0000b200d2044a27 */ /* 0x000fe200078e00ff */
[C---:B------:R-:W-:Y:S02]  /*1ed0*/  IADD3 R2, R194.reuse, 0x3f, RZ ;  /* 0x0000003fc2027810 */ /* 0x040fe40007ffe0ff */
[----:B------:R-:W-:Y:S01]  /*1ee0*/  SHF.R.S32.HI R5, RZ, 0x1f, R3 ;  /* 0x0000001fff057819 */ /* 0x000fe20000011403 */
[----:B------:R-:W-:Y:S01]  /*1ef0*/  IMAD.MOV.U32 R0, RZ, RZ, R210 ;  /* 0x000000ffff007224 */ /* 0x000fe200078e00d2 */
[----:B------:R-:W-:Y:S01]  /*1f00*/  SHF.R.S32.HI R6, RZ, 0x1f, R2 ;  /* 0x0000001fff067819 */ /* 0x000fe20000011402 */
[----:B------:R-:W-:Y:S01]  /*1f10*/  IMAD.IADD R223, R194, 0x1, -R195 ;  /* 0x00000001c2df7824 */ /* 0x000fe200078e0ac3 */
[----:B------:R-:W-:Y:S02]  /*1f20*/  @P4 SHF.R.U32.HI R0, RZ, c[0x0][0x2cc], R4 ;  /* 0x0000b300ff004a19 */ /* 0x000fe40000011604 */
[----:B------:R-:W-:-:S02]  /*1f30*/  LEA.HI R3, R5, R3, RZ, 0x6 ;  /* 0x0000000305037211 */ /* 0x000fc400078f30ff */
[----:B------:R-:W-:Y:S01]  /*1f40*/  LEA.HI R2, R6, R2, RZ, 0x6 ;  /* 0x0000000206027211 */ /* 0x000fe200078f30ff */
[----:B------:R-:W-:Y:S01]  /*1f50*/  IMAD.IADD R0, R223, 0x1, R0 ;  /* 0x00000001df007824 */ /* 0x000fe200078e0200 */
[----:B------:R-:W-:Y:S02]  /*1f60*/  SHF.R.S32.HI R3, RZ, 0x6, R3 ;  /* 0x00000006ff037819 */ /* 0x000fe40000011403 */
[----:B------:R-:W-:Y:S02]  /*1f70*/  SHF.R.S32.HI R4, RZ, 0x6, R2 ;  /* 0x00000006ff047819 */ /* 0x000fe40000011402 */
[----:B------:R-:W-:Y:S02]  /*1f80*/  IADD3 R2, R0, -c[0x0][0x324], RZ ;  /* 0x8000c90000027a10 */ /* 0x000fe40007ffe0ff */
[----:B------:R-:W-:Y:S01]  /*1f90*/  IMNMX R11, R4, R3, PT ;  /* 0x00000003040b7217 */ /* 0x000fe20003800200 */
[----:B------:R-:W-:Y:S05]  /*1fa0*/  @!P1 BRA `(.L_x_463) ;  /* 0x000000f000009947 */ /* 0x000fea0003800000 */
[----:B------:R-:W-:Y:S01]  /*1fb0*/  ISETP.GT.AND P0, PT, R0, -0x1, PT ;  /* 0xffffffff0000780c */ /* 0x000fe20003f04270 */
[----:B------:R-:W-:-:S12]  /*1fc0*/  BSSY B0, `(.L_x_464) ;  /* 0x000000b000007945 */ /* 0x000fd80003800000 */
[----:B------:R-:W-:Y:S05]  /*1fd0*/  @P0 BRA `(.L_x_465) ;  /* 0x0000006000000947 */ /* 0x000fea0003800000 */
[----:B------:R-:W-:Y:S02]  /*1fe0*/  ISETP.NE.AND P0, PT, R7, 0x1, PT ;  /* 0x000000010700780c */ /* 0x000fe40003f05270 */
[----:B------:R-:W-:-:S11]  /*1ff0*/  LOP3.LUT R0, RZ, R0, RZ, 0x33, !PT ;  /* 0x00000000ff007212 */ /* 0x000fd600078e33ff */
[----:B------:R-:W-:-:S05]  /*2000*/  @P0 IMAD.HI.U32 R3, R0, c[0x0][0x330], RZ ;  /* 0x0000cc0000030a27 */ /* 0x000fca00078e00ff */
[----:B------:R-:W-:-:S04]  /*2010*/  @P0 SHF.R.U32.HI R0, RZ, c[0x0][0x334], R3 ;  /* 0x0000cd00ff000a19 */ /* 0x000fc80000011603 */
[----:B------:R-:W-:Y:S01]  /*2020*/  LOP3.LUT R0, RZ, R0, RZ, 0x33, !PT ;  /* 0x00000000ff007212 */ /* 0x000fe200078e33ff */
[----:B------:R-:W-:Y:S05]  /*2030*/  BRA `(.L_x_466) ;  /* 0x0000003000007947 */ /* 0x000fea0003800000 */
.L_x_465:
[----:B------:R-:W-:-:S13]  /*2040*/  ISETP.NE.AND P0, PT, R7, 0x1, PT ;  /* 0x000000010700780c */ /* 0x000fda0003f05270 */
[----:B------:R-:W-:-:S05]  /*2050*/  @P0 IMAD.HI.U32 R3, R0, c[0x0][0x330], RZ ;  /* 0x0000cc0000030a27 */ /* 0x000fca00078e00ff */
[----:B------:R-:W-:Y:S02]  /*2060*/  @P0 SHF.R.U32.HI R0, RZ, c[0x0][0x334], R3 ;  /* 0x0000cd00ff000a19 */ /* 0x000fe40000011603 */
.L_x_466:
[----:B------:R-:W-:Y:S05]  /*2070*/  BSYNC B0 ;  /* 0x0000000000007941 */ /* 0x000fea0003800000 */
.L_x_464:
[----:B------:R-:W-:-:S05]  /*2080*/  IMAD R0, R0, c[0x0][0x32c], RZ ;  /* 0x0000cb0000007a24 */ /* 0x000fca00078e02ff */
[----:B------:R-:W-:-:S04]  /*2090*/  IMNMX R2, R2, R0, !PT ;  /* 0x0000000002027217 */ /* 0x000fc80007800200 */
.L_x_463:
[----:B------:R-:W-:Y:S01]  /*20a0*/  SHF.R.S32.HI R0, RZ, 0x1f, R2 ;  /* 0x0000001fff007819 */ /* 0x000fe20000011402 */
[----:B------:R-:W-:Y:S01]  /*20b0*/  BSSY B0, `(.L_x_467) ;  /* 0x000002c000007945 */ /* 0x000fe20003800000 */
[----:B------:R-:W-:Y:S02]  /*20c0*/  LOP3.LUT R3, R214, 0xff0000, RZ, 0xc0, !PT ;  /* 0x00ff0000d6037812 */ /* 0x000fe400078ec0ff */
[----:B------:R-:W-:Y:S02]  /*20d0*/  LEA.HI R0, R0, R2, RZ, 0x6 ;  /* 0x0000000200007211 */ /* 0x000fe400078f30ff */
[----:B------:R-:W-:Y:S02]  /*20e0*/  LOP3.LUT R2, R214, 0xff000000, RZ, 0xc0, !PT ;  /* 0xff000000d6027812 */ /* 0x000fe400078ec0ff */
[----:B------:R-:W-:-:S04]  /*20f0*/  SHF.R.S32.HI R0, RZ, 0x6, R0 ;  /* 0x00000006ff007819 */ /* 0x000fc80000011400 */
[----:B------:R-:W-:Y:S02]  /*2100*/  IMNMX R7, RZ, R0, !PT ;  /* 0x00000000ff077217 */ /* 0x000fe40007800200 */
[----:B------:R-:W-:Y:S01]  /*2110*/  SHF.R.U32.HI R0, RZ, 0x8, R2 ;  /* 0x00000008ff007819 */ /* 0x000fe20000011602 */
[----:B------:R-:W-:Y:S01]  /*2120*/  IMAD.MOV.U32 R2, RZ, RZ, RZ ;  /* 0x000000ffff027224 */ /* 0x000fe200078e00ff */
[----:B------:R-:W-:Y:S02]  /*2130*/  ISETP.GT.AND P0, PT, R11, R7, PT ;  /* 0x000000070b00720c */ /* 0x000fe40003f04270 */
[----:B------:R-:W-:-:S04]  /*2140*/  LEA.HI R0, R3, R0, RZ, 0x10 ;  /* 0x0000000003007211 */ /* 0x000fc800078f80ff */
[----:B------:R-:W-:Y:S02]  /*2150*/  LOP3.LUT R226, R0, 0xff, RZ, 0xc0, !PT ;  /* 0x000000ff00e27812 */ /* 0x000fe400078ec0ff */
[----:B------:R-:W-:-:S05]  /*2160*/  SHF.R.U32.HI R225, RZ, 0x10, R0 ;  /* 0x00000010ffe17819 */ /* 0x000fca0000011600 */
[----:B------:R-:W-:Y:S05]  /*2170*/  @!P0 BRA `(.L_x_468) ;  /* 0x000001f000008947 */ /* 0x000fea0003800000 */
[----:B------:R-:W-:-:S04]  /*2180*/  ISETP.NE.AND P0, PT, R225, RZ, PT ;  /* 0x000000ffe100720c */ /* 0x000fc80003f05270 */
[----:B------:R-:W-:-:S04]  /*2190*/  SEL R0, R225, c[0x0][0x338], P0 ;  /* 0x0000ce00e1007a07 */ /* 0x000fc80000000000 */
[----:B------:R-:W-:Y:S02]  /*21a0*/  IABS R3, R0 ;  /* 0x0000000000037213 */ /* 0x000fe40000000000 */
[----:B------:R-:W-:Y:S02]  /*21b0*/  IADD3 R6, R0, -0x1, R11 ;  /* 0xffffffff00067810 */ /* 0x000fe40007ffe00b */
[----:B------:R-:W1:Y:S03]  /*21c0*/  I2F.RP R2, R3 ;  /* 0x0000000300027306 */ /* 0x000e660000209400 */
[----:B------:R-:W-:-:S05]  /*21d0*/  IMAD.IADD R6, R6, 0x1, -R7 ;  /* 0x0000000106067824 */ /* 0x000fca00078e0a07 */
[----:B------:R-:W-:Y:S01]  /*21e0*/  IABS R10, R6 ;  /* 0x00000006000a7213 */ /* 0x000fe20000000000 */
[----:B-1----:R-:W1:Y:S02]  /*21f0*/  MUFU.RCP R2, R2 ;  /* 0x0000000200027308 */ /* 0x002e640000001000 */
[----:B-1----:R-:W-:-:S06]  /*2200*/  IADD3 R2, R2, 0xffffffe, RZ ;  /* 0x0ffffffe02027810 */ /* 0x002fcc0007ffe0ff */
[----:B------:R-:W1:Y:S02]  /*2210*/  F2I.FTZ.U32.TRUNC.NTZ R5, R2 ;  /* 0x0000000200057305 */ /* 0x000e64000021f000 */
[----:B-1----:R-:W-:-:S04]  /*2220*/  IMAD.MOV R2, RZ, RZ, -R5 ;  /* 0x000000ffff027224 */ /* 0x002fc800078e0a05 */
[----:B------:R-:W-:Y:S01]  /*2230*/  IMAD.MOV.U32 R4, RZ, RZ, R2 ;  /* 0x000000ffff047224 */ /* 0x000fe200078e0002 */
[----:B------:R-:W-:-:S03]  /*2240*/  IABS R2, R0 ;  /* 0x0000000000027213 */ /* 0x000fc60000000000 */
[----:B------:R-:W-:Y:S02]  /*2250*/  IMAD R8, R4, R3, RZ ;  /* 0x0000000304087224 */ /* 0x000fe400078e02ff */
[----:B------:R-:W-:Y:S02]  /*2260*/  IMAD.MOV.U32 R4, RZ, RZ, RZ ;  /* 0x000000ffff047224 */ /* 0x000fe400078e00ff */
        /* <DEDUP_REMOVED lines=16> */
.L_x_468:
[----:B------:R-:W-:Y:S05]  /*2370*/  BSYNC B0 ;  /* 0x0000000000007941 */ /* 0x000fea0003800000 */
.L_x_467:
[----:B------:R-:W-:Y:S01]  /*2380*/  IMAD R193, R226, R2, R7 ;  /* 0x00000002e2c17224 */ /* 0x000fe200078e0207 */
        /* <DEDUP_REMOVED lines=56> */
[----:B------:R-:W-:-:S05]  /*2710*/  @P1 IMAD.WIDE R2, R215, R13, c[0x0][0x340] ;  /* 0x0000d000d7021625 */ /* 0x000fca00078e020d */
[----:B------:R1:W5:Y:S01]  /*2720*/  @P1 LDG.E R13, [R2.64] ;  /* 0x00000008020d1981 */ /* 0x000362000c1e1900 */
[----:B------:R-:W-:Y:S01]  /*2730*/  SHF.R.S32.HI R0, RZ, 0x1f, R12 ;  /* 0x0000001fff007819 */ /* 0x000fe2000001140c */
[----:B------:R-:W-:Y:S01]  /*2740*/  IMAD.IADD R5, R196, 0x1, R210 ;  /* 0x00000001c4057824 */ /* 0x000fe200078e02d2 */
[----:B------:R-:W-:Y:S02]  /*2750*/  LOP3.LUT R14, R214, 0xffff, RZ, 0xc0, !PT ;  /* 0x0000ffffd60e7812 */ /* 0x000fe400078ec0ff */
[----:B------:R-:W-:Y:S01]  /*2760*/  SEL R4, R215, RZ, !P3 ;  /* 0x000000ffd7047207 */ /* 0x000fe20005800000 */
[----:B------:R-:W-:Y:S01]  /*2770*/  IMAD R0, R0, c[0x0][0x178], RZ ;  /* 0x00005e0000007a24 */ /* 0x000fe200078e02ff */
[----:B------:R-:W-:Y:S01]  /*2780*/  ISETP.GE.AND P2, PT, R192, c[0x0][0x198], PT ;  /* 0x00006600c0007a0c */ /* 0x000fe20003f46270 */
[----:B------:R-:W-:Y:S01]  /*2790*/  @P4 IMAD.HI.U32 R7, R5, c[0x0][0x2c8], RZ ;  /* 0x0000b20005074a27 */ /* 0x000fe200078e00ff */
[----:B------:R-:W-:-:S03]  /*27a0*/  IADD3 R97, R178, -0x1, RZ ;  /* 0xffffffffb2617810 */ /* 0x000fc60007ffe0ff */
[C---:B------:R-:W-:Y:S02]  /*27b0*/  IMAD R0, R12.reuse, c[0x0][0x17c], R0 ;  /* 0x00005f000c007a24 */ /* 0x040fe400078e0200 */
[----:B-1----:R-:W-:-:S05]  /*27c0*/  IMAD.WIDE.U32 R2, R12, c[0x0][0x178], RZ ;  /* 0x00005e000c027a25 */ /* 0x002fca00078e00ff */
[----:B------:R-:W-:Y:S02]  /*27d0*/  IADD3 R3, R3, R0, RZ ;  /* 0x0000000003037210 */ /* 0x000fe40007ffe0ff */
[----:B------:R-:W-:-:S03]  /*27e0*/  SHF.R.S32.HI R0, RZ, 0x1f, R215 ;  /* 0x0000001fff007819 */ /* 0x000fc600000114d7 */
[----:B------:R-:W-:Y:S01]  /*27f0*/  IMAD.WIDE.U32 R2, R14, c[0x0][0x1b8], R2 ;  /* 0x00006e000e027a25 */ /* 0x000fe200078e0002 */
[----:B------:R-:W-:Y:S02]  /*2800*/  SEL R6, R0, RZ, !P3 ;  /* 0x000000ff00067207 */ /* 0x000fe40005800000 */
[----:B------:R-:W-:Y:S01]  /*2810*/  MOV R0, R5 ;  /* 0x0000000500007202 */ /* 0x000fe20000000f00 */
[----:B------:R-:W-:Y:S01]  /*2820*/  IMAD R3, R14, c[0x0][0x1bc], R3 ;  /* 0x00006f000e037a24 */ /* 0x000fe200078e0203 */
[----:B------:R-:W-:Y:S01]  /*2830*/  @P4 SHF.R.U32.HI R0, RZ, c[0x0][0x2cc], R7 ;  /* 0x0000b300ff004a19 */ /* 0x000fe20000011607 */
[----:B------:R-:W-:Y:S01]  /*2840*/  IMAD R6, R6, c[0x0][0x1c0], RZ ;  /* 0x0000700006067a24 */ /* 0x000fe200078e02ff */
[----:B------:R-:W-:Y:S01]  /*2850*/  ISETP.GE.AND P4, PT, R182, c[0x0][0x198], PT ;  /* 0x00006600b6007a0c */ /* 0x000fe20003f86270 */
[C---:B------:R-:W-:Y:S01]  /*2860*/  IMAD.WIDE.U32 R2, R4.reuse, c[0x0][0x1c0], R2 ;  /* 0x0000700004027a25 */ /* 0x040fe200078e0002 */
[----:B------:R-:W-:Y:S02]  /*2870*/  SHF.R.S32.HI R7, RZ, 0x1f, R0 ;  /* 0x0000001fff077819 */ /* 0x000fe40000011400 */
[----:B------:R-:W-:Y:S01]  /*2880*/  ISETP.GE.AND P3, PT, R191, c[0x0][0x198], PT ;  /* 0x00006600bf007a0c */ /* 0x000fe20003f66270 */
[----:B------:R-:W-:-:S02]  /*2890*/  IMAD R6, R4, c[0x0][0x1c4], R6 ;  /* 0x0000710004067a24 */ /* 0x000fc400078e0206 */
[----:B------:R-:W-:-:S03]  /*28a0*/  IMAD.MOV R4, RZ, RZ, -R0 ;  /* 0x000000ffff047224 */ /* 0x000fc600078e0a00 */
[----:B------:R-:W-:Y:S01]  /*28b0*/  IADD3 R3, R3, R6, RZ ;  /* 0x0000000603037210 */ /* 0x000fe20007ffe0ff */
        /* <DEDUP_REMOVED lines=11> */
[----:B------:R-:W-:Y:S02]  /*2970*/  LEA.HI.X R9, R2, c[0x0][0x164], R0, 0x1, P0 ;  /* 0x0000590002097a11 */ /* 0x000fe400000f0c00 */
[----:B------:R-:W-:Y:S01]  /*2980*/  @!P1 MOV R13, R215 ;  /* 0x000000d7000d9202 */ /* 0x000fe20000000f00 */
[----:B------:R-:W-:Y:S05]  /*2990*/  BRA.DIV ~URZ, `(.L_x_470) ;  /* 0x00012e827f007947 */ /* 0x000fea000b800000 */
[----:B------:R1:W2:Y:S02]  /*29a0*/  SHFL.IDX PT, R8, R9, RZ, 0x181f ;  /* 0x00181fff09087589 */ /* 0x0002a400000e0000 */
.L_x_626:
[----:B------:R-:W-:Y:S05]  /*29b0*/  BRA.DIV ~URZ, `(.L_x_471) ;  /* 0x00012ed27f007947 */ /* 0x000fea000b800000 */
[----:B------:R3:W4:Y:S02]  /*29c0*/  SHFL.IDX PT, R0, R12, RZ, 0x181f ;  /* 0x00181fff0c007589 */ /* 0x00072400000e0000 */
.L_x_627:
[----:B------:R-:W-:Y:S01]  /*29d0*/  IMAD R11, R195, c[0x0][0x2c4], RZ ;  /* 0x0000b100c30b7a24 */ /* 0x000fe200078e02ff */
[----:B------:R-:W-:Y:S01]  /*29e0*/  IADD3 R10, R216, R210, RZ ;  /* 0x000000d2d80a7210 */ /* 0x000fe20007ffe0ff */
[----:B------:R-:W-:Y:S03]  /*29f0*/  BSSY B0, `(.L_x_472) ;  /* 0x0000012000007945 */ /* 0x000fe60003800000 */
[----:B------:R-:W-:-:S13]  /*2a00*/  ISETP.GE.AND P0, PT, R10, R11, PT ;  /* 0x0000000b0a00720c */ /* 0x000fda0003f06270 */
[----:B------:R-:W-:Y:S05]  /*2a10*/  @P0 BRA `(.L_x_473) ;  /* 0x000000f000000947 */ /* 0x000fea0003800000 */
[CC--:B----4-:R-:W-:Y:S02]  /*2a20*/  LEA R6, P0, R182.reuse, R0.reuse, 0x1 ;  /* 0x00000000b6067211 */ /* 0x0d0fe400078008ff */
[----:B------:R-:W-:Y:S02]  /*2a30*/  SHF.R.S32.HI R2, RZ, 0x1f, R182 ;  /* 0x0000001fff027819 */ /* 0x000fe400000114b6 */
[----:B------:R-:W-:Y:S02]  /*2a40*/  LEA R4, P1, R191, R0, 0x1 ;  /* 0x00000000bf047211 */ /* 0x000fe400078208ff */
[----:B------:R-:W-:Y:S02]  /*2a50*/  SHF.R.S32.HI R16, RZ, 0x1f, R191 ;  /* 0x0000001fff107819 */ /* 0x000fe400000114bf */
[----:B--2---:R-:W-:Y:S02]  /*2a60*/  LEA.HI.X R7, R182, R8, R2, 0x1, P0 ;  /* 0x00000008b6077211 */ /* 0x004fe400000f0c02 */
[----:B------:R-:W-:-:S02]  /*2a70*/  SHF.R.S32.HI R15, RZ, 0x1f, R192 ;  /* 0x0000001fff0f7819 */ /* 0x000fc400000114c0 */
[C---:B------:R-:W-:Y:S01]  /*2a80*/  LEA R2, P0, R192.reuse, R0, 0x1 ;  /* 0x00000000c0027211 */ /* 0x040fe200078008ff */
[----:B------:R-:W-:Y:S01]  /*2a90*/  @!PT LDS RZ, [RZ] ;  /* 0x00000000fffff984 */ /* 0x000fe20000000800 */
[----:B------:R-:W-:Y:S01]  /*2aa0*/  @!PT LDS RZ, [RZ] ;  /* 0x00000000fffff984 */ /* 0x000fe20000000800 */
[----:B------:R-:W-:Y:S01]  /*2ab0*/  @!PT LDS RZ, [RZ] ;  /* 0x00000000fffff984 */ /* 0x000fe20000000800 */
[----:B------:R2:W-:Y:S01]  /*2ac0*/  LDGSTS.E.BYPASS.LTC128B.128 [R179+0xc100], [R6.64], !P4 ;  /* 0x0c10000006b37fae */ /* 0x0005e2000e101d48 */
[-C--:B------:R-:W-:Y:S02]  /*2ad0*/  LEA.HI.X R5, R191, R8.reuse, R16, 0x1, P1 ;  /* 0x00000008bf057211 */ /* 0x080fe400008f0c10 */
[----:B------:R-:W-:-:S03]  /*2ae0*/  LEA.HI.X R3, R192, R8, R15, 0x1, P0 ;  /* 0x00000008c0037211 */ /* 0x000fc600000f0c0f */
[----:B------:R2:W-:Y:S04]  /*2af0*/  LDGSTS.E.BYPASS.LTC128B.128 [R179+0x10100], [R4.64], !P3 ;  /* 0x1010000004b37fae */ /* 0x0005e8000d901d48 */
[----:B------:R2:W-:Y:S02]  /*2b00*/  LDGSTS.E.BYPASS.LTC128B.128 [R179+0x14100], [R2.64], !P2 ;  /* 0x1410000002b37fae */ /* 0x0005e4000d101d48 */
.L_x_473:
[----:B------:R-:W-:Y:S05]  /*2b10*/  BSYNC B0 ;  /* 0x0000000000007941 */ /* 0x000fea0003800000 */
.L_x_472:
[----:B------:R-:W-:Y:S05]  /*2b20*/  BRA.DIV ~URZ, `(.L_x_474) ;  /* 0x00012dd27f007947 */ /* 0x000fea000b800000 */
[----:B--2---:R2:W1:Y:S04]  /*2b30*/  SHFL.IDX PT, R8, R9, 0x1, 0x181f ;  /* 0x00381f0009087f89 */ /* 0x00446800000e0000 */
[----:B----4-:R2:W4:Y:S02]  /*2b40*/  SHFL.IDX PT, R0, R12, 0x1, 0x181f ;  /* 0x00381f000c007f89 */ /* 0x01052400000e0000 */
.L_x_628:
[----:B------:R-:W-:Y:S01]  /*2b50*/  IADD3 R2, R10, 0x20, RZ ;  /* 0x000000200a027810 */ /* 0x000fe20007ffe0ff */
[----:B------:R-:W-:Y:S03]  /*2b60*/  BSSY B0, `(.L_x_475) ;  /* 0x0000012000007945 */ /* 0x000fe60003800000 */
[----:B------:R-:W-:-:S13]  /*2b70*/  ISETP.GE.AND P0, PT, R2, R11, PT ;  /* 0x0000000b0200720c */ /* 0x000fda0003f06270 */
[----:B------:R-:W-:Y:S05]  /*2b80*/  @P0 BRA `(.L_x_476) ;  /* 0x000000f000000947 */ /* 0x000fea0003800000 */
[CC--:B----4-:R-:W-:Y:S02]  /*2b90*/  LEA R6, P0, R182.reuse, R0.reuse, 0x1 ;  /* 0x00000000b6067211 */ /* 0x0d0fe400078008ff */
[----:B------:R-:W-:Y:S02]  /*2ba0*/  SHF.R.S32.HI R3, RZ, 0x1f, R182 ;  /* 0x0000001fff037819 */ /* 0x000fe400000114b6 */
[----:B------:R-:W-:Y:S02]  /*2bb0*/  LEA R4, P1, R191, R0, 0x1 ;  /* 0x00000000bf047211 */ /* 0x000fe400078208ff */
[----:B------:R-:W-:Y:S02]  /*2bc0*/  SHF.R.S32.HI R16, RZ, 0x1f, R191 ;  /* 0x0000001fff107819 */ /* 0x000fe400000114bf */
[----:B-1----:R-:W-:Y:S02]  /*2bd0*/  LEA.HI.X R7, R182, R8, R3, 0x1, P0 ;  /* 0x00000008b6077211 */ /* 0x002fe400000f0c03 */
        /* <DEDUP_REMOVED lines=10> */
.L_x_476:
[----:B------:R-:W-:Y:S05]  /*2c80*/  BSYNC B0 ;  /* 0x0000000000007941 */ /* 0x000fea0003800000 */
.L_x_475:
[----:B------:R-:W-:Y:S05]  /*2c90*/  BRA.DIV ~URZ, `(.L_x_477) ;  /* 0x00012d327f007947 */ /* 0x000fea000b800000 */
[----:B-1----:R1:W2:Y:S02]  /*2ca0*/  SHFL.IDX PT, R8, R9, 0x2, 0x181f ;  /* 0x00581f0009087f89 */ /* 0x0022a400000e0000 */
.L_x_629:
[----:B------:R-:W-:Y:S05]  /*2cb0*/  BRA.DIV ~URZ, `(.L_x_478) ;  /* 0x00012d827f007947 */ /* 0x000fea000b800000 */
[----:B----4-:R4:W1:Y:S02]  /*2cc0*/  SHFL.IDX PT, R0, R12, 0x2, 0x181f ;  /* 0x00581f000c007f89 */ /* 0x01086400000e0000 */
.L_x_630:
[----:B------:R-:W-:Y:S01]  /*2cd0*/  IADD3 R2, R10, 0x40, RZ ;  /* 0x000000400a027810 */ /* 0x000fe20007ffe0ff */
[----:B------:R-:W-:Y:S03]  /*2ce0*/  BSSY B0, `(.L_x_479) ;  /* 0x0000012000007945 */ /* 0x000fe60003800000 */
[----:B------:R-:W-:-:S13]  /*2cf0*/  ISETP.GE.AND P0, PT, R2, R11, PT ;  /* 0x0000000b0200720c */ /* 0x000fda0003f06270 */
[----:B------:R-:W-:Y:S05]  /*2d00*/  @P0 BRA `(.L_x_480) ;  /* 0x000000f000000947 */ /* 0x000fea0003800000 */
[CC--:B-1----:R-:W-:Y:S02]  /*2d10*/  LEA R6, P0, R182.reuse, R0.reuse, 0x1 ;  /* 0x00000000b6067211 */ /* 0x0c2fe400078008ff */
        /* <DEDUP_REMOVED lines=14> */
.L_x_480:
[----:B------:R-:W-:Y:S05]  /*2e00*/  BSYNC B0 ;  /* 0x0000000000007941 */ /* 0x000fea0003800000 */
.L_x_479:
[----:B------:R-:W-:Y:S05]  /*2e10*/  BRA.DIV ~URZ, `(.L_x_481) ;  /* 0x00012c927f007947 */ /* 0x000fea000b800000 */
[----:B--2---:R2:W3:Y:S04]  /*2e20*/  SHFL.IDX PT, R8, R9, 0x3, 0x181f ;  /* 0x00781f0009087f89 */ /* 0x0044e800000e0000 */
[----:B-1----:R2:W1:Y:S02]  /*2e30*/  SHFL.IDX PT, R0, R12, 0x3, 0x181f ;  /* 0x00781f000c007f89 */ /* 0x00246400000e0000 */
.L_x_631:
[----:B------:R-:W-:Y:S01]  /*2e40*/  IADD3 R2, R10, 0x60, RZ ;  /* 0x000000600a027810 */ /* 0x000fe20007ffe0ff */
[----:B-----5:R-:W-:Y:S01]  /*2e50*/  IMAD.WIDE.U32 R204, R13, c[0x0][0x2b0], RZ ;  /* 0x0000ac000dcc7a25 */ /* 0x020fe200078e00ff */
[----:B------:R-:W-:-:S02]  /*2e60*/  SHF.R.S32.HI R17, RZ, 0x1f, R182 ;  /* 0x0000001fff117819 */ /* 0x000fc400000114b6 */
[----:B------:R-:W-:Y:S02]  /*2e70*/  ISETP.GE.AND P0, PT, R2, R11, PT ;  /* 0x0000000b0200720c */ /* 0x000fe40003f06270 */
[----:B------:R-:W-:Y:S02]  /*2e80*/  SHF.R.S32.HI R16, RZ, 0x1f, R191 ;  /* 0x0000001fff107819 */ /* 0x000fe400000114bf */
[----:B------:R-:W-:-:S09]  /*2e90*/  SHF.R.S32.HI R15, RZ, 0x1f, R192 ;  /* 0x0000001fff0f7819 */ /* 0x000fd200000114c0 */
[----:B-1----:R-:W-:-:S04]  /*2ea0*/  @!P0 LEA R6, P1, R182, R0, 0x1 ;  /* 0x00000000b6068211 */ /* 0x002fc800078208ff */
[----:B---3--:R-:W-:Y:S02]  /*2eb0*/  @!P0 LEA.HI.X R7, R182, R8, R17, 0x1, P1 ;  /* 0x00000008b6078211 */ /* 0x008fe400008f0c11 */
[----:B------:R-:W-:-:S03]  /*2ec0*/  @!P0 LEA R4, P1, R191, R0, 0x1 ;  /* 0x00000000bf048211 */ /* 0x000fc600078208ff */
[----:B------:R-:W-:Y:S01]  /*2ed0*/  @!PT LDS RZ, [RZ] ;  /* 0x00000000fffff984 */ /* 0x000fe20000000800 */
[----:B------:R-:W-:Y:S01]  /*2ee0*/  @!PT LDS RZ, [RZ] ;  /* 0x00000000fffff984 */ /* 0x000fe20000000800 */
[----:B------:R-:W-:Y:S01]  /*2ef0*/  @!PT LDS RZ, [RZ] ;  /* 0x00000000fffff984 */ /* 0x000fe20000000800 */
[----:B------:R1:W-:Y:S01]  /*2f00*/  @!P0 LDGSTS.E.BYPASS.LTC128B.128 [R179+0xf100], [R6.64], !P4 ;  /* 0x0f10000006b38fae */ /* 0x0003e2000e101d48 */
[----:B------:R-:W-:Y:S02]  /*2f10*/  @!P0 LEA.HI.X R5, R191, R8, R16, 0x1, P1 ;  /* 0x00000008bf058211 */ /* 0x000fe400008f0c10 */
[C---:B------:R-:W-:Y:S02]  /*2f20*/  @!P0 LEA R2, P1, R192.reuse, R0, 0x1 ;  /* 0x00000000c0028211 */ /* 0x040fe400078208ff */
[----:B------:R-:W-:Y:S01]  /*2f30*/  SHF.R.S32.HI R0, RZ, 0x1f, R13 ;  /* 0x0000001fff007819 */ /* 0x000fe2000001140d */
[----:B------:R1:W-:Y:S01]  /*2f40*/  @!P0 LDGSTS.E.BYPASS.LTC128B.128 [R179+0x13100], [R4.64], !P3 ;  /* 0x1310000004b38fae */ /* 0x0003e2000d901d48 */
[----:B------:R-:W-:-:S03]  /*2f50*/  @!P0 LEA.HI.X R3, R192, R8, R15, 0x1, P1 ;  /* 0x00000008c0038211 */ /* 0x000fc600008f0c0f */
[----:B------:R-:W-:Y:S02]  /*2f60*/  IMAD R0, R0, c[0x0][0x2b0], RZ ;  /* 0x0000ac0000007a24 */ /* 0x000fe400078e02ff */
[----:B------:R1:W-:Y:S02]  /*2f70*/  @!P0 LDGSTS.E.BYPASS.LTC128B.128 [R179+0x17100], [R2.64], !P2 ;  /* 0x1710000002b38fae */ /* 0x0003e4000d101d48 */
[----:B------:R-:W-:Y:S02]  /*2f80*/  IMAD R0, R13, c[0x0][0x2b4], R0 ;  /* 0x0000ad000d007a24 */ /* 0x000fe400078e0200 */
[----:B------:R-:W0:Y:S01]  /*2f90*/  LDGDEPBAR ;  /* 0x00000000000079af */ /* 0x000e220000000000 */
[----:B------:R-:W-:Y:S01]  /*2fa0*/  WARPSYNC 0xffffffff ;  /* 0xffffffff00007948 */ /* 0x000fe20003800000 */
[----:B------:R-:W-:Y:S02]  /*2fb0*/  IMAD.IADD R208, R205, 0x1, R0 ;  /* 0x00000001cdd07824 */ /* 0x000fe400078e0200 */
[----:B------:R-:W-:Y:S01]  /*2fc0*/  IMAD.MOV.U32 R0, RZ, RZ, c[0x0][0x2b8] ;  /* 0x0000ae00ff007624 */ /* 0x000fe200078e00ff */
[----:B------:R-:W-:Y:S01]  /*2fd0*/  BAR.SYNC.DEFER_BLOCKING 0x0 ;  /* 0x0000000000007b1d */ /* 0x000fe20000010000 */
[----:B------:R-:W-:-:S02]  /*2fe0*/  IMAD.SHL.U32 R92, R97, 0x40, RZ ;  /* 0x00000040615c7824 */ /* 0x000fc400078e00ff */
[----:B------:R-:W-:Y:S01]  /*2ff0*/  IMAD.MOV.U32 R180, RZ, RZ, RZ ;  /* 0x000000ffffb47224 */ /* 0x000fe200078e00ff */
[----:B------:R-:W-:Y:S01]  /*3000*/  ISETP.NE.AND P6, PT, R0, 0x1, PT ;  /* 0x000000010000780c */ /* 0x000fe20003fc5270 */
[----:B-1----:R-:W-:-:S05]  /*3010*/  IMAD.IADD R2, R196, 0x1, R92 ;  /* 0x00000001c4027824 */ /* 0x002fca00078e025c */
[C---:B------:R-:W-:Y:S01]  /*3020*/  ISETP.GE.AND P0, PT, R2.reuse, R194, PT ;  /* 0x000000c20200720c */ /* 0x040fe20003f06270 */
[----:B------:R-:W-:-:S03]  /*3030*/  IMAD.IADD R2, R2, 0x1, R200 ;  /* 0x0000000102027824 */ /* 0x000fc600078e02c8 */
[----:B------:R-:W-:Y:S01]  /*3040*/  ISETP.GT.OR P0, PT, R196, 0x3f, P0 ;  /* 0x0000003fc400780c */ /* 0x000fe20000704670 */
[----:B------:R-:W-:Y:S02]  /*3050*/  IMAD.MOV.U32 R0, RZ, RZ, R2 ;  /* 0x000000ffff007224 */ /* 0x000fe400078e0002 */
[----:B------:R-:W-:-:S05]  /*3060*/  @P6 IMAD.HI.U32 R3, R2, c[0x0][0x2bc], RZ ;  /* 0x0000af0002036a27 */ /* 0x000fca00078e00ff */
[----:B------:R-:W-:-:S05]  /*3070*/  @P6 SHF.R.U32.HI R0, RZ, c[0x0][0x2c0], R3 ;  /* 0x0000b000ff006a19 */ /* 0x000fca0000011603 */
[----:B------:R-:W-:-:S04]  /*3080*/  @!P0 IADD3 R3, P1, R0, R204, RZ ;  /* 0x000000cc00038210 */ /* 0x000fc80007f3e0ff */
[----:B------:R-:W-:Y:S02]  /*3090*/  @!P0 LEA.HI.X.SX32 R5, R0, R208, 0x1, P1 ;  /* 0x000000d000058211 */ /* 0x000fe400008f0eff */
[----:B------:R-:W-:-:S04]  /*30a0*/  @!P0 LEA R4, P1, R3, c[0x0][0x2a0], 0x2 ;  /* 0x0000a80003048a11 */ /* 0x000fc800078210ff */
[----:B------:R-:W-:-:S05]  /*30b0*/  @!P0 LEA.HI.X R5, R3, c[0x0][0x2a4], R5, 0x2, P1 ;  /* 0x0000a90003058a11 */ /* 0x000fca00008f1405 */
[----:B------:R1:W3:Y:S01]  /*30c0*/  @!P0 LDG.E R180, [R4.64] ;  /* 0x0000000804b48981 */ /* 0x0002e2000c1e1900 */
[----:B------:R-:W-:Y:S01]  /*30d0*/  IMAD.MOV R0, RZ, RZ, -R0 ;  /* 0x000000ffff007224 */ /* 0x000fe200078e0a00 */
[----:B------:R-:W-:Y:S01]  /*30e0*/  SHF.L.U64.HI R94, R191, 0x1, R16 ;  /* 0x00000001bf5e7819 */ /* 0x000fe20000010210 */
[----:B------:R-:W-:Y:S01]  /*30f0*/  IMAD.WIDE.U32 R202, R14, c[0x0][0x1e8], RZ ;  /* 0x00007a000eca7a25 */ /* 0x000fe200078e00ff */
[----:B------:R-:W-:Y:S01]  /*3100*/  SHF.L.U64.HI R95, R192, 0x1, R15 ;  /* 0x00000001c05f7819 */ /* 0x000fe2000001020f */
[----:B------:R-:W-:Y:S01]  /*3110*/  BSSY B0, `(.L_x_482) ;  /* 0x0000157000007945 */ /* 0x000fe20003800000 */
[----:B------:R-:W-:Y:S01]  /*3120*/  SHF.L.U64.HI R93, R182, 0x1, R17 ;  /* 0x00000001b65d7819 */ /* 0x000fe20000010211 */
[----:B------:R-:W-:Y:S01]  /*3130*/  IMAD R181, R0, c[0x0][0x2b8], R2 ;  /* 0x0000ae0000b57a24 */ /* 0x000fe200078e0202 */
[----:B------:R-:W-:Y:S01]  /*3140*/  IADD3 R164, R165, 0x20, RZ ;  /* 0x00000020a5a47810 */ /* 0x000fe20007ffe0ff */
[----:B------:R-:W-:Y:S02]  /*3150*/  IMAD R201, R14, c[0x0][0x1ec], R203 ;  /* 0x00007b000ec97a24 */ /* 0x000fe400078e02cb */
[----:B------:R-:W-:-:S04]  /*3160*/  IMAD.WIDE.U32 R2, R181, c[0x0][0x1e0], RZ ;  /* 0x00007800b5027a25 */ /* 0x000fc800078e00ff */
[----:B------:R-:W-:Y:S02]  /*3170*/  IMAD.IADD R96, R194, 0x1, -R92 ;  /* 0x00000001c2607824 */ /* 0x000fe400078e0a5c */
[----:B------:R-:W-:-:S04]  /*3180*/  IMAD.WIDE.U32 R206, R14, c[0x0][0x210], RZ ;  /* 0x000084000ece7a25 */ /* 0x000fc800078e00ff */
[----:B------:R-:W-:Y:S02]  /*3190*/  IMAD.IADD R23, R96, 0x1, -R216 ;  /* 0x0000000160177824 */ /* 0x000fe400078e0ad8 */
[----:B------:R-:W-:Y:S01]  /*31a0*/  IMAD R209, R14, c[0x0][0x214], R207 ;  /* 0x000085000ed17a24 */ /* 0x000fe200078e02cf */
[----:B-1----:R-:W-:Y:S01]  /*31b0*/  SHF.R.S32.HI R4, RZ, 0x1f, R181 ;  /* 0x0000001fff047819 */ /* 0x002fe200000114b5 */
[----:B------:R-:W-:Y:S02]  /*31c0*/  IMAD.SHL.U32 R99, R191, 0x2, RZ ;  /* 0x00000002bf637824 */ /* 0x000fe400078e00ff */
[----:B------:R-:W-:Y:S02]  /*31d0*/  IMAD.SHL.U32 R100, R192, 0x2, RZ ;  /* 0x00000002c0647824 */ /* 0x000fe400078e00ff */
[C---:B------:R-:W-:Y:S02]  /*31e0*/  IMAD R0, R4.reuse, c[0x0][0x1e0], RZ ;  /* 0x0000780004007a24 */ /* 0x040fe400078e02ff */
[----:B------:R-:W-:-:S02]  /*31f0*/  IMAD R5, R4, c[0x0][0x208], RZ ;  /* 0x0000820004057a24 */ /* 0x000fc400078e02ff */
[----:B------:R-:W-:Y:S02]  /*3200*/  IMAD R0, R181, c[0x0][0x1e4], R0 ;  /* 0x00007900b5007a24 */ /* 0x000fe400078e0200 */
[----:B------:R-:W-:Y:S02]  /*3210*/  IMAD.SHL.U32 R98, R182, 0x2, RZ ;  /* 0x00000002b6627824 */ /* 0x000fe400078e00ff */
[----:B------:R-:W-:Y:S01]  /*3220*/  IMAD.IADD R3, R3, 0x1, R0 ;  /* 0x0000000103037824 */ /* 0x000fe200078e0200 */
[----:B--234-:R-:W-:-:S03]  /*3230*/  SHF.R.S32.HI R12, RZ, 0x1f, R180 ;  /* 0x0000001fff0c7819 */ /* 0x01cfc600000114b4 */
[----:B------:R-:W-:-:S04]  /*3240*/  IMAD.WIDE.U32 R2, R180, c[0x0][0x1f0], R2 ;  /* 0x00007c00b4027a25 */ /* 0x000fc800078e0002 */
[----:B------:R-:W-:Y:S01]  /*3250*/  IMAD R0, R12, c[0x0][0x1f0], RZ ;  /* 0x00007c000c007a24 */ /* 0x000fe200078e02ff */
[----:B------:R-:W-:-:S03]  /*3260*/  IADD3 R2, P0, R2, R202, RZ ;  /* 0x000000ca02027210 */ /* 0x000fc60007f1e0ff */
[----:B------:R-:W-:-:S05]  /*3270*/  IMAD R0, R180, c[0x0][0x1f4], R0 ;  /* 0x00007d00b4007a24 */ /* 0x000fca00078e0200 */
[----:B------:R-:W-:Y:S02]  /*3280*/  IADD3.X R3, R201, R3, R0, P0, !PT ;  /* 0x00000003c9037210 */ /* 0x000fe400007fe400 */
[----:B------:R-:W-:-:S04]  /*3290*/  LEA R0, P0, R2, c[0x0][0x1c8], 0x1 ;  /* 0x0000720002007a11 */ /* 0x000fc800078008ff */
[----:B------:R-:W-:Y:S01]  /*32a0*/  LEA.HI.X R6, R2, c[0x0][0x1cc], R3, 0x1, P0 ;  /* 0x0000730002067a11 */ /* 0x000fe200000f0c03 */
[----:B------:R-:W1:Y:S01]  /*32b0*/  SHFL.IDX PT, R8, R0, RZ, 0x181f ;  /* 0x00181fff00087589 */ /* 0x000e6200000e0000 */
[----:B------:R-:W-:Y:S01]  /*32c0*/  ISETP.GE.AND P0, PT, R23, 0x1, PT ;  /* 0x000000011700780c */ /* 0x000fe20003f06270 */
[----:B------:R-:W-:Y:S02]  /*32d0*/  IMAD.WIDE.U32 R2, R181, c[0x0][0x208], RZ ;  /* 0x00008200b5027a25 */ /* 0x000fe400078e00ff */
[----:B------:R-:W2:Y:S04]  /*32e0*/  SHFL.IDX PT, R9, R6, RZ, 0x181f ;  /* 0x00181fff06097589 */ /* 0x000ea800000e0000 */
[----:B------:R3:W4:Y:S04]  /*32f0*/  SHFL.IDX PT, R10, R0, 0x1, 0x181f ;  /* 0x00381f00000a7f89 */ /* 0x00072800000e0000 */
[----:B------:R5:W4:Y:S02]  /*3300*/  SHFL.IDX PT, R11, R6, 0x1, 0x181f ;  /* 0x00381f00060b7f89 */ /* 0x000b2400000e0000 */
[----:B------:R-:W-:-:S02]  /*3310*/  @P0 ISETP.GE.AND P3, PT, R182, c[0x0][0x1d4], PT ;  /* 0x00007500b6000a0c */ /* 0x000fc40003f66270 */
[----:B------:R-:W-:Y:S02]  /*3320*/  @P0 ISETP.GE.AND P2, PT, R191, c[0x0][0x1d4], PT ;  /* 0x00007500bf000a0c */ /* 0x000fe40003f46270 */
[----:B-1----:R-:W-:Y:S01]  /*3330*/  @P0 LEA R4, P1, R182, R8, 0x1 ;  /* 0x00000008b6040211 */ /* 0x002fe200078208ff */
[----:B---3--:R-:W-:-:S03]  /*3340*/  IMAD R0, R181, c[0x0][0x20c], R5 ;  /* 0x00008300b5007a24 */ /* 0x008fc600078e0205 */
[-C--:B--2---:R-:W-:Y:S02]  /*3350*/  @P0 LEA.HI.X R5, R182, R9.reuse, R17, 0x1, P1 ;  /* 0x00000009b6050211 */ /* 0x084fe400008f0c11 */
[----:B-----5:R-:W-:Y:S01]  /*3360*/  @P0 LEA R6, P1, R191, R8, 0x1 ;  /* 0x00000008bf060211 */ /* 0x020fe200078208ff */
[----:B------:R-:W-:Y:S02]  /*3370*/  IMAD.IADD R3, R3, 0x1, R0 ;  /* 0x0000000103037824 */ /* 0x000fe400078e0200 */
[----:B------:R1:W-:Y:S01]  /*3380*/  @P0 LDGSTS.E.BYPASS.LTC128B.128 [R179+0x6100], [R4.64], !P3 ;  /* 0x0610000004b30fae */ /* 0x0003e2000d901d48 */
[----:B------:R-:W-:Y:S01]  /*3390*/  ISETP.GE.AND P3, PT, R23, 0x21, PT ;  /* 0x000000211700780c */ /* 0x000fe20003f66270 */
[----:B------:R-:W-:Y:S01]  /*33a0*/  IMAD R0, R12, c[0x0][0x218], RZ ;  /* 0x000086000c007a24 */ /* 0x000fe200078e02ff */
[----:B------:R-:W-:Y:S01]  /*33b0*/  @P0 LEA.HI.X R7, R191, R9, R16, 0x1, P1 ;  /* 0x00000009bf070211 */ /* 0x000fe200008f0c10 */
[----:B------:R-:W-:-:S04]  /*33c0*/  IMAD.WIDE.U32 R2, R180, c[0x0][0x218], R2 ;  /* 0x00008600b4027a25 */ /* 0x000fc800078e0002 */
[----:B------:R2:W-:Y:S06]  /*33d0*/  @P0 LDGSTS.E.BYPASS.LTC128B.128 [R179+0x8100], [R6.64], !P2 ;  /* 0x0810000006b30fae */ /* 0x0005ec000d101d48 */
[C---:B------:R-:W-:Y:S02]  /*33e0*/  @P3 ISETP.GE.AND P4, PT, R192.reuse, c[0x0][0x1d4], PT ;  /* 0x00007500c0003a0c */ /* 0x040fe40003f86270 */
[----:B-1----:R-:W-:-:S04]  /*33f0*/  @P0 LEA R4, P1, R192, R8, 0x1 ;  /* 0x00000008c0040211 */ /* 0x002fc800078208ff */
[----:B------:R-:W-:Y:S01]  /*3400*/  @P0 LEA.HI.X R5, R192, R9, R15, 0x1, P1 ;  /* 0x00000009c0050211 */ /* 0x000fe200008f0c0f */
[----:B--2---:R-:W-:Y:S01]  /*3410*/  IMAD R6, R180, c[0x0][0x21c], R0 ;  /* 0x00008700b4067a24 */ /* 0x004fe200078e0200 */
[----:B------:R-:W-:Y:S02]  /*3420*/  IADD3 R0, P2, R2, R206, RZ ;  /* 0x000000ce02007210 */ /* 0x000fe40007f5e0ff */
[C---:B----4-:R-:W-:Y:S02]  /*3430*/  @P3 LEA R2, P1, R182.reuse, R10, 0x1 ;  /* 0x0000000ab6023211 */ /* 0x050fe400078208ff */
[----:B------:R-:W-:Y:S02]  /*3440*/  IADD3.X R6, R209, R3, R6, P2, !PT ;  /* 0x00000003d1067210 */ /* 0x000fe400017fe406 */
[----:B------:R-:W-:Y:S02]  /*3450*/  @P3 LEA.HI.X R3, R182, R11, R17, 0x1, P1 ;  /* 0x0000000bb6033211 */ /* 0x000fe400008f0c11 */
[----:B------:R-:W-:-:S02]  /*3460*/  LEA R7, P1, R0, c[0x0][0x1f8], 0x1 ;  /* 0x00007e0000077a11 */ /* 0x000fc400078208ff */
[----:B------:R-:W-:Y:S02]  /*3470*/  @P0 ISETP.GE.AND P2, PT, R192, c[0x0][0x1d4], PT ;  /* 0x00007500c0000a0c */ /* 0x000fe40003f46270 */
[----:B------:R-:W-:Y:S02]  /*3480*/  LEA.HI.X R8, R0, c[0x0][0x1fc], R6, 0x1, P1 ;  /* 0x00007f0000087a11 */ /* 0x000fe400008f0c06 */
[----:B------:R-:W-:Y:S01]  /*3490*/  @P3 ISETP.GE.AND P1, PT, R182, c[0x0][0x1d4], PT ;  /* 0x00007500b6003a0c */ /* 0x000fe20003f26270 */
[----:B------:R-:W1:Y:S04]  /*34a0*/  SHFL.IDX PT, R0, R7, RZ, 0x181f ;  /* 0x00181fff07007589 */ /* 0x000e6800000e0000 */
[----:B------:R-:W-:Y:S04]  /*34b0*/  SHFL.IDX PT, R22, R8, 0x1, 0x181f ;  /* 0x00381f0008167f89 */ /* 0x000fe800000e0000 */
[----:B------:R2:W-:Y:S01]  /*34c0*/  @P0 LDGSTS.E.BYPASS.LTC128B.128 [R179+0xa100], [R4.64], !P2 ;  /* 0x0a10000004b30fae */ /* 0x0005e2000d101d48 */
[----:B------:R-:W-:-:S02]  /*34d0*/  @P3 ISETP.GE.AND P2, PT, R191, c[0x0][0x1d4], PT ;  /* 0x00007500bf003a0c */ /* 0x000fc40003f46270 */
[C---:B------:R-:W-:Y:S01]  /*34e0*/  @P3 LEA R6, P0, R191.reuse, R10, 0x1 ;  /* 0x0000000abf063211 */ /* 0x040fe200078008ff */
[----:B------:R3:W-:Y:S04]  /*34f0*/  @P3 LDGSTS.E.BYPASS.LTC128B.128 [R179+0x7100], [R2.64], !P1 ;  /* 0x0710000002b33fae */ /* 0x0007e8000c901d48 */
[----:B---3--:R3:W-:Y:S04]  /*3500*/  SHFL.IDX PT, R3, R7, 0x1, 0x181f ;  /* 0x00381f0007037f89 */ /* 0x0087e800000e0000 */
[----:B------:R-:W4:Y:S01]  /*3510*/  SHFL.IDX PT, R2, R8, RZ, 0x181f ;  /* 0x00181fff08027589 */ /* 0x000f2200000e0000 */
[----:B---3--:R-:W-:-:S02]  /*3520*/  @P3 LEA.HI.X R7, R191, R11, R16, 0x1, P0 ;  /* 0x0000000bbf073211 */ /* 0x008fc400000f0c10 */
[----:B--2---:R-:W-:-:S03]  /*3530*/  @P3 LEA R4, P0, R192, R10, 0x1 ;  /* 0x0000000ac0043211 */ /* 0x004fc600078008ff */
[----:B------:R2:W-:Y:S01]  /*3540*/  @P3 LDGSTS.E.BYPASS.LTC128B.128 [R179+0x9100], [R6.64], !P2 ;  /* 0x0910000006b33fae */ /* 0x0005e2000d101d48 */
[----:B------:R-:W-:-:S05]  /*3550*/  @P3 LEA.HI.X R5, R192, R11, R15, 0x1, P0 ;  /* 0x0000000bc0053211 */ /* 0x000fca00000f0c0f */
[----:B------:R2:W-:Y:S04]  /*3560*/  @P3 LDGSTS.E.BYPASS.LTC128B.128 [R179+0xb100], [R4.64], !P4 ;  /* 0x0b10000004b33fae */ /* 0x0005e8000e101d48 */
[----:B------:R-:W0:Y:S01]  /*3570*/  LDGDEPBAR ;  /* 0x00000000000079af */ /* 0x000e220000000000 */
[----:B------:R-:W-:Y:S02]  /*3580*/  R2P PR, R197, 0x6 ;  /* 0x00000006c5007804 */ /* 0x000fe40000000000 */
[CC--:B-1----:R-:W-:Y:S02]  /*3590*/  IADD3 R14, P0, R0.reuse, R99.reuse, RZ ;  /* 0x00000063000e7210 */ /* 0x0c2fe40007f1e0ff */
[C---:B------:R-:W-:Y:S02]  /*35a0*/  IADD3 R12, P4, R0.reuse, R100, RZ ;  /* 0x00000064000c7210 */ /* 0x040fe40007f9e0ff */
[----:B------:R-:W-:Y:S01]  /*35b0*/  IADD3 R16, P3, R0, R98, RZ ;  /* 0x0000006200107210 */ /* 0x000fe20007f7e0ff */
[C-C-:B----4-:R-:W-:Y:S01]  /*35c0*/  IMAD.X R15, R2.reuse, 0x1, R94.reuse, P0 ;  /* 0x00000001020f7824 */ /* 0x150fe200000e065e */
[----:B------:R-:W-:Y:S01]  /*35d0*/  IADD3 R20, P0, R3, R99, RZ ;  /* 0x0000006303147210 */ /* 0x000fe20007f1e0ff */
[----:B------:R-:W-:Y:S01]  /*35e0*/  IMAD.X R13, R2, 0x1, R95, P4 ;  /* 0x00000001020d7824 */ /* 0x000fe200020e065f */
[----:B------:R-:W-:Y:S01]  /*35f0*/  ISETP.GE.AND P4, PT, R182, c[0x0][0x1d4], PT ;  /* 0x00007500b6007a0c */ /* 0x000fe20003f86270 */
[----:B------:R-:W-:Y:S01]  /*3600*/  IMAD.X R17, R2, 0x1, R93, P3 ;  /* 0x0000000102117824 */ /* 0x000fe200018e065d */
[----:B------:R-:W-:Y:S01]  /*3610*/  ISETP.GE.AND P3, PT, R191, c[0x0][0x1d4], PT ;  /* 0x00007500bf007a0c */ /* 0x000fe20003f66270 */
[----:B------:R-:W-:Y:S01]  /*3620*/  IMAD.X R21, R22, 0x1, R94, P0 ;  /* 0x0000000116157824 */ /* 0x000fe200000e065e */
[----:B------:R-:W-:Y:S01]  /*3630*/  ISETP.LT.OR P0, PT, R23, 0x1, P4 ;  /* 0x000000011700780c */ /* 0x000fe20002701670 */
[----:B------:R-:W-:Y:S01]  /*3640*/  IMAD.MOV.U32 R0, RZ, RZ, 0x40 ;  /* 0x00000040ff007424 */ /* 0x000fe200078e00ff */
[----:B------:R-:W-:-:S02]  /*3650*/  @P1 IADD3 R164, R165, -0x20, RZ ;  /* 0xffffffe0a5a41810 */ /* 0x000fc40007ffe0ff */
[----:B------:R-:W-:Y:S02]  /*3660*/  IADD3 R18, P1, R3, R98, RZ ;  /* 0x0000006203127210 */ /* 0x000fe40007f3e0ff */
[----:B------:R-:W-:Y:S02]  /*3670*/  ISETP.LT.OR P4, PT, R23, 0x21, P4 ;  /* 0x000000211700780c */ /* 0x000fe40002781670 */
[----:B------:R-:W-:Y:S01]  /*3680*/  SEL R0, R0, 0xffffffc0, !P2 ;  /* 0xffffffc000007807 */ /* 0x000fe20005000000 */
[----:B------:R-:W-:-:S04]  /*3690*/  DEPBAR.LE SB0, 0x1 ;  /* 0x000080400000791a */ /* 0x000fc80000000000 */
[----:B------:R-:W-:-:S04]  /*36a0*/  DEPBAR.LE SB0, 0x0 ;  /* 0x000080000000791a */ /* 0x000fc80000000000 */
[----:B------:R-:W-:Y:S01]  /*36b0*/  BAR.SYNC.DEFER_BLOCKING 0x0 ;  /* 0x0000000000007b1d */ /* 0x000fe20000010000 */
[----:B------:R-:W-:Y:S01]  /*36c0*/  IMAD.X R19, R22, 0x1, R93, P1 ;  /* 0x0000000116137824 */ /* 0x000fe200008e065d */
[----:B------:R-:W-:Y:S01]  /*36d0*/  ISETP.GE.AND P1, PT, R192, c[0x0][0x1d4], PT ;  /* 0x00007500c0007a0c */ /* 0x000fe20003f26270 */
[----:B------:R-:W-:Y:S01]  /*36e0*/  IMAD.IADD R167, R165, 0x1, R0 ;  /* 0x00000001a5a77824 */ /* 0x000fe200078e0200 */
[----:B------:R-:W-:Y:S02]  /*36f0*/  ISETP.GT.AND P5, PT, R196, 0x3f, PT ;  /* 0x0000003fc400780c */ /* 0x000fe40003fa4270 */
[----:B--2---:R-:W-:Y:S04]  /*3700*/  LDSM.16.M88.4 R4, [R173] ;  /* 0x00000000ad04783b */ /* 0x004fe80000000200 */
[----:B------:R-:W1:Y:S04]  /*3710*/  LDSM.16.M88.4 R32, [R165+0x800] ;  /* 0x00080000a520783b */ /* 0x000e680000000200 */
[----:B------:R-:W-:Y:S04]  /*3720*/  LDSM.16.M88.4 R40, [R165+0x1000] ;  /* 0x00100000a528783b */ /* 0x000fe80000000200 */
[----:B------:R-:W2:Y:S04]  /*3730*/  LDSM.16.M88.4 R28, [R165] ;  /* 0x00000000a51c783b */ /* 0x000ea80000000200 */
[----:B------:R-:W3:Y:S04]  /*3740*/  LDSM.16.M88.4 R52, [R165+0x1800] ;  /* 0x00180000a534783b */ /* 0x000ee80000000200 */
[----:B------:R-:W-:Y:S04]  /*3750*/  LDSM.16.M88.4 R8, [R174] ;  /* 0x00000000ae08783b */ /* 0x000fe80000000200 */
[----:B------:R-:W-:Y:S04]  /*3760*/  LDSM.16.M88.4 R48, [R164] ;  /* 0x00000000a430783b */ /* 0x000fe80000000200 */
[----:B------:R-:W4:Y:S04]  /*3770*/  LDSM.16.M88.4 R44, [R164+0x800] ;  /* 0x00080000a42c783b */ /* 0x000f280000000200 */
[----:B------:R-:W5:Y:S04]  /*3780*/  LDSM.16.M88.4 R60, [R164+0x1000] ;  /* 0x00100000a43c783b */ /* 0x000f680000000200 */
        /* <DEDUP_REMOVED lines=8> */
[----:B--2---:R-:W-:Y:S02]  /*3810*/  HMMA.16816.F32.BF16 R36, R4, R28, RZ ;  /* 0x0000001c0424723c */ /* 0x004fe400000418ff */
[----:B------:R1:W-:Y:S01]  /*3820*/  LDGSTS.E.BYPASS.LTC128B.128 [R179+0x2100], [R14.64], !P0 ;  /* 0x021000000eb37fae */ /* 0x0003e2000c101d48 */
[----:B------:R-:W-:-:S05]  /*3830*/  ISETP.LT.OR P0, PT, R23, 0x1, P1 ;  /* 0x000000011700780c */ /* 0x000fca0000f01670 */
[C---:B------:R-:W-:Y:S08]  /*3840*/  HMMA.16816.F32.BF16 R28, R4.reuse, R30, RZ ;  /* 0x0000001e041c723c */ /* 0x040ff000000418ff */
[----:B------:R1:W-:Y:S01]  /*3850*/  LDGSTS.E.BYPASS.LTC128B.128 [R179+0x4100], [R12.64], !P0 ;  /* 0x041000000cb37fae */ /* 0x0003e2000c101d48 */
[----:B------:R-:W-:Y:S01]  /*3860*/  IADD3 R2, P0, R3, R100, RZ ;  /* 0x0000006403027210 */ /* 0x000fe20007f1e0ff */
[C---:B---3--:R-:W-:Y:S02]  /*3870*/  HMMA.16816.F32.BF16 R56, R4.reuse, R52, RZ ;  /* 0x000000340438723c */ /* 0x048fe400000418ff */
[----:B------:R2:W-:Y:S02]  /*3880*/  LDGSTS.E.BYPASS.LTC128B.128 [R179+0x1100], [R18.64], !P4 ;  /* 0x0110000012b37fae */ /* 0x0005e4000e101d48 */
[----:B------:R-:W-:Y:S01]  /*3890*/  IMAD.X R3, R22, 0x1, R95, P0 ;  /* 0x0000000116037824 */ /* 0x000fe200000e065f */
[----:B------:R-:W-:Y:S01]  /*38a0*/  ISETP.LT.OR P0, PT, R23, 0x21, P1 ;  /* 0x000000211700780c */ /* 0x000fe20000f01670 */
[----:B------:R3:W-:Y:S02]  /*38b0*/  LDGSTS.E.BYPASS.LTC128B.128 [R179+0x3100], [R20.64], !P3 ;  /* 0x0310000014b37fae */ /* 0x0007e4000d901d48 */
[----:B------:R-:W-:Y:S08]  /*38c0*/  HMMA.16816.F32.BF16 R52, R4, R54, RZ ;  /* 0x000000360434723c */ /* 0x000ff000000418ff */
[----:B----4-:R-:W-:Y:S02]  /*38d0*/  HMMA.16816.F32.BF16 R64, R8, R44, R24 ;  /* 0x0000002c0840723c */ /* 0x010fe40000041818 */
[----:B------:R4:W-:Y:S01]  /*38e0*/  LDGSTS.E.BYPASS.LTC128B.128 [R179+0x5100], [R2.64], !P0 ;  /* 0x0510000002b37fae */ /* 0x0009e2000c101d48 */
[----:B------:R-:W-:-:S03]  /*38f0*/  ISETP.GT.AND P0, PT, R97, R193, PT ;  /* 0x000000c16100720c */ /* 0x000fc60003f04270 */
[----:B------:R-:W-:Y:S02]  /*3900*/  LDSM.16.M88.4 R24, [R167] ;  /* 0x00000000a718783b */ /* 0x000fe40000000200 */
[----:B------:R-:W-:Y:S02]  /*3910*/  HMMA.16816.F32.BF16 R72, R8, R48, R36 ;  /* 0x000000300848723c */ /* 0x000fe40000041824 */
[----:B------:R-:W-:Y:S04]  /*3920*/  LDSM.16.M88.4 R84, [R165+0x3800] ;  /* 0x00380000a554783b */ /* 0x000fe80000000200 */
[----:B--2---:R-:W-:Y:S02]  /*3930*/  LDSM.16.M88.4 R16, [R167+0x1000] ;  /* 0x00100000a710783b */ /* 0x004fe40000000200 */
[C---:B-1----:R-:W-:Y:S02]  /*3940*/  HMMA.16816.F32.BF16 R12, R4.reuse, R34, RZ ;  /* 0x00000022040c723c */ /* 0x042fe400000418ff */
[----:B---3--:R-:W-:Y:S04]  /*3950*/  LDSM.16.M88.4 R20, [R167+0x800] ;  /* 0x00080000a714783b */ /* 0x008fe80000000200 */
[----:B------:R-:W0:Y:S02]  /*3960*/  LDGDEPBAR ;  /* 0x00000000000079af */ /* 0x000e240000000000 */
[----:B------:R-:W-:Y:S01]  /*3970*/  HMMA.16816.F32.BF16 R32, R4, R40, RZ ;  /* 0x000000280420723c */ /* 0x000fe200000418ff */
[----:B----4-:R-:W-:-:S07]  /*3980*/  IADD3 R2, R164, 0x4000, RZ ;  /* 0x00004000a4027810 */ /* 0x010fce0007ffe0ff */
[----:B------:R-:W-:Y:S01]  /*3990*/  HMMA.16816.F32.BF16 R40, R4, R42, RZ ;  /* 0x0000002a0428723c */ /* 0x000fe200000418ff */
[----:B------:R-:W1:Y:S01]  /*39a0*/  LDSM.16.M88.4 R4, [R176] ;  /* 0x00000000b004783b */ /* 0x000e620000000200 */
[----:B------:R-:W-:-:S05]  /*39b0*/  IMAD.IADD R166, R2, 0x1, R0 ;  /* 0x0000000102a67824 */ /* 0x000fca00078e0200 */
[----:B------:R-:W-:Y:S01]  /*39c0*/  LDSM.16.M88.4 R80, [R166+-0x3000] ;  /* 0xffd00000a650783b */ /* 0x000fe20000000200 */
[C---:B------:R-:W-:Y:S03]  /*39d0*/  HMMA.16816.F32.BF16 R44, R8.reuse, R46, R12 ;  /* 0x0000002e082c723c */ /* 0x040fe6000004180c */
[----:B------:R-:W-:Y:S05]  /*39e0*/  LDSM.16.M88.4 R88, [R166+-0x2800] ;  /* 0xffd80000a658783b */ /* 0x000fea0000000200 */
[C---:B------:R-:W-:Y:S08]  /*39f0*/  HMMA.16816.F32.BF16 R68, R8.reuse, R50, R28 ;  /* 0x000000320844723c */ /* 0x040ff0000004181c */
[C---:B-----5:R-:W-:Y:S01]  /*3a00*/  HMMA.16816.F32.BF16 R12, R8.reuse, R62, R40 ;  /* 0x0000003e080c723c */ /* 0x060fe20000041828 */
[----:B------:R-:W2:Y:S07]  /*3a10*/  LDSM.16.M88.4 R40, [R167+0x1800] ;  /* 0x00180000a728783b */ /* 0x000eae0000000200 */
[C---:B------:R-:W-:Y:S01]  /*3a20*/  HMMA.16816.F32.BF16 R36, R8.reuse, R60, R32 ;  /* 0x0000003c0824723c */ /* 0x040fe20000041820 */
[----:B------:R-:W-:Y:S07]  /*3a30*/  LDSM.16.M88.4 R60, [R166+-0x4000] ;  /* 0xffc00000a63c783b */ /* 0x000fee0000000200 */
[C---:B------:R-:W-:Y:S08]  /*3a40*/  HMMA.16816.F32.BF16 R32, R8.reuse, R76, R56 ;  /* 0x0000004c0820723c */ /* 0x040ff00000041838 */
[----:B------:R-:W-:Y:S01]  /*3a50*/  HMMA.16816.F32.BF16 R28, R8, R78, R52 ;  /* 0x0000004e081c723c */ /* 0x000fe20000041834 */
[----:B------:R-:W3:Y:S04]  /*3a60*/  LDSM.16.M88.4 R8, [R175] ;  /* 0x00000000af08783b */ /* 0x000ee80000000200 */
[----:B------:R-:W4:Y:S03]  /*3a70*/  LDSM.16.M88.4 R76, [R166+-0x3800] ;  /* 0xffc80000a64c783b */ /* 0x000f260000000200 */
[C---:B-1----:R-:W-:Y:S01]  /*3a80*/  HMMA.16816.F32.BF16 R48, R4.reuse, R24, R72 ;  /* 0x000000180430723c */ /* 0x042fe20000041848 */
[----:B------:R-:W-:Y:S07]  /*3a90*/  LDSM.16.M88.4 R72, [R164+0x3000] ;  /* 0x00300000a448783b */ /* 0x000fee0000000200 */
[C---:B------:R-:W-:Y:S01]  /*3aa0*/  HMMA.16816.F32.BF16 R52, R4.reuse, R26, R68 ;  /* 0x0000001a0434723c */ /* 0x040fe20000041844 */
[----:B------:R-:W-:Y:S07]  /*3ab0*/  LDSM.16.M88.4 R68, [R165+0x3000] ;  /* 0x00300000a544783b */ /* 0x000fee0000000200 */
[C---:B------:R-:W-:Y:S01]  /*3ac0*/  HMMA.16816.F32.BF16 R56, R4.reuse, R20, R64 ;  /* 0x000000140438723c */ /* 0x040fe20000041840 */
[----:B------:R-:W-:Y:S07]  /*3ad0*/  LDSM.16.M88.4 R64, [R165+0x2800] ;  /* 0x00280000a540783b */ /* 0x000fee0000000200 */
[C---:B------:R-:W-:Y:S08]  /*3ae0*/  HMMA.16816.F32.BF16 R44, R4.reuse, R22, R44 ;  /* 0x00000016042c723c */ /* 0x040ff0000004182c */
[C---:B------:R-:W-:Y:S08]  /*3af0*/  HMMA.16816.F32.BF16 R36, R4.reuse, R16, R36 ;  /* 0x000000100424723c */ /* 0x040ff00000041824 */
[C---:B------:R-:W-:Y:S08]  /*3b00*/  HMMA.16816.F32.BF16 R20, R4.reuse, R18, R12 ;  /* 0x000000120414723c */ /* 0x040ff0000004180c */
[C---:B--2---:R-:W-:Y:S08]  /*3b10*/  HMMA.16816.F32.BF16 R16, R4.reuse, R40, R32 ;  /* 0x000000280410723c */ /* 0x044ff00000041820 */
[----:B------:R-:W-:Y:S01]  /*3b20*/  HMMA.16816.F32.BF16 R12, R4, R42, R28 ;  /* 0x0000002a040c723c */ /* 0x000fe2000004181c */
[----:B------:R-:W-:Y:S04]  /*3b30*/  LDSM.16.M88.4 R4, [R173+0x4000] ;  /* 0x00400000ad04783b */ /* 0x000fe80000000200 */
[----:B------:R-:W1:Y:S03]  /*3b40*/  LDSM.16.M88.4 R28, [R165+0x2000] ;  /* 0x00200000a51c783b */ /* 0x000e660000000200 */
[C---:B---3--:R-:W-:Y:S01]  /*3b50*/  HMMA.16816.F32.BF16 R24, R8.reuse, R60, R48 ;  /* 0x0000003c0818723c */ /* 0x048fe20000041830 */
[----:B------:R-:W-:Y:S07]  /*3b60*/  LDSM.16.M88.4 R48, [R164+0x2000] ;  /* 0x00200000a430783b */ /* 0x000fee0000000200 */
[C---:B------:R-:W-:Y:S01]  /*3b70*/  HMMA.16816.F32.BF16 R32, R8.reuse, R62, R52 ;  /* 0x0000003e0820723c */ /* 0x040fe20000041834 */
[----:B------:R-:W-:Y:S07]  /*3b80*/  LDSM.16.M88.4 R60, [R164+0x2800] ;  /* 0x00280000a43c783b */ /* 0x000fee0000000200 */
[C---:B----4-:R-:W-:Y:S01]  /*3b90*/  HMMA.16816.F32.BF16 R40, R8.reuse, R76, R56 ;  /* 0x0000004c0828723c */ /* 0x050fe20000041838 */
[----:B------:R-:W-:Y:S07]  /*3ba0*/  LDSM.16.M88.4 R56, [R167+0x2800] ;  /* 0x00280000a738783b */ /* 0x000fee0000000200 */
[C---:B------:R-:W-:Y:S01]  /*3bb0*/  HMMA.16816.F32.BF16 R44, R8.reuse, R78, R44 ;  /* 0x0000004e082c723c */ /* 0x040fe2000004182c */
[----:B------:R-:W-:Y:S07]  /*3bc0*/  LDSM.16.M88.4 R76, [R167+0x3800] ;  /* 0x00380000a74c783b */ /* 0x000fee0000000200 */
[C---:B------:R-:W-:Y:S08]  /*3bd0*/  HMMA.16816.F32.BF16 R52, R8.reuse, R80, R36 ;  /* 0x000000500834723c */ /* 0x040ff00000041824 */
[C---:B------:R-:W-:Y:S01]  /*3be0*/  HMMA.16816.F32.BF16 R36, R8.reuse, R82, R20 ;  /* 0x000000520824723c */ /* 0x040fe20000041814 */
[----:B------:R-:W-:Y:S07]  /*3bf0*/  LDSM.16.M88.4 R80, [R164+0x3800] ;  /* 0x00380000a450783b */ /* 0x000fee0000000200 */
[C---:B------:R-:W-:Y:S08]  /*3c00*/  HMMA.16816.F32.BF16 R16, R8.reuse, R88, R16 ;  /* 0x000000580810723c */ /* 0x040ff00000041810 */
[----:B------:R-:W-:Y:S01]  /*3c10*/  HMMA.16816.F32.BF16 R12, R8, R90, R12 ;  /* 0x0000005a080c723c */ /* 0x000fe2000004180c */
[----:B------:R-:W2:Y:S07]  /*3c20*/  LDSM.16.M88.4 R8, [R174+0x4000] ;  /* 0x00400000ae08783b */ /* 0x000eae0000000200 */
[C---:B-1----:R-:W-:Y:S08]  /*3c30*/  HMMA.16816.F32.BF16 R20, R4.reuse, R28, R24 ;  /* 0x0000001c0414723c */ /* 0x042ff00000041818 */
[C---:B------:R-:W-:Y:S08]  /*3c40*/  HMMA.16816.F32.BF16 R28, R4.reuse, R30, R32 ;  /* 0x0000001e041c723c */ /* 0x040ff00000041820 */
[C---:B------:R-:W-:Y:S01]  /*3c50*/  HMMA.16816.F32.BF16 R32, R4.reuse, R64, R40 ;  /* 0x000000400420723c */ /* 0x040fe20000041828 */
[----:B------:R-:W-:Y:S07]  /*3c60*/  LDSM.16.M88.4 R40, [R167+0x2000] ;  /* 0x00200000a728783b */ /* 0x000fee0000000200 */
[C---:B------:R-:W-:Y:S01]  /*3c70*/  HMMA.16816.F32.BF16 R44, R4.reuse, R66, R44 ;  /* 0x00000042042c723c */ /* 0x040fe2000004182c */
[----:B------:R-:W-:Y:S07]  /*3c80*/  LDSM.16.M88.4 R64, [R166+-0x1800] ;  /* 0xffe80000a640783b */ /* 0x000fee0000000200 */
[C---:B------:R-:W-:Y:S08]  /*3c90*/  HMMA.16816.F32.BF16 R52, R4.reuse, R68, R52 ;  /* 0x000000440434723c */ /* 0x040ff00000041834 */
[C---:B------:R-:W-:Y:S01]  /*3ca0*/  HMMA.16816.F32.BF16 R36, R4.reuse, R70, R36 ;  /* 0x000000460424723c */ /* 0x040fe20000041824 */
[----:B------:R-:W-:Y:S07]  /*3cb0*/  LDSM.16.M88.4 R68, [R167+0x3000] ;  /* 0x00300000a744783b */ /* 0x000fee0000000200 */
[C---:B------:R-:W-:Y:S08]  /*3cc0*/  HMMA.16816.F32.BF16 R24, R4.reuse, R84, R16 ;  /* 0x000000540418723c */ /* 0x040ff00000041810 */
[----:B------:R-:W-:Y:S01]  /*3cd0*/  HMMA.16816.F32.BF16 R12, R4, R86, R12 ;  /* 0x00000056040c723c */ /* 0x000fe2000004180c */
[----:B------:R-:W1:Y:S04]  /*3ce0*/  LDSM.16.M88.4 R4, [R176+0x4000] ;  /* 0x00400000b004783b */ /* 0x000e680000000200 */
[----:B------:R-:W-:Y:S03]  /*3cf0*/  LDSM.16.M88.4 R84, [R166+-0x800] ;  /* 0xfff80000a654783b */ /* 0x000fe60000000200 */
[C---:B--2---:R-:W-:Y:S08]  /*3d00*/  HMMA.16816.F32.BF16 R20, R8.reuse, R48, R20 ;  /* 0x000000300814723c */ /* 0x044ff00000041814 */
[C---:B------:R-:W-:Y:S01]  /*3d10*/  HMMA.16816.F32.BF16 R16, R8.reuse, R50, R28 ;  /* 0x000000320810723c */ /* 0x040fe2000004181c */
[----:B------:R-:W-:Y:S07]  /*3d20*/  LDSM.16.M88.4 R48, [R166+-0x2000] ;  /* 0xffe00000a630783b */ /* 0x000fee0000000200 */
[C---:B------:R-:W-:Y:S08]  /*3d30*/  HMMA.16816.F32.BF16 R32, R8.reuse, R60, R32 ;  /* 0x0000003c0820723c */ /* 0x040ff00000041820 */
[C---:B------:R-:W-:Y:S01]  /*3d40*/  HMMA.16816.F32.BF16 R44, R8.reuse, R62, R44 ;  /* 0x0000003e082c723c */ /* 0x040fe2000004182c */
[----:B------:R-:W-:Y:S07]  /*3d50*/  LDSM.16.M88.4 R60, [R165+0x4000] ;  /* 0x00400000a53c783b */ /* 0x000fee0000000200 */
[C---:B------:R-:W-:Y:S08]  /*3d60*/  HMMA.16816.F32.BF16 R52, R8.reuse, R72, R52 ;  /* 0x000000480834723c */ /* 0x040ff00000041834 */
[C---:B------:R-:W-:Y:S01]  /*3d70*/  HMMA.16816.F32.BF16 R28, R8.reuse, R74, R36 ;  /* 0x0000004a081c723c */ /* 0x040fe20000041824 */
[----:B------:R-:W-:Y:S07]  /*3d80*/  LDSM.16.M88.4 R72, [R166+-0x1000] ;  /* 0xfff00000a648783b */ /* 0x000fee0000000200 */
[C---:B------:R-:W-:Y:S08]  /*3d90*/  HMMA.16816.F32.BF16 R24, R8.reuse, R80, R24 ;  /* 0x000000500818723c */ /* 0x040ff00000041818 */
[----:B------:R-:W-:Y:S01]  /*3da0*/  HMMA.16816.F32.BF16 R12, R8, R82, R12 ;  /* 0x00000052080c723c */ /* 0x000fe2000004180c */
[----:B------:R-:W2:Y:S04]  /*3db0*/  LDSM.16.M88.4 R8, [R175+0x4000] ;  /* 0x00400000af08783b */ /* 0x000ea80000000200 */
[----:B------:R-:W-:Y:S03]  /*3dc0*/  LDSM.16.M88.4 R80, [R165+0x5800] ;  /* 0x00580000a550783b */ /* 0x000fe60000000200 */
[C---:B-1----:R-:W-:Y:S08]  /*3dd0*/  HMMA.16816.F32.BF16 R20, R4.reuse, R40, R20 ;  /* 0x000000280414723c */ /* 0x042ff00000041814 */
[C---:B------:R-:W-:Y:S08]  /*3de0*/  HMMA.16816.F32.BF16 R16, R4.reuse, R42, R16 ;  /* 0x0000002a0410723c */ /* 0x040ff00000041810 */
[C---:B------:R-:W-:Y:S08]  /*3df0*/  HMMA.16816.F32.BF16 R32, R4.reuse, R56, R32 ;  /* 0x000000380420723c */ /* 0x040ff00000041820 */
[C---:B------:R-:W-:Y:S01]  /*3e00*/  HMMA.16816.F32.BF16 R44, R4.reuse, R58, R44 ;  /* 0x0000003a042c723c */ /* 0x040fe2000004182c */
[----:B------:R-:W-:Y:S07]  /*3e10*/  LDSM.16.M88.4 R56, [R164+0x4000] ;  /* 0x00400000a438783b */ /* 0x000fee0000000200 */
[C---:B------:R-:W-:Y:S08]  /*3e20*/  HMMA.16816.F32.BF16 R52, R4.reuse, R68, R52 ;  /* 0x000000440434723c */ /* 0x040ff00000041834 */
[C---:B------:R-:W-:Y:S01]  /*3e30*/  HMMA.16816.F32.BF16 R40, R4.reuse, R70, R28 ;  /* 0x000000460428723c */ /* 0x040fe2000004181c */
[----:B------:R-:W-:Y:S07]  /*3e40*/  LDSM.16.M88.4 R68, [R165+0x4800] ;  /* 0x00480000a544783b */ /* 0x000fee0000000200 */
[C---:B------:R-:W-:Y:S08]  /*3e50*/  HMMA.16816.F32.BF16 R36, R4.reuse, R76, R24 ;  /* 0x0000004c0424723c */ /* 0x040ff00000041818 */
[----:B------:R-:W-:Y:S01]  /*3e60*/  HMMA.16816.F32.BF16 R12, R4, R78, R12 ;  /* 0x0000004e040c723c */ /* 0x000fe2000004180c */
[----:B------:R-:W1:Y:S04]  /*3e70*/  LDSM.16.M88.4 R4, [R173+0x8000] ;  /* 0x00800000ad04783b */ /* 0x000e680000000200 */
[----:B------:R-:W3:Y:S03]  /*3e80*/  LDSM.16.M88.4 R76, [R165+0x5000] ;  /* 0x00500000a54c783b */ /* 0x000ee60000000200 */
[C---:B--2---:R-:W-:Y:S08]  /*3e90*/  HMMA.16816.F32.BF16 R28, R8.reuse, R48, R20 ;  /* 0x00000030081c723c */ /* 0x044ff00000041814 */
        /* <DEDUP_REMOVED lines=9> */
[----:B------:R-:W2:Y:S04]  /*3f30*/  LDSM.16.M88.4 R12, [R174+0x8000] ;  /* 0x00800000ae0c783b */ /* 0x000ea80000000200 */
[----:B------:R-:W4:Y:S03]  /*3f40*/  LDSM.16.M88.4 R84, [R164+0x5800] ;  /* 0x00580000a454783b */ /* 0x000f260000000200 */
[C---:B-1----:R-:W-:Y:S08]  /*3f50*/  HMMA.16816.F32.BF16 R40, R4.reuse, R60, R28 ;  /* 0x0000003c0428723c */ /* 0x042ff0000004181c */
[C---:B------:R-:W-:Y:S08]  /*3f60*/  HMMA.16816.F32.BF16 R32, R4.reuse, R68, R20 ;  /* 0x000000440420723c */ /* 0x040ff00000041814 */
[C---:B------:R-:W-:Y:S01]  /*3f70*/  HMMA.16816.F32.BF16 R36, R4.reuse, R62, R24 ;  /* 0x0000003e0424723c */ /* 0x040fe20000041818 */
[----:B------:R-:W-:Y:S07]  /*3f80*/  LDSM.16.M88.4 R60, [R167+0x4000] ;  /* 0x00400000a73c783b */ /* 0x000fee0000000200 */
[C---:B------:R-:W-:Y:S01]  /*3f90*/  HMMA.16816.F32.BF16 R28, R4.reuse, R70, R16 ;  /* 0x00000046041c723c */ /* 0x040fe20000041810 */
[----:B------:R-:W-:Y:S07]  /*3fa0*/  LDSM.16.M88.4 R68, [R167+0x4800] ;  /* 0x00480000a744783b */ /* 0x000fee0000000200 */
[C---:B---3--:R-:W-:Y:S01]  /*3fb0*/  HMMA.16816.F32.BF16 R24, R4.reuse, R76, R52 ;  /* 0x0000004c0418723c */ /* 0x048fe20000041834 */
[----:B------:R-:W-:Y:S07]  /*3fc0*/  LDSM.16.M88.4 R52, [R166+0x800] ;  /* 0x00080000a634783b */ /* 0x000fee0000000200 */
[C---:B------:R-:W-:Y:S01]  /*3fd0*/  HMMA.16816.F32.BF16 R20, R4.reuse, R78, R48 ;  /* 0x0000004e0414723c */ /* 0x040fe20000041830 */
[----:B------:R-:W-:Y:S04]  /*3fe0*/  LDSM.16.M88.4 R76, [R167+0x5000] ;  /* 0x00500000a74c783b */ /* 0x000fe80000000200 */
[----:B------:R-:W-:Y:S03]  /*3ff0*/  LDSM.16.M88.4 R48, [R166+0x1000] ;  /* 0x00100000a630783b */ /* 0x000fe60000000200 */
[C---:B------:R-:W-:Y:S01]  /*4000*/  HMMA.16816.F32.BF16 R16, R4.reuse, R80, R44 ;  /* 0x000000500410723c */ /* 0x040fe2000004182c */
[----:B------:R-:W-:Y:S07]  /*4010*/  LDSM.16.M88.4 R44, [R166+0x1800] ;  /* 0x00180000a62c783b */ /* 0x000fee0000000200 */
[----:B------:R-:W-:Y:S01]  /*4020*/  HMMA.16816.F32.BF16 R4, R4, R82, R8 ;  /* 0x000000520404723c */ /* 0x000fe20000041808 */
[----:B------:R-:W1:Y:S04]  /*4030*/  LDSM.16.M88.4 R8, [R176+0x8000] ;  /* 0x00800000b008783b */ /* 0x000e680000000200 */
[----:B------:R-:W3:Y:S03]  /*4040*/  LDSM.16.M88.4 R80, [R167+0x5800] ;  /* 0x00580000a750783b */ /* 0x000ee60000000200 */
[C---:B--2---:R-:W-:Y:S08]  /*4050*/  HMMA.16816.F32.BF16 R32, R12.reuse, R64, R32 ;  /* 0x000000400c20723c */ /* 0x044ff00000041820 */
[C---:B------:R-:W-:Y:S08]  /*4060*/  HMMA.16816.F32.BF16 R28, R12.reuse, R66, R28 ;  /* 0x000000420c1c723c */ /* 0x040ff0000004181c */
[C---:B------:R-:W-:Y:S08]  /*4070*/  HMMA.16816.F32.BF16 R24, R12.reuse, R72, R24 ;  /* 0x000000480c18723c */ /* 0x040ff00000041818 */
[C---:B------:R-:W-:Y:S08]  /*4080*/  HMMA.16816.F32.BF16 R40, R12.reuse, R56, R40 ;  /* 0x000000380c28723c */ /* 0x040ff00000041828 */
[C---:B------:R-:W-:Y:S01]  /*4090*/  HMMA.16816.F32.BF16 R36, R12.reuse, R58, R36 ;  /* 0x0000003a0c24723c */ /* 0x040fe20000041824 */
[----:B------:R-:W-:Y:S07]  /*40a0*/  LDSM.16.M88.4 R56, [R166] ;  /* 0x00000000a638783b */ /* 0x000fee0000000200 */
[C---:B------:R-:W-:Y:S08]  /*40b0*/  HMMA.16816.F32.BF16 R20, R12.reuse, R74, R20 ;  /* 0x0000004a0c14723c */ /* 0x040ff00000041814 */
[C---:B----4-:R-:W-:Y:S08]  /*40c0*/  HMMA.16816.F32.BF16 R16, R12.reuse, R84, R16 ;  /* 0x000000540c10723c */ /* 0x050ff00000041810 */
[----:B------:R-:W-:Y:S01]  /*40d0*/  HMMA.16816.F32.BF16 R12, R12, R86, R4 ;  /* 0x000000560c0c723c */ /* 0x000fe20000041804 */
[----:B------:R-:W2:Y:S01]  /*40e0*/  LDSM.16.M88.4 R4, [R175+0x8000] ;  /* 0x00800000af04783b */ /* 0x000ea20000000200 */
[----:B------:R-:W-:-:S06]  /*40f0*/  DEPBAR.LE SB0, 0x0 ;  /* 0x000080000000791a */ /* 0x000fcc0000000000 */
[C---:B-1----:R-:W-:Y:S08]  /*4100*/  HMMA.16816.F32.BF16 R32, R8.reuse, R68, R32 ;  /* 0x000000440820723c */ /* 0x042ff00000041820 */
[C---:B------:R-:W-:Y:S08]  /*4110*/  HMMA.16816.F32.BF16 R28, R8.reuse, R70, R28 ;  /* 0x00000046081c723c */ /* 0x040ff0000004181c */
[C---:B------:R-:W-:Y:S08]  /*4120*/  HMMA.16816.F32.BF16 R24, R8.reuse, R76, R24 ;  /* 0x0000004c0818723c */ /* 0x040ff00000041818 */
[C---:B------:R-:W-:Y:S08]  /*4130*/  HMMA.16816.F32.BF16 R40, R8.reuse, R60, R40 ;  /* 0x0000003c0828723c */ /* 0x040ff00000041828 */
[C---:B------:R-:W-:Y:S08]  /*4140*/  HMMA.16816.F32.BF16 R36, R8.reuse, R62, R36 ;  /* 0x0000003e0824723c */ /* 0x040ff00000041824 */
[C---:B------:R-:W-:Y:S08]  /*4150*/  HMMA.16816.F32.BF16 R20, R8.reuse, R78, R20 ;  /* 0x0000004e0814723c */ /* 0x040ff00000041814 */
[C---:B---3--:R-:W-:Y:S08]  /*4160*/  HMMA.16816.F32.BF16 R16, R8.reuse, R80, R16 ;  /* 0x000000500810723c */ /* 0x048ff00000041810 */
[----:B------:R-:W-:Y:S08]  /*4170*/  HMMA.16816.F32.BF16 R8, R8, R82, R12 ;  /* 0x000000520808723c */ /* 0x000ff0000004180c */
[C---:B--2---:R-:W-:Y:S08]  /*4180*/  HMMA.16816.F32.BF16 R32, R4.reuse, R52, R32 ;  /* 0x000000340420723c */ /* 0x044ff00000041820 */
        /* <DEDUP_REMOVED lines=10> */
[----:B------:R-:W-:Y:S01]  /*4230*/  IADD3 R2, R196, R92, R200 ;  /* 0x0000005cc4027210 */ /* 0x000fe20007ffe0c8 */
[----:B------:R-:W-:-:S03]  /*4240*/  IMAD.MOV.U32 R180, RZ, RZ, RZ ;  /* 0x000000ffffb47224 */ /* 0x000fc600078e00ff */
[----:B------:R-:W-:-:S05]  /*4250*/  IADD3 R2, R2, -0x40, RZ ;  /* 0xffffffc002027810 */ /* 0x000fca0007ffe0ff */
        /* <DEDUP_REMOVED lines=25> */
.L_x_632:
[----:B------:R-:W-:Y:S05]  /*43f0*/  BRA.DIV ~URZ, `(.L_x_485) ;  /* 0x000117f27f007947 */ /* 0x000fea000b800000 */
[----:B------:R-:W3:Y:S01]  /*4400*/  SHFL.IDX PT, R0, R12, RZ, 0x181f ;  /* 0x00181fff0c007589 */ /* 0x000ee200000e0000 */
[----:B------:R-:W-:-:S04]  /*4410*/  ISETP.GE.AND P2, PT, R182, c[0x0][0x1d4], PT ;  /* 0x00007500b6007a0c */ /* 0x000fc80003f46270 */
[----:B------:R-:W-:Y:S02]  /*4420*/  SEL R11, RZ, 0x10, P2 ;  /* 0x00000010ff0b7807 */ /* 0x000fe40001000000 */
[C---:B---3--:R-:W-:Y:S02]  /*4430*/  IADD3 R6, P0, R0.reuse, R98, RZ ;  /* 0x0000006200067210 */ /* 0x048fe40007f1e0ff */
[----:B------:R-:W-:-:S03]  /*4440*/  IADD3 R2, P1, R0, R99, RZ ;  /* 0x0000006300027210 */ /* 0x000fc60007f3e0ff */
[----:B--2---:R-:W-:Y:S01]  /*4450*/  IMAD.X R7, R4, 0x1, R93, P0 ;  /* 0x0000000104077824 */ /* 0x004fe200000e065d */
[----:B------:R-:W-:Y:S01]  /*4460*/  IADD3 R8, P0, R0, R100, RZ ;  /* 0x0000006400087210 */ /* 0x000fe20007f1e0ff */
[C---:B------:R-:W-:Y:S01]  /*4470*/  IMAD.X R3, R4.reuse, 0x1, R94, P1 ;  /* 0x0000000104037824 */ /* 0x040fe200008e065e */
[----:B------:R-:W-:Y:S01]  /*4480*/  ISETP.GE.AND P1, PT, R191, c[0x0][0x1d4], PT ;  /* 0x00007500bf007a0c */ /* 0x000fe20003f26270 */
[----:B------:R-:W2:Y:S02]  /*4490*/  SHFL.IDX PT, R0, R12, 0x1, 0x181f ;  /* 0x00381f000c007f89 */ /* 0x000ea400000e0000 */
[----:B------:R-:W-:Y:S01]  /*44a0*/  IMAD.X R9, R4, 0x1, R95, P0 ;  /* 0x0000000104097824 */ /* 0x000fe200000e065f */
[----:B------:R-:W-:Y:S01]  /*44b0*/  ISETP.GE.AND P0, PT, R192, c[0x0][0x1d4], PT ;  /* 0x00007500c0007a0c */ /* 0x000fe20003f06270 */
[----:B------:R-:W-:Y:S01]  /*44c0*/  @!PT LDS RZ, [RZ] ;  /* 0x00000000fffff984 */ /* 0x000fe20000000800 */
[----:B------:R3:W-:Y:S01]  /*44d0*/  LDGSTS.E.BYPASS.LTC128B.128 [R179+0x6100], [R6.64], !P2 ;  /* 0x0610000006b37fae */ /* 0x0007e2000d101d48 */
[----:B------:R-:W-:-:S03]  /*44e0*/  SEL R10, RZ, 0x10, P1 ;  /* 0x00000010ff0a7807 */ /* 0x000fc60000800000 */
[----:B------:R4:W1:Y:S04]  /*44f0*/  SHFL.IDX PT, R4, R5, 0x1, 0x181f ;  /* 0x00381f0005047f89 */ /* 0x00086800000e0000 */
[----:B------:R3:W-:Y:S04]  /*4500*/  LDGSTS.E.BYPASS.LTC128B.128 [R179+0x8100], [R2.64], !P1 ;  /* 0x0810000002b37fae */ /* 0x0007e8000c901d48 */
[----:B------:R3:W-:Y:S01]  /*4510*/  LDGSTS.E.BYPASS.LTC128B.128 [R179+0xa100], [R8.64], !P0 ;  /* 0x0a10000008b37fae */ /* 0x0007e2000c101d48 */
[----:B-1--4-:R-:W-:-:S03]  /*4520*/  SEL R5, RZ, 0x10, P0 ;  /* 0x00000010ff057807 */ /* 0x012fc60000000000 */
.L_x_633:
[----:B--23--:R-:W-:Y:S02]  /*4530*/  IADD3 R2, -R11, 0x10, RZ ;  /* 0x000000100b027810 */ /* 0x00cfe40007ffe1ff */
[----:B------:R-:W-:-:S02]  /*4540*/  IADD3 R3, -R10, 0x10, RZ ;  /* 0x000000100a037810 */ /* 0x000fc40007ffe1ff */
[----:B------:R-:W-:Y:S02]  /*4550*/  LOP3.LUT R2, R2, 0xf, RZ, 0xc0, !PT ;  /* 0x0000000f02027812 */ /* 0x000fe400078ec0ff */
[----:B------:R-:W-:Y:S02]  /*4560*/  ISETP.NE.U32.AND P2, PT, R11, RZ, PT ;  /* 0x000000ff0b00720c */ /* 0x000fe40003f45070 */
[----:B------:R-:W-:Y:S02]  /*4570*/  IADD3 R8, P1, P0, R2, R0, R98 ;  /* 0x0000000002087210 */ /* 0x000fe4000783e062 */
[----:B------:R-:W-:Y:S02]  /*4580*/  LOP3.LUT R2, R3, 0xf, RZ, 0xc0, !PT ;  /* 0x0000000f03027812 */ /* 0x000fe400078ec0ff */
[----:B------:R-:W-:Y:S02]  /*4590*/  IADD3 R3, -R5, 0x10, RZ ;  /* 0x0000001005037810 */ /* 0x000fe40007ffe1ff */
[----:B------:R-:W-:-:S02]  /*45a0*/  IADD3.X R9, RZ, R4, R93, P1, P0 ;  /* 0x00000004ff097210 */ /* 0x000fc40000fe045d */
[----:B------:R-:W-:Y:S02]  /*45b0*/  IADD3 R6, P1, P0, R2, R0, R99 ;  /* 0x0000000002067210 */ /* 0x000fe4000783e063 */
[----:B------:R-:W-:Y:S01]  /*45c0*/  LOP3.LUT R2, R3, 0xf, RZ, 0xc0, !PT ;  /* 0x0000000f03027812 */ /* 0x000fe200078ec0ff */
[----:B------:R-:W-:Y:S01]  /*45d0*/  @!PT LDS RZ, [RZ] ;  /* 0x00000000fffff984 */ /* 0x000fe20000000800 */
[----:B------:R-:W-:Y:S01]  /*45e0*/  @!PT LDS RZ, [RZ] ;  /* 0x00000000fffff984 */ /* 0x000fe20000000800 */
[----:B------:R-:W-:Y:S01]  /*45f0*/  @!PT LDS RZ, [RZ] ;  /* 0x00000000fffff984 */ /* 0x000fe20000000800 */
[----:B------:R1:W-:Y:S01]  /*4600*/  LDGSTS.E.BYPASS.LTC128B.128.ZFILL [R179+0x7100], [R8.64], P2 ;  /* 0x0710000008b37fae */ /* 0x0003e20009141d48 */
[----:B------:R-:W-:Y:S02]  /*4610*/  IADD3.X R7, RZ, R4, R94, P1, P0 ;  /* 0x00000004ff077210 */ /* 0x000fe40000fe045e */
[----:B------:R-:W-:-:S04]  /*4620*/  IADD3 R2, P1, P0, R2, R0, R100 ;  /* 0x0000000002027210 */ /* 0x000fc8000783e064 */
[----:B------:R-:W-:Y:S02]  /*4630*/  IADD3.X R3, RZ, R4, R95, P1, P0 ;  /* 0x00000004ff037210 */ /* 0x000fe40000fe045f */
[----:B------:R-:W-:Y:S02]  /*4640*/  ISETP.NE.U32.AND P1, PT, R10, RZ, PT ;  /* 0x000000ff0a00720c */ /* 0x000fe40003f25070 */
[----:B------:R-:W-:-:S11]  /*4650*/  ISETP.NE.U32.AND P0, PT, R5, RZ, PT ;  /* 0x000000ff0500720c */ /* 0x000fd60003f05070 */
[----:B------:R1:W-:Y:S04]  /*4660*/  LDGSTS.E.BYPASS.LTC128B.128.ZFILL [R179+0x9100], [R6.64], P1 ;  /* 0x0910000006b37fae */ /* 0x0003e80008941d48 */
[----:B------:R1:W-:Y:S02]  /*4670*/  LDGSTS.E.BYPASS.LTC128B.128.ZFILL [R179+0xb100], [R2.64], P0 ;  /* 0x0b10000002b37fae */ /* 0x0003e40008141d48 */
.L_x_483:
[----:B------:R-:W-:Y:S05]  /*4680*/  BSYNC B0 ;  /* 0x0000000000007941 */ /* 0x000fea0003800000 */
.L_x_482:
[----:B------:R-:W-:Y:S01]  /*4690*/  IMAD.MOV.U32 R0, RZ, RZ, c[0x0][0x2c4] ;  /* 0x0000b100ff007624 */ /* 0x000fe200078e00ff */
[----:B------:R-:W-:Y:S01]  /*46a0*/  ULDC UR4, c[0x0][0x324] ;  /* 0x0000c90000047ab9 */ /* 0x000fe20000000800 */
[----:B-1----:R-:W-:Y:S01]  /*46b0*/  IADD3 R2, R194, 0x1, -R92 ;  /* 0x00000001c2027810 */ /* 0x002fe20007ffe85c */
[----:B------:R-:W-:Y:S01]  /*46c0*/  ULOP3.LUT UR4, URZ, UR4, URZ, 0x33, !UPT ;  /* 0x000000043f047292 */ /* 0x000fe2000f8e333f */
[----:B------:R-:W0:Y:S01]  /*46d0*/  LDGDEPBAR ;  /* 0x00000000000079af */ /* 0x000e220000000000 */
[----:B------:R-:W-:Y:S01]  /*46e0*/  ISETP.NE.AND P0, PT, R0, 0x1, PT ;  /* 0x000000010000780c */ /* 0x000fe20003f05270 */
[----:B------:R-:W-:-:S02]  /*46f0*/  IMAD.IADD R0, R211, 0x1, R210 ;  /* 0x00000001d3007824 */ /* 0x000fc400078e02d2 */
[----:B------:R-:W-:Y:S02]  /*4700*/  IMAD.IADD R8, R96, 0x1, -R198 ;  /* 0x0000000160087824 */ /* 0x000fe400078e0ac6 */
[----:B------:R-:W-:-:S08]  /*4710*/  IMAD.MOV.U32 R4, RZ, RZ, R0 ;  /* 0x000000ffff047224 */ /* 0x000fd000078e0000 */
[----:B------:R-:W-:Y:S01]  /*4720*/  @P0 IMAD.HI.U32 R3, R0, c[0x0][0x2c8], RZ ;  /* 0x0000b20000030a27 */ /* 0x000fe200078e00ff */
[----:B------:R-:W-:-:S04]  /*4730*/  IADD3 R0, -R195, R2, -R198 ;  /* 0x00000002c3007210 */ /* 0x000fc80007ffe9c6 */
[C---:B------:R-:W-:Y:S02]  /*4740*/  IADD3 R7, R0.reuse, UR4, RZ ;  /* 0x0000000400077c10 */ /* 0x040fe4000fffe0ff */
[----:B------:R-:W-:Y:S02]  /*4750*/  @P0 SHF.R.U32.HI R4, RZ, c[0x0][0x2cc], R3 ;  /* 0x0000b300ff040a19 */ /* 0x000fe40000011603 */
[----:B------:R-:W-:Y:S01]  /*4760*/  IADD3 R6, R0, c[0x0][0x328], RZ ;  /* 0x0000ca0000067a10 */ /* 0x000fe20007ffe0ff */
[----:B------:R-:W-:Y:S05]  /*4770*/  BRA.DIV ~URZ, `(.L_x_486) ;  /* 0x000116b27f007947 */ /* 0x000fea000b800000 */
[----:B------:R1:W2:Y:S02]  /*4780*/  SHFL.IDX PT, R3, R4, RZ, 0x1c1f ;  /* 0x001c1fff04037589 */ /* 0x0002a400000e0000 */
.L_x_634:
[----:B------:R-:W-:Y:S01]  /*4790*/  IMAD.MOV.U32 R0, RZ, RZ, c[0x0][0x32c] ;  /* 0x0000cb00ff007624 */ /* 0x000fe200078e00ff */
[----:B--2---:R-:W-:-:S04]  /*47a0*/  IADD3 R2, R6, R3, RZ ;  /* 0x0000000306027210 */ /* 0x004fc80007ffe0ff */
[----:B------:R-:W-:Y:S01]  /*47b0*/  ISETP.GE.AND P0, PT, R0, 0x1, PT ;  /* 0x000000010000780c */ /* 0x000fe20003f06270 */
[----:B------:R-:W-:Y:S01]  /*47c0*/  IMAD.IADD R0, R7, 0x1, R3 ;  /* 0x0000000107007824 */ /* 0x000fe200078e0203 */
[----:B------:R-:W-:-:S11]  /*47d0*/  IMNMX R2, R8, R2, PT ;  /* 0x0000000208027217 */ /* 0x000fd60003800200 */
[----:B------:R-:W-:Y:S05]  /*47e0*/  @!P0 BRA `(.L_x_487) ;  /* 0x0000015000008947 */ /* 0x000fea0003800000 */
[----:B------:R-:W-:Y:S01]  /*47f0*/  IADD3 R3, -R195, R194, R3 ;  /* 0x000000c2c3037210 */ /* 0x000fe20007ffe103 */
[----:B------:R-:W-:Y:S03]  /*4800*/  BSSY B0, `(.L_x_488) ;  /* 0x000000e000007945 */ /* 0x000fe60003800000 */
[----:B------:R-:W-:-:S13]  /*4810*/  ISETP.GT.AND P0, PT, R3, -0x1, PT ;  /* 0xffffffff0300780c */ /* 0x000fda0003f04270 */
[----:B------:R-:W-:Y:S05]  /*4820*/  @P0 BRA `(.L_x_489) ;  /* 0x0000007000000947 */ /* 0x000fea0003800000 */
[----:B------:R-:W-:Y:S01]  /*4830*/  IMAD.MOV.U32 R5, RZ, RZ, 0x1 ;  /* 0x00000001ff057424 */ /* 0x000fe200078e00ff */
[----:B------:R-:W-:-:S04]  /*4840*/  LOP3.LUT R3, RZ, R3, RZ, 0x33, !PT ;  /* 0x00000003ff037212 */ /* 0x000fc800078e33ff */
[----:B------:R-:W-:-:S13]  /*4850*/  ISETP.NE.AND P0, PT, R5, c[0x0][0x32c], PT ;  /* 0x0000cb0005007a0c */ /* 0x000fda0003f05270 */
[----:B------:R-:W-:-:S05]  /*4860*/  @P0 IMAD.HI.U32 R5, R3, c[0x0][0x330], RZ ;  /* 0x0000cc0003050a27 */ /* 0x000fca00078e00ff */
[----:B------:R-:W-:-:S04]  /*4870*/  @P0 SHF.R.U32.HI R3, RZ, c[0x0][0x334], R5 ;  /* 0x0000cd00ff030a19 */ /* 0x000fc80000011605 */
[----:B------:R-:W-:Y:S01]  /*4880*/  LOP3.LUT R3, RZ, R3, RZ, 0x33, !PT ;  /* 0x00000003ff037212 */ /* 0x000fe200078e33ff */
[----:B------:R-:W-:Y:S05]  /*4890*/  BRA `(.L_x_490) ;  /* 0x0000004000007947 */ /* 0x000fea0003800000 */
.L_x_489:
[----:B------:R-:W-:-:S04]  /*48a0*/  MOV R5, 0x1 ;  /* 0x0000000100057802 */ /* 0x000fc80000000f00 */
[----:B------:R-:W-:-:S13]  /*48b0*/  ISETP.NE.AND P0, PT, R5, c[0x0][0x32c], PT ;  /* 0x0000cb0005007a0c */ /* 0x000fda0003f05270 */
[----:B------:R-:W-:-:S05]  /*48c0*/  @P0 IMAD.HI.U32 R5, R3, c[0x0][0x330], RZ ;  /* 0x0000cc0003050a27 */ /* 0x000fca00078e00ff */
[----:B------:R-:W-:Y:S02]  /*48d0*/  @P0 SHF.R.U32.HI R3, RZ, c[0x0][0x334], R5 ;  /* 0x0000cd00ff030a19 */ /* 0x000fe40000011605 */
.L_x_490:
[----:B------:R-:W-:Y:S05]  /*48e0*/  BSYNC B0 ;  /* 0x0000000000007941 */ /* 0x000fea0003800000 */
.L_x_488:
[----:B------:R-:W-:-:S04]  /*48f0*/  IMAD R3, R3, c[0x0][0x32c], -R92 ;  /* 0x0000cb0003037a24 */ /* 0x000fc800078e0a5c */
[----:B------:R-:W-:-:S05]  /*4900*/  IMAD.IADD R3, R3, 0x1, -R198 ;  /* 0x0000000103037824 */ /* 0x000fca00078e0ac6 */
[----:B------:R-:W-:Y:S02]  /*4910*/  IADD3 R5, R3, c[0x0][0x32c], RZ ;  /* 0x0000cb0003057a10 */ /* 0x000fe40007ffe0ff */
[----:B------:R-:W-:Y:S02]  /*4920*/  IMNMX R0, R0, R3, !PT ;  /* 0x0000000300007217 */ /* 0x000fe40007800200 */
[----:B------:R-:W-:Y:S02]  /*4930*/  IMNMX R2, R2, R5, PT ;  /* 0x0000000502027217 */ /* 0x000fe40003800200 */
.L_x_487:
[----:B------:R-:W-:-:S04]  /*4940*/  ISETP.GT.AND P1, PT, R178, RZ, PT ;  /* 0x000000ffb200720c */ /* 0x000fc80003f24270 */
[C---:B------:R-:W-:Y:S02]  /*4950*/  ISETP.GT.AND P2, PT, R0.reuse, RZ, P1 ;  /* 0x000000ff0000720c */ /* 0x040fe40000f44270 */
[----:B------:R-:W-:Y:S02]  /*4960*/  ISETP.GT.AND P0, PT, R0, 0x1, P1 ;  /* 0x000000010000780c */ /* 0x000fe40000f04270 */
[C---:B------:R-:W-:Y:S02]  /*4970*/  ISETP.LT.OR P2, PT, R2.reuse, 0x1, P2 ;  /* 0x000000010200780c */ /* 0x040fe40001741670 */
[----:B------:R-:W-:Y:S02]  /*4980*/  ISETP.LT.OR P0, PT, R2, 0x2, P0 ;  /* 0x000000020200780c */ /* 0x000fe40000701670 */
[----:B------:R-:W-:Y:S02]  /*4990*/  FSEL R9, R40, -INF , !P2 ;  /* 0xff80000028097808 */ /* 0x000fe40005000000 */
[----:B------:R-:W-:-:S02]  /*49a0*/  FSEL R11, R41, -INF , !P0 ;  /* 0xff800000290b7808 */ /* 0x000fc40004000000 */
[C---:B------:R-:W-:Y:S02]  /*49b0*/  ISETP.GT.AND P2, PT, R0.reuse, 0x8, P1 ;  /* 0x000000080000780c */ /* 0x040fe40000f44270 */
        /* <DEDUP_REMOVED lines=40> */
[----:B------:R-:W-:Y:S01]  /*4c40*/  FSEL R112, R45, -INF , !P0 ;  /* 0xff8000002d707808 */ /* 0x000fe20004000000 */
[----:B------:R-:W-:Y:S06]  /*4c50*/  BRA.DIV ~URZ, `(.L_x_491) ;  /* 0x000112427f007947 */ /* 0x000fec000b800000 */
[----:B------:R2:W3:Y:S02]  /*4c60*/  SHFL.IDX PT, R3, R4, 0x1, 0x1c1f ;  /* 0x003c1f0004037f89 */ /* 0x0004e400000e0000 */
.L_x_635:
[----:B------:R-:W-:Y:S01]  /*4c70*/  IMAD.MOV.U32 R0, RZ, RZ, c[0x0][0x32c] ;  /* 0x0000cb00ff007624 */ /* 0x000fe200078e00ff */
[----:B---3--:R-:W-:-:S04]  /*4c80*/  IADD3 R2, R6, R3, RZ ;  /* 0x0000000306027210 */ /* 0x008fc80007ffe0ff */
        /* <DEDUP_REMOVED lines=8> */
[----:B-12---:R-:W-:Y:S01]  /*4d10*/  IMAD.MOV.U32 R4, RZ, RZ, 0x1 ;  /* 0x00000001ff047424 */ /* 0x006fe200078e00ff */
[----:B------:R-:W-:-:S04]  /*4d20*/  LOP3.LUT R3, RZ, R3, RZ, 0x33, !PT ;  /* 0x00000003ff037212 */ /* 0x000fc800078e33ff */
[----:B------:R-:W-:-:S13]  /*4d30*/  ISETP.NE.AND P0, PT, R4, c[0x0][0x32c], PT ;  /* 0x0000cb0004007a0c */ /* 0x000fda0003f05270 */
[----:B------:R-:W-:-:S05]  /*4d40*/  @P0 IMAD.HI.U32 R4, R3, c[0x0][0x330], RZ ;  /* 0x0000cc0003040a27 */ /* 0x000fca00078e00ff */
[----:B------:R-:W-:-:S04]  /*4d50*/  @P0 SHF.R.U32.HI R3, RZ, c[0x0][0x334], R4 ;  /* 0x0000cd00ff030a19 */ /* 0x000fc80000011604 */
[----:B------:R-:W-:Y:S01]  /*4d60*/  LOP3.LUT R3, RZ, R3, RZ, 0x33, !PT ;  /* 0x00000003ff037212 */ /* 0x000fe200078e33ff */
[----:B------:R-:W-:Y:S05]  /*4d70*/  BRA `(.L_x_495) ;  /* 0x0000004000007947 */ /* 0x000fea0003800000 */
.L_x_494:
[----:B-12---:R-:W-:-:S04]  /*4d80*/  MOV R4, 0x1 ;  /* 0x0000000100047802 */ /* 0x006fc80000000f00 */
[----:B------:R-:W-:-:S13]  /*4d90*/  ISETP.NE.AND P0, PT, R4, c[0x0][0x32c], PT ;  /* 0x0000cb0004007a0c */ /* 0x000fda0003f05270 */
[----:B------:R-:W-:-:S05]  /*4da0*/  @P0 IMAD.HI.U32 R4, R3, c[0x0][0x330], RZ ;  /* 0x0000cc0003040a27 */ /* 0x000fca00078e00ff */
[----:B------:R-:W-:Y:S02]  /*4db0*/  @P0 SHF.R.U32.HI R3, RZ, c[0x0][0x334], R4 ;  /* 0x0000cd00ff030a19 */ /* 0x000fe40000011604 */
.L_x_495:
[----:B------:R-:W-:Y:S05]  /*4dc0*/  BSYNC B0 ;  /* 0x0000000000007941 */ /* 0x000fea0003800000 */
.L_x_493:
[----:B------:R-:W-:-:S04]  /*4dd0*/  IMAD R3, R3, c[0x0][0x32c], -R92 ;  /* 0x0000cb0003037a24 */ /* 0x000fc800078e0a5c */
[----:B------:R-:W-:-:S05]  /*4de0*/  IMAD.IADD R3, R3, 0x1, -R198 ;  /* 0x0000000103037824 */ /* 0x000fca00078e0ac6 */
[----:B------:R-:W-:Y:S02]  /*4df0*/  IADD3 R4, R3, c[0x0][0x32c], RZ ;  /* 0x0000cb0003047a10 */ /* 0x000fe40007ffe0ff */
[----:B------:R-:W-:Y:S02]  /*4e00*/  IMNMX R0, R0, R3, !PT ;  /* 0x0000000300007217 */ /* 0x000fe40007800200 */
[----:B------:R-:W-:Y:S02]  /*4e10*/  IMNMX R2, R2, R4, PT ;  /* 0x0000000402027217 */ /* 0x000fe40003800200 */
.L_x_492:
[C---:B------:R-:W-:Y:S02]  /*4e20*/  ISETP.GT.AND P0, PT, R0.reuse, 0x1, P1 ;  /* 0x000000010000780c */ /* 0x040fe40000f04270 */
[----:B------:R-:W-:Y:S02]  /*4e30*/  ISETP.GT.AND P2, PT, R0, 0x8, P1 ;  /* 0x000000080000780c */ /* 0x000fe40000f44270 */
[C---:B------:R-:W-:Y:S02]  /*4e40*/  ISETP.LT.OR P0, PT, R2.reuse, 0x2, P0 ;  /* 0x000000020200780c */ /* 0x040fe40000701670 */
[----:B------:R-:W-:-:S02]  /*4e50*/  ISETP.LT.OR P2, PT, R2, 0x9, P2 ;  /* 0x000000090200780c */ /* 0x000fc40001741670 */
[----:B------:R-:W-:Y:S02]  /*4e60*/  FSEL R7, R43, -INF , !P0 ;  /* 0xff8000002b077808 */ /* 0x000fe40004000000 */
[----:B------:R-:W-:Y:S02]  /*4e70*/  ISETP.GT.AND P0, PT, R0, 0x9, P1 ;  /* 0x000000090000780c */ /* 0x000fe40000f04270 */
[----:B------:R-:W-:Y:S02]  /*4e80*/  FSEL R8, R38, -INF , !P2 ;  /* 0xff80000026087808 */ /* 0x000fe40005000000 */
[----:B------:R-:W-:Y:S02]  /*4e90*/  ISETP.LT.OR P0, PT, R2, 0xa, P0 ;  /* 0x0000000a0200780c */ /* 0x000fe40000701670 */
[----:B------:R-:W-:Y:S02]  /*4ea0*/  FMNMX.FTZ R3, R9, R11, !PT ;  /* 0x0000000b09037209 */ /* 0x000fe40007810000 */
[----:B------:R-:W-:-:S02]  /*4eb0*/  FSEL R10, R39, -INF , !P0 ;  /* 0xff800000270a7808 */ /* 0x000fc40004000000 */
[C---:B------:R-:W-:Y:S02]  /*4ec0*/  ISETP.GT.AND P0, PT, R0.reuse, 0x11, P1 ;  /* 0x000000110000780c */ /* 0x040fe40000f04270 */
[----:B------:R-:W-:Y:S02]  /*4ed0*/  ISETP.GT.AND P3, PT, R0, 0x10, P1 ;  /* 0x000000100000780c */ /* 0x000fe40000f64270 */
[----:B------:R-:W-:Y:S02]  /*4ee0*/  ISETP.LT.OR P2, PT, R2, 0x12, P0 ;  /* 0x000000120200780c */ /* 0x000fe40000741670 */
[C---:B------:R-:W-:Y:S02]  /*4ef0*/  ISETP.GT.AND P0, PT, R0.reuse, 0x18, P1 ;  /* 0x000000180000780c */ /* 0x040fe40000f04270 */
[----:B------:R-:W-:Y:S02]  /*4f00*/  FSEL R14, R35, -INF , !P2 ;  /* 0xff800000230e7808 */ /* 0x000fe40005000000 */
[----:B------:R-:W-:-:S02]  /*4f10*/  ISETP.GT.AND P2, PT, R0, RZ, P1 ;  /* 0x000000ff0000720c */ /* 0x000fc40000f44270 */
[C---:B------:R-:W-:Y:S02]  /*4f20*/  ISETP.LT.OR P0, PT, R2.reuse, 0x19, P0 ;  /* 0x000000190200780c */ /* 0x040fe40000701670 */
[----:B------:R-:W-:Y:S02]  /*4f30*/  ISETP.LT.OR P2, PT, R2, 0x1, P2 ;  /* 0x000000010200780c */ /* 0x000fe40001741670 */
[----:B------:R-:W-:Y:S02]  /*4f40*/  FMNMX.FTZ R3, R12, R3, !PT ;  /* 0x000000030c037209 */ /* 0x000fe40007810000 */
[----:B------:R-:W-:Y:S02]  /*4f50*/  FSEL R6, R42, -INF , !P2 ;  /* 0xff8000002a067808 */ /* 0x000fe40005000000 */
[----:B------:R-:W-:Y:S02]  /*4f60*/  ISETP.LT.OR P3, PT, R2, 0x11, P3 ;  /* 0x000000110200780c */ /* 0x000fe40001f61670 */
[----:B-12---:R-:W-:-:S02]  /*4f70*/  FMNMX.FTZ R4, R6, R7, !PT ;  /* 0x0000000706047209 */ /* 0x006fc40007810000 */
[----:B------:R-:W-:Y:S02]  /*4f80*/  FSEL R17, R54, -INF , !P0 ;  /* 0xff80000036117808 */ /* 0x000fe40004000000 */
[----:B------:R-:W-:Y:S02]  /*4f90*/  FMNMX.FTZ R4, R8, R4, !PT ;  /* 0x0000000408047209 */ /* 0x000fe40007810000 */
[----:B------:R-:W-:Y:S02]  /*4fa0*/  ISETP.GT.AND P0, PT, R0, 0x19, P1 ;  /* 0x000000190000780c */ /* 0x000fe40000f04270 */
[----:B------:R-:W-:Y:S02]  /*4fb0*/  FMNMX.FTZ R3, R15, R3, !PT ;  /* 0x000000030f037209 */ /* 0x000fe40007810000 */
[----:B------:R-:W-:Y:S02]  /*4fc0*/  FSEL R13, R34, -INF , !P3 ;  /* 0xff800000220d7808 */ /* 0x000fe40005800000 */
[----:B------:R-:W-:-:S02]  /*4fd0*/  FMNMX.FTZ R4, R10, R4, !PT ;  /* 0x000000040a047209 */ /* 0x000fc40007810000 */
[----:B------:R-:W-:Y:S02]  /*4fe0*/  ISETP.LT.OR P0, PT, R2, 0x1a, P0 ;  /* 0x0000001a0200780c */ /* 0x000fe40000701670 */
[----:B------:R-:W-:Y:S02]  /*4ff0*/  FMNMX.FTZ R3, R16, R3, !PT ;  /* 0x0000000310037209 */ /* 0x000fe40007810000 */
[----:B------:R-:W-:Y:S02]  /*5000*/  FMNMX.FTZ R4, R13, R4, !PT ;  /* 0x000000040d047209 */ /* 0x000fe40007810000 */
[----:B------:R-:W-:Y:S02]  /*5010*/  FSEL R24, R55, -INF , !P0 ;  /* 0xff80000037187808 */ /* 0x000fe40004000000 */
[C---:B------:R-:W-:Y:S02]  /*5020*/  ISETP.GT.AND P2, PT, R0.reuse, 0x20, P1 ;  /* 0x000000200000780c */ /* 0x040fe40000f44270 */
[----:B------:R-:W-:-:S02]  /*5030*/  ISETP.GT.AND P0, PT, R0, 0x21, P1 ;  /* 0x000000210000780c */ /* 0x000fc40000f04270 */
[----:B------:R-:W-:Y:S02]  /*5040*/  FMNMX.FTZ R3, R18, R3, !PT ;  /* 0x0000000312037209 */ /* 0x000fe40007810000 */
[----:B------:R-:W-:Y:S02]  /*5050*/  FMNMX.FTZ R4, R14, R4, !PT ;  /* 0x000000040e047209 */ /* 0x000fe40007810000 */
[C---:B------:R-:W-:Y:S02]  /*5060*/  ISETP.LT.OR P2, PT, R2.reuse, 0x21, P2 ;  /* 0x000000210200780c */ /* 0x040fe40001741670 */
[----:B------:R-:W-:Y:S02]  /*5070*/  ISETP.LT.OR P0, PT, R2, 0x22, P0 ;  /* 0x000000220200780c */ /* 0x000fe40000701670 */
[----:B------:R-:W-:Y:S02]  /*5080*/  FMNMX.FTZ R3, R19, R3, !PT ;  /* 0x0000000313037209 */ /* 0x000fe40007810000 */
[----:B------:R-:W-:-:S02]  /*5090*/  FMNMX.FTZ R4, R17, R4, !PT ;  /* 0x0000000411047209 */ /* 0x000fc40007810000 */
[----:B------:R-:W-:Y:S02]  /*50a0*/  FSEL R79, R30, -INF , !P2 ;  /* 0xff8000001e4f7808 */ /* 0x000fe40005000000 */
[----:B------:R-:W-:Y:S02]  /*50b0*/  FSEL R78, R31, -INF , !P0 ;  /* 0xff8000001f4e7808 */ /* 0x000fe40004000000 */
[C---:B------:R-:W-:Y:S02]  /*50c0*/  ISETP.GT.AND P2, PT, R0.reuse, 0x28, P1 ;  /* 0x000000280000780c */ /* 0x040fe40000f44270 */
[----:B------:R-:W-:Y:S02]  /*50d0*/  ISETP.GT.AND P0, PT, R0, 0x29, P1 ;  /* 0x000000290000780c */ /* 0x000fe40000f04270 */
[----:B------:R-:W-:Y:S02]  /*50e0*/  FMNMX.FTZ R3, R20, R3, !PT ;  /* 0x0000000314037209 */ /* 0x000fe40007810000 */
[----:B------:R-:W-:-:S02]  /*50f0*/  FMNMX.FTZ R4, R24, R4, !PT ;  /* 0x0000000418047209 */ /* 0x000fc40007810000 */
[C---:B------:R-:W-:Y:S02]  /*5100*/  ISETP.LT.OR P3, PT, R2.reuse, 0x29, P2 ;  /* 0x000000290200780c */ /* 0x040fe40001761670 */
[----:B------:R-:W-:Y:S02]  /*5110*/  ISETP.LT.OR P2, PT, R2, 0x2a, P0 ;  /* 0x0000002a0200780c */ /* 0x000fe40000741670 */
[----:B------:R-:W-:Y:S02]  /*5120*/  FMNMX.FTZ R3, R107, R3, !PT ;  /* 0x000000036b037209 */ /* 0x000fe40007810000 */
[----:B------:R-:W-:Y:S02]  /*5130*/  ISETP.GT.AND P0, PT, R0, 0x30, P1 ;  /* 0x000000300000780c */ /* 0x000fe40000f04270 */
[----:B------:R-:W-:Y:S02]  /*5140*/  FMNMX.FTZ R4, R79, R4, !PT ;  /* 0x000000044f047209 */ /* 0x000fe40007810000 */
[----:B------:R-:W-:-:S02]  /*5150*/  FSEL R76, R51, -INF , !P2 ;  /* 0xff800000334c7808 */ /* 0x000fc40005000000 */
[----:B------:R-:W-:Y:S02]  /*5160*/  FMNMX.FTZ R3, R106, R3, !PT ;  /* 0x000000036a037209 */ /* 0x000fe40007810000 */
[----:B------:R-:W-:Y:S02]  /*5170*/  FSEL R77, R50, -INF , !P3 ;  /* 0xff800000324d7808 */ /* 0x000fe40005800000 */
[----:B------:R-:W-:Y:S02]  /*5180*/  ISETP.LT.OR P2, PT, R2, 0x31, P0 ;  /* 0x000000310200780c */ /* 0x000fe40000741670 */
[----:B------:R-:W-:Y:S02]  /*5190*/  FMNMX.FTZ R4, R78, R4, !PT ;  /* 0x000000044e047209 */ /* 0x000fe40007810000 */
[----:B------:R-:W-:Y:S02]  /*51a0*/  ISETP.GT.AND P0, PT, R0, 0x31, P1 ;  /* 0x000000310000780c */ /* 0x000fe40000f04270 */
[----:B------:R-:W-:-:S02]  /*51b0*/  FMNMX.FTZ R3, R105, R3, !PT ;  /* 0x0000000369037209 */ /* 0x000fc40007810000 */
[----:B------:R-:W-:Y:S02]  /*51c0*/  FSEL R157, R26, -INF , !P2 ;  /* 0xff8000001a9d7808 */ /* 0x000fe40005000000 */
[----:B------:R-:W-:Y:S02]  /*51d0*/  FMNMX.FTZ R4, R77, R4, !PT ;  /* 0x000000044d047209 */ /* 0x000fe40007810000 */
[----:B------:R-:W-:Y:S02]  /*51e0*/  ISETP.LT.OR P2, PT, R2, 0x32, P0 ;  /* 0x000000320200780c */ /* 0x000fe40000741670 */
[C---:B------:R-:W-:Y:S02]  /*51f0*/  ISETP.GT.AND P3, PT, R0.reuse, 0x38, P1 ;  /* 0x000000380000780c */ /* 0x040fe40000f64270 */
[----:B------:R-:W-:Y:S02]  /*5200*/  ISETP.GT.AND P0, PT, R0, 0x39, P1 ;  /* 0x000000390000780c */ /* 0x000fe40000f04270 */
[----:B------:R-:W-:-:S02]  /*5210*/  FMNMX.FTZ R0, R104, R3, !PT ;  /* 0x0000000368007209 */ /* 0x000fc40007810000 */
[----:B------:R-:W-:Y:S02]  /*5220*/  FMNMX.FTZ R3, R76, R4, !PT ;  /* 0x000000044c037209 */ /* 0x000fe40007810000 */
[----:B------:R-:W-:Y:S02]  /*5230*/  FSEL R156, R27, -INF , !P2 ;  /* 0xff8000001b9c7808 */ /* 0x000fe40005000000 */
[C---:B------:R-:W-:Y:S02]  /*5240*/  ISETP.LT.OR P1, PT, R2.reuse, 0x39, P3 ;  /* 0x000000390200780c */ /* 0x040fe40001f21670 */
[----:B------:R-:W-:Y:S02]  /*5250*/  FMNMX.FTZ R0, R115, R0, !PT ;  /* 0x0000000073007209 */ /* 0x000fe40007810000 */
[----:B------:R-:W-:Y:S02]  /*5260*/  FMNMX.FTZ R3, R157, R3, !PT ;  /* 0x000000039d037209 */ /* 0x000fe40007810000 */
[----:B------:R-:W-:-:S02]  /*5270*/  ISETP.LT.OR P0, PT, R2, 0x3a, P0 ;  /* 0x0000003a0200780c */ /* 0x000fc40000701670 */
[----:B------:R-:W-:Y:S02]  /*5280*/  FSEL R131, R46, -INF , !P1 ;  /* 0xff8000002e837808 */ /* 0x000fe40004800000 */
[----:B------:R-:W-:Y:S02]  /*5290*/  FMNMX.FTZ R0, R114, R0, !PT ;  /* 0x0000000072007209 */ /* 0x000fe40007810000 */
[----:B------:R-:W-:Y:S02]  /*52a0*/  FMNMX.FTZ R2, R156, R3, !PT ;  /* 0x000000039c027209 */ /* 0x000fe40007810000 */
[----:B------:R-:W-:Y:S02]  /*52b0*/  FSEL R130, R47, -INF , !P0 ;  /* 0xff8000002f827808 */ /* 0x000fe40004000000 */
[----:B------:R-:W-:Y:S02]  /*52c0*/  FMNMX.FTZ R0, R113, R0, !PT ;  /* 0x0000000071007209 */ /* 0x000fe40007810000 */
[----:B------:R-:W-:-:S02]  /*52d0*/  FMNMX.FTZ R2, R131, R2, !PT ;  /* 0x0000000283027209 */ /* 0x000fc40007810000 */
[----:B------:R-:W-:Y:S02]  /*52e0*/  FMNMX.FTZ R4, R112, R0, !PT ;  /* 0x0000000070047209 */ /* 0x000fe40007810000 */
[----:B------:R-:W-:Y:S01]  /*52f0*/  FMNMX.FTZ R5, R130, R2, !PT ;  /* 0x0000000282057209 */ /* 0x000fe20007810000 */
[----:B------:R-:W-:Y:S05]  /*5300*/  BRA.DIV ~URZ, `(.L_x_496) ;  /* 0x00010c027f007947 */ /* 0x000fea000b800000 */
[----:B------:R1:W2:Y:S02]  /*5310*/  SHFL.BFLY PT, R0, R4, 0x2, 0x1f ;  /* 0x0c401f0004007f89 */ /* 0x0002a400000e0000 */
.L_x_636:
[----:B-12---:R-:W-:Y:S01]  /*5320*/  FMNMX.FTZ R4, R4, R0, !PT ;  /* 0x0000000004047209 */ /* 0x006fe20007810000 */
[----:B------:R-:W-:Y:S05]  /*5330*/  BRA.DIV ~URZ, `(.L_x_497) ;  /* 0x00010c227f007947 */ /* 0x000fea000b800000 */
[----:B------:R-:W1:Y:S04]  /*5340*/  SHFL.BFLY PT, R0, R5, 0x2, 0x1f ;  /* 0x0c401f0005007f89 */ /* 0x000e6800000e0000 */
[----:B------:R-:W2:Y:S01]  /*5350*/  SHFL.BFLY PT, R2, R4, 0x1, 0x1f ;  /* 0x0c201f0004027f89 */ /* 0x000ea200000e0000 */
[----:B-1----:R-:W-:Y:S02]  /*5360*/  FMNMX.FTZ R5, R5, R0, !PT ;  /* 0x0000000005057209 */ /* 0x002fe40007810000 */
[----:B--2---:R-:W-:-:S03]  /*5370*/  FMNMX.FTZ R129, R4, R2, !PT ;  /* 0x0000000204817209 */ /* 0x004fc60007810000 */
[----:B------:R1:W2:Y:S04]  /*5380*/  SHFL.BFLY PT, R3, R5, 0x1, 0x1f ;  /* 0x0c201f0005037f89 */ /* 0x0002a800000e0000 */
.L_x_637:
[C---:B------:R-:W-:Y:S01]  /*5390*/  FMUL.FTZ R0, R129.reuse, c[0x0][0x2d0] ;  /* 0x0000b40081007a20 */ /* 0x040fe20000410000 */
[----:B------:R-:W-:Y:S01]  /*53a0*/  FSETP.NEU.FTZ.AND P0, PT, R129, -INF , PT ;  /* 0xff8000008100780b */ /* 0x000fe20003f1d000 */
[----:B------:R-:W-:Y:S01]  /*53b0*/  WARPSYNC 0xffffffff ;  /* 0xffffffff00007948 */ /* 0x000fe20003800000 */
[----:B------:R-:W-:Y:S01]  /*53c0*/  LDSM.16.MT88.4 R36, [R168+0x800] ;  /* 0x00080000a824783b */ /* 0x000fe20000004200 */
[----:B------:R-:W-:Y:S02]  /*53d0*/  IADD3 R178, R178, -0x2, RZ ;  /* 0xfffffffeb2b27810 */ /* 0x000fe40007ffe0ff */
[----:B------:R-:W-:Y:S01]  /*53e0*/  FSEL R0, R0, RZ, P0 ;  /* 0x000000ff00007208 */ /* 0x000fe20000000000 */
[----:B------:R-:W-:Y:S04]  /*53f0*/  LDSM.16.MT88.4 R32, [R169] ;  /* 0x00000000a920783b */ /* 0x000fe80000004200 */
[--C-:B------:R-:W-:Y:S01]  /*5400*/  FFMA.FTZ R2, R9, c[0x0][0x2d0], -R0.reuse ;  /* 0x0000b40009027a23 */ /* 0x100fe20000010800 */
[----:B------:R-:W-:Y:S03]  /*5410*/  LDSM.16.MT88.4 R44, [R171] ;  /* 0x00000000ab2c783b */ /* 0x000fe60000004200 */
[----:B------:R3:W-:Y:S01]  /*5420*/  MUFU.EX2 R152, R2 ;  /* 0x0000000200987308 */ /* 0x0007e20000000800 */
[----:B------:R-:W-:Y:S04]  /*5430*/  LDSM.16.MT88.4 R40, [R169+0x800] ;  /* 0x00080000a928783b */ /* 0x000fe80000004200 */
[----:B------:R-:W-:Y:S04]  /*5440*/  LDSM.16.MT88.4 R60, [R171+0x800] ;  /* 0x00080000ab3c783b */ /* 0x000fe80000004200 */
[----:B------:R-:W-:Y:S04]  /*5450*/  LDSM.16.MT88.4 R52, [R168+0x2000] ;  /* 0x00200000a834783b */ /* 0x000fe80000004200 */
[----:B------:R-:W-:Y:S01]  /*5460*/  LDSM.16.MT88.4 R48, [R170] ;  /* 0x00000000aa30783b */ /* 0x000fe20000004200 */
[----:B---3--:R-:W-:-:S03]  /*5470*/  FFMA.FTZ R2, R11, c[0x0][0x2d0], -R0 ;  /* 0x0000b4000b027a23 */ /* 0x008fc60000010800 */
[----:B------:R-:W-:Y:S01]  /*5480*/  LDSM.16.MT88.4 R64, [R171+0x2000] ;  /* 0x00200000ab40783b */ /* 0x000fe20000004200 */
[----:B------:R3:W4:Y:S03]  /*5490*/  MUFU.EX2 R128, R2 ;  /* 0x0000000200807308 */ /* 0x0007260000000800 */
[----:B------:R-:W-:Y:S04]  /*54a0*/  LDSM.16.MT88.4 R72, [R170+0x2000] ;  /* 0x00200000aa48783b */ /* 0x000fe80000004200 */
[----:B------:R-:W-:Y:S04]  /*54b0*/  LDSM.16.MT88.4 R56, [R170+0x800] ;  /* 0x00080000aa38783b */ /* 0x000fe80000004200 */
[----:B------:R-:W-:Y:S01]  /*54c0*/  LDSM.16.MT88.4 R68, [R169+0x2800] ;  /* 0x00280000a944783b */ /* 0x000fe20000004200 */
[--C-:B---3--:R-:W-:Y:S01]  /*54d0*/  FFMA.FTZ R2, R12, c[0x0][0x2d0], -R0.reuse ;  /* 0x0000b4000c027a23 */ /* 0x108fe20000010800 */
[----:B--2---:R-:W-:Y:S01]  /*54e0*/  FMNMX.FTZ R12, R3, R5, !PT ;  /* 0x00000005030c7209 */ /* 0x004fe20007810000 */
[----:B------:R-:W-:-:S02]  /*54f0*/  FFMA.FTZ R3, R19, c[0x0][0x2d0], -R0 ;  /* 0x0000b40013037a23 */ /* 0x000fc40000010800 */
[----:B------:R2:W-:Y:S01]  /*5500*/  MUFU.EX2 R189, R2 ;  /* 0x0000000200bd7308 */ /* 0x0005e20000000800 */
[----:B------:R-:W-:-:S07]  /*5510*/  FSETP.NEU.FTZ.AND P0, PT, R12, -INF , PT ;  /* 0xff8000000c00780b */ /* 0x000fce0003f1d000 */
[----:B------:R3:W-:Y:S01]  /*5520*/  MUFU.EX2 R222, R3 ;  /* 0x0000000300de7308 */ /* 0x0007e20000000800 */
[----:B--2---:R-:W-:Y:S02]  /*5530*/  FFMA.FTZ R2, R15, c[0x0][0x2d0], -R0 ;  /* 0x0000b4000f027a23 */ /* 0x004fe40000010800 */
[----:B----4-:R-:W-:-:S05]  /*5540*/  FADD.FTZ R15, R152, R128 ;  /* 0x00000080980f7221 */ /* 0x010fca0000010000 */
[----:B------:R2:W-:Y:S01]  /*5550*/  MUFU.EX2 R213, R2 ;  /* 0x0000000200d57308 */ /* 0x0005e20000000800 */
[--C-:B---3--:R-:W-:Y:S02]  /*5560*/  FFMA.FTZ R3, R20, c[0x0][0x2d0], -R0.reuse ;  /* 0x0000b40014037a23 */ /* 0x108fe40000010800 */
[----:B------:R-:W3:Y:S05]  /*5570*/  LDSM.16.MT88.4 R20, [R168] ;  /* 0x00000000a814783b */ /* 0x000eea0000004200 */
[----:B------:R-:W-:Y:S01]  /*5580*/  MUFU.EX2 R221, R3 ;  /* 0x0000000300dd7308 */ /* 0x000fe20000000800 */
[----:B--2---:R-:W-:-:S07]  /*5590*/  FFMA.FTZ R2, R16, c[0x0][0x2d0], -R0 ;  /* 0x0000b40010027a23 */ /* 0x004fce0000010800 */
[----:B------:R2:W-:Y:S02]  /*55a0*/  MUFU.EX2 R199, R2 ;  /* 0x0000000200c77308 */ /* 0x0005e40000000800 */
[----:B--2---:R-:W-:-:S06]  /*55b0*/  FFMA.FTZ R2, R18, c[0x0][0x2d0], -R0 ;  /* 0x0000b40012027a23 */ /* 0x004fcc0000010800 */
[----:B------:R2:W4:Y:S02]  /*55c0*/  MUFU.EX2 R220, R2 ;  /* 0x0000000200dc7308 */ /* 0x0005240000000800 */
[----:B--2---:R-:W-:Y:S01]  /*55d0*/  FMUL.FTZ R2, R12, c[0x0][0x2d0] ;  /* 0x0000b4000c027a20 */ /* 0x004fe20000410000 */
[----:B----4-:R-:W-:-:S04]  /*55e0*/  F2FP.BF16.PACK_AB R4, R220, R199 ;  /* 0x000000c7dc04723e */ /* 0x010fc800000010ff */
[----:B------:R-:W-:-:S05]  /*55f0*/  FSEL R2, R2, RZ, P0 ;  /* 0x000000ff02027208 */ /* 0x000fca0000000000 */
[----:B------:R-:W-:Y:S01]  /*5600*/  FFMA.FTZ R3, R6, c[0x0][0x2d0], -R2 ;  /* 0x0000b40006037a23 */ /* 0x000fe20000010802 */
[----:B------:R-:W-:-:S03]  /*5610*/  F2FP.BF16.PACK_AB R6, R221, R222 ;  /* 0x000000dedd06723e */ /* 0x000fc600000010ff */
[----:B------:R2:W-:Y:S02]  /*5620*/  MUFU.EX2 R185, R3 ;  /* 0x0000000300b97308 */ /* 0x0005e40000000800 */
[----:B--2---:R-:W-:-:S06]  /*5630*/  FFMA.FTZ R3, R7, c[0x0][0x2d0], -R2 ;  /* 0x0000b40007037a23 */ /* 0x004fcc0000010802 */
[----:B------:R2:W4:Y:S02]  /*5640*/  MUFU.EX2 R183, R3 ;  /* 0x0000000300b77308 */ /* 0x0005240000000800 */
[----:B--2---:R-:W-:Y:S01]  /*5650*/  FFMA.FTZ R3, R8, c[0x0][0x2d0], -R2 ;  /* 0x0000b40008037a23 */ /* 0x004fe20000010802 */
[----:B------:R-:W-:Y:S02]  /*5660*/  F2FP.BF16.PACK_AB R8, R128, R152 ;  /* 0x000000988008723e */ /* 0x000fe400000010ff */
[----:B----4-:R-:W-:-:S03]  /*5670*/  F2FP.BF16.PACK_AB R9, R183, R185 ;  /* 0x000000b9b709723e */ /* 0x010fc600000010ff */
[----:B------:R2:W-:Y:S01]  /*5680*/  MUFU.EX2 R184, R3 ;  /* 0x0000000300b87308 */ /* 0x0005e20000000800 */
[----:B------:R-:W-:-:S04]  /*5690*/  MOV R128, c[0x0][0x2c4] ;  /* 0x0000b10000807a02 */ /* 0x000fc80000000f00 */
[----:B------:R-:W-:Y:S02]  /*56a0*/  ISETP.NE.AND P1, PT, R128, 0x1, PT ;  /* 0x000000018000780c */ /* 0x000fe40003f25270 */
[----:B------:R-:W-:Y:S01]  /*56b0*/  MOV R128, c[0x0][0x32c] ;  /* 0x0000cb0000807a02 */ /* 0x000fe20000000f00 */
[----:B--2---:R-:W-:Y:S01]  /*56c0*/  FFMA.FTZ R3, R10, c[0x0][0x2d0], -R2 ;  /* 0x0000b4000a037a23 */ /* 0x004fe20000010802 */
[----:B------:R-:W-:-:S03]  /*56d0*/  F2FP.BF16.PACK_AB R10, R213, R189 ;  /* 0x000000bdd50a723e */ /* 0x000fc600000010ff */
[----:B------:R2:W4:Y:S02]  /*56e0*/  MUFU.EX2 R188, R3 ;  /* 0x0000000300bc7308 */ /* 0x0005240000000800 */
[----:B--2---:R-:W-:Y:S01]  /*56f0*/  FFMA.FTZ R3, R13, c[0x0][0x2d0], -R2 ;  /* 0x0000b4000d037a23 */ /* 0x004fe20000010802 */
[----:B----4-:R-:W-:Y:S01]  /*5700*/  F2FP.BF16.PACK_AB R11, R188, R184 ;  /* 0x000000b8bc0b723e */ /* 0x010fe200000010ff */
[----:B------:R-:W-:-:S04]  /*5710*/  FFMA.FTZ R13, R114, c[0x0][0x2d0], -R0 ;  /* 0x0000b400720d7a23 */ /* 0x000fc80000010800 */
[----:B------:R2:W-:Y:S02]  /*5720*/  MUFU.EX2 R186, R3 ;  /* 0x0000000300ba7308 */ /* 0x0005e40000000800 */
[----:B---3--:R-:W-:Y:S06]  /*5730*/  HMMA.16816.F32.BF16 R28, R8, R22, RZ ;  /* 0x00000016081c723c */ /* 0x008fec00000418ff */
[----:B------:R-:W-:Y:S01]  /*5740*/  MUFU.EX2 R13, R13 ;  /* 0x0000000d000d7308 */ /* 0x000fe20000000800 */
[----:B--2---:R-:W-:Y:S02]  /*5750*/  FFMA.FTZ R3, R14, c[0x0][0x2d0], -R2 ;  /* 0x0000b4000e037a23 */ /* 0x004fe40000010802 */
[----:B------:R-:W-:-:S05]  /*5760*/  FFMA.FTZ R14, R115, c[0x0][0x2d0], -R0 ;  /* 0x0000b400730e7a23 */ /* 0x000fca0000010800 */
[----:B------:R2:W3:Y:S08]  /*5770*/  MUFU.EX2 R217, R3 ;  /* 0x0000000300d97308 */ /* 0x0004f00000000800 */
[----:B------:R-:W-:Y:S01]  /*5780*/  MUFU.EX2 R14, R14 ;  /* 0x0000000e000e7308 */ /* 0x000fe20000000800 */
[--C-:B--2---:R-:W-:Y:S01]  /*5790*/  FFMA.FTZ R3, R17, c[0x0][0x2d0], -R2.reuse ;  /* 0x0000b40011037a23 */ /* 0x104fe20000010802 */
[----:B-1-3--:R-:W-:Y:S01]  /*57a0*/  F2FP.BF16.PACK_AB R5, R217, R186 ;  /* 0x000000bad905723e */ /* 0x00afe200000010ff */
[C---:B------:R-:W-:Y:S05]  /*57b0*/  HMMA.16816.F32.BF16 R16, R8.reuse, R20, RZ ;  /* 0x000000140810723c */ /* 0x040fea00000418ff */
[----:B------:R1:W-:Y:S03]  /*57c0*/  MUFU.EX2 R219, R3 ;  /* 0x0000000300db7308 */ /* 0x0003e60000000800 */
[----:B------:R-:W-:Y:S01]  /*57d0*/  HMMA.16816.F32.BF16 R20, R8, R34, RZ ;  /* 0x000000220814723c */ /* 0x000fe200000418ff */
[----:B-1----:R-:W-:-:S07]  /*57e0*/  FFMA.FTZ R3, R24, c[0x0][0x2d0], -R2 ;  /* 0x0000b40018037a23 */ /* 0x002fce0000010802 */
[C---:B------:R-:W-:Y:S01]  /*57f0*/  HMMA.16816.F32.BF16 R24, R8.reuse, R32, RZ ;  /* 0x000000200818723c */ /* 0x040fe200000418ff */
[----:B------:R-:W1:Y:S07]  /*5800*/  MUFU.EX2 R218, R3 ;  /* 0x0000000300da7308 */ /* 0x000e6e0000000800 */
[----:B------:R-:W-:Y:S01]  /*5810*/  HMMA.16816.F32.BF16 R32, R8, R46, RZ ;  /* 0x0000002e0820723c */ /* 0x000fe200000418ff */
[----:B-1----:R-:W-:Y:S01]  /*5820*/  F2FP.BF16.PACK_AB R7, R218, R219 ;  /* 0x000000dbda07723e */ /* 0x002fe200000010ff */
[----:B------:R-:W-:-:S04]  /*5830*/  FFMA.FTZ R3, R107, c[0x0][0x2d0], -R0 ;  /* 0x0000b4006b037a23 */ /* 0x000fc80000010800 */
[----:B------:R1:W-:Y:S02]  /*5840*/  MUFU.EX2 R163, R3 ;  /* 0x0000000300a37308 */ /* 0x0003e40000000800 */
[----:B------:R-:W-:Y:S08]  /*5850*/  HMMA.16816.F32.BF16 R132, R4, R36, R16 ;  /* 0x000000240484723c */ /* 0x000ff00000041810 */
[----:B------:R-:W-:Y:S01]  /*5860*/  HMMA.16816.F32.BF16 R16, R8, R44, RZ ;  /* 0x0000002c0810723c */ /* 0x000fe200000418ff */
[----:B------:R-:W-:Y:S01]  /*5870*/  LDSM.16.MT88.4 R44, [R171+0x2800] ;  /* 0x00280000ab2c783b */ /* 0x000fe20000004200 */
[----:B-1----:R-:W-:-:S06]  /*5880*/  FFMA.FTZ R3, R106, c[0x0][0x2d0], -R0 ;  /* 0x0000b4006a037a23 */ /* 0x002fcc0000010800 */
[C---:B------:R-:W-:Y:S01]  /*5890*/  HMMA.16816.F32.BF16 R148, R4.reuse, R38, R28 ;  /* 0x000000260494723c */ /* 0x040fe2000004181c */
[----:B------:R-:W1:Y:S01]  /*58a0*/  LDSM.16.MT88.4 R36, [R168+0x2800] ;  /* 0x00280000a824783b */ /* 0x000e620000004200 */
[----:B------:R2:W3:Y:S06]  /*58b0*/  MUFU.EX2 R162, R3 ;  /* 0x0000000300a27308 */ /* 0x0004ec0000000800 */
[C---:B------:R-:W-:Y:S08]  /*58c0*/  HMMA.16816.F32.BF16 R140, R4.reuse, R42, R20 ;  /* 0x0000002a048c723c */ /* 0x040ff00000041814 */
[----:B------:R-:W-:Y:S01]  /*58d0*/  HMMA.16816.F32.BF16 R136, R4, R60, R16 ;  /* 0x0000003c0488723c */ /* 0x000fe20000041810 */
[----:B--2---:R-:W-:-:S04]  /*58e0*/  FFMA.FTZ R3, R105, c[0x0][0x2d0], -R0 ;  /* 0x0000b40069037a23 */ /* 0x004fc80000010800 */
[----:B------:R2:W-:Y:S03]  /*58f0*/  MUFU.EX2 R177, R3 ;  /* 0x0000000300b17308 */ /* 0x0005e60000000800 */
[C---:B------:R-:W-:Y:S08]  /*5900*/  HMMA.16816.F32.BF16 R20, R8.reuse, R52, RZ ;  /* 0x000000340814723c */ /* 0x040ff000000418ff */
[----:B------:R-:W-:Y:S01]  /*5910*/  HMMA.16816.F32.BF16 R16, R8, R54, RZ ;  /* 0x000000360810723c */ /* 0x000fe200000418ff */
[----:B------:R-:W-:Y:S01]  /*5920*/  LDSM.16.MT88.4 R52, [R170+0x2800] ;  /* 0x00280000aa34783b */ /* 0x000fe20000004200 */
[----:B--2---:R-:W-:-:S06]  /*5930*/  FFMA.FTZ R3, R104, c[0x0][0x2d0], -R0 ;  /* 0x0000b40068037a23 */ /* 0x004fcc0000010800 */
[----:B------:R-:W-:Y:S01]  /*5940*/  HMMA.16816.F32.BF16 R144, R4, R40, R24 ;  /* 0x000000280490723c */ /* 0x000fe20000041818 */
[----:B------:R-:W2:Y:S01]  /*5950*/  LDSM.16.MT88.4 R40, [R169+0x2000] ;  /* 0x00200000a928783b */ /* 0x000ea20000004200 */
[----:B------:R4:W5:Y:S06]  /*5960*/  MUFU.EX2 R172, R3 ;  /* 0x0000000300ac7308 */ /* 0x00096c0000000800 */
[C---:B------:R-:W-:Y:S08]  /*5970*/  HMMA.16816.F32.BF16 R28, R8.reuse, R48, RZ ;  /* 0x00000030081c723c */ /* 0x040ff000000418ff */
[----:B------:R-:W-:Y:S01]  /*5980*/  HMMA.16816.F32.BF16 R24, R8, R50, RZ ;  /* 0x000000320818723c */ /* 0x000fe200000418ff */
[----:B------:R-:W2:Y:S01]  /*5990*/  LDSM.16.MT88.4 R48, [R168+0x4000] ;  /* 0x00400000a830783b */ /* 0x000ea20000004200 */
[----:B----4-:R-:W-:-:S04]  /*59a0*/  FFMA.FTZ R3, R79, c[0x0][0x2d0], -R2 ;  /* 0x0000b4004f037a23 */ /* 0x010fc80000010802 */
[----:B------:R4:W-:Y:S02]  /*59b0*/  MUFU.EX2 R159, R3 ;  /* 0x00000003009f7308 */ /* 0x0009e40000000800 */
[C---:B------:R-:W-:Y:S08]  /*59c0*/  HMMA.16816.F32.BF16 R120, R4.reuse, R62, R32 ;  /* 0x0000003e0478723c */ /* 0x040ff00000041820 */
[----:B-1----:R-:W-:Y:S01]  /*59d0*/  HMMA.16816.F32.BF16 R60, R4, R36, R20 ;  /* 0x00000024043c723c */ /* 0x002fe20000041814 */
[----:B----4-:R-:W-:-:S07]  /*59e0*/  FFMA.FTZ R3, R78, c[0x0][0x2d0], -R2 ;  /* 0x0000b4004e037a23 */ /* 0x010fce0000010802 */
[----:B------:R-:W-:Y:S01]  /*59f0*/  HMMA.16816.F32.BF16 R116, R4, R38, R16 ;  /* 0x000000260474723c */ /* 0x000fe20000041810 */
[----:B------:R-:W1:Y:S01]  /*5a00*/  LDSM.16.MT88.4 R36, [R168+0x4800] ;  /* 0x00480000a824783b */ /* 0x000e620000004200 */
[----:B------:R4:W1:Y:S06]  /*5a10*/  MUFU.EX2 R158, R3 ;  /* 0x00000003009e7308 */ /* 0x00086c0000000800 */
[C---:B------:R-:W-:Y:S08]  /*5a20*/  HMMA.16816.F32.BF16 R20, R8.reuse, R66, RZ ;  /* 0x000000420814723c */ /* 0x040ff000000418ff */
[----:B------:R-:W-:Y:S01]  /*5a30*/  HMMA.16816.F32.BF16 R16, R8, R72, RZ ;  /* 0x000000480810723c */ /* 0x000fe200000418ff */
[----:B----4-:R-:W-:-:S04]  /*5a40*/  FFMA.FTZ R3, R77, c[0x0][0x2d0], -R2 ;  /* 0x0000b4004d037a23 */ /* 0x010fc80000010802 */
[----:B------:R4:W-:Y:S03]  /*5a50*/  MUFU.EX2 R161, R3 ;  /* 0x0000000300a17308 */ /* 0x0009e60000000800 */
[----:B------:R-:W-:Y:S08]  /*5a60*/  HMMA.16816.F32.BF16 R124, R4, R56, R28 ;  /* 0x00000038047c723c */ /* 0x000ff0000004181c */
[----:B--2---:R-:W-:Y:S01]  /*5a70*/  HMMA.16816.F32.BF16 R32, R8, R40, RZ ;  /* 0x000000280820723c */ /* 0x004fe200000418ff */
[----:B----4-:R-:W-:-:S07]  /*5a80*/  FFMA.FTZ R3, R76, c[0x0][0x2d0], -R2 ;  /* 0x0000b4004c037a23 */ /* 0x010fce0000010802 */
[----:B------:R-:W-:Y:S01]  /*5a90*/  HMMA.16816.F32.BF16 R28, R8, R42, RZ ;  /* 0x0000002a081c723c */ /* 0x000fe200000418ff */
[----:B------:R-:W2:Y:S01]  /*5aa0*/  LDSM.16.MT88.4 R40, [R171+0x4000] ;  /* 0x00400000ab28783b */ /* 0x000ea20000004200 */
[----:B------:R4:W1:Y:S06]  /*5ab0*/  MUFU.EX2 R160, R3 ;  /* 0x0000000300a07308 */ /* 0x00086c0000000800 */
[C---:B------:R-:W-:Y:S08]  /*5ac0*/  HMMA.16816.F32.BF16 R92, R4.reuse, R46, R20 ;  /* 0x0000002e045c723c */ /* 0x040ff00000041814 */
[----:B------:R-:W-:Y:S01]  /*5ad0*/  HMMA.16816.F32.BF16 R88, R4, R52, R16 ;  /* 0x000000340458723c */ /* 0x000fe20000041810 */
[----:B----4-:R-:W-:-:S02]  /*5ae0*/  FFMA.FTZ R3, R113, c[0x0][0x2d0], -R0 ;  /* 0x0000b40071037a23 */ /* 0x010fc40000010800 */
[----:B------:R-:W-:-:S05]  /*5af0*/  FFMA.FTZ R0, R112, c[0x0][0x2d0], -R0 ;  /* 0x0000b40070007a23 */ /* 0x000fca0000010800 */
[C---:B------:R-:W-:Y:S01]  /*5b00*/  HMMA.16816.F32.BF16 R20, R8.reuse, R48, RZ ;  /* 0x000000300814723c */ /* 0x040fe200000418ff */
[----:B------:R4:W-:Y:S07]  /*5b10*/  MUFU.EX2 R187, R0 ;  /* 0x0000000000bb7308 */ /* 0x0009ee0000000800 */
[----:B------:R-:W-:Y:S08]  /*5b20*/  HMMA.16816.F32.BF16 R16, R8, R50, RZ ;  /* 0x000000320810723c */ /* 0x000ff000000418ff */
[----:B------:R-:W-:Y:S01]  /*5b30*/  HMMA.16816.F32.BF16 R108, R4, R68, R32 ;  /* 0x00000044046c723c */ /* 0x000fe20000041820 */
[----:B------:R-:W2:Y:S01]  /*5b40*/  LDSM.16.MT88.4 R32, [R169+0x4000] ;  /* 0x00400000a920783b */ /* 0x000ea20000004200 */
[----:B----4-:R-:W-:-:S06]  /*5b50*/  FFMA.FTZ R0, R157, c[0x0][0x2d0], -R2 ;  /* 0x0000b4009d007a23 */ /* 0x010fcc0000010802 */
[C---:B------:R-:W-:Y:S01]  /*5b60*/  HMMA.16816.F32.BF16 R96, R4.reuse, R70, R28 ;  /* 0x000000460460723c */ /* 0x040fe2000004181c */
[----:B------:R-:W-:Y:S07]  /*5b70*/  LDSM.16.MT88.4 R28, [R169+0x4800] ;  /* 0x00480000a91c783b */ /* 0x000fee0000004200 */
[C---:B-1----:R-:W-:Y:S08]  /*5b80*/  HMMA.16816.F32.BF16 R80, R4.reuse, R36, R20 ;  /* 0x000000240450723c */ /* 0x042ff00000041814 */
[C---:B------:R-:W-:Y:S01]  /*5b90*/  HMMA.16816.F32.BF16 R68, R4.reuse, R38, R16 ;  /* 0x000000260444723c */ /* 0x040fe20000041810 */
[----:B------:R-:W1:Y:S07]  /*5ba0*/  LDSM.16.MT88.4 R36, [R171+0x4800] ;  /* 0x00480000ab24783b */ /* 0x000e6e0000004200 */
[----:B------:R-:W-:Y:S08]  /*5bb0*/  HMMA.16816.F32.BF16 R56, R4, R58, R24 ;  /* 0x0000003a0438723c */ /* 0x000ff00000041818 */
[C---:B------:R-:W-:Y:S08]  /*5bc0*/  HMMA.16816.F32.BF16 R24, R8.reuse, R64, RZ ;  /* 0x000000400818723c */ /* 0x040ff000000418ff */
[C---:B--2---:R-:W-:Y:S08]  /*5bd0*/  HMMA.16816.F32.BF16 R16, R8.reuse, R40, RZ ;  /* 0x000000280810723c */ /* 0x044ff000000418ff */
[----:B------:R-:W-:Y:S08]  /*5be0*/  HMMA.16816.F32.BF16 R20, R8, R34, RZ ;  /* 0x000000220814723c */ /* 0x000ff000000418ff */
[----:B------:R-:W-:Y:S08]  /*5bf0*/  HMMA.16816.F32.BF16 R100, R4, R44, R24 ;  /* 0x0000002c0464723c */ /* 0x000ff00000041818 */
[----:B------:R-:W-:Y:S08]  /*5c00*/  HMMA.16816.F32.BF16 R24, R8, R74, RZ ;  /* 0x0000004a0818723c */ /* 0x000ff000000418ff */
[C---:B-1----:R-:W-:Y:S01]  /*5c10*/  HMMA.16816.F32.BF16 R44, R4.reuse, R36, R16 ;  /* 0x00000024042c723c */ /* 0x042fe20000041810 */
[----:B------:R-:W1:Y:S07]  /*5c20*/  LDSM.16.MT88.4 R16, [R170+0x4000] ;  /* 0x00400000aa10783b */ /* 0x000e6e0000004200 */
[C---:B------:R-:W-:Y:S08]  /*5c30*/  HMMA.16816.F32.BF16 R48, R4.reuse, R30, R20 ;  /* 0x0000001e0430723c */ /* 0x040ff00000041814 */
[----:B------:R-:W-:Y:S08]  /*5c40*/  HMMA.16816.F32.BF16 R84, R4, R54, R24 ;  /* 0x000000360454723c */ /* 0x000ff00000041818 */
[C---:B------:R-:W-:Y:S08]  /*5c50*/  HMMA.16816.F32.BF16 R24, R8.reuse, R32, RZ ;  /* 0x000000200818723c */ /* 0x040ff000000418ff */
[----:B------:R-:W-:Y:S01]  /*5c60*/  HMMA.16816.F32.BF16 R20, R8, R42, RZ ;  /* 0x0000002a0814723c */ /* 0x000fe200000418ff */
[----:B------:R-:W-:Y:S11]  /*5c70*/  LDSM.16.MT88.4 R40, [R168+0x3800] ;  /* 0x00380000a828783b */ /* 0x000ff60000004200 */
[----:B------:R-:W-:Y:S04]  /*5c80*/  @!UPT UIADD3 URZ, URZ, URZ, URZ ;  /* 0x0000003f3f3ff290 */ /* 0x000fe8000fffe03f */
[----:B------:R-:W-:Y:S08]  /*5c90*/  HMMA.16816.F32.BF16 R52, R4, R28, R24 ;  /* 0x0000001c0434723c */ /* 0x000ff00000041818 */
[C---:B-1----:R-:W-:Y:S08]  /*5ca0*/  HMMA.16816.F32.BF16 R24, R8.reuse, R16, RZ ;  /* 0x000000100818723c */ /* 0x042ff000000418ff */
[----:B------:R-:W-:Y:S01]  /*5cb0*/  HMMA.16816.F32.BF16 R8, R8, R18, RZ ;  /* 0x000000120808723c */ /* 0x000fe200000418ff */
[----:B------:R-:W1:Y:S07]  /*5cc0*/  LDSM.16.MT88.4 R16, [R170+0x4800] ;  /* 0x00480000aa10783b */ /* 0x000e6e0000004200 */
[C---:B------:R-:W-:Y:S08]  /*5cd0*/  HMMA.16816.F32.BF16 R20, R4.reuse, R38, R20 ;  /* 0x000000260414723c */ /* 0x040ff00000041814 */
[C---:B-1----:R-:W-:Y:S08]  /*5ce0*/  HMMA.16816.F32.BF16 R24, R4.reuse, R16, R24 ;  /* 0x000000100418723c */ /* 0x042ff00000041818 */
[----:B------:R-:W-:Y:S01]  /*5cf0*/  HMMA.16816.F32.BF16 R16, R4, R18, R8 ;  /* 0x000000120410723c */ /* 0x000fe20000041808 */
[----:B------:R-:W1:Y:S06]  /*5d00*/  LDSM.16.MT88.4 R8, [R168+0x1000] ;  /* 0x00100000a808783b */ /* 0x000e6c0000004200 */
[----:B---3--:R-:W-:-:S02]  /*5d10*/  F2FP.BF16.PACK_AB R4, R162, R163 ;  /* 0x000000a3a204723e */ /* 0x008fc400000010ff */
[----:B-----5:R-:W-:Y:S02]  /*5d20*/  F2FP.BF16.PACK_AB R6, R172, R177 ;  /* 0x000000b1ac06723e */ /* 0x020fe400000010ff */
[----:B------:R-:W-:Y:S02]  /*5d30*/  F2FP.BF16.PACK_AB R5, R158, R159 ;  /* 0x0000009f9e05723e */ /* 0x000fe400000010ff */
[----:B------:R-:W-:-:S07]  /*5d40*/  F2FP.BF16.PACK_AB R7, R160, R161 ;  /* 0x000000a1a007723e */ /* 0x000fce00000010ff */
        /* <DEDUP_REMOVED lines=9> */
[C---:B-1----:R-:W-:Y:S01]  /*5de0*/  HMMA.16816.F32.BF16 R120, R4.reuse, R8, R124 ;  /* 0x000000080478723c */ /* 0x042fe2000004187c */
[----:B------:R-:W-:Y:S07]  /*5df0*/  LDSM.16.MT88.4 R124, [R170+0x1800] ;  /* 0x00180000aa7c783b */ /* 0x000fee0000004200 */
[C---:B------:R-:W-:Y:S01]  /*5e00*/  HMMA.16816.F32.BF16 R56, R4.reuse, R10, R56 ;  /* 0x0000000a0438723c */ /* 0x040fe20000041838 */
[----:B------:R-:W1:Y:S07]  /*5e10*/  LDSM.16.MT88.4 R8, [R168+0x3000] ;  /* 0x00300000a808783b */ /* 0x000e6e0000004200 */
[C---:B-1----:R-:W-:Y:S08]  /*5e20*/  HMMA.16816.F32.BF16 R60, R4.reuse, R8, R60 ;  /* 0x00000008043c723c */ /* 0x042ff0000004183c */
[C---:B------:R-:W-:Y:S01]  /*5e30*/  HMMA.16816.F32.BF16 R64, R4.reuse, R10, R116 ;  /* 0x0000000a0440723c */ /* 0x040fe20000041874 */
[----:B------:R-:W1:Y:S04]  /*5e40*/  LDSM.16.MT88.4 R8, [R169+0x3000] ;  /* 0x00300000a908783b */ /* 0x000e680000004200 */
[----:B------:R-:W-:Y:S03]  /*5e50*/  LDSM.16.MT88.4 R116, [R171+0x1800] ;  /* 0x00180000ab74783b */ /* 0x000fe60000004200 */
[C---:B-1----:R-:W-:Y:S01]  /*5e60*/  HMMA.16816.F32.BF16 R72, R4.reuse, R8, R108 ;  /* 0x000000080448723c */ /* 0x042fe2000004186c */
[----:B------:R-:W-:Y:S07]  /*5e70*/  LDSM.16.MT88.4 R108, [R169+0x1800] ;  /* 0x00180000a96c783b */ /* 0x000fee0000004200 */
[C---:B------:R-:W-:Y:S01]  /*5e80*/  HMMA.16816.F32.BF16 R76, R4.reuse, R10, R96 ;  /* 0x0000000a044c723c */ /* 0x040fe20000041860 */
[----:B------:R-:W1:Y:S06]  /*5e90*/  LDSM.16.MT88.4 R8, [R171+0x3000] ;  /* 0x00300000ab08783b */ /* 0x000e6c0000004200 */
[----:B------:R-:W-:Y:S01]  /*5ea0*/  F2FP.BF16.PACK_AB R96, R13, R14 ;  /* 0x0000000e0d60723e */ /* 0x000fe200000010ff */
[C---:B-1----:R-:W-:Y:S01]  /*5eb0*/  HMMA.16816.F32.BF16 R152, R4.reuse, R8, R100 ;  /* 0x000000080498723c */ /* 0x042fe20000041864 */
[----:B------:R-:W-:Y:S07]  /*5ec0*/  LDSM.16.MT88.4 R100, [R168+0x1800] ;  /* 0x00180000a864783b */ /* 0x000fee0000004200 */
        /* <DEDUP_REMOVED lines=17> */
[----:B------:R-:W-:Y:S01]  /*5fe0*/  HMMA.16816.F32.BF16 R16, R4, R10, R16 ;  /* 0x0000000a0410723c */ /* 0x000fe20000041810 */
[----:B------:R-:W2:Y:S06]  /*5ff0*/  MUFU.EX2 R11, R3 ;  /* 0x00000003000b7308 */ /* 0x000eac0000000800 */
[----:B------:R-:W-:-:S02]  /*6000*/  FADD.FTZ R4, R189, R15 ;  /* 0x0000000fbd047221 */ /* 0x000fc40000010000 */
[----:B-1----:R-:W-:-:S04]  /*6010*/  FFMA.FTZ R0, R156, c[0x0][0x2d0], -R2 ;  /* 0x0000b4009c007a23 */ /* 0x002fc80000010802 */
[----:B------:R1:W3:Y:S01]  /*6020*/  MUFU.EX2 R10, R0 ;  /* 0x00000000000a7308 */ /* 0x0002e20000000800 */
[----:B--2---:R-:W-:Y:S01]  /*6030*/  F2FP.BF16.PACK_AB R98, R187, R11 ;  /* 0x0000000bbb62723e */ /* 0x004fe200000010ff */
[----:B------:R-:W-:-:S04]  /*6040*/  FADD.FTZ R3, R185, R183 ;  /* 0x000000b7b9037221 */ /* 0x000fc80000010000 */
[----:B------:R-:W-:Y:S02]  /*6050*/  FADD.FTZ R3, R184, R3 ;  /* 0x00000003b8037221 */ /* 0x000fe40000010000 */
[--C-:B-1----:R-:W-:Y:S01]  /*6060*/  FFMA.FTZ R0, R131, c[0x0][0x2d0], -R2.reuse ;  /* 0x0000b40083007a23 */ /* 0x102fe20000010802 */
[----:B---3--:R-:W-:Y:S01]  /*6070*/  F2FP.BF16.PACK_AB R97, R10, R9 ;  /* 0x000000090a61723e */ /* 0x008fe200000010ff */
[----:B------:R-:W-:Y:S02]  /*6080*/  FFMA.FTZ R2, R130, c[0x0][0x2d0], -R2 ;  /* 0x0000b40082027a23 */ /* 0x000fe40000010802 */
[----:B------:R1:W-:Y:S08]  /*6090*/  MUFU.EX2 R8, R0 ;  /* 0x0000000000087308 */ /* 0x0003f00000000800 */
[----:B------:R-:W2:Y:S01]  /*60a0*/  MUFU.EX2 R190, R2 ;  /* 0x0000000200be7308 */ /* 0x000ea20000000800 */
[----:B-1----:R-:W-:-:S04]  /*60b0*/  FADD.FTZ R0, R188, R3 ;  /* 0x00000003bc007221 */ /* 0x002fc80000010000 */
[----:B------:R-:W-:Y:S01]  /*60c0*/  FADD.FTZ R3, R186, R0 ;  /* 0x00000000ba037221 */ /* 0x000fe20000010000 */
[----:B--2---:R-:W-:Y:S01]  /*60d0*/  F2FP.BF16.PACK_AB R99, R190, R8 ;  /* 0x00000008be63723e */ /* 0x004fe200000010ff */
[----:B------:R-:W-:Y:S02]  /*60e0*/  FADD.FTZ R2, R213, R4 ;  /* 0x00000004d5027221 */ /* 0x000fe40000010000 */
[----:B------:R-:W-:Y:S01]  /*60f0*/  LDSM.16.MT88.4 R4, [R170+0x5800] ;  /* 0x00580000aa04783b */ /* 0x000fe20000004200 */
[----:B------:R-:W-:Y:S02]  /*6100*/  FADD.FTZ R3, R217, R3 ;  /* 0x00000003d9037221 */ /* 0x000fe40000010000 */
[----:B------:R-:W-:Y:S01]  /*6110*/  FADD.FTZ R2, R199, R2 ;  /* 0x00000002c7027221 */ /* 0x000fe20000010000 */
[----:B------:R-:W-:Y:S03]  /*6120*/  HMMA.16816.F32.BF16 R112, R96, R116, R112 ;  /* 0x000000746070723c */ /* 0x000fe60000041870 */
[----:B------:R-:W-:-:S04]  /*6130*/  FADD.FTZ R0, R220, R2 ;  /* 0x00000002dc007221 */ /* 0x000fc80000010000 */
        /* <DEDUP_REMOVED lines=16> */
[----:B------:R-:W-:Y:S01]  /*6240*/  HMMA.16816.F32.BF16 R44, R96, R48, R72 ;  /* 0x00000030602c723c */ /* 0x000fe20000041848 */
[----:B------:R-:W2:Y:S01]  /*6250*/  LDSM.16.MT88.4 R72, [R168+0x5800] ;  /* 0x00580000a848783b */ /* 0x000ea20000004200 */
[----:B------:R-:W-:-:S04]  /*6260*/  FADD.FTZ R2, R14, R2 ;  /* 0x000000020e027221 */ /* 0x000fc80000010000 */
[----:B------:R-:W-:Y:S02]  /*6270*/  FADD.FTZ R3, R13, R2 ;  /* 0x000000020d037221 */ /* 0x000fe40000010000 */
[C---:B------:R-:W-:Y:S08]  /*6280*/  HMMA.16816.F32.BF16 R120, R96.reuse, R124, R120 ;  /* 0x0000007c6078723c */ /* 0x040ff00000041878 */
[C---:B------:R-:W-:Y:S01]  /*6290*/  HMMA.16816.F32.BF16 R124, R96.reuse, R126, R56 ;  /* 0x0000007e607c723c */ /* 0x040fe20000041838 */
[----:B------:R-:W3:Y:S07]  /*62a0*/  LDSM.16.MT88.4 R56, [R171+0x3800] ;  /* 0x00380000ab38783b */ /* 0x000eee0000004200 */
[C---:B------:R-:W-:Y:S08]  /*62b0*/  HMMA.16816.F32.BF16 R48, R96.reuse, R50, R76 ;  /* 0x000000326030723c */ /* 0x040ff0000004184c */
[C---:B------:R-:W-:Y:S08]  /*62c0*/  HMMA.16816.F32.BF16 R132, R96.reuse, R100, R132 ;  /* 0x000000646084723c */ /* 0x040ff00000041884 */
[C---:B-1----:R-:W-:Y:S01]  /*62d0*/  HMMA.16816.F32.BF16 R60, R96.reuse, R64, R88 ;  /* 0x00000040603c723c */ /* 0x042fe20000041858 */
[----:B------:R-:W1:Y:S07]  /*62e0*/  LDSM.16.MT88.4 R88, [R171+0x5800] ;  /* 0x00580000ab58783b */ /* 0x000e6e0000004200 */
[C---:B--2---:R-:W-:Y:S01]  /*62f0*/  HMMA.16816.F32.BF16 R68, R96.reuse, R72, R80 ;  /* 0x000000486044723c */ /* 0x044fe20000041850 */
[----:B------:R-:W2:Y:S07]  /*6300*/  LDSM.16.MT88.4 R80, [R169+0x5800] ;  /* 0x00580000a950783b */ /* 0x000eae0000004200 */
[C---:B------:R-:W-:Y:S08]  /*6310*/  HMMA.16816.F32.BF16 R64, R96.reuse, R66, R84 ;  /* 0x000000426040723c */ /* 0x040ff00000041854 */
[C---:B------:R-:W-:Y:S08]  /*6320*/  HMMA.16816.F32.BF16 R104, R96.reuse, R108, R104 ;  /* 0x0000006c6068723c */ /* 0x040ff00000041868 */
[C---:B---3--:R-:W-:Y:S08]  /*6330*/  HMMA.16816.F32.BF16 R52, R96.reuse, R56, R152 ;  /* 0x000000386034723c */ /* 0x048ff00000041898 */
[C---:B------:R-:W-:Y:S08]  /*6340*/  HMMA.16816.F32.BF16 R100, R96.reuse, R102, R28 ;  /* 0x000000666064723c */ /* 0x040ff0000004181c */
[C---:B-1----:R-:W-:Y:S08]  /*6350*/  HMMA.16816.F32.BF16 R84, R96.reuse, R88, R92 ;  /* 0x000000586054723c */ /* 0x042ff0000004185c */
[C---:B------:R-:W-:Y:S07]  /*6360*/  HMMA.16816.F32.BF16 R92, R96.reuse, R4, R24 ;  /* 0x00000004605c723c */ /* 0x040fee0000041818 */
[----:B------:R-:W-:Y:S01]  /*6370*/  @P1 IMAD.HI.U32 R5, R210, c[0x0][0x2c8], RZ ;  /* 0x0000b200d2051a27 */ /* 0x000fe200078e00ff */
[----:B--2---:R-:W-:Y:S03]  /*6380*/  HMMA.16816.F32.BF16 R76, R96, R80, R148 ;  /* 0x00000050604c723c */ /* 0x004fe60000041894 */
[----:B------:R-:W-:Y:S01]  /*6390*/  FADD.FTZ R4, R9, R0 ;  /* 0x0000000009047221 */ /* 0x000fe20000010000 */
[----:B------:R-:W-:-:S02]  /*63a0*/  MOV R0, R210 ;  /* 0x000000d200007202 */ /* 0x000fc40000000f00 */
[----:B------:R-:W-:Y:S01]  /*63b0*/  @P1 SHF.R.U32.HI R0, RZ, c[0x0][0x2cc], R5 ;  /* 0x0000b300ff001a19 */ /* 0x000fe20000011605 */
[----:B------:R-:W-:Y:S01]  /*63c0*/  FADD.FTZ R2, R10, R4 ;  /* 0x000000040a027221 */ /* 0x000fe20000010000 */
[----:B------:R-:W-:Y:S01]  /*63d0*/  ISETP.GE.AND P1, PT, R128, 0x1, PT ;  /* 0x000000018000780c */ /* 0x000fe20003f26270 */
[----:B------:R-:W-:Y:S01]  /*63e0*/  FADD.FTZ R4, R11, R3 ;  /* 0x000000030b047221 */ /* 0x000fe20000010000 */
[----:B------:R-:W-:Y:S01]  /*63f0*/  HMMA.16816.F32.BF16 R108, R96, R110, R32 ;  /* 0x0000006e606c723c */ /* 0x000fe20000041820 */
[----:B------:R-:W-:Y:S01]  /*6400*/  FADD.FTZ R3, R8, R2 ;  /* 0x0000000208037221 */ /* 0x000fe20000010000 */
[----:B------:R-:W-:Y:S01]  /*6410*/  IADD3 R2, R223, R0, RZ ;  /* 0x00000000df027210 */ /* 0x000fe20007ffe0ff */
[----:B------:R-:W-:Y:S02]  /*6420*/  FADD.FTZ R187, R187, R4 ;  /* 0x00000004bbbb7221 */ /* 0x000fe40000010000 */
[----:B------:R-:W-:Y:S01]  /*6430*/  FADD.FTZ R190, R190, R3 ;  /* 0x00000003bebe7221 */ /* 0x000fe20000010000 */
[----:B------:R-:W-:-:S02]  /*6440*/  IADD3 R0, R2, c[0x0][0x328], RZ ;  /* 0x0000ca0002007a10 */ /* 0x000fc40007ffe0ff */
[C---:B------:R-:W-:Y:S08]  /*6450*/  HMMA.16816.F32.BF16 R56, R96.reuse, R58, R144 ;  /* 0x0000003a6038723c */ /* 0x040ff00000041890 */
[C---:B------:R-:W-:Y:S08]  /*6460*/  HMMA.16816.F32.BF16 R72, R96.reuse, R74, R140 ;  /* 0x0000004a6048723c */ /* 0x040ff0000004188c */
[C---:B------:R-:W-:Y:S08]  /*6470*/  HMMA.16816.F32.BF16 R80, R96.reuse, R82, R136 ;  /* 0x000000526050723c */ /* 0x040ff00000041888 */
[C---:B------:R-:W-:Y:S08]  /*6480*/  HMMA.16816.F32.BF16 R88, R96.reuse, R90, R20 ;  /* 0x0000005a6058723c */ /* 0x040ff00000041814 */
[----:B------:R-:W-:Y:S01]  /*6490*/  HMMA.16816.F32.BF16 R96, R96, R6, R16 ;  /* 0x000000066060723c */ /* 0x000fe20000041810 */
[----:B------:R-:W-:Y:S07]  /*64a0*/  @!P1 BRA `(.L_x_498) ;  /* 0x0000013000009947 */ /* 0x000fee0003800000 */
[C---:B------:R-:W-:Y:S01]  /*64b0*/  ISETP.GT.AND P0, PT, R2.reuse, RZ, PT ;  /* 0x000000ff0200720c */ /* 0x040fe20003f04270 */
[----:B------:R-:W-:Y:S01]  /*64c0*/  BSSY B0, `(.L_x_499) ;  /* 0x000000e000007945 */ /* 0x000fe20003800000 */
[----:B------:R-:W-:-:S11]  /*64d0*/  IADD3 R3, R2, -0x1, RZ ;  /* 0xffffffff02037810 */ /* 0x000fd60007ffe0ff */
[----:B------:R-:W-:Y:S05]  /*64e0*/  @P0 BRA `(.L_x_500) ;  /* 0x0000007000000947 */ /* 0x000fea0003800000 */
[----:B------:R-:W-:Y:S02]  /*64f0*/  IMAD.MOV.U32 R3, RZ, RZ, 0x1 ;  /* 0x00000001ff037424 */ /* 0x000fe400078e00ff */
[----:B------:R-:W-:-:S03]  /*6500*/  IMAD.MOV R2, RZ, RZ, -R2 ;  /* 0x000000ffff027224 */ /* 0x000fc600078e0a02 */
[----:B------:R-:W-:-:S13]  /*6510*/  ISETP.NE.AND P0, PT, R3, c[0x0][0x32c], PT ;  /* 0x0000cb0003007a0c */ /* 0x000fda0003f05270 */
[----:B------:R-:W-:-:S05]  /*6520*/  @P0 IMAD.HI.U32 R3, R2, c[0x0][0x330], RZ ;  /* 0x0000cc0002030a27 */ /* 0x000fca00078e00ff */
[----:B------:R-:W-:-:S04]  /*6530*/  @P0 SHF.R.U32.HI R2, RZ, c[0x0][0x334], R3 ;  /* 0x0000cd00ff020a19 */ /* 0x000fc80000011603 */
[----:B------:R-:W-:Y:S01]  /*6540*/  LOP3.LUT R3, RZ, R2, RZ, 0x33, !PT ;  /* 0x00000002ff037212 */ /* 0x000fe200078e33ff */
[----:B------:R-:W-:Y:S05]  /*6550*/  BRA `(.L_x_501) ;  /* 0x0000004000007947 */ /* 0x000fea0003800000 */
.L_x_500:
[----:B------:R-:W-:-:S04]  /*6560*/  MOV R2, 0x1 ;  /* 0x0000000100027802 */ /* 0x000fc80000000f00 */
[----:B------:R-:W-:-:S13]  /*6570*/  ISETP.NE.AND P0, PT, R2, c[0x0][0x32c], PT ;  /* 0x0000cb0002007a0c */ /* 0x000fda0003f05270 */
[----:B------:R-:W-:-:S05]  /*6580*/  @P0 IMAD.HI.U32 R2, R3, c[0x0][0x330], RZ ;  /* 0x0000cc0003020a27 */ /* 0x000fca00078e00ff */
[----:B------:R-:W-:Y:S02]  /*6590*/  @P0 SHF.R.U32.HI R3, RZ, c[0x0][0x334], R2 ;  /* 0x0000cd00ff030a19 */ /* 0x000fe40000011602 */
.L_x_501:
[----:B------:R-:W-:Y:S05]  /*65a0*/  BSYNC B0 ;  /* 0x0000000000007941 */ /* 0x000fea0003800000 */
.L_x_499:
[----:B------:R-:W-:-:S05]  /*65b0*/  MOV R2, c[0x0][0x32c] ;  /* 0x0000cb0000027a02 */ /* 0x000fca0000000f00 */
[----:B------:R-:W-:-:S05]  /*65c0*/  IMAD R3, R3, R2, c[0x0][0x32c] ;  /* 0x0000cb0003037624 */ /* 0x000fca00078e0202 */
[----:B------:R-:W-:-:S04]  /*65d0*/  IMNMX R0, R0, R3, PT ;  /* 0x0000000300007217 */ /* 0x000fc80003800200 */
.L_x_498:
[----:B------:R-:W-:-:S04]  /*65e0*/  SHF.R.S32.HI R2, RZ, 0x1f, R0 ;  /* 0x0000001fff027819 */ /* 0x000fc80000011400 */
[----:B------:R-:W-:-:S04]  /*65f0*/  LEA.HI R0, R2, R0, RZ, 0x6 ;  /* 0x0000000002007211 */ /* 0x000fc800078f30ff */
[----:B------:R-:W-:-:S04]  /*6600*/  SHF.R.S32.HI R0, RZ, 0x6, R0 ;  /* 0x00000006ff007819 */ /* 0x000fc80000011400 */
[----:B------:R-:W-:-:S04]  /*6610*/  IMNMX R199, R193, R0, !PT ;  /* 0x00000000c1c77217 */ /* 0x000fc80007800200 */
[----:B------:R-:W-:-:S13]  /*6620*/  ISETP.GE.AND P0, PT, R178, R199, PT ;  /* 0x000000c7b200720c */ /* 0x000fda0003f06270 */
[----:B------:R-:W-:Y:S05]  /*6630*/  @!P0 BRA `(.L_x_502) ;  /* 0x000038e000008947 */ /* 0x000fea0003800000 */
[----:B------:R-:W-:Y:S02]  /*6640*/  MOV R131, R12 ;  /* 0x0000000c00837202 */ /* 0x000fe40000000f00 */
[----:B------:R-:W-:Y:S02]  /*6650*/  MOV R130, R129 ;  /* 0x0000008100827202 */ /* 0x000fe40000000f00 */
.L_x_523:
[----:B------:R-:W-:Y:S04]  /*6660*/  DEPBAR.LE SB0, 0x0 ;  /* 0x000080000000791a */ /* 0x000fe80000000000 */
[----:B------:R-:W-:Y:S01]  /*6670*/  WARPSYNC 0xffffffff ;  /* 0xffffffff00007948 */ /* 0x000fe20003800000 */
[----:B------:R-:W-:Y:S01]  /*6680*/  BAR.SYNC.DEFER_BLOCKING 0x0 ;  /* 0x0000000000007b1d */ /* 0x000fe20000010000 */
[----:B------:R-:W-:Y:S05]  /*6690*/  ISETP.GT.AND P0, PT, R193, R178, PT ;  /* 0x000000b2c100720c */ /* 0x000fea0003f04270 */
[----:B------:R1:W2:Y:S01]  /*66a0*/  LDSM.16.M88.4 R32, [R173] ;  /* 0x00000000ad20783b */ /* 0x0002a20000000200 */
[----:B------:R-:W-:Y:S03]  /*66b0*/  BSSY B0, `(.L_x_503) ;  /* 0x000004e000007945 */ /* 0x000fe60003800000 */
[----:B------:R1:W3:Y:S04]  /*66c0*/  LDSM.16.M88.4 R8, [R165] ;  /* 0x00000000a508783b */ /* 0x0002e80000000200 */
[----:B------:R1:W4:Y:S04]  /*66d0*/  LDSM.16.M88.4 R16, [R165+0x800] ;  /* 0x00080000a510783b */ /* 0x0003280000000200 */
[----:B------:R1:W1:Y:S04]  /*66e0*/  LDSM.16.M88.4 R24, [R165+0x1000] ;  /* 0x00100000a518783b */ /* 0x0002680000000200 */
[----:B------:R1:W1:Y:S04]  /*66f0*/  LDSM.16.M88.4 R136, [R165+0x1800] ;  /* 0x00180000a588783b */ /* 0x0002680000000200 */
[----:B------:R1:W1:Y:S04]  /*6700*/  LDSM.16.M88.4 R140, [R174] ;  /* 0x00000000ae8c783b */ /* 0x0002680000000200 */
[----:B------:R1:W1:Y:S04]  /*6710*/  LDSM.16.M88.4 R144, [R164] ;  /* 0x00000000a490783b */ /* 0x0002680000000200 */
[----:B------:R1:W1:Y:S04]  /*6720*/  LDSM.16.M88.4 R148, [R164+0x800] ;  /* 0x00080000a494783b */ /* 0x0002680000000200 */
[----:B------:R1:W1:Y:S04]  /*6730*/  LDSM.16.M88.4 R152, [R164+0x1000] ;  /* 0x00100000a498783b */ /* 0x0002680000000200 */
[----:B------:R1:W1:Y:S01]  /*6740*/  LDSM.16.M88.4 R156, [R164+0x1800] ;  /* 0x00180000a49c783b */ /* 0x0002620000000200 */
[----:B------:R-:W-:-:S05]  /*6750*/  @P0 BRA `(.L_x_504) ;  /* 0x0000043000000947 */ /* 0x000fca0003800000 */
[C---:B------:R-:W-:Y:S01]  /*6760*/  IMAD.WIDE.U32 R2, R181.reuse, c[0x0][0x208], RZ ;  /* 0x00008200b5027a25 */ /* 0x040fe200078e00ff */
[----:B------:R-:W-:Y:S02]  /*6770*/  SHF.R.S32.HI R0, RZ, 0x1f, R181 ;  /* 0x0000001fff007819 */ /* 0x000fe400000114b5 */
[----:B------:R-:W-:Y:S01]  /*6780*/  SHF.R.S32.HI R4, RZ, 0x1f, R180 ;  /* 0x0000001fff047819 */ /* 0x000fe200000114b4 */
[----:B------:R-:W-:Y:S01]  /*6790*/  IMAD.SHL.U32 R23, R192, 0x2, RZ ;  /* 0x00000002c0177824 */ /* 0x000fe200078e00ff */
[----:B------:R-:W-:Y:S01]  /*67a0*/  SHF.R.S32.HI R5, RZ, 0x1f, R192 ;  /* 0x0000001fff057819 */ /* 0x000fe200000114c0 */
[----:B------:R-:W-:Y:S01]  /*67b0*/  IMAD R0, R0, c[0x0][0x208], RZ ;  /* 0x0000820000007a24 */ /* 0x000fe200078e02ff */
[----:B------:R-:W-:Y:S01]  /*67c0*/  SHF.R.S32.HI R7, RZ, 0x1f, R191 ;  /* 0x0000001fff077819 */ /* 0x000fe200000114bf */
[----:B------:R-:W-:Y:S01]  /*67d0*/  IMAD R4, R4, c[0x0][0x218], RZ ;  /* 0x0000860004047a24 */ /* 0x000fe200078e02ff */
[----:B------:R-:W-:Y:S01]  /*67e0*/  SHF.R.S32.HI R6, RZ, 0x1f, R182 ;  /* 0x0000001fff067819 */ /* 0x000fe200000114b6 */
[----:B------:R-:W-:Y:S01]  /*67f0*/  IMAD R0, R181, c[0x0][0x20c], R0 ;  /* 0x00008300b5007a24 */ /* 0x000fe200078e0200 */
[----:B------:R-:W-:Y:S01]  /*6800*/  SHF.L.U64.HI R20, R192, 0x1, R5 ;  /* 0x00000001c0147819 */ /* 0x000fe20000010205 */
[----:B------:R-:W-:Y:S01]  /*6810*/  IMAD R4, R180, c[0x0][0x21c], R4 ;  /* 0x00008700b4047a24 */ /* 0x000fe200078e0204 */
[----:B------:R-:W-:Y:S01]  /*6820*/  SHF.L.U64.HI R15, R191, 0x1, R7 ;  /* 0x00000001bf0f7819 */ /* 0x000fe20000010207 */
[----:B------:R-:W-:Y:S01]  /*6830*/  IMAD.IADD R3, R3, 0x1, R0 ;  /* 0x0000000103037824 */ /* 0x000fe200078e0200 */
[----:B------:R-:W-:Y:S01]  /*6840*/  SHF.L.U64.HI R14, R182, 0x1, R6 ;  /* 0x00000001b60e7819 */ /* 0x000fe20000010206 */
[----:B------:R-:W-:Y:S02]  /*6850*/  IMAD.SHL.U32 R22, R191, 0x2, RZ ;  /* 0x00000002bf167824 */ /* 0x000fe400078e00ff */
[----:B------:R-:W-:Y:S04]  /*6860*/  IMAD.WIDE.U32 R2, R180, c[0x0][0x218], R2 ;  /* 0x00008600b4027a25 */ /* 0x000fe800078e0002 */
[----:B------:R-:W-:Y:S01]  /*6870*/  IMAD.SHL.U32 R21, R182, 0x2, RZ ;  /* 0x00000002b6157824 */ /* 0x000fe200078e00ff */
[----:B------:R-:W-:Y:S04]  /*6880*/  IADD3 R0, P0, R206, R2, RZ ;  /* 0x00000002ce007210 */ /* 0x000fe80007f1e0ff */
[----:B------:R-:W-:Y:S02]  /*6890*/  IADD3.X R2, R209, R3, R4, P0, !PT ;  /* 0x00000003d1027210 */ /* 0x000fe400007fe404 */
[C---:B------:R-:W-:Y:S04]  /*68a0*/  LEA R13, P0, R0.reuse, c[0x0][0x1f8], 0x1 ;  /* 0x00007e00000d7a11 */ /* 0x040fe800078008ff */
[----:B------:R-:W-:Y:S01]  /*68b0*/  LEA.HI.X R5, R0, c[0x0][0x1fc], R2, 0x1, P0 ;  /* 0x00007f0000057a11 */ /* 0x000fe200000f0c02 */
[----:B------:R-:W-:-:S06]  /*68c0*/  BRA.DIV ~URZ, `(.L_x_505) ;  /* 0x0000f7927f007947 */ /* 0x000fcc000b800000 */
[----:B------:R4:W3:Y:S02]  /*68d0*/  SHFL.IDX PT, R4, R5, RZ, 0x181f ;  /* 0x00181fff05047589 */ /* 0x0008e400000e0000 */
.L_x_638:
[----:B------:R-:W-:-:S05]  /*68e0*/  BRA.DIV ~URZ, `(.L_x_506) ;  /* 0x0000f7e27f007947 */ /* 0x000fca000b800000 */
[----:B------:R-:W5:Y:S01]  /*68f0*/  SHFL.IDX PT, R0, R13, RZ, 0x181f ;  /* 0x00181fff0d007589 */ /* 0x000f6200000e0000 */
[----:B------:R-:W-:Y:S02]  /*6900*/  ISETP.GE.AND P2, PT, R182, c[0x0][0x1d4], PT ;  /* 0x00007500b6007a0c */ /* 0x000fe40003f46270 */
[----:B------:R-:W-:Y:S02]  /*6910*/  ISETP.GE.AND P1, PT, R191, c[0x0][0x1d4], PT ;  /* 0x00007500bf007a0c */ /* 0x000fe40003f26270 */
[----:B-----5:R-:W-:Y:S05]  /*6920*/  IADD3 R2, P0, R0, R21, RZ ;  /* 0x0000001500027210 */ /* 0x020fea0007f1e0ff */
[----:B---3--:R-:W-:Y:S01]  /*6930*/  IMAD.X R3, R4, 0x1, R14, P0 ;  /* 0x0000000104037824 */ /* 0x008fe200000e060e */
[----:B------:R-:W-:Y:S04]  /*6940*/  IADD3 R6, P0, R0, R22, RZ ;  /* 0x0000001600067210 */ /* 0x000fe80007f1e0ff */
[----:B------:R-:W-:Y:S01]  /*6950*/  @!PT LDS RZ, [RZ] ;  /* 0x00000000fffff984 */ /* 0x000fe20000000800 */
[----:B------:R-:W-:Y:S01]  /*6960*/  @!PT LDS RZ, [RZ] ;  /* 0x00000000fffff984 */ /* 0x000fe20000000800 */
[----:B------:R3:W-:Y:S01]  /*6970*/  LDGSTS.E.BYPASS.LTC128B.128 [R179+0x100], [R2.64], !P2 ;  /* 0x0010000002b37fae */ /* 0x0007e2000d101d48 */
[----:B------:R-:W-:Y:S05]  /*6980*/  IMAD.X R7, R4, 0x1, R15, P0 ;  /* 0x0000000104077824 */ /* 0x000fea00000e060f */
[----:B------:R5:W-:Y:S01]  /*6990*/  LDGSTS.E.BYPASS.LTC128B.128 [R179+0x2100], [R6.64], !P1 ;  /* 0x0210000006b37fae */ /* 0x000be2000c901d48 */
[----:B---3--:R-:W-:Y:S03]  /*69a0*/  IADD3 R2, P0, R0, R23, RZ ;  /* 0x0000001700027210 */ /* 0x008fe60007f1e0ff */
[----:B------:R-:W3:Y:S02]  /*69b0*/  SHFL.IDX PT, R0, R13, 0x1, 0x181f ;  /* 0x00381f000d007f89 */ /* 0x000ee400000e0000 */
[----:B------:R-:W-:Y:S01]  /*69c0*/  IMAD.X R3, R4, 0x1, R20, P0 ;  /* 0x0000000104037824 */ /* 0x000fe200000e0614 */
[----:B------:R-:W-:Y:S01]  /*69d0*/  ISETP.GE.AND P0, PT, R192, c[0x0][0x1d4], PT ;  /* 0x00007500c0007a0c */ /* 0x000fe20003f06270 */
[----:B------:R4:W2:Y:S01]  /*69e0*/  SHFL.IDX PT, R4, R5, 0x1, 0x181f ;  /* 0x00381f0005047f89 */ /* 0x0008a200000e0000 */
[----:B-----5:R-:W-:Y:S02]  /*69f0*/  SEL R6, RZ, 0x10, P1 ;  /* 0x00000010ff067807 */ /* 0x020fe40000800000 */
[----:B------:R-:W-:Y:S09]  /*6a00*/  SEL R12, RZ, 0x10, P0 ;  /* 0x00000010ff0c7807 */ /* 0x000ff20000000000 */
[----:B------:R1:W-:Y:S01]  /*6a10*/  LDGSTS.E.BYPASS.LTC128B.128 [R179+0x4100], [R2.64], !P0 ;  /* 0x0410000002b37fae */ /* 0x0003e2000c101d48 */
[----:B----4-:R-:W-:Y:S04]  /*6a20*/  SEL R5, RZ, 0x10, P2 ;  /* 0x00000010ff057807 */ /* 0x010fe80001000000 */
.L_x_639:
[C---:B-1-3--:R-:W-:Y:S02]  /*6a30*/  IADD3 R2, -R5.reuse, 0x10, RZ ;  /* 0x0000001005027810 */ /* 0x04afe40007ffe1ff */
[----:B------:R-:W-:Y:S02]  /*6a40*/  ISETP.NE.U32.AND P2, PT, R5, RZ, PT ;  /* 0x000000ff0500720c */ /* 0x000fe40003f45070 */
[----:B------:R-:W-:Y:S04]  /*6a50*/  LOP3.LUT R2, R2, 0xf, RZ, 0xc0, !PT ;  /* 0x0000000f02027812 */ /* 0x000fe800078ec0ff */
[----:B------:R-:W-:Y:S04]  /*6a60*/  IADD3 R2, P1, P0, R2, R0, R21 ;  /* 0x0000000002027210 */ /* 0x000fe8000783e015 */
[----:B--2---:R-:W-:Y:S05]  /*6a70*/  IADD3.X R3, RZ, R4, R14, P1, P0 ;  /* 0x00000004ff037210 */ /* 0x004fea0000fe040e */
[----:B------:R-:W-:Y:S01]  /*6a80*/  @!PT LDS RZ, [RZ] ;  /* 0x00000000fffff984 */ /* 0x000fe20000000800 */
[----:B------:R-:W-:Y:S01]  /*6a90*/  @!PT LDS RZ, [RZ] ;  /* 0x00000000fffff984 */ /* 0x000fe20000000800 */
[----:B------:R-:W-:Y:S01]  /*6aa0*/  @!PT LDS RZ, [RZ] ;  /* 0x00000000fffff984 */ /* 0x000fe20000000800 */
[----:B------:R1:W-:Y:S01]  /*6ab0*/  LDGSTS.E.BYPASS.LTC128B.128.ZFILL [R179+0x1100], [R2.64], P2 ;  /* 0x0110000002b37fae */ /* 0x0003e20009141d48 */
[C---:B------:R-:W-:Y:S02]  /*6ac0*/  ISETP.NE.U32.AND P2, PT, R6.reuse, RZ, PT ;  /* 0x000000ff0600720c */ /* 0x040fe40003f45070 */
[----:B-1----:R-:W-:Y:S04]  /*6ad0*/  IADD3 R2, -R6, 0x10, RZ ;  /* 0x0000001006027810 */ /* 0x002fe80007ffe1ff */
[----:B------:R-:W-:Y:S04]  /*6ae0*/  LOP3.LUT R2, R2, 0xf, RZ, 0xc0, !PT ;  /* 0x0000000f02027812 */ /* 0x000fe800078ec0ff */
[----:B------:R-:W-:Y:S02]  /*6af0*/  IADD3 R6, P1, P0, R2, R0, R22 ;  /* 0x0000000002067210 */ /* 0x000fe4000783e016 */
[----:B------:R-:W-:Y:S02]  /*6b00*/  IADD3 R2, -R12, 0x10, RZ ;  /* 0x000000100c027810 */ /* 0x000fe40007ffe1ff */
[----:B------:R-:W-:Y:S02]  /*6b10*/  IADD3.X R7, RZ, R4, R15, P1, P0 ;  /* 0x00000004ff077210 */ /* 0x000fe40000fe040f */
[----:B------:R-:W-:Y:S03]  /*6b20*/  LOP3.LUT R2, R2, 0xf, RZ, 0xc0, !PT ;  /* 0x0000000f02027812 */ /* 0x000fe600078ec0ff */
[----:B------:R1:W-:Y:S01]  /*6b30*/  LDGSTS.E.BYPASS.LTC128B.128.ZFILL [R179+0x3100], [R6.64], P2 ;  /* 0x0310000006b37fae */ /* 0x0003e20009141d48 */
[----:B------:R-:W-:Y:S04]  /*6b40*/  IADD3 R2, P1, P0, R2, R0, R23 ;  /* 0x0000000002027210 */ /* 0x000fe8000783e017 */
[----:B------:R-:W-:Y:S02]  /*6b50*/  IADD3.X R3, RZ, R4, R20, P1, P0 ;  /* 0x00000004ff037210 */ /* 0x000fe40000fe0414 */
[----:B------:R-:W-:Y:S11]  /*6b60*/  ISETP.NE.U32.AND P0, PT, R12, RZ, PT ;  /* 0x000000ff0c00720c */ /* 0x000ff60003f05070 */
[----:B------:R-:W-:Y:S02]  /*6b70*/  @!UPT UIADD3 URZ, URZ, URZ, URZ ;  /* 0x0000003f3f3ff290 */ /* 0x000fe4000fffe03f */
[----:B------:R1:W-:Y:S02]  /*6b80*/  LDGSTS.E.BYPASS.LTC128B.128.ZFILL [R179+0x5100], [R2.64], P0 ;  /* 0x0510000002b37fae */ /* 0x0003e40008141d48 */
.L_x_504:
[----:B------:R-:W-:Y:S05]  /*6b90*/  BSYNC B0 ;  /* 0x0000000000007941 */ /* 0x000fea0003800000 */
.L_x_503:
[----:B------:R-:W0:Y:S01]  /*6ba0*/  LDGDEPBAR ;  /* 0x00000000000079af */ /* 0x000e220000000000 */
[----:B------:R-:W-:Y:S01]  /*6bb0*/  WARPSYNC 0xffffffff ;  /* 0xffffffff00007948 */ /* 0x000fe20003800000 */
[C---:B-123--:R-:W-:Y:S01]  /*6bc0*/  HMMA.16816.F32.BF16 R4, R32.reuse, R8, RZ ;  /* 0x000000082004723c */ /* 0x04efe200000418ff */
[----:B------:R-:W-:Y:S02]  /*6bd0*/  BSSY B0, `(.L_x_507) ;  /* 0x00000e7000007945 */ /* 0x000fe40003800000 */
[----:B------:R-:W-:Y:S05]  /*6be0*/  ISETP.GT.AND P0, PT, R178, R193, PT ;  /* 0x000000c1b200720c */ /* 0x000fea0003f04270 */
[C---:B------:R-:W-:Y:S08]  /*6bf0*/  HMMA.16816.F32.BF16 R8, R32.reuse, R10, RZ ;  /* 0x0000000a2008723c */ /* 0x040ff000000418ff */
[C---:B----4-:R-:W-:Y:S08]  /*6c00*/  HMMA.16816.F32.BF16 R12, R32.reuse, R16, RZ ;  /* 0x00000010200c723c */ /* 0x050ff000000418ff */
[C---:B------:R-:W-:Y:S08]  /*6c10*/  HMMA.16816.F32.BF16 R16, R32.reuse, R18, RZ ;  /* 0x000000122010723c */ /* 0x040ff000000418ff */
[C---:B------:R-:W-:Y:S08]  /*6c20*/  HMMA.16816.F32.BF16 R20, R32.reuse, R24, RZ ;  /* 0x000000182014723c */ /* 0x040ff000000418ff */
[C---:B------:R-:W-:Y:S08]  /*6c30*/  HMMA.16816.F32.BF16 R24, R32.reuse, R26, RZ ;  /* 0x0000001a2018723c */ /* 0x040ff000000418ff */
[C---:B------:R-:W-:Y:S08]  /*6c40*/  HMMA.16816.F32.BF16 R28, R32.reuse, R136, RZ ;  /* 0x00000088201c723c */ /* 0x040ff000000418ff */
        /* <DEDUP_REMOVED lines=16> */
[----:B------:R-:W-:Y:S07]  /*6d50*/  LDSM.16.M88.4 R144, [R166+-0x4000] ;  /* 0xffc00000a690783b */ /* 0x000fee0000000200 */
[C---:B--2---:R-:W-:Y:S08]  /*6d60*/  HMMA.16816.F32.BF16 R12, R136.reuse, R148, R12 ;  /* 0x00000094880c723c */ /* 0x044ff0000004180c */
[C---:B------:R-:W-:Y:S01]  /*6d70*/  HMMA.16816.F32.BF16 R16, R136.reuse, R150, R16 ;  /* 0x000000968810723c */ /* 0x040fe20000041810 */
[----:B------:R-:W-:Y:S07]  /*6d80*/  LDSM.16.M88.4 R148, [R166+-0x3800] ;  /* 0xffc80000a694783b */ /* 0x000fee0000000200 */
[C---:B---3--:R-:W-:Y:S08]  /*6d90*/  HMMA.16816.F32.BF16 R20, R136.reuse, R140, R20 ;  /* 0x0000008c8814723c */ /* 0x048ff00000041814 */
[C---:B------:R-:W-:Y:S01]  /*6da0*/  HMMA.16816.F32.BF16 R24, R136.reuse, R142, R24 ;  /* 0x0000008e8818723c */ /* 0x040fe20000041818 */
[----:B------:R-:W1:Y:S07]  /*6db0*/  LDSM.16.M88.4 R140, [R175] ;  /* 0x00000000af8c783b */ /* 0x000e6e0000000200 */
[C---:B------:R-:W-:Y:S08]  /*6dc0*/  HMMA.16816.F32.BF16 R28, R136.reuse, R152, R28 ;  /* 0x00000098881c723c */ /* 0x040ff0000004181c */
[----:B------:R-:W-:Y:S01]  /*6dd0*/  HMMA.16816.F32.BF16 R32, R136, R154, R32 ;  /* 0x0000009a8820723c */ /* 0x000fe20000041820 */
[----:B------:R-:W2:Y:S06]  /*6de0*/  LDSM.16.M88.4 R136, [R166+-0x3000] ;  /* 0xffd00000a688783b */ /* 0x000eac0000000200 */
[----:B------:R-:W3:Y:S01]  /*6df0*/  LDSM.16.M88.4 R152, [R166+-0x2800] ;  /* 0xffd80000a698783b */ /* 0x000ee20000000200 */
        /* <DEDUP_REMOVED lines=41> */
[----:B------:R-:W-:Y:S07]  /*7090*/  LDSM.16.M88.4 R144, [R166+-0x2000] ;  /* 0xffe00000a690783b */ /* 0x000fee0000000200 */
[C---:B------:R-:W-:Y:S08]  /*70a0*/  HMMA.16816.F32.BF16 R12, R136.reuse, R148, R12 ;  /* 0x00000094880c723c */ /* 0x040ff0000004180c */
[C---:B------:R-:W-:Y:S01]  /*70b0*/  HMMA.16816.F32.BF16 R16, R136.reuse, R150, R16 ;  /* 0x000000968810723c */ /* 0x040fe20000041810 */
[----:B------:R-:W-:Y:S07]  /*70c0*/  LDSM.16.M88.4 R148, [R166+-0x1800] ;  /* 0xffe80000a694783b */ /* 0x000fee0000000200 */
[C---:B--2---:R-:W-:Y:S08]  /*70d0*/  HMMA.16816.F32.BF16 R20, R136.reuse, R140, R20 ;  /* 0x0000008c8814723c */ /* 0x044ff00000041814 */
[C---:B------:R-:W-:Y:S01]  /*70e0*/  HMMA.16816.F32.BF16 R24, R136.reuse, R142, R24 ;  /* 0x0000008e8818723c */ /* 0x040fe20000041818 */
[----:B------:R-:W1:Y:S07]  /*70f0*/  LDSM.16.M88.4 R140, [R175+0x4000] ;  /* 0x00400000af8c783b */ /* 0x000e6e0000000200 */
[C---:B---3--:R-:W-:Y:S08]  /*7100*/  HMMA.16816.F32.BF16 R28, R136.reuse, R152, R28 ;  /* 0x00000098881c723c */ /* 0x048ff0000004181c */
        /* <DEDUP_REMOVED lines=44> */
[----:B------:R-:W-:Y:S07]  /*73d0*/  LDSM.16.M88.4 R144, [R166] ;  /* 0x00000000a690783b */ /* 0x000fee0000000200 */
        /* <DEDUP_REMOVED lines=10> */
[----:B------:R-:W-:Y:S05]  /*7480*/  DEPBAR.LE SB0, 0x0 ;  /* 0x000080000000791a */ /* 0x000fea0000000000 */
        /* <DEDUP_REMOVED lines=11> */
[----:B------:R-:W-:Y:S01]  /*7540*/  IMAD R2, R178, 0x40, R200 ;  /* 0x00000040b2027824 */ /* 0x000fe200078e02c8 */
[----:B------:R-:W-:Y:S01]  /*7550*/  SHF.R.S32.HI R160, RZ, 0x1f, R192 ;  /* 0x0000001fffa07819 */ /* 0x000fe200000114c0 */
[----:B------:R-:W-:Y:S01]  /*7560*/  IMAD.MOV.U32 R180, RZ, RZ, RZ ;  /* 0x000000ffffb47224 */ /* 0x000fe200078e00ff */
[----:B------:R-:W-:Y:S01]  /*7570*/  SHF.R.S32.HI R161, RZ, 0x1f, R191 ;  /* 0x0000001fffa17819 */ /* 0x000fe200000114bf */
[----:B------:R-:W-:Y:S01]  /*7580*/  IMAD.SHL.U32 R145, R192, 0x2, RZ ;  /* 0x00000002c0917824 */ /* 0x000fe200078e00ff */
[----:B------:R-:W-:Y:S01]  /*7590*/  IADD3 R2, R2, -0x40, R196 ;  /* 0xffffffc002027810 */ /* 0x000fe20007ffe0c4 */
[C---:B------:R-:W-:Y:S01]  /*75a0*/  IMAD.SHL.U32 R144, R191.reuse, 0x2, RZ ;  /* 0x00000002bf907824 */ /* 0x040fe200078e00ff */
[----:B------:R-:W-:Y:S01]  /*75b0*/  SHF.L.U64.HI R142, R192, 0x1, R160 ;  /* 0x00000001c08e7819 */ /* 0x000fe200000102a0 */
[----:B------:R-:W-:Y:S01]  /*75c0*/  IMAD.SHL.U32 R143, R182, 0x2, RZ ;  /* 0x00000002b68f7824 */ /* 0x000fe200078e00ff */
[----:B------:R-:W-:Y:S01]  /*75d0*/  SHF.R.S32.HI R160, RZ, 0x1f, R182 ;  /* 0x0000001fffa07819 */ /* 0x000fe200000114b6 */
[----:B------:R-:W-:Y:S01]  /*75e0*/  @P6 IMAD.HI.U32 R3, R2, c[0x0][0x2bc], RZ ;  /* 0x0000af0002036a27 */ /* 0x000fe200078e00ff */
[----:B------:R-:W-:Y:S02]  /*75f0*/  SHF.L.U64.HI R141, R191, 0x1, R161 ;  /* 0x00000001bf8d7819 */ /* 0x000fe400000102a1 */
[----:B------:R-:W-:Y:S01]  /*7600*/  SHF.L.U64.HI R140, R182, 0x1, R160 ;  /* 0x00000001b68c7819 */ /* 0x000fe200000102a0 */
[----:B------:R-:W-:Y:S01]  /*7610*/  IMAD.MOV.U32 R0, RZ, RZ, R2 ;  /* 0x000000ffff007224 */ /* 0x000fe200078e0002 */
        /* <DEDUP_REMOVED lines=23> */
.L_x_640:
[----:B------:R-:W-:-:S05]  /*7790*/  BRA.DIV ~URZ, `(.L_x_510) ;  /* 0x0000ebe27f007947 */ /* 0x000fca000b800000 */
[----:B------:R-:W3:Y:S01]  /*77a0*/  SHFL.IDX PT, R0, R139, RZ, 0x181f ;  /* 0x00181fff8b007589 */ /* 0x000ee200000e0000 */
[----:B------:R-:W-:Y:S02]  /*77b0*/  ISETP.GE.AND P2, PT, R182, c[0x0][0x1d4], PT ;  /* 0x00007500b6007a0c */ /* 0x000fe40003f46270 */
[----:B------:R-:W-:Y:S02]  /*77c0*/  ISETP.GE.AND P1, PT, R191, c[0x0][0x1d4], PT ;  /* 0x00007500bf007a0c */ /* 0x000fe40003f26270 */
[----:B---3--:R-:W-:Y:S05]  /*77d0*/  IADD3 R2, P0, R0, R143, RZ ;  /* 0x0000008f00027210 */ /* 0x008fea0007f1e0ff */
[----:B--2---:R-:W-:Y:S01]  /*77e0*/  IMAD.X R3, R128, 0x1, R140, P0 ;  /* 0x0000000180037824 */ /* 0x004fe200000e068c */
[----:B------:R-:W-:Y:S04]  /*77f0*/  IADD3 R136, P0, R0, R144, RZ ;  /* 0x0000009000887210 */ /* 0x000fe80007f1e0ff */
[----:B------:R-:W-:Y:S01]  /*7800*/  @!PT LDS RZ, [RZ] ;  /* 0x00000000fffff984 */ /* 0x000fe20000000800 */
[----:B------:R-:W-:Y:S01]  /*7810*/  @!PT LDS RZ, [RZ] ;  /* 0x00000000fffff984 */ /* 0x000fe20000000800 */
[----:B------:R2:W-:Y:S01]  /*7820*/  LDGSTS.E.BYPASS.LTC128B.128 [R179+0x6100], [R2.64], !P2 ;  /* 0x0610000002b37fae */ /* 0x0005e2000d101d48 */
[----:B------:R-:W-:Y:S05]  /*7830*/  IMAD.X R137, R128, 0x1, R141, P0 ;  /* 0x0000000180897824 */ /* 0x000fea00000e068d */
[----:B------:R3:W-:Y:S01]  /*7840*/  LDGSTS.E.BYPASS.LTC128B.128 [R179+0x8100], [R136.64], !P1 ;  /* 0x0810000088b37fae */ /* 0x0007e2000c901d48 */
[----:B--2---:R-:W-:Y:S03]  /*7850*/  IADD3 R2, P0, R0, R145, RZ ;  /* 0x0000009100027210 */ /* 0x004fe60007f1e0ff */
[----:B------:R-:W2:Y:S02]  /*7860*/  SHFL.IDX PT, R0, R139, 0x1, 0x181f ;  /* 0x00381f008b007f89 */ /* 0x000ea400000e0000 */
[----:B------:R-:W-:Y:S01]  /*7870*/  IMAD.X R3, R128, 0x1, R142, P0 ;  /* 0x0000000180037824 */ /* 0x000fe200000e068e */
[----:B------:R-:W-:Y:S01]  /*7880*/  ISETP.GE.AND P0, PT, R192, c[0x0][0x1d4], PT ;  /* 0x00007500c0007a0c */ /* 0x000fe20003f06270 */
[----:B------:R4:W1:Y:S01]  /*7890*/  SHFL.IDX PT, R128, R129, 0x1, 0x181f ;  /* 0x00381f0081807f89 */ /* 0x00086200000e0000 */
[----:B---3--:R-:W-:Y:S02]  /*78a0*/  SEL R136, RZ, 0x10, P1 ;  /* 0x00000010ff887807 */ /* 0x008fe40000800000 */
[----:B------:R-:W-:Y:S09]  /*78b0*/  SEL R138, RZ, 0x10, P0 ;  /* 0x00000010ff8a7807 */ /* 0x000ff20000000000 */
[----:B------:R3:W-:Y:S01]  /*78c0*/  LDGSTS.E.BYPASS.LTC128B.128 [R179+0xa100], [R2.64], !P0 ;  /* 0x0a10000002b37fae */ /* 0x0007e2000c101d48 */
[----:B-1--4-:R-:W-:Y:S04]  /*78d0*/  SEL R129, RZ, 0x10, P2 ;  /* 0x00000010ff817807 */ /* 0x012fe80001000000 */
.L_x_641:
[C---:B--23--:R-:W-:Y:S02]  /*78e0*/  IADD3 R2, -R129.reuse, 0x10, RZ ;  /* 0x0000001081027810 */ /* 0x04cfe40007ffe1ff */
        /* <DEDUP_REMOVED lines=21> */
.L_x_508:
[----:B------:R-:W-:Y:S05]  /*7a40*/  BSYNC B0 ;  /* 0x0000000000007941 */ /* 0x000fea0003800000 */
.L_x_507:
[----:B------:R-:W-:Y:S01]  /*7a50*/  IMAD.MOV.U32 R0, RZ, RZ, c[0x0][0x2c4] ;  /* 0x0000b100ff007624 */ /* 0x000fe200078e00ff */
[----:B------:R-:W0:Y:S01]  /*7a60*/  LDGDEPBAR ;  /* 0x00000000000079af */ /* 0x000e220000000000 */
[----:B------:R-:W-:Y:S01]  /*7a70*/  IMAD.SHL.U32 R129, R178, 0x40, RZ ;  /* 0x00000040b2817824 */ /* 0x000fe200078e00ff */
[----:B------:R-:W-:Y:S01]  /*7a80*/  ULDC UR4, c[0x0][0x324] ;  /* 0x0000c90000047ab9 */ /* 0x000fe20000000800 */
[----:B------:R-:W-:Y:S01]  /*7a90*/  IMAD.IADD R128, R211, 0x1, R210 ;  /* 0x00000001d3807824 */ /* 0x000fe200078e02d2 */
[----:B------:R-:W-:Y:S01]  /*7aa0*/  ISETP.NE.AND P0, PT, R0, 0x1, PT ;  /* 0x000000010000780c */ /* 0x000fe20003f05270 */
[----:B------:R-:W-:Y:S01]  /*7ab0*/  ULOP3.LUT UR4, URZ, UR4, URZ, 0x33, !UPT ;  /* 0x000000043f047292 */ /* 0x000fe2000f8e333f */
[----:B------:R-:W-:Y:S04]  /*7ac0*/  IADD3 R0, -R198, 0x1, -R129 ;  /* 0x00000001c6007810 */ /* 0x000fe80007ffe981 */
[----:B------:R-:W-:Y:S04]  /*7ad0*/  IADD3 R0, -R195, R0, R194 ;  /* 0x00000000c3007210 */ /* 0x000fe80007ffe1c2 */
[C---:B-1----:R-:W-:Y:S02]  /*7ae0*/  IADD3 R136, R0.reuse, UR4, RZ ;  /* 0x0000000400887c10 */ /* 0x042fe4000fffe0ff */
[----:B------:R-:W-:Y:S01]  /*7af0*/  IADD3 R137, R0, c[0x0][0x328], RZ ;  /* 0x0000ca0000897a10 */ /* 0x000fe20007ffe0ff */
[----:B------:R-:W-:Y:S05]  /*7b00*/  @P0 IMAD.HI.U32 R2, R128, c[0x0][0x2c8], RZ ;  /* 0x0000b20080020a27 */ /* 0x000fea00078e00ff */
[----:B------:R-:W-:Y:S01]  /*7b10*/  @P0 SHF.R.U32.HI R128, RZ, c[0x0][0x2cc], R2 ;  /* 0x0000b300ff800a19 */ /* 0x000fe20000011602 */
[----:B------:R-:W-:-:S05]  /*7b20*/  BRA.DIV ~URZ, `(.L_x_511) ;  /* 0x0000ea927f007947 */ /* 0x000fca000b800000 */
[----:B------:R1:W2:Y:S02]  /*7b30*/  SHFL.IDX PT, R3, R128, RZ, 0x1c1f ;  /* 0x001c1fff80037589 */ /* 0x0002a400000e0000 */
.L_x_642:
[----:B--2---:R-:W-:Y:S01]  /*7b40*/  IADD3 R2, R137, R3, RZ ;  /* 0x0000000389027210 */ /* 0x004fe20007ffe0ff */
[----:B------:R-:W-:Y:S05]  /*7b50*/  IMAD.MOV.U32 R0, RZ, RZ, c[0x0][0x32c] ;  /* 0x0000cb00ff007624 */ /* 0x000fea00078e00ff */
[----:B------:R-:W-:Y:S01]  /*7b60*/  ISETP.GE.AND P0, PT, R0, 0x1, PT ;  /* 0x000000010000780c */ /* 0x000fe20003f06270 */
[----:B------:R-:W-:Y:S11]  /*7b70*/  IMAD.IADD R0, R136, 0x1, R3 ;  /* 0x0000000188007824 */ /* 0x000ff600078e0203 */
[----:B------:R-:W-:Y:S01]  /*7b80*/  @!UPT UIADD3 URZ, URZ, URZ, URZ ;  /* 0x0000003f3f3ff290 */ /* 0x000fe2000fffe03f */
[----:B------:R-:W-:-:S05]  /*7b90*/  @!P0 BRA `(.L_x_512) ;  /* 0x0000018000008947 */ /* 0x000fca0003800000 */
[----:B------:R-:W-:Y:S01]  /*7ba0*/  IADD3 R3, -R195, R194, R3 ;  /* 0x000000c2c3037210 */ /* 0x000fe20007ffe103 */
[----:B------:R-:W-:Y:S03]  /*7bb0*/  BSSY B0, `(.L_x_513) ;  /* 0x0000011000007945 */ /* 0x000fe60003800000 */
        /* <DEDUP_REMOVED lines=11> */
.L_x_514:
[----:B------:R-:W-:Y:S04]  /*7c70*/  MOV R138, 0x1 ;  /* 0x00000001008a7802 */ /* 0x000fe80000000f00 */
[----:B------:R-:W-:Y:S11]  /*7c80*/  ISETP.NE.AND P0, PT, R138, c[0x0][0x32c], PT ;  /* 0x0000cb008a007a0c */ /* 0x000ff60003f05270 */
[----:B------:R-:W-:Y:S02]  /*7c90*/  @!UPT UIADD3 URZ, URZ, URZ, URZ ;  /* 0x0000003f3f3ff290 */ /* 0x000fe4000fffe03f */
[----:B------:R-:W-:Y:S05]  /*7ca0*/  @P0 IMAD.HI.U32 R138, R3, c[0x0][0x330], RZ ;  /* 0x0000cc00038a0a27 */ /* 0x000fea00078e00ff */
[----:B------:R-:W-:Y:S02]  /*7cb0*/  @P0 SHF.R.U32.HI R3, RZ, c[0x0][0x334], R138 ;  /* 0x0000cd00ff030a19 */ /* 0x000fe4000001168a */
.L_x_515:
[----:B------:R-:W-:Y:S05]  /*7cc0*/  BSYNC B0 ;  /* 0x0000000000007941 */ /* 0x000fea0003800000 */
.L_x_513:
[----:B------:R-:W-:Y:S04]  /*7cd0*/  IMAD R3, R3, c[0x0][0x32c], -R129 ;  /* 0x0000cb0003037a24 */ /* 0x000fe800078e0a81 */
[----:B------:R-:W-:Y:S05]  /*7ce0*/  IMAD.IADD R3, R3, 0x1, -R198 ;  /* 0x0000000103037824 */ /* 0x000fea00078e0ac6 */
[----:B------:R-:W-:Y:S02]  /*7cf0*/  IMNMX R0, R0, R3, !PT ;  /* 0x0000000300007217 */ /* 0x000fe40007800200 */
[----:B------:R-:W-:Y:S04]  /*7d00*/  IADD3 R3, R3, c[0x0][0x32c], RZ ;  /* 0x0000cb0003037a10 */ /* 0x000fe80007ffe0ff */
[----:B------:R-:W-:Y:S02]  /*7d10*/  IMNMX R2, R2, R3, PT ;  /* 0x0000000302027217 */ /* 0x000fe40003800200 */
.L_x_512:
[----:B------:R-:W-:Y:S04]  /*7d20*/  ISETP.GT.AND P1, PT, R178, -0x1, PT ;  /* 0xffffffffb200780c */ /* 0x000fe80003f24270 */
[C---:B------:R-:W-:Y:S02]  /*7d30*/  ISETP.GT.AND P2, PT, R0.reuse, RZ, P1 ;  /* 0x000000ff0000720c */ /* 0x040fe40000f44270 */
[----:B------:R-:W-:Y:S02]  /*7d40*/  ISETP.GT.AND P0, PT, R0, 0x1, P1 ;  /* 0x000000010000780c */ /* 0x000fe40000f04270 */
[C---:B------:R-:W-:Y:S02]  /*7d50*/  ISETP.LT.OR P2, PT, R2.reuse, 0x1, P2 ;  /* 0x000000010200780c */ /* 0x040fe40001741670 */
[----:B------:R-:W-:Y:S02]  /*7d60*/  ISETP.LT.OR P0, PT, R2, 0x2, P0 ;  /* 0x000000020200780c */ /* 0x000fe40000701670 */
[----:B------:R-:W-:Y:S02]  /*7d70*/  FSEL R138, R4, -INF , !P2 ;  /* 0xff800000048a7808 */ /* 0x000fe40005000000 */
[C---:B------:R-:W-:Y:S02]  /*7d80*/  ISETP.GT.AND P2, PT, R0.reuse, 0x8, P1 ;  /* 0x000000080000780c */ /* 0x040fe40000f44270 */
[----:B------:R-:W-:Y:S02]  /*7d90*/  FSEL R141, R5, -INF , !P0 ;  /* 0xff800000058d7808 */ /* 0x000fe40004000000 */
        /* <DEDUP_REMOVED lines=40> */
[----:B------:R-:W-:Y:S01]  /*8020*/  FSEL R28, R33, -INF , !P0 ;  /* 0xff800000211c7808 */ /* 0x000fe20004000000 */
[----:B------:R-:W-:-:S06]  /*8030*/  BRA.DIV ~URZ, `(.L_x_516) ;  /* 0x0000e5f27f007947 */ /* 0x000fcc000b800000 */
[----:B------:R2:W3:Y:S02]  /*8040*/  SHFL.IDX PT, R3, R128, 0x1, 0x1c1f ;  /* 0x003c1f0080037f89 */ /* 0x0004e400000e0000 */
.L_x_643:
[----:B---3--:R-:W-:Y:S01]  /*8050*/  IADD3 R2, R137, R3, RZ ;  /* 0x0000000389027210 */ /* 0x008fe20007ffe0ff */
        /* <DEDUP_REMOVED lines=18> */
.L_x_519:
[----:B------:R-:W-:Y:S04]  /*8180*/  MOV R4, 0x1 ;  /* 0x0000000100047802 */ /* 0x000fe80000000f00 */
[----:B------:R-:W-:Y:S11]  /*8190*/  ISETP.NE.AND P0, PT, R4, c[0x0][0x32c], PT ;  /* 0x0000cb0004007a0c */ /* 0x000ff60003f05270 */
[----:B------:R-:W-:Y:S02]  /*81a0*/  @!UPT UIADD3 URZ, URZ, URZ, URZ ;  /* 0x0000003f3f3ff290 */ /* 0x000fe4000fffe03f */
[----:B------:R-:W-:Y:S05]  /*81b0*/  @P0 IMAD.HI.U32 R4, R3, c[0x0][0x330], RZ ;  /* 0x0000cc0003040a27 */ /* 0x000fea00078e00ff */
[----:B------:R-:W-:Y:S02]  /*81c0*/  @P0 SHF.R.U32.HI R3, RZ, c[0x0][0x334], R4 ;  /* 0x0000cd00ff030a19 */ /* 0x000fe40000011604 */
.L_x_520:
[----:B------:R-:W-:Y:S05]  /*81d0*/  BSYNC B0 ;  /* 0x0000000000007941 */ /* 0x000fea0003800000 */
.L_x_518:
[----:B------:R-:W-:Y:S04]  /*81e0*/  IMAD R129, R3, c[0x0][0x32c], -R129 ;  /* 0x0000cb0003817a24 */ /* 0x000fe800078e0a81 */
[----:B------:R-:W-:Y:S05]  /*81f0*/  IMAD.IADD R3, R129, 0x1, -R198 ;  /* 0x0000000181037824 */ /* 0x000fea00078e0ac6 */
[----:B------:R-:W-:Y:S02]  /*8200*/  IADD3 R4, R3, c[0x0][0x32c], RZ ;  /* 0x0000cb0003047a10 */ /* 0x000fe40007ffe0ff */
[----:B------:R-:W-:Y:S02]  /*8210*/  IMNMX R0, R0, R3, !PT ;  /* 0x0000000300007217 */ /* 0x000fe40007800200 */
[----:B------:R-:W-:Y:S02]  /*8220*/  IMNMX R2, R2, R4, PT ;  /* 0x0000000402027217 */ /* 0x000fe40003800200 */
.L_x_517:
        /* <DEDUP_REMOVED lines=8> */
[----:B------:R-:W-:Y:S02]  /*82b0*/  ISETP.LT.OR P2, PT, R2, 0x9, P2 ;  /* 0x000000090200780c */ /* 0x000fe40001741670 */
[----:B------:R-:W-:Y:S02]  /*82c0*/  FMNMX.FTZ R3, R138, R130, !PT ;  /* 0x000000828a037209 */ /* 0x000fe40007810000 */
[----:B------:R-:W-:Y:S02]  /*82d0*/  FMNMX.FTZ R4, R16, R131, !PT ;  /* 0x0000008310047209 */ /* 0x000fe40007810000 */
[----:B------:R-:W-:Y:S02]  /*82e0*/  ISETP.LT.OR P0, PT, R2, 0xa, P0 ;  /* 0x0000000a0200780c */ /* 0x000fe40000701670 */
[----:B------:R-:W-:Y:S02]  /*82f0*/  FSEL R21, R10, -INF , !P2 ;  /* 0xff8000000a157808 */ /* 0x000fe40005000000 */
[C---:B------:R-:W-:Y:S02]  /*8300*/  ISETP.GT.AND P2, PT, R0.reuse, 0x10, P1 ;  /* 0x000000100000780c */ /* 0x040fe40000f44270 */
[----:B------:R-:W-:Y:S02]  /*8310*/  FMNMX.FTZ R5, R141, R3, !PT ;  /* 0x000000038d057209 */ /* 0x000fe40007810000 */
[----:B------:R-:W-:Y:S02]  /*8320*/  FMNMX.FTZ R3, R25, R4, !PT ;  /* 0x0000000419037209 */ /* 0x000fe40007810000 */
[----:B------:R-:W-:Y:S02]  /*8330*/  FSEL R24, R11, -INF , !P0 ;  /* 0xff8000000b187808 */ /* 0x000fe40004000000 */
[----:B------:R-:W-:Y:S02]  /*8340*/  ISETP.GT.AND P0, PT, R0, 0x11, P1 ;  /* 0x000000110000780c */ /* 0x000fe40000f04270 */
[----:B------:R-:W-:Y:S02]  /*8350*/  ISETP.LT.OR P2, PT, R2, 0x11, P2 ;  /* 0x000000110200780c */ /* 0x000fe40001741670 */
[----:B------:R-:W-:Y:S02]  /*8360*/  FMNMX.FTZ R4, R140, R5, !PT ;  /* 0x000000058c047209 */ /* 0x000fe40007810000 */
[----:B------:R-:W-:Y:S02]  /*8370*/  FMNMX.FTZ R3, R21, R3, !PT ;  /* 0x0000000315037209 */ /* 0x000fe40007810000 */
[----:B------:R-:W-:Y:S02]  /*8380*/  ISETP.LT.OR P0, PT, R2, 0x12, P0 ;  /* 0x000000120200780c */ /* 0x000fe40000701670 */
[----:B------:R-:W-:Y:S02]  /*8390*/  FSEL R20, R14, -INF , !P2 ;  /* 0xff8000000e147808 */ /* 0x000fe40005000000 */
[----:B------:R-:W-:Y:S02]  /*83a0*/  ISETP.GT.AND P2, PT, R0, 0x18, P1 ;  /* 0x000000180000780c */ /* 0x000fe40000f44270 */
        /* <DEDUP_REMOVED lines=14> */
[C---:B------:R-:W-:Y:S02]  /*8490*/  ISETP.LT.OR P2, PT, R2.reuse, 0x21, P2 ;  /* 0x000000210200780c */ /* 0x040fe40001741670 */
        /* <DEDUP_REMOVED lines=18> */
[----:B------:R-:W-:Y:S02]  /*85c0*/  ISETP.LT.OR P2, PT, R2, 0x31, P0 ;  /* 0x000000310200780c */ /* 0x000fe40000741670 */
[----:B------:R-:W-:Y:S02]  /*85d0*/  ISETP.GT.AND P0, PT, R0, 0x31, P1 ;  /* 0x000000310000780c */ /* 0x000fe40000f04270 */
[----:B------:R-:W-:Y:S02]  /*85e0*/  FMNMX.FTZ R3, R145, R5, !PT ;  /* 0x0000000591037209 */ /* 0x000fe40007810000 */
[----:B------:R-:W-:Y:S02]  /*85f0*/  FMNMX.FTZ R4, R11, R4, !PT ;  /* 0x000000040b047209 */ /* 0x000fe40007810000 */
[----:B------:R-:W-:Y:S02]  /*8600*/  FSEL R9, R30, -INF , !P2 ;  /* 0xff8000001e097808 */ /* 0x000fe40005000000 */
[----:B------:R-:W-:Y:S02]  /*8610*/  ISETP.GT.AND P3, PT, R0, 0x38, P1 ;  /* 0x000000380000780c */ /* 0x000fe40000f64270 */
[----:B------:R-:W-:Y:S02]  /*8620*/  ISETP.LT.OR P2, PT, R2, 0x32, P0 ;  /* 0x000000320200780c */ /* 0x000fe40000741670 */
[----:B------:R-:W-:Y:S02]  /*8630*/  ISETP.GT.AND P0, PT, R0, 0x39, P1 ;  /* 0x000000390000780c */ /* 0x000fe40000f04270 */
[----:B------:R-:W-:Y:S02]  /*8640*/  FMNMX.FTZ R0, R143, R3, !PT ;  /* 0x000000038f007209 */ /* 0x000fe40007810000 */
[----:B------:R-:W-:Y:S02]  /*8650*/  FMNMX.FTZ R3, R10, R4, !PT ;  /* 0x000000040a037209 */ /* 0x000fe40007810000 */
[----:B------:R-:W-:Y:S02]  /*8660*/  FSEL R8, R31, -INF , !P2 ;  /* 0xff8000001f087808 */ /* 0x000fe40005000000 */
[C---:B------:R-:W-:Y:S02]  /*8670*/  ISETP.LT.OR P1, PT, R2.reuse, 0x39, P3 ;  /* 0x000000390200780c */ /* 0x040fe40001f21670 */
[----:B------:R-:W-:Y:S02]  /*8680*/  FMNMX.FTZ R0, R139, R0, !PT ;  /* 0x000000008b007209 */ /* 0x000fe40007810000 */
[----:B------:R-:W-:Y:S02]  /*8690*/  FMNMX.FTZ R3, R9, R3, !PT ;  /* 0x0000000309037209 */ /* 0x000fe40007810000 */
[----:B------:R-:W-:Y:S02]  /*86a0*/  ISETP.LT.OR P0, PT, R2, 0x3a, P0 ;  /* 0x0000003a0200780c */ /* 0x000fe40000701670 */
[----:B------:R-:W-:Y:S02]  /*86b0*/  FSEL R7, R34, -INF , !P1 ;  /* 0xff80000022077808 */ /* 0x000fe40004800000 */
[----:B------:R-:W-:Y:S02]  /*86c0*/  FMNMX.FTZ R0, R142, R0, !PT ;  /* 0x000000008e007209 */ /* 0x000fe40007810000 */
[----:B------:R-:W-:Y:S02]  /*86d0*/  FMNMX.FTZ R2, R8, R3, !PT ;  /* 0x0000000308027209 */ /* 0x000fe40007810000 */
[----:B------:R-:W-:Y:S02]  /*86e0*/  FSEL R6, R35, -INF , !P0 ;  /* 0xff80000023067808 */ /* 0x000fe40004000000 */
[----:B------:R-:W-:Y:S02]  /*86f0*/  FMNMX.FTZ R0, R29, R0, !PT ;  /* 0x000000001d007209 */ /* 0x000fe40007810000 */
[----:B------:R-:W-:Y:S02]  /*8700*/  FMNMX.FTZ R2, R7, R2, !PT ;  /* 0x0000000207027209 */ /* 0x000fe40007810000 */
[----:B-12---:R-:W-:Y:S02]  /*8710*/  FMNMX.FTZ R128, R28, R0, !PT ;  /* 0x000000001c807209 */ /* 0x006fe40007810000 */
[----:B------:R-:W-:Y:S01]  /*8720*/  FMNMX.FTZ R5, R6, R2, !PT ;  /* 0x0000000206057209 */ /* 0x000fe20007810000 */
[----:B------:R-:W-:-:S05]  /*8730*/  BRA.DIV ~URZ, `(.L_x_521) ;  /* 0x0000df627f007947 */ /* 0x000fca000b800000 */
[----:B------:R1:W2:Y:S02]  /*8740*/  SHFL.BFLY PT, R0, R128, 0x2, 0x1f ;  /* 0x0c401f0080007f89 */ /* 0x0002a400000e0000 */
.L_x_644:
[----:B--2---:R-:W-:Y:S01]  /*8750*/  FMNMX.FTZ R4, R128, R0, !PT ;  /* 0x0000000080047209 */ /* 0x004fe20007810000 */
[----:B------:R-:W-:-:S05]  /*8760*/  BRA.DIV ~URZ, `(.L_x_522) ;  /* 0x0000df727f007947 */ /* 0x000fca000b800000 */
[----:B------:R-:W-:Y:S04]  /*8770*/  SHFL.BFLY PT, R0, R5, 0x2, 0x1f ;  /* 0x0c401f0005007f89 */ /* 0x000fe800000e0000 */
[----:B------:R-:W2:Y:S02]  /*8780*/  SHFL.BFLY PT, R2, R4, 0x1, 0x1f ;  /* 0x0c201f0004027f89 */ /* 0x000ea400000e0000 */
[----:B--2---:R-:W-:Y:S02]  /*8790*/  FMNMX.FTZ R129, R4, R2, !PT ;  /* 0x0000000204817209 */ /* 0x004fe40007810000 */
[----:B-1----:R-:W-:Y:S05]  /*87a0*/  FMNMX.FTZ R128, R5, R0, !PT ;  /* 0x0000000005807209 */ /* 0x002fea0007810000 */
[----:B------:R1:W2:Y:S02]  /*87b0*/  SHFL.BFLY PT, R0, R128, 0x1, 0x1f ;  /* 0x0c201f0080007f89 */ /* 0x0002a400000e0000 */
.L_x_645:
[C---:B------:R-:W-:Y:S01]  /*87c0*/  FMUL.FTZ R2, R129.reuse, c[0x0][0x2d0] ;  /* 0x0000b40081027a20 */ /* 0x040fe20000410000 */
[----:B------:R-:W-:Y:S01]  /*87d0*/  FSETP.NEU.FTZ.AND P0, PT, R129, -INF , PT ;  /* 0xff8000008100780b */ /* 0x000fe20003f1d000 */
[----:B------:R-:W-:Y:S01]  /*87e0*/  WARPSYNC 0xffffffff ;  /* 0xffffffff00007948 */ /* 0x000fe20003800000 */
[----:B--2---:R-:W-:Y:S02]  /*87f0*/  FMNMX.FTZ R3, R0, R128, !PT ;  /* 0x0000008000037209 */ /* 0x004fe40007810000 */
[----:B------:R-:W-:Y:S05]  /*8800*/  FSEL R4, R2, RZ, P0 ;  /* 0x000000ff02047208 */ /* 0x000fea0000000000 */
[--C-:B------:R-:W-:Y:S02]  /*8810*/  FFMA.FTZ R2, R138, c[0x0][0x2d0], -R4.reuse ;  /* 0x0000b4008a027a23 */ /* 0x100fe40000010804 */
[--C-:B------:R-:W-:Y:S02]  /*8820*/  FFMA.FTZ R5, R144, c[0x0][0x2d0], -R4.reuse ;  /* 0x0000b40090057a23 */ /* 0x100fe40000010804 */
[----:B------:R2:W-:Y:S01]  /*8830*/  MUFU.EX2 R18, R2 ;  /* 0x0000000200127308 */ /* 0x0005e20000000800 */
[--C-:B------:R-:W-:Y:S02]  /*8840*/  FFMA.FTZ R152, R143, c[0x0][0x2d0], -R4.reuse ;  /* 0x0000b4008f987a23 */ /* 0x100fe40000010804 */
[--C-:B------:R-:W-:Y:S02]  /*8850*/  FFMA.FTZ R163, R142, c[0x0][0x2d0], -R4.reuse ;  /* 0x0000b4008ea37a23 */ /* 0x100fe40000010804 */
[--C-:B------:R-:W-:Y:S02]  /*8860*/  FFMA.FTZ R150, R150, c[0x0][0x2d0], -R4.reuse ;  /* 0x0000b40096967a23 */ /* 0x100fe40000010804 */
[--C-:B------:R-:W-:Y:S02]  /*8870*/  FFMA.FTZ R151, R151, c[0x0][0x2d0], -R4.reuse ;  /* 0x0000b40097977a23 */ /* 0x100fe40000010804 */
[--C-:B------:R-:W-:Y:S01]  /*8880*/  FFMA.FTZ R149, R149, c[0x0][0x2d0], -R4.reuse ;  /* 0x0000b40095957a23 */ /* 0x100fe20000010804 */
[----:B------:R3:W-:Y:S01]  /*8890*/  MUFU.EX2 R189, R5 ;  /* 0x0000000500bd7308 */ /* 0x0007e20000000800 */
        /* <DEDUP_REMOVED lines=8> */
[--C-:B--2---:R-:W-:Y:S05]  /*8920*/  FFMA.FTZ R2, R141, c[0x0][0x2d0], -R4.reuse ;  /* 0x0000b4008d027a23 */ /* 0x104fea0000010804 */
[----:B------:R2:W4:Y:S01]  /*8930*/  MUFU.EX2 R183, R2 ;  /* 0x0000000200b77308 */ /* 0x0005220000000800 */
[----:B---3--:R-:W-:Y:S09]  /*8940*/  FMUL.FTZ R5, R3, c[0x0][0x2d0] ;  /* 0x0000b40003057a20 */ /* 0x008ff20000410000 */
[----:B------:R-:W-:Y:S10]  /*8950*/  MUFU.EX2 R155, R155 ;  /* 0x0000009b009b7308 */ /* 0x000ff40000000800 */
[----:B------:R-:W-:Y:S01]  /*8960*/  MUFU.EX2 R154, R154 ;  /* 0x0000009a009a7308 */ /* 0x000fe20000000800 */
[----:B--2---:R-:W-:Y:S02]  /*8970*/  FFMA.FTZ R2, R140, c[0x0][0x2d0], -R4 ;  /* 0x0000b4008c027a23 */ /* 0x004fe40000010804 */
[----:B------:R-:W2:Y:S07]  /*8980*/  LDSM.16.MT88.4 R140, [R168] ;  /* 0x00000000a88c783b */ /* 0x000eae0000004200 */
[----:B------:R3:W5:Y:S02]  /*8990*/  MUFU.EX2 R188, R2 ;  /* 0x0000000200bc7308 */ /* 0x0007640000000800 */
[----:B---3--:R-:W-:Y:S02]  /*89a0*/  FSEL R2, R129, RZ, P0 ;  /* 0x000000ff81027208 */ /* 0x008fe40000000000 */
[----:B------:R-:W-:Y:S03]  /*89b0*/  FSETP.NEU.FTZ.AND P0, PT, R3, -INF , PT ;  /* 0xff8000000300780b */ /* 0x000fe60003f1d000 */
[----:B------:R-:W-:Y:S01]  /*89c0*/  FADD.FTZ R0, -R2, R130 ;  /* 0x0000008202007221 */ /* 0x000fe20000010100 */
[----:B------:R-:W-:Y:S03]  /*89d0*/  FSEL R5, R5, RZ, P0 ;  /* 0x000000ff05057208 */ /* 0x000fe60000000000 */
[----:B------:R-:W-:Y:S02]  /*89e0*/  FMUL.FTZ R0, R0, c[0x0][0x2d0] ;  /* 0x0000b40000007a20 */ /* 0x000fe40000410000 */
[--C-:B------:R-:W-:Y:S01]  /*89f0*/  FFMA.FTZ R4, R24, c[0x0][0x2d0], -R5.reuse ;  /* 0x0000b40018047a23 */ /* 0x100fe20000010805 */
[----:B----4-:R-:W-:Y:S01]  /*8a00*/  F2FP.BF16.PACK_AB R136, R183, R18 ;  /* 0x00000012b788723e */ /* 0x010fe200000010ff */
[----:B------:R3:W4:Y:S01]  /*8a10*/  MUFU.EX2 R2, R0 ;  /* 0x0000000000027308 */ /* 0x0007220000000800 */
[--C-:B------:R-:W-:Y:S01]  /*8a20*/  FFMA.FTZ R148, R11, c[0x0][0x2d0], -R5.reuse ;  /* 0x0000b4000b947a23 */ /* 0x100fe20000010805 */
[----:B-----5:R-:W-:Y:S01]  /*8a30*/  F2FP.BF16.PACK_AB R138, R189, R188 ;  /* 0x000000bcbd8a723e */ /* 0x020fe200000010ff */
        /* <DEDUP_REMOVED lines=8> */
[--C-:B-1----:R-:W-:Y:S02]  /*8ac0*/  FFMA.FTZ R128, R20, c[0x0][0x2d0], -R5.reuse ;  /* 0x0000b40014807a23 */ /* 0x102fe40000010805 */
[--C-:B------:R-:W-:Y:S02]  /*8ad0*/  FFMA.FTZ R177, R7, c[0x0][0x2d0], -R5.reuse ;  /* 0x0000b40007b17a23 */ /* 0x100fe40000010805 */
[--C-:B------:R-:W-:Y:S02]  /*8ae0*/  FFMA.FTZ R184, R6, c[0x0][0x2d0], -R5.reuse ;  /* 0x0000b40006b87a23 */ /* 0x100fe40000010805 */
[--C-:B---3--:R-:W-:Y:S02]  /*8af0*/  FFMA.FTZ R0, R16, c[0x0][0x2d0], -R5.reuse ;  /* 0x0000b40010007a23 */ /* 0x108fe40000010805 */
[--C-:B------:R-:W-:Y:S02]  /*8b00*/  FFMA.FTZ R16, R21, c[0x0][0x2d0], -R5.reuse ;  /* 0x0000b40015107a23 */ /* 0x100fe40000010805 */
[----:B------:R1:W-:Y:S01]  /*8b10*/  MUFU.EX2 R158, R0 ;  /* 0x00000000009e7308 */ /* 0x0003e20000000800 */
[C---:B----4-:R-:W-:Y:S02]  /*8b20*/  FMUL.FTZ R8, R2.reuse, R100 ;  /* 0x0000006402087220 */ /* 0x050fe40000410000 */
[C---:B------:R-:W-:Y:S02]  /*8b30*/  FMUL.FTZ R9, R2.reuse, R101 ;  /* 0x0000006502097220 */ /* 0x040fe40000410000 */
[C---:B------:R-:W-:Y:S02]  /*8b40*/  FMUL.FTZ R12, R2.reuse, R104 ;  /* 0x00000068020c7220 */ /* 0x040fe40000410000 */
[C---:B-----5:R-:W-:Y:S02]  /*8b50*/  FMUL.FTZ R4, R2.reuse, R132 ;  /* 0x0000008402047220 */ /* 0x060fe40000410000 */
[C---:B------:R-:W-:Y:S01]  /*8b60*/  FMUL.FTZ R13, R2.reuse, R105 ;  /* 0x00000069020d7220 */ /* 0x040fe20000410000 */
[----:B------:R-:W3:Y:S01]  /*8b70*/  MUFU.EX2 R186, R16 ;  /* 0x0000001000ba7308 */ /* 0x000ee20000000800 */
[C---:B------:R-:W-:Y:S02]  /*8b80*/  FMUL.FTZ R17, R2.reuse, R109 ;  /* 0x0000006d02117220 */ /* 0x040fe40000410000 */
[C---:B------:R-:W-:Y:S02]  /*8b90*/  FMUL.FTZ R21, R2.reuse, R113 ;  /* 0x0000007102157220 */ /* 0x040fe40000410000 */
[C---:B------:R-:W-:Y:S02]  /*8ba0*/  FMUL.FTZ R24, R2.reuse, R116 ;  /* 0x0000007402187220 */ /* 0x040fe40000410000 */
[C---:B------:R-:W-:Y:S02]  /*8bb0*/  FMUL.FTZ R33, R2.reuse, R125 ;  /* 0x0000007d02217220 */ /* 0x040fe40000410000 */
[C---:B------:R-:W-:Y:S01]  /*8bc0*/  FMUL.FTZ R20, R2.reuse, R112 ;  /* 0x0000007002147220 */ /* 0x040fe20000410000 */
[----:B------:R-:W-:Y:S01]  /*8bd0*/  MUFU.EX2 R132, R149 ;  /* 0x0000009500847308 */ /* 0x000fe20000000800 */
[C---:B------:R-:W-:Y:S02]  /*8be0*/  FMUL.FTZ R28, R2.reuse, R120 ;  /* 0x00000078021c7220 */ /* 0x040fe40000410000 */
[C---:B------:R-:W-:Y:S02]  /*8bf0*/  FMUL.FTZ R29, R2.reuse, R121 ;  /* 0x00000079021d7220 */ /* 0x040fe40000410000 */
[----:B-1----:R-:W-:Y:S02]  /*8c00*/  FFMA.FTZ R0, R25, c[0x0][0x2d0], -R5 ;  /* 0x0000b40019007a23 */ /* 0x002fe40000010805 */
[C---:B------:R-:W-:Y:S02]  /*8c10*/  FMUL.FTZ R25, R2.reuse, R117 ;  /* 0x0000007502197220 */ /* 0x040fe40000410000 */
[C---:B------:R-:W-:Y:S01]  /*8c20*/  FMUL.FTZ R32, R2.reuse, R124 ;  /* 0x0000007c02207220 */ /* 0x040fe20000410000 */
[----:B------:R1:W4:Y:S01]  /*8c30*/  MUFU.EX2 R157, R0 ;  /* 0x00000000009d7308 */ /* 0x0003220000000800 */
[C---:B------:R-:W-:Y:S02]  /*8c40*/  FMUL.FTZ R36, R2.reuse, R36 ;  /* 0x0000002402247220 */ /* 0x040fe40000410000 */
[C---:B------:R-:W-:Y:S01]  /*8c50*/  FMUL.FTZ R37, R2.reuse, R37 ;  /* 0x0000002502257220 */ /* 0x040fe20000410000 */
[----:B---3--:R-:W-:Y:S01]  /*8c60*/  F2FP.BF16.PACK_AB R139, R185, R186 ;  /* 0x000000bab98b723e */ /* 0x008fe200000010ff */
        /* <DEDUP_REMOVED lines=11> */
[C---:B------:R-:W-:Y:S01]  /*8d20*/  FMUL.FTZ R56, R2.reuse, R56 ;  /* 0x0000003802387220 */ /* 0x040fe20000410000 */
[----:B-1----:R-:W-:Y:S01]  /*8d30*/  FSEL R0, R3, RZ, P0 ;  /* 0x000000ff03007208 */ /* 0x002fe20000000000 */
[C---:B------:R-:W-:Y:S01]  /*8d40*/  FMUL.FTZ R57, R2.reuse, R57 ;  /* 0x0000003902397220 */ /* 0x040fe20000410000 */
[----:B----4-:R-:W-:Y:S01]  /*8d50*/  F2FP.BF16.PACK_AB R137, R157, R158 ;  /* 0x0000009e9d89723e */ /* 0x010fe200000010ff */
[----:B------:R-:W-:Y:S01]  /*8d60*/  FMUL.FTZ R60, R2, R60 ;  /* 0x0000003c023c7220 */ /* 0x000fe20000410000 */
[----:B------:R-:W-:Y:S01]  /*8d70*/  ISETP.GT.AND P0, PT, R178, R199, PT ;  /* 0x000000c7b200720c */ /* 0x000fe20003f04270 */
[----:B------:R-:W-:Y:S01]  /*8d80*/  FADD.FTZ R0, -R0, R131 ;  /* 0x0000008300007221 */ /* 0x000fe20000010100 */
[----:B------:R-:W-:Y:S01]  /*8d90*/  MUFU.EX2 R149, R156 ;  /* 0x0000009c00957308 */ /* 0x000fe20000000800 */
[----:B------:R-:W-:Y:S01]  /*8da0*/  FFMA.FTZ R131, R15, c[0x0][0x2d0], -R5 ;  /* 0x0000b4000f837a23 */ /* 0x000fe20000010805 */
[----:B------:R-:W-:Y:S01]  /*8db0*/  IADD3 R178, R178, -0x1, RZ ;  /* 0xffffffffb2b27810 */ /* 0x000fe20007ffe0ff */
[----:B------:R-:W-:Y:S02]  /*8dc0*/  FMUL.FTZ R0, R0, c[0x0][0x2d0] ;  /* 0x0000b40000007a20 */ /* 0x000fe40000410000 */
[C---:B------:R-:W-:Y:S02]  /*8dd0*/  FMUL.FTZ R5, R2.reuse, R133 ;  /* 0x0000008502057220 */ /* 0x040fe40000410000 */
[C---:B------:R-:W-:Y:S02]  /*8de0*/  FMUL.FTZ R61, R2.reuse, R61 ;  /* 0x0000003d023d7220 */ /* 0x040fe40000410000 */
[C---:B------:R-:W-:Y:S01]  /*8df0*/  FMUL.FTZ R64, R2.reuse, R64 ;  /* 0x0000004002407220 */ /* 0x040fe20000410000 */
[----:B------:R-:W1:Y:S01]  /*8e00*/  MUFU.EX2 R0, R0 ;  /* 0x0000000000007308 */ /* 0x000e620000000800 */
        /* <DEDUP_REMOVED lines=19> */
[C---:B------:R-:W-:Y:S02]  /*8f40*/  FMUL.FTZ R7, R0.reuse, R135 ;  /* 0x0000008700077220 */ /* 0x040fe40000410000 */
[C---:B------:R-:W-:Y:S02]  /*8f50*/  FMUL.FTZ R14, R0.reuse, R106 ;  /* 0x0000006a000e7220 */ /* 0x040fe40000410000 */
[C---:B------:R-:W-:Y:S02]  /*8f60*/  FMUL.FTZ R15, R0.reuse, R107 ;  /* 0x0000006b000f7220 */ /* 0x040fe40000410000 */
[----:B------:R-:W-:Y:S01]  /*8f70*/  LDSM.16.MT88.4 R104, [R168+0x800] ;  /* 0x00080000a868783b */ /* 0x000fe20000004200 */
[C---:B--2---:R-:W-:Y:S02]  /*8f80*/  HMMA.16816.F32.BF16 R4, R136.reuse, R140, R4 ;  /* 0x0000008c8804723c */ /* 0x044fe40000041804 */
[----:B------:R-:W-:Y:S03]  /*8f90*/  MUFU.EX2 R141, R172 ;  /* 0x000000ac008d7308 */ /* 0x000fe60000000800 */
[C---:B------:R-:W-:Y:S02]  /*8fa0*/  FMUL.FTZ R19, R0.reuse, R111 ;  /* 0x0000006f00137220 */ /* 0x040fe40000410000 */
[C---:B------:R-:W-:Y:S01]  /*8fb0*/  FMUL.FTZ R22, R0.reuse, R114 ;  /* 0x0000007200167220 */ /* 0x040fe20000410000 */
[C---:B------:R-:W-:Y:S04]  /*8fc0*/  HMMA.16816.F32.BF16 R8, R136.reuse, R142, R8 ;  /* 0x0000008e8808723c */ /* 0x040fe80000041808 */
[C---:B------:R-:W-:Y:S01]  /*8fd0*/  FMUL.FTZ R23, R0.reuse, R115 ;  /* 0x0000007300177220 */ /* 0x040fe20000410000 */
[----:B------:R-:W-:Y:S01]  /*8fe0*/  MUFU.EX2 R143, R163 ;  /* 0x000000a3008f7308 */ /* 0x000fe20000000800 */
[C---:B------:R-:W-:Y:S02]  /*8ff0*/  FMUL.FTZ R26, R0.reuse, R118 ;  /* 0x00000076001a7220 */ /* 0x040fe40000410000 */
[C---:B------:R-:W-:Y:S02]  /*9000*/  FMUL.FTZ R27, R0.reuse, R119 ;  /* 0x00000077001b7220 */ /* 0x040fe40000410000 */
[----:B------:R-:W-:Y:S02]  /*9010*/  LDSM.16.MT88.4 R116, [R171+0x1800] ;  /* 0x00180000ab74783b */ /* 0x000fe40000004200 */
[C---:B------:R-:W-:Y:S02]  /*9020*/  FMUL.FTZ R34, R0.reuse, R126 ;  /* 0x0000007e00227220 */ /* 0x040fe40000410000 */
[----:B------:R-:W-:Y:S01]  /*9030*/  FMUL.FTZ R35, R0, R127 ;  /* 0x0000007f00237220 */ /* 0x000fe20000410000 */
[----:B------:R-:W-:Y:S01]  /*9040*/  MUFU.EX2 R142, R159 ;  /* 0x0000009f008e7308 */ /* 0x000fe20000000800 */
[----:B------:R-:W-:Y:S02]  /*9050*/  FMUL.FTZ R89, R2, R89 ;  /* 0x0000005902597220 */ /* 0x000fe40000410000 */
[C---:B------:R-:W-:Y:S02]  /*9060*/  FMUL.FTZ R30, R0.reuse, R122 ;  /* 0x0000007a001e7220 */ /* 0x040fe40000410000 */
[----:B------:R-:W-:Y:S01]  /*9070*/  FMUL.FTZ R31, R0, R123 ;  /* 0x0000007b001f7220 */ /* 0x000fe20000410000 */
[C---:B-1----:R-:W-:Y:S03]  /*9080*/  HMMA.16816.F32.BF16 R12, R136.reuse, R100, R12 ;  /* 0x00000064880c723c */ /* 0x042fe6000004180c */
[C---:B------:R-:W-:Y:S01]  /*9090*/  FMUL.FTZ R92, R2.reuse, R92 ;  /* 0x0000005c025c7220 */ /* 0x040fe20000410000 */
[----:B------:R-:W1:Y:S01]  /*90a0*/  MUFU.EX2 R123, R151 ;  /* 0x00000097007b7308 */ /* 0x000e620000000800 */
[C---:B------:R-:W-:Y:S02]  /*90b0*/  FMUL.FTZ R93, R2.reuse, R93 ;  /* 0x0000005d025d7220 */ /* 0x040fe40000410000 */
[C---:B------:R-:W-:Y:S02]  /*90c0*/  FMUL.FTZ R96, R2.reuse, R96 ;  /* 0x0000006002607220 */ /* 0x040fe40000410000 */
[C---:B------:R-:W-:Y:S03]  /*90d0*/  FMUL.FTZ R97, R2.reuse, R97 ;  /* 0x0000006102617220 */ /* 0x040fe60000410000 */
[----:B------:R-:W-:Y:S02]  /*90e0*/  FFMA.FTZ R2, R2, R187, R18 ;  /* 0x000000bb02027223 */ /* 0x000fe40000010012 */
[C---:B------:R-:W-:Y:S01]  /*90f0*/  FMUL.FTZ R18, R0.reuse, R110 ;  /* 0x0000006e00127220 */ /* 0x040fe20000410000 */
[----:B------:R-:W-:Y:S01]  /*9100*/  MUFU.EX2 R187, R144 ;  /* 0x0000009000bb7308 */ /* 0x000fe20000000800 */
[----:B------:R-:W-:Y:S01]  /*9110*/  LDSM.16.MT88.4 R108, [R169+0x800] ;  /* 0x00080000a96c783b */ /* 0x000fe20000004200 */
[C---:B------:R-:W-:Y:S02]  /*9120*/  FMUL.FTZ R38, R0.reuse, R38 ;  /* 0x0000002600267220 */ /* 0x040fe40000410000 */
[C---:B------:R-:W-:Y:S02]  /*9130*/  FMUL.FTZ R39, R0.reuse, R39 ;  /* 0x0000002700277220 */ /* 0x040fe40000410000 */
[C---:B------:R-:W-:Y:S03]  /*9140*/  HMMA.16816.F32.BF16 R16, R136.reuse, R102, R16 ;  /* 0x000000668810723c */ /* 0x040fe60000041810 */
[----:B------:R-:W2:Y:S01]  /*9150*/  LDSM.16.MT88.4 R100, [R171] ;  /* 0x00000000ab64783b */ /* 0x000ea20000004200 */
[C---:B------:R-:W-:Y:S01]  /*9160*/  FMUL.FTZ R42, R0.reuse, R42 ;  /* 0x0000002a002a7220 */ /* 0x040fe20000410000 */
[----:B------:R-:W3:Y:S01]  /*9170*/  MUFU.EX2 R122, R128 ;  /* 0x00000080007a7308 */ /* 0x000ee20000000800 */
[C---:B------:R-:W-:Y:S02]  /*9180*/  FMUL.FTZ R43, R0.reuse, R43 ;  /* 0x0000002b002b7220 */ /* 0x040fe40000410000 */
[C---:B------:R-:W-:Y:S04]  /*9190*/  FMUL.FTZ R46, R0.reuse, R46 ;  /* 0x0000002e002e7220 */ /* 0x040fe80000410000 */
        /* <DEDUP_REMOVED lines=18> */
[C---:B------:R-:W-:Y:S01]  /*92c0*/  FMUL.FTZ R78, R0.reuse, R78 ;  /* 0x0000004e004e7220 */ /* 0x040fe20000410000 */
[C---:B--2---:R-:W-:Y:S02]  /*92d0*/  HMMA.16816.F32.BF16 R20, R136.reuse, R100, R20 ;  /* 0x000000648814723c */ /* 0x044fe40000041814 */
[----:B------:R-:W-:Y:S01]  /*92e0*/  MUFU.EX2 R140, R160 ;  /* 0x000000a0008c7308 */ /* 0x000fe20000000800 */
[C---:B------:R-:W-:Y:S02]  /*92f0*/  FMUL.FTZ R79, R0.reuse, R79 ;  /* 0x0000004f004f7220 */ /* 0x040fe40000410000 */
[C---:B------:R-:W-:Y:S02]  /*9300*/  FMUL.FTZ R82, R0.reuse, R82 ;  /* 0x0000005200527220 */ /* 0x040fe40000410000 */
[C---:B------:R-:W-:Y:S01]  /*9310*/  FMUL.FTZ R83, R0.reuse, R83 ;  /* 0x0000005300537220 */ /* 0x040fe20000410000 */
[C---:B------:R-:W-:Y:S01]  /*9320*/  HMMA.16816.F32.BF16 R24, R136.reuse, R102, R24 ;  /* 0x000000668818723c */ /* 0x040fe20000041818 */
[----:B------:R-:W2:Y:S03]  /*9330*/  LDSM.16.MT88.4 R100, [R170] ;  /* 0x00000000aa64783b */ /* 0x000ea60000004200 */
[C---:B------:R-:W-:Y:S01]  /*9340*/  FMUL.FTZ R86, R0.reuse, R86 ;  /* 0x0000005600567220 */ /* 0x040fe20000410000 */
[----:B------:R-:W-:Y:S01]  /*9350*/  MUFU.EX2 R131, R177 ;  /* 0x000000b100837308 */ /* 0x000fe20000000800 */
[C---:B------:R-:W-:Y:S02]  /*9360*/  FMUL.FTZ R87, R0.reuse, R87 ;  /* 0x0000005700577220 */ /* 0x040fe40000410000 */
[C---:B------:R-:W-:Y:S04]  /*9370*/  FMUL.FTZ R90, R0.reuse, R90 ;  /* 0x0000005a005a7220 */ /* 0x040fe80000410000 */
[C---:B------:R-:W-:Y:S02]  /*9380*/  FMUL.FTZ R91, R0.reuse, R91 ;  /* 0x0000005b005b7220 */ /* 0x040fe40000410000 */
[----:B------:R-:W-:Y:S01]  /*9390*/  FADD.FTZ R2, R183, R2 ;  /* 0x00000002b7027221 */ /* 0x000fe20000010000 */
[----:B------:R-:W-:Y:S01]  /*93a0*/  MUFU.EX2 R130, R184 ;  /* 0x000000b800827308 */ /* 0x000fe20000000800 */
[C---:B------:R-:W-:Y:S02]  /*93b0*/  FMUL.FTZ R94, R0.reuse, R94 ;  /* 0x0000005e005e7220 */ /* 0x040fe40000410000 */
[C---:B------:R-:W-:Y:S02]  /*93c0*/  FMUL.FTZ R95, R0.reuse, R95 ;  /* 0x0000005f005f7220 */ /* 0x040fe40000410000 */
[C---:B------:R-:W-:Y:S02]  /*93d0*/  FMUL.FTZ R98, R0.reuse, R98 ;  /* 0x0000006200627220 */ /* 0x040fe40000410000 */
[C---:B------:R-:W-:Y:S02]  /*93e0*/  FMUL.FTZ R99, R0.reuse, R99 ;  /* 0x0000006300637220 */ /* 0x040fe40000410000 */
[----:B------:R-:W-:Y:S02]  /*93f0*/  FFMA.FTZ R0, R0, R190, R158 ;  /* 0x000000be00007223 */ /* 0x000fe4000001009e */
[----:B------:R-:W4:Y:S02]  /*9400*/  MUFU.EX2 R158, R145 ;  /* 0x00000091009e7308 */ /* 0x000f240000000800 */
[----:B------:R-:W-:Y:S02]  /*9410*/  FADD.FTZ R112, R157, R0 ;  /* 0x000000009d707221 */ /* 0x000fe40000010000 */
[----:B------:R-:W-:Y:S02]  /*9420*/  FADD.FTZ R0, R188, R2 ;  /* 0x00000002bc007221 */ /* 0x000fe40000010000 */
[----:B------:R-:W-:Y:S02]  /*9430*/  FADD.FTZ R2, R186, R112 ;  /* 0x00000070ba027221 */ /* 0x000fe40000010000 */
[----:B------:R-:W-:Y:S01]  /*9440*/  LDSM.16.MT88.4 R112, [R169+0x1000] ;  /* 0x00100000a970783b */ /* 0x000fe20000004200 */
[----:B------:R-:W-:Y:S01]  /*9450*/  FADD.FTZ R0, R189, R0 ;  /* 0x00000000bd007221 */ /* 0x000fe20000010000 */
[----:B------:R-:W5:Y:S01]  /*9460*/  MUFU.EX2 R145, R161 ;  /* 0x000000a100917308 */ /* 0x000f620000000800 */
[----:B------:R-:W-:Y:S02]  /*9470*/  FADD.FTZ R2, R185, R2 ;  /* 0x00000002b9027221 */ /* 0x000fe40000010000 */
[----:B-1----:R-:W-:Y:S01]  /*9480*/  FADD.FTZ R0, R123, R0 ;  /* 0x000000007b007221 */ /* 0x002fe20000010000 */
[C---:B--2---:R-:W-:Y:S08]  /*9490*/  HMMA.16816.F32.BF16 R28, R136.reuse, R100, R28 ;  /* 0x00000064881c723c */ /* 0x044ff0000004181c */
        /* <DEDUP_REMOVED lines=23> */
[C---:B-1----:R-:W-:Y:S07]  /*9610*/  HMMA.16816.F32.BF16 R92, R136.reuse, R100, R92 ;  /* 0x00000064885c723c */ /* 0x042fee000004185c */
[----:B------:R-:W-:Y:S01]  /*9620*/  F2FP.BF16.PACK_AB R100, R124, R123 ;  /* 0x0000007b7c64723e */ /* 0x000fe200000010ff */
[----:B------:R-:W-:Y:S04]  /*9630*/  HMMA.16816.F32.BF16 R96, R136, R102, R96 ;  /* 0x000000668860723c */ /* 0x000fe80000041860 */
[----:B---3--:R-:W-:Y:S03]  /*9640*/  F2FP.BF16.PACK_AB R101, R121, R122 ;  /* 0x0000007a7965723e */ /* 0x008fe600000010ff */
[----:B------:R-:W-:Y:S02]  /*9650*/  F2FP.BF16.PACK_AB R102, R187, R132 ;  /* 0x00000084bb66723e */ /* 0x000fe400000010ff */
[----:B----4-:R-:W-:Y:S03]  /*9660*/  F2FP.BF16.PACK_AB R103, R158, R120 ;  /* 0x000000789e67723e */ /* 0x010fe600000010ff */
[----:B------:R-:W-:Y:S02]  /*9670*/  F2FP.BF16.PACK_AB R136, R143, R141 ;  /* 0x0000008d8f88723e */ /* 0x000fe400000010ff */
[----:B-----5:R-:W-:Y:S02]  /*9680*/  F2FP.BF16.PACK_AB R138, R145, R144 ;  /* 0x00000090918a723e */ /* 0x020fe400000010ff */
[C---:B------:R-:W-:Y:S05]  /*9690*/  HMMA.16816.F32.BF16 R4, R100.reuse, R104, R4 ;  /* 0x000000686404723c */ /* 0x040fea0000041804 */
[----:B------:R-:W-:Y:S02]  /*96a0*/  F2FP.BF16.PACK_AB R137, R140, R142 ;  /* 0x0000008e8c89723e */ /* 0x000fe400000010ff */
[----:B------:R-:W-:Y:S01]  /*96b0*/  F2FP.BF16.PACK_AB R139, R130, R131 ;  /* 0x00000083828b723e */ /* 0x000fe200000010ff */
[C---:B------:R-:W-:Y:S01]  /*96c0*/  HMMA.16816.F32.BF16 R8, R100.reuse, R106, R8 ;  /* 0x0000006a6408723c */ /* 0x040fe20000041808 */
[----:B------:R-:W1:Y:S07]  /*96d0*/  LDSM.16.MT88.4 R104, [R171+0x800] ;  /* 0x00080000ab68783b */ /* 0x000e6e0000004200 */
[C---:B------:R-:W-:Y:S08]  /*96e0*/  HMMA.16816.F32.BF16 R12, R100.reuse, R108, R12 ;  /* 0x0000006c640c723c */ /* 0x040ff0000004180c */
        /* <DEDUP_REMOVED lines=70> */
[----:B------:R-:W-:Y:S07]  /*9b50*/  HMMA.16816.F32.BF16 R96, R100, R110, R96 ;  /* 0x0000006e6460723c */ /* 0x000fee0000041860 */
[----:B------:R-:W-:Y:S02]  /*9b60*/  FADD.FTZ R100, R122, R2 ;  /* 0x000000027a647221 */ /* 0x000fe40000010000 */
[----:B------:R-:W-:Y:S02]  /*9b70*/  FADD.FTZ R2, R124, R0 ;  /* 0x000000007c027221 */ /* 0x000fe40000010000 */
[----:B------:R-:W2:Y:S01]  /*9b80*/  LDSM.16.MT88.4 R124, [R170+0x1800] ;  /* 0x00180000aa7c783b */ /* 0x000ea20000004200 */
[----:B------:R-:W-:Y:S02]  /*9b90*/  FADD.FTZ R0, R121, R100 ;  /* 0x0000006479007221 */ /* 0x000fe40000010000 */
[----:B------:R-:W-:Y:S02]  /*9ba0*/  FADD.FTZ R128, R132, R2 ;  /* 0x0000000284807221 */ /* 0x000fe40000010000 */
[----:B------:R-:W-:Y:S02]  /*9bb0*/  FADD.FTZ R2, R120, R0 ;  /* 0x0000000078027221 */ /* 0x000fe40000010000 */
[----:B------:R-:W-:Y:S02]  /*9bc0*/  FADD.FTZ R0, R187, R128 ;  /* 0x00000080bb007221 */ /* 0x000fe40000010000 */
[----:B------:R-:W-:Y:S02]  /*9bd0*/  FADD.FTZ R2, R158, R2 ;  /* 0x000000029e027221 */ /* 0x000fe40000010000 */
[----:B------:R-:W-:Y:S02]  /*9be0*/  FADD.FTZ R0, R149, R0 ;  /* 0x0000000095007221 */ /* 0x000fe40000010000 */
[----:B------:R-:W-:Y:S01]  /*9bf0*/  FADD.FTZ R2, R150, R2 ;  /* 0x0000000296027221 */ /* 0x000fe20000010000 */
        /* <DEDUP_REMOVED lines=8> */
[C---:B------:R-:W-:Y:S01]  /*9c80*/  HMMA.16816.F32.BF16 R104, R136.reuse, R112, R12 ;  /* 0x000000708868723c */ /* 0x040fe2000004180c */
[----:B------:R-:W4:Y:S03]  /*9c90*/  LDSM.16.MT88.4 R12, [R171+0x3800] ;  /* 0x00380000ab0c783b */ /* 0x000f260000004200 */
[----:B------:R-:W-:Y:S04]  /*9ca0*/  FADD.FTZ R0, R152, R0 ;  /* 0x0000000098007221 */ /* 0x000fe80000010000 */
[C---:B------:R-:W-:Y:S01]  /*9cb0*/  HMMA.16816.F32.BF16 R108, R136.reuse, R114, R16 ;  /* 0x00000072886c723c */ /* 0x040fe20000041810 */
[----:B------:R-:W5:Y:S07]  /*9cc0*/  LDSM.16.MT88.4 R16, [R170+0x3800] ;  /* 0x00380000aa10783b */ /* 0x000f6e0000004200 */
[C---:B------:R-:W-:Y:S08]  /*9cd0*/  HMMA.16816.F32.BF16 R112, R136.reuse, R116, R20 ;  /* 0x000000748870723c */ /* 0x040ff00000041814 */
[C---:B------:R-:W-:Y:S08]  /*9ce0*/  HMMA.16816.F32.BF16 R116, R136.reuse, R118, R24 ;  /* 0x000000768874723c */ /* 0x040ff00000041818 */
[C---:B--2---:R-:W-:Y:S08]  /*9cf0*/  HMMA.16816.F32.BF16 R120, R136.reuse, R124, R28 ;  /* 0x0000007c8878723c */ /* 0x044ff0000004181c */
[C---:B------:R-:W-:Y:S08]  /*9d00*/  HMMA.16816.F32.BF16 R124, R136.reuse, R126, R32 ;  /* 0x0000007e887c723c */ /* 0x040ff00000041820 */
[C---:B-1----:R-:W-:Y:S08]  /*9d10*/  HMMA.16816.F32.BF16 R36, R136.reuse, R4, R36 ;  /* 0x000000048824723c */ /* 0x042ff00000041824 */
[C---:B------:R-:W-:Y:S01]  /*9d20*/  HMMA.16816.F32.BF16 R40, R136.reuse, R6, R40 ;  /* 0x000000068828723c */ /* 0x040fe20000041828 */
[----:B------:R-:W1:Y:S07]  /*9d30*/  LDSM.16.MT88.4 R4, [R168+0x5800] ;  /* 0x00580000a804783b */ /* 0x000e6e0000004200 */
[C---:B---3--:R-:W-:Y:S08]  /*9d40*/  HMMA.16816.F32.BF16 R44, R136.reuse, R8, R44 ;  /* 0x00000008882c723c */ /* 0x048ff0000004182c */
[C---:B------:R-:W-:Y:S01]  /*9d50*/  HMMA.16816.F32.BF16 R48, R136.reuse, R10, R48 ;  /* 0x0000000a8830723c */ /* 0x040fe20000041830 */
[----:B------:R-:W2:Y:S07]  /*9d60*/  LDSM.16.MT88.4 R8, [R169+0x5800] ;  /* 0x00580000a908783b */ /* 0x000eae0000004200 */
[C---:B----4-:R-:W-:Y:S08]  /*9d70*/  HMMA.16816.F32.BF16 R52, R136.reuse, R12, R52 ;  /* 0x0000000c8834723c */ /* 0x050ff00000041834 */
[C---:B------:R-:W-:Y:S01]  /*9d80*/  HMMA.16816.F32.BF16 R56, R136.reuse, R14, R56 ;  /* 0x0000000e8838723c */ /* 0x040fe20000041838 */
[----:B------:R-:W3:Y:S07]  /*9d90*/  LDSM.16.MT88.4 R12, [R171+0x5800] ;  /* 0x00580000ab0c783b */ /* 0x000eee0000004200 */
[C---:B-----5:R-:W-:Y:S08]  /*9da0*/  HMMA.16816.F32.BF16 R60, R136.reuse, R16, R60 ;  /* 0x00000010883c723c */ /* 0x060ff0000004183c */
[C---:B------:R-:W-:Y:S01]  /*9db0*/  HMMA.16816.F32.BF16 R64, R136.reuse, R18, R64 ;  /* 0x000000128840723c */ /* 0x040fe20000041840 */
[----:B------:R-:W4:Y:S07]  /*9dc0*/  LDSM.16.MT88.4 R16, [R170+0x5800] ;  /* 0x00580000aa10783b */ /* 0x000f2e0000004200 */
[C---:B-1----:R-:W-:Y:S07]  /*9dd0*/  HMMA.16816.F32.BF16 R68, R136.reuse, R4, R68 ;  /* 0x000000048844723c */ /* 0x042fee0000041844 */
[----:B------:R-:W-:Y:S01]  /*9de0*/  FADD.FTZ R4, R146, R2 ;  /* 0x0000000292047221 */ /* 0x000fe20000010000 */
[C---:B------:R-:W-:Y:S04]  /*9df0*/  HMMA.16816.F32.BF16 R72, R136.reuse, R6, R72 ;  /* 0x000000068848723c */ /* 0x040fe80000041848 */
[----:B------:R-:W-:Y:S02]  /*9e00*/  FADD.FTZ R2, R141, R0 ;  /* 0x000000008d027221 */ /* 0x000fe40000010000 */
[----:B------:R-:W-:Y:S02]  /*9e10*/  FADD.FTZ R0, R142, R4 ;  /* 0x000000048e007221 */ /* 0x000fe40000010000 */
[C---:B--2---:R-:W-:Y:S04]  /*9e20*/  HMMA.16816.F32.BF16 R76, R136.reuse, R8, R76 ;  /* 0x00000008884c723c */ /* 0x044fe8000004184c */
[----:B------:R-:W-:Y:S02]  /*9e30*/  FADD.FTZ R2, R143, R2 ;  /* 0x000000028f027221 */ /* 0x000fe40000010000 */
[----:B------:R-:W-:Y:S02]  /*9e40*/  FADD.FTZ R0, R140, R0 ;  /* 0x000000008c007221 */ /* 0x000fe40000010000 */
[C---:B------:R-:W-:Y:S04]  /*9e50*/  HMMA.16816.F32.BF16 R80, R136.reuse, R10, R80 ;  /* 0x0000000a8850723c */ /* 0x040fe80000041850 */
[----:B------:R-:W-:Y:S02]  /*9e60*/  FADD.FTZ R2, R144, R2 ;  /* 0x0000000290027221 */ /* 0x000fe40000010000 */
[----:B------:R-:W-:Y:S01]  /*9e70*/  FADD.FTZ R0, R131, R0 ;  /* 0x0000000083007221 */ /* 0x000fe20000010000 */
[-C--:B------:R-:W-:Y:S01]  /*9e80*/  MOV R131, R3.reuse ;  /* 0x0000000300837202 */ /* 0x080fe20000000f00 */
[C---:B---3--:R-:W-:Y:S04]  /*9e90*/  HMMA.16816.F32.BF16 R84, R136.reuse, R12, R84 ;  /* 0x0000000c8854723c */ /* 0x048fe80000041854 */
[----:B------:R-:W-:Y:S02]  /*9ea0*/  FADD.FTZ R187, R145, R2 ;  /* 0x0000000291bb7221 */ /* 0x000fe40000010000 */
[----:B------:R-:W-:Y:S01]  /*9eb0*/  FADD.FTZ R190, R130, R0 ;  /* 0x0000000082be7221 */ /* 0x000fe20000010000 */
[----:B------:R-:W-:Y:S01]  /*9ec0*/  MOV R12, R3 ;  /* 0x00000003000c7202 */ /* 0x000fe20000000f00 */
[C---:B------:R-:W-:Y:S04]  /*9ed0*/  HMMA.16816.F32.BF16 R88, R136.reuse, R14, R88 ;  /* 0x0000000e8858723c */ /* 0x040fe80000041858 */
[----:B------:R-:W-:Y:S04]  /*9ee0*/  MOV R130, R129 ;  /* 0x0000008100827202 */ /* 0x000fe80000000f00 */
[C---:B----4-:R-:W-:Y:S08]  /*9ef0*/  HMMA.16816.F32.BF16 R92, R136.reuse, R16, R92 ;  /* 0x00000010885c723c */ /* 0x050ff0000004185c */
[----:B------:R-:W-:Y:S01]  /*9f00*/  HMMA.16816.F32.BF16 R96, R136, R18, R96 ;  /* 0x000000128860723c */ /* 0x000fe20000041860 */
[----:B------:R-:W-:-:S07]  /*9f10*/  @P0 BRA `(.L_x_523) ;  /* 0xffffc74000000947 */ /* 0x000fce000383ffff */
.L_x_502:
[----:B------:R-:W-:Y:S01]  /*9f20*/  IMAD.MOV.U32 R0, RZ, RZ, c[0x0][0x2c4] ;  /* 0x0000b100ff007624 */ /* 0x000fe200078e00ff */
[----:B------:R-:W-:Y:S01]  /*9f30*/  IADD3 R2, R194, 0x1, -R195 ;  /* 0x00000001c2027810 */ /* 0x000fe20007ffe8c3 */
[----:B------:R-:W-:-:S03]  /*9f40*/  IMAD.MOV.U32 R4, RZ, RZ, c[0x0][0x32c] ;  /* 0x0000cb00ff047624 */ /* 0x000fc600078e00ff */
[----:B------:R-:W-:Y:S02]  /*9f50*/  ISETP.NE.AND P1, PT, R0, 0x1, PT ;  /* 0x000000010000780c */ /* 0x000fe40003f25270 */
[----:B------:R-:W-:Y:S02]  /*9f60*/  IADD3 R0, R210, 0x7f, RZ ;  /* 0x0000007fd2007810 */ /* 0x000fe40007ffe0ff */
[----:B------:R-:W-:-:S09]  /*9f70*/  ISETP.GE.AND P0, PT, R4, 0x1, PT ;  /* 0x000000010400780c */ /* 0x000fd20003f06270 */
[----:B------:R-:W-:-:S05]  /*9f80*/  @P1 IMAD.HI.U32 R3, R0, c[0x0][0x2c8], RZ ;  /* 0x0000b20000031a27 */ /* 0x000fca00078e00ff */
[----:B------:R-:W-:-:S05]  /*9f90*/  @P1 SHF.R.U32.HI R0, RZ, c[0x0][0x2cc], R3 ;  /* 0x0000b300ff001a19 */ /* 0x000fca0000011603 */
[----:B------:R-:W-:-:S05]  /*9fa0*/  IMAD.IADD R0, R2, 0x1, R0 ;  /* 0x0000000102007824 */ /* 0x000fca00078e0200 */
[----:B------:R-:W-:Y:S01]  /*9fb0*/  IADD3 R2, R0, -c[0x0][0x324], RZ ;  /* 0x8000c90000027a10 */ /* 0x000fe20007ffe0ff */
[----:B------:R-:W-:Y:S05]  /*9fc0*/  @!P0 BRA `(.L_x_524) ;  /* 0x0000011000008947 */ /* 0x000fea0003800000 */
[----:B------:R-:W-:Y:S01]  /*9fd0*/  ISETP.GT.AND P0, PT, R0, -0x1, PT ;  /* 0xffffffff0000780c */ /* 0x000fe20003f04270 */
[----:B------:R-:W-:-:S12]  /*9fe0*/  BSSY B0, `(.L_x_525) ;  /* 0x000000d000007945 */ /* 0x000fd80003800000 */
        /* <DEDUP_REMOVED lines=8> */
.L_x_526:
[----:B------:R-:W-:-:S04]  /*a070*/  MOV R3, 0x1 ;  /* 0x0000000100037802 */ /* 0x000fc80000000f00 */
[----:B------:R-:W-:-:S13]  /*a080*/  ISETP.NE.AND P0, PT, R3, c[0x0][0x32c], PT ;  /* 0x0000cb0003007a0c */ /* 0x000fda0003f05270 */
[----:B------:R-:W-:-:S05]  /*a090*/  @P0 IMAD.HI.U32 R3, R0, c[0x0][0x330], RZ ;  /* 0x0000cc0000030a27 */ /* 0x000fca00078e00ff */
[----:B------:R-:W-:Y:S02]  /*a0a0*/  @P0 SHF.R.U32.HI R0, RZ, c[0x0][0x334], R3 ;  /* 0x0000cd00ff000a19 */ /* 0x000fe40000011603 */
.L_x_527:
[----:B------:R-:W-:Y:S05]  /*a0b0*/  BSYNC B0 ;  /* 0x0000000000007941 */ /* 0x000fea0003800000 */
.L_x_525:
[----:B------:R-:W-:-:S05]  /*a0c0*/  IMAD R0, R0, c[0x0][0x32c], RZ ;  /* 0x0000cb0000007a24 */ /* 0x000fca00078e02ff */
[----:B------:R-:W-:-:S04]  /*a0d0*/  IMNMX R2, R2, R0, !PT ;  /* 0x0000000002027217 */ /* 0x000fc80007800200 */
.L_x_524:
[----:B------:R-:W-:-:S04]  /*a0e0*/  IADD3 R2, R2, 0x3f, RZ ;  /* 0x0000003f02027810 */ /* 0x000fc80007ffe0ff */
        /* <DEDUP_REMOVED lines=8> */
.L_x_539:
        /* <DEDUP_REMOVED lines=40> */
.L_x_646:
        /* <DEDUP_REMOVED lines=21> */
.L_x_647:
        /* <DEDUP_REMOVED lines=22> */
.L_x_530:
[----:B------:R-:W-:Y:S05]  /*a6a0*/  BSYNC B0 ;  /* 0x0000000000007941 */ /* 0x000fea0003800000 */
.L_x_529:
        /* <DEDUP_REMOVED lines=191> */
.L_x_648:
        /* <DEDUP_REMOVED lines=21> */
.L_x_649:
        /* <DEDUP_REMOVED lines=22> */
.L_x_534:
[----:B------:R-:W-:Y:S05]  /*b550*/  BSYNC B0 ;  /* 0x0000000000007941 */ /* 0x000fea0003800000 */
.L_x_533:
[----:B-1----:R-:W-:Y:S01]  /*b560*/  FMNMX.FTZ R2, R4, R130, !PT ;  /* 0x0000008204027209 */ /* 0x002fe20007810000 */
        /* <DEDUP_REMOVED lines=33> */
[----:B------:R1:W2:Y:S02]  /*b780*/  SHFL.BFLY PT, R0, R128, 0x2, 0x1f ;  /* 0x0c401f0080007f89 */ /* 0x0002a400000e0000 */
.L_x_650:
[----:B--2---:R-:W-:Y:S01]  /*b790*/  FMNMX.FTZ R129, R128, R0, !PT ;  /* 0x0000000080817209 */ /* 0x004fe20007810000 */
[----:B------:R-:W-:-:S05]  /*b7a0*/  BRA.DIV ~URZ, `(.L_x_538) ;  /* 0x0000b5b27f007947 */ /* 0x000fca000b800000 */
[----:B------:R-:W-:Y:S04]  /*b7b0*/  SHFL.BFLY PT, R0, R136, 0x2, 0x1f ;  /* 0x0c401f0088007f89 */ /* 0x000fe800000e0000 */
[----:B------:R-:W2:Y:S02]  /*b7c0*/  SHFL.BFLY PT, R2, R129, 0x1, 0x1f ;  /* 0x0c201f0081027f89 */ /* 0x000ea400000e0000 */
[----:B--2---:R-:W-:Y:S02]  /*b7d0*/  FMNMX.FTZ R129, R129, R2, !PT ;  /* 0x0000000281817209 */ /* 0x004fe40007810000 */
[----:B-1----:R-:W-:Y:S05]  /*b7e0*/  FMNMX.FTZ R128, R136, R0, !PT ;  /* 0x0000000088807209 */ /* 0x002fea0007810000 */
[----:B------:R1:W2:Y:S02]  /*b7f0*/  SHFL.BFLY PT, R0, R128, 0x1, 0x1f ;  /* 0x0c201f0080007f89 */ /* 0x0002a400000e0000 */
.L_x_651:
[C---:B------:R-:W-:Y:S01]  /*b800*/  FMUL.FTZ R136, R129.reuse, c[0x0][0x2d0] ;  /* 0x0000b40081887a20 */ /* 0x040fe20000410000 */
[----:B------:R-:W-:Y:S01]  /*b810*/  WARPSYNC 0xffffffff ;  /* 0xffffffff00007948 */ /* 0x000fe20003800000 */
[----:B------:R-:W-:Y:S01]  /*b820*/  FADD.FTZ R2, -R129, R130 ;  /* 0x0000008281027221 */ /* 0x000fe20000010100 */
[----:B------:R-:W-:Y:S01]  /*b830*/  ISETP.GT.AND P0, PT, R178, R160, PT ;  /* 0x000000a0b200720c */ /* 0x000fe20003f04270 */
[--C-:B------:R-:W-:Y:S01]  /*b840*/  FFMA.FTZ R3, R4, c[0x0][0x2d0], -R136.reuse ;  /* 0x0000b40004037a23 */ /* 0x100fe20000010888 */
[----:B------:R-:W-:Y:S01]  /*b850*/  IADD3 R178, R178, -0x1, RZ ;  /* 0xffffffffb2b27810 */ /* 0x000fe20007ffe0ff */
[----:B------:R-:W-:Y:S02]  /*b860*/  FMUL.FTZ R2, R2, c[0x0][0x2d0] ;  /* 0x0000b40002027a20 */ /* 0x000fe40000410000 */
[----:B------:R3:W-:Y:S10]  /*b870*/  MUFU.EX2 R137, R3 ;  /* 0x0000000300897308 */ /* 0x0007f40000000800 */
[----:B------:R-:W-:Y:S01]  /*b880*/  MUFU.EX2 R2, R2 ;  /* 0x0000000200027308 */ /* 0x000fe20000000800 */
[--C-:B---3--:R-:W-:Y:S09]  /*b890*/  FFMA.FTZ R3, R5, c[0x0][0x2d0], -R136.reuse ;  /* 0x0000b40005037a23 */ /* 0x108ff20000010888 */
[----:B------:R3:W4:Y:S02]  /*b8a0*/  MUFU.EX2 R140, R3 ;  /* 0x00000003008c7308 */ /* 0x0007240000000800 */
[--C-:B---3--:R-:W-:Y:S01]  /*b8b0*/  FFMA.FTZ R3, R8, c[0x0][0x2d0], -R136.reuse ;  /* 0x0000b40008037a23 */ /* 0x108fe20000010888 */
[----:B----4-:R-:W-:Y:S01]  /*b8c0*/  F2FP.BF16.PACK_AB R8, R140, R137 ;  /* 0x000000898c08723e */ /* 0x010fe200000010ff */
        /* <DEDUP_REMOVED lines=14> */
[----:B--23--:R-:W-:Y:S01]  /*b9b0*/  FMNMX.FTZ R3, R0, R128, !PT ;  /* 0x0000008000037209 */ /* 0x00cfe20007810000 */
[----:B------:R-:W-:Y:S02]  /*b9c0*/  FFMA.FTZ R0, R9, c[0x0][0x2d0], -R136 ;  /* 0x0000b40009007a23 */ /* 0x000fe40000010888 */
[C---:B------:R-:W-:Y:S02]  /*b9d0*/  FMUL.FTZ R121, R2.reuse, R121 ;  /* 0x0000007902797220 */ /* 0x040fe40000410000 */
        /* <DEDUP_REMOVED lines=13> */
[C---:B--2---:R-:W-:Y:S02]  /*bab0*/  FADD.FTZ R0, -R3.reuse, R131 ;  /* 0x0000008303007221 */ /* 0x044fe40000010100 */
[----:B------:R-:W-:Y:S02]  /*bac0*/  FMUL.FTZ R131, R3, c[0x0][0x2d0] ;  /* 0x0000b40003837a20 */ /* 0x000fe40000410000 */
[----:B------:R-:W-:Y:S02]  /*bad0*/  FMUL.FTZ R0, R0, c[0x0][0x2d0] ;  /* 0x0000b40000007a20 */ /* 0x000fe40000410000 */
[--C-:B------:R-:W-:Y:S02]  /*bae0*/  FFMA.FTZ R6, R6, c[0x0][0x2d0], -R131.reuse ;  /* 0x0000b40006067a23 */ /* 0x100fe40000010883 */
[----:B------:R-:W-:Y:S02]  /*baf0*/  FFMA.FTZ R7, R7, c[0x0][0x2d0], -R131 ;  /* 0x0000b40007077a23 */ /* 0x000fe40000010883 */
[----:B------:R-:W2:Y:S01]  /*bb00*/  MUFU.EX2 R0, R0 ;  /* 0x0000000000007308 */ /* 0x000ea20000000800 */
[C---:B------:R-:W-:Y:S02]  /*bb10*/  FMUL.FTZ R56, R2.reuse, R56 ;  /* 0x0000003802387220 */ /* 0x040fe40000410000 */
[C---:B------:R-:W-:Y:S02]  /*bb20*/  FMUL.FTZ R57, R2.reuse, R57 ;  /* 0x0000003902397220 */ /* 0x040fe40000410000 */
[C---:B------:R-:W-:Y:S02]  /*bb30*/  FMUL.FTZ R60, R2.reuse, R60 ;  /* 0x0000003c023c7220 */ /* 0x040fe40000410000 */
[C---:B------:R-:W-:Y:S02]  /*bb40*/  FMUL.FTZ R61, R2.reuse, R61 ;  /* 0x0000003d023d7220 */ /* 0x040fe40000410000 */
[C---:B------:R-:W-:Y:S01]  /*bb50*/  FMUL.FTZ R64, R2.reuse, R64 ;  /* 0x0000004002407220 */ /* 0x040fe20000410000 */
[----:B------:R2:W3:Y:S01]  /*bb60*/  MUFU.EX2 R9, R6 ;  /* 0x0000000600097308 */ /* 0x0004e20000000800 */
[C---:B------:R-:W-:Y:S02]  /*bb70*/  FMUL.FTZ R65, R2.reuse, R65 ;  /* 0x0000004102417220 */ /* 0x040fe40000410000 */
[C---:B------:R-:W-:Y:S02]  /*bb80*/  FMUL.FTZ R68, R2.reuse, R68 ;  /* 0x0000004402447220 */ /* 0x040fe40000410000 */
[C---:B------:R-:W-:Y:S02]  /*bb90*/  FMUL.FTZ R69, R2.reuse, R69 ;  /* 0x0000004502457220 */ /* 0x040fe40000410000 */
[C---:B------:R-:W-:Y:S02]  /*bba0*/  FMUL.FTZ R72, R2.reuse, R72 ;  /* 0x0000004802487220 */ /* 0x040fe40000410000 */
[C---:B------:R-:W-:Y:S01]  /*bbb0*/  FMUL.FTZ R73, R2.reuse, R73 ;  /* 0x0000004902497220 */ /* 0x040fe20000410000 */
[----:B------:R4:W5:Y:S01]  /*bbc0*/  MUFU.EX2 R139, R7 ;  /* 0x00000007008b7308 */ /* 0x0009620000000800 */
[C---:B------:R-:W-:Y:S02]  /*bbd0*/  FMUL.FTZ R76, R2.reuse, R76 ;  /* 0x0000004c024c7220 */ /* 0x040fe40000410000 */
[C---:B------:R-:W-:Y:S02]  /*bbe0*/  FMUL.FTZ R77, R2.reuse, R77 ;  /* 0x0000004d024d7220 */ /* 0x040fe40000410000 */
[C---:B------:R-:W-:Y:S02]  /*bbf0*/  FMUL.FTZ R80, R2.reuse, R80 ;  /* 0x0000005002507220 */ /* 0x040fe40000410000 */
[C---:B------:R-:W-:Y:S02]  /*bc00*/  FMUL.FTZ R81, R2.reuse, R81 ;  /* 0x0000005102517220 */ /* 0x040fe40000410000 */
[C---:B------:R-:W-:Y:S02]  /*bc10*/  FMUL.FTZ R84, R2.reuse, R84 ;  /* 0x0000005402547220 */ /* 0x040fe40000410000 */
[C---:B------:R-:W-:Y:S02]  /*bc20*/  FMUL.FTZ R85, R2.reuse, R85 ;  /* 0x0000005502557220 */ /* 0x040fe40000410000 */
[----:B------:R-:W-:Y:S02]  /*bc30*/  FMUL.FTZ R88, R2, R88 ;  /* 0x0000005802587220 */ /* 0x000fe40000410000 */
[----:B--2---:R-:W-:Y:S02]  /*bc40*/  FMUL.FTZ R6, R0, R134 ;  /* 0x0000008600067220 */ /* 0x004fe40000410000 */
[C---:B------:R-:W-:Y:S02]  /*bc50*/  FMUL.FTZ R89, R2.reuse, R89 ;  /* 0x0000005902597220 */ /* 0x040fe40000410000 */
[C---:B------:R-:W-:Y:S02]  /*bc60*/  FMUL.FTZ R92, R2.reuse, R92 ;  /* 0x0000005c025c7220 */ /* 0x040fe40000410000 */
[C---:B------:R-:W-:Y:S02]  /*bc70*/  FMUL.FTZ R93, R2.reuse, R93 ;  /* 0x0000005d025d7220 */ /* 0x040fe40000410000 */
[----:B------:R-:W-:Y:S02]  /*bc80*/  FFMA.FTZ R130, R2, R187, R137 ;  /* 0x000000bb02827223 */ /* 0x000fe40000010089 */
[----:B----4-:R-:W-:Y:S02]  /*bc90*/  FMUL.FTZ R7, R0, R135 ;  /* 0x0000008700077220 */ /* 0x010fe40000410000 */
[----:B------:R-:W2:Y:S01]  /*bca0*/  LDSM.16.MT88.4 R132, [R168] ;  /* 0x00000000a884783b */ /* 0x000ea20000004200 */
[C---:B------:R-:W-:Y:S02]  /*bcb0*/  FMUL.FTZ R96, R2.reuse, R96 ;  /* 0x0000006002607220 */ /* 0x040fe40000410000 */
[----:B------:R-:W-:Y:S02]  /*bcc0*/  FMUL.FTZ R97, R2, R97 ;  /* 0x0000006102617220 */ /* 0x000fe40000410000 */
        /* <DEDUP_REMOVED lines=46> */
[----:B------:R-:W-:Y:S01]  /*bfb0*/  FFMA.FTZ R2, R10, c[0x0][0x2d0], -R131 ;  /* 0x0000b4000a027a23 */ /* 0x000fe20000010883 */
[----:B------:R-:W-:Y:S01]  /*bfc0*/  F2FP.BF16.PACK_AB R10, R152, R141 ;  /* 0x0000008d980a723e */ /* 0x000fe200000010ff */
[----:B-1-3--:R-:W-:Y:S01]  /*bfd0*/  FFMA.FTZ R128, R0, R190, R9 ;  /* 0x000000be00807223 */ /* 0x00afe20000010009 */
[----:B-----5:R-:W-:Y:S01]  /*bfe0*/  F2FP.BF16.PACK_AB R9, R139, R9 ;  /* 0x000000098b09723e */ /* 0x020fe200000010ff */
[--C-:B------:R-:W-:Y:S01]  /*bff0*/  FFMA.FTZ R0, R11, c[0x0][0x2d0], -R131.reuse ;  /* 0x0000b4000b007a23 */ /* 0x100fe20000010883 */
[----:B------:R1:W3:Y:S10]  /*c000*/  MUFU.EX2 R138, R2 ;  /* 0x00000002008a7308 */ /* 0x0002f40000000800 */
[----:B------:R-:W4:Y:S01]  /*c010*/  MUFU.EX2 R146, R0 ;  /* 0x0000000000927308 */ /* 0x000f220000000800 */
[----:B-1----:R-:W-:Y:S04]  /*c020*/  FADD.FTZ R2, R139, R128 ;  /* 0x000000808b027221 */ /* 0x002fe80000010000 */
[----:B---3--:R-:W-:Y:S02]  /*c030*/  FADD.FTZ R128, R138, R2 ;  /* 0x000000028a807221 */ /* 0x008fe40000010000 */
[--C-:B------:R-:W-:Y:S01]  /*c040*/  FFMA.FTZ R2, R33, c[0x0][0x2d0], -R136.reuse ;  /* 0x0000b40021027a23 */ /* 0x100fe20000010888 */
[----:B----4-:R-:W-:Y:S01]  /*c050*/  F2FP.BF16.PACK_AB R11, R146, R138 ;  /* 0x0000008a920b723e */ /* 0x010fe200000010ff */
[--C-:B------:R-:W-:Y:S04]  /*c060*/  FFMA.FTZ R0, R12, c[0x0][0x2d0], -R136.reuse ;  /* 0x0000b4000c007a23 */ /* 0x100fe80000010888 */
[----:B------:R1:W-:Y:S02]  /*c070*/  MUFU.EX2 R137, R0 ;  /* 0x0000000000897308 */ /* 0x0003e40000000800 */
[C---:B--2---:R-:W-:Y:S08]  /*c080*/  HMMA.16816.F32.BF16 R4, R8.reuse, R132, R4 ;  /* 0x000000840804723c */ /* 0x044ff00000041804 */
[C---:B------:R-:W-:Y:S01]  /*c090*/  HMMA.16816.F32.BF16 R100, R8.reuse, R134, R100 ;  /* 0x000000860864723c */ /* 0x040fe20000041864 */
[----:B------:R-:W2:Y:S03]  /*c0a0*/  LDSM.16.MT88.4 R132, [R169] ;  /* 0x00000000a984783b */ /* 0x000ea60000004200 */
[--C-:B-1----:R-:W-:Y:S04]  /*c0b0*/  FFMA.FTZ R0, R13, c[0x0][0x2d0], -R136.reuse ;  /* 0x0000b4000d007a23 */ /* 0x102fe80000010888 */
[----:B------:R1:W-:Y:S01]  /*c0c0*/  MUFU.EX2 R149, R0 ;  /* 0x0000000000957308 */ /* 0x0003e20000000800 */
[C---:B--2---:R-:W-:Y:S03]  /*c0d0*/  HMMA.16816.F32.BF16 R104, R8.reuse, R132, R104 ;  /* 0x000000840868723c */ /* 0x044fe60000041868 */
[----:B-1----:R-:W-:Y:S02]  /*c0e0*/  FFMA.FTZ R0, R16, c[0x0][0x2d0], -R136 ;  /* 0x0000b40010007a23 */ /* 0x002fe40000010888 */
[----:B------:R-:W-:Y:S04]  /*c0f0*/  FADD.FTZ R16, R140, R130 ;  /* 0x000000828c107221 */ /* 0x000fe80000010000 */
[----:B------:R1:W-:Y:S01]  /*c100*/  MUFU.EX2 R151, R0 ;  /* 0x0000000000977308 */ /* 0x0003e20000000800 */
[C---:B------:R-:W-:Y:S01]  /*c110*/  HMMA.16816.F32.BF16 R108, R8.reuse, R134, R108 ;  /* 0x00000086086c723c */ /* 0x040fe2000004186c */
[----:B------:R-:W2:Y:S02]  /*c120*/  LDSM.16.MT88.4 R132, [R171] ;  /* 0x00000000ab84783b */ /* 0x000ea40000004200 */
[----:B------:R-:W-:Y:S02]  /*c130*/  FADD.FTZ R130, R141, R16 ;  /* 0x000000108d827221 */ /* 0x000fe40000010000 */
[--C-:B-1----:R-:W-:Y:S04]  /*c140*/  FFMA.FTZ R0, R17, c[0x0][0x2d0], -R136.reuse ;  /* 0x0000b40011007a23 */ /* 0x102fe80000010888 */
[----:B------:R1:W-:Y:S01]  /*c150*/  MUFU.EX2 R154, R0 ;  /* 0x00000000009a7308 */ /* 0x0003e20000000800 */
[C---:B--2---:R-:W-:Y:S08]  /*c160*/  HMMA.16816.F32.BF16 R112, R8.reuse, R132, R112 ;  /* 0x000000840870723c */ /* 0x044ff00000041870 */
[C---:B------:R-:W-:Y:S01]  /*c170*/  HMMA.16816.F32.BF16 R116, R8.reuse, R134, R116 ;  /* 0x000000860874723c */ /* 0x040fe20000041874 */
[----:B------:R-:W2:Y:S03]  /*c180*/  LDSM.16.MT88.4 R132, [R170] ;  /* 0x00000000aa84783b */ /* 0x000ea60000004200 */
[--C-:B-1----:R-:W-:Y:S04]  /*c190*/  FFMA.FTZ R0, R14, c[0x0][0x2d0], -R131.reuse ;  /* 0x0000b4000e007a23 */ /* 0x102fe80000010883 */
[----:B------:R1:W3:Y:S04]  /*c1a0*/  MUFU.EX2 R145, R0 ;  /* 0x0000000000917308 */ /* 0x0002e80000000800 */
[--C-:B-1----:R-:W-:Y:S02]  /*c1b0*/  FFMA.FTZ R0, R15, c[0x0][0x2d0], -R131.reuse ;  /* 0x0000b4000f007a23 */ /* 0x102fe40000010883 */
[----:B------:R-:W-:Y:S04]  /*c1c0*/  LDSM.16.MT88.4 R12, [R168+0x800] ;  /* 0x00080000a80c783b */ /* 0x000fe80000004200 */
[----:B------:R1:W4:Y:S01]  /*c1d0*/  MUFU.EX2 R148, R0 ;  /* 0x0000000000947308 */ /* 0x0003220000000800 */
[C---:B--2---:R-:W-:Y:S08]  /*c1e0*/  HMMA.16816.F32.BF16 R120, R8.reuse, R132, R120 ;  /* 0x000000840878723c */ /* 0x044ff00000041878 */
[C---:B------:R-:W-:Y:S01]  /*c1f0*/  HMMA.16816.F32.BF16 R124, R8.reuse, R134, R124 ;  /* 0x00000086087c723c */ /* 0x040fe2000004187c */
[----:B------:R-:W2:Y:S03]  /*c200*/  LDSM.16.MT88.4 R132, [R168+0x2000] ;  /* 0x00200000a884783b */ /* 0x000ea60000004200 */
[--C-:B-1----:R-:W-:Y:S04]  /*c210*/  FFMA.FTZ R0, R18, c[0x0][0x2d0], -R131.reuse ;  /* 0x0000b40012007a23 */ /* 0x102fe80000010883 */
[----:B------:R1:W5:Y:S04]  /*c220*/  MUFU.EX2 R150, R0 ;  /* 0x0000000000967308 */ /* 0x0003680000000800 */
[--C-:B-1----:R-:W-:Y:S01]  /*c230*/  FFMA.FTZ R0, R19, c[0x0][0x2d0], -R131.reuse ;  /* 0x0000b40013007a23 */ /* 0x102fe20000010883 */
[C---:B--2---:R-:W-:Y:S01]  /*c240*/  HMMA.16816.F32.BF16 R36, R8.reuse, R132, R36 ;  /* 0x000000840824723c */ /* 0x044fe20000041824 */
[----:B------:R-:W-:Y:S04]  /*c250*/  LDSM.16.MT88.4 R16, [R170+0x800] ;  /* 0x00080000aa10783b */ /* 0x000fe80000004200 */
[----:B------:R1:W2:Y:S03]  /*c260*/  MUFU.EX2 R153, R0 ;  /* 0x0000000000997308 */ /* 0x0002a60000000800 */
[C---:B------:R-:W-:Y:S01]  /*c270*/  HMMA.16816.F32.BF16 R40, R8.reuse, R134, R40 ;  /* 0x000000860828723c */ /* 0x040fe20000041828 */
[----:B------:R-:W2:Y:S03]  /*c280*/  LDSM.16.MT88.4 R132, [R169+0x2000] ;  /* 0x00200000a984783b */ /* 0x000ea60000004200 */
[--C-:B-1----:R-:W-:Y:S04]  /*c290*/  FFMA.FTZ R0, R20, c[0x0][0x2d0], -R136.reuse ;  /* 0x0000b40014007a23 */ /* 0x102fe80000010888 */
[----:B------:R1:W-:Y:S01]  /*c2a0*/  MUFU.EX2 R142, R0 ;  /* 0x00000000008e7308 */ /* 0x0003e20000000800 */
[C---:B--2---:R-:W-:Y:S03]  /*c2b0*/  HMMA.16816.F32.BF16 R44, R8.reuse, R132, R44 ;  /* 0x00000084082c723c */ /* 0x044fe6000004182c */
[--C-:B-1----:R-:W-:Y:S05]  /*c2c0*/  FFMA.FTZ R0, R21, c[0x0][0x2d0], -R136.reuse ;  /* 0x0000b40015007a23 */ /* 0x102fea0000010888 */
[C---:B------:R-:W-:Y:S01]  /*c2d0*/  HMMA.16816.F32.BF16 R48, R8.reuse, R134, R48 ;  /* 0x000000860830723c */ /* 0x040fe20000041830 */
[----:B------:R-:W1:Y:S01]  /*c2e0*/  LDSM.16.MT88.4 R132, [R171+0x2000] ;  /* 0x00200000ab84783b */ /* 0x000e620000004200 */
[----:B------:R2:W-:Y:S02]  /*c2f0*/  MUFU.EX2 R144, R0 ;  /* 0x0000000000907308 */ /* 0x0005e40000000800 */
[--C-:B--2---:R-:W-:Y:S02]  /*c300*/  FFMA.FTZ R0, R24, c[0x0][0x2d0], -R136.reuse ;  /* 0x0000b40018007a23 */ /* 0x104fe40000010888 */
[--C-:B------:R-:W-:Y:S06]  /*c310*/  FFMA.FTZ R24, R32, c[0x0][0x2d0], -R136.reuse ;  /* 0x0000b40020187a23 */ /* 0x100fec0000010888 */
[----:B------:R2:W-:Y:S01]  /*c320*/  MUFU.EX2 R143, R0 ;  /* 0x00000000008f7308 */ /* 0x0005e20000000800 */
[C---:B-1----:R-:W-:Y:S08]  /*c330*/  HMMA.16816.F32.BF16 R52, R8.reuse, R132, R52 ;  /* 0x000000840834723c */ /* 0x042ff00000041834 */
[C---:B------:R-:W-:Y:S01]  /*c340*/  HMMA.16816.F32.BF16 R56, R8.reuse, R134, R56 ;  /* 0x000000860838723c */ /* 0x040fe20000041838 */
[----:B------:R-:W1:Y:S03]  /*c350*/  LDSM.16.MT88.4 R132, [R170+0x2000] ;  /* 0x00200000aa84783b */ /* 0x000e660000004200 */
[--C-:B--2---:R-:W-:Y:S02]  /*c360*/  FFMA.FTZ R0, R25, c[0x0][0x2d0], -R136.reuse ;  /* 0x0000b40019007a23 */ /* 0x104fe40000010888 */
[----:B------:R-:W-:Y:S02]  /*c370*/  FFMA.FTZ R25, R29, c[0x0][0x2d0], -R136 ;  /* 0x0000b4001d197a23 */ /* 0x000fe40000010888 */
[----:B------:R2:W-:Y:S01]  /*c380*/  MUFU.EX2 R147, R0 ;  /* 0x0000000000937308 */ /* 0x0005e20000000800 */
[----:B------:R-:W-:Y:S09]  /*c390*/  FADD.FTZ R29, R146, R128 ;  /* 0x00000080921d7221 */ /* 0x000ff20000010000 */
[----:B------:R-:W-:Y:S01]  /*c3a0*/  MUFU.EX2 R128, R25 ;  /* 0x0000001900807308 */ /* 0x000fe20000000800 */
[--C-:B--2---:R-:W-:Y:S09]  /*c3b0*/  FFMA.FTZ R0, R22, c[0x0][0x2d0], -R131.reuse ;  /* 0x0000b40016007a23 */ /* 0x104ff20000010883 */
[----:B------:R2:W2:Y:S01]  /*c3c0*/  MUFU.EX2 R141, R0 ;  /* 0x00000000008d7308 */ /* 0x0004a20000000800 */
[C---:B-1----:R-:W-:Y:S08]  /*c3d0*/  HMMA.16816.F32.BF16 R60, R8.reuse, R132, R60 ;  /* 0x00000084083c723c */ /* 0x042ff0000004183c */
[C---:B------:R-:W-:Y:S01]  /*c3e0*/  HMMA.16816.F32.BF16 R64, R8.reuse, R134, R64 ;  /* 0x000000860840723c */ /* 0x040fe20000041840 */
[----:B------:R-:W1:Y:S03]  /*c3f0*/  LDSM.16.MT88.4 R132, [R168+0x4000] ;  /* 0x00400000a884783b */ /* 0x000e660000004200 */
[--C-:B--2---:R-:W-:Y:S05]  /*c400*/  FFMA.FTZ R0, R23, c[0x0][0x2d0], -R131.reuse ;  /* 0x0000b40017007a23 */ /* 0x104fea0000010883 */
[----:B------:R-:W-:Y:S01]  /*c410*/  LDSM.16.MT88.4 R20, [R171+0x1000] ;  /* 0x00100000ab14783b */ /* 0x000fe20000004200 */
[----:B------:R2:W1:Y:S02]  /*c420*/  MUFU.EX2 R140, R0 ;  /* 0x00000000008c7308 */ /* 0x0004640000000800 */
[--C-:B--2---:R-:W-:Y:S01]  /*c430*/  FFMA.FTZ R0, R26, c[0x0][0x2d0], -R131.reuse ;  /* 0x0000b4001a007a23 */ /* 0x104fe20000010883 */
[C---:B-1----:R-:W-:Y:S03]  /*c440*/  HMMA.16816.F32.BF16 R68, R8.reuse, R132, R68 ;  /* 0x000000840844723c */ /* 0x042fe60000041844 */
[----:B------:R-:W-:Y:S04]  /*c450*/  FFMA.FTZ R26, R28, c[0x0][0x2d0], -R136 ;  /* 0x0000b4001c1a7a23 */ /* 0x000fe80000010888 */
[----:B------:R1:W2:Y:S01]  /*c460*/  MUFU.EX2 R139, R0 ;  /* 0x00000000008b7308 */ /* 0x0002a20000000800 */
[--C-:B------:R-:W-:Y:S01]  /*c470*/  FFMA.FTZ R28, R35, c[0x0][0x2d0], -R131.reuse ;  /* 0x0000b400231c7a23 */ /* 0x100fe20000010883 */
[C---:B------:R-:W-:Y:S01]  /*c480*/  HMMA.16816.F32.BF16 R72, R8.reuse, R134, R72 ;  /* 0x000000860848723c */ /* 0x040fe20000041848 */
[----:B------:R-:W2:Y:S07]  /*c490*/  LDSM.16.MT88.4 R132, [R169+0x4000] ;  /* 0x00400000a984783b */ /* 0x000eae0000004200 */
[----:B------:R-:W-:Y:S10]  /*c4a0*/  MUFU.EX2 R33, R26 ;  /* 0x0000001a00217308 */ /* 0x000ff40000000800 */
[----:B------:R3:W-:Y:S01]  /*c4b0*/  MUFU.EX2 R136, R2 ;  /* 0x0000000200887308 */ /* 0x0007e20000000800 */
[----:B-1----:R-:W-:Y:S09]  /*c4c0*/  FFMA.FTZ R0, R27, c[0x0][0x2d0], -R131 ;  /* 0x0000b4001b007a23 */ /* 0x002ff20000010883 */
[----:B------:R1:W1:Y:S10]  /*c4d0*/  MUFU.EX2 R138, R0 ;  /* 0x00000000008a7308 */ /* 0x0002740000000800 */
[----:B------:R-:W-:Y:S01]  /*c4e0*/  MUFU.EX2 R28, R28 ;  /* 0x0000001c001c7308 */ /* 0x000fe20000000800 */
[----:B---3--:R-:W-:Y:S01]  /*c4f0*/  FADD.FTZ R2, R145, R29 ;  /* 0x0000001d91027221 */ /* 0x008fe20000010000 */
[C---:B--2---:R-:W-:Y:S03]  /*c500*/  HMMA.16816.F32.BF16 R76, R8.reuse, R132, R76 ;  /* 0x00000084084c723c */ /* 0x044fe6000004184c */
[----:B----4-:R-:W-:Y:S04]  /*c510*/  FADD.FTZ R2, R148, R2 ;  /* 0x0000000294027221 */ /* 0x010fe80000010000 */
[----:B-----5:R-:W-:Y:S01]  /*c520*/  FADD.FTZ R2, R150, R2 ;  /* 0x0000000296027221 */ /* 0x020fe20000010000 */
[C---:B------:R-:W-:Y:S01]  /*c530*/  HMMA.16816.F32.BF16 R80, R8.reuse, R134, R80 ;  /* 0x000000860850723c */ /* 0x040fe20000041850 */
[----:B------:R-:W2:Y:S03]  /*c540*/  LDSM.16.MT88.4 R132, [R171+0x4000] ;  /* 0x00400000ab84783b */ /* 0x000ea60000004200 */
[----:B-1----:R-:W-:Y:S02]  /*c550*/  FADD.FTZ R0, R152, R130 ;  /* 0x0000008298007221 */ /* 0x002fe40000010000 */
[----:B------:R1:W3:Y:S01]  /*c560*/  MUFU.EX2 R130, R24 ;  /* 0x0000001800827308 */ /* 0x0002e20000000800 */
[----:B------:R-:W-:Y:S02]  /*c570*/  FADD.FTZ R2, R153, R2 ;  /* 0x0000000299027221 */ /* 0x000fe40000010000 */
[----:B------:R-:W-:Y:S03]  /*c580*/  FADD.FTZ R27, R137, R0 ;  /* 0x00000000891b7221 */ /* 0x000fe60000010000 */
[----:B------:R-:W-:Y:S02]  /*c590*/  FFMA.FTZ R0, R30, c[0x0][0x2d0], -R131 ;  /* 0x0000b4001e007a23 */ /* 0x000fe40000010883 */
[----:B------:R-:W-:Y:S02]  /*c5a0*/  FADD.FTZ R29, R149, R27 ;  /* 0x0000001b951d7221 */ /* 0x000fe40000010000 */
[----:B------:R4:W-:Y:S01]  /*c5b0*/  MUFU.EX2 R32, R0 ;  /* 0x0000000000207308 */ /* 0x0009e20000000800 */
[----:B------:R-:W-:Y:S04]  /*c5c0*/  FADD.FTZ R2, R141, R2 ;  /* 0x000000028d027221 */ /* 0x000fe80000010000 */
[----:B------:R-:W-:Y:S04]  /*c5d0*/  FADD.FTZ R2, R140, R2 ;  /* 0x000000028c027221 */ /* 0x000fe80000010000 */
[----:B------:R-:W-:Y:S01]  /*c5e0*/  FADD.FTZ R2, R139, R2 ;  /* 0x000000028b027221 */ /* 0x000fe20000010000 */
[----:B-1----:R-:W-:Y:S01]  /*c5f0*/  LDSM.16.MT88.4 R24, [R171+0x1800] ;  /* 0x00180000ab18783b */ /* 0x002fe20000004200 */
[--C-:B----4-:R-:W-:Y:S01]  /*c600*/  FFMA.FTZ R0, R31, c[0x0][0x2d0], -R131.reuse ;  /* 0x0000b4001f007a23 */ /* 0x110fe20000010883 */
[C---:B--2---:R-:W-:Y:S03]  /*c610*/  HMMA.16816.F32.BF16 R84, R8.reuse, R132, R84 ;  /* 0x000000840854723c */ /* 0x044fe60000041854 */
[----:B------:R1:W2:Y:S05]  /*c620*/  MUFU.EX2 R31, R0 ;  /* 0x00000000001f7308 */ /* 0x0002aa0000000800 */
[C---:B------:R-:W-:Y:S01]  /*c630*/  HMMA.16816.F32.BF16 R88, R8.reuse, R134, R88 ;  /* 0x000000860858723c */ /* 0x040fe20000041858 */
[----:B------:R-:W4:Y:S03]  /*c640*/  LDSM.16.MT88.4 R132, [R170+0x4000] ;  /* 0x00400000aa84783b */ /* 0x000f260000004200 */
[----:B-1----:R-:W-:Y:S01]  /*c650*/  FFMA.FTZ R0, R34, c[0x0][0x2d0], -R131 ;  /* 0x0000b40022007a23 */ /* 0x002fe20000010883 */
[----:B------:R-:W-:Y:S03]  /*c660*/  MOV R131, R3 ;  /* 0x0000000300837202 */ /* 0x000fe60000000f00 */
[----:B------:R1:W5:Y:S01]  /*c670*/  MUFU.EX2 R30, R0 ;  /* 0x00000000001e7308 */ /* 0x0003620000000800 */
[C---:B----4-:R-:W-:Y:S03]  /*c680*/  HMMA.16816.F32.BF16 R92, R8.reuse, R132, R92 ;  /* 0x00000084085c723c */ /* 0x050fe6000004185c */
[----:B-1----:R-:W-:Y:S05]  /*c690*/  FADD.FTZ R0, R151, R29 ;  /* 0x0000001d97007221 */ /* 0x002fea0000010000 */
[----:B------:R-:W-:Y:S01]  /*c6a0*/  HMMA.16816.F32.BF16 R96, R8, R134, R96 ;  /* 0x000000860860723c */ /* 0x000fe20000041860 */
[----:B------:R-:W1:Y:S03]  /*c6b0*/  LDSM.16.MT88.4 R132, [R169+0x800] ;  /* 0x00080000a984783b */ /* 0x000e660000004200 */
[----:B------:R-:W-:Y:S03]  /*c6c0*/  FADD.FTZ R0, R154, R0 ;  /* 0x000000009a007221 */ /* 0x000fe60000010000 */
[----:B------:R-:W-:Y:S01]  /*c6d0*/  F2FP.BF16.PACK_AB R8, R149, R137 ;  /* 0x000000899508723e */ /* 0x000fe200000010ff */
[----:B------:R-:W-:Y:S01]  /*c6e0*/  FADD.FTZ R0, R142, R0 ;  /* 0x000000008e007221 */ /* 0x000fe20000010000 */
[----:B------:R-:W-:Y:S03]  /*c6f0*/  F2FP.BF16.PACK_AB R10, R154, R151 ;  /* 0x000000979a0a723e */ /* 0x000fe600000010ff */
[----:B------:R-:W-:Y:S01]  /*c700*/  F2FP.BF16.PACK_AB R9, R148, R145 ;  /* 0x000000919409723e */ /* 0x000fe200000010ff */
[C---:B------:R-:W-:Y:S01]  /*c710*/  FADD.FTZ R0, R144.reuse, R0 ;  /* 0x0000000090007221 */ /* 0x040fe20000010000 */
[----:B------:R-:W-:Y:S03]  /*c720*/  F2FP.BF16.PACK_AB R11, R153, R150 ;  /* 0x00000096990b723e */ /* 0x000fe600000010ff */
[----:B------:R-:W-:Y:S04]  /*c730*/  FADD.FTZ R0, R143, R0 ;  /* 0x000000008f007221 */ /* 0x000fe80000010000 */
[C---:B------:R-:W-:Y:S03]  /*c740*/  HMMA.16816.F32.BF16 R4, R8.reuse, R12, R4 ;  /* 0x0000000c0804723c */ /* 0x040fe60000041804 */
[C---:B------:R-:W-:Y:S05]  /*c750*/  FADD.FTZ R0, R147.reuse, R0 ;  /* 0x0000000093007221 */ /* 0x040fea0000010000 */
[C---:B------:R-:W-:Y:S01]  /*c760*/  HMMA.16816.F32.BF16 R100, R8.reuse, R14, R100 ;  /* 0x0000000e0864723c */ /* 0x040fe20000041864 */
[----:B------:R-:W4:Y:S07]  /*c770*/  LDSM.16.MT88.4 R12, [R171+0x800] ;  /* 0x00080000ab0c783b */ /* 0x000f2e0000004200 */
[C---:B-1----:R-:W-:Y:S08]  /*c780*/  HMMA.16816.F32.BF16 R104, R8.reuse, R132, R104 ;  /* 0x000000840868723c */ /* 0x042ff00000041868 */
[C---:B------:R-:W-:Y:S08]  /*c790*/  HMMA.16816.F32.BF16 R108, R8.reuse, R134, R108 ;  /* 0x00000086086c723c */ /* 0x040ff0000004186c */
[C---:B----4-:R-:W-:Y:S08]  /*c7a0*/  HMMA.16816.F32.BF16 R112, R8.reuse, R12, R112 ;  /* 0x0000000c0870723c */ /* 0x050ff00000041870 */
[C---:B------:R-:W-:Y:S01]  /*c7b0*/  HMMA.16816.F32.BF16 R116, R8.reuse, R14, R116 ;  /* 0x0000000e0874723c */ /* 0x040fe20000041874 */
[----:B------:R-:W1:Y:S07]  /*c7c0*/  LDSM.16.MT88.4 R12, [R168+0x2800] ;  /* 0x00280000a80c783b */ /* 0x000e6e0000004200 */
[C---:B------:R-:W-:Y:S08]  /*c7d0*/  HMMA.16816.F32.BF16 R120, R8.reuse, R16, R120 ;  /* 0x000000100878723c */ /* 0x040ff00000041878 */
[C---:B------:R-:W-:Y:S01]  /*c7e0*/  HMMA.16816.F32.BF16 R124, R8.reuse, R18, R124 ;  /* 0x00000012087c723c */ /* 0x040fe2000004187c */
[----:B------:R-:W4:Y:S07]  /*c7f0*/  LDSM.16.MT88.4 R16, [R169+0x2800] ;  /* 0x00280000a910783b */ /* 0x000f2e0000004200 */
[C---:B-1----:R-:W-:Y:S08]  /*c800*/  HMMA.16816.F32.BF16 R36, R8.reuse, R12, R36 ;  /* 0x0000000c0824723c */ /* 0x042ff00000041824 */
[C---:B------:R-:W-:Y:S01]  /*c810*/  HMMA.16816.F32.BF16 R40, R8.reuse, R14, R40 ;  /* 0x0000000e0828723c */ /* 0x040fe20000041828 */
[----:B------:R-:W1:Y:S07]  /*c820*/  LDSM.16.MT88.4 R12, [R171+0x2800] ;  /* 0x00280000ab0c783b */ /* 0x000e6e0000004200 */
[C---:B----4-:R-:W-:Y:S08]  /*c830*/  HMMA.16816.F32.BF16 R44, R8.reuse, R16, R44 ;  /* 0x00000010082c723c */ /* 0x050ff0000004182c */
        /* <DEDUP_REMOVED lines=18> */
[----:B------:R-:W-:Y:S01]  /*c960*/  HMMA.16816.F32.BF16 R96, R8, R18, R96 ;  /* 0x000000120860723c */ /* 0x000fe20000041860 */
[----:B------:R-:W4:Y:S06]  /*c970*/  LDSM.16.MT88.4 R16, [R169+0x1000] ;  /* 0x00100000a910783b */ /* 0x000f2c0000004200 */
[----:B------:R-:W-:Y:S02]  /*c980*/  F2FP.BF16.PACK_AB R8, R144, R142 ;  /* 0x0000008e9008723e */ /* 0x000fe400000010ff */
[----:B------:R-:W-:Y:S03]  /*c990*/  F2FP.BF16.PACK_AB R10, R147, R143 ;  /* 0x0000008f930a723e */ /* 0x000fe600000010ff */
[----:B------:R-:W-:Y:S02]  /*c9a0*/  F2FP.BF16.PACK_AB R9, R140, R141 ;  /* 0x0000008d8c09723e */ /* 0x000fe400000010ff */
[----:B------:R-:W-:Y:S07]  /*c9b0*/  F2FP.BF16.PACK_AB R11, R138, R139 ;  /* 0x0000008b8a0b723e */ /* 0x000fee00000010ff */
[C---:B-1----:R-:W-:Y:S08]  /*c9c0*/  HMMA.16816.F32.BF16 R4, R8.reuse, R12, R4 ;  /* 0x0000000c0804723c */ /* 0x042ff00000041804 */
[C---:B------:R-:W-:Y:S01]  /*c9d0*/  HMMA.16816.F32.BF16 R100, R8.reuse, R14, R100 ;  /* 0x0000000e0864723c */ /* 0x040fe20000041864 */
[----:B------:R-:W1:Y:S07]  /*c9e0*/  LDSM.16.MT88.4 R12, [R170+0x1000] ;  /* 0x00100000aa0c783b */ /* 0x000e6e0000004200 */
[C---:B----4-:R-:W-:Y:S08]  /*c9f0*/  HMMA.16816.F32.BF16 R104, R8.reuse, R16, R104 ;  /* 0x000000100868723c */ /* 0x050ff00000041868 */
[C---:B------:R-:W-:Y:S01]  /*ca00*/  HMMA.16816.F32.BF16 R108, R8.reuse, R18, R108 ;  /* 0x00000012086c723c */ /* 0x040fe2000004186c */
[----:B------:R-:W4:Y:S07]  /*ca10*/  LDSM.16.MT88.4 R16, [R168+0x3000] ;  /* 0x00300000a810783b */ /* 0x000f2e0000004200 */
[C---:B------:R-:W-:Y:S08]  /*ca20*/  HMMA.16816.F32.BF16 R112, R8.reuse, R20, R112 ;  /* 0x000000140870723c */ /* 0x040ff00000041870 */
[C---:B------:R-:W-:Y:S01]  /*ca30*/  HMMA.16816.F32.BF16 R116, R8.reuse, R22, R116 ;  /* 0x000000160874723c */ /* 0x040fe20000041874 */
[----:B------:R-:W2:Y:S07]  /*ca40*/  LDSM.16.MT88.4 R20, [R169+0x3000] ;  /* 0x00300000a914783b */ /* 0x000eae0000004200 */
[C---:B-1----:R-:W-:Y:S08]  /*ca50*/  HMMA.16816.F32.BF16 R120, R8.reuse, R12, R120 ;  /* 0x0000000c0878723c */ /* 0x042ff00000041878 */
[C---:B------:R-:W-:Y:S01]  /*ca60*/  HMMA.16816.F32.BF16 R124, R8.reuse, R14, R124 ;  /* 0x0000000e087c723c */ /* 0x040fe2000004187c */
[----:B------:R-:W1:Y:S07]  /*ca70*/  LDSM.16.MT88.4 R12, [R171+0x3000] ;  /* 0x00300000ab0c783b */ /* 0x000e6e0000004200 */
[C---:B----4-:R-:W-:Y:S08]  /*ca80*/  HMMA.16816.F32.BF16 R36, R8.reuse, R16, R36 ;  /* 0x000000100824723c */ /* 0x050ff00000041824 */
[C---:B------:R-:W-:Y:S01]  /*ca90*/  HMMA.16816.F32.BF16 R40, R8.reuse, R18, R40 ;  /* 0x000000120828723c */ /* 0x040fe20000041828 */
[----:B------:R-:W4:Y:S07]  /*caa0*/  LDSM.16.MT88.4 R16, [R170+0x3000] ;  /* 0x00300000aa10783b */ /* 0x000f2e0000004200 */
[C---:B--2---:R-:W-:Y:S08]  /*cab0*/  HMMA.16816.F32.BF16 R44, R8.reuse, R20, R44 ;  /* 0x00000014082c723c */ /* 0x044ff0000004182c */
        /* <DEDUP_REMOVED lines=18> */
[----:B------:R-:W-:Y:S01]  /*cbe0*/  HMMA.16816.F32.BF16 R96, R8, R22, R96 ;  /* 0x000000160860723c */ /* 0x000fe20000041860 */
[----:B------:R-:W2:Y:S06]  /*cbf0*/  LDSM.16.MT88.4 R20, [R170+0x1800] ;  /* 0x00180000aa14783b */ /* 0x000eac0000004200 */
[----:B------:R-:W-:Y:S02]  /*cc00*/  F2FP.BF16.PACK_AB R8, R128, R33 ;  /* 0x000000218008723e */ /* 0x000fe400000010ff */
[----:B---3--:R-:W-:Y:S03]  /*cc10*/  F2FP.BF16.PACK_AB R10, R136, R130 ;  /* 0x00000082880a723e */ /* 0x008fe600000010ff */
[----:B------:R-:W-:Y:S02]  /*cc20*/  F2FP.BF16.PACK_AB R9, R31, R32 ;  /* 0x000000201f09723e */ /* 0x000fe400000010ff */
[----:B-----5:R-:W-:Y:S07]  /*cc30*/  F2FP.BF16.PACK_AB R11, R28, R30 ;  /* 0x0000001e1c0b723e */ /* 0x020fee00000010ff */
[C---:B-1----:R-:W-:Y:S01]  /*cc40*/  HMMA.16816.F32.BF16 R132, R8.reuse, R12, R4 ;  /* 0x0000000c0884723c */ /* 0x042fe20000041804 */
[----:B------:R-:W1:Y:S07]  /*cc50*/  LDSM.16.MT88.4 R4, [R168+0x3800] ;  /* 0x00380000a804783b */ /* 0x000e6e0000004200 */
[C---:B------:R-:W-:Y:S01]  /*cc60*/  HMMA.16816.F32.BF16 R100, R8.reuse, R14, R100 ;  /* 0x0000000e0864723c */ /* 0x040fe20000041864 */
[----:B------:R-:W3:Y:S07]  /*cc70*/  LDSM.16.MT88.4 R12, [R169+0x3800] ;  /* 0x00380000a90c783b */ /* 0x000eee0000004200 */
[C---:B----4-:R-:W-:Y:S08]  /*cc80*/  HMMA.16816.F32.BF16 R104, R8.reuse, R16, R104 ;  /* 0x000000100868723c */ /* 0x050ff00000041868 */
[C---:B------:R-:W-:Y:S01]  /*cc90*/  HMMA.16816.F32.BF16 R108, R8.reuse, R18, R108 ;  /* 0x00000012086c723c */ /* 0x040fe2000004186c */
[----:B------:R-:W4:Y:S07]  /*cca0*/  LDSM.16.MT88.4 R16, [R171+0x3800] ;  /* 0x00380000ab10783b */ /* 0x000f2e0000004200 */
[C---:B------:R-:W-:Y:S08]  /*ccb0*/  HMMA.16816.F32.BF16 R112, R8.reuse, R24, R112 ;  /* 0x000000180870723c */ /* 0x040ff00000041870 */
[C---:B------:R-:W-:Y:S08]  /*ccc0*/  HMMA.16816.F32.BF16 R116, R8.reuse, R26, R116 ;  /* 0x0000001a0874723c */ /* 0x040ff00000041874 */
[C---:B--2---:R-:W-:Y:S08]  /*ccd0*/  HMMA.16816.F32.BF16 R120, R8.reuse, R20, R120 ;  /* 0x000000140878723c */ /* 0x044ff00000041878 */
[C---:B------:R-:W-:Y:S01]  /*cce0*/  HMMA.16816.F32.BF16 R124, R8.reuse, R22, R124 ;  /* 0x00000016087c723c */ /* 0x040fe2000004187c */
[----:B------:R-:W2:Y:S07]  /*ccf0*/  LDSM.16.MT88.4 R20, [R170+0x3800] ;  /* 0x00380000aa14783b */ /* 0x000eae0000004200 */
[C---:B-1----:R-:W-:Y:S08]  /*cd00*/  HMMA.16816.F32.BF16 R36, R8.reuse, R4, R36 ;  /* 0x000000040824723c */ /* 0x042ff00000041824 */
[C---:B------:R-:W-:Y:S01]  /*cd10*/  HMMA.16816.F32.BF16 R40, R8.reuse, R6, R40 ;  /* 0x000000060828723c */ /* 0x040fe20000041828 */
[----:B------:R-:W1:Y:S07]  /*cd20*/  LDSM.16.MT88.4 R4, [R168+0x5800] ;  /* 0x00580000a804783b */ /* 0x000e6e0000004200 */
[C---:B---3--:R-:W-:Y:S08]  /*cd30*/  HMMA.16816.F32.BF16 R44, R8.reuse, R12, R44 ;  /* 0x0000000c082c723c */ /* 0x048ff0000004182c */
[C---:B------:R-:W-:Y:S01]  /*cd40*/  HMMA.16816.F32.BF16 R48, R8.reuse, R14, R48 ;  /* 0x0000000e0830723c */ /* 0x040fe20000041830 */
[----:B------:R-:W3:Y:S07]  /*cd50*/  LDSM.16.MT88.4 R12, [R169+0x5800] ;  /* 0x00580000a90c783b */ /* 0x000eee0000004200 */
[C---:B----4-:R-:W-:Y:S08]  /*cd60*/  HMMA.16816.F32.BF16 R52, R8.reuse, R16, R52 ;  /* 0x000000100834723c */ /* 0x050ff00000041834 */
[C---:B------:R-:W-:Y:S01]  /*cd70*/  HMMA.16816.F32.BF16 R56, R8.reuse, R18, R56 ;  /* 0x000000120838723c */ /* 0x040fe20000041838 */
[----:B------:R-:W4:Y:S07]  /*cd80*/  LDSM.16.MT88.4 R16, [R171+0x5800] ;  /* 0x00580000ab10783b */ /* 0x000f2e0000004200 */
[C---:B--2---:R-:W-:Y:S08]  /*cd90*/  HMMA.16816.F32.BF16 R60, R8.reuse, R20, R60 ;  /* 0x00000014083c723c */ /* 0x044ff0000004183c */
[C---:B------:R-:W-:Y:S01]  /*cda0*/  HMMA.16816.F32.BF16 R64, R8.reuse, R22, R64 ;  /* 0x000000160840723c */ /* 0x040fe20000041840 */
[----:B------:R-:W2:Y:S07]  /*cdb0*/  LDSM.16.MT88.4 R20, [R170+0x5800] ;  /* 0x00580000aa14783b */ /* 0x000eae0000004200 */
[C---:B-1----:R-:W-:Y:S07]  /*cdc0*/  HMMA.16816.F32.BF16 R68, R8.reuse, R4, R68 ;  /* 0x000000040844723c */ /* 0x042fee0000041844 */
[----:B------:R-:W-:Y:S01]  /*cdd0*/  FADD.FTZ R4, R138, R2 ;  /* 0x000000028a047221 */ /* 0x000fe20000010000 */
[C---:B------:R-:W-:Y:S04]  /*cde0*/  HMMA.16816.F32.BF16 R72, R8.reuse, R6, R72 ;  /* 0x000000060848723c */ /* 0x040fe80000041848 */
[----:B------:R-:W-:Y:S02]  /*cdf0*/  FADD.FTZ R2, R33, R0 ;  /* 0x0000000021027221 */ /* 0x000fe40000010000 */
[----:B------:R-:W-:Y:S02]  /*ce00*/  FADD.FTZ R0, R32, R4 ;  /* 0x0000000420007221 */ /* 0x000fe40000010000 */
[C---:B---3--:R-:W-:Y:S04]  /*ce10*/  HMMA.16816.F32.BF16 R76, R8.reuse, R12, R76 ;  /* 0x0000000c084c723c */ /* 0x048fe8000004184c */
[----:B------:R-:W-:Y:S02]  /*ce20*/  FADD.FTZ R2, R128, R2 ;  /* 0x0000000280027221 */ /* 0x000fe40000010000 */
[----:B------:R-:W-:Y:S01]  /*ce30*/  FADD.FTZ R0, R31, R0 ;  /* 0x000000001f007221 */ /* 0x000fe20000010000 */
[----:B------:R-:W-:Y:S01]  /*ce40*/  MOV R12, R3 ;  /* 0x00000003000c7202 */ /* 0x000fe20000000f00 */
[C---:B------:R-:W-:Y:S04]  /*ce50*/  HMMA.16816.F32.BF16 R80, R8.reuse, R14, R80 ;  /* 0x0000000e0850723c */ /* 0x040fe80000041850 */
[----:B------:R-:W-:Y:S01]  /*ce60*/  FADD.FTZ R2, R130, R2 ;  /* 0x0000000282027221 */ /* 0x000fe20000010000 */
[----:B------:R-:W-:Y:S01]  /*ce70*/  MOV R130, R129 ;  /* 0x0000008100827202 */ /* 0x000fe20000000f00 */
[----:B------:R-:W-:Y:S02]  /*ce80*/  FADD.FTZ R0, R30, R0 ;  /* 0x000000001e007221 */ /* 0x000fe40000010000 */
[C---:B----4-:R-:W-:Y:S04]  /*ce90*/  HMMA.16816.F32.BF16 R84, R8.reuse, R16, R84 ;  /* 0x000000100854723c */ /* 0x050fe80000041854 */
[----:B------:R-:W-:Y:S02]  /*cea0*/  FADD.FTZ R187, R136, R2 ;  /* 0x0000000288bb7221 */ /* 0x000fe40000010000 */
[----:B------:R-:W-:Y:S02]  /*ceb0*/  FADD.FTZ R190, R28, R0 ;  /* 0x000000001cbe7221 */ /* 0x000fe40000010000 */
[C---:B------:R-:W-:Y:S08]  /*cec0*/  HMMA.16816.F32.BF16 R88, R8.reuse, R18, R88 ;  /* 0x000000120858723c */ /* 0x040ff00000041858 */
[C---:B--2---:R-:W-:Y:S08]  /*ced0*/  HMMA.16816.F32.BF16 R92, R8.reuse, R20, R92 ;  /* 0x00000014085c723c */ /* 0x044ff0000004185c */
[----:B------:R-:W-:Y:S01]  /*cee0*/  HMMA.16816.F32.BF16 R96, R8, R22, R96 ;  /* 0x000000160860723c */ /* 0x000fe20000041860 */
[----:B------:R-:W-:-:S07]  /*cef0*/  @P0 BRA `(.L_x_539) ;  /* 0xffffd27000000947 */ /* 0x000fce000383ffff */
.L_x_528:
[----:B------:R-:W-:-:S13]  /*cf00*/  ISETP.GE.AND P0, PT, R178, R193, PT ;  /* 0x000000c1b200720c */ /* 0x000fda0003f06270 */
[----:B------:R-:W-:Y:S05]  /*cf10*/  @!P0 BRA `(.L_x_540) ;  /* 0x0000383000008947 */ /* 0x000fea0003800000 */
[----:B------:R-:W-:Y:S02]  /*cf20*/  MOV R131, R12 ;  /* 0x0000000c00837202 */ /* 0x000fe40000000f00 */
[----:B------:R-:W-:Y:S02]  /*cf30*/  MOV R130, R129 ;  /* 0x0000008100827202 */ /* 0x000fe40000000f00 */
.L_x_558:
[----:B------:R-:W-:Y:S04]  /*cf40*/  DEPBAR.LE SB0, 0x0 ;  /* 0x000080000000791a */ /* 0x000fe80000000000 */
[----:B------:R-:W-:Y:S01]  /*cf50*/  WARPSYNC 0xffffffff ;  /* 0xffffffff00007948 */ /* 0x000fe20003800000 */
[----:B------:R-:W-:Y:S01]  /*cf60*/  BAR.SYNC.DEFER_BLOCKING 0x0 ;  /* 0x0000000000007b1d */ /* 0x000fe20000010000 */
[----:B------:R-:W-:Y:S01]  /*cf70*/  SHF.R.S32.HI R0, RZ, 0x1f, R181 ;  /* 0x0000001fff007819 */ /* 0x000fe200000114b5 */
[C---:B------:R-:W-:Y:S01]  /*cf80*/  IMAD.WIDE.U32 R2, R181.reuse, c[0x0][0x208], RZ ;  /* 0x00008200b5027a25 */ /* 0x040fe200078e00ff */
[----:B------:R-:W-:Y:S02]  /*cf90*/  SHF.R.S32.HI R4, RZ, 0x1f, R180 ;  /* 0x0000001fff047819 */ /* 0x000fe400000114b4 */
[----:B------:R-:W-:Y:S01]  /*cfa0*/  SHF.R.S32.HI R5, RZ, 0x1f, R192 ;  /* 0x0000001fff057819 */ /* 0x000fe200000114c0 */
[----:B------:R-:W-:Y:S01]  /*cfb0*/  IMAD R0, R0, c[0x0][0x208], RZ ;  /* 0x0000820000007a24 */ /* 0x000fe200078e02ff */
[----:B------:R-:W-:Y:S01]  /*cfc0*/  SHF.R.S32.HI R6, RZ, 0x1f, R191 ;  /* 0x0000001fff067819 */ /* 0x000fe200000114bf */
[----:B------:R-:W-:Y:S01]  /*cfd0*/  IMAD R4, R4, c[0x0][0x218], RZ ;  /* 0x0000860004047a24 */ /* 0x000fe200078e02ff */
[----:B------:R-:W-:Y:S01]  /*cfe0*/  SHF.L.U64.HI R22, R192, 0x1, R5 ;  /* 0x00000001c0167819 */ /* 0x000fe20000010205 */
[----:B------:R-:W-:Y:S01]  /*cff0*/  IMAD R0, R181, c[0x0][0x20c], R0 ;  /* 0x00008300b5007a24 */ /* 0x000fe200078e0200 */
[----:B------:R-:W-:Y:S01]  /*d000*/  SHF.R.S32.HI R5, RZ, 0x1f, R182 ;  /* 0x0000001fff057819 */ /* 0x000fe200000114b6 */
[----:B------:R-:W-:Y:S01]  /*d010*/  IMAD R4, R180, c[0x0][0x21c], R4 ;  /* 0x00008700b4047a24 */ /* 0x000fe200078e0204 */
[C---:B------:R-:W-:Y:S01]  /*d020*/  IADD3 R172, R164.reuse, 0x5800, RZ ;  /* 0x00005800a4ac7810 */ /* 0x040fe20007ffe0ff */
[----:B------:R-:W-:Y:S01]  /*d030*/  IMAD.IADD R3, R3, 0x1, R0 ;  /* 0x0000000103037824 */ /* 0x000fe200078e0200 */
[----:B------:R-:W-:Y:S01]  /*d040*/  IADD3 R163, R164, 0x5000, RZ ;  /* 0x00005000a4a37810 */ /* 0x000fe20007ffe0ff */
[----:B------:R-:W-:Y:S01]  /*d050*/  IMAD.SHL.U32 R28, R192, 0x2, RZ ;  /* 0x00000002c01c7824 */ /* 0x000fe200078e00ff */
[----:B------:R-:W-:Y:S01]  /*d060*/  IADD3 R162, R164, 0x4800, RZ ;  /* 0x00004800a4a27810 */ /* 0x000fe20007ffe0ff */
[----:B------:R-:W-:Y:S01]  /*d070*/  IMAD.WIDE.U32 R2, R180, c[0x0][0x218], R2 ;  /* 0x00008600b4027a25 */ /* 0x000fe200078e0002 */
[C---:B------:R-:W-:Y:S02]  /*d080*/  IADD3 R161, R164.reuse, 0x4000, RZ ;  /* 0x00004000a4a17810 */ /* 0x040fe40007ffe0ff */
[----:B------:R-:W-:Y:S01]  /*d090*/  IADD3 R160, R164, 0x3800, RZ ;  /* 0x00003800a4a07810 */ /* 0x000fe20007ffe0ff */
[----:B------:R-:W-:Y:S01]  /*d0a0*/  IMAD.SHL.U32 R23, R191, 0x2, RZ ;  /* 0x00000002bf177824 */ /* 0x000fe200078e00ff */
[----:B------:R-:W-:Y:S01]  /*d0b0*/  IADD3 R0, P0, R206, R2, RZ ;  /* 0x00000002ce007210 */ /* 0x000fe20007f1e0ff */
[----:B------:R1:W2:Y:S01]  /*d0c0*/  LDSM.16.M88.4 R32, [R173] ;  /* 0x00000000ad20783b */ /* 0x0002a20000000200 */
[----:B------:R-:W-:Y:S01]  /*d0d0*/  IADD3 R129, R164, 0x3000, RZ ;  /* 0x00003000a4817810 */ /* 0x000fe20007ffe0ff */
[----:B------:R-:W-:Y:S01]  /*d0e0*/  IMAD.SHL.U32 R14, R182, 0x2, RZ ;  /* 0x00000002b60e7824 */ /* 0x000fe200078e00ff */
[----:B------:R-:W-:Y:S01]  /*d0f0*/  IADD3.X R2, R209, R3, R4, P0, !PT ;  /* 0x00000003d1027210 */ /* 0x000fe200007fe404 */
[----:B------:R1:W3:Y:S01]  /*d100*/  LDSM.16.M88.4 R8, [R165] ;  /* 0x00000000a508783b */ /* 0x0002e20000000200 */
[----:B------:R-:W-:Y:S02]  /*d110*/  LEA R4, P0, R0, c[0x0][0x1f8], 0x1 ;  /* 0x00007e0000047a11 */ /* 0x000fe400078008ff */
[----:B------:R-:W-:Y:S01]  /*d120*/  IADD3 R128, R164, 0x2800, RZ ;  /* 0x00002800a4807810 */ /* 0x000fe20007ffe0ff */
[----:B------:R1:W4:Y:S01]  /*d130*/  LDSM.16.M88.4 R16, [R165+0x800] ;  /* 0x00080000a510783b */ /* 0x0003220000000200 */
[----:B------:R-:W-:Y:S02]  /*d140*/  LEA.HI.X R12, R0, c[0x0][0x1fc], R2, 0x1, P0 ;  /* 0x00007f00000c7a11 */ /* 0x000fe400000f0c02 */
[----:B------:R-:W-:Y:S01]  /*d150*/  IADD3 R0, R164, 0x2000, RZ ;  /* 0x00002000a4007810 */ /* 0x000fe20007ffe0ff */
[----:B------:R1:W1:Y:S01]  /*d160*/  LDSM.16.M88.4 R24, [R165+0x1000] ;  /* 0x00100000a518783b */ /* 0x0002620000000200 */
[----:B------:R-:W-:Y:S02]  /*d170*/  SHF.L.U64.HI R15, R191, 0x1, R6 ;  /* 0x00000001bf0f7819 */ /* 0x000fe40000010206 */
[----:B------:R-:W-:Y:S01]  /*d180*/  SHF.L.U64.HI R13, R182, 0x1, R5 ;  /* 0x00000001b60d7819 */ /* 0x000fe20000010205 */
[----:B------:R1:W1:Y:S04]  /*d190*/  LDSM.16.M88.4 R136, [R165+0x1800] ;  /* 0x00180000a588783b */ /* 0x0002680000000200 */
[----:B------:R1:W1:Y:S04]  /*d1a0*/  LDSM.16.M88.4 R140, [R174] ;  /* 0x00000000ae8c783b */ /* 0x0002680000000200 */
[----:B------:R1:W1:Y:S04]  /*d1b0*/  LDSM.16.M88.4 R144, [R164] ;  /* 0x00000000a490783b */ /* 0x0002680000000200 */
[----:B------:R1:W1:Y:S04]  /*d1c0*/  LDSM.16.M88.4 R148, [R164+0x800] ;  /* 0x00080000a494783b */ /* 0x0002680000000200 */
[----:B------:R1:W1:Y:S04]  /*d1d0*/  LDSM.16.M88.4 R152, [R164+0x1000] ;  /* 0x00100000a498783b */ /* 0x0002680000000200 */
[----:B------:R1:W1:Y:S01]  /*d1e0*/  LDSM.16.M88.4 R156, [R164+0x1800] ;  /* 0x00180000a49c783b */ /* 0x0002620000000200 */
[----:B------:R-:W-:-:S05]  /*d1f0*/  BRA.DIV ~URZ, `(.L_x_541) ;  /* 0x00009c427f007947 */ /* 0x000fca000b800000 */
[----:B------:R4:W3:Y:S02]  /*d200*/  SHFL.IDX PT, R2, R12, RZ, 0x181f ;  /* 0x00181fff0c027589 */ /* 0x0008e400000e0000 */
.L_x_652:
[----:B------:R-:W5:Y:S01]  /*d210*/  SHFL.IDX PT, R5, R4, RZ, 0x181f ;  /* 0x00181fff04057589 */ /* 0x000f6200000e0000 */
[----:B------:R-:W-:Y:S01]  /*d220*/  ISETP.GE.AND P1, PT, R182, c[0x0][0x1d4], PT ;  /* 0x00007500b6007a0c */ /* 0x000fe20003f26270 */
[----:B------:R-:W-:Y:S01]  /*d230*/  BSSY B0, `(.L_x_542) ;  /* 0x0000104000007945 */ /* 0x000fe20003800000 */
[----:B------:R-:W-:Y:S02]  /*d240*/  ISETP.GE.AND P4, PT, R191, c[0x0][0x1d4], PT ;  /* 0x00007500bf007a0c */ /* 0x000fe40003f86270 */
[----:B------:R-:W4:Y:S01]  /*d250*/  SHFL.IDX PT, R3, R4, 0x1, 0x181f ;  /* 0x00381f0004037f89 */ /* 0x000f2200000e0000 */
[----:B------:R-:W-:Y:S02]  /*d260*/  SEL R177, RZ, 0x10, P1 ;  /* 0x00000010ffb17807 */ /* 0x000fe40000800000 */
[----:B------:R-:W-:Y:S02]  /*d270*/  ISETP.GE.AND P3, PT, R192, c[0x0][0x1d4], PT ;  /* 0x00007500c0007a0c */ /* 0x000fe40003f66270 */
[----:B------:R3:W2:Y:S01]  /*d280*/  SHFL.IDX PT, R4, R12, 0x1, 0x181f ;  /* 0x00381f000c047f89 */ /* 0x0006a200000e0000 */
[C---:B-----5:R-:W-:Y:S05]  /*d290*/  IADD3 R6, P0, R5.reuse, R14, RZ ;  /* 0x0000000e05067210 */ /* 0x060fea0007f1e0ff */
[C---:B---3--:R-:W-:Y:S01]  /*d2a0*/  IMAD.X R7, R2.reuse, 0x1, R13, P0 ;  /* 0x0000000102077824 */ /* 0x048fe200000e060d */
[C---:B----4-:R-:W-:Y:S04]  /*d2b0*/  IADD3 R12, P2, R5.reuse, R28, RZ ;  /* 0x0000001c050c7210 */ /* 0x050fe80007f5e0ff */
[----:B------:R3:W-:Y:S02]  /*d2c0*/  LDGSTS.E.BYPASS.LTC128B.128 [R179+0x100], [R6.64], !P1 ;  /* 0x0010000006b37fae */ /* 0x0007e4000c901d48 */
[----:B---3--:R-:W-:Y:S05]  /*d2d0*/  IADD3 R6, P0, R5, R23, RZ ;  /* 0x0000001705067210 */ /* 0x008fea0007f1e0ff */
[----:B------:R-:W-:Y:S05]  /*d2e0*/  IMAD.X R7, R2, 0x1, R15, P0 ;  /* 0x0000000102077824 */ /* 0x000fea00000e060f */
[----:B------:R3:W-:Y:S02]  /*d2f0*/  LDGSTS.E.BYPASS.LTC128B.128 [R179+0x2100], [R6.64], !P4 ;  /* 0x0210000006b37fae */ /* 0x0007e4000e101d48 */
[----:B---3--:R-:W-:Y:S04]  /*d300*/  IADD3 R6, -R177, 0x10, RZ ;  /* 0x00000010b1067810 */ /* 0x008fe80007ffe1ff */
[----:B------:R-:W-:Y:S04]  /*d310*/  LOP3.LUT R6, R6, 0xf, RZ, 0xc0, !PT ;  /* 0x0000000f06067812 */ /* 0x000fe800078ec0ff */
[-C--:B------:R-:W-:Y:S02]  /*d320*/  IADD3 R20, P1, P0, R6, R3.reuse, R14 ;  /* 0x0000000306147210 */ /* 0x080fe4000783e00e */
[----:B------:R-:W-:Y:S02]  /*d330*/  SEL R6, RZ, 0x10, P4 ;  /* 0x00000010ff067807 */ /* 0x000fe40002000000 */
[-C--:B--2---:R-:W-:Y:S02]  /*d340*/  IADD3.X R21, RZ, R4.reuse, R13, P1, P0 ;  /* 0x00000004ff157210 */ /* 0x084fe40000fe040d */
[----:B------:R-:W-:Y:S04]  /*d350*/  IADD3 R7, -R6, 0x10, RZ ;  /* 0x0000001006077810 */ /* 0x000fe80007ffe1ff */
[----:B------:R-:W-:Y:S04]  /*d360*/  LOP3.LUT R7, R7, 0xf, RZ, 0xc0, !PT ;  /* 0x0000000f07077812 */ /* 0x000fe800078ec0ff */
[-C--:B------:R-:W-:Y:S02]  /*d370*/  IADD3 R14, P1, P0, R7, R3.reuse, R23 ;  /* 0x00000003070e7210 */ /* 0x080fe4000783e017 */
[----:B------:R-:W-:Y:S02]  /*d380*/  SEL R7, RZ, 0x10, P3 ;  /* 0x00000010ff077807 */ /* 0x000fe40001800000 */
[-C--:B------:R-:W-:Y:S02]  /*d390*/  IADD3.X R15, RZ, R4.reuse, R15, P1, P0 ;  /* 0x00000004ff0f7210 */ /* 0x080fe40000fe040f */
[----:B------:R-:W-:Y:S04]  /*d3a0*/  IADD3 R13, -R7, 0x10, RZ ;  /* 0x00000010070d7810 */ /* 0x000fe80007ffe1ff */
[----:B------:R-:W-:Y:S04]  /*d3b0*/  LOP3.LUT R13, R13, 0xf, RZ, 0xc0, !PT ;  /* 0x0000000f0d0d7812 */ /* 0x000fe800078ec0ff */
[----:B------:R-:W-:Y:S01]  /*d3c0*/  IADD3 R28, P1, P0, R13, R3, R28 ;  /* 0x000000030d1c7210 */ /* 0x000fe2000783e01c */
[--C-:B------:R-:W-:Y:S03]  /*d3d0*/  IMAD.X R13, R2, 0x1, R22.reuse, P2 ;  /* 0x00000001020d7824 */ /* 0x100fe600010e0616 */
[----:B------:R-:W-:Y:S02]  /*d3e0*/  IADD3.X R29, RZ, R4, R22, P1, P0 ;  /* 0x00000004ff1d7210 */ /* 0x000fe40000fe0416 */
[----:B------:R-:W-:Y:S01]  /*d3f0*/  ISETP.NE.U32.AND P0, PT, R177, RZ, PT ;  /* 0x000000ffb100720c */ /* 0x000fe20003f05070 */
[----:B------:R2:W-:Y:S11]  /*d400*/  LDGSTS.E.BYPASS.LTC128B.128 [R179+0x4100], [R12.64], !P3 ;  /* 0x041000000cb37fae */ /* 0x0005f6000d901d48 */
[----:B------:R-:W-:Y:S01]  /*d410*/  @!UPT UIADD3 URZ, URZ, URZ, URZ ;  /* 0x0000003f3f3ff290 */ /* 0x000fe2000fffe03f */
[----:B------:R3:W-:Y:S01]  /*d420*/  LDGSTS.E.BYPASS.LTC128B.128.ZFILL [R179+0x1100], [R20.64], P0 ;  /* 0x0110000014b37fae */ /* 0x0007e20008141d48 */
[----:B------:R-:W-:Y:S11]  /*d430*/  ISETP.NE.U32.AND P0, PT, R6, RZ, PT ;  /* 0x000000ff0600720c */ /* 0x000ff60003f05070 */
[----:B------:R-:W-:Y:S02]  /*d440*/  @!UPT UIADD3 URZ, URZ, URZ, URZ ;  /* 0x0000003f3f3ff290 */ /* 0x000fe4000fffe03f */
[----:B------:R2:W-:Y:S01]  /*d450*/  LDGSTS.E.BYPASS.LTC128B.128.ZFILL [R179+0x3100], [R14.64], P0 ;  /* 0x031000000eb37fae */ /* 0x0005e20008141d48 */
[----:B------:R-:W-:Y:S02]  /*d460*/  ISETP.NE.U32.AND P0, PT, R7, RZ, PT ;  /* 0x000000ff0700720c */ /* 0x000fe40003f05070 */
[C---:B------:R-:W-:Y:S08]  /*d470*/  HMMA.16816.F32.BF16 R4, R32.reuse, R8, RZ ;  /* 0x000000082004723c */ /* 0x040ff000000418ff */
[C---:B------:R-:W-:Y:S03]  /*d480*/  HMMA.16816.F32.BF16 R8, R32.reuse, R10, RZ ;  /* 0x0000000a2008723c */ /* 0x040fe600000418ff */
[----:B------:R4:W-:Y:S01]  /*d490*/  LDGSTS.E.BYPASS.LTC128B.128.ZFILL [R179+0x5100], [R28.64], P0 ;  /* 0x051000001cb37fae */ /* 0x0009e20008141d48 */
[----:B------:R-:W-:Y:S04]  /*d4a0*/  ISETP.GT.AND P0, PT, R178, R193, PT ;  /* 0x000000c1b200720c */ /* 0x000fe80003f04270 */
[----:B------:R-:W0:Y:S01]  /*d4b0*/  LDGDEPBAR ;  /* 0x00000000000079af */ /* 0x000e220000000000 */
[C---:B--2---:R-:W-:Y:S08]  /*d4c0*/  HMMA.16816.F32.BF16 R12, R32.reuse, R16, RZ ;  /* 0x00000010200c723c */ /* 0x044ff000000418ff */
        /* <DEDUP_REMOVED lines=17> */
[----:B------:R-:W3:Y:S05]  /*d5e0*/  LDSM.16.M88.4 R140, [R167+0x1000] ;  /* 0x00100000a78c783b */ /* 0x000eea0000000200 */
[----:B------:R-:W-:Y:S02]  /*d5f0*/  LDSM.16.M88.4 R156, [R129] ;  /* 0x00000000819c783b */ /* 0x000fe40000000200 */
        /* <DEDUP_REMOVED lines=11> */
[----:B------:R-:W2:Y:S05]  /*d6b0*/  LDSM.16.M88.4 R136, [R166+-0x3000] ;  /* 0xffd00000a688783b */ /* 0x000eaa0000000200 */
[----:B------:R-:W3:Y:S02]  /*d6c0*/  LDSM.16.M88.4 R152, [R166+-0x2800] ;  /* 0xffd80000a698783b */ /* 0x000ee40000000200 */
        /* <DEDUP_REMOVED lines=25> */
[----:B------:R-:W-:Y:S02]  /*d860*/  LDSM.16.M88.4 R152, [R167+0x2800] ;  /* 0x00280000a798783b */ /* 0x000fe40000000200 */
[C---:B-1----:R-:W-:Y:S08]  /*d870*/  HMMA.16816.F32.BF16 R4, R140.reuse, R144, R4 ;  /* 0x000000908c04723c */ /* 0x042ff00000041804 */
[C---:B------:R-:W-:Y:S01]  /*d880*/  HMMA.16816.F32.BF16 R8, R140.reuse, R146, R8 ;  /* 0x000000928c08723c */ /* 0x040fe20000041808 */
[----:B------:R-:W-:Y:S07]  /*d890*/  LDSM.16.M88.4 R144, [R176+0x4000] ;  /* 0x00400000b090783b */ /* 0x000fee0000000200 */
[C---:B------:R-:W-:Y:S08]  /*d8a0*/  HMMA.16816.F32.BF16 R12, R140.reuse, R148, R12 ;  /* 0x000000948c0c723c */ /* 0x040ff0000004180c */
[C---:B------:R-:W-:Y:S01]  /*d8b0*/  HMMA.16816.F32.BF16 R16, R140.reuse, R150, R16 ;  /* 0x000000968c10723c */ /* 0x040fe20000041810 */
[----:B------:R-:W1:Y:S07]  /*d8c0*/  LDSM.16.M88.4 R148, [R167+0x2000] ;  /* 0x00200000a794783b */ /* 0x000e6e0000000200 */
[C---:B------:R-:W-:Y:S08]  /*d8d0*/  HMMA.16816.F32.BF16 R20, R140.reuse, R156, R20 ;  /* 0x0000009c8c14723c */ /* 0x040ff00000041814 */
[C---:B------:R-:W-:Y:S01]  /*d8e0*/  HMMA.16816.F32.BF16 R24, R140.reuse, R158, R24 ;  /* 0x0000009e8c18723c */ /* 0x040fe20000041818 */
[----:B------:R-:W3:Y:S07]  /*d8f0*/  LDSM.16.M88.4 R156, [R167+0x3000] ;  /* 0x00300000a79c783b */ /* 0x000eee0000000200 */
[C---:B--2---:R-:W-:Y:S08]  /*d900*/  HMMA.16816.F32.BF16 R28, R140.reuse, R136, R28 ;  /* 0x000000888c1c723c */ /* 0x044ff0000004181c */
[----:B------:R-:W-:Y:S01]  /*d910*/  HMMA.16816.F32.BF16 R32, R140, R138, R32 ;  /* 0x0000008a8c20723c */ /* 0x000fe20000041820 */
[----:B------:R-:W2:Y:S05]  /*d920*/  LDSM.16.M88.4 R136, [R167+0x3800] ;  /* 0x00380000a788783b */ /* 0x000eaa0000000200 */
[----:B------:R-:W-:Y:S02]  /*d930*/  LDSM.16.M88.4 R140, [R175+0x4000] ;  /* 0x00400000af8c783b */ /* 0x000fe40000000200 */
[C---:B-1----:R-:W-:Y:S08]  /*d940*/  HMMA.16816.F32.BF16 R4, R144.reuse, R148, R4 ;  /* 0x000000949004723c */ /* 0x042ff00000041804 */
[C---:B------:R-:W-:Y:S01]  /*d950*/  HMMA.16816.F32.BF16 R8, R144.reuse, R150, R8 ;  /* 0x000000969008723c */ /* 0x040fe20000041808 */
[----:B------:R-:W1:Y:S07]  /*d960*/  LDSM.16.M88.4 R148, [R166+-0x2000] ;  /* 0xffe00000a694783b */ /* 0x000e6e0000000200 */
[C---:B------:R-:W-:Y:S08]  /*d970*/  HMMA.16816.F32.BF16 R12, R144.reuse, R152, R12 ;  /* 0x00000098900c723c */ /* 0x040ff0000004180c */
[C---:B------:R-:W-:Y:S01]  /*d980*/  HMMA.16816.F32.BF16 R16, R144.reuse, R154, R16 ;  /* 0x0000009a9010723c */ /* 0x040fe20000041810 */
[----:B------:R-:W4:Y:S07]  /*d990*/  LDSM.16.M88.4 R152, [R166+-0x1800] ;  /* 0xffe80000a698783b */ /* 0x000f2e0000000200 */
[C---:B---3--:R-:W-:Y:S08]  /*d9a0*/  HMMA.16816.F32.BF16 R20, R144.reuse, R156, R20 ;  /* 0x0000009c9014723c */ /* 0x048ff00000041814 */
[C---:B------:R-:W-:Y:S01]  /*d9b0*/  HMMA.16816.F32.BF16 R24, R144.reuse, R158, R24 ;  /* 0x0000009e9018723c */ /* 0x040fe20000041818 */
[----:B------:R-:W3:Y:S07]  /*d9c0*/  LDSM.16.M88.4 R156, [R166+-0x1000] ;  /* 0xfff00000a69c783b */ /* 0x000eee0000000200 */
[C---:B--2---:R-:W-:Y:S08]  /*d9d0*/  HMMA.16816.F32.BF16 R28, R144.reuse, R136, R28 ;  /* 0x00000088901c723c */ /* 0x044ff0000004181c */
[----:B------:R-:W-:Y:S01]  /*d9e0*/  HMMA.16816.F32.BF16 R32, R144, R138, R32 ;  /* 0x0000008a9020723c */ /* 0x000fe20000041820 */
[----:B------:R-:W2:Y:S05]  /*d9f0*/  LDSM.16.M88.4 R136, [R166+-0x800] ;  /* 0xfff80000a688783b */ /* 0x000eaa0000000200 */
[----:B------:R-:W-:Y:S02]  /*da00*/  LDSM.16.M88.4 R144, [R173+0x8000] ;  /* 0x00800000ad90783b */ /* 0x000fe40000000200 */
[C---:B-1----:R-:W-:Y:S08]  /*da10*/  HMMA.16816.F32.BF16 R4, R140.reuse, R148, R4 ;  /* 0x000000948c04723c */ /* 0x042ff00000041804 */
[C---:B------:R-:W-:Y:S01]  /*da20*/  HMMA.16816.F32.BF16 R8, R140.reuse, R150, R8 ;  /* 0x000000968c08723c */ /* 0x040fe20000041808 */
[----:B------:R-:W1:Y:S07]  /*da30*/  LDSM.16.M88.4 R148, [R165+0x4000] ;  /* 0x00400000a594783b */ /* 0x000e6e0000000200 */
[C---:B----4-:R-:W-:Y:S08]  /*da40*/  HMMA.16816.F32.BF16 R12, R140.reuse, R152, R12 ;  /* 0x000000988c0c723c */ /* 0x050ff0000004180c */
[C---:B------:R-:W-:Y:S01]  /*da50*/  HMMA.16816.F32.BF16 R16, R140.reuse, R154, R16 ;  /* 0x0000009a8c10723c */ /* 0x040fe20000041810 */
[----:B------:R-:W4:Y:S07]  /*da60*/  LDSM.16.M88.4 R152, [R165+0x4800] ;  /* 0x00480000a598783b */ /* 0x000f2e0000000200 */
[C---:B---3--:R-:W-:Y:S08]  /*da70*/  HMMA.16816.F32.BF16 R20, R140.reuse, R156, R20 ;  /* 0x0000009c8c14723c */ /* 0x048ff00000041814 */
        /* <DEDUP_REMOVED lines=8> */
[----:B------:R-:W1:Y:S07]  /*db00*/  LDSM.16.M88.4 R148, [R161] ;  /* 0x00000000a194783b */ /* 0x000e6e0000000200 */
[C---:B----4-:R-:W-:Y:S08]  /*db10*/  HMMA.16816.F32.BF16 R12, R144.reuse, R152, R12 ;  /* 0x00000098900c723c */ /* 0x050ff0000004180c */
[C---:B------:R-:W-:Y:S01]  /*db20*/  HMMA.16816.F32.BF16 R16, R144.reuse, R154, R16 ;  /* 0x0000009a9010723c */ /* 0x040fe20000041810 */
[----:B------:R-:W4:Y:S05]  /*db30*/  LDSM.16.M88.4 R152, [R162] ;  /* 0x00000000a298783b */ /* 0x000f2a0000000200 */
[----:B------:R-:W5:Y:S02]  /*db40*/  LDSM.16.M88.4 R160, [R163] ;  /* 0x00000000a3a0783b */ /* 0x000f640000000200 */
[C---:B---3--:R-:W-:Y:S08]  /*db50*/  HMMA.16816.F32.BF16 R20, R144.reuse, R156, R20 ;  /* 0x0000009c9014723c */ /* 0x048ff00000041814 */
[C---:B------:R-:W-:Y:S01]  /*db60*/  HMMA.16816.F32.BF16 R24, R144.reuse, R158, R24 ;  /* 0x0000009e9018723c */ /* 0x040fe20000041818 */
[----:B------:R-:W3:Y:S07]  /*db70*/  LDSM.16.M88.4 R156, [R172] ;  /* 0x00000000ac9c783b */ /* 0x000eee0000000200 */
[C---:B--2---:R-:W-:Y:S08]  /*db80*/  HMMA.16816.F32.BF16 R28, R144.reuse, R136, R28 ;  /* 0x00000088901c723c */ /* 0x044ff0000004181c */
[----:B------:R-:W-:Y:S01]  /*db90*/  HMMA.16816.F32.BF16 R32, R144, R138, R32 ;  /* 0x0000008a9020723c */ /* 0x000fe20000041820 */
[----:B------:R-:W-:Y:S05]  /*dba0*/  LDSM.16.M88.4 R136, [R176+0x8000] ;  /* 0x00800000b088783b */ /* 0x000fea0000000200 */
[----:B------:R-:W2:Y:S02]  /*dbb0*/  LDSM.16.M88.4 R144, [R167+0x4000] ;  /* 0x00400000a790783b */ /* 0x000ea40000000200 */
[C---:B-1----:R-:W-:Y:S08]  /*dbc0*/  HMMA.16816.F32.BF16 R4, R140.reuse, R148, R4 ;  /* 0x000000948c04723c */ /* 0x042ff00000041804 */
[C---:B------:R-:W-:Y:S01]  /*dbd0*/  HMMA.16816.F32.BF16 R8, R140.reuse, R150, R8 ;  /* 0x000000968c08723c */ /* 0x040fe20000041808 */
[----:B------:R-:W1:Y:S07]  /*dbe0*/  LDSM.16.M88.4 R148, [R167+0x4800] ;  /* 0x00480000a794783b */ /* 0x000e6e0000000200 */
[C---:B----4-:R-:W-:Y:S08]  /*dbf0*/  HMMA.16816.F32.BF16 R12, R140.reuse, R152, R12 ;  /* 0x000000988c0c723c */ /* 0x050ff0000004180c */
[C---:B------:R-:W-:Y:S01]  /*dc00*/  HMMA.16816.F32.BF16 R16, R140.reuse, R154, R16 ;  /* 0x0000009a8c10723c */ /* 0x040fe20000041810 */
[----:B------:R-:W4:Y:S07]  /*dc10*/  LDSM.16.M88.4 R152, [R167+0x5000] ;  /* 0x00500000a798783b */ /* 0x000f2e0000000200 */
[C---:B-----5:R-:W-:Y:S08]  /*dc20*/  HMMA.16816.F32.BF16 R20, R140.reuse, R160, R20 ;  /* 0x000000a08c14723c */ /* 0x060ff00000041814 */
[C---:B------:R-:W-:Y:S01]  /*dc30*/  HMMA.16816.F32.BF16 R24, R140.reuse, R162, R24 ;  /* 0x000000a28c18723c */ /* 0x040fe20000041818 */
[----:B------:R-:W5:Y:S07]  /*dc40*/  LDSM.16.M88.4 R160, [R167+0x5800] ;  /* 0x00580000a7a0783b */ /* 0x000f6e0000000200 */
[C---:B---3--:R-:W-:Y:S08]  /*dc50*/  HMMA.16816.F32.BF16 R28, R140.reuse, R156, R28 ;  /* 0x0000009c8c1c723c */ /* 0x048ff0000004181c */
[----:B------:R-:W-:Y:S01]  /*dc60*/  HMMA.16816.F32.BF16 R32, R140, R158, R32 ;  /* 0x0000009e8c20723c */ /* 0x000fe20000041820 */
[----:B------:R-:W-:Y:S05]  /*dc70*/  LDSM.16.M88.4 R140, [R175+0x8000] ;  /* 0x00800000af8c783b */ /* 0x000fea0000000200 */
[----:B------:R-:W-:Y:S02]  /*dc80*/  LDSM.16.M88.4 R156, [R166+0x1800] ;  /* 0x00180000a69c783b */ /* 0x000fe40000000200 */
[C---:B--2---:R-:W-:Y:S08]  /*dc90*/  HMMA.16816.F32.BF16 R4, R136.reuse, R144, R4 ;  /* 0x000000908804723c */ /* 0x044ff00000041804 */
[C---:B------:R-:W-:Y:S01]  /*dca0*/  HMMA.16816.F32.BF16 R8, R136.reuse, R146, R8 ;  /* 0x000000928808723c */ /* 0x040fe20000041808 */
[----:B------:R-:W2:Y:S07]  /*dcb0*/  LDSM.16.M88.4 R144, [R166] ;  /* 0x00000000a690783b */ /* 0x000eae0000000200 */
[C---:B-1----:R-:W-:Y:S08]  /*dcc0*/  HMMA.16816.F32.BF16 R12, R136.reuse, R148, R12 ;  /* 0x00000094880c723c */ /* 0x042ff0000004180c */
[C---:B------:R-:W-:Y:S01]  /*dcd0*/  HMMA.16816.F32.BF16 R16, R136.reuse, R150, R16 ;  /* 0x000000968810723c */ /* 0x040fe20000041810 */
[----:B------:R-:W1:Y:S07]  /*dce0*/  LDSM.16.M88.4 R148, [R166+0x800] ;  /* 0x00080000a694783b */ /* 0x000e6e0000000200 */
[C---:B----4-:R-:W-:Y:S08]  /*dcf0*/  HMMA.16816.F32.BF16 R20, R136.reuse, R152, R20 ;  /* 0x000000988814723c */ /* 0x050ff00000041814 */
[C---:B------:R-:W-:Y:S01]  /*dd00*/  HMMA.16816.F32.BF16 R24, R136.reuse, R154, R24 ;  /* 0x0000009a8818723c */ /* 0x040fe20000041818 */
[----:B------:R-:W3:Y:S01]  /*dd10*/  LDSM.16.M88.4 R152, [R166+0x1000] ;  /* 0x00100000a698783b */ /* 0x000ee20000000200 */
[----:B------:R-:W-:Y:S04]  /*dd20*/  DEPBAR.LE SB0, 0x0 ;  /* 0x000080000000791a */ /* 0x000fe80000000000 */
[----:B------:R-:W-:Y:S02]  /*dd30*/  BAR.SYNC.DEFER_BLOCKING 0x0 ;  /* 0x0000000000007b1d */ /* 0x000fe40000010000 */
[C---:B-----5:R-:W-:Y:S08]  /*dd40*/  HMMA.16816.F32.BF16 R28, R136.reuse, R160, R28 ;  /* 0x000000a0881c723c */ /* 0x060ff0000004181c */
[----:B------:R-:W-:Y:S08]  /*dd50*/  HMMA.16816.F32.BF16 R32, R136, R162, R32 ;  /* 0x000000a28820723c */ /* 0x000ff00000041820 */
[C---:B--2---:R-:W-:Y:S08]  /*dd60*/  HMMA.16816.F32.BF16 R4, R140.reuse, R144, R4 ;  /* 0x000000908c04723c */ /* 0x044ff00000041804 */
[C---:B------:R-:W-:Y:S08]  /*dd70*/  HMMA.16816.F32.BF16 R8, R140.reuse, R146, R8 ;  /* 0x000000928c08723c */ /* 0x040ff00000041808 */
[C---:B-1----:R-:W-:Y:S08]  /*dd80*/  HMMA.16816.F32.BF16 R12, R140.reuse, R148, R12 ;  /* 0x000000948c0c723c */ /* 0x042ff0000004180c */
[C---:B------:R-:W-:Y:S08]  /*dd90*/  HMMA.16816.F32.BF16 R16, R140.reuse, R150, R16 ;  /* 0x000000968c10723c */ /* 0x040ff00000041810 */
[C---:B---3--:R-:W-:Y:S08]  /*dda0*/  HMMA.16816.F32.BF16 R20, R140.reuse, R152, R20 ;  /* 0x000000988c14723c */ /* 0x048ff00000041814 */
[C---:B------:R-:W-:Y:S08]  /*ddb0*/  HMMA.16816.F32.BF16 R24, R140.reuse, R154, R24 ;  /* 0x0000009a8c18723c */ /* 0x040ff00000041818 */
[C---:B------:R-:W-:Y:S08]  /*ddc0*/  HMMA.16816.F32.BF16 R28, R140.reuse, R156, R28 ;  /* 0x0000009c8c1c723c */ /* 0x040ff0000004181c */
        /* <DEDUP_REMOVED lines=40> */
.L_x_653:
[----:B------:R-:W-:-:S05]  /*e050*/  BRA.DIV ~URZ, `(.L_x_545) ;  /* 0x00008ec27f007947 */ /* 0x000fca000b800000 */
[----:B------:R-:W3:Y:S01]  /*e060*/  SHFL.IDX PT, R0, R138, RZ, 0x181f ;  /* 0x00181fff8a007589 */ /* 0x000ee200000e0000 */
[C---:B------:R-:W-:Y:S04]  /*e070*/  IADD3 R2, -R177.reuse, 0x10, RZ ;  /* 0x00000010b1027810 */ /* 0x040fe80007ffe1ff */
[----:B------:R-:W-:Y:S04]  /*e080*/  LOP3.LUT R2, R2, 0xf, RZ, 0xc0, !PT ;  /* 0x0000000f02027812 */ /* 0x000fe800078ec0ff */
[----:B---3--:R-:W-:Y:S04]  /*e090*/  IADD3 R2, P1, P0, R2, R0, R142 ;  /* 0x0000000002027210 */ /* 0x008fe8000783e08e */
[----:B--2---:R-:W-:Y:S02]  /*e0a0*/  IADD3.X R3, RZ, R128, R139, P1, P0 ;  /* 0x00000080ff037210 */ /* 0x004fe40000fe048b */
[----:B------:R-:W-:Y:S11]  /*e0b0*/  ISETP.NE.U32.AND P0, PT, R177, RZ, PT ;  /* 0x000000ffb100720c */ /* 0x000ff60003f05070 */
[----:B------:R-:W-:Y:S02]  /*e0c0*/  @!UPT UIADD3 URZ, URZ, URZ, URZ ;  /* 0x0000003f3f3ff290 */ /* 0x000fe4000fffe03f */
        /* <DEDUP_REMOVED lines=11> */
.L_x_654:
[C---:B---3--:R-:W-:Y:S02]  /*e180*/  IADD3 R2, -R177.reuse, 0x10, RZ ;  /* 0x00000010b1027810 */ /* 0x048fe40007ffe1ff */
[----:B------:R-:W-:Y:S02]  /*e190*/  ISETP.NE.U32.AND P0, PT, R177, RZ, PT ;  /* 0x000000ffb100720c */ /* 0x000fe40003f05070 */
[----:B------:R-:W-:Y:S04]  /*e1a0*/  LOP3.LUT R2, R2, 0xf, RZ, 0xc0, !PT ;  /* 0x0000000f02027812 */ /* 0x000fe800078ec0ff */
[----:B--2---:R-:W-:Y:S04]  /*e1b0*/  IADD3 R2, P2, P1, R2, R0, R142 ;  /* 0x0000000002027210 */ /* 0x004fe8000795e08e */
[----:B----4-:R-:W-:Y:S05]  /*e1c0*/  IADD3.X R3, RZ, R128, R139, P2, P1 ;  /* 0x00000080ff037210 */ /* 0x010fea00017e248b */
[----:B------:R-:W-:Y:S01]  /*e1d0*/  @!PT LDS RZ, [RZ] ;  /* 0x00000000fffff984 */ /* 0x000fe20000000800 */
[----:B------:R-:W-:Y:S01]  /*e1e0*/  @!PT LDS RZ, [RZ] ;  /* 0x00000000fffff984 */ /* 0x000fe20000000800 */
[----:B------:R-:W-:Y:S01]  /*e1f0*/  @!PT LDS RZ, [RZ] ;  /* 0x00000000fffff984 */ /* 0x000fe20000000800 */
[----:B------:R2:W-:Y:S01]  /*e200*/  LDGSTS.E.BYPASS.LTC128B.128.ZFILL [R179+0x7100], [R2.64], P0 ;  /* 0x0710000002b37fae */ /* 0x0005e20008141d48 */
[----:B------:R-:W-:Y:S05]  /*e210*/  IADD3 R136, P0, R0, R143, RZ ;  /* 0x0000008f00887210 */ /* 0x000fea0007f1e0ff */
[----:B------:R-:W-:Y:S05]  /*e220*/  IMAD.X R137, R128, 0x1, R140, P0 ;  /* 0x0000000180897824 */ /* 0x000fea00000e068c */
[----:B------:R3:W-:Y:S01]  /*e230*/  LDGSTS.E.BYPASS.LTC128B.128 [R179+0x9100], [R136.64], !P4 ;  /* 0x0910000088b37fae */ /* 0x0007e2000e101d48 */
[----:B--2---:R-:W-:Y:S05]  /*e240*/  IADD3 R2, P0, R0, R144, RZ ;  /* 0x0000009000027210 */ /* 0x004fea0007f1e0ff */
[----:B------:R-:W-:Y:S05]  /*e250*/  IMAD.X R3, R128, 0x1, R141, P0 ;  /* 0x0000000180037824 */ /* 0x000fea00000e068d */
[----:B------:R3:W-:Y:S03]  /*e260*/  LDGSTS.E.BYPASS.LTC128B.128 [R179+0xb100], [R2.64], !P3 ;  /* 0x0b10000002b37fae */ /* 0x0007e6000d901d48 */
.L_x_543:
[----:B------:R-:W-:Y:S05]  /*e270*/  BSYNC B0 ;  /* 0x0000000000007941 */ /* 0x000fea0003800000 */
.L_x_542:
[----:B---3--:R-:W-:Y:S01]  /*e280*/  LOP3.LUT R136, RZ, c[0x0][0x324], RZ, 0x33, !PT ;  /* 0x0000c900ff887a12 */ /* 0x008fe200078e33ff */
[----:B------:R-:W-:Y:S01]  /*e290*/  IMAD.MOV.U32 R0, RZ, RZ, c[0x0][0x2c4] ;  /* 0x0000b100ff007624 */ /* 0x000fe200078e00ff */
[----:B------:R-:W0:Y:S01]  /*e2a0*/  LDGDEPBAR ;  /* 0x00000000000079af */ /* 0x000e220000000000 */
[----:B-1----:R-:W-:Y:S02]  /*e2b0*/  IMAD.SHL.U32 R129, R178, 0x40, RZ ;  /* 0x00000040b2817824 */ /* 0x002fe400078e00ff */
[----:B------:R-:W-:Y:S01]  /*e2c0*/  IMAD.IADD R128, R211, 0x1, R210 ;  /* 0x00000001d3807824 */ /* 0x000fe200078e02d2 */
[----:B------:R-:W-:Y:S02]  /*e2d0*/  ISETP.NE.AND P0, PT, R0, 0x1, PT ;  /* 0x000000010000780c */ /* 0x000fe40003f05270 */
[----:B------:R-:W-:Y:S04]  /*e2e0*/  IADD3 R0, -R198, 0x1, -R129 ;  /* 0x00000001c6007810 */ /* 0x000fe80007ffe981 */
[----:B------:R-:W-:Y:S04]  /*e2f0*/  IADD3 R0, -R195, R0, R194 ;  /* 0x00000000c3007210 */ /* 0x000fe80007ffe1c2 */
[----:B------:R-:W-:Y:S03]  /*e300*/  IADD3 R137, R0, c[0x0][0x328], RZ ;  /* 0x0000ca0000897a10 */ /* 0x000fe60007ffe0ff */
[----:B------:R-:W-:Y:S05]  /*e310*/  @P0 IMAD.HI.U32 R2, R128, c[0x0][0x2c8], RZ ;  /* 0x0000b20080020a27 */ /* 0x000fea00078e00ff */
[----:B------:R-:W-:Y:S01]  /*e320*/  @P0 SHF.R.U32.HI R128, RZ, c[0x0][0x2cc], R2 ;  /* 0x0000b300ff800a19 */ /* 0x000fe20000011602 */
[----:B------:R-:W-:-:S05]  /*e330*/  BRA.DIV ~URZ, `(.L_x_546) ;  /* 0x00008e027f007947 */ /* 0x000fca000b800000 */
[----:B------:R1:W2:Y:S02]  /*e340*/  SHFL.IDX PT, R3, R128, RZ, 0x1c1f ;  /* 0x001c1fff80037589 */ /* 0x0002a400000e0000 */
.L_x_655:
[----:B------:R-:W-:Y:S02]  /*e350*/  IMAD.MOV.U32 R2, RZ, RZ, c[0x0][0x32c] ;  /* 0x0000cb00ff027624 */ /* 0x000fe400078e00ff */
[----:B------:R-:W-:Y:S03]  /*e360*/  IMAD.IADD R136, R136, 0x1, R0 ;  /* 0x0000000188887824 */ /* 0x000fe600078e0200 */
[----:B------:R-:W-:Y:S02]  /*e370*/  ISETP.GE.AND P0, PT, R2, 0x1, PT ;  /* 0x000000010200780c */ /* 0x000fe40003f06270 */
[-C--:B--2---:R-:W-:Y:S02]  /*e380*/  IADD3 R2, R137, R3.reuse, RZ ;  /* 0x0000000389027210 */ /* 0x084fe40007ffe0ff */
[----:B------:R-:W-:Y:S09]  /*e390*/  IADD3 R0, R136, R3, RZ ;  /* 0x0000000388007210 */ /* 0x000ff20007ffe0ff */
        /* <DEDUP_REMOVED lines=14> */
.L_x_549:
[----:B------:R-:W-:Y:S04]  /*e480*/  MOV R138, 0x1 ;  /* 0x00000001008a7802 */ /* 0x000fe80000000f00 */
[----:B------:R-:W-:Y:S11]  /*e490*/  ISETP.NE.AND P0, PT, R138, c[0x0][0x32c], PT ;  /* 0x0000cb008a007a0c */ /* 0x000ff60003f05270 */
[----:B------:R-:W-:Y:S02]  /*e4a0*/  @!UPT UIADD3 URZ, URZ, URZ, URZ ;  /* 0x0000003f3f3ff290 */ /* 0x000fe4000fffe03f */
[----:B------:R-:W-:Y:S05]  /*e4b0*/  @P0 IMAD.HI.U32 R138, R3, c[0x0][0x330], RZ ;  /* 0x0000cc00038a0a27 */ /* 0x000fea00078e00ff */
[----:B------:R-:W-:Y:S02]  /*e4c0*/  @P0 SHF.R.U32.HI R3, RZ, c[0x0][0x334], R138 ;  /* 0x0000cd00ff030a19 */ /* 0x000fe4000001168a */
.L_x_550:
[----:B------:R-:W-:Y:S05]  /*e4d0*/  BSYNC B0 ;  /* 0x0000000000007941 */ /* 0x000fea0003800000 */
.L_x_548:
[----:B------:R-:W-:Y:S04]  /*e4e0*/  IMAD R3, R3, c[0x0][0x32c], -R129 ;  /* 0x0000cb0003037a24 */ /* 0x000fe800078e0a81 */
[----:B------:R-:W-:Y:S05]  /*e4f0*/  IMAD.IADD R3, R3, 0x1, -R198 ;  /* 0x0000000103037824 */ /* 0x000fea00078e0ac6 */
[----:B------:R-:W-:Y:S02]  /*e500*/  IMNMX R0, R0, R3, !PT ;  /* 0x0000000300007217 */ /* 0x000fe40007800200 */
[----:B------:R-:W-:Y:S04]  /*e510*/  IADD3 R3, R3, c[0x0][0x32c], RZ ;  /* 0x0000cb0003037a10 */ /* 0x000fe80007ffe0ff */
[----:B------:R-:W-:Y:S02]  /*e520*/  IMNMX R2, R2, R3, PT ;  /* 0x0000000302027217 */ /* 0x000fe40003800200 */
.L_x_547:
        /* <DEDUP_REMOVED lines=51> */
.L_x_656:
        /* <DEDUP_REMOVED lines=19> */
.L_x_554:
[----:B------:R-:W-:Y:S04]  /*e990*/  MOV R4, 0x1 ;  /* 0x0000000100047802 */ /* 0x000fe80000000f00 */
[----:B------:R-:W-:Y:S11]  /*e9a0*/  ISETP.NE.AND P0, PT, R4, c[0x0][0x32c], PT ;  /* 0x0000cb0004007a0c */ /* 0x000ff60003f05270 */
[----:B------:R-:W-:Y:S02]  /*e9b0*/  @!UPT UIADD3 URZ, URZ, URZ, URZ ;  /* 0x0000003f3f3ff290 */ /* 0x000fe4000fffe03f */
[----:B------:R-:W-:Y:S05]  /*e9c0*/  @P0 IMAD.HI.U32 R4, R3, c[0x0][0x330], RZ ;  /* 0x0000cc0003040a27 */ /* 0x000fea00078e00ff */
[----:B------:R-:W-:Y:S02]  /*e9d0*/  @P0 SHF.R.U32.HI R3, RZ, c[0x0][0x334], R4 ;  /* 0x0000cd00ff030a19 */ /* 0x000fe40000011604 */
.L_x_555:
[----:B------:R-:W-:Y:S05]  /*e9e0*/  BSYNC B0 ;  /* 0x0000000000007941 */ /* 0x000fea0003800000 */
.L_x_553:
[----:B------:R-:W-:Y:S04]  /*e9f0*/  IMAD R129, R3, c[0x0][0x32c], -R129 ;  /* 0x0000cb0003817a24 */ /* 0x000fe800078e0a81 */
[----:B------:R-:W-:Y:S05]  /*ea00*/  IMAD.IADD R3, R129, 0x1, -R198 ;  /* 0x0000000181037824 */ /* 0x000fea00078e0ac6 */
[----:B------:R-:W-:Y:S02]  /*ea10*/  IADD3 R4, R3, c[0x0][0x32c], RZ ;  /* 0x0000cb0003047a10 */ /* 0x000fe40007ffe0ff */
[----:B------:R-:W-:Y:S02]  /*ea20*/  IMNMX R0, R0, R3, !PT ;  /* 0x0000000300007217 */ /* 0x000fe40007800200 */
[----:B------:R-:W-:Y:S02]  /*ea30*/  IMNMX R2, R2, R4, PT ;  /* 0x0000000402027217 */ /* 0x000fe40003800200 */
.L_x_552:
        /* <DEDUP_REMOVED lines=82> */
.L_x_657:
[----:B-12---:R-:W-:Y:S01]  /*ef60*/  FMNMX.FTZ R128, R128, R0, !PT ;  /* 0x0000000080807209 */ /* 0x006fe20007810000 */
[----:B------:R-:W-:-:S05]  /*ef70*/  BRA.DIV ~URZ, `(.L_x_557) ;  /* 0x000082e27f007947 */ /* 0x000fca000b800000 */
[----:B------:R-:W-:Y:S04]  /*ef80*/  SHFL.BFLY PT, R0, R4, 0x2, 0x1f ;  /* 0x0c401f0004007f89 */ /* 0x000fe800000e0000 */
[----:B------:R-:W1:Y:S02]  /*ef90*/  SHFL.BFLY PT, R2, R128, 0x1, 0x1f ;  /* 0x0c201f0080027f89 */ /* 0x000e6400000e0000 */
[----:B-1----:R-:W-:Y:S02]  /*efa0*/  FMNMX.FTZ R129, R128, R2, !PT ;  /* 0x0000000280817209 */ /* 0x002fe40007810000 */
[----:B------:R-:W-:Y:S05]  /*efb0*/  FMNMX.FTZ R4, R4, R0, !PT ;  /* 0x0000000004047209 */ /* 0x000fea0007810000 */
[----:B------:R1:W2:Y:S02]  /*efc0*/  SHFL.BFLY PT, R0, R4, 0x1, 0x1f ;  /* 0x0c201f0004007f89 */ /* 0x0002a400000e0000 */
.L_x_658:
[C---:B------:R-:W-:Y:S01]  /*efd0*/  FMUL.FTZ R2, R129.reuse, c[0x0][0x2d0] ;  /* 0x0000b40081027a20 */ /* 0x040fe20000410000 */
[----:B------:R-:W-:Y:S01]  /*efe0*/  FSETP.NEU.FTZ.AND P0, PT, R129, -INF , PT ;  /* 0xff8000008100780b */ /* 0x000fe20003f1d000 */
[----:B------:R-:W-:Y:S01]  /*eff0*/  WARPSYNC 0xffffffff ;  /* 0xffffffff00007948 */ /* 0x000fe20003800000 */
[----:B--2---:R-:W-:Y:S01]  /*f000*/  FMNMX.FTZ R3, R0, R4, !PT ;  /* 0x0000000400037209 */ /* 0x004fe20007810000 */
[----:B------:R-:W2:Y:S01]  /*f010*/  LDSM.16.MT88.4 R12, [R168] ;  /* 0x00000000a80c783b */ /* 0x000ea20000004200 */
[----:B------:R-:W-:Y:S03]  /*f020*/  FSEL R20, R2, RZ, P0 ;  /* 0x000000ff02147208 */ /* 0x000fe60000000000 */
[----:B-1----:R-:W-:Y:S02]  /*f030*/  FMUL.FTZ R4, R3, c[0x0][0x2d0] ;  /* 0x0000b40003047a20 */ /* 0x002fe40000410000 */
[--C-:B------:R-:W-:Y:S04]  /*f040*/  FFMA.FTZ R2, R138, c[0x0][0x2d0], -R20.reuse ;  /* 0x0000b4008a027a23 */ /* 0x100fe80000010814 */
[----:B------:R1:W-:Y:S02]  /*f050*/  MUFU.EX2 R10, R2 ;  /* 0x00000002000a7308 */ /* 0x0003e40000000800 */
[--C-:B-1----:R-:W-:Y:S08]  /*f060*/  FFMA.FTZ R2, R139, c[0x0][0x2d0], -R20.reuse ;  /* 0x0000b4008b027a23 */ /* 0x102ff00000010814 */
[----:B------:R1:W3:Y:S02]  /*f070*/  MUFU.EX2 R35, R2 ;  /* 0x0000000200237308 */ /* 0x0002e40000000800 */
[--C-:B-1----:R-:W-:Y:S02]  /*f080*/  FFMA.FTZ R2, R8, c[0x0][0x2d0], -R20.reuse ;  /* 0x0000b40008027a23 */ /* 0x102fe40000010814 */
[----:B------:R-:W-:Y:S06]  /*f090*/  FFMA.FTZ R8, R9, c[0x0][0x2d0], -R20 ;  /* 0x0000b40009087a23 */ /* 0x000fec0000010814 */
[----:B------:R1:W-:Y:S10]  /*f0a0*/  MUFU.EX2 R128, R2 ;  /* 0x0000000200807308 */ /* 0x0003f40000000800 */
[----:B------:R3:W-:Y:S01]  /*f0b0*/  MUFU.EX2 R152, R8 ;  /* 0x0000000800987308 */ /* 0x0007e20000000800 */
[----:B-1----:R-:W-:Y:S02]  /*f0c0*/  FSEL R2, R129, RZ, P0 ;  /* 0x000000ff81027208 */ /* 0x002fe40000000000 */
[----:B------:R-:W-:Y:S03]  /*f0d0*/  FSETP.NEU.FTZ.AND P0, PT, R3, -INF , PT ;  /* 0xff8000000300780b */ /* 0x000fe60003f1d000 */
[----:B------:R-:W-:Y:S01]  /*f0e0*/  FADD.FTZ R0, -R2, R130 ;  /* 0x0000008202007221 */ /* 0x000fe20000010100 */
[----:B------:R-:W-:Y:S03]  /*f0f0*/  FSEL R28, R4, RZ, P0 ;  /* 0x000000ff041c7208 */ /* 0x000fe60000000000 */
[----:B------:R-:W-:Y:S01]  /*f100*/  FMUL.FTZ R0, R0, c[0x0][0x2d0] ;  /* 0x0000b40000007a20 */ /* 0x000fe20000410000 */
[----:B---3--:R-:W-:Y:S01]  /*f110*/  F2FP.BF16.PACK_AB R8, R35, R10 ;  /* 0x0000000a2308723e */ /* 0x008fe200000010ff */
[--C-:B------:R-:W-:Y:S02]  /*f120*/  FFMA.FTZ R5, R5, c[0x0][0x2d0], -R28.reuse ;  /* 0x0000b40005057a23 */ /* 0x100fe4000001081c */
[----:B------:R1:W3:Y:S01]  /*f130*/  MUFU.EX2 R2, R0 ;  /* 0x0000000000027308 */ /* 0x0002e20000000800 */
[--C-:B------:R-:W-:Y:S09]  /*f140*/  FFMA.FTZ R6, R6, c[0x0][0x2d0], -R28.reuse ;  /* 0x0000b40006067a23 */ /* 0x100ff2000001081c */
[----:B------:R4:W-:Y:S10]  /*f150*/  MUFU.EX2 R151, R5 ;  /* 0x0000000500977308 */ /* 0x0009f40000000800 */
[----:B------:R-:W-:Y:S01]  /*f160*/  MUFU.EX2 R6, R6 ;  /* 0x0000000600067308 */ /* 0x000fe20000000800 */
[----:B-1----:R-:W-:Y:S02]  /*f170*/  FFMA.FTZ R0, R7, c[0x0][0x2d0], -R28 ;  /* 0x0000b40007007a23 */ /* 0x002fe4000001081c */
[----:B---3--:R-:W-:Y:S01]  /*f180*/  FFMA.FTZ R19, R2, R187, R10 ;  /* 0x000000bb02137223 */ /* 0x008fe2000001000a */
[----:B------:R-:W-:Y:S01]  /*f190*/  F2FP.BF16.PACK_AB R10, R152, R128 ;  /* 0x00000080980a723e */ /* 0x000fe200000010ff */
[C---:B------:R-:W-:Y:S05]  /*f1a0*/  FMUL.FTZ R4, R2.reuse, R132 ;  /* 0x0000008402047220 */ /* 0x040fea0000410000 */
[----:B------:R1:W3:Y:S01]  /*f1b0*/  MUFU.EX2 R26, R0 ;  /* 0x00000000001a7308 */ /* 0x0002e20000000800 */
[C---:B------:R-:W-:Y:S02]  /*f1c0*/  FMUL.FTZ R100, R2.reuse, R100 ;  /* 0x0000006402647220 */ /* 0x040fe40000410000 */
[C---:B------:R-:W-:Y:S02]  /*f1d0*/  FMUL.FTZ R101, R2.reuse, R101 ;  /* 0x0000006502657220 */ /* 0x040fe40000410000 */
[C---:B----4-:R-:W-:Y:S02]  /*f1e0*/  FMUL.FTZ R5, R2.reuse, R133 ;  /* 0x0000008502057220 */ /* 0x050fe40000410000 */
        /* <DEDUP_REMOVED lines=8> */
[C---:B------:R-:W-:Y:S01]  /*f270*/  FMUL.FTZ R120, R2.reuse, R120 ;  /* 0x0000007802787220 */ /* 0x040fe20000410000 */
[----:B-1----:R-:W-:Y:S01]  /*f280*/  FSEL R0, R3, RZ, P0 ;  /* 0x000000ff03007208 */ /* 0x002fe20000000000 */
[----:B------:R-:W-:Y:S01]  /*f290*/  FMUL.FTZ R121, R2, R121 ;  /* 0x0000007902797220 */ /* 0x000fe20000410000 */
[----:B---3--:R-:W-:Y:S01]  /*f2a0*/  F2FP.BF16.PACK_AB R9, R26, R6 ;  /* 0x000000061a09723e */ /* 0x008fe200000010ff */
[----:B------:R-:W-:Y:S01]  /*f2b0*/  FMUL.FTZ R124, R2, R124 ;  /* 0x0000007c027c7220 */ /* 0x000fe20000410000 */
[----:B------:R-:W-:Y:S01]  /*f2c0*/  ISETP.GT.AND P0, PT, R178, R193, PT ;  /* 0x000000c1b200720c */ /* 0x000fe20003f04270 */
[----:B------:R-:W-:Y:S02]  /*f2d0*/  FADD.FTZ R0, -R0, R131 ;  /* 0x0000008300007221 */ /* 0x000fe40000010100 */
[----:B------:R-:W-:Y:S02]  /*f2e0*/  FMUL.FTZ R125, R2, R125 ;  /* 0x0000007d027d7220 */ /* 0x000fe40000410000 */
        /* <DEDUP_REMOVED lines=34> */
[----:B------:R-:W-:Y:S02]  /*f510*/  FFMA.FTZ R2, R11, c[0x0][0x2d0], -R28 ;  /* 0x0000b4000b027a23 */ /* 0x000fe4000001081c */
[C---:B-1----:R-:W-:Y:S02]  /*f520*/  FFMA.FTZ R22, R0.reuse, R190, R6 ;  /* 0x000000be00167223 */ /* 0x042fe40000010006 */
        /* <DEDUP_REMOVED lines=13> */
[----:B-1----:R-:W-:Y:S01]  /*f600*/  F2FP.BF16.PACK_AB R11, R130, R151 ;  /* 0x00000097820b723e */ /* 0x002fe200000010ff */
[--C-:B------:R-:W-:Y:S02]  /*f610*/  FFMA.FTZ R2, R143, c[0x0][0x2d0], -R20.reuse ;  /* 0x0000b4008f027a23 */ /* 0x100fe40000010814 */
[C---:B------:R-:W-:Y:S02]  /*f620*/  FMUL.FTZ R122, R0.reuse, R122 ;  /* 0x0000007a007a7220 */ /* 0x040fe40000410000 */
[C---:B------:R-:W-:Y:S01]  /*f630*/  FMUL.FTZ R123, R0.reuse, R123 ;  /* 0x0000007b007b7220 */ /* 0x040fe20000410000 */
[----:B------:R1:W3:Y:S01]  /*f640*/  MUFU.EX2 R133, R2 ;  /* 0x0000000200857308 */ /* 0x0002e20000000800 */
[C---:B--2---:R-:W-:Y:S05]  /*f650*/  HMMA.16816.F32.BF16 R4, R8.reuse, R12, R4 ;  /* 0x0000000c0804723c */ /* 0x044fea0000041804 */
[C---:B------:R-:W-:Y:S02]  /*f660*/  FMUL.FTZ R126, R0.reuse, R126 ;  /* 0x0000007e007e7220 */ /* 0x040fe40000410000 */
[C---:B------:R-:W-:Y:S01]  /*f670*/  FMUL.FTZ R127, R0.reuse, R127 ;  /* 0x0000007f007f7220 */ /* 0x040fe20000410000 */
[C---:B------:R-:W-:Y:S01]  /*f680*/  HMMA.16816.F32.BF16 R100, R8.reuse, R14, R100 ;  /* 0x0000000e0864723c */ /* 0x040fe20000041864 */
[----:B------:R-:W2:Y:S03]  /*f690*/  LDSM.16.MT88.4 R12, [R169] ;  /* 0x00000000a90c783b */ /* 0x000ea60000004200 */
[C---:B------:R-:W-:Y:S02]  /*f6a0*/  FMUL.FTZ R38, R0.reuse, R38 ;  /* 0x0000002600267220 */ /* 0x040fe40000410000 */
[C---:B------:R-:W-:Y:S02]  /*f6b0*/  FMUL.FTZ R39, R0.reuse, R39 ;  /* 0x0000002700277220 */ /* 0x040fe40000410000 */
[C---:B------:R-:W-:Y:S04]  /*f6c0*/  FMUL.FTZ R42, R0.reuse, R42 ;  /* 0x0000002a002a7220 */ /* 0x040fe80000410000 */
[C---:B------:R-:W-:Y:S02]  /*f6d0*/  FMUL.FTZ R43, R0.reuse, R43 ;  /* 0x0000002b002b7220 */ /* 0x040fe40000410000 */
[----:B------:R-:W-:Y:S02]  /*f6e0*/  FMUL.FTZ R46, R0, R46 ;  /* 0x0000002e002e7220 */ /* 0x000fe40000410000 */
[--C-:B-1----:R-:W-:Y:S02]  /*f6f0*/  FFMA.FTZ R2, R142, c[0x0][0x2d0], -R20.reuse ;  /* 0x0000b4008e027a23 */ /* 0x102fe40000010814 */
[C---:B------:R-:W-:Y:S02]  /*f700*/  FMUL.FTZ R47, R0.reuse, R47 ;  /* 0x0000002f002f7220 */ /* 0x040fe40000410000 */
[C---:B------:R-:W-:Y:S01]  /*f710*/  FMUL.FTZ R50, R0.reuse, R50 ;  /* 0x0000003200327220 */ /* 0x040fe20000410000 */
        /* <DEDUP_REMOVED lines=11> */
[C---:B--2---:R-:W-:Y:S03]  /*f7d0*/  HMMA.16816.F32.BF16 R104, R8.reuse, R12, R104 ;  /* 0x0000000c0868723c */ /* 0x044fe60000041868 */
[C---:B------:R-:W-:Y:S02]  /*f7e0*/  FMUL.FTZ R71, R0.reuse, R71 ;  /* 0x0000004700477220 */ /* 0x040fe40000410000 */
[--C-:B-1----:R-:W-:Y:S02]  /*f7f0*/  FFMA.FTZ R2, R141, c[0x0][0x2d0], -R20.reuse ;  /* 0x0000b4008d027a23 */ /* 0x102fe40000010814 */
[C---:B------:R-:W-:Y:S01]  /*f800*/  FMUL.FTZ R74, R0.reuse, R74 ;  /* 0x0000004a004a7220 */ /* 0x040fe20000410000 */
[C---:B------:R-:W-:Y:S01]  /*f810*/  HMMA.16816.F32.BF16 R108, R8.reuse, R14, R108 ;  /* 0x0000000e086c723c */ /* 0x040fe2000004186c */
[----:B------:R-:W1:Y:S01]  /*f820*/  LDSM.16.MT88.4 R12, [R171] ;  /* 0x00000000ab0c783b */ /* 0x000e620000004200 */
[----:B------:R2:W-:Y:S02]  /*f830*/  MUFU.EX2 R150, R2 ;  /* 0x0000000200967308 */ /* 0x0005e40000000800 */
        /* <DEDUP_REMOVED lines=10> */
[----:B--2---:R-:W-:Y:S02]  /*f8e0*/  FFMA.FTZ R2, R140, c[0x0][0x2d0], -R20 ;  /* 0x0000b4008c027a23 */ /* 0x004fe40000010814 */
[C---:B------:R-:W-:Y:S02]  /*f8f0*/  FMUL.FTZ R95, R0.reuse, R95 ;  /* 0x0000005f005f7220 */ /* 0x040fe40000410000 */
[----:B------:R2:W-:Y:S01]  /*f900*/  MUFU.EX2 R155, R2 ;  /* 0x00000002009b7308 */ /* 0x0005e20000000800 */
[C---:B------:R-:W-:Y:S02]  /*f910*/  FMUL.FTZ R98, R0.reuse, R98 ;  /* 0x0000006200627220 */ /* 0x040fe40000410000 */
[----:B------:R-:W-:Y:S02]  /*f920*/  FMUL.FTZ R99, R0, R99 ;  /* 0x0000006300637220 */ /* 0x000fe40000410000 */
[--C-:B------:R-:W-:Y:S05]  /*f930*/  FFMA.FTZ R0, R18, c[0x0][0x2d0], -R28.reuse ;  /* 0x0000b40012007a23 */ /* 0x100fea000001081c */
[----:B------:R4:W-:Y:S01]  /*f940*/  MUFU.EX2 R154, R0 ;  /* 0x00000000009a7308 */ /* 0x0009e20000000800 */
[C---:B-1----:R-:W-:Y:S08]  /*f950*/  HMMA.16816.F32.BF16 R112, R8.reuse, R12, R112 ;  /* 0x0000000c0870723c */ /* 0x042ff00000041870 */
[C---:B------:R-:W-:Y:S01]  /*f960*/  HMMA.16816.F32.BF16 R116, R8.reuse, R14, R116 ;  /* 0x0000000e0874723c */ /* 0x040fe20000041874 */
[----:B------:R-:W1:Y:S03]  /*f970*/  LDSM.16.MT88.4 R12, [R170] ;  /* 0x00000000aa0c783b */ /* 0x000e660000004200 */
[--C-:B--2---:R-:W-:Y:S04]  /*f980*/  FFMA.FTZ R2, R16, c[0x0][0x2d0], -R28.reuse ;  /* 0x0000b40010027a23 */ /* 0x104fe8000001081c */
[----:B------:R2:W5:Y:S01]  /*f990*/  MUFU.EX2 R132, R2 ;  /* 0x0000000200847308 */ /* 0x0005620000000800 */
[----:B----4-:R-:W-:Y:S03]  /*f9a0*/  FADD.FTZ R0, R35, R19 ;  /* 0x0000001323007221 */ /* 0x010fe60000010000 */
[--C-:B--2---:R-:W-:Y:S02]  /*f9b0*/  FFMA.FTZ R2, R17, c[0x0][0x2d0], -R28.reuse ;  /* 0x0000b40011027a23 */ /* 0x104fe4000001081c */
[----:B------:R-:W-:Y:S04]  /*f9c0*/  LDSM.16.MT88.4 R16, [R169+0x800] ;  /* 0x00080000a910783b */ /* 0x000fe80000004200 */
[----:B------:R2:W4:Y:S01]  /*f9d0*/  MUFU.EX2 R135, R2 ;  /* 0x0000000200877308 */ /* 0x0005220000000800 */
[C---:B-1----:R-:W-:Y:S08]  /*f9e0*/  HMMA.16816.F32.BF16 R120, R8.reuse, R12, R120 ;  /* 0x0000000c0878723c */ /* 0x042ff00000041878 */
[C---:B------:R-:W-:Y:S01]  /*f9f0*/  HMMA.16816.F32.BF16 R124, R8.reuse, R14, R124 ;  /* 0x0000000e087c723c */ /* 0x040fe2000004187c */
[----:B------:R-:W1:Y:S03]  /*fa00*/  LDSM.16.MT88.4 R12, [R168+0x2000] ;  /* 0x00200000a80c783b */ /* 0x000e660000004200 */
[----:B--2---:R-:W-:Y:S02]  /*fa10*/  FFMA.FTZ R2, R21, c[0x0][0x2d0], -R28 ;  /* 0x0000b40015027a23 */ /* 0x004fe4000001081c */
[----:B------:R-:W-:Y:S02]  /*fa20*/  FADD.FTZ R21, R128, R0 ;  /* 0x0000000080157221 */ /* 0x000fe40000010000 */
[----:B------:R-:W-:Y:S01]  /*fa30*/  FFMA.FTZ R0, R147, c[0x0][0x2d0], -R20 ;  /* 0x0000b40093007a23 */ /* 0x000fe20000010814 */
[----:B------:R2:W1:Y:S10]  /*fa40*/  MUFU.EX2 R153, R2 ;  /* 0x0000000200997308 */ /* 0x0004740000000800 */
[----:B------:R3:W3:Y:S01]  /*fa50*/  MUFU.EX2 R140, R0 ;  /* 0x00000000008c7308 */ /* 0x0006e20000000800 */
[C---:B-1----:R-:W-:Y:S03]  /*fa60*/  HMMA.16816.F32.BF16 R36, R8.reuse, R12, R36 ;  /* 0x0000000c0824723c */ /* 0x042fe60000041824 */
[----:B--2---:R-:W-:Y:S02]  /*fa70*/  FADD.FTZ R2, R26, R22 ;  /* 0x000000161a027221 */ /* 0x004fe40000010000 */
[--C-:B------:R-:W-:Y:S03]  /*fa80*/  FFMA.FTZ R26, R149, c[0x0][0x2d0], -R20.reuse ;  /* 0x0000b400951a7a23 */ /* 0x100fe60000010814 */
[C---:B------:R-:W-:Y:S01]  /*fa90*/  HMMA.16816.F32.BF16 R40, R8.reuse, R14, R40 ;  /* 0x0000000e0828723c */ /* 0x040fe20000041828 */
[----:B------:R-:W1:Y:S01]  /*faa0*/  LDSM.16.MT88.4 R12, [R169+0x2000] ;  /* 0x00200000a90c783b */ /* 0x000e620000004200 */
[----:B------:R-:W-:Y:S02]  /*fab0*/  MUFU.EX2 R35, R26 ;  /* 0x0000001a00237308 */ /* 0x000fe40000000800 */
[--C-:B---3--:R-:W-:Y:S08]  /*fac0*/  FFMA.FTZ R0, R146, c[0x0][0x2d0], -R20.reuse ;  /* 0x0000b40092007a23 */ /* 0x108ff00000010814 */
[----:B------:R2:W-:Y:S02]  /*fad0*/  MUFU.EX2 R142, R0 ;  /* 0x00000000008e7308 */ /* 0x0005e40000000800 */
[--C-:B--2---:R-:W-:Y:S08]  /*fae0*/  FFMA.FTZ R0, R145, c[0x0][0x2d0], -R20.reuse ;  /* 0x0000b40091007a23 */ /* 0x104ff00000010814 */
[----:B------:R2:W-:Y:S01]  /*faf0*/  MUFU.EX2 R141, R0 ;  /* 0x00000000008d7308 */ /* 0x0005e20000000800 */
[C---:B-1----:R-:W-:Y:S08]  /*fb00*/  HMMA.16816.F32.BF16 R44, R8.reuse, R12, R44 ;  /* 0x0000000c082c723c */ /* 0x042ff0000004182c */
[C---:B------:R-:W-:Y:S01]  /*fb10*/  HMMA.16816.F32.BF16 R48, R8.reuse, R14, R48 ;  /* 0x0000000e0830723c */ /* 0x040fe20000041830 */
[----:B------:R-:W1:Y:S03]  /*fb20*/  LDSM.16.MT88.4 R12, [R171+0x2000] ;  /* 0x00200000ab0c783b */ /* 0x000e660000004200 */
[----:B--2---:R-:W-:Y:S04]  /*fb30*/  FFMA.FTZ R0, R144, c[0x0][0x2d0], -R20 ;  /* 0x0000b40090007a23 */ /* 0x004fe80000010814 */
[----:B------:R2:W-:Y:S01]  /*fb40*/  MUFU.EX2 R143, R0 ;  /* 0x00000000008f7308 */ /* 0x0005e20000000800 */
[C---:B-1----:R-:W-:Y:S03]  /*fb50*/  HMMA.16816.F32.BF16 R52, R8.reuse, R12, R52 ;  /* 0x0000000c0834723c */ /* 0x042fe60000041834 */
[----:B--2---:R-:W-:Y:S02]  /*fb60*/  FFMA.FTZ R0, R24, c[0x0][0x2d0], -R28 ;  /* 0x0000b40018007a23 */ /* 0x004fe4000001081c */
[----:B------:R-:W-:Y:S04]  /*fb70*/  FFMA.FTZ R24, R32, c[0x0][0x2d0], -R20 ;  /* 0x0000b40020187a23 */ /* 0x000fe80000010814 */
[----:B------:R1:W2:Y:S01]  /*fb80*/  MUFU.EX2 R139, R0 ;  /* 0x00000000008b7308 */ /* 0x0002a20000000800 */
[C---:B------:R-:W-:Y:S01]  /*fb90*/  HMMA.16816.F32.BF16 R56, R8.reuse, R14, R56 ;  /* 0x0000000e0838723c */ /* 0x040fe20000041838 */
[----:B------:R-:W3:Y:S02]  /*fba0*/  LDSM.16.MT88.4 R12, [R170+0x2000] ;  /* 0x00200000aa0c783b */ /* 0x000ee40000004200 */
[----:B-1----:R-:W-:Y:S02]  /*fbb0*/  FFMA.FTZ R0, R25, c[0x0][0x2d0], -R28 ;  /* 0x0000b40019007a23 */ /* 0x002fe4000001081c */
[----:B------:R-:W-:Y:S04]  /*fbc0*/  FFMA.FTZ R25, R148, c[0x0][0x2d0], -R20 ;  /* 0x0000b40094197a23 */ /* 0x000fe80000010814 */
[----:B------:R1:W1:Y:S10]  /*fbd0*/  MUFU.EX2 R138, R0 ;  /* 0x00000000008a7308 */ /* 0x0002740000000800 */
[----:B------:R-:W-:Y:S01]  /*fbe0*/  MUFU.EX2 R128, R25 ;  /* 0x0000001900807308 */ /* 0x000fe20000000800 */
[C---:B---3--:R-:W-:Y:S08]  /*fbf0*/  HMMA.16816.F32.BF16 R60, R8.reuse, R12, R60 ;  /* 0x0000000c083c723c */ /* 0x048ff0000004183c */
[C---:B------:R-:W-:Y:S01]  /*fc00*/  HMMA.16816.F32.BF16 R64, R8.reuse, R14, R64 ;  /* 0x0000000e0840723c */ /* 0x040fe20000041840 */
[----:B------:R-:W3:Y:S03]  /*fc10*/  LDSM.16.MT88.4 R12, [R168+0x4000] ;  /* 0x00400000a80c783b */ /* 0x000ee60000004200 */
[--C-:B-1----:R-:W-:Y:S04]  /*fc20*/  FFMA.FTZ R0, R23, c[0x0][0x2d0], -R28.reuse ;  /* 0x0000b40017007a23 */ /* 0x102fe8000001081c */
[----:B------:R1:W1:Y:S04]  /*fc30*/  MUFU.EX2 R137, R0 ;  /* 0x0000000000897308 */ /* 0x0002680000000800 */
[----:B-1----:R-:W-:Y:S06]  /*fc40*/  FFMA.FTZ R0, R27, c[0x0][0x2d0], -R28 ;  /* 0x0000b4001b007a23 */ /* 0x002fec000001081c */
[----:B------:R1:W1:Y:S01]  /*fc50*/  MUFU.EX2 R136, R0 ;  /* 0x0000000000887308 */ /* 0x0002620000000800 */
[C---:B---3--:R-:W-:Y:S08]  /*fc60*/  HMMA.16816.F32.BF16 R68, R8.reuse, R12, R68 ;  /* 0x0000000c0844723c */ /* 0x048ff00000041844 */
[C---:B------:R-:W-:Y:S01]  /*fc70*/  HMMA.16816.F32.BF16 R72, R8.reuse, R14, R72 ;  /* 0x0000000e0848723c */ /* 0x040fe20000041848 */
[----:B------:R-:W3:Y:S03]  /*fc80*/  LDSM.16.MT88.4 R12, [R169+0x4000] ;  /* 0x00400000a90c783b */ /* 0x000ee60000004200 */
[----:B-1----:R-:W-:Y:S02]  /*fc90*/  FADD.FTZ R0, R151, R2 ;  /* 0x0000000297007221 */ /* 0x002fe40000010000 */
[----:B------:R-:W-:Y:S02]  /*fca0*/  FFMA.FTZ R2, R29, c[0x0][0x2d0], -R20 ;  /* 0x0000b4001d027a23 */ /* 0x000fe40000010814 */
[----:B------:R-:W-:Y:S02]  /*fcb0*/  FADD.FTZ R29, R152, R21 ;  /* 0x00000015981d7221 */ /* 0x000fe40000010000 */
[----:B------:R-:W-:Y:S02]  /*fcc0*/  LDSM.16.MT88.4 R20, [R171+0x1000] ;  /* 0x00100000ab14783b */ /* 0x000fe40000004200 */
[----:B------:R-:W-:Y:S01]  /*fcd0*/  FADD.FTZ R27, R130, R0 ;  /* 0x00000000821b7221 */ /* 0x000fe20000010000 */
[----:B------:R1:W-:Y:S01]  /*fce0*/  MUFU.EX2 R131, R2 ;  /* 0x0000000200837308 */ /* 0x0003e20000000800 */
[----:B------:R-:W-:Y:S09]  /*fcf0*/  FFMA.FTZ R0, R33, c[0x0][0x2d0], -R28 ;  /* 0x0000b40021007a23 */ /* 0x000ff2000001081c */
[----:B------:R2:W2:Y:S10]  /*fd00*/  MUFU.EX2 R130, R24 ;  /* 0x0000001800827308 */ /* 0x0004b40000000800 */
[----:B------:R2:W-:Y:S01]  /*fd10*/  MUFU.EX2 R32, R0 ;  /* 0x0000000000207308 */ /* 0x0005e20000000800 */
[C---:B---3--:R-:W-:Y:S03]  /*fd20*/  HMMA.16816.F32.BF16 R76, R8.reuse, R12, R76 ;  /* 0x0000000c084c723c */ /* 0x048fe6000004184c */
[----:B-1----:R-:W-:Y:S02]  /*fd30*/  FADD.FTZ R2, R133, R29 ;  /* 0x0000001d85027221 */ /* 0x002fe40000010000 */
[----:B-----5:R-:W-:Y:S02]  /*fd40*/  FADD.FTZ R29, R132, R27 ;  /* 0x0000001b841d7221 */ /* 0x020fe40000010000 */
[----:B------:R-:W-:Y:S01]  /*fd50*/  FADD.FTZ R2, R134, R2 ;  /* 0x0000000286027221 */ /* 0x000fe20000010000 */
[C---:B------:R-:W-:Y:S01]  /*fd60*/  HMMA.16816.F32.BF16 R80, R8.reuse, R14, R80 ;  /* 0x0000000e0850723c */ /* 0x040fe20000041850 */
[----:B------:R-:W1:Y:S03]  /*fd70*/  LDSM.16.MT88.4 R12, [R171+0x4000] ;  /* 0x00400000ab0c783b */ /* 0x000e660000004200 */
[----:B----4-:R-:W-:Y:S05]  /*fd80*/  FADD.FTZ R29, R135, R29 ;  /* 0x0000001d871d7221 */ /* 0x010fea0000010000 */
[----:B--2---:R-:W-:Y:S03]  /*fd90*/  LDSM.16.MT88.4 R24, [R171+0x1800] ;  /* 0x00180000ab18783b */ /* 0x004fe60000004200 */
[--C-:B------:R-:W-:Y:S04]  /*fda0*/  FFMA.FTZ R0, R31, c[0x0][0x2d0], -R28.reuse ;  /* 0x0000b4001f007a23 */ /* 0x100fe8000001081c */
[----:B------:R2:W3:Y:S01]  /*fdb0*/  MUFU.EX2 R31, R0 ;  /* 0x00000000001f7308 */ /* 0x0004e20000000800 */
[C---:B-1----:R-:W-:Y:S03]  /*fdc0*/  HMMA.16816.F32.BF16 R84, R8.reuse, R12, R84 ;  /* 0x0000000c0854723c */ /* 0x042fe60000041854 */
[--C-:B--2---:R-:W-:Y:S02]  /*fdd0*/  FFMA.FTZ R0, R34, c[0x0][0x2d0], -R28.reuse ;  /* 0x0000b40022007a23 */ /* 0x104fe4000001081c */
[----:B------:R-:W-:Y:S04]  /*fde0*/  FFMA.FTZ R28, R30, c[0x0][0x2d0], -R28 ;  /* 0x0000b4001e1c7a23 */ /* 0x000fe8000001081c */
[----:B------:R1:W-:Y:S01]  /*fdf0*/  MUFU.EX2 R30, R0 ;  /* 0x00000000001e7308 */ /* 0x0003e20000000800 */
[C---:B------:R-:W-:Y:S01]  /*fe00*/  HMMA.16816.F32.BF16 R88, R8.reuse, R14, R88 ;  /* 0x0000000e0858723c */ /* 0x040fe20000041858 */
[----:B------:R-:W2:Y:S08]  /*fe10*/  LDSM.16.MT88.4 R12, [R170+0x4000] ;  /* 0x00400000aa0c783b */ /* 0x000eb00000004200 */
[----:B------:R-:W4:Y:S03]  /*fe20*/  MUFU.EX2 R28, R28 ;  /* 0x0000001c001c7308 */ /* 0x000f260000000800 */
[----:B-1----:R-:W-:Y:S02]  /*fe30*/  FADD.FTZ R0, R150, R2 ;  /* 0x0000000296007221 */ /* 0x002fe40000010000 */
[----:B------:R-:W-:Y:S02]  /*fe40*/  FADD.FTZ R2, R154, R29 ;  /* 0x0000001d9a027221 */ /* 0x000fe40000010000 */
[----:B------:R-:W-:Y:S02]  /*fe50*/  FADD.FTZ R0, R155, R0 ;  /* 0x000000009b007221 */ /* 0x000fe40000010000 */
[----:B------:R-:W-:Y:S02]  /*fe60*/  FADD.FTZ R2, R153, R2 ;  /* 0x0000000299027221 */ /* 0x000fe40000010000 */
[----:B------:R-:W-:Y:S02]  /*fe70*/  FADD.FTZ R0, R140, R0 ;  /* 0x000000008c007221 */ /* 0x000fe40000010000 */
[----:B------:R-:W-:Y:S02]  /*fe80*/  FADD.FTZ R2, R139, R2 ;  /* 0x000000028b027221 */ /* 0x000fe40000010000 */
[----:B------:R-:W-:Y:S02]  /*fe90*/  FADD.FTZ R0, R142, R0 ;  /* 0x000000008e007221 */ /* 0x000fe40000010000 */
[----:B------:R-:W-:Y:S02]  /*fea0*/  FADD.FTZ R2, R138, R2 ;  /* 0x000000028a027221 */ /* 0x000fe40000010000 */
[----:B------:R-:W-:Y:S01]  /*feb0*/  FADD.FTZ R0, R141, R0 ;  /* 0x000000008d007221 */ /* 0x000fe20000010000 */
[C---:B--2---:R-:W-:Y:S03]  /*fec0*/  HMMA.16816.F32.BF16 R92, R8.reuse, R12, R92 ;  /* 0x0000000c085c723c */ /* 0x044fe6000004185c */
[----:B------:R-:W-:Y:S02]  /*fed0*/  FADD.FTZ R2, R137, R2 ;  /* 0x0000000289027221 */ /* 0x000fe40000010000 */
[----:B------:R-:W-:Y:S03]  /*fee0*/  FADD.FTZ R0, R143, R0 ;  /* 0x000000008f007221 */ /* 0x000fe60000010000 */
[----:B------:R-:W-:Y:S01]  /*fef0*/  HMMA.16816.F32.BF16 R96, R8, R14, R96 ;  /* 0x0000000e0860723c */ /* 0x000fe20000041860 */
[----:B------:R-:W1:Y:S06]  /*ff00*/  LDSM.16.MT88.4 R12, [R168+0x800] ;  /* 0x00080000a80c783b */ /* 0x000e6c0000004200 */
        /* <DEDUP_REMOVED lines=39> */
[----:B------:R-:W2:Y:S06]  /*10180*/  LDSM.16.MT88.4 R16, [R169+0x1000] ;  /* 0x00100000a910783b */ /* 0x000eac0000004200 */
[----:B------:R-:W-:Y:S02]  /*10190*/  F2FP.BF16.PACK_AB R8, R142, R140 ;  /* 0x0000008c8e08723e */ /* 0x000fe400000010ff */
[----:B------:R-:W-:Y:S03]  /*101a0*/  F2FP.BF16.PACK_AB R10, R143, R141 ;  /* 0x0000008d8f0a723e */ /* 0x000fe600000010ff */
[----:B------:R-:W-:Y:S02]  /*101b0*/  F2FP.BF16.PACK_AB R9, R138, R139 ;  /* 0x0000008b8a09723e */ /* 0x000fe400000010ff */
[----:B------:R-:W-:Y:S07]  /*101c0*/  F2FP.BF16.PACK_AB R11, R136, R137 ;  /* 0x00000089880b723e */ /* 0x000fee00000010ff */
        /* <DEDUP_REMOVED lines=15> */
[C---:B-----5:R-:W-:Y:S08]  /*102c0*/  HMMA.16816.F32.BF16 R44, R8.reuse, R20, R44 ;  /* 0x00000014082c723c */ /* 0x060ff0000004182c */
        /* <DEDUP_REMOVED lines=18> */
[----:B------:R-:W-:Y:S01]  /*103f0*/  HMMA.16816.F32.BF16 R96, R8, R22, R96 ;  /* 0x000000160860723c */ /* 0x000fe20000041860 */
[----:B------:R-:W5:Y:S06]  /*10400*/  LDSM.16.MT88.4 R20, [R170+0x1800] ;  /* 0x00180000aa14783b */ /* 0x000f6c0000004200 */
[----:B------:R-:W-:Y:S02]  /*10410*/  F2FP.BF16.PACK_AB R8, R128, R35 ;  /* 0x000000238008723e */ /* 0x000fe400000010ff */
[----:B------:R-:W-:Y:S03]  /*10420*/  F2FP.BF16.PACK_AB R10, R131, R130 ;  /* 0x00000082830a723e */ /* 0x000fe600000010ff */
[----:B---3--:R-:W-:Y:S02]  /*10430*/  F2FP.BF16.PACK_AB R9, R31, R32 ;  /* 0x000000201f09723e */ /* 0x008fe400000010ff */
[----:B----4-:R-:W-:Y:S07]  /*10440*/  F2FP.BF16.PACK_AB R11, R28, R30 ;  /* 0x0000001e1c0b723e */ /* 0x010fee00000010ff */
[C---:B-1----:R-:W-:Y:S01]  /*10450*/  HMMA.16816.F32.BF16 R132, R8.reuse, R12, R4 ;  /* 0x0000000c0884723c */ /* 0x042fe20000041804 */
[----:B------:R-:W1:Y:S07]  /*10460*/  LDSM.16.MT88.4 R4, [R168+0x3800] ;  /* 0x00380000a804783b */ /* 0x000e6e0000004200 */
[C---:B------:R-:W-:Y:S01]  /*10470*/  HMMA.16816.F32.BF16 R100, R8.reuse, R14, R100 ;  /* 0x0000000e0864723c */ /* 0x040fe20000041864 */
[----:B------:R-:W3:Y:S07]  /*10480*/  LDSM.16.MT88.4 R12, [R169+0x3800] ;  /* 0x00380000a90c783b */ /* 0x000eee0000004200 */
[C---:B--2---:R-:W-:Y:S08]  /*10490*/  HMMA.16816.F32.BF16 R104, R8.reuse, R16, R104 ;  /* 0x000000100868723c */ /* 0x044ff00000041868 */
[C---:B------:R-:W-:Y:S01]  /*104a0*/  HMMA.16816.F32.BF16 R108, R8.reuse, R18, R108 ;  /* 0x00000012086c723c */ /* 0x040fe2000004186c */
[----:B------:R-:W2:Y:S07]  /*104b0*/  LDSM.16.MT88.4 R16, [R171+0x3800] ;  /* 0x00380000ab10783b */ /* 0x000eae0000004200 */
[C---:B------:R-:W-:Y:S08]  /*104c0*/  HMMA.16816.F32.BF16 R112, R8.reuse, R24, R112 ;  /* 0x000000180870723c */ /* 0x040ff00000041870 */
[C---:B------:R-:W-:Y:S08]  /*104d0*/  HMMA.16816.F32.BF16 R116, R8.reuse, R26, R116 ;  /* 0x0000001a0874723c */ /* 0x040ff00000041874 */
[C---:B-----5:R-:W-:Y:S08]  /*104e0*/  HMMA.16816.F32.BF16 R120, R8.reuse, R20, R120 ;  /* 0x000000140878723c */ /* 0x060ff00000041878 */
[C---:B------:R-:W-:Y:S01]  /*104f0*/  HMMA.16816.F32.BF16 R124, R8.reuse, R22, R124 ;  /* 0x00000016087c723c */ /* 0x040fe2000004187c */
[----:B------:R-:W4:Y:S07]  /*10500*/  LDSM.16.MT88.4 R20, [R170+0x3800] ;  /* 0x00380000aa14783b */ /* 0x000f2e0000004200 */
[C---:B-1----:R-:W-:Y:S08]  /*10510*/  HMMA.16816.F32.BF16 R36, R8.reuse, R4, R36 ;  /* 0x000000040824723c */ /* 0x042ff00000041824 */
[C---:B------:R-:W-:Y:S01]  /*10520*/  HMMA.16816.F32.BF16 R40, R8.reuse, R6, R40 ;  /* 0x000000060828723c */ /* 0x040fe20000041828 */
[----:B------:R-:W1:Y:S07]  /*10530*/  LDSM.16.MT88.4 R4, [R168+0x5800] ;  /* 0x00580000a804783b */ /* 0x000e6e0000004200 */
[C---:B---3--:R-:W-:Y:S08]  /*10540*/  HMMA.16816.F32.BF16 R44, R8.reuse, R12, R44 ;  /* 0x0000000c082c723c */ /* 0x048ff0000004182c */
[C---:B------:R-:W-:Y:S01]  /*10550*/  HMMA.16816.F32.BF16 R48, R8.reuse, R14, R48 ;  /* 0x0000000e0830723c */ /* 0x040fe20000041830 */
[----:B------:R-:W3:Y:S07]  /*10560*/  LDSM.16.MT88.4 R12, [R169+0x5800] ;  /* 0x00580000a90c783b */ /* 0x000eee0000004200 */
[C---:B--2---:R-:W-:Y:S08]  /*10570*/  HMMA.16816.F32.BF16 R52, R8.reuse, R16, R52 ;  /* 0x000000100834723c */ /* 0x044ff00000041834 */
[C---:B------:R-:W-:Y:S01]  /*10580*/  HMMA.16816.F32.BF16 R56, R8.reuse, R18, R56 ;  /* 0x000000120838723c */ /* 0x040fe20000041838 */
[----:B------:R-:W2:Y:S07]  /*10590*/  LDSM.16.MT88.4 R16, [R171+0x5800] ;  /* 0x00580000ab10783b */ /* 0x000eae0000004200 */
[C---:B----4-:R-:W-:Y:S08]  /*105a0*/  HMMA.16816.F32.BF16 R60, R8.reuse, R20, R60 ;  /* 0x00000014083c723c */ /* 0x050ff0000004183c */
[C---:B------:R-:W-:Y:S01]  /*105b0*/  HMMA.16816.F32.BF16 R64, R8.reuse, R22, R64 ;  /* 0x000000160840723c */ /* 0x040fe20000041840 */
[----:B------:R-:W4:Y:S07]  /*105c0*/  LDSM.16.MT88.4 R20, [R170+0x5800] ;  /* 0x00580000aa14783b */ /* 0x000f2e0000004200 */
        /* <DEDUP_REMOVED lines=12> */
[----:B------:R-:W-:Y:S01]  /*10690*/  FADD.FTZ R2, R30, R0 ;  /* 0x000000001e027221 */ /* 0x000fe20000010000 */
[----:B------:R-:W-:Y:S01]  /*106a0*/  IADD3 R0, R178, -0x1, RZ ;  /* 0xffffffffb2007810 */ /* 0x000fe20007ffe0ff */
[C---:B--2---:R-:W-:Y:S04]  /*106b0*/  HMMA.16816.F32.BF16 R84, R8.reuse, R16, R84 ;  /* 0x000000100854723c */ /* 0x044fe80000041854 */
[----:B------:R-:W-:Y:S01]  /*106c0*/  FADD.FTZ R187, R131, R4 ;  /* 0x0000000483bb7221 */ /* 0x000fe20000010000 */
[----:B------:R-:W-:Y:S01]  /*106d0*/  MOV R178, R0 ;  /* 0x0000000000b27202 */ /* 0x000fe20000000f00 */
[----:B------:R-:W-:Y:S01]  /*106e0*/  FADD.FTZ R190, R28, R2 ;  /* 0x000000021cbe7221 */ /* 0x000fe20000010000 */
[----:B------:R-:W-:Y:S01]  /*106f0*/  MOV R131, R3 ;  /* 0x0000000300837202 */ /* 0x000fe20000000f00 */
[C---:B------:R-:W-:Y:S08]  /*10700*/  HMMA.16816.F32.BF16 R88, R8.reuse, R18, R88 ;  /* 0x000000120858723c */ /* 0x040ff00000041858 */
[C---:B----4-:R-:W-:Y:S08]  /*10710*/  HMMA.16816.F32.BF16 R92, R8.reuse, R20, R92 ;  /* 0x00000014085c723c */ /* 0x050ff0000004185c */
[----:B------:R-:W-:Y:S01]  /*10720*/  HMMA.16816.F32.BF16 R96, R8, R22, R96 ;  /* 0x000000160860723c */ /* 0x000fe20000041860 */
[----:B------:R-:W-:Y:S07]  /*10730*/  @!UPT UIADD3 URZ, URZ, URZ, URZ ;  /* 0x0000003f3f3ff290 */ /* 0x000fee000fffe03f */
[----:B------:R-:W-:-:S11]  /*10740*/  @P0 BRA `(.L_x_558) ;  /* 0xffffc7f000000947 */ /* 0x000fd6000383ffff */
.L_x_540:
[----:B------:R-:W-:Y:S05]  /*10750*/  BRA.DIV ~URZ, `(.L_x_559) ;  /* 0x00006be27f007947 */ /* 0x000fea000b800000 */
[----:B------:R1:W2:Y:S02]  /*10760*/  SHFL.BFLY PT, R0, R187, 0x2, 0x1f ;  /* 0x0c401f00bb007f89 */ /* 0x0002a400000e0000 */
.L_x_659:
[----:B--2---:R-:W-:Y:S01]  /*10770*/  FADD.FTZ R4, R0, R187 ;  /* 0x000000bb00047221 */ /* 0x004fe20000010000 */
[----:B------:R-:W-:Y:S05]  /*10780*/  BRA.DIV ~URZ, `(.L_x_560) ;  /* 0x00006c027f007947 */ /* 0x000fea000b800000 */
[----:B------:R-:W2:Y:S04]  /*10790*/  SHFL.BFLY PT, R0, R190, 0x2, 0x1f ;  /* 0x0c401f00be007f89 */ /* 0x000ea800000e0000 */
[----:B------:R-:W3:Y:S01]  /*107a0*/  SHFL.BFLY PT, R2, R4, 0x1, 0x1f ;  /* 0x0c201f0004027f89 */ /* 0x000ee200000e0000 */
[----:B--2---:R-:W-:-:S02]  /*107b0*/  FADD.FTZ R5, R0, R190 ;  /* 0x000000be00057221 */ /* 0x004fc40000010000 */
[----:B---3--:R-:W-:-:S03]  /*107c0*/  FADD.FTZ R4, R4, R2 ;  /* 0x0000000204047221 */ /* 0x008fc60000010000 */
[----:B------:R2:W3:Y:S04]  /*107d0*/  SHFL.BFLY PT, R3, R5, 0x1, 0x1f ;  /* 0x0c201f0005037f89 */ /* 0x0004e800000e0000 */
.L_x_660:
        /* <DEDUP_REMOVED lines=26> */
[----:B------:R-:W-:Y:S02]  /*10980*/  FMUL.FTZ R73, R2, R77 ;  /* 0x0000004d02497220 */ /* 0x000fe40000410000 */
[----:B------:R-:W-:Y:S01]  /*10990*/  @P1 FFMA.FTZ R23, R4, R129, R6 ;  /* 0x0000008104171223 */ /* 0x000fe20000010006 */
[----:B------:R-:W-:Y:S01]  /*109a0*/  MOV R4, 0x1 ;  /* 0x0000000100047802 */ /* 0x000fe20000000f00 */
        /* <DEDUP_REMOVED lines=42> */
[C---:B------:R-:W-:Y:S01]  /*10c50*/  FMUL.FTZ R27, R0.reuse, R103 ;  /* 0x00000067001b7220 */ /* 0x040fe20000410000 */
[----:B----4-:R-:W-:Y:S01]  /*10c60*/  @P0 MOV R3, 0x3f317218 ;  /* 0x3f31721800030802 */ /* 0x010fe20000000f00 */
[C---:B------:R-:W-:Y:S02]  /*10c70*/  FMUL.FTZ R96, R0.reuse, R122 ;  /* 0x0000007a00607220 */ /* 0x040fe40000410000 */
[----:B------:R-:W-:-:S02]  /*10c80*/  FMUL.FTZ R97, R0, R123 ;  /* 0x0000007b00617220 */ /* 0x000fc40000410000 */
[C---:B------:R-:W-:Y:S02]  /*10c90*/  FMUL.FTZ R88, R0.reuse, R126 ;  /* 0x0000007e00587220 */ /* 0x040fe40000410000 */
[C---:B------:R-:W-:Y:S02]  /*10ca0*/  FMUL.FTZ R89, R0.reuse, R127 ;  /* 0x0000007f00597220 */ /* 0x040fe40000410000 */
[C---:B------:R-:W-:Y:S02]  /*10cb0*/  FMUL.FTZ R38, R0.reuse, R46 ;  /* 0x0000002e00267220 */ /* 0x040fe40000410000 */
[----:B------:R-:W-:Y:S02]  /*10cc0*/  FMUL.FTZ R39, R0, R47 ;  /* 0x0000002f00277220 */ /* 0x000fe40000410000 */
[----:B-----5:R-:W-:Y:S02]  /*10cd0*/  @P0 FMUL.FTZ R2, R2, 0.69314718246459960938 ;  /* 0x3f31721802020820 */ /* 0x020fe40000410000 */
        /* <DEDUP_REMOVED lines=37> */
.L_x_469:
        /* <DEDUP_REMOVED lines=17> */
.L_x_562:
[----:B------:R-:W-:Y:S05]  /*11040*/  BSYNC B0 ;  /* 0x0000000000007941 */ /* 0x000fea0003800000 */
.L_x_561:
[----:B------:R-:W-:Y:S01]  /*11050*/  PRMT R0, R0, 0x9910, RZ ;  /* 0x0000991000007816 */ /* 0x000fe200000000ff */
[----:B------:R-:W-:Y:S01]  /*11060*/  BSSY B1, `(.L_x_563) ;  /* 0x000033f000017945 */ /* 0x000fe20003800000 */
[----:B------:R-:W-:Y:S02]  /*11070*/  IMAD.MOV.U32 R82, RZ, RZ, R212 ;  /* 0x000000ffff527224 */ /* 0x000fe400078e00d4 */
[----:B------:R-:W-:-:S13]  /*11080*/  ISETP.NE.AND P0, PT, R0, RZ, PT ;  /* 0x000000ff0000720c */ /* 0x000fda0003f05270 */
[----:B------:R-:W-:Y:S05]  /*11090*/  @!P0 BRA `(.L_x_564) ;  /* 0x0000273000008947 */ /* 0x000fea0003800000 */
[----:B------:R-:W3:Y:S04]  /*110a0*/  LDL R7, [R1+0xc] ;  /* 0x00000c0001077983 */ /* 0x000ee80000100800 */
[----:B------:R-:W4:Y:S04]  /*110b0*/  LDL R6, [R1+0x4] ;  /* 0x0000040001067983 */ /* 0x000f280000100800 */
[----:B--2---:R-:W2:Y:S04]  /*110c0*/  LDL R5, [R1+0x8] ;  /* 0x0000080001057983 */ /* 0x004ea80000100800 */
[----:B------:R-:W2:Y:S01]  /*110d0*/  LDL R8, [R1] ;  /* 0x0000000001087983 */ /* 0x000ea20000100800 */
[----:B------:R-:W-:Y:S01]  /*110e0*/  WARPSYNC 0xffffffff ;  /* 0xffffffff00007948 */ /* 0x000fe20003800000 */
[----:B------:R-:W-:Y:S01]  /*110f0*/  F2FP.BF16.PACK_AB R0, R129, R128 ;  /* 0x000000808100723e */ /* 0x000fe200000010ff */
[----:B------:R-:W-:Y:S01]  /*11100*/  IMAD.MOV.U32 R15, RZ, RZ, c[0x0][0x388] ;  /* 0x0000e200ff0f7624 */ /* 0x000fe200078e00ff */
[----:B------:R-:W-:Y:S01]  /*11110*/  BAR.SYNC.DEFER_BLOCKING 0x1, 0x100 ;  /* 0x0044000000007b1d */ /* 0x000fe20000010000 */
[----:B------:R-:W-:-:S02]  /*11120*/  F2FP.BF16.PACK_AB R2, R85, R84 ;  /* 0x000000545502723e */ /* 0x000fc400000010ff */
[----:B------:R-:W-:Y:S02]  /*11130*/  F2FP.BF16.PACK_AB R3, R29, R28 ;  /* 0x0000001c1d03723e */ /* 0x000fe400000010ff */
[----:B------:R-:W-:Y:S02]  /*11140*/  F2FP.BF16.PACK_AB R4, R117, R116 ;  /* 0x000000747504723e */ /* 0x000fe400000010ff */
[----:B------:R-:W-:Y:S02]  /*11150*/  ISETP.NE.U32.AND P0, PT, RZ, c[0x0][0x508], PT ;  /* 0x00014200ff007a0c */ /* 0x000fe40003f05070 */
[----:B------:R-:W-:Y:S02]  /*11160*/  ISETP.NE.U32.AND P2, PT, RZ, c[0x0][0x500], PT ;  /* 0x00014000ff007a0c */ /* 0x000fe40003f45070 */
[----:B------:R-:W-:Y:S02]  /*11170*/  ISETP.NE.AND.EX P1, PT, RZ, c[0x0][0x50c], PT, P0 ;  /* 0x00014300ff007a0c */ /* 0x000fe40003f25300 */
[----:B------:R-:W-:Y:S01]  /*11180*/  ISETP.NE.AND.EX P2, PT, RZ, c[0x0][0x504], PT, P2 ;  /* 0x00014100ff007a0c */ /* 0x000fe20003f45320 */
[----:B------:R1:W-:Y:S04]  /*11190*/  STS [R227], R0 ;  /* 0x00000000e3007388 */ /* 0x0003e80000000800 */
[----:B------:R1:W-:Y:S04]  /*111a0*/  STS [R227+0x400], R2 ;  /* 0x00040002e3007388 */ /* 0x0003e80000000800 */
[----:B------:R1:W-:Y:S02]  /*111b0*/  STS [R228], R3 ;  /* 0x00000003e4007388 */ /* 0x0003e40000000800 */
[----:B-1----:R-:W-:-:S02]  /*111c0*/  F2FP.BF16.PACK_AB R0, R27, R26 ;  /* 0x0000001a1b00723e */ /* 0x002fc400000010ff */
[----:B------:R-:W-:-:S03]  /*111d0*/  F2FP.BF16.PACK_AB R2, R31, R30 ;  /* 0x0000001e1f02723e */ /* 0x000fc600000010ff */
[----:B------:R1:W-:Y:S01]  /*111e0*/  STS [R228+0x400], R0 ;  /* 0x00040000e4007388 */ /* 0x0003e20000000800 */
[----:B------:R-:W-:-:S03]  /*111f0*/  F2FP.BF16.PACK_AB R3, R103, R102 ;  /* 0x000000666703723e */ /* 0x000fc600000010ff */
[----:B------:R1:W-:Y:S04]  /*11200*/  STS [R230], R2 ;  /* 0x00000002e6007388 */ /* 0x0003e80000000800 */
[----:B------:R1:W-:Y:S02]  /*11210*/  STS [R230+0x400], R3 ;  /* 0x00040003e6007388 */ /* 0x0003e40000000800 */
[----:B-1----:R-:W-:Y:S02]  /*11220*/  F2FP.BF16.PACK_AB R0, R33, R32 ;  /* 0x000000202100723e */ /* 0x002fe400000010ff */
[----:B------:R-:W-:-:S03]  /*11230*/  F2FP.BF16.PACK_AB R2, R93, R92 ;  /* 0x0000005c5d02723e */ /* 0x000fc600000010ff */
[----:B------:R1:W-:Y:S01]  /*11240*/  STS [R229], R0 ;  /* 0x00000000e5007388 */ /* 0x0003e20000000800 */
[----:B------:R-:W-:-:S03]  /*11250*/  F2FP.BF16.PACK_AB R3, R35, R34 ;  /* 0x000000222303723e */ /* 0x000fc600000010ff */
[----:B------:R1:W-:Y:S02]  /*11260*/  STS [R229+0x400], R2 ;  /* 0x00040002e5007388 */ /* 0x0003e40000000800 */
[----:B-1----:R-:W-:Y:S02]  /*11270*/  F2FP.BF16.PACK_AB R0, R37, R36 ;  /* 0x000000242500723e */ /* 0x002fe400000010ff */
[----:B------:R-:W-:Y:S01]  /*11280*/  F2FP.BF16.PACK_AB R2, R101, R100 ;  /* 0x000000646502723e */ /* 0x000fe200000010ff */
[----:B---3--:R1:W-:Y:S04]  /*11290*/  STS [R7], R3 ;  /* 0x0000000307007388 */ /* 0x0083e80000000800 */
[----:B------:R3:W-:Y:S04]  /*112a0*/  STS [R7+0x400], R0 ;  /* 0x0004000007007388 */ /* 0x0007e80000000800 */
[----:B----4-:R4:W-:Y:S01]  /*112b0*/  STS [R6], R2 ;  /* 0x0000000206007388 */ /* 0x0109e20000000800 */
[----:B-1----:R-:W-:-:S02]  /*112c0*/  F2FP.BF16.PACK_AB R3, R111, R110 ;  /* 0x0000006e6f03723e */ /* 0x002fc400000010ff */
[----:B---3--:R-:W-:-:S03]  /*112d0*/  F2FP.BF16.PACK_AB R0, R105, R104 ;  /* 0x000000686900723e */ /* 0x008fc600000010ff */
[----:B------:R1:W-:Y:S01]  /*112e0*/  STS [R6+0x400], R3 ;  /* 0x0004000306007388 */ /* 0x0003e20000000800 */
[----:B----4-:R-:W-:-:S03]  /*112f0*/  F2FP.BF16.PACK_AB R2, R97, R96 ;  /* 0x000000606102723e */ /* 0x010fc600000010ff */
[----:B--2---:R2:W-:Y:S04]  /*11300*/  STS [R5], R0 ;  /* 0x0000000005007388 */ /* 0x0045e80000000800 */
        /* <DEDUP_REMOVED lines=58> */
[----:B----4-:R-:W-:-:S03]  /*116b0*/  F2FP.BF16.PACK_AB R2, R81, R80 ;  /* 0x000000505102723e */ /* 0x010fc600000010ff */
[----:B------:R2:W-:Y:S04]  /*116c0*/  STS [R6+0x8000], R4 ;  /* 0x0080000406007388 */ /* 0x0005e80000000800 */
[----:B------:R-:W-:Y:S04]  /*116d0*/  STS [R6+0x8400], R3 ;  /* 0x0084000306007388 */ /* 0x000fe80000000800 */
[----:B------:R3:W-:Y:S01]  /*116e0*/  STS [R5+0x8000], R2 ;  /* 0x0080000205007388 */ /* 0x0007e20000000800 */
[----:B-1----:R-:W-:-:S05]  /*116f0*/  F2FP.BF16.PACK_AB R0, R55, R54 ;  /* 0x000000363700723e */ /* 0x002fca00000010ff */
[----:B------:R1:W-:Y:S01]  /*11700*/  STS [R5+0x8400], R0 ;  /* 0x0084000005007388 */ /* 0x0003e20000000800 */
[----:B--2---:R-:W-:Y:S01]  /*11710*/  F2FP.BF16.PACK_AB R4, R43, R42 ;  /* 0x0000002a2b04723e */ /* 0x004fe200000010ff */
[----:B---3--:R-:W-:-:S04]  /*11720*/  IMAD.MOV.U32 R2, RZ, RZ, 0x4 ;  /* 0x00000004ff027424 */ /* 0x008fc800078e00ff */
[----:B------:R-:W-:-:S04]  /*11730*/  @P1 IMAD.WIDE R6, R215, R2, c[0x0][0x508] ;  /* 0x00014200d7061625 */ /* 0x000fc800078e0202 */
[----:B------:R-:W-:Y:S01]  /*11740*/  IMAD.WIDE R2, R215, R2, c[0x0][0x500] ;  /* 0x00014000d7027625 */ /* 0x000fe200078e0202 */
[----:B-1----:R-:W-:-:S03]  /*11750*/  F2FP.BF16.PACK_AB R5, R25, R24 ;  /* 0x000000181905723e */ /* 0x002fc600000010ff */
[----:B------:R-:W-:Y:S02]  /*11760*/  IMAD.MOV.U32 R0, RZ, RZ, RZ ;  /* 0x000000ffff007224 */ /* 0x000fe400078e00ff */
[----:B------:R1:W-:Y:S04]  /*11770*/  STS [R8+0x8000], R5 ;  /* 0x0080000508007388 */ /* 0x0003e80000000800 */
[----:B------:R2:W-:Y:S04]  /*11780*/  STS [R8+0x8400], R4 ;  /* 0x0084000408007388 */ /* 0x0005e80000000800 */
[----:B------:R-:W-:Y:S06]  /*11790*/  BAR.SYNC.DEFER_BLOCKING 0x1, 0x100 ;  /* 0x0044000000007b1d */ /* 0x000fec0000010000 */
[----:B------:R2:W5:Y:S04]  /*117a0*/  @P1 LDG.E R15, [R6.64] ;  /* 0x00000008060f1981 */ /* 0x000568000c1e1900 */
[----:B------:R2:W5:Y:S01]  /*117b0*/  @P2 LDG.E R0, [R2.64] ;  /* 0x0000000802002981 */ /* 0x000562000c1e1900 */
[----:B------:R-:W-:-:S04]  /*117c0*/  ISETP.NE.AND P0, PT, R225, RZ, PT ;  /* 0x000000ffe100720c */ /* 0x000fc80003f05270 */
[----:B-1----:R-:W-:Y:S01]  /*117d0*/  SEL R5, R225, c[0x0][0x3d4], P0 ;  /* 0x0000f500e1057a07 */ /* 0x002fe20000000000 */
[----:B------:R-:W-:Y:S05]  /*117e0*/  @P1 BRA `(.L_x_565) ;  /* 0x0000004000001947 */ /* 0x000fea0003800000 */
[----:B------:R-:W-:Y:S05]  /*117f0*/  @!P2 BRA `(.L_x_565) ;  /* 0x000000300000a947 */ /* 0x000fea0003800000 */
[----:B--2---:R1:W2:Y:S04]  /*11800*/  LDG.E R4, [R2.64] ;  /* 0x0000000802047981 */ /* 0x0042a8000c1e1900 */
[----:B-1----:R-:W2:Y:S02]  /*11810*/  LDG.E R2, [R2.64+0x4] ;  /* 0x0000040802027981 */ /* 0x002ea4000c1e1900 */
[----:B--2--5:R-:W-:Y:S02]  /*11820*/  IADD3 R15, -R4, R2, RZ ;  /* 0x00000002040f7210 */ /* 0x024fe40007ffe1ff */
.L_x_565:
[----:B------:R-:W3:Y:S01]  /*11830*/  LDL R86, [R1+0x10] ;  /* 0x0000100001567983 */ /* 0x000ee20000100800 */
[----:B------:R-:W-:Y:S01]  /*11840*/  IMAD.MOV.U32 R9, RZ, RZ, 0x368 ;  /* 0x00000368ff097424 */ /* 0x000fe200078e00ff */
[----:B------:R-:W-:Y:S01]  /*11850*/  ISETP.GT.AND P2, PT, R5, 0x1, PT ;  /* 0x000000010500780c */ /* 0x000fe20003f44270 */
[----:B--2---:R-:W-:Y:S01]  /*11860*/  IMAD.MOV.U32 R2, RZ, RZ, c[0x0][0x4e8] ;  /* 0x00013a00ff027624 */ /* 0x004fe200078e00ff */
[----:B------:R-:W-:Y:S01]  /*11870*/  ISETP.NE.U32.AND P0, PT, RZ, c[0x0][0x500], PT ;  /* 0x00014000ff007a0c */ /* 0x000fe20003f05070 */
[----:B------:R-:W-:Y:S01]  /*11880*/  IMAD.IADD R11, R211, 0x1, R210 ;  /* 0x00000001d30b7824 */ /* 0x000fe200078e02d2 */
[----:B------:R-:W-:Y:S01]  /*11890*/  SEL R9, R9, 0x328, P2 ;  /* 0x0000032809097807 */ /* 0x000fe20001000000 */
[----:B------:R-:W1:Y:S01]  /*118a0*/  S2R R87, SR_TID.X ;  /* 0x0000000000577919 */ /* 0x000e620000002100 */
[----:B------:R-:W-:-:S02]  /*118b0*/  ISETP.NE.AND.EX P0, PT, RZ, c[0x0][0x504], PT, P0 ;  /* 0x00014100ff007a0c */ /* 0x000fc40003f05300 */
[----:B------:R-:W2:Y:S01]  /*118c0*/  LDC.64 R4, c[0x0][R9+0x170] ;  /* 0x00005c0009047b82 */ /* 0x000ea20000000a00 */
[----:B------:R-:W-:Y:S02]  /*118d0*/  ISETP.NE.AND P3, PT, R2, 0x1, PT ;  /* 0x000000010200780c */ /* 0x000fe40003f65270 */
[----:B------:R-:W-:Y:S02]  /*118e0*/  SHF.R.S32.HI R2, RZ, 0x1f, R215 ;  /* 0x0000001fff027819 */ /* 0x000fe400000114d7 */
[----:B------:R-:W-:Y:S02]  /*118f0*/  SEL R8, R215, RZ, !P0 ;  /* 0x000000ffd7087207 */ /* 0x000fe40004000000 */
[----:B------:R-:W-:Y:S01]  /*11900*/  SEL R3, R2, RZ, !P0 ;  /* 0x000000ff02037207 */ /* 0x000fe20004000000 */
[----:B------:R-:W4:Y:S01]  /*11910*/  LDC.64 R16, c[0x0][R9+0x168] ;  /* 0x00005a0009107b82 */ /* 0x000f220000000a00 */
[----:B------:R-:W-:-:S07]  /*11920*/  LOP3.LUT R10, R214, 0xffff, RZ, 0xc0, !PT ;  /* 0x0000ffffd60a7812 */ /* 0x000fce00078ec0ff */
[----:B------:R2:W4:Y:S01]  /*11930*/  LDC.64 R18, c[0x0][R9+0x178] ;  /* 0x00005e0009127b82 */ /* 0x0005220000000a00 */
[----:B-1----:R-:W-:-:S07]  /*11940*/  SHF.R.S32.HI R83, RZ, 0x1f, R87 ;  /* 0x0000001fff537819 */ /* 0x002fce0000011457 */
[----:B------:R1:W1:Y:S01]  /*11950*/  LDC.64 R20, c[0x0][R9+0x160] ;  /* 0x0000580009147b82 */ /* 0x0002620000000a00 */
[----:B------:R-:W-:-:S04]  /*11960*/  LEA.HI R83, R83, R87, RZ, 0x5 ;  /* 0x0000005753537211 */ /* 0x000fc800078f28ff */
[----:B------:R-:W-:-:S05]  /*11970*/  LOP3.LUT R83, R83, 0xffffffe0, RZ, 0xc0, !PT ;  /* 0xffffffe053537812 */ /* 0x000fca00078ec0ff */
[----:B------:R-:W-:Y:S02]  /*11980*/  IMAD.IADD R83, R87, 0x1, -R83 ;  /* 0x0000000157537824 */ /* 0x000fe400078e0a53 */
[----:B--2---:R-:W-:-:S04]  /*11990*/  IMAD R2, R5, R8, RZ ;  /* 0x0000000805027224 */ /* 0x004fc800078e02ff */
[----:B------:R-:W-:Y:S02]  /*119a0*/  IMAD R12, R4, R3, R2 ;  /* 0x00000003040c7224 */ /* 0x000fe400078e0202 */
[----:B------:R-:W-:-:S04]  /*119b0*/  @P3 IMAD.HI.U32 R3, R11, c[0x0][0x4ec], RZ ;  /* 0x00013b000b033a27 */ /* 0x000fc800078e00ff */
[----:B------:R-:W-:-:S04]  /*119c0*/  IMAD.WIDE.U32 R4, R4, R8, RZ ;  /* 0x0000000804047225 */ /* 0x000fc800078e00ff */
[----:B----4-:R-:W-:-:S04]  /*119d0*/  IMAD.WIDE.U32 R6, R16, R10, RZ ;  /* 0x0000000a10067225 */ /* 0x010fc800078e00ff */
[----:B------:R-:W-:Y:S01]  /*119e0*/  IMAD.MOV.U32 R2, RZ, RZ, R11 ;  /* 0x000000ffff027224 */ /* 0x000fe200078e000b */
[----:B------:R-:W-:Y:S01]  /*119f0*/  @P3 SHF.R.U32.HI R2, RZ, c[0x0][0x4f0], R3 ;  /* 0x00013c00ff023a19 */ /* 0x000fe20000011603 */
[----:B-1----:R-:W-:Y:S01]  /*11a00*/  IMAD R9, R17, R10, RZ ;  /* 0x0000000a11097224 */ /* 0x002fe200078e02ff */
[----:B------:R-:W-:Y:S01]  /*11a10*/  SEL R3, R226, RZ, P2 ;  /* 0x000000ffe2037207 */ /* 0x000fe20001000000 */
[----:B------:R-:W-:Y:S01]  /*11a20*/  IMAD.IADD R13, R5, 0x1, R12 ;  /* 0x00000001050d7824 */ /* 0x000fe200078e020c */
[--C-:B-----5:R-:W-:Y:S01]  /*11a30*/  IADD3 R14, P1, P0, R4, R6, R0.reuse ;  /* 0x00000006040e7210 */ /* 0x120fe2000783e000 */
[----:B------:R-:W-:Y:S01]  /*11a40*/  IMAD.IADD R6, R7, 0x1, R9 ;  /* 0x0000000107067824 */ /* 0x000fe200078e0209 */
[----:B------:R-:W-:Y:S01]  /*11a50*/  SHF.R.S32.HI R9, RZ, 0x1f, R0 ;  /* 0x0000001fff097819 */ /* 0x000fe20000011400 */
[----:B------:R-:W-:Y:S02]  /*11a60*/  IMAD.MOV R7, RZ, RZ, -R2 ;  /* 0x000000ffff077224 */ /* 0x000fe400078e0a02 */
[-C--:B------:R-:W-:Y:S01]  /*11a70*/  IMAD R12, R19, R3.reuse, RZ ;  /* 0x00000003130c7224 */ /* 0x080fe200078e02ff */
[----:B------:R-:W-:Y:S01]  /*11a80*/  IADD3.X R13, R13, R6, R9, P1, P0 ;  /* 0x000000060d0d7210 */ /* 0x000fe20000fe0409 */
[----:B------:R-:W-:-:S04]  /*11a90*/  IMAD.WIDE.U32 R4, R18, R3, RZ ;  /* 0x0000000312047225 */ /* 0x000fc800078e00ff */
[----:B------:R-:W-:Y:S01]  /*11aa0*/  IMAD R3, R7, c[0x0][0x4e8], R11 ;  /* 0x00013a0007037a24 */ /* 0x000fe200078e020b */
[----:B------:R-:W-:Y:S01]  /*11ab0*/  IADD3 R4, P1, P0, R2, R14, R4 ;  /* 0x0000000e02047210 */ /* 0x000fe2000783e004 */
[----:B------:R-:W-:Y:S01]  /*11ac0*/  IMAD.IADD R12, R5, 0x1, R12 ;  /* 0x00000001050c7824 */ /* 0x000fe200078e020c */
[----:B------:R-:W-:Y:S01]  /*11ad0*/  SHF.R.S32.HI R5, RZ, 0x1f, R2 ;  /* 0x0000001fff057819 */ /* 0x000fe20000011402 */
[----:B------:R-:W-:Y:S01]  /*11ae0*/  IMAD R2, R21, R3, RZ ;  /* 0x0000000315027224 */ /* 0x000fe200078e02ff */
[----:B------:R-:W-:Y:S01]  /*11af0*/  SHF.R.S32.HI R6, RZ, 0x1f, R3 ;  /* 0x0000001fff067819 */ /* 0x000fe20000011403 */
[----:B------:R-:W-:Y:S01]  /*11b00*/  IMAD.MOV.U32 R7, RZ, RZ, c[0x0][0x4a8] ;  /* 0x00012a00ff077624 */ /* 0x000fe200078e00ff */
[----:B------:R-:W-:Y:S01]  /*11b10*/  IADD3.X R5, R5, R13, R12, P1, P0 ;  /* 0x0000000d05057210 */ /* 0x000fe20000fe040c */
[----:B------:R-:W-:Y:S02]  /*11b20*/  IMAD R12, R15, c[0x0][0x4e8], RZ ;  /* 0x00013a000f0c7a24 */ /* 0x000fe400078e02ff */
[----:B------:R-:W-:-:S02]  /*11b30*/  IMAD R6, R20, R6, R2 ;  /* 0x0000000614067224 */ /* 0x000fc400078e0202 */
[----:B------:R-:W-:Y:S01]  /*11b40*/  IMAD.WIDE.U32 R2, R20, R3, R4 ;  /* 0x0000000314027225 */ /* 0x000fe200078e0004 */
[----:B------:R-:W-:-:S03]  /*11b50*/  SEL R4, R7, c[0x0][0x450], P2 ;  /* 0x0001140007047a07 */ /* 0x000fc60001000000 */
[----:B------:R-:W-:Y:S01]  /*11b60*/  IMAD.MOV.U32 R5, RZ, RZ, c[0x0][0x4ac] ;  /* 0x00012b00ff057624 */ /* 0x000fe200078e00ff */
[----:B------:R-:W-:Y:S01]  /*11b70*/  LEA R4, P0, R2, R4, 0x2 ;  /* 0x0000000402047211 */ /* 0x000fe200078010ff */
[----:B------:R-:W-:-:S03]  /*11b80*/  IMAD.IADD R3, R3, 0x1, R6 ;  /* 0x0000000103037824 */ /* 0x000fc600078e0206 */
[----:B------:R-:W-:Y:S01]  /*11b90*/  SEL R5, R5, c[0x0][0x454], P2 ;  /* 0x0001150005057a07 */ /* 0x000fe20001000000 */
[----:B------:R-:W-:Y:S03]  /*11ba0*/  SHFL.IDX PT, R6, R4, RZ, 0x1c1f ;  /* 0x001c1fff04067589 */ /* 0x000fe600000e0000 */
[----:B------:R-:W-:Y:S01]  /*11bb0*/  LEA.HI.X R2, R2, R5, R3, 0x2, P0 ;  /* 0x0000000502027211 */ /* 0x000fe200000f1403 */
[----:B------:R-:W-:Y:S01]  /*11bc0*/  SHFL.IDX PT, R4, R4, 0x1, 0x1c1f ;  /* 0x003c1f0004047f89 */ /* 0x000fe200000e0000 */
[----:B------:R-:W-:-:S03]  /*11bd0*/  LOP3.LUT P0, RZ, R83, 0x3, RZ, 0xc0, !PT ;  /* 0x0000000353ff7812 */ /* 0x000fc6000780c0ff */
[----:B------:R-:W1:Y:S04]  /*11be0*/  SHFL.IDX PT, R7, R2, RZ, 0x1c1f ;  /* 0x001c1fff02077589 */ /* 0x000e6800000e0000 */
[----:B------:R3:W2:Y:S02]  /*11bf0*/  SHFL.IDX PT, R5, R2, 0x1, 0x1c1f ;  /* 0x003c1f0002057f89 */ /* 0x0006a400000e0000 */
[----:B---3--:R-:W-:-:S05]  /*11c00*/  IMAD.IADD R2, R86, 0x1, R210 ;  /* 0x0000000156027824 */ /* 0x008fca00078e02d2 */
[C---:B------:R-:W-:Y:S02]  /*11c10*/  IADD3 R3, R2.reuse, 0x8, RZ ;  /* 0x0000000802037810 */ /* 0x040fe40007ffe0ff */
[-C--:B------:R-:W-:Y:S02]  /*11c20*/  ISETP.GE.OR P1, PT, R2, R12.reuse, P0 ;  /* 0x0000000c0200720c */ /* 0x080fe40000726670 */
[----:B------:R-:W-:-:S11]  /*11c30*/  ISETP.GE.OR P0, PT, R3, R12, P0 ;  /* 0x0000000c0300720c */ /* 0x000fd60000706670 */
[----:B-1----:R1:W-:Y:S01]  /*11c40*/  @!P1 ST.E [R6.64], R23 ;  /* 0x0000001706009985 */ /* 0x0023e2000c101908 */
[----:B------:R-:W-:-:S03]  /*11c50*/  ISETP.GE.AND P1, PT, R3, R12, PT ;  /* 0x0000000c0300720c */ /* 0x000fc60003f26270 */
[----:B--2---:R1:W-:Y:S01]  /*11c60*/  @!P0 ST.E [R4.64], R22 ;  /* 0x0000001604008985 */ /* 0x0043e2000c101908 */
[----:B------:R-:W-:Y:S02]  /*11c70*/  ISETP.GE.AND P0, PT, R2, R12, PT ;  /* 0x0000000c0200720c */ /* 0x000fe40003f06270 */
[----:B------:R-:W-:Y:S01]  /*11c80*/  P2R R13, PR, RZ, 0x2 ;  /* 0x00000002ff0d7803 */ /* 0x000fe20000000000 */
[----:B------:R-:W-:Y:S05]  /*11c90*/  @P2 BRA `(.L_x_566) ;  /* 0x0000087000002947 */ /* 0x000fea0003800000 */
[----:B-1----:R-:W-:Y:S01]  /*11ca0*/  IMAD R4, R9, c[0x0][0x3a0], RZ ;  /* 0x0000e80009047a24 */ /* 0x002fe200078e02ff */
[----:B------:R-:W-:Y:S01]  /*11cb0*/  SHF.R.S32.HI R5, RZ, 0x1f, R8 ;  /* 0x0000001fff057819 */ /* 0x000fe20000011408 */
[C---:B------:R-:W-:Y:S01]  /*11cc0*/  IMAD.WIDE.U32 R2, R0.reuse, c[0x0][0x3a0], RZ ;  /* 0x0000e80000027a25 */ /* 0x040fe200078e00ff */
[----:B------:R1:W2:Y:S03]  /*11cd0*/  LDS.128 R24, [R179+0x80] ;  /* 0x00008000b3187984 */ /* 0x0002a60000000c00 */
[----:B------:R-:W-:Y:S01]  /*11ce0*/  IMAD R0, R0, c[0x0][0x3a4], R4 ;  /* 0x0000e90000007a24 */ /* 0x000fe200078e0204 */
[----:B------:R-:W-:Y:S01]  /*11cf0*/  IADD3 R4, R196, R210, RZ ;  /* 0x000000d2c4047210 */ /* 0x000fe20007ffe0ff */
[----:B------:R1:W3:Y:S01]  /*11d00*/  LDS.128 R36, [R179+0x1080] ;  /* 0x00108000b3247984 */ /* 0x0002e20000000c00 */
[----:B------:R-:W-:-:S02]  /*11d10*/  IMAD R5, R5, c[0x0][0x3f0], RZ ;  /* 0x0000fc0005057a24 */ /* 0x000fc400078e02ff */
[----:B------:R-:W-:Y:S01]  /*11d20*/  IADD3 R3, R3, R0, RZ ;  /* 0x0000000003037210 */ /* 0x000fe20007ffe0ff */
[----:B------:R-:W-:Y:S01]  /*11d30*/  @P3 IMAD.HI.U32 R6, R4, c[0x0][0x4ec], RZ ;  /* 0x00013b0004063a27 */ /* 0x000fe200078e00ff */
[----:B------:R1:W4:Y:S01]  /*11d40*/  LDS.128 R48, [R179+0x2080] ;  /* 0x00208000b3307984 */ /* 0x0003220000000c00 */
[----:B------:R-:W-:Y:S02]  /*11d50*/  MOV R0, R4 ;  /* 0x0000000400007202 */ /* 0x000fe40000000f00 */
[C---:B------:R-:W-:Y:S01]  /*11d60*/  IMAD.WIDE.U32 R2, R10.reuse, c[0x0][0x3e8], R2 ;  /* 0x0000fa000a027a25 */ /* 0x040fe200078e0002 */
[----:B------:R1:W1:Y:S01]  /*11d70*/  LDS.128 R56, [R179+0x3080] ;  /* 0x00308000b3387984 */ /* 0x0002620000000c00 */
[----:B------:R-:W-:Y:S02]  /*11d80*/  @P3 SHF.R.U32.HI R0, RZ, c[0x0][0x4f0], R6 ;  /* 0x00013c00ff003a19 */ /* 0x000fe40000011606 */
[----:B------:R-:W-:Y:S01]  /*11d90*/  IMAD R3, R10, c[0x0][0x3ec], R3 ;  /* 0x0000fb000a037a24 */ /* 0x000fe200078e0203 */
[----:B------:R1:W1:Y:S01]  /*11da0*/  LDS.128 R20, [R179+0x4080] ;  /* 0x00408000b3147984 */ /* 0x0002620000000c00 */
[C---:B------:R-:W-:Y:S01]  /*11db0*/  IMAD R7, R8.reuse, c[0x0][0x3f4], R5 ;  /* 0x0000fd0008077a24 */ /* 0x040fe200078e0205 */
[----:B------:R-:W-:Y:S01]  /*11dc0*/  SHF.R.S32.HI R6, RZ, 0x1f, R0 ;  /* 0x0000001fff067819 */ /* 0x000fe20000011400 */
[----:B------:R-:W-:Y:S01]  /*11dd0*/  IMAD.WIDE.U32 R2, R8, c[0x0][0x3f0], R2 ;  /* 0x0000fc0008027a25 */ /* 0x000fe200078e0002 */
[----:B------:R1:W1:Y:S01]  /*11de0*/  LDS.128 R32, [R179+0x5080] ;  /* 0x00508000b3207984 */ /* 0x0002620000000c00 */
[----:B------:R-:W-:-:S02]  /*11df0*/  IADD3 R5, -R0, RZ, RZ ;  /* 0x000000ff00057210 */ /* 0x000fc40007ffe1ff */
[----:B------:R-:W-:Y:S01]  /*11e00*/  IMAD R6, R6, c[0x0][0x3e0], RZ ;  /* 0x0000f80006067a24 */ /* 0x000fe200078e02ff */
[----:B------:R1:W1:Y:S01]  /*11e10*/  LDS.128 R44, [R179+0x6080] ;  /* 0x00608000b32c7984 */ /* 0x0002620000000c00 */
[----:B------:R-:W-:Y:S01]  /*11e20*/  IADD3 R3, R3, R7, RZ ;  /* 0x0000000703037210 */ /* 0x000fe20007ffe0ff */
[----:B------:R-:W-:Y:S02]  /*11e30*/  IMAD R4, R5, c[0x0][0x4e8], R4 ;  /* 0x00013a0005047a24 */ /* 0x000fe400078e0204 */
[----:B------:R1:W1:Y:S01]  /*11e40*/  LDS.128 R52, [R179+0x7080] ;  /* 0x00708000b3347984 */ /* 0x0002620000000c00 */
[C---:B------:R-:W-:Y:S02]  /*11e50*/  IMAD R5, R0.reuse, c[0x0][0x3e4], R6 ;  /* 0x0000f90000057a24 */ /* 0x040fe400078e0206 */
[----:B------:R-:W-:Y:S01]  /*11e60*/  IMAD.WIDE.U32 R2, R0, c[0x0][0x3e0], R2 ;  /* 0x0000f80000027a25 */ /* 0x000fe200078e0002 */
[----:B------:R1:W1:Y:S01]  /*11e70*/  LDS.128 R16, [R179+0x8080] ;  /* 0x00808000b3107984 */ /* 0x0002620000000c00 */
[----:B------:R-:W-:-:S03]  /*11e80*/  SHF.R.S32.HI R0, RZ, 0x1f, R4 ;  /* 0x0000001fff007819 */ /* 0x000fc60000011404 */
[----:B------:R1:W1:Y:S01]  /*11e90*/  LDS.128 R28, [R179+0x9080] ;  /* 0x00908000b31c7984 */ /* 0x0002620000000c00 */
[----:B------:R-:W-:Y:S01]  /*11ea0*/  IADD3 R3, R3, R5, RZ ;  /* 0x0000000503037210 */ /* 0x000fe20007ffe0ff */
[----:B------:R-:W-:Y:S02]  /*11eb0*/  IMAD R0, R0, c[0x0][0x3d8], RZ ;  /* 0x0000f60000007a24 */ /* 0x000fe400078e02ff */
[----:B------:R1:W1:Y:S02]  /*11ec0*/  LDS.128 R40, [R179+0xa080] ;  /* 0x00a08000b3287984 */ /* 0x0002640000000c00 */
[C---:B------:R-:W-:Y:S02]  /*11ed0*/  IMAD.WIDE.U32 R2, R4.reuse, c[0x0][0x3d8], R2 ;  /* 0x0000f60004027a25 */ /* 0x040fe400078e0002 */
[----:B------:R1:W1:Y:S02]  /*11ee0*/  LDS.128 R60, [R179+0xb080] ;  /* 0x00b08000b33c7984 */ /* 0x0002640000000c00 */
[----:B------:R-:W-:Y:S01]  /*11ef0*/  IMAD R0, R4, c[0x0][0x3dc], R0 ;  /* 0x0000f70004007a24 */ /* 0x000fe200078e0200 */
[----:B------:R-:W-:-:S04]  /*11f00*/  LEA R11, P0, R2, c[0x0][0x380], 0x1 ;  /* 0x0000e000020b7a11 */ /* 0x000fc800078008ff */
[----:B------:R-:W-:-:S04]  /*11f10*/  IADD3 R0, R3, R0, RZ ;  /* 0x0000000003007210 */ /* 0x000fc80007ffe0ff */
[----:B------:R-:W-:Y:S01]  /*11f20*/  LEA.HI.X R9, R2, c[0x0][0x384], R0, 0x1, P0 ;  /* 0x0000e10002097a11 */ /* 0x000fe200000f0c00 */
[----:B------:R-:W-:Y:S05]  /*11f30*/  BRA.DIV ~URZ, `(.L_x_567) ;  /* 0x000055527f007947 */ /* 0x000fea000b800000 */
[----:B--234-:R2:W3:Y:S02]  /*11f40*/  SHFL.IDX PT, R8, R9, RZ, 0x181f ;  /* 0x00181fff09087589 */ /* 0x01c4e400000e0000 */
.L_x_661:
[----:B------:R-:W-:Y:S05]  /*11f50*/  BRA.DIV ~URZ, `(.L_x_568) ;  /* 0x000055a27f007947 */ /* 0x000fea000b800000 */
[----:B------:R4:W2:Y:S02]  /*11f60*/  SHFL.IDX PT, R0, R11, RZ, 0x181f ;  /* 0x00181fff0b007589 */ /* 0x0008a400000e0000 */
.L_x_662:
[----:B------:R-:W-:Y:S01]  /*11f70*/  IADD3 R10, R216, R210, RZ ;  /* 0x000000d2d80a7210 */ /* 0x000fe20007ffe0ff */
        /* <DEDUP_REMOVED lines=10> */
[CC--:B------:R-:W-:Y:S02]  /*12020*/  @!P1 LEA R4, P4, R191.reuse, R0.reuse, 0x1 ;  /* 0x00000000bf049211 */ /* 0x0c0fe400078808ff */
[----:B------:R-:W-:Y:S02]  /*12030*/  @!P0 LEA R2, P3, R192, R0, 0x1 ;  /* 0x00000000c0028211 */ /* 0x000fe400078608ff */
[-C--:B---3--:R-:W-:Y:S02]  /*12040*/  @!P2 LEA.HI.X R7, R182, R8.reuse, R15, 0x1, P5 ;  /* 0x00000008b607a211 */ /* 0x088fe400028f0c0f */
[-C--:B------:R-:W-:Y:S02]  /*12050*/  @!P1 LEA.HI.X R5, R191, R8.reuse, R14, 0x1, P4 ;  /* 0x00000008bf059211 */ /* 0x080fe400020f0c0e */
[----:B------:R-:W-:Y:S01]  /*12060*/  @!P0 LEA.HI.X R3, R192, R8, R13, 0x1, P3 ;  /* 0x00000008c0038211 */ /* 0x000fe200018f0c0d */
[----:B------:R2:W-:Y:S04]  /*12070*/  @!P2 ST.E.128 [R6.64], R24 ;  /* 0x000000180600a985 */ /* 0x0005e8000c101d08 */
[----:B-1----:R2:W-:Y:S04]  /*12080*/  @!P1 ST.E.128 [R4.64], R20 ;  /* 0x0000001404009985 */ /* 0x0025e8000c101d08 */
[----:B------:R2:W-:Y:S02]  /*12090*/  @!P0 ST.E.128 [R2.64], R16 ;  /* 0x0000001002008985 */ /* 0x0005e4000c101d08 */
.L_x_570:
[----:B------:R-:W-:Y:S05]  /*120a0*/  BSYNC B0 ;  /* 0x0000000000007941 */ /* 0x000fea0003800000 */
.L_x_569:
[----:B------:R-:W-:Y:S05]  /*120b0*/  BRA.DIV ~URZ, `(.L_x_571) ;  /* 0x000054b27f007947 */ /* 0x000fea000b800000 */
[----:B---3--:R3:W4:Y:S04]  /*120c0*/  SHFL.IDX PT, R8, R9, 0x1, 0x181f ;  /* 0x00381f0009087f89 */ /* 0x00872800000e0000 */
[----:B--2---:R3:W2:Y:S02]  /*120d0*/  SHFL.IDX PT, R0, R11, 0x1, 0x181f ;  /* 0x00381f000b007f89 */ /* 0x0046a400000e0000 */
.L_x_663:
        /* <DEDUP_REMOVED lines=13> */
[-C--:B----4-:R-:W-:Y:S02]  /*121b0*/  @!P2 LEA.HI.X R7, R182, R8.reuse, R15, 0x1, P5 ;  /* 0x00000008b607a211 */ /* 0x090fe400028f0c0f */
[-C--:B------:R-:W-:Y:S02]  /*121c0*/  @!P1 LEA.HI.X R5, R191, R8.reuse, R14, 0x1, P4 ;  /* 0x00000008bf059211 */ /* 0x080fe400020f0c0e */
[----:B------:R-:W-:Y:S01]  /*121d0*/  @!P0 LEA.HI.X R3, R192, R8, R13, 0x1, P3 ;  /* 0x00000008c0038211 */ /* 0x000fe200018f0c0d */
[----:B------:R2:W-:Y:S04]  /*121e0*/  @!P2 ST.E.128 [R6.64], R36 ;  /* 0x000000240600a985 */ /* 0x0005e8000c101d08 */
[----:B-1----:R2:W-:Y:S04]  /*121f0*/  @!P1 ST.E.128 [R4.64], R32 ;  /* 0x0000002004009985 */ /* 0x0025e8000c101d08 */
[----:B------:R2:W-:Y:S02]  /*12200*/  @!P0 ST.E.128 [R2.64], R28 ;  /* 0x0000001c02008985 */ /* 0x0005e4000c101d08 */
.L_x_573:
[----:B------:R-:W-:Y:S05]  /*12210*/  BSYNC B0 ;  /* 0x0000000000007941 */ /* 0x000fea0003800000 */
.L_x_572:
[----:B------:R-:W-:Y:S05]  /*12220*/  BRA.DIV ~URZ, `(.L_x_574) ;  /* 0x000054127f007947 */ /* 0x000fea000b800000 */
[----:B----4-:R4:W3:Y:S02]  /*12230*/  SHFL.IDX PT, R8, R9, 0x2, 0x181f ;  /* 0x00581f0009087f89 */ /* 0x0108e400000e0000 */
.L_x_664:
[----:B------:R-:W-:Y:S05]  /*12240*/  BRA.DIV ~URZ, `(.L_x_575) ;  /* 0x000054627f007947 */ /* 0x000fea000b800000 */
[----:B--2---:R2:W4:Y:S02]  /*12250*/  SHFL.IDX PT, R0, R11, 0x2, 0x181f ;  /* 0x00581f000b007f89 */ /* 0x00452400000e0000 */
.L_x_665:
        /* <DEDUP_REMOVED lines=19> */
.L_x_577:
[----:B------:R-:W-:Y:S05]  /*12390*/  BSYNC B0 ;  /* 0x0000000000007941 */ /* 0x000fea0003800000 */
.L_x_576:
[----:B------:R-:W-:Y:S05]  /*123a0*/  BRA.DIV ~URZ, `(.L_x_578) ;  /* 0x000053727f007947 */ /* 0x000fea000b800000 */
[----:B---3--:R3:W2:Y:S04]  /*123b0*/  SHFL.IDX PT, R6, R9, 0x3, 0x181f ;  /* 0x00781f0009067f89 */ /* 0x0086a800000e0000 */
[----:B----4-:R3:W4:Y:S02]  /*123c0*/  SHFL.IDX PT, R0, R11, 0x3, 0x181f ;  /* 0x00781f000b007f89 */ /* 0x01072400000e0000 */
.L_x_666:
[----:B------:R-:W-:-:S04]  /*123d0*/  IADD3 R2, R10, 0x60, RZ ;  /* 0x000000600a027810 */ /* 0x000fc80007ffe0ff */
[----:B------:R-:W-:-:S13]  /*123e0*/  ISETP.GE.AND P0, PT, R2, R12, PT ;  /* 0x0000000c0200720c */ /* 0x000fda0003f06270 */
[----:B------:R-:W-:Y:S05]  /*123f0*/  @P0 BRA `(.L_x_579) ;  /* 0x0000205000000947 */ /* 0x000fea0003800000 */
[----:B------:R-:W-:Y:S02]  /*12400*/  ISETP.GE.AND P1, PT, R182, c[0x0][0x3c8], PT ;  /* 0x0000f200b6007a0c */ /* 0x000fe40003f26270 */
[----:B------:R-:W-:Y:S02]  /*12410*/  ISETP.GE.AND P0, PT, R191, c[0x0][0x3c8], PT ;  /* 0x0000f200bf007a0c */ /* 0x000fe40003f06270 */
[----:B------:R-:W-:Y:S02]  /*12420*/  SHF.R.S32.HI R8, RZ, 0x1f, R182 ;  /* 0x0000001fff087819 */ /* 0x000fe400000114b6 */
[----:B------:R-:W-:-:S07]  /*12430*/  SHF.R.S32.HI R7, RZ, 0x1f, R191 ;  /* 0x0000001fff077819 */ /* 0x000fce00000114bf */
[CC--:B----4-:R-:W-:Y:S02]  /*12440*/  @!P1 LEA R4, P3, R182.reuse, R0.reuse, 0x1 ;  /* 0x00000000b6049211 */ /* 0x0d0fe400078608ff */
[C---:B------:R-:W-:Y:S02]  /*12450*/  @!P0 LEA R2, P2, R191.reuse, R0, 0x1 ;  /* 0x00000000bf028211 */ /* 0x040fe400078408ff */
        /* <DEDUP_REMOVED lines=11> */
.L_x_566:
        /* <DEDUP_REMOVED lines=32> */
.L_x_667:
[----:B------:R-:W-:Y:S05]  /*12710*/  BRA.DIV ~URZ, `(.L_x_581) ;  /* 0x000051427f007947 */ /* 0x000fea000b800000 */
[----:B------:R3:W4:Y:S02]  /*12720*/  SHFL.IDX PT, R0, R12, RZ, 0x1c1f ;  /* 0x001c1fff0c007589 */ /* 0x00072400000e0000 */
.L_x_668:
[----:B------:R-:W-:Y:S01]  /*12730*/  BSSY B0, `(.L_x_582) ;  /* 0x000007c000007945 */ /* 0x000fe20003800000 */
[----:B------:R-:W-:Y:S05]  /*12740*/  @P0 BRA `(.L_x_583) ;  /* 0x000007a000000947 */ /* 0x000fea0003800000 */
[C---:B------:R-:W-:Y:S02]  /*12750*/  IADD3 R8, R198.reuse, 0x8, RZ ;  /* 0x00000008c6087810 */ /* 0x040fe40007ffe0ff */
[----:B------:R-:W-:Y:S02]  /*12760*/  ISETP.GE.AND P1, PT, R198, c[0x0][0x3c8], PT ;  /* 0x0000f200c6007a0c */ /* 0x000fe40003f26270 */
[----:B------:R-:W-:Y:S02]  /*12770*/  ISETP.GE.AND P0, PT, R8, c[0x0][0x3c8], PT ;  /* 0x0000f20008007a0c */ /* 0x000fe40003f06270 */
[----:B------:R-:W-:Y:S02]  /*12780*/  ISETP.GE.AND P3, PT, R252, c[0x0][0x3c8], PT ;  /* 0x0000f200fc007a0c */ /* 0x000fe40003f66270 */
[----:B------:R-:W-:-:S02]  /*12790*/  IADD3 R9, R198, 0x8, RZ ;  /* 0x00000008c6097810 */ /* 0x000fc40007ffe0ff */
[----:B------:R-:W-:Y:S02]  /*127a0*/  SHF.R.S32.HI R10, RZ, 0x1f, R198 ;  /* 0x0000001fff0a7819 */ /* 0x000fe400000114c6 */
[----:B------:R-:W-:Y:S02]  /*127b0*/  ISETP.GE.AND P4, PT, R251, c[0x0][0x3c8], PT ;  /* 0x0000f200fb007a0c */ /* 0x000fe40003f86270 */
[----:B------:R-:W-:Y:S02]  /*127c0*/  SHF.R.S32.HI R9, RZ, 0x1f, R9 ;  /* 0x0000001fff097819 */ /* 0x000fe40000011409 */
[-C--:B----4-:R-:W-:Y:S02]  /*127d0*/  @!P1 LEA R2, P5, R198, R0.reuse, 0x2 ;  /* 0x00000000c6029211 */ /* 0x090fe400078a10ff */
[----:B------:R-:W-:Y:S02]  /*127e0*/  @!P0 LEA R6, P2, R8, R0, 0x2 ;  /* 0x0000000008068211 */ /* 0x000fe400078410ff */
[----:B--2---:R-:W-:-:S02]  /*127f0*/  @!P1 LEA.HI.X R3, R198, R4, R10, 0x2, P5 ;  /* 0x00000004c6039211 */ /* 0x004fc400028f140a */
[----:B------:R-:W-:Y:S02]  /*12800*/  @!P0 LEA.HI.X R7, R8, R4, R9, 0x2, P2 ;  /* 0x0000000408078211 */ /* 0x000fe400010f1409 */
[----:B------:R-:W-:Y:S01]  /*12810*/  ISETP.GE.AND P2, PT, R250, c[0x0][0x3c8], PT ;  /* 0x0000f200fa007a0c */ /* 0x000fe20003f46270 */
[----:B------:R2:W-:Y:S01]  /*12820*/  @!P1 ST.E.64 [R2.64], R128 ;  /* 0x0000008002009985 */ /* 0x0005e2000c101b08 */
[----:B------:R-:W-:Y:S02]  /*12830*/  SHF.R.S32.HI R9, RZ, 0x1f, R252 ;  /* 0x0000001fff097819 */ /* 0x000fe400000114fc */
[----:B------:R-:W-:Y:S01]  /*12840*/  ISETP.GE.AND P1, PT, R249, c[0x0][0x3c8], PT ;  /* 0x0000f200f9007a0c */ /* 0x000fe20003f26270 */
[----:B------:R4:W-:Y:S01]  /*12850*/  @!P0 ST.E.64 [R6.64], R28 ;  /* 0x0000001c06008985 */ /* 0x0009e2000c101b08 */
[----:B------:R-:W-:Y:S02]  /*12860*/  SHF.R.S32.HI R8, RZ, 0x1f, R251 ;  /* 0x0000001fff087819 */ /* 0x000fe400000114fb */
[----:B------:R-:W-:-:S02]  /*12870*/  SHF.R.S32.HI R11, RZ, 0x1f, R242 ;  /* 0x0000001fff0b7819 */ /* 0x000fc400000114f2 */
[----:B------:R-:W-:Y:S02]  /*12880*/  SHF.R.S32.HI R10, RZ, 0x1f, R241 ;  /* 0x0000001fff0a7819 */ /* 0x000fe400000114f1 */
[----:B------:R-:W-:Y:S02]  /*12890*/  ISETP.GE.AND P6, PT, R236, c[0x0][0x3c8], PT ;  /* 0x0000f200ec007a0c */ /* 0x000fe40003fc6270 */
[----:B------:R-:W-:Y:S02]  /*128a0*/  SHF.R.S32.HI R14, RZ, 0x1f, R234 ;  /* 0x0000001fff0e7819 */ /* 0x000fe400000114ea */
[----:B------:R-:W-:Y:S02]  /*128b0*/  SHF.R.S32.HI R16, RZ, 0x1f, R233 ;  /* 0x0000001fff107819 */ /* 0x000fe400000114e9 */
        /* <DEDUP_REMOVED lines=44> */
[----:B------:R-:W-:-:S05]  /*12b80*/  @!P4 LEA.HI.X R7, R243, R4, R8, 0x2, P0 ;  /* 0x00000004f307c211 */ /* 0x000fca00000f1408 */
[C---:B------:R-:W-:Y:S01]  /*12b90*/  @!P1 LEA R8, P0, R241.reuse, R0, 0x2 ;  /* 0x00000000f1089211 */ /* 0x040fe200078010ff */
[----:B------:R2:W-:Y:S01]  /*12ba0*/  @!P3 ST.E.64 [R2.64], R44 ;  /* 0x0000002c0200b985 */ /* 0x0005e2000c101b08 */
[----:B------:R-:W-:Y:S02]  /*12bb0*/  ISETP.GE.AND P3, PT, R240, c[0x0][0x3c8], PT ;  /* 0x0000f200f0007a0c */ /* 0x000fe40003f66270 */
[----:B------:R-:W-:Y:S01]  /*12bc0*/  @!P1 LEA.HI.X R9, R241, R4, R10, 0x2, P0 ;  /* 0x00000004f1099211 */ /* 0x000fe200000f140a */
[----:B------:R4:W-:Y:S01]  /*12bd0*/  @!P4 ST.E.64 [R6.64], R48 ;  /* 0x000000300600c985 */ /* 0x0009e2000c101b08 */
[----:B------:R-:W-:Y:S02]  /*12be0*/  ISETP.GE.AND P4, PT, R239, c[0x0][0x3c8], PT ;  /* 0x0000f200ef007a0c */ /* 0x000fe40003f86270 */
[----:B------:R-:W-:Y:S02]  /*12bf0*/  SHF.R.S32.HI R10, RZ, 0x1f, R239 ;  /* 0x0000001fff0a7819 */ /* 0x000fe400000114ef */
[----:B--2---:R-:W-:-:S04]  /*12c00*/  @!P2 LEA R2, P5, R242, R0, 0x2 ;  /* 0x00000000f202a211 */ /* 0x004fc800078a10ff */
[----:B------:R-:W-:Y:S02]  /*12c10*/  @!P2 LEA.HI.X R3, R242, R4, R11, 0x2, P5 ;  /* 0x00000004f203a211 */ /* 0x000fe400028f140b */
[----:B----4-:R-:W-:Y:S02]  /*12c20*/  @!P3 LEA R6, P5, R240, R0, 0x2 ;  /* 0x00000000f006b211 */ /* 0x010fe400078a10ff */
[----:B------:R-:W-:Y:S01]  /*12c30*/  SHF.R.S32.HI R11, RZ, 0x1f, R240 ;  /* 0x0000001fff0b7819 */ /* 0x000fe200000114f0 */
[----:B------:R2:W-:Y:S01]  /*12c40*/  @!P2 ST.E.64 [R2.64], R52 ;  /* 0x000000340200a985 */ /* 0x0005e2000c101b08 */
[----:B------:R-:W-:Y:S02]  /*12c50*/  ISETP.GE.AND P2, PT, R238, c[0x0][0x3c8], PT ;  /* 0x0000f200ee007a0c */ /* 0x000fe40003f46270 */
[----:B------:R-:W-:Y:S01]  /*12c60*/  @!P3 LEA.HI.X R7, R240, R4, R11, 0x2, P5 ;  /* 0x00000004f007b211 */ /* 0x000fe200028f140b */
[----:B------:R4:W-:Y:S01]  /*12c70*/  @!P1 ST.E.64 [R8.64], R56 ;  /* 0x0000003808009985 */ /* 0x0009e2000c101b08 */
[----:B------:R-:W-:-:S02]  /*12c80*/  ISETP.GE.AND P1, PT, R237, c[0x0][0x3c8], PT ;  /* 0x0000f200ed007a0c */ /* 0x000fc40003f26270 */
[----:B------:R-:W-:Y:S01]  /*12c90*/  ISETP.GE.AND P5, PT, R235, c[0x0][0x3c8], PT ;  /* 0x0000f200eb007a0c */ /* 0x000fe20003fa6270 */
[----:B------:R5:W-:Y:S01]  /*12ca0*/  @!P3 ST.E.64 [R6.64], R60 ;  /* 0x0000003c0600b985 */ /* 0x000be2000c101b08 */
[----:B------:R-:W-:Y:S02]  /*12cb0*/  SHF.R.S32.HI R11, RZ, 0x1f, R237 ;  /* 0x0000001fff0b7819 */ /* 0x000fe400000114ed */
[----:B--2---:R-:W-:-:S04]  /*12cc0*/  @!P4 LEA R2, P0, R239, R0, 0x2 ;  /* 0x00000000ef02c211 */ /* 0x004fc800078010ff */
[----:B------:R-:W-:Y:S02]  /*12cd0*/  @!P4 LEA.HI.X R3, R239, R4, R10, 0x2, P0 ;  /* 0x00000004ef03c211 */ /* 0x000fe400000f140a */
[----:B----4-:R-:W-:Y:S02]  /*12ce0*/  @!P2 LEA R8, P0, R238, R0, 0x2 ;  /* 0x00000000ee08a211 */ /* 0x010fe400078010ff */
[----:B------:R-:W-:Y:S01]  /*12cf0*/  SHF.R.S32.HI R10, RZ, 0x1f, R238 ;  /* 0x0000001fff0a7819 */ /* 0x000fe200000114ee */
[----:B------:R2:W-:Y:S01]  /*12d00*/  @!P4 ST.E.64 [R2.64], R64 ;  /* 0x000000400200c985 */ /* 0x0005e2000c101b08 */
[----:B------:R-:W-:Y:S02]  /*12d10*/  ISETP.GE.AND P4, PT, R234, c[0x0][0x3c8], PT ;  /* 0x0000f200ea007a0c */ /* 0x000fe40003f86270 */
[----:B------:R-:W-:Y:S02]  /*12d20*/  @!P2 LEA.HI.X R9, R238, R4, R10, 0x2, P0 ;  /* 0x00000004ee09a211 */ /* 0x000fe400000f140a */
[----:B-----5:R-:W-:-:S02]  /*12d30*/  @!P6 LEA R6, P0, R236, R0, 0x2 ;  /* 0x00000000ec06e211 */ /* 0x020fc400078010ff */
[----:B------:R-:W-:Y:S01]  /*12d40*/  SHF.R.S32.HI R10, RZ, 0x1f, R236 ;  /* 0x0000001fff0a7819 */ /* 0x000fe200000114ec */
[----:B------:R-:W-:Y:S01]  /*12d50*/  @!P2 ST.E.64 [R8.64], R116 ;  /* 0x000000740800a985 */ /* 0x000fe2000c101b08 */
[----:B------:R-:W-:Y:S02]  /*12d60*/  ISETP.GE.AND P2, PT, R233, c[0x0][0x3c8], PT ;  /* 0x0000f200e9007a0c */ /* 0x000fe40003f46270 */
[----:B------:R-:W-:Y:S02]  /*12d70*/  @!P6 LEA.HI.X R7, R236, R4, R10, 0x2, P0 ;  /* 0x00000004ec07e211 */ /* 0x000fe400000f140a */
[----:B------:R-:W-:Y:S02]  /*12d80*/  ISETP.GE.AND P0, PT, R231, c[0x0][0x3c8], PT ;  /* 0x0000f200e7007a0c */ /* 0x000fe40003f06270 */
[----:B------:R-:W-:Y:S02]  /*12d90*/  SHF.R.S32.HI R10, RZ, 0x1f, R235 ;  /* 0x0000001fff0a7819 */ /* 0x000fe400000114eb */
[----:B--2---:R-:W-:-:S04]  /*12da0*/  @!P1 LEA R2, P3, R237, R0, 0x2 ;  /* 0x00000000ed029211 */ /* 0x004fc800078610ff */
[----:B------:R-:W-:-:S05]  /*12db0*/  @!P1 LEA.HI.X R3, R237, R4, R11, 0x2, P3 ;  /* 0x00000004ed039211 */ /* 0x000fca00018f140b */
[----:B------:R2:W-:Y:S01]  /*12dc0*/  @!P1 ST.E.64 [R2.64], R68 ;  /* 0x0000004402009985 */ /* 0x0005e2000c101b08 */
[----:B------:R-:W-:-:S03]  /*12dd0*/  ISETP.GE.AND P1, PT, R232, c[0x0][0x3c8], PT ;  /* 0x0000f200e8007a0c */ /* 0x000fc60003f26270 */
[----:B------:R4:W-:Y:S01]  /*12de0*/  @!P6 ST.E.64 [R6.64], R72 ;  /* 0x000000480600e985 */ /* 0x0009e2000c101b08 */
[----:B--2---:R-:W-:-:S04]  /*12df0*/  @!P5 LEA R2, P3, R235, R0, 0x2 ;  /* 0x00000000eb02d211 */ /* 0x004fc800078610ff */
[----:B------:R-:W-:Y:S02]  /*12e00*/  @!P5 LEA.HI.X R3, R235, R4, R10, 0x2, P3 ;  /* 0x00000004eb03d211 */ /* 0x000fe400018f140a */
[CC--:B------:R-:W-:Y:S02]  /*12e10*/  @!P4 LEA R10, P6, R234.reuse, R0.reuse, 0x2 ;  /* 0x00000000ea0ac211 */ /* 0x0c0fe400078c10ff */
[C---:B------:R-:W-:Y:S01]  /*12e20*/  @!P2 LEA R8, P3, R233.reuse, R0, 0x2 ;  /* 0x00000000e908a211 */ /* 0x040fe200078610ff */
[----:B------:R2:W-:Y:S01]  /*12e30*/  @!P5 ST.E.64 [R2.64], R76 ;  /* 0x0000004c0200d985 */ /* 0x0005e2000c101b08 */
[----:B------:R-:W-:Y:S02]  /*12e40*/  @!P4 LEA.HI.X R11, R234, R4, R14, 0x2, P6 ;  /* 0x00000004ea0bc211 */ /* 0x000fe400030f140e */
[----:B----4-:R-:W-:Y:S02]  /*12e50*/  @!P1 LEA R6, P5, R232, R0, 0x2 ;  /* 0x00000000e8069211 */ /* 0x010fe400078a10ff */
[----:B------:R-:W-:Y:S01]  /*12e60*/  @!P2 LEA.HI.X R9, R233, R4, R16, 0x2, P3 ;  /* 0x00000004e909a211 */ /* 0x000fe200018f1410 */
[----:B------:R4:W-:Y:S01]  /*12e70*/  @!P4 ST.E.64 [R10.64], R124 ;  /* 0x0000007c0a00c985 */ /* 0x0009e2000c101b08 */
[----:B------:R-:W-:-:S02]  /*12e80*/  SHF.R.S32.HI R14, RZ, 0x1f, R231 ;  /* 0x0000001fff0e7819 */ /* 0x000fc400000114e7 */
[----:B------:R-:W-:Y:S01]  /*12e90*/  @!P1 LEA.HI.X R7, R232, R4, R15, 0x2, P5 ;  /* 0x00000004e8079211 */ /* 0x000fe200028f140f */
[----:B------:R4:W-:Y:S04]  /*12ea0*/  @!P2 ST.E.64 [R8.64], R120 ;  /* 0x000000780800a985 */ /* 0x0009e8000c101b08 */
[----:B------:R4:W-:Y:S01]  /*12eb0*/  @!P1 ST.E.64 [R6.64], R80 ;  /* 0x0000005006009985 */ /* 0x0009e2000c101b08 */
[----:B--2---:R-:W-:-:S04]  /*12ec0*/  @!P0 LEA R2, P3, R231, R0, 0x2 ;  /* 0x00000000e7028211 */ /* 0x004fc800078610ff */
[----:B------:R-:W-:-:S05]  /*12ed0*/  @!P0 LEA.HI.X R3, R231, R4, R14, 0x2, P3 ;  /* 0x00000004e7038211 */ /* 0x000fca00018f140e */
[----:B------:R4:W-:Y:S04]  /*12ee0*/  @!P0 ST.E.64 [R2.64], R24 ;  /* 0x0000001802008985 */ /* 0x0009e8000c101b08 */
.L_x_583:
[----:B------:R-:W-:Y:S05]  /*12ef0*/  BSYNC B0 ;  /* 0x0000000000007941 */ /* 0x000fea0003800000 */
.L_x_582:
[----:B------:R-:W-:Y:S05]  /*12f00*/  BRA.DIV ~URZ, `(.L_x_584) ;  /* 0x000049c27f007947 */ /* 0x000fea000b800000 */
[----:B--2---:R2:W1:Y:S04]  /*12f10*/  SHFL.IDX PT, R4, R5, 0x1, 0x1c1f ;  /* 0x003c1f0005047f89 */ /* 0x00446800000e0000 */
[----:B----4-:R2:W4:Y:S02]  /*12f20*/  SHFL.IDX PT, R0, R12, 0x1, 0x1c1f ;  /* 0x003c1f000c007f89 */ /* 0x01052400000e0000 */
.L_x_669:
[----:B------:R-:W-:-:S13]  /*12f30*/  ISETP.NE.AND P0, PT, R13, RZ, PT ;  /* 0x000000ff0d00720c */ /* 0x000fda0003f05270 */
[----:B------:R-:W-:Y:S05]  /*12f40*/  @P0 BRA `(.L_x_579) ;  /* 0x0000150000000947 */ /* 0x000fea0003800000 */
[C---:B------:R-:W-:Y:S02]  /*12f50*/  ISETP.GE.AND P4, PT, R198.reuse, c[0x0][0x3c8], PT ;  /* 0x0000f200c6007a0c */ /* 0x040fe40003f86270 */
[C---:B-12---:R-:W-:Y:S02]  /*12f60*/  IADD3 R5, R198.reuse, 0x8, RZ ;  /* 0x00000008c6057810 */ /* 0x046fe40007ffe0ff */
[----:B------:R-:W-:Y:S02]  /*12f70*/  ISETP.GE.AND P1, PT, R251, c[0x0][0x3c8], PT ;  /* 0x0000f200fb007a0c */ /* 0x000fe40003f26270 */
[----:B------:R-:W-:Y:S02]  /*12f80*/  ISETP.GE.AND P3, PT, R5, c[0x0][0x3c8], PT ;  /* 0x0000f20005007a0c */ /* 0x000fe40003f66270 */
[----:B------:R-:W-:Y:S02]  /*12f90*/  SHF.R.S32.HI R9, RZ, 0x1f, R198 ;  /* 0x0000001fff097819 */ /* 0x000fe400000114c6 */
[----:B------:R-:W-:-:S02]  /*12fa0*/  IADD3 R8, R198, 0x8, RZ ;  /* 0x00000008c6087810 */ /* 0x000fc40007ffe0ff */
[----:B------:R-:W-:Y:S02]  /*12fb0*/  ISETP.GE.AND P2, PT, R252, c[0x0][0x3c8], PT ;  /* 0x0000f200fc007a0c */ /* 0x000fe40003f46270 */
[C---:B----4-:R-:W-:Y:S02]  /*12fc0*/  @!P4 LEA R6, P0, R198.reuse, R0, 0x2 ;  /* 0x00000000c606c211 */ /* 0x050fe400078010ff */
[----:B------:R-:W-:Y:S02]  /*12fd0*/  SHF.R.S32.HI R8, RZ, 0x1f, R8 ;  /* 0x0000001fff087819 */ /* 0x000fe40000011408 */
[----:B------:R-:W-:Y:S02]  /*12fe0*/  @!P4 LEA.HI.X R7, R198, R4, R9, 0x2, P0 ;  /* 0x00000004c607c211 */ /* 0x000fe400000f1409 */
[C---:B------:R-:W-:Y:S02]  /*12ff0*/  @!P3 LEA R2, P5, R5.reuse, R0, 0x2 ;  /* 0x000000000502b211 */ /* 0x040fe400078a10ff */
[----:B------:R-:W-:Y:S01]  /*13000*/  ISETP.GE.AND P0, PT, R250, c[0x0][0x3c8], PT ;  /* 0x0000f200fa007a0c */ /* 0x000fe20003f06270 */
[----:B------:R1:W-:Y:S01]  /*13010*/  @!P4 ST.E.64 [R6.64], R84 ;  /* 0x000000540600c985 */ /* 0x0003e2000c101b08 */
[----:B------:R-:W-:-:S02]  /*13020*/  @!P3 LEA.HI.X R3, R5, R4, R8, 0x2, P5 ;  /* 0x000000040503b211 */ /* 0x000fc400028f1408 */
[----:B------:R-:W-:Y:S02]  /*13030*/  SHF.R.S32.HI R5, RZ, 0x1f, R252 ;  /* 0x0000001fff057819 */ /* 0x000fe400000114fc */
[----:B------:R-:W-:Y:S01]  /*13040*/  SHF.R.S32.HI R10, RZ, 0x1f, R251 ;  /* 0x0000001fff0a7819 */ /* 0x000fe200000114fb */
[----:B------:R2:W-:Y:S01]  /*13050*/  @!P3 ST.E.64 [R2.64], R26 ;  /* 0x0000001a0200b985 */ /* 0x0005e2000c101b08 */
[C---:B------:R-:W-:Y:S02]  /*13060*/  @!P2 LEA R8, P3, R252.reuse, R0, 0x2 ;  /* 0x00000000fc08a211 */ /* 0x040fe400078610ff */
[----:B------:R-:W-:Y:S02]  /*13070*/  ISETP.GE.AND P5, PT, R249, c[0x0][0x3c8], PT ;  /* 0x0000f200f9007a0c */ /* 0x000fe40003fa6270 */
[----:B------:R-:W-:Y:S02]  /*13080*/  @!P2 LEA.HI.X R9, R252, R4, R5, 0x2, P3 ;  /* 0x00000004fc09a211 */ /* 0x000fe400018f1405 */
[----:B------:R-:W-:-:S02]  /*13090*/  SHF.R.S32.HI R5, RZ, 0x1f, R250 ;  /* 0x0000001fff057819 */ /* 0x000fc400000114fa */
[----:B------:R-:W-:Y:S01]  /*130a0*/  ISETP.GE.AND P4, PT, R248, c[0x0][0x3c8], PT ;  /* 0x0000f200f8007a0c */ /* 0x000fe20003f86270 */
[----:B------:R4:W-:Y:S01]  /*130b0*/  @!P2 ST.E.64 [R8.64], R102 ;  /* 0x000000660800a985 */ /* 0x0009e2000c101b08 */
[----:B------:R-:W-:Y:S02]  /*130c0*/  ISETP.GE.AND P2, PT, R246, c[0x0][0x3c8], PT ;  /* 0x0000f200f6007a0c */ /* 0x000fe40003f46270 */
[----:B------:R-:W-:Y:S02]  /*130d0*/  SHF.R.S32.HI R13, RZ, 0x1f, R234 ;  /* 0x0000001fff0d7819 */ /* 0x000fe400000114ea */
[----:B---3--:R-:W-:Y:S02]  /*130e0*/  SHF.R.S32.HI R12, RZ, 0x1f, R233 ;  /* 0x0000001fff0c7819 */ /* 0x008fe400000114e9 */
[----:B-1----:R-:W-:-:S13]  /*130f0*/  @!P1 LEA R6, P6, R251, R0, 0x2 ;  /* 0x00000000fb069211 */ /* 0x002fda00078c10ff */
[----:B--2---:R-:W-:-:S04]  /*13100*/  P2R R2, PR, RZ, 0x40 ;  /* 0x00000040ff027803 */ /* 0x004fc80000000000 */
[----:B------:R-:W-:Y:S02]  /*13110*/  ISETP.NE.AND P3, PT, R2, RZ, PT ;  /* 0x000000ff0200720c */ /* 0x000fe40003f65270 */
[C---:B------:R-:W-:Y:S02]  /*13120*/  @!P0 LEA R2, P6, R250.reuse, R0, 0x2 ;  /* 0x00000000fa028211 */ /* 0x040fe400078c10ff */
[-C--:B------:R-:W-:Y:S02]  /*13130*/  @!P1 LEA.HI.X R7, R251, R4.reuse, R10, 0x2, P3 ;  /* 0x00000004fb079211 */ /* 0x080fe400018f140a */
[----:B------:R-:W-:Y:S02]  /*13140*/  ISETP.GE.AND P3, PT, R247, c[0x0][0x3c8], PT ;  /* 0x0000f200f7007a0c */ /* 0x000fe40003f66270 */
[----:B------:R-:W-:Y:S01]  /*13150*/  @!P0 LEA.HI.X R3, R250, R4, R5, 0x2, P6 ;  /* 0x00000004fa038211 */ /* 0x000fe200030f1405 */
[----:B------:R1:W-:Y:S01]  /*13160*/  @!P1 ST.E.64 [R6.64], R92 ;  /* 0x0000005c06009985 */ /* 0x0003e2000c101b08 */
[----:B------:R-:W-:-:S02]  /*13170*/  SHF.R.S32.HI R5, RZ, 0x1f, R249 ;  /* 0x0000001fff057819 */ /* 0x000fc400000114f9 */
[----:B------:R-:W-:Y:S01]  /*13180*/  SHF.R.S32.HI R10, RZ, 0x1f, R248 ;  /* 0x0000001fff0a7819 */ /* 0x000fe200000114f8 */
[----:B------:R2:W-:Y:S01]  /*13190*/  @!P0 ST.E.64 [R2.64], R36 ;  /* 0x0000002402008985 */ /* 0x0005e2000c101b08 */
[----:B----4-:R-:W-:-:S04]  /*131a0*/  @!P5 LEA R8, P0, R249, R0, 0x2 ;  /* 0x00000000f908d211 */ /* 0x010fc800078010ff */
[----:B------:R-:W-:Y:S02]  /*131b0*/  @!P5 LEA.HI.X R9, R249, R4, R5, 0x2, P0 ;  /* 0x00000004f909d211 */ /* 0x000fe400000f1405 */
[----:B------:R-:W-:Y:S02]  /*131c0*/  SHF.R.S32.HI R5, RZ, 0x1f, R247 ;  /* 0x0000001fff057819 */ /* 0x000fe400000114f7 */
[----:B------:R-:W-:Y:S01]  /*131d0*/  ISETP.GE.AND P0, PT, R244, c[0x0][0x3c8], PT ;  /* 0x0000f200f4007a0c */ /* 0x000fe20003f06270 */
[----:B------:R3:W-:Y:S01]  /*131e0*/  @!P5 ST.E.64 [R8.64], R110 ;  /* 0x0000006e0800d985 */ /* 0x0007e2000c101b08 */
[----:B------:R-:W-:Y:S02]  /*131f0*/  ISETP.GE.AND P5, PT, R243, c[0x0][0x3c8], PT ;  /* 0x0000f200f3007a0c */ /* 0x000fe40003fa6270 */
[-C--:B-1----:R-:W-:Y:S02]  /*13200*/  @!P4 LEA R6, P6, R248, R0.reuse, 0x2 ;  /* 0x00000000f806c211 */ /* 0x082fe400078c10ff */
[----:B--2---:R-:W-:-:S02]  /*13210*/  @!P3 LEA R2, P1, R247, R0, 0x2 ;  /* 0x00000000f702b211 */ /* 0x004fc400078210ff */
[----:B------:R-:W-:Y:S02]  /*13220*/  @!P4 LEA.HI.X R7, R248, R4, R10, 0x2, P6 ;  /* 0x00000004f807c211 */ /* 0x000fe400030f140a */
[----:B------:R-:W-:-:S03]  /*13230*/  SHF.R.S32.HI R10, RZ, 0x1f, R245 ;  /* 0x0000001fff0a7819 */ /* 0x000fc600000114f5 */
[----:B------:R1:W-:Y:S01]  /*13240*/  @!P4 ST.E.64 [R6.64], R96 ;  /* 0x000000600600c985 */ /* 0x0003e2000c101b08 */
[----:B------:R-:W-:-:S05]  /*13250*/  ISETP.GE.AND P4, PT, R242, c[0x0][0x3c8], PT ;  /* 0x0000f200f2007a0c */ /* 0x000fca0003f86270 */
[----:B------:R-:W-:Y:S02]  /*13260*/  P2R R3, PR, RZ, 0x2 ;  /* 0x00000002ff037803 */ /* 0x000fe40000000000 */
[----:B------:R-:W-:Y:S02]  /*13270*/  ISETP.GE.AND P1, PT, R245, c[0x0][0x3c8], PT ;  /* 0x0000f200f5007a0c */ /* 0x000fe40003f26270 */
[----:B------:R-:W-:-:S04]  /*13280*/  ISETP.NE.AND P6, PT, R3, RZ, PT ;  /* 0x000000ff0300720c */ /* 0x000fc80003fc5270 */
[----:B------:R-:W-:Y:S02]  /*13290*/  @!P3 LEA.HI.X R3, R247, R4, R5, 0x2, P6 ;  /* 0x00000004f703b211 */ /* 0x000fe400030f1405 */
[----:B------:R-:W-:-:S03]  /*132a0*/  SHF.R.S32.HI R5, RZ, 0x1f, R246 ;  /* 0x0000001fff057819 */ /* 0x000fc600000114f6 */
[----:B------:R2:W-:Y:S01]  /*132b0*/  @!P3 ST.E.64 [R2.64], R88 ;  /* 0x000000580200b985 */ /* 0x0005e2000c101b08 */
[----:B---3--:R-:W-:-:S04]  /*132c0*/  @!P2 LEA R8, P3, R246, R0, 0x2 ;  /* 0x00000000f608a211 */ /* 0x008fc800078610ff */
[----:B------:R-:W-:Y:S02]  /*132d0*/  @!P2 LEA.HI.X R9, R246, R4, R5, 0x2, P3 ;  /* 0x00000004f609a211 */ /* 0x000fe400018f1405 */
[----:B------:R-:W-:Y:S02]  /*132e0*/  SHF.R.S32.HI R5, RZ, 0x1f, R244 ;  /* 0x0000001fff057819 */ /* 0x000fe400000114f4 */
[----:B-1----:R-:W-:Y:S01]  /*132f0*/  @!P1 LEA R6, P6, R245, R0, 0x2 ;  /* 0x00000000f5069211 */ /* 0x002fe200078c10ff */
[----:B------:R1:W-:Y:S01]  /*13300*/  @!P2 ST.E.64 [R8.64], R118 ;  /* 0x000000760800a985 */ /* 0x0003e2000c101b08 */
[----:B------:R-:W-:-:S11]  /*13310*/  ISETP.GE.AND P2, PT, R240, c[0x0][0x3c8], PT ;  /* 0x0000f200f0007a0c */ /* 0x000fd60003f46270 */
[----:B--2---:R-:W-:-:S04]  /*13320*/  P2R R2, PR, RZ, 0x40 ;  /* 0x00000040ff027803 */ /* 0x004fc80000000000 */
[----:B------:R-:W-:Y:S02]  /*13330*/  ISETP.NE.AND P3, PT, R2, RZ, PT ;  /* 0x000000ff0200720c */ /* 0x000fe40003f65270 */
[C---:B------:R-:W-:Y:S02]  /*13340*/  @!P0 LEA R2, P6, R244.reuse, R0, 0x2 ;  /* 0x00000000f4028211 */ /* 0x040fe400078c10ff */
[-C--:B------:R-:W-:Y:S02]  /*13350*/  @!P1 LEA.HI.X R7, R245, R4.reuse, R10, 0x2, P3 ;  /* 0x00000004f5079211 */ /* 0x080fe400018f140a */
[----:B------:R-:W-:Y:S02]  /*13360*/  @!P0 LEA.HI.X R3, R244, R4, R5, 0x2, P6 ;  /* 0x00000004f4038211 */ /* 0x000fe400030f1405 */
[----:B------:R-:W-:Y:S01]  /*13370*/  SHF.R.S32.HI R5, RZ, 0x1f, R243 ;  /* 0x0000001fff057819 */ /* 0x000fe200000114f3 */
[----:B------:R2:W-:Y:S01]  /*13380*/  @!P1 ST.E.64 [R6.64], R106 ;  /* 0x0000006a06009985 */ /* 0x0005e2000c101b08 */
[----:B------:R-:W-:-:S02]  /*13390*/  ISETP.GE.AND P1, PT, R239, c[0x0][0x3c8], PT ;  /* 0x0000f200ef007a0c */ /* 0x000fc40003f26270 */
[----:B------:R-:W-:Y:S01]  /*133a0*/  ISETP.GE.AND P3, PT, R241, c[0x0][0x3c8], PT ;  /* 0x0000f200f1007a0c */ /* 0x000fe20003f66270 */
[----:B------:R3:W-:Y:S01]  /*133b0*/  @!P0 ST.E.64 [R2.64], R38 ;  /* 0x0000002602008985 */ /* 0x0007e2000c101b08 */
[C---:B-1----:R-:W-:Y:S02]  /*133c0*/  @!P5 LEA R8, P0, R243.reuse, R0, 0x2 ;  /* 0x00000000f308d211 */ /* 0x042fe400078010ff */
[----:B------:R-:W-:Y:S02]  /*133d0*/  SHF.R.S32.HI R10, RZ, 0x1f, R242 ;  /* 0x0000001fff0a7819 */ /* 0x000fe400000114f2 */
[----:B------:R-:W-:Y:S02]  /*133e0*/  @!P5 LEA.HI.X R9, R243, R4, R5, 0x2, P0 ;  /* 0x00000004f309d211 */ /* 0x000fe400000f1405 */
[----:B------:R-:W-:-:S03]  /*133f0*/  SHF.R.S32.HI R5, RZ, 0x1f, R241 ;  /* 0x0000001fff057819 */ /* 0x000fc600000114f1 */
[----:B------:R1:W-:Y:S01]  /*13400*/  @!P5 ST.E.64 [R8.64], R122 ;  /* 0x0000007a0800d985 */ /* 0x0003e2000c101b08 */
[----:B------:R-:W-:Y:S02]  /*13410*/  ISETP.GE.AND P5, PT, R237, c[0x0][0x3c8], PT ;  /* 0x0000f200ed007a0c */ /* 0x000fe40003fa6270 */
[----:B--2---:R-:W-:-:S13]  /*13420*/  @!P4 LEA R6, P6, R242, R0, 0x2 ;  /* 0x00000000f206c211 */ /* 0x004fda00078c10ff */
[----:B---3--:R-:W-:-:S04]  /*13430*/  P2R R2, PR, RZ, 0x40 ;  /* 0x00000040ff027803 */ /* 0x008fc80000000000 */
        /* <DEDUP_REMOVED lines=9> */
[----:B-1----:R-:W-:-:S04]  /*134d0*/  @!P2 LEA R8, P3, R240, R0, 0x2 ;  /* 0x00000000f008a211 */ /* 0x002fc800078610ff */
[----:B------:R-:W-:Y:S02]  /*134e0*/  @!P2 LEA.HI.X R9, R240, R4, R5, 0x2, P3 ;  /* 0x00000004f009a211 */ /* 0x000fe400018f1405 */
[----:B------:R-:W-:-:S03]  /*134f0*/  SHF.R.S32.HI R5, RZ, 0x1f, R238 ;  /* 0x0000001fff057819 */ /* 0x000fc600000114ee */
[----:B------:R-:W-:Y:S01]  /*13500*/  @!P2 ST.E.64 [R8.64], R126 ;  /* 0x0000007e0800a985 */ /* 0x000fe2000c101b08 */
        /* <DEDUP_REMOVED lines=8> */
[----:B------:R-:W-:-:S02]  /*13590*/  ISETP.GE.AND P3, PT, R235, c[0x0][0x3c8], PT ;  /* 0x0000f200eb007a0c */ /* 0x000fc40003f66270 */
[----:B------:R-:W-:Y:S01]  /*135a0*/  SHF.R.S32.HI R10, RZ, 0x1f, R237 ;  /* 0x0000001fff0a7819 */ /* 0x000fe200000114ed */
[----:B------:R1:W-:Y:S01]  /*135b0*/  @!P1 ST.E.64 [R6.64], R66 ;  /* 0x0000004206009985 */ /* 0x0003e2000c101b08 */
[----:B------:R-:W-:Y:S02]  /*135c0*/  SHF.R.S32.HI R5, RZ, 0x1f, R236 ;  /* 0x0000001fff057819 */ /* 0x000fe400000114ec */
[----:B------:R-:W-:Y:S01]  /*135d0*/  ISETP.GE.AND P1, PT, R233, c[0x0][0x3c8], PT ;  /* 0x0000f200e9007a0c */ /* 0x000fe20003f26270 */
[----:B------:R2:W-:Y:S01]  /*135e0*/  @!P0 ST.E.64 [R2.64], R50 ;  /* 0x0000003202008985 */ /* 0x0005e2000c101b08 */
[----:B-1----:R-:W-:-:S04]  /*135f0*/  @!P5 LEA R6, P0, R237, R0, 0x2 ;  /* 0x00000000ed06d211 */ /* 0x002fc800078010ff */
[----:B------:R-:W-:Y:S02]  /*13600*/  @!P5 LEA.HI.X R7, R237, R4, R10, 0x2, P0 ;  /* 0x00000004ed07d211 */ /* 0x000fe400000f140a */
[-C--:B--2---:R-:W-:Y:S02]  /*13610*/  @!P4 LEA R2, P6, R236, R0.reuse, 0x2 ;  /* 0x00000000ec02c211 */ /* 0x084fe400078c10ff */
[----:B------:R-:W-:Y:S01]  /*13620*/  ISETP.GE.AND P0, PT, R232, c[0x0][0x3c8], PT ;  /* 0x0000f200e8007a0c */ /* 0x000fe20003f06270 */
[----:B------:R-:W-:Y:S01]  /*13630*/  @!P5 ST.E.64 [R6.64], R58 ;  /* 0x0000003a0600d985 */ /* 0x000fe2000c101b08 */
[----:B------:R-:W-:Y:S02]  /*13640*/  @!P3 LEA R10, P5, R235, R0, 0x2 ;  /* 0x00000000eb0ab211 */ /* 0x000fe400078a10ff */
[----:B------:R-:W-:Y:S02]  /*13650*/  @!P4 LEA.HI.X R3, R236, R4, R5, 0x2, P6 ;  /* 0x00000004ec03c211 */ /* 0x000fe400030f1405 */
[----:B------:R-:W-:-:S02]  /*13660*/  SHF.R.S32.HI R5, RZ, 0x1f, R235 ;  /* 0x0000001fff057819 */ /* 0x000fc400000114eb */
[C---:B------:R-:W-:Y:S01]  /*13670*/  @!P2 LEA R8, P6, R234.reuse, R0, 0x2 ;  /* 0x00000000ea08a211 */ /* 0x040fe200078c10ff */
[----:B------:R1:W-:Y:S03]  /*13680*/  @!P4 ST.E.64 [R2.64], R62 ;  /* 0x0000003e0200c985 */ /* 0x0003e6000c101b08 */
[----:B------:R-:W-:-:S03]  /*13690*/  @!P2 LEA.HI.X R9, R234, R4, R13, 0x2, P6 ;  /* 0x00000004ea09a211 */ /* 0x000fc600030f140d */
[----:B-1----:R-:W-:Y:S02]  /*136a0*/  P2R R2, PR, RZ, 0x20 ;  /* 0x00000020ff027803 */ /* 0x002fe40000000000 */
[C---:B------:R-:W-:Y:S02]  /*136b0*/  @!P1 LEA R6, P5, R233.reuse, R0, 0x2 ;  /* 0x00000000e9069211 */ /* 0x040fe400078a10ff */
[----:B------:R-:W-:Y:S02]  /*136c0*/  ISETP.NE.AND P4, PT, R2, RZ, PT ;  /* 0x000000ff0200720c */ /* 0x000fe40003f85270 */
[-C--:B------:R-:W-:Y:S02]  /*136d0*/  @!P1 LEA.HI.X R7, R233, R4.reuse, R12, 0x2, P5 ;  /* 0x00000004e9079211 */ /* 0x080fe400028f140c */
[----:B------:R-:W-:Y:S02]  /*136e0*/  @!P3 LEA.HI.X R11, R235, R4, R5, 0x2, P4 ;  /* 0x00000004eb0bb211 */ /* 0x000fe400020f1405 */
[----:B------:R-:W-:-:S02]  /*136f0*/  SHF.R.S32.HI R5, RZ, 0x1f, R232 ;  /* 0x0000001fff057819 */ /* 0x000fc400000114e8 */
[C---:B------:R-:W-:Y:S01]  /*13700*/  @!P0 LEA R2, P4, R232.reuse, R0, 0x2 ;  /* 0x00000000e8028211 */ /* 0x040fe200078810ff */
[----:B------:R1:W-:Y:S03]  /*13710*/  @!P3 ST.E.64 [R10.64], R78 ;  /* 0x0000004e0a00b985 */ /* 0x0003e6000c101b08 */
[----:B------:R-:W-:Y:S01]  /*13720*/  @!P0 LEA.HI.X R3, R232, R4, R5, 0x2, P4 ;  /* 0x00000004e8038211 */ /* 0x000fe200020f1405 */
[----:B------:R1:W-:Y:S04]  /*13730*/  @!P2 ST.E.64 [R8.64], R74 ;  /* 0x0000004a0800a985 */ /* 0x0003e8000c101b08 */
[----:B------:R1:W-:Y:S04]  /*13740*/  @!P1 ST.E.64 [R6.64], R70 ;  /* 0x0000004606009985 */ /* 0x0003e8000c101b08 */
[----:B------:R1:W-:Y:S01]  /*13750*/  @!P0 ST.E.64 [R2.64], R54 ;  /* 0x0000003602008985 */ /* 0x0003e2000c101b08 */
[----:B------:R-:W-:-:S13]  /*13760*/  ISETP.GE.AND P0, PT, R231, c[0x0][0x3c8], PT ;  /* 0x0000f200e7007a0c */ /* 0x000fda0003f06270 */
[----:B------:R-:W-:Y:S05]  /*13770*/  @P0 BRA `(.L_x_579) ;  /* 0x00000cd000000947 */ /* 0x000fea0003800000 */
[----:B------:R-:W-:Y:S02]  /*13780*/  SHF.R.S32.HI R5, RZ, 0x1f, R231 ;  /* 0x0000001fff057819 */ /* 0x000fe400000114e7 */
[----:B-1----:R-:W-:-:S04]  /*13790*/  LEA R2, P0, R231, R0, 0x2 ;  /* 0x00000000e7027211 */ /* 0x002fc800078010ff */
[----:B------:R-:W-:-:S05]  /*137a0*/  LEA.HI.X R3, R231, R4, R5, 0x2, P0 ;  /* 0x00000004e7037211 */ /* 0x000fca00000f1405 */
[----:B------:R1:W-:Y:S01]  /*137b0*/  ST.E.64 [R2.64], R42 ;  /* 0x0000002a02007985 */ /* 0x0003e2000c101b08 */
[----:B------:R-:W-:Y:S05]  /*137c0*/  BRA `(.L_x_579) ;  /* 0x00000c8000007947 */ /* 0x000fea0003800000 */
.L_x_564:
[----:B------:R-:W-:Y:S01]  /*137d0*/  ISETP.NE.U32.AND P0, PT, RZ, c[0x0][0x508], PT ;  /* 0x00014200ff007a0c */ /* 0x000fe20003f05070 */
[----:B------:R-:W-:Y:S01]  /*137e0*/  IMAD.MOV.U32 R4, RZ, RZ, 0x4 ;  /* 0x00000004ff047424 */ /* 0x000fe200078e00ff */
[----:B------:R-:W-:Y:S01]  /*137f0*/  ISETP.NE.U32.AND P2, PT, RZ, c[0x0][0x500], PT ;  /* 0x00014000ff007a0c */ /* 0x000fe20003f45070 */
[----:B------:R-:W-:Y:S01]  /*13800*/  IMAD.MOV.U32 R20, RZ, RZ, c[0x0][0x388] ;  /* 0x0000e200ff147624 */ /* 0x000fe200078e00ff */
[----:B------:R-:W-:Y:S01]  /*13810*/  ISETP.NE.AND.EX P0, PT, RZ, c[0x0][0x50c], PT, P0 ;  /* 0x00014300ff007a0c */ /* 0x000fe20003f05300 */
[----:B------:R-:W-:Y:S01]  /*13820*/  IMAD.MOV.U32 R10, RZ, RZ, RZ ;  /* 0x000000ffff0a7224 */ /* 0x000fe200078e00ff */
[----:B------:R-:W-:Y:S01]  /*13830*/  ISETP.NE.AND.EX P2, PT, RZ, c[0x0][0x504], PT, P2 ;  /* 0x00014100ff007a0c */ /* 0x000fe20003f45320 */
[----:B------:R-:W-:-:S10]  /*13840*/  IMAD.WIDE R2, R215, R4, c[0x0][0x500] ;  /* 0x00014000d7027625 */ /* 0x000fd400078e0204 */
[----:B--2---:R-:W-:Y:S02]  /*13850*/  @P0 IMAD.WIDE R4, R215, R4, c[0x0][0x508] ;  /* 0x00014200d7040625 */ /* 0x004fe400078e0204 */
[----:B------:R2:W5:Y:S04]  /*13860*/  @P2 LDG.E R10, [R2.64] ;  /* 0x00000008020a2981 */ /* 0x000568000c1e1900 */
        /* <DEDUP_REMOVED lines=8> */
.L_x_585:
[----:B--2---:R-:W2:Y:S01]  /*138f0*/  S2R R2, SR_TID.X ;  /* 0x0000000000027919 */ /* 0x004ea20000002100 */
[----:B------:R-:W-:Y:S01]  /*13900*/  SHF.R.S32.HI R0, RZ, 0x1f, R215 ;  /* 0x0000001fff007819 */ /* 0x000fe200000114d7 */
[----:B------:R-:W-:Y:S01]  /*13910*/  BSSY B0, `(.L_x_586) ;  /* 0x0000036000007945 */ /* 0x000fe20003800000 */
[----:B------:R-:W-:-:S02]  /*13920*/  LOP3.LUT R14, R214, 0xffff, RZ, 0xc0, !PT ;  /* 0x0000ffffd60e7812 */ /* 0x000fc400078ec0ff */
[----:B-----5:R-:W-:Y:S02]  /*13930*/  SHF.R.S32.HI R18, RZ, 0x1f, R10 ;  /* 0x0000001fff127819 */ /* 0x020fe4000001140a */
[----:B------:R-:W-:Y:S02]  /*13940*/  SEL R15, R215, RZ, !P2 ;  /* 0x000000ffd70f7207 */ /* 0x000fe40005000000 */
[----:B------:R-:W-:Y:S02]  /*13950*/  SEL R21, R0, RZ, !P2 ;  /* 0x000000ff00157207 */ /* 0x000fe40005000000 */
[----:B--2---:R-:W-:-:S13]  /*13960*/  ISETP.GT.AND P0, PT, R2, 0x7f, PT ;  /* 0x0000007f0200780c */ /* 0x004fda0003f04270 */
[----:B------:R-:W-:Y:S05]  /*13970*/  @P0 BRA `(.L_x_587) ;  /* 0x000002f000000947 */ /* 0x000fea0003800000 */
[----:B------:R-:W-:Y:S01]  /*13980*/  IMAD R0, R20, c[0x0][0x4e8], RZ ;  /* 0x00013a0014007a24 */ /* 0x000fe200078e02ff */
[----:B------:R-:W-:-:S04]  /*13990*/  IADD3 R11, R210, R2, RZ ;  /* 0x00000002d20b7210 */ /* 0x000fc80007ffe0ff */
        /* <DEDUP_REMOVED lines=45> */
.L_x_587:
[----:B------:R-:W-:Y:S05]  /*13c70*/  BSYNC B0 ;  /* 0x0000000000007941 */ /* 0x000fea0003800000 */
.L_x_586:
[----:B------:R-:W-:-:S13]  /*13c80*/  ISETP.GT.AND P0, PT, R19, 0x1, PT ;  /* 0x000000011300780c */ /* 0x000fda0003f04270 */
[----:B------:R-:W-:Y:S05]  /*13c90*/  @P0 BRA `(.L_x_579) ;  /* 0x000007b000000947 */ /* 0x000fea0003800000 */
[----:B------:R-:W-:Y:S01]  /*13ca0*/  MOV R2, c[0x0][0x4e8] ;  /* 0x00013a0000027a02 */ /* 0x000fe20000000f00 */
[----:B-1----:R-:W-:Y:S01]  /*13cb0*/  IMAD R0, R18, c[0x0][0x3a0], RZ ;  /* 0x0000e80012007a24 */ /* 0x002fe200078e02ff */
[----:B------:R-:W-:Y:S01]  /*13cc0*/  IADD3 R4, R196, R210, RZ ;  /* 0x000000d2c4047210 */ /* 0x000fe20007ffe0ff */
[----:B------:R-:W-:Y:S01]  /*13cd0*/  IMAD R5, R21, c[0x0][0x3f0], RZ ;  /* 0x0000fc0015057a24 */ /* 0x000fe200078e02ff */
[----:B------:R-:W-:Y:S01]  /*13ce0*/  ISETP.NE.AND P0, PT, R2, 0x1, PT ;  /* 0x000000010200780c */ /* 0x000fe20003f05270 */
[----:B------:R-:W-:-:S04]  /*13cf0*/  IMAD.WIDE.U32 R2, R10, c[0x0][0x3a0], RZ ;  /* 0x0000e8000a027a25 */ /* 0x000fc800078e00ff */
        /* <DEDUP_REMOVED lines=26> */
.L_x_670:
[----:B------:R-:W-:Y:S05]  /*13ea0*/  BRA.DIV ~URZ, `(.L_x_589) ;  /* 0x00003b627f007947 */ /* 0x000fea000b800000 */
[----:B------:R3:W4:Y:S02]  /*13eb0*/  SHFL.IDX PT, R0, R12, RZ, 0x181f ;  /* 0x00181fff0c007589 */ /* 0x00072400000e0000 */
.L_x_671:
[----:B------:R-:W-:Y:S01]  /*13ec0*/  IMAD R11, R20, c[0x0][0x4e8], RZ ;  /* 0x00013a00140b7a24 */ /* 0x000fe200078e02ff */
        /* <DEDUP_REMOVED lines=13> */
[-C--:B--2---:R-:W-:Y:S02]  /*13fa0*/  @!P2 LEA.HI.X R7, R182, R8.reuse, R15, 0x1, P5 ;  /* 0x00000008b607a211 */ /* 0x084fe400028f0c0f */
[-C--:B------:R-:W-:Y:S02]  /*13fb0*/  @!P1 LEA.HI.X R5, R191, R8.reuse, R14, 0x1, P4 ;  /* 0x00000008bf059211 */ /* 0x080fe400020f0c0e */
[----:B------:R-:W-:Y:S01]  /*13fc0*/  @!P0 LEA.HI.X R3, R192, R8, R13, 0x1, P3 ;  /* 0x00000008c0038211 */ /* 0x000fe200018f0c0d */
[----:B------:R2:W-:Y:S04]  /*13fd0*/  @!P2 ST.E.128 [R6.64], RZ ;  /* 0x000000ff0600a985 */ /* 0x0005e8000c101d08 */
[----:B------:R2:W-:Y:S04]  /*13fe0*/  @!P1 ST.E.128 [R4.64], RZ ;  /* 0x000000ff04009985 */ /* 0x0005e8000c101d08 */
[----:B------:R2:W-:Y:S02]  /*13ff0*/  @!P0 ST.E.128 [R2.64], RZ ;  /* 0x000000ff02008985 */ /* 0x0005e4000c101d08 */
.L_x_591:
[----:B------:R-:W-:Y:S05]  /*14000*/  BSYNC B0 ;  /* 0x0000000000007941 */ /* 0x000fea0003800000 */
.L_x_590:
[----:B------:R-:W-:Y:S05]  /*14010*/  BRA.DIV ~URZ, `(.L_x_592) ;  /* 0x00003a627f007947 */ /* 0x000fea000b800000 */
[----:B--2---:R2:W1:Y:S04]  /*14020*/  SHFL.IDX PT, R8, R9, 0x1, 0x181f ;  /* 0x00381f0009087f89 */ /* 0x00446800000e0000 */
[----:B----4-:R2:W4:Y:S02]  /*14030*/  SHFL.IDX PT, R0, R12, 0x1, 0x181f ;  /* 0x00381f000c007f89 */ /* 0x01052400000e0000 */
.L_x_672:
        /* <DEDUP_REMOVED lines=13> */
[-C--:B-1----:R-:W-:Y:S02]  /*14110*/  @!P2 LEA.HI.X R7, R182, R8.reuse, R15, 0x1, P5 ;  /* 0x00000008b607a211 */ /* 0x082fe400028f0c0f */
[-C--:B------:R-:W-:Y:S02]  /*14120*/  @!P1 LEA.HI.X R5, R191, R8.reuse, R14, 0x1, P4 ;  /* 0x00000008bf059211 */ /* 0x080fe400020f0c0e */
[----:B------:R-:W-:Y:S01]  /*14130*/  @!P0 LEA.HI.X R3, R192, R8, R13, 0x1, P3 ;  /* 0x00000008c0038211 */ /* 0x000fe200018f0c0d */
[----:B------:R1:W-:Y:S04]  /*14140*/  @!P2 ST.E.128 [R6.64], RZ ;  /* 0x000000ff0600a985 */ /* 0x0003e8000c101d08 */
[----:B------:R1:W-:Y:S04]  /*14150*/  @!P1 ST.E.128 [R4.64], RZ ;  /* 0x000000ff04009985 */ /* 0x0003e8000c101d08 */
[----:B------:R1:W-:Y:S02]  /*14160*/  @!P0 ST.E.128 [R2.64], RZ ;  /* 0x000000ff02008985 */ /* 0x0003e4000c101d08 */
.L_x_594:
[----:B------:R-:W-:Y:S05]  /*14170*/  BSYNC B0 ;  /* 0x0000000000007941 */ /* 0x000fea0003800000 */
.L_x_593:
[----:B------:R-:W-:Y:S05]  /*14180*/  BRA.DIV ~URZ, `(.L_x_595) ;  /* 0x000039c27f007947 */ /* 0x000fea000b800000 */
[----:B-1----:R1:W2:Y:S02]  /*14190*/  SHFL.IDX PT, R8, R9, 0x2, 0x181f ;  /* 0x00581f0009087f89 */ /* 0x0022a400000e0000 */
.L_x_673:
[----:B------:R-:W-:Y:S05]  /*141a0*/  BRA.DIV ~URZ, `(.L_x_596) ;  /* 0x00003a127f007947 */ /* 0x000fea000b800000 */
[----:B----4-:R4:W1:Y:S02]  /*141b0*/  SHFL.IDX PT, R0, R12, 0x2, 0x181f ;  /* 0x00581f000c007f89 */ /* 0x01086400000e0000 */
.L_x_674:
        /* <DEDUP_REMOVED lines=19> */
.L_x_598:
[----:B------:R-:W-:Y:S05]  /*142f0*/  BSYNC B0 ;  /* 0x0000000000007941 */ /* 0x000fea0003800000 */
.L_x_597:
[----:B------:R-:W-:Y:S05]  /*14300*/  BRA.DIV ~URZ, `(.L_x_599) ;  /* 0x000039227f007947 */ /* 0x000fea000b800000 */
[----:B--2---:R2:W3:Y:S04]  /*14310*/  SHFL.IDX PT, R8, R9, 0x3, 0x181f ;  /* 0x00781f0009087f89 */ /* 0x0044e800000e0000 */
[----:B-1----:R2:W1:Y:S02]  /*14320*/  SHFL.IDX PT, R0, R12, 0x3, 0x181f ;  /* 0x00781f000c007f89 */ /* 0x00246400000e0000 */
.L_x_675:
        /* <DEDUP_REMOVED lines=10> */
[CC--:B------:R-:W-:Y:S02]  /*143d0*/  @!P1 LEA R4, P4, R191.reuse, R0.reuse, 0x1 ;  /* 0x00000000bf049211 */ /* 0x0c0fe400078808ff */
[----:B------:R-:W-:Y:S02]  /*143e0*/  @!P0 LEA R2, P3, R192, R0, 0x1 ;  /* 0x00000000c0028211 */ /* 0x000fe400078608ff */
[-C--:B------:R-:W-:Y:S02]  /*143f0*/  @!P2 LEA.HI.X R7, R182, R8.reuse, R13, 0x1, P5 ;  /* 0x00000008b607a211 */ /* 0x080fe400028f0c0d */
[-C--:B------:R-:W-:Y:S02]  /*14400*/  @!P1 LEA.HI.X R5, R191, R8.reuse, R12, 0x1, P4 ;  /* 0x00000008bf059211 */ /* 0x080fe400020f0c0c */
[----:B------:R-:W-:Y:S01]  /*14410*/  @!P0 LEA.HI.X R3, R192, R8, R9, 0x1, P3 ;  /* 0x00000008c0038211 */ /* 0x000fe200018f0c09 */
[----:B------:R1:W-:Y:S04]  /*14420*/  @!P2 ST.E.128 [R6.64], RZ ;  /* 0x000000ff0600a985 */ /* 0x0003e8000c101d08 */
[----:B------:R1:W-:Y:S04]  /*14430*/  @!P1 ST.E.128 [R4.64], RZ ;  /* 0x000000ff04009985 */ /* 0x0003e8000c101d08 */
[----:B------:R1:W-:Y:S02]  /*14440*/  @!P0 ST.E.128 [R2.64], RZ ;  /* 0x000000ff02008985 */ /* 0x0003e4000c101d08 */
.L_x_579:
[----:B------:R-:W-:Y:S05]  /*14450*/  BSYNC B1 ;  /* 0x0000000000017941 */ /* 0x000fea0003800000 */
.L_x_563:
[----:B------:R-:W-:-:S13]  /*14460*/  ISETP.NE.AND P0, PT, RZ, UR6, PT ;  /* 0x00000006ff007c0c */ /* 0x000fda000bf05270 */
[----:B------:R-:W-:Y:S01]  /*14470*/  @P0 WARPSYNC 0xffffffff ;  /* 0xffffffff00000948 */ /* 0x000fe20003800000 */
[----:B------:R-:W-:Y:S06]  /*14480*/  @P0 BAR.SYNC.DEFER_BLOCKING 0x5, 0x100 ;  /* 0x0144000000000b1d */ /* 0x000fec0000010000 */
[----:B------:R-:W4:Y:S04]  /*14490*/  @P0 LDS.128 R212, [0x18100] ;  /* 0x01810000ffd40984 */ /* 0x000f280000000c00 */
[----:B------:R-:W-:Y:S06]  /*144a0*/  @P0 BAR.ARV 0x4, 0x100 ;  /* 0x0104000000000b1d */ /* 0x000fec0000002000 */
[----:B------:R-:W-:Y:S05]  /*144b0*/  @P0 BRA `(.L_x_600) ;  /* 0x00000f6000000947 */ /* 0x000fea0003800000 */
[----:B-1--4-:R-:W1:Y:S01]  /*144c0*/  S2R R0, SR_TID.X ;  /* 0x0000000000007919 */ /* 0x012e620000002100 */
[----:B------:R-:W-:Y:S01]  /*144d0*/  IMAD.MOV.U32 R7, RZ, RZ, RZ ;  /* 0x000000ffff077224 */ /* 0x000fe200078e00ff */
[----:B-123--:R-:W-:-:S04]  /*144e0*/  LOP3.LUT R12, R0, 0x1f, RZ, 0xc0, !PT ;  /* 0x0000001f000c7812 */ /* 0x00efc800078ec0ff */
[----:B------:R-:W-:Y:S01]  /*144f0*/  ISETP.NE.AND P6, PT, R12, 0x1f, PT ;  /* 0x0000001f0c00780c */ /* 0x000fe20003fc5270 */
[----:B------:R-:W-:Y:S10]  /*14500*/  BRA.DIV ~URZ, `(.L_x_601) ;  /* 0x000037f27f007947 */ /* 0x000ff4000b800000 */
[----:B------:R1:W2:Y:S02]  /*14510*/  SHFL.IDX PT, R9, R82, RZ, 0x1f ;  /* 0x00001fff52097589 */ /* 0x0002a400000e0000 */
.L_x_676:
[----:B------:R-:W-:Y:S05]  /*14520*/  BRA.DIV ~URZ, `(.L_x_602) ;  /* 0x000038427f007947 */ /* 0x000fea000b800000 */
[----:B------:R3:W4:Y:S02]  /*14530*/  SHFL.IDX PT, R8, R82, 0x1, 0x1f ;  /* 0x00201f0052087f89 */ /* 0x00072400000e0000 */
.L_x_677:
[----:B------:R-:W-:Y:S02]  /*14540*/  IMAD.IADD R0, R215, 0x1, R12 ;  /* 0x00000001d7007824 */ /* 0x000fe400078e020c */
        /* <DEDUP_REMOVED lines=16> */
[----:B------:R1:W3:Y:S02]  /*14650*/  SHFL.UP PT, R4, R0, 0x1, RZ ;  /* 0x0420000000047989 */ /* 0x0002e400000e00ff */
.L_x_678:
        /* <DEDUP_REMOVED lines=16> */
.L_x_679:
[----:B---3--:R-:W-:Y:S01]  /*14760*/  IMAD R0, R0, c[0x0][0x538], RZ ;  /* 0x00014e0000007a24 */ /* 0x008fe200078e02ff */
[----:B------:R-:W-:Y:S04]  /*14770*/  BSSY B1, `(.L_x_605) ;  /* 0x00000c5000017945 */ /* 0x000fe80003800000 */
[----:B----4-:R-:W-:-:S04]  /*14780*/  IADD3 R8, R0, R8, RZ ;  /* 0x0000000800087210 */ /* 0x010fc80007ffe0ff */
[----:B--2---:R-:W-:-:S13]  /*14790*/  ISETP.GT.AND P0, PT, R8, R9, PT ;  /* 0x000000090800720c */ /* 0x004fda0003f04270 */
[----:B------:R-:W-:Y:S05]  /*147a0*/  @P0 BRA `(.L_x_606) ;  /* 0x0000024000000947 */ /* 0x000fea0003800000 */
.L_x_610:
        /* <DEDUP_REMOVED lines=16> */
.L_x_680:
        /* <DEDUP_REMOVED lines=16> */
.L_x_681:
[----:B--2---:R-:W-:-:S05]  /*149b0*/  IMAD R0, R0, c[0x0][0x538], RZ ;  /* 0x00014e0000007a24 */ /* 0x004fca00078e02ff */
[----:B------:R-:W-:-:S04]  /*149c0*/  IADD3 R8, R0, R8, RZ ;  /* 0x0000000800087210 */ /* 0x000fc80007ffe0ff */
[----:B------:R-:W-:-:S13]  /*149d0*/  ISETP.GT.AND P0, PT, R8, R9, PT ;  /* 0x000000090800720c */ /* 0x000fda0003f04270 */
[----:B-1----:R-:W-:Y:S05]  /*149e0*/  @!P0 BRA `(.L_x_610) ;  /* 0xfffffdc000008947 */ /* 0x002fea000383ffff */
.L_x_606:
[----:B------:R-:W-:-:S05]  /*149f0*/  IADD3 R8, -R0, R8, RZ ;  /* 0x0000000800087210 */ /* 0x000fca0007ffe1ff */
[----:B------:R-:W-:-:S05]  /*14a00*/  IMAD R0, R4, c[0x0][0x538], R8 ;  /* 0x00014e0004007a24 */ /* 0x000fca00078e0208 */
[----:B------:R-:W-:Y:S01]  /*14a10*/  ISETP.GT.AND P0, PT, R0, R9, PT ;  /* 0x000000090000720c */ /* 0x000fe20003f04270 */
[----:B------:R-:W-:-:S12]  /*14a20*/  BRA.DIV ~URZ, `(.L_x_611) ;  /* 0x000037a27f007947 */ /* 0x000fd8000b800000 */
[----:B------:R-:W-:-:S04]  /*14a30*/  VOTE.ANY R5, PT, !P0 ;  /* 0x0000000000057806 */ /* 0x000fc800040e0100 */
.L_x_682:
[----:B------:R-:W2:Y:S02]  /*14a40*/  POPC R0, R5 ;  /* 0x0000000500007309 */ /* 0x000ea40000000000 */
[----:B--2---:R-:W-:Y:S01]  /*14a50*/  IADD3 R215, R0, R215, RZ ;  /* 0x000000d700d77210 */ /* 0x004fe20007ffe0ff */
[----:B------:R-:W-:Y:S05]  /*14a60*/  BRA.DIV ~URZ, `(.L_x_612) ;  /* 0x000037b27f007947 */ /* 0x000fea000b800000 */
[----:B------:R2:W3:Y:S04]  /*14a70*/  SHFL.IDX PT, R10, R6, R0, 0x1f ;  /* 0x00001f00060a7589 */ /* 0x0004e800000e0000 */
[----:B------:R2:W4:Y:S02]  /*14a80*/  SHFL.IDX PT, R7, R7, R0, 0x1f ;  /* 0x00001f0007077589 */ /* 0x00052400000e0000 */
.L_x_683:
[----:B------:R-:W-:Y:S01]  /*14a90*/  ISETP.NE.AND P0, PT, R5, RZ, PT ;  /* 0x000000ff0500720c */ /* 0x000fe20003f05270 */
[----:B------:R-:W-:-:S12]  /*14aa0*/  BSSY B0, `(.L_x_613) ;  /* 0x0000005000007945 */ /* 0x000fd80003800000 */
[----:B------:R-:W-:Y:S05]  /*14ab0*/  @!P0 BRA `(.L_x_614) ;  /* 0x0000003000008947 */ /* 0x000fea0003800000 */
[----:B--2---:R-:W-:Y:S01]  /*14ac0*/  IADD3 R0, R0, -0x1, RZ ;  /* 0xffffffff00007810 */ /* 0x004fe20007ffe0ff */
[----:B------:R-:W-:Y:S05]  /*14ad0*/  BRA.DIV ~URZ, `(.L_x_615) ;  /* 0x000038127f007947 */ /* 0x000fea000b800000 */
[----:B------:R2:W1:Y:S02]  /*14ae0*/  SHFL.IDX PT, R11, R4, R0, 0x1f ;  /* 0x00001f00040b7589 */ /* 0x00046400000e0000 */
.L_x_614:
[----:B------:R-:W-:Y:S05]  /*14af0*/  BSYNC B0 ;  /* 0x0000000000007941 */ /* 0x000fea0003800000 */
.L_x_613:
[----:B----4-:R-:W-:Y:S01]  /*14b00*/  ISETP.NE.AND P0, PT, R7, 0x1, PT ;  /* 0x000000010700780c */ /* 0x010fe20003f05270 */
[----:B-1----:R-:W-:Y:S01]  /*14b10*/  IMAD R212, R11, c[0x0][0x538], R8 ;  /* 0x00014e000bd47a24 */ /* 0x002fe200078e0208 */
[----:B------:R-:W-:Y:S04]  /*14b20*/  BSSY B0, `(.L_x_616) ;  /* 0x0000082000007945 */ /* 0x000fe80003800000 */
[----:B------:R-:W-:-:S07]  /*14b30*/  IADD3 R9, -R212, R9, RZ ;  /* 0x00000009d4097210 */ /* 0x000fce0007ffe1ff */
[----:B------:R-:W-:Y:S05]  /*14b40*/  @!P0 BRA `(.L_x_617) ;  /* 0x000003d000008947 */ /* 0x000fea0003800000 */
[-C--:B---3--:R-:W-:Y:S02]  /*14b50*/  IABS R2, R10.reuse ;  /* 0x0000000a00027213 */ /* 0x088fe40000000000 */
[----:B------:R-:W-:Y:S02]  /*14b60*/  IABS R8, R10 ;  /* 0x0000000a00087213 */ /* 0x000fe40000000000 */
[----:B--2---:R-:W1:Y:S08]  /*14b70*/  I2F.RP R0, R2 ;  /* 0x0000000200007306 */ /* 0x004e700000209400 */
[----:B-1----:R-:W1:Y:S02]  /*14b80*/  MUFU.RCP R0, R0 ;  /* 0x0000000000007308 */ /* 0x002e640000001000 */
[----:B-1----:R-:W-:-:S06]  /*14b90*/  IADD3 R0, R0, 0xffffffe, RZ ;  /* 0x0ffffffe00007810 */ /* 0x002fcc0007ffe0ff */
[----:B------:R-:W1:Y:S02]  /*14ba0*/  F2I.FTZ.U32.TRUNC.NTZ R5, R0 ;  /* 0x0000000000057305 */ /* 0x000e64000021f000 */
[----:B-1----:R-:W-:Y:S01]  /*14bb0*/  IMAD.MOV R3, RZ, RZ, -R5 ;  /* 0x000000ffff037224 */ /* 0x002fe200078e0a05 */
[----:B------:R-:W-:-:S03]  /*14bc0*/  IABS R0, R7 ;  /* 0x0000000700007213 */ /* 0x000fc60000000000 */
[----:B------:R-:W-:Y:S01]  /*14bd0*/  IMAD.MOV.U32 R4, RZ, RZ, R3 ;  /* 0x000000ffff047224 */ /* 0x000fe200078e0003 */
[----:B------:R-:W-:Y:S01]  /*14be0*/  IABS R3, R9 ;  /* 0x0000000900037213 */ /* 0x000fe20000000000 */
[----:B------:R-:W-:Y:S02]  /*14bf0*/  IMAD.MOV.U32 R6, RZ, RZ, R0 ;  /* 0x000000ffff067224 */ /* 0x000fe400078e0000 */
[----:B------:R-:W-:Y:S02]  /*14c00*/  IMAD R0, R4, R2, RZ ;  /* 0x0000000204007224 */ /* 0x000fe400078e02ff */
[----:B------:R-:W-:Y:S01]  /*14c10*/  IMAD.MOV.U32 R4, RZ, RZ, RZ ;  /* 0x000000ffff047224 */ /* 0x000fe200078e00ff */
[----:B------:R-:W1:Y:S03]  /*14c20*/  I2F.RP R11, R6 ;  /* 0x00000006000b7306 */ /* 0x000e660000209400 */
[----:B------:R-:W-:-:S04]  /*14c30*/  IMAD.HI.U32 R5, R5, R0, R4 ;  /* 0x0000000005057227 */ /* 0x000fc800078e0004 */
[----:B------:R-:W-:-:S05]  /*14c40*/  IMAD.MOV R0, RZ, RZ, -R8 ;  /* 0x000000ffff007224 */ /* 0x000fca00078e0a08 */
[----:B------:R-:W-:Y:S01]  /*14c50*/  MOV R4, R0 ;  /* 0x0000000000047202 */ /* 0x000fe20000000f00 */
[----:B------:R-:W-:-:S04]  /*14c60*/  IMAD.HI.U32 R0, R5, R3, RZ ;  /* 0x0000000305007227 */ /* 0x000fc800078e00ff */
[----:B------:R-:W-:Y:S02]  /*14c70*/  IMAD R3, R0, R4, R3 ;  /* 0x0000000400037224 */ /* 0x000fe400078e0203 */
[----:B-1----:R-:W1:Y:S03]  /*14c80*/  MUFU.RCP R4, R11 ;  /* 0x0000000b00047308 */ /* 0x002e660000001000 */
[----:B------:R-:W-:-:S13]  /*14c90*/  ISETP.GT.U32.AND P0, PT, R2, R3, PT ;  /* 0x000000030200720c */ /* 0x000fda0003f04070 */
[----:B------:R-:W-:Y:S01]  /*14ca0*/  @!P0 IMAD.IADD R3, R3, 0x1, -R2 ;  /* 0x0000000103038824 */ /* 0x000fe200078e0a02 */
[----:B-1----:R-:W-:Y:S02]  /*14cb0*/  IADD3 R4, R4, 0xffffffe, RZ ;  /* 0x0ffffffe04047810 */ /* 0x002fe40007ffe0ff */
[----:B------:R-:W-:Y:S02]  /*14cc0*/  @!P0 IADD3 R0, R0, 0x1, RZ ;  /* 0x0000000100008810 */ /* 0x000fe40007ffe0ff */
[----:B------:R-:W-:Y:S02]  /*14cd0*/  ISETP.GE.U32.AND P2, PT, R3, R2, PT ;  /* 0x000000020300720c */ /* 0x000fe40003f46070 */
[----:B------:R-:W1:Y:S01]  /*14ce0*/  F2I.FTZ.U32.TRUNC.NTZ R3, R4 ;  /* 0x0000000400037305 */ /* 0x000e62000021f000 */
[----:B------:R-:W-:Y:S02]  /*14cf0*/  LOP3.LUT R2, R9, R10, RZ, 0x3c, !PT ;  /* 0x0000000a09027212 */ /* 0x000fe400078e3cff */
[----:B------:R-:W-:-:S02]  /*14d00*/  ISETP.NE.AND P0, PT, R10, RZ, PT ;  /* 0x000000ff0a00720c */ /* 0x000fc40003f05270 */
[----:B------:R-:W-:-:S06]  /*14d10*/  ISETP.GE.AND P1, PT, R2, RZ, PT ;  /* 0x000000ff0200720c */ /* 0x000fcc0003f26270 */
[----:B------:R-:W-:Y:S01]  /*14d20*/  @P2 IADD3 R0, R0, 0x1, RZ ;  /* 0x0000000100002810 */ /* 0x000fe20007ffe0ff */
[----:B-1----:R-:W-:-:S06]  /*14d30*/  IMAD.MOV R2, RZ, RZ, -R3 ;  /* 0x000000ffff027224 */ /* 0x002fcc00078e0a03 */
[----:B------:R-:W-:Y:S01]  /*14d40*/  @!P1 IMAD.MOV R0, RZ, RZ, -R0 ;  /* 0x000000ffff009224 */ /* 0x000fe200078e0a00 */
[----:B------:R-:W-:Y:S02]  /*14d50*/  @!P0 LOP3.LUT R0, RZ, R10, RZ, 0x33, !PT ;  /* 0x0000000aff008212 */ /* 0x000fe400078e33ff */
[----:B------:R-:W-:Y:S02]  /*14d60*/  MOV R4, R2 ;  /* 0x0000000200047202 */ /* 0x000fe40000000f00 */
[----:B------:R-:W-:Y:S02]  /*14d70*/  IABS R2, R7 ;  /* 0x0000000700027213 */ /* 0x000fe40000000000 */
[----:B------:R-:W-:Y:S01]  /*14d80*/  IABS R8, R0 ;  /* 0x0000000000087213 */ /* 0x000fe20000000000 */
[----:B------:R-:W-:Y:S02]  /*14d90*/  IMAD R4, R4, R6, RZ ;  /* 0x0000000604047224 */ /* 0x000fe400078e02ff */
[----:B------:R-:W-:-:S02]  /*14da0*/  IMAD.MOV R5, RZ, RZ, -R2 ;  /* 0x000000ffff057224 */ /* 0x000fc400078e0a02 */
[----:B------:R-:W-:-:S04]  /*14db0*/  IMAD.MOV.U32 R2, RZ, RZ, RZ ;  /* 0x000000ffff027224 */ /* 0x000fc800078e00ff */
[----:B------:R-:W-:Y:S01]  /*14dc0*/  IMAD.HI.U32 R2, R3, R4, R2 ;  /* 0x0000000403027227 */ /* 0x000fe200078e0002 */
[----:B------:R-:W-:-:S03]  /*14dd0*/  MOV R4, R5 ;  /* 0x0000000500047202 */ /* 0x000fc60000000f00 */
[----:B------:R-:W-:-:S04]  /*14de0*/  IMAD.MOV.U32 R3, RZ, RZ, R8 ;  /* 0x000000ffff037224 */ /* 0x000fc800078e0008 */
[----:B------:R-:W-:-:S04]  /*14df0*/  IMAD.HI.U32 R2, R2, R3, RZ ;  /* 0x0000000302027227 */ /* 0x000fc800078e00ff */
[----:B------:R-:W-:Y:S01]  /*14e00*/  IMAD R3, R2, R4, R3 ;  /* 0x0000000402037224 */ /* 0x000fe200078e0203 */
[----:B------:R-:W-:-:S04]  /*14e10*/  IADD3 R4, -R0, RZ, RZ ;  /* 0x000000ff00047210 */ /* 0x000fc80007ffe1ff */
        /* <DEDUP_REMOVED lines=9> */
[----:B------:R-:W-:-:S05]  /*14eb0*/  @!P0 LOP3.LUT R2, RZ, R7, RZ, 0x33, !PT ;  /* 0x00000007ff028212 */ /* 0x000fca00078e33ff */
[--C-:B------:R-:W-:Y:S02]  /*14ec0*/  IMAD.MOV R3, RZ, RZ, -R2.reuse ;  /* 0x000000ffff037224 */ /* 0x100fe400078e0a02 */
[C---:B------:R-:W-:Y:S02]  /*14ed0*/  IMAD R2, R7.reuse, 0x1000000, R2 ;  /* 0x0100000007027824 */ /* 0x040fe400078e0202 */
[----:B------:R-:W-:Y:S02]  /*14ee0*/  IMAD R3, R7, R3, R0 ;  /* 0x0000000307037224 */ /* 0x000fe400078e0200 */
[----:B------:R-:W-:Y:S02]  /*14ef0*/  IMAD R0, R10, R4, R9 ;  /* 0x000000040a007224 */ /* 0x000fe400078e0209 */
[----:B------:R-:W-:Y:S01]  /*14f00*/  IMAD R214, R3, 0x10000, R2 ;  /* 0x0001000003d67824 */ /* 0x000fe200078e0202 */
[----:B------:R-:W-:Y:S05]  /*14f10*/  BRA `(.L_x_618) ;  /* 0x0000042000007947 */ /* 0x000fea0003800000 */
.L_x_617:
[----:B------:R-:W-:-:S04]  /*14f20*/  IMAD.MOV.U32 R2, RZ, RZ, 0x4 ;  /* 0x00000004ff027424 */ /* 0x000fc800078e00ff */
[----:B------:R-:W-:-:S05]  /*14f30*/  IMAD.WIDE R2, R215, R2, c[0x0][0x590] ;  /* 0x00016400d7027625 */ /* 0x000fca00078e0202 */
[----:B--2---:R-:W2:Y:S02]  /*14f40*/  LDG.E R4, [R2.64] ;  /* 0x0000000802047981 */ /* 0x004ea4000c1e1900 */
[----:B--23--:R-:W-:-:S05]  /*14f50*/  IMAD R8, R4, R10, RZ ;  /* 0x0000000a04087224 */ /* 0x00cfca00078e02ff */
        /* <DEDUP_REMOVED lines=27> */
[----:B------:R-:W-:Y:S02]  /*15110*/  IMAD R11, R4, R0, RZ ;  /* 0x00000000040b7224 */ /* 0x000fe400078e02ff */
[----:B------:R-:W-:-:S03]  /*15120*/  IMAD.MOV R0, RZ, RZ, -R0 ;  /* 0x000000ffff007224 */ /* 0x000fc600078e0a00 */
[----:B------:R-:W-:Y:S01]  /*15130*/  IADD3 R2, -R11, c[0x0][0x538], RZ ;  /* 0x00014e000b027a10 */ /* 0x000fe20007ffe1ff */
[----:B------:R-:W-:-:S03]  /*15140*/  IMAD R7, R8, R0, R9 ;  /* 0x0000000008077224 */ /* 0x000fc600078e0209 */
[----:B------:R-:W-:Y:S01]  /*15150*/  IMNMX R2, R4, R2, PT ;  /* 0x0000000204027217 */ /* 0x000fe20003800200 */
[----:B------:R-:W-:-:S03]  /*15160*/  IMAD.MOV.U32 R4, RZ, RZ, RZ ;  /* 0x000000ffff047224 */ /* 0x000fc600078e00ff */
[-C--:B------:R-:W-:Y:S02]  /*15170*/  IABS R3, R2.reuse ;  /* 0x0000000200037213 */ /* 0x080fe40000000000 */
[----:B------:R-:W-:-:S03]  /*15180*/  IABS R8, R2 ;  /* 0x0000000200087213 */ /* 0x000fc60000000000 */
[----:B------:R-:W-:-:S04]  /*15190*/  IMAD.MOV.U32 R6, RZ, RZ, R3 ;  /* 0x000000ffff067224 */ /* 0x000fc800078e0003 */
[----:B------:R-:W1:Y:S08]  /*151a0*/  I2F.RP R3, R6 ;  /* 0x0000000600037306 */ /* 0x000e700000209400 */
[----:B-1----:R-:W1:Y:S02]  /*151b0*/  MUFU.RCP R3, R3 ;  /* 0x0000000300037308 */ /* 0x002e640000001000 */
[----:B-1----:R-:W-:-:S06]  /*151c0*/  IADD3 R3, R3, 0xffffffe, RZ ;  /* 0x0ffffffe03037810 */ /* 0x002fcc0007ffe0ff */
[----:B------:R-:W1:Y:S02]  /*151d0*/  F2I.FTZ.U32.TRUNC.NTZ R5, R3 ;  /* 0x0000000300057305 */ /* 0x000e64000021f000 */
[----:B-1----:R-:W-:-:S05]  /*151e0*/  IMAD.MOV R3, RZ, RZ, -R5 ;  /* 0x000000ffff037224 */ /* 0x002fca00078e0a05 */
[----:B------:R-:W-:Y:S02]  /*151f0*/  MOV R0, R3 ;  /* 0x0000000300007202 */ /* 0x000fe40000000f00 */
[----:B------:R-:W-:-:S03]  /*15200*/  IABS R3, R7 ;  /* 0x0000000700037213 */ /* 0x000fc60000000000 */
[----:B------:R-:W-:-:S04]  /*15210*/  IMAD R0, R0, R6, RZ ;  /* 0x0000000600007224 */ /* 0x000fc800078e02ff */
[----:B------:R-:W-:-:S04]  /*15220*/  IMAD.HI.U32 R5, R5, R0, R4 ;  /* 0x0000000005057227 */ /* 0x000fc800078e0004 */
[----:B------:R-:W-:-:S04]  /*15230*/  IMAD.MOV R0, RZ, RZ, -R8 ;  /* 0x000000ffff007224 */ /* 0x000fc800078e0a08 */
[----:B------:R-:W-:Y:S02]  /*15240*/  IMAD.MOV.U32 R4, RZ, RZ, R0 ;  /* 0x000000ffff047224 */ /* 0x000fe400078e0000 */
[----:B------:R-:W-:-:S04]  /*15250*/  IMAD.HI.U32 R0, R5, R3, RZ ;  /* 0x0000000305007227 */ /* 0x000fc800078e00ff */
[----:B------:R-:W-:-:S05]  /*15260*/  IMAD R3, R0, R4, R3 ;  /* 0x0000000400037224 */ /* 0x000fca00078e0203 */
[----:B------:R-:W-:-:S13]  /*15270*/  ISETP.GT.U32.AND P0, PT, R6, R3, PT ;  /* 0x000000030600720c */ /* 0x000fda0003f04070 */
[-C--:B------:R-:W-:Y:S02]  /*15280*/  @!P0 IADD3 R3, R3, -R6.reuse, RZ ;  /* 0x8000000603038210 */ /* 0x080fe40007ffe0ff */
[----:B------:R-:W-:Y:S02]  /*15290*/  @!P0 IADD3 R0, R0, 0x1, RZ ;  /* 0x0000000100008810 */ /* 0x000fe40007ffe0ff */
[----:B------:R-:W-:Y:S02]  /*152a0*/  ISETP.GE.U32.AND P2, PT, R3, R6, PT ;  /* 0x000000060300720c */ /* 0x000fe40003f46070 */
[----:B------:R-:W-:Y:S02]  /*152b0*/  LOP3.LUT R3, R7, R2, RZ, 0x3c, !PT ;  /* 0x0000000207037212 */ /* 0x000fe400078e3cff */
[----:B------:R-:W-:Y:S02]  /*152c0*/  ISETP.NE.AND P0, PT, R2, RZ, PT ;  /* 0x000000ff0200720c */ /* 0x000fe40003f05270 */
[----:B------:R-:W-:Y:S01]  /*152d0*/  ISETP.GE.AND P1, PT, R3, RZ, PT ;  /* 0x000000ff0300720c */ /* 0x000fe20003f26270 */
[----:B------:R-:W-:Y:S01]  /*152e0*/  IMAD.MOV R3, RZ, RZ, -R2 ;  /* 0x000000ffff037224 */ /* 0x000fe200078e0a02 */
[----:B------:R-:W-:-:S05]  /*152f0*/  IADD3 R7, R11, 0x1000000, R7 ;  /* 0x010000000b077810 */ /* 0x000fca0007ffe007 */
[----:B------:R-:W-:-:S06]  /*15300*/  @P2 IADD3 R0, R0, 0x1, RZ ;  /* 0x0000000100002810 */ /* 0x000fcc0007ffe0ff */
[----:B------:R-:W-:Y:S01]  /*15310*/  @!P1 IMAD.MOV R0, RZ, RZ, -R0 ;  /* 0x000000ffff009224 */ /* 0x000fe200078e0a00 */
[----:B------:R-:W-:-:S05]  /*15320*/  @!P0 LOP3.LUT R0, RZ, R2, RZ, 0x33, !PT ;  /* 0x00000002ff008212 */ /* 0x000fca00078e33ff */
[----:B------:R-:W-:Y:S02]  /*15330*/  IMAD R214, R0, R3, R7 ;  /* 0x0000000300d67224 */ /* 0x000fe400078e0207 */
.L_x_618:
[----:B------:R-:W-:Y:S05]  /*15340*/  BSYNC B0 ;  /* 0x0000000000007941 */ /* 0x000fea0003800000 */
.L_x_616:
[----:B------:R-:W-:-:S04]  /*15350*/  LOP3.LUT R0, RZ, R0, RZ, 0x33, !PT ;  /* 0x00000000ff007212 */ /* 0x000fc800078e33ff */
[----:B------:R-:W-:Y:S01]  /*15360*/  IADD3 R213, R0, R10, RZ ;  /* 0x0000000a00d57210 */ /* 0x000fe20007ffe0ff */
[----:B------:R-:W-:Y:S05]  /*15370*/  BRA `(.L_x_619) ;  /* 0x0000004000007947 */ /* 0x000fea0003800000 */
.L_x_607:
[----:B------:R-:W-:Y:S01]  /*15380*/  IMAD.MOV.U32 R212, RZ, RZ, R9 ;  /* 0x000000ffffd47224 */ /* 0x000fe200078e0009 */
[----:B------:R-:W-:Y:S01]  /*15390*/  MOV R214, RZ ;  /* 0x000000ff00d67202 */ /* 0x000fe20000000f00 */
[----:B------:R-:W-:Y:S01]  /*153a0*/  IMAD.MOV.U32 R213, RZ, RZ, RZ ;  /* 0x000000ffffd57224 */ /* 0x000fe200078e00ff */
[----:B------:R-:W-:Y:S02]  /*153b0*/  MOV R215, c[0x0][0x53c] ;  /* 0x00014f0000d77a02 */ /* 0x000fe40000000f00 */
.L_x_619:
[----:B------:R-:W-:Y:S05]  /*153c0*/  BSYNC B1 ;  /* 0x0000000000017941 */ /* 0x000fea0003800000 */
.L_x_605:
[----:B------:R-:W-:Y:S01]  /*153d0*/  WARPSYNC 0xffffffff ;  /* 0xffffffff00007948 */ /* 0x000fe20003800000 */
[----:B------:R-:W-:Y:S01]  /*153e0*/  BAR.SYNC.DEFER_BLOCKING 0x4, 0x100 ;  /* 0x0104000000007b1d */ /* 0x000fe20000010000 */
[----:B------:R-:W-:-:S13]  /*153f0*/  ISETP.NE.AND P0, PT, R12, RZ, PT ;  /* 0x000000ff0c00720c */ /* 0x000fda0003f05270 */
[----:B------:R2:W-:Y:S04]  /*15400*/  @!P0 STS.128 [0x18100], R212 ;  /* 0x018100d4ff008388 */ /* 0x0005e80000000c00 */
[----:B------:R-:W-:Y:S06]  /*15410*/  BAR.ARV 0x5, 0x100 ;  /* 0x0144000000007b1d */ /* 0x000fec0000002000 */
.L_x_600:
[----:B----4-:R-:W-:-:S13]  /*15420*/  ISETP.GE.AND P0, PT, R215, c[0x0][0x53c], PT ;  /* 0x00014f00d7007a0c */ /* 0x010fda0003f06270 */
[----:B-123--:R-:W-:Y:S01]  /*15430*/  @P0 CALL.REL.NOINC `(.L_x_620) ;  /* 0x0000001000000944 */ /* 0x00efe20003c00000 */
[----:B------:R-:W-:Y:S05]  /*15440*/  BRA `(.L_x_621) ;  /* 0xfffec60000007947 */ /* 0x000fea000383ffff */
.L_x_620:
[----:B------:R-:W-:Y:S05]  /*15450*/  EXIT ;  /* 0x000000000000794d */ /* 0x000fea0003800000 */
.L_x_444:
[----:B------:R-:W-:Y:S01]  /*15460*/  IMAD.MOV.U32 R0, RZ, RZ, R5 ;  /* 0x000000ffff007224 */ /* 0x000fe200078e0005 */
[----:B------:R-:W-:Y:S02]  /*15470*/  MOV R2, 0x1 ;  /* 0x0000000100027802 */ /* 0x000fe40000000f00 */
[----:B------:R-:W-:Y:S02]  /*15480*/  MOV R3, 0x154a0 ;  /* 0x000154a000037802 */ /* 0x000fe40000000f00 */
[----:B-1----:R-:W-:Y:S05]  /*15490*/  CALL.REL.NOINC `($__internal_10_$__cuda_sm70_shflsync_up_p) ;  /* 0x00002f8000007944 */ /* 0x002fea0003c00000 */
[----:B------:R-:W-:Y:S01]  /*154a0*/  MOV R0, R4 ;  /* 0x0000000400007202 */ /* 0x000fe20000000f00 */
[----:B------:R-:W-:Y:S05]  /*154b0*/  BRA `(.L_x_622) ;  /* 0xfffeaf8000007947 */ /* 0x000fea000383ffff */
.L_x_445:
[----:B------:R-:W-:Y:S01]  /*154c0*/  IMAD.MOV.U32 R0, RZ, RZ, R5 ;  /* 0x000000ffff007224 */ /* 0x000fe200078e0005 */
[----:B------:R-:W-:Y:S02]  /*154d0*/  MOV R2, 0x2 ;  /* 0x0000000200027802 */ /* 0x000fe40000000f00 */
[----:B------:R-:W-:Y:S02]  /*154e0*/  MOV R3, 0x15500 ;  /* 0x0001550000037802 */ /* 0x000fe40000000f00 */
[----:B-1----:R-:W-:Y:S05]  /*154f0*/  CALL.REL.NOINC `($__internal_10_$__cuda_sm70_shflsync_up_p) ;  /* 0x00002f2000007944 */ /* 0x002fea0003c00000 */
[----:B------:R-:W-:Y:S01]  /*15500*/  SEL R0, R4, RZ, P4 ;  /* 0x000000ff04007207 */ /* 0x000fe20002000000 */
[----:B------:R-:W-:Y:S01]  /*15510*/  IMAD.MOV.U32 R2, RZ, RZ, 0x4 ;  /* 0x00000004ff027424 */ /* 0x000fe200078e00ff */
[----:B------:R-:W-:-:S03]  /*15520*/  MOV R3, 0x15550 ;  /* 0x0001555000037802 */ /* 0x000fc60000000f00 */
[----:B------:R-:W-:Y:S02]  /*15530*/  IMAD.IADD R0, R5, 0x1, R0 ;  /* 0x0000000105007824 */ /* 0x000fe400078e0200 */
[----:B------:R-:W-:Y:S05]  /*15540*/  CALL.REL.NOINC `($__internal_10_$__cuda_sm70_shflsync_up_p) ;  /* 0x00002ed000007944 */ /* 0x000fea0003c00000 */
        /* <DEDUP_REMOVED lines=12> */
[----:B------:R-:W-:Y:S02]  /*15610*/  MOV R184, 0x1f ;  /* 0x0000001f00b87802 */ /* 0x000fe40000000f00 */
[----:B------:R-:W-:Y:S01]  /*15620*/  MOV R3, 0x15660 ;  /* 0x0001566000037802 */ /* 0x000fe20000000f00 */
[----:B------:R-:W-:-:S04]  /*15630*/  IMAD.IADD R4, R0, 0x1, R4 ;  /* 0x0000000100047824 */ /* 0x000fc800078e0204 */
[----:B------:R-:W-:Y:S02]  /*15640*/  IMAD.MOV.U32 R183, RZ, RZ, R4 ;  /* 0x000000ffffb77224 */ /* 0x000fe400078e0004 */
[----:B------:R-:W-:Y:S05]  /*15650*/  CALL.REL.NOINC `($__internal_9_$__cuda_sm70_shflsync_idx_p) ;  /* 0x00002d6000007944 */ /* 0x000fea0003c00000 */
[----:B------:R-:W-:Y:S01]  /*15660*/  MOV R0, R184 ;  /* 0x000000b800007202 */ /* 0x000fe20000000f00 */
[----:B------:R-:W-:Y:S05]  /*15670*/  BRA `(.L_x_623) ;  /* 0xfffeaec000007947 */ /* 0x000fea000383ffff */
.L_x_447:
[----:B------:R-:W-:Y:S02]  /*15680*/  SEL R0, RZ, 0x1, P0 ;  /* 0x00000001ff007807 */ /* 0x000fe40000000000 */
[----:B------:R-:W-:Y:S02]  /*15690*/  MOV R2, 0x156b0 ;  /* 0x000156b000027802 */ /* 0x000fe40000000f00 */
[----:B-1----:R-:W-:Y:S05]  /*156a0*/  CALL.REL.NOINC `($__internal_11_$__cuda_sm70_votesync_ballot) ;  /* 0x00002de000007944 */ /* 0x002fea0003c00000 */
[----:B------:R-:W-:Y:S01]  /*156b0*/  MOV R6, R0 ;  /* 0x0000000000067202 */ /* 0x000fe20000000f00 */
[----:B------:R-:W-:Y:S05]  /*156c0*/  BRA `(.L_x_624) ;  /* 0xfffeaf0000007947 */ /* 0x000fea000383ffff */
.L_x_448:
[----:B------:R-:W-:Y:S01]  /*156d0*/  IMAD.MOV.U32 R183, RZ, RZ, R9 ;  /* 0x000000ffffb77224 */ /* 0x000fe200078e0009 */
[----:B------:R-:W-:Y:S01]  /*156e0*/  MOV R2, R0 ;  /* 0x0000000000027202 */ /* 0x000fe20000000f00 */
[----:B------:R-:W-:Y:S01]  /*156f0*/  IMAD.MOV.U32 R184, RZ, RZ, 0x1f ;  /* 0x0000001fffb87424 */ /* 0x000fe200078e00ff */
[----:B------:R-:W-:Y:S02]  /*15700*/  MOV R3, 0x15720 ;  /* 0x0001572000037802 */ /* 0x000fe40000000f00 */
[----:B------:R-:W-:Y:S05]  /*15710*/  CALL.REL.NOINC `($__internal_9_$__cuda_sm70_shflsync_idx_p) ;  /* 0x00002ca000007944 */ /* 0x000fea0003c00000 */
[----:B------:R-:W-:Y:S01]  /*15720*/  IMAD.MOV.U32 R12, RZ, RZ, R184 ;  /* 0x000000ffff0c7224 */ /* 0x000fe200078e00b8 */
[----:B------:R-:W-:Y:S01]  /*15730*/  MOV R183, R8 ;  /* 0x0000000800b77202 */ /* 0x000fe20000000f00 */
[----:B------:R-:W-:Y:S01]  /*15740*/  IMAD.MOV.U32 R5, RZ, RZ, RZ ;  /* 0x000000ffff057224 */ /* 0x000fe200078e00ff */
[----:B------:R-:W-:Y:S01]  /*15750*/  MOV R2, R0 ;  /* 0x0000000000027202 */ /* 0x000fe20000000f00 */
[----:B------:R-:W-:Y:S01]  /*15760*/  IMAD.MOV.U32 R184, RZ, RZ, 0x1f ;  /* 0x0000001fffb87424 */ /* 0x000fe200078e00ff */
[----:B------:R-:W-:-:S02]  /*15770*/  MOV R3, 0x15790 ;  /* 0x0001579000037802 */ /* 0x000fc40000000f00 */
[----:B------:R-:W-:Y:S05]  /*15780*/  CALL.REL.NOINC `($__internal_9_$__cuda_sm70_shflsync_idx_p) ;  /* 0x00002c3000007944 */ /* 0x000fea0003c00000 */
[----:B------:R-:W-:Y:S01]  /*15790*/  MOV R9, R184 ;  /* 0x000000b800097202 */ /* 0x000fe20000000f00 */
[----:B------:R-:W-:Y:S05]  /*157a0*/  BRA `(.L_x_625) ;  /* 0xfffeae8000007947 */ /* 0x000fea000383ffff */
.L_x_451:
[----:B------:R-:W-:Y:S01]  /*157b0*/  IMAD.MOV.U32 R183, RZ, RZ, R4 ;  /* 0x000000ffffb77224 */ /* 0x000fe200078e0004 */
[----:B------:R-:W-:Y:S01]  /*157c0*/  MOV R2, R0 ;  /* 0x0000000000027202 */ /* 0x000fe20000000f00 */
[----:B------:R-:W-:Y:S01]  /*157d0*/  IMAD.MOV.U32 R184, RZ, RZ, 0x1f ;  /* 0x0000001fffb87424 */ /* 0x000fe200078e00ff */
[----:B------:R-:W-:-:S02]  /*157e0*/  MOV R3, 0x15800 ;  /* 0x0001580000037802 */ /* 0x000fc40000000f00 */
[----:B--23--:R-:W-:Y:S05]  /*157f0*/  CALL.REL.NOINC `($__internal_9_$__cuda_sm70_shflsync_idx_p) ;  /* 0x00002bc000007944 */ /* 0x00cfea0003c00000 */
[----:B------:R-:W-:Y:S01]  /*15800*/  MOV R5, R184 ;  /* 0x000000b800057202 */ /* 0x000fe20000000f00 */
[----:B------:R-:W-:Y:S05]  /*15810*/  BRA `(.L_x_450) ;  /* 0xfffeae7000007947 */ /* 0x000fea000383ffff */
.L_x_470:
[----:B------:R-:W-:Y:S01]  /*15820*/  IMAD.MOV.U32 R183, RZ, RZ, R9 ;  /* 0x000000ffffb77224 */ /* 0x000fe200078e0009 */
[----:B------:R-:W-:Y:S01]  /*15830*/  MOV R2, RZ ;  /* 0x000000ff00027202 */ /* 0x000fe20000000f00 */
[----:B------:R-:W-:Y:S01]  /*15840*/  IMAD.MOV.U32 R184, RZ, RZ, 0x181f ;  /* 0x0000181fffb87424 */ /* 0x000fe200078e00ff */
[----:B------:R-:W-:-:S02]  /*15850*/  MOV R3, 0x15870 ;  /* 0x0001587000037802 */ /* 0x000fc40000000f00 */
[----:B-----5:R-:W-:Y:S05]  /*15860*/  CALL.REL.NOINC `($__internal_9_$__cuda_sm70_shflsync_idx_p) ;  /* 0x00002b5000007944 */ /* 0x020fea0003c00000 */
[----:B------:R-:W-:Y:S01]  /*15870*/  MOV R8, R184 ;  /* 0x000000b800087202 */ /* 0x000fe20000000f00 */
[----:B------:R-:W-:Y:S05]  /*15880*/  BRA `(.L_x_626) ;  /* 0xfffed12000007947 */ /* 0x000fea000383ffff */
.L_x_471:
[----:B------:R-:W-:Y:S01]  /*15890*/  IMAD.MOV.U32 R183, RZ, RZ, R12 ;  /* 0x000000ffffb77224 */ /* 0x000fe200078e000c */
[----:B------:R-:W-:Y:S01]  /*158a0*/  MOV R2, RZ ;  /* 0x000000ff00027202 */ /* 0x000fe20000000f00 */
[----:B------:R-:W-:Y:S01]  /*158b0*/  IMAD.MOV.U32 R184, RZ, RZ, 0x181f ;  /* 0x0000181fffb87424 */ /* 0x000fe200078e00ff */
[----:B------:R-:W-:-:S02]  /*158c0*/  MOV R3, 0x158e0 ;  /* 0x000158e000037802 */ /* 0x000fc40000000f00 */
[----:B-12--5:R-:W-:Y:S05]  /*158d0*/  CALL.REL.NOINC `($__internal_9_$__cuda_sm70_shflsync_idx_p) ;  /* 0x00002ae000007944 */ /* 0x026fea0003c00000 */
[----:B------:R-:W-:Y:S01]  /*158e0*/  MOV R0, R184 ;  /* 0x000000b800007202 */ /* 0x000fe20000000f00 */
[----:B------:R-:W-:Y:S05]  /*158f0*/  BRA `(.L_x_627) ;  /* 0xfffed0d000007947 */ /* 0x000fea000383ffff */
.L_x_474:
[----:B------:R-:W-:Y:S01]  /*15900*/  IMAD.MOV.U32 R183, RZ, RZ, R9 ;  /* 0x000000ffffb77224 */ /* 0x000fe200078e0009 */
[----:B--2---:R-:W-:Y:S01]  /*15910*/  MOV R2, 0x1 ;  /* 0x0000000100027802 */ /* 0x004fe20000000f00 */
[----:B------:R-:W-:Y:S01]  /*15920*/  IMAD.MOV.U32 R184, RZ, RZ, 0x181f ;  /* 0x0000181fffb87424 */ /* 0x000fe200078e00ff */
[----:B------:R-:W-:-:S02]  /*15930*/  MOV R3, 0x15950 ;  /* 0x0001595000037802 */ /* 0x000fc40000000f00 */
[----:B-1-345:R-:W-:Y:S05]  /*15940*/  CALL.REL.NOINC `($__internal_9_$__cuda_sm70_shflsync_idx_p) ;  /* 0x00002a7000007944 */ /* 0x03afea0003c00000 */
[----:B------:R-:W-:Y:S01]  /*15950*/  IMAD.MOV.U32 R8, RZ, RZ, R184 ;  /* 0x000000ffff087224 */ /* 0x000fe200078e00b8 */
[----:B------:R-:W-:Y:S01]  /*15960*/  MOV R2, 0x1 ;  /* 0x0000000100027802 */ /* 0x000fe20000000f00 */
[----:B------:R-:W-:Y:S01]  /*15970*/  IMAD.MOV.U32 R183, RZ, RZ, R12 ;  /* 0x000000ffffb77224 */ /* 0x000fe200078e000c */
[----:B------:R-:W-:-:S02]  /*15980*/  MOV R184, 0x181f ;  /* 0x0000181f00b87802 */ /* 0x000fc40000000f00 */
[----:B------:R-:W-:Y:S02]  /*15990*/  MOV R3, 0x159b0 ;  /* 0x000159b000037802 */ /* 0x000fe40000000f00 */
[----:B------:R-:W-:Y:S05]  /*159a0*/  CALL.REL.NOINC `($__internal_9_$__cuda_sm70_shflsync_idx_p) ;  /* 0x00002a1000007944 */ /* 0x000fea0003c00000 */
[----:B------:R-:W-:Y:S01]  /*159b0*/  MOV R0, R184 ;  /* 0x000000b800007202 */ /* 0x000fe20000000f00 */
[----:B------:R-:W-:Y:S05]  /*159c0*/  BRA `(.L_x_628) ;  /* 0xfffed18000007947 */ /* 0x000fea000383ffff */
.L_x_477:
[----:B------:R-:W-:Y:S01]  /*159d0*/  IMAD.MOV.U32 R183, RZ, RZ, R9 ;  /* 0x000000ffffb77224 */ /* 0x000fe200078e0009 */
[----:B-1----:R-:W-:Y:S01]  /*159e0*/  MOV R2, 0x2 ;  /* 0x0000000200027802 */ /* 0x002fe20000000f00 */
[----:B------:R-:W-:Y:S01]  /*159f0*/  IMAD.MOV.U32 R184, RZ, RZ, 0x181f ;  /* 0x0000181fffb87424 */ /* 0x000fe200078e00ff */
[----:B------:R-:W-:Y:S02]  /*15a00*/  MOV R3, 0x15a20 ;  /* 0x00015a2000037802 */ /* 0x000fe40000000f00 */
[----:B--2345:R-:W-:Y:S05]  /*15a10*/  CALL.REL.NOINC `($__internal_9_$__cuda_sm70_shflsync_idx_p) ;  /* 0x000029a000007944 */ /* 0x03cfea0003c00000 */
[----:B------:R-:W-:Y:S01]  /*15a20*/  MOV R8, R184 ;  /* 0x000000b800087202 */ /* 0x000fe20000000f00 */
[----:B------:R-:W-:Y:S05]  /*15a30*/  BRA `(.L_x_629) ;  /* 0xfffed27000007947 */ /* 0x000fea000383ffff */
.L_x_478:
[----:B------:R-:W-:Y:S01]  /*15a40*/  IMAD.MOV.U32 R183, RZ, RZ, R12 ;  /* 0x000000ffffb77224 */ /* 0x000fe200078e000c */
[----:B------:R-:W-:Y:S01]  /*15a50*/  MOV R2, 0x2 ;  /* 0x0000000200027802 */ /* 0x000fe20000000f00 */
[----:B------:R-:W-:Y:S01]  /*15a60*/  IMAD.MOV.U32 R184, RZ, RZ, 0x181f ;  /* 0x0000181fffb87424 */ /* 0x000fe200078e00ff */
[----:B------:R-:W-:Y:S02]  /*15a70*/  MOV R3, 0x15a90 ;  /* 0x00015a9000037802 */ /* 0x000fe40000000f00 */
[----:B-12345:R-:W-:Y:S05]  /*15a80*/  CALL.REL.NOINC `($__internal_9_$__cuda_sm70_shflsync_idx_p) ;  /* 0x0000293000007944 */ /* 0x03efea0003c00000 */
[----:B------:R-:W-:Y:S01]  /*15a90*/  MOV R0, R184 ;  /* 0x000000b800007202 */ /* 0x000fe20000000f00 */
[----:B------:R-:W-:Y:S05]  /*15aa0*/  BRA `(.L_x_630) ;  /* 0xfffed22000007947 */ /* 0x000fea000383ffff */
.L_x_481:
[----:B------:R-:W-:Y:S01]  /*15ab0*/  IMAD.MOV.U32 R183, RZ, RZ, R9 ;  /* 0x000000ffffb77224 */ /* 0x000fe200078e0009 */
[----:B-1----:R-:W-:Y:S01]  /*15ac0*/  MOV R2, 0x3 ;  /* 0x0000000300027802 */ /* 0x002fe20000000f00 */
[----:B------:R-:W-:Y:S01]  /*15ad0*/  IMAD.MOV.U32 R184, RZ, RZ, 0x181f ;  /* 0x0000181fffb87424 */ /* 0x000fe200078e00ff */
[----:B------:R-:W-:-:S02]  /*15ae0*/  MOV R3, 0x15b00 ;  /* 0x00015b0000037802 */ /* 0x000fc40000000f00 */
[----:B--2345:R-:W-:Y:S05]  /*15af0*/  CALL.REL.NOINC `($__internal_9_$__cuda_sm70_shflsync_idx_p) ;  /* 0x000028c000007944 */ /* 0x03cfea0003c00000 */
        /* <DEDUP_REMOVED lines=8> */
.L_x_484:
[----:B------:R-:W-:Y:S01]  /*15b80*/  IMAD.MOV.U32 R183, RZ, RZ, R5 ;  /* 0x000000ffffb77224 */ /* 0x000fe200078e0005 */
[----:B------:R-:W-:Y:S01]  /*15b90*/  MOV R2, RZ ;  /* 0x000000ff00027202 */ /* 0x000fe20000000f00 */
[----:B------:R-:W-:Y:S01]  /*15ba0*/  IMAD.MOV.U32 R184, RZ, RZ, 0x181f ;  /* 0x0000181fffb87424 */ /* 0x000fe200078e00ff */
[----:B------:R-:W-:Y:S02]  /*15bb0*/  MOV R3, 0x15bd0 ;  /* 0x00015bd000037802 */ /* 0x000fe40000000f00 */
[----:B------:R-:W-:Y:S05]  /*15bc0*/  CALL.REL.NOINC `($__internal_9_$__cuda_sm70_shflsync_idx_p) ;  /* 0x000027f000007944 */ /* 0x000fea0003c00000 */
[----:B------:R-:W-:Y:S01]  /*15bd0*/  MOV R4, R184 ;  /* 0x000000b800047202 */ /* 0x000fe20000000f00 */
[----:B------:R-:W-:Y:S05]  /*15be0*/  BRA `(.L_x_632) ;  /* 0xfffee80000007947 */ /* 0x000fea000383ffff */
.L_x_485:
[----:B------:R-:W-:Y:S01]  /*15bf0*/  IMAD.MOV.U32 R183, RZ, RZ, R12 ;  /* 0x000000ffffb77224 */ /* 0x000fe200078e000c */
[----:B------:R-:W-:Y:S01]  /*15c00*/  MOV R2, RZ ;  /* 0x000000ff00027202 */ /* 0x000fe20000000f00 */
[----:B------:R-:W-:Y:S01]  /*15c10*/  IMAD.MOV.U32 R184, RZ, RZ, 0x181f ;  /* 0x0000181fffb87424 */ /* 0x000fe200078e00ff */
[----:B------:R-:W-:Y:S02]  /*15c20*/  MOV R3, 0x15c40 ;  /* 0x00015c4000037802 */ /* 0x000fe40000000f00 */
[----:B-12---:R-:W-:Y:S05]  /*15c30*/  CALL.REL.NOINC `($__internal_9_$__cuda_sm70_shflsync_idx_p) ;  /* 0x0000278000007944 */ /* 0x006fea0003c00000 */
[C---:B------:R-:W-:Y:S01]  /*15c40*/  IADD3 R6, P1, R184.reuse, R99, RZ ;  /* 0x00000063b8067210 */ /* 0x040fe20007f3e0ff */
[----:B------:R-:W-:Y:S01]  /*15c50*/  IMAD.MOV.U32 R183, RZ, RZ, R5 ;  /* 0x000000ffffb77224 */ /* 0x000fe200078e0005 */
[----:B------:R-:W-:-:S02]  /*15c60*/  IADD3 R8, P0, R184, R98, RZ ;  /* 0x00000062b8087210 */ /* 0x000fc40007f1e0ff */
[----:B------:R-:W-:Y:S01]  /*15c70*/  ISETP.GE.AND P2, PT, R182, c[0x0][0x1d4], PT ;  /* 0x00007500b6007a0c */ /* 0x000fe20003f46270 */
[C---:B------:R-:W-:Y:S01]  /*15c80*/  IMAD.X R7, R4.reuse, 0x1, R94, P1 ;  /* 0x0000000104077824 */ /* 0x040fe200008e065e */
[----:B------:R-:W-:Y:S01]  /*15c90*/  ISETP.GE.AND P1, PT, R191, c[0x0][0x1d4], PT ;  /* 0x00007500bf007a0c */ /* 0x000fe20003f26270 */
[----:B------:R-:W-:Y:S01]  /*15ca0*/  IMAD.X R9, R4, 0x1, R93, P0 ;  /* 0x0000000104097824 */ /* 0x000fe200000e065d */
[----:B------:R-:W-:Y:S02]  /*15cb0*/  ISETP.GE.AND P0, PT, R192, c[0x0][0x1d4], PT ;  /* 0x00007500c0007a0c */ /* 0x000fe40003f06270 */
[----:B------:R-:W-:Y:S01]  /*15cc0*/  IADD3 R2, P3, R184, R100, RZ ;  /* 0x00000064b8027210 */ /* 0x000fe20007f7e0ff */
[----:B------:R-:W-:Y:S01]  /*15cd0*/  IMAD.MOV.U32 R184, RZ, RZ, 0x181f ;  /* 0x0000181fffb87424 */ /* 0x000fe200078e00ff */
[----:B------:R-:W-:Y:S02]  /*15ce0*/  SEL R11, RZ, 0x10, P2 ;  /* 0x00000010ff0b7807 */ /* 0x000fe40001000000 */
[----:B------:R-:W-:Y:S01]  /*15cf0*/  SEL R10, RZ, 0x10, P1 ;  /* 0x00000010ff0a7807 */ /* 0x000fe20000800000 */
[----:B------:R-:W-:Y:S01]  /*15d00*/  IMAD.X R3, R4, 0x1, R95, P3 ;  /* 0x0000000104037824 */ /* 0x000fe200018e065f */
[----:B------:R-:W-:Y:S01]  /*15d10*/  SEL R5, RZ, 0x10, P0 ;  /* 0x00000010ff057807 */ /* 0x000fe20000000000 */
[----:B------:R-:W-:Y:S01]  /*15d20*/  @!PT LDS RZ, [RZ] ;  /* 0x00000000fffff984 */ /* 0x000fe20000000800 */
[----:B------:R-:W-:Y:S01]  /*15d30*/  @!PT LDS RZ, [RZ] ;  /* 0x00000000fffff984 */ /* 0x000fe20000000800 */
[----:B------:R-:W-:Y:S01]  /*15d40*/  @!PT LDS RZ, [RZ] ;  /* 0x00000000fffff984 */ /* 0x000fe20000000800 */
[----:B------:R1:W-:Y:S04]  /*15d50*/  LDGSTS.E.BYPASS.LTC128B.128 [R179+0x6100], [R8.64], !P2 ;  /* 0x0610000008b37fae */ /* 0x0003e8000d101d48 */
[----:B------:R1:W-:Y:S04]  /*15d60*/  LDGSTS.E.BYPASS.LTC128B.128 [R179+0x8100], [R6.64], !P1 ;  /* 0x0810000006b37fae */ /* 0x0003e8000c901d48 */
[----:B------:R2:W-:Y:S02]  /*15d70*/  LDGSTS.E.BYPASS.LTC128B.128 [R179+0xa100], [R2.64], !P0 ;  /* 0x0a10000002b37fae */ /* 0x0005e4000c101d48 */
[----:B--2---:R-:W-:Y:S01]  /*15d80*/  IMAD.MOV.U32 R2, RZ, RZ, 0x1 ;  /* 0x00000001ff027424 */ /* 0x004fe200078e00ff */
[----:B------:R-:W-:-:S02]  /*15d90*/  MOV R3, 0x15db0 ;  /* 0x00015db000037802 */ /* 0x000fc40000000f00 */
[----:B-1----:R-:W-:Y:S05]  /*15da0*/  CALL.REL.NOINC `($__internal_9_$__cuda_sm70_shflsync_idx_p) ;  /* 0x0000261000007944 */ /* 0x002fea0003c00000 */
        /* <DEDUP_REMOVED lines=8> */
.L_x_486:
[----:B------:R-:W-:Y:S01]  /*15e30*/  IMAD.MOV.U32 R183, RZ, RZ, R4 ;  /* 0x000000ffffb77224 */ /* 0x000fe200078e0004 */
[----:B------:R-:W-:Y:S01]  /*15e40*/  MOV R2, RZ ;  /* 0x000000ff00027202 */ /* 0x000fe20000000f00 */
[----:B------:R-:W-:Y:S01]  /*15e50*/  IMAD.MOV.U32 R184, RZ, RZ, 0x1c1f ;  /* 0x00001c1fffb87424 */ /* 0x000fe200078e00ff */
[----:B------:R-:W-:Y:S02]  /*15e60*/  MOV R3, 0x15e80 ;  /* 0x00015e8000037802 */ /* 0x000fe40000000f00 */
[----:B------:R-:W-:Y:S05]  /*15e70*/  CALL.REL.NOINC `($__internal_9_$__cuda_sm70_shflsync_idx_p) ;  /* 0x0000254000007944 */ /* 0x000fea0003c00000 */
[----:B------:R-:W-:Y:S01]  /*15e80*/  MOV R3, R184 ;  /* 0x000000b800037202 */ /* 0x000fe20000000f00 */
[----:B------:R-:W-:Y:S05]  /*15e90*/  BRA `(.L_x_634) ;  /* 0xfffee8f000007947 */ /* 0x000fea000383ffff */
.L_x_491:
[----:B------:R-:W-:Y:S01]  /*15ea0*/  IMAD.MOV.U32 R183, RZ, RZ, R4 ;  /* 0x000000ffffb77224 */ /* 0x000fe200078e0004 */
[----:B------:R-:W-:Y:S01]  /*15eb0*/  MOV R2, 0x1 ;  /* 0x0000000100027802 */ /* 0x000fe20000000f00 */
[----:B------:R-:W-:Y:S01]  /*15ec0*/  IMAD.MOV.U32 R184, RZ, RZ, 0x1c1f ;  /* 0x00001c1fffb87424 */ /* 0x000fe200078e00ff */
[----:B------:R-:W-:Y:S02]  /*15ed0*/  MOV R3, 0x15ef0 ;  /* 0x00015ef000037802 */ /* 0x000fe40000000f00 */
[----:B-1----:R-:W-:Y:S05]  /*15ee0*/  CALL.REL.NOINC `($__internal_9_$__cuda_sm70_shflsync_idx_p) ;  /* 0x000024d000007944 */ /* 0x002fea0003c00000 */
[----:B------:R-:W-:Y:S01]  /*15ef0*/  MOV R3, R184 ;  /* 0x000000b800037202 */ /* 0x000fe20000000f00 */
[----:B------:R-:W-:Y:S05]  /*15f00*/  BRA `(.L_x_635) ;  /* 0xfffeed6000007947 */ /* 0x000fea000383ffff */
.L_x_496:
[----:B------:R-:W-:Y:S01]  /*15f10*/  IMAD.MOV.U32 R128, RZ, RZ, R4 ;  /* 0x000000ffff807224 */ /* 0x000fe200078e0004 */
[----:B------:R-:W-:-:S02]  /*15f20*/  MOV R0, 0x2 ;  /* 0x0000000200007802 */ /* 0x000fc40000000f00 */
[----:B------:R-:W-:Y:S02]  /*15f30*/  MOV R2, 0x15f50 ;  /* 0x00015f5000027802 */ /* 0x000fe40000000f00 */
[----:B------:R-:W-:Y:S05]  /*15f40*/  CALL.REL.NOINC `($__internal_8_$__cuda_sm70_shflsync_bfly_p) ;  /* 0x0000241000007944 */ /* 0x000fea0003c00000 */
[----:B------:R-:W-:Y:S05]  /*15f50*/  BRA `(.L_x_636) ;  /* 0xfffef3c000007947 */ /* 0x000fea000383ffff */
.L_x_497:
[----:B------:R-:W-:Y:S01]  /*15f60*/  IMAD.MOV.U32 R128, RZ, RZ, R4 ;  /* 0x000000ffff807224 */ /* 0x000fe200078e0004 */
[----:B------:R-:W-:Y:S02]  /*15f70*/  MOV R0, 0x1 ;  /* 0x0000000100007802 */ /* 0x000fe40000000f00 */
[----:B------:R-:W-:Y:S02]  /*15f80*/  MOV R2, 0x15fa0 ;  /* 0x00015fa000027802 */ /* 0x000fe40000000f00 */
[----:B------:R-:W-:Y:S05]  /*15f90*/  CALL.REL.NOINC `($__internal_8_$__cuda_sm70_shflsync_bfly_p) ;  /* 0x000023c000007944 */ /* 0x000fea0003c00000 */
[----:B------:R-:W-:Y:S01]  /*15fa0*/  FMNMX.FTZ R129, R4, R0, !PT ;  /* 0x0000000004817209 */ /* 0x000fe20007810000 */
[----:B------:R-:W-:Y:S01]  /*15fb0*/  IMAD.MOV.U32 R128, RZ, RZ, R5 ;  /* 0x000000ffff807224 */ /* 0x000fe200078e0005 */
[----:B------:R-:W-:Y:S01]  /*15fc0*/  MOV R2, 0x15ff0 ;  /* 0x00015ff000027802 */ /* 0x000fe20000000f00 */
[----:B------:R-:W-:Y:S02]  /*15fd0*/  IMAD.MOV.U32 R0, RZ, RZ, 0x2 ;  /* 0x00000002ff007424 */ /* 0x000fe400078e00ff */
[----:B------:R-:W-:Y:S05]  /*15fe0*/  CALL.REL.NOINC `($__internal_8_$__cuda_sm70_shflsync_bfly_p) ;  /* 0x0000237000007944 */ /* 0x000fea0003c00000 */
[----:B------:R-:W-:Y:S01]  /*15ff0*/  FMNMX.FTZ R5, R5, R0, !PT ;  /* 0x0000000005057209 */ /* 0x000fe20007810000 */
[----:B------:R-:W-:Y:S01]  /*16000*/  IMAD.MOV.U32 R0, RZ, RZ, 0x1 ;  /* 0x00000001ff007424 */ /* 0x000fe200078e00ff */
[----:B------:R-:W-:-:S03]  /*16010*/  MOV R2, 0x16040 ;  /* 0x0001604000027802 */ /* 0x000fc60000000f00 */
[----:B------:R-:W-:Y:S02]  /*16020*/  IMAD.MOV.U32 R128, RZ, RZ, R5 ;  /* 0x000000ffff807224 */ /* 0x000fe400078e0005 */
[----:B------:R-:W-:Y:S05]  /*16030*/  CALL.REL.NOINC `($__internal_8_$__cuda_sm70_shflsync_bfly_p) ;  /* 0x0000232000007944 */ /* 0x000fea0003c00000 */
[----:B------:R-:W-:Y:S01]  /*16040*/  MOV R3, R0 ;  /* 0x0000000000037202 */ /* 0x000fe20000000f00 */
[----:B------:R-:W-:Y:S05]  /*16050*/  BRA `(.L_x_637) ;  /* 0xfffef33000007947 */ /* 0x000fea000383ffff */
.L_x_505:
[----:B------:R-:W-:Y:S01]  /*16060*/  MOV R2, RZ ;  /* 0x000000ff00027202 */ /* 0x000fe20000000f00 */
[----:B------:R-:W-:Y:S01]  /*16070*/  IMAD.MOV.U32 R183, RZ, RZ, R5 ;  /* 0x000000ffffb77224 */ /* 0x000fe200078e0005 */
[----:B------:R-:W-:Y:S01]  /*16080*/  MOV R3, 0x160b0 ;  /* 0x000160b000037802 */ /* 0x000fe20000000f00 */
[----:B------:R-:W-:Y:S02]  /*16090*/  IMAD.MOV.U32 R184, RZ, RZ, 0x181f ;  /* 0x0000181fffb87424 */ /* 0x000fe400078e00ff */
[----:B-1234-:R-:W-:Y:S05]  /*160a0*/  CALL.REL.NOINC `($__internal_9_$__cuda_sm70_shflsync_idx_p) ;  /* 0x0000231000007944 */ /* 0x01efea0003c00000 */
[----:B------:R-:W-:Y:S01]  /*160b0*/  MOV R4, R184 ;  /* 0x000000b800047202 */ /* 0x000fe20000000f00 */
[----:B------:R-:W-:-:S05]  /*160c0*/  BRA `(.L_x_638) ;  /* 0xffff081000007947 */ /* 0x000fca000383ffff */
.L_x_506:
[----:B------:R-:W-:Y:S01]  /*160d0*/  MOV R2, RZ ;  /* 0x000000ff00027202 */ /* 0x000fe20000000f00 */
[----:B------:R-:W-:Y:S01]  /*160e0*/  IMAD.MOV.U32 R183, RZ, RZ, R13 ;  /* 0x000000ffffb77224 */ /* 0x000fe200078e000d */
[----:B------:R-:W-:Y:S01]  /*160f0*/  MOV R3, 0x16120 ;  /* 0x0001612000037802 */ /* 0x000fe20000000f00 */
[----:B------:R-:W-:Y:S02]  /*16100*/  IMAD.MOV.U32 R184, RZ, RZ, 0x181f ;  /* 0x0000181fffb87424 */ /* 0x000fe400078e00ff */
[----:B-1234-:R-:W-:Y:S05]  /*16110*/  CALL.REL.NOINC `($__internal_9_$__cuda_sm70_shflsync_idx_p) ;  /* 0x000022a000007944 */ /* 0x01efea0003c00000 */
[----:B------:R-:W-:Y:S01]  /*16120*/  ISETP.GE.AND P2, PT, R182, c[0x0][0x1d4], PT ;  /* 0x00007500b6007a0c */ /* 0x000fe20003f46270 */
[----:B------:R-:W-:Y:S01]  /*16130*/  IMAD.MOV.U32 R183, RZ, RZ, R5 ;  /* 0x000000ffffb77224 */ /* 0x000fe200078e0005 */
[----:B------:R-:W-:Y:S02]  /*16140*/  IADD3 R2, P0, R184, R21, RZ ;  /* 0x00000015b8027210 */ /* 0x000fe40007f1e0ff */
[----:B------:R-:W-:Y:S02]  /*16150*/  ISETP.GE.AND P1, PT, R191, c[0x0][0x1d4], PT ;  /* 0x00007500bf007a0c */ /* 0x000fe40003f26270 */
[----:B------:R-:W-:Y:S01]  /*16160*/  SEL R5, RZ, 0x10, P2 ;  /* 0x00000010ff057807 */ /* 0x000fe20001000000 */
[----:B------:R-:W-:Y:S01]  /*16170*/  IMAD.X R3, R4, 0x1, R14, P0 ;  /* 0x0000000104037824 */ /* 0x000fe200000e060e */
[----:B------:R-:W-:Y:S05]  /*16180*/  IADD3 R6, P0, R184, R22, RZ ;  /* 0x00000016b8067210 */ /* 0x000fea0007f1e0ff */
[----:B------:R-:W-:Y:S01]  /*16190*/  @!PT LDS RZ, [RZ] ;  /* 0x00000000fffff984 */ /* 0x000fe20000000800 */
[----:B------:R-:W-:Y:S01]  /*161a0*/  @!PT LDS RZ, [RZ] ;  /* 0x00000000fffff984 */ /* 0x000fe20000000800 */
[----:B------:R-:W-:Y:S01]  /*161b0*/  @!PT LDS RZ, [RZ] ;  /* 0x00000000fffff984 */ /* 0x000fe20000000800 */
[----:B------:R1:W-:Y:S01]  /*161c0*/  LDGSTS.E.BYPASS.LTC128B.128 [R179+0x100], [R2.64], !P2 ;  /* 0x0010000002b37fae */ /* 0x0003e2000d101d48 */
[----:B------:R-:W-:Y:S05]  /*161d0*/  IMAD.X R7, R4, 0x1, R15, P0 ;  /* 0x0000000104077824 */ /* 0x000fea00000e060f */
[----:B------:R2:W-:Y:S01]  /*161e0*/  LDGSTS.E.BYPASS.LTC128B.128 [R179+0x2100], [R6.64], !P1 ;  /* 0x0210000006b37fae */ /* 0x0005e2000c901d48 */
[----:B-1----:R-:W-:Y:S01]  /*161f0*/  IADD3 R2, P0, R184, R23, RZ ;  /* 0x00000017b8027210 */ /* 0x002fe20007f1e0ff */
[----:B------:R-:W-:Y:S04]  /*16200*/  IMAD.MOV.U32 R184, RZ, RZ, 0x181f ;  /* 0x0000181fffb87424 */ /* 0x000fe800078e00ff */
[----:B------:R-:W-:Y:S01]  /*16210*/  IMAD.X R3, R4, 0x1, R20, P0 ;  /* 0x0000000104037824 */ /* 0x000fe200000e0614 */
[----:B------:R-:W-:Y:S02]  /*16220*/  ISETP.GE.AND P0, PT, R192, c[0x0][0x1d4], PT ;  /* 0x00007500c0007a0c */ /* 0x000fe40003f06270 */
[----:B--2---:R-:W-:Y:S02]  /*16230*/  SEL R6, RZ, 0x10, P1 ;  /* 0x00000010ff067807 */ /* 0x004fe40000800000 */
[----:B------:R-:W-:Y:S09]  /*16240*/  SEL R12, RZ, 0x10, P0 ;  /* 0x00000010ff0c7807 */ /* 0x000ff20000000000 */
[----:B------:R1:W-:Y:S02]  /*16250*/  LDGSTS.E.BYPASS.LTC128B.128 [R179+0x4100], [R2.64], !P0 ;  /* 0x0410000002b37fae */ /* 0x0003e4000c101d48 */
[----:B-1----:R-:W-:Y:S01]  /*16260*/  MOV R3, 0x16290 ;  /* 0x0001629000037802 */ /* 0x002fe20000000f00 */
[----:B------:R-:W-:Y:S02]  /*16270*/  IMAD.MOV.U32 R2, RZ, RZ, 0x1 ;  /* 0x00000001ff027424 */ /* 0x000fe400078e00ff */
[----:B------:R-:W-:Y:S05]  /*16280*/  CALL.REL.NOINC `($__internal_9_$__cuda_sm70_shflsync_idx_p) ;  /* 0x0000213000007944 */ /* 0x000fea0003c00000 */
[----:B------:R-:W-:Y:S01]  /*16290*/  MOV R2, 0x1 ;  /* 0x0000000100027802 */ /* 0x000fe20000000f00 */
[----:B------:R-:W-:Y:S01]  /*162a0*/  IMAD.MOV.U32 R4, RZ, RZ, R184 ;  /* 0x000000ffff047224 */ /* 0x000fe200078e00b8 */
[----:B------:R-:W-:Y:S01]  /*162b0*/  MOV R184, 0x181f ;  /* 0x0000181f00b87802 */ /* 0x000fe20000000f00 */
[----:B------:R-:W-:Y:S01]  /*162c0*/  IMAD.MOV.U32 R183, RZ, RZ, R13 ;  /* 0x000000ffffb77224 */ /* 0x000fe200078e000d */
[----:B------:R-:W-:Y:S02]  /*162d0*/  MOV R3, 0x162f0 ;  /* 0x000162f000037802 */ /* 0x000fe40000000f00 */
[----:B------:R-:W-:Y:S05]  /*162e0*/  CALL.REL.NOINC `($__internal_9_$__cuda_sm70_shflsync_idx_p) ;  /* 0x000020d000007944 */ /* 0x000fea0003c00000 */
[----:B------:R-:W-:Y:S01]  /*162f0*/  MOV R0, R184 ;  /* 0x000000b800007202 */ /* 0x000fe20000000f00 */
[----:B------:R-:W-:-:S05]  /*16300*/  BRA `(.L_x_639) ;  /* 0xffff072000007947 */ /* 0x000fca000383ffff */
.L_x_509:
[----:B------:R-:W-:Y:S01]  /*16310*/  MOV R2, RZ ;  /* 0x000000ff00027202 */ /* 0x000fe20000000f00 */
[----:B------:R-:W-:Y:S01]  /*16320*/  IMAD.MOV.U32 R183, RZ, RZ, R129 ;  /* 0x000000ffffb77224 */ /* 0x000fe200078e0081 */
[----:B------:R-:W-:Y:S01]  /*16330*/  MOV R3, 0x16360 ;  /* 0x0001636000037802 */ /* 0x000fe20000000f00 */
[----:B------:R-:W-:Y:S02]  /*16340*/  IMAD.MOV.U32 R184, RZ, RZ, 0x181f ;  /* 0x0000181fffb87424 */ /* 0x000fe400078e00ff */
[----:B------:R-:W-:Y:S05]  /*16350*/  CALL.REL.NOINC `($__internal_9_$__cuda_sm70_shflsync_idx_p) ;  /* 0x0000206000007944 */ /* 0x000fea0003c00000 */
[----:B------:R-:W-:Y:S01]  /*16360*/  MOV R128, R184 ;  /* 0x000000b800807202 */ /* 0x000fe20000000f00 */
[----:B------:R-:W-:-:S05]  /*16370*/  BRA `(.L_x_640) ;  /* 0xffff141000007947 */ /* 0x000fca000383ffff */
.L_x_510:
[----:B------:R-:W-:Y:S01]  /*16380*/  MOV R2, RZ ;  /* 0x000000ff00027202 */ /* 0x000fe20000000f00 */
[----:B------:R-:W-:Y:S01]  /*16390*/  IMAD.MOV.U32 R183, RZ, RZ, R139 ;  /* 0x000000ffffb77224 */ /* 0x000fe200078e008b */
[----:B------:R-:W-:Y:S01]  /*163a0*/  MOV R3, 0x163d0 ;  /* 0x000163d000037802 */ /* 0x000fe20000000f00 */
[----:B------:R-:W-:Y:S02]  /*163b0*/  IMAD.MOV.U32 R184, RZ, RZ, 0x181f ;  /* 0x0000181fffb87424 */ /* 0x000fe400078e00ff */
[----:B-12---:R-:W-:Y:S05]  /*163c0*/  CALL.REL.NOINC `($__internal_9_$__cuda_sm70_shflsync_idx_p) ;  /* 0x00001ff000007944 */ /* 0x006fea0003c00000 */
        /* <DEDUP_REMOVED lines=31> */
.L_x_511:
[----:B------:R-:W-:Y:S01]  /*165c0*/  MOV R2, RZ ;  /* 0x000000ff00027202 */ /* 0x000fe20000000f00 */
[----:B------:R-:W-:Y:S01]  /*165d0*/  IMAD.MOV.U32 R183, RZ, RZ, R128 ;  /* 0x000000ffffb77224 */ /* 0x000fe200078e0080 */
[----:B------:R-:W-:Y:S01]  /*165e0*/  MOV R3, 0x16610 ;  /* 0x0001661000037802 */ /* 0x000fe20000000f00 */
[----:B------:R-:W-:Y:S02]  /*165f0*/  IMAD.MOV.U32 R184, RZ, RZ, 0x1c1f ;  /* 0x00001c1fffb87424 */ /* 0x000fe400078e00ff */
[----:B------:R-:W-:Y:S05]  /*16600*/  CALL.REL.NOINC `($__internal_9_$__cuda_sm70_shflsync_idx_p) ;  /* 0x00001db000007944 */ /* 0x000fea0003c00000 */
[----:B------:R-:W-:Y:S01]  /*16610*/  MOV R3, R184 ;  /* 0x000000b800037202 */ /* 0x000fe20000000f00 */
[----:B------:R-:W-:-:S05]  /*16620*/  BRA `(.L_x_642) ;  /* 0xffff151000007947 */ /* 0x000fca000383ffff */
.L_x_516:
[----:B------:R-:W-:Y:S01]  /*16630*/  MOV R2, 0x1 ;  /* 0x0000000100027802 */ /* 0x000fe20000000f00 */
[----:B------:R-:W-:Y:S01]  /*16640*/  IMAD.MOV.U32 R183, RZ, RZ, R128 ;  /* 0x000000ffffb77224 */ /* 0x000fe200078e0080 */
[----:B------:R-:W-:Y:S01]  /*16650*/  MOV R3, 0x16680 ;  /* 0x0001668000037802 */ /* 0x000fe20000000f00 */
[----:B------:R-:W-:Y:S02]  /*16660*/  IMAD.MOV.U32 R184, RZ, RZ, 0x1c1f ;  /* 0x00001c1fffb87424 */ /* 0x000fe400078e00ff */
[----:B-1----:R-:W-:Y:S05]  /*16670*/  CALL.REL.NOINC `($__internal_9_$__cuda_sm70_shflsync_idx_p) ;  /* 0x00001d4000007944 */ /* 0x002fea0003c00000 */
[----:B------:R-:W-:Y:S01]  /*16680*/  MOV R3, R184 ;  /* 0x000000b800037202 */ /* 0x000fe20000000f00 */
[----:B------:R-:W-:-:S05]  /*16690*/  BRA `(.L_x_643) ;  /* 0xffff19b000007947 */ /* 0x000fca000383ffff */
.L_x_521:
[----:B------:R-:W-:Y:S02]  /*166a0*/  MOV R0, 0x2 ;  /* 0x0000000200007802 */ /* 0x000fe40000000f00 */
[----:B------:R-:W-:Y:S02]  /*166b0*/  MOV R2, 0x166d0 ;  /* 0x000166d000027802 */ /* 0x000fe40000000f00 */
[----:B------:R-:W-:Y:S05]  /*166c0*/  CALL.REL.NOINC `($__internal_8_$__cuda_sm70_shflsync_bfly_p) ;  /* 0x00001c9000007944 */ /* 0x000fea0003c00000 */
[----:B------:R-:W-:-:S05]  /*166d0*/  BRA `(.L_x_644) ;  /* 0xffff207000007947 */ /* 0x000fca000383ffff */
.L_x_522:
[----:B------:R-:W-:Y:S01]  /*166e0*/  MOV R0, 0x1 ;  /* 0x0000000100007802 */ /* 0x000fe20000000f00 */
[----:B-1----:R-:W-:Y:S01]  /*166f0*/  IMAD.MOV.U32 R128, RZ, RZ, R4 ;  /* 0x000000ffff807224 */ /* 0x002fe200078e0004 */
[----:B------:R-:W-:Y:S02]  /*16700*/  MOV R2, 0x16720 ;  /* 0x0001672000027802 */ /* 0x000fe40000000f00 */
[----:B------:R-:W-:Y:S05]  /*16710*/  CALL.REL.NOINC `($__internal_8_$__cuda_sm70_shflsync_bfly_p) ;  /* 0x00001c4000007944 */ /* 0x000fea0003c00000 */
[----:B------:R-:W-:Y:S01]  /*16720*/  IMAD.MOV.U32 R128, RZ, RZ, R5 ;  /* 0x000000ffff807224 */ /* 0x000fe200078e0005 */
[----:B------:R-:W-:Y:S01]  /*16730*/  FMNMX.FTZ R129, R4, R0, !PT ;  /* 0x0000000004817209 */ /* 0x000fe20007810000 */
[----:B------:R-:W-:Y:S01]  /*16740*/  IMAD.MOV.U32 R0, RZ, RZ, 0x2 ;  /* 0x00000002ff007424 */ /* 0x000fe200078e00ff */
[----:B------:R-:W-:Y:S02]  /*16750*/  MOV R2, 0x16770 ;  /* 0x0001677000027802 */ /* 0x000fe40000000f00 */
[----:B------:R-:W-:Y:S05]  /*16760*/  CALL.REL.NOINC `($__internal_8_$__cuda_sm70_shflsync_bfly_p) ;  /* 0x00001bf000007944 */ /* 0x000fea0003c00000 */
[----:B------:R-:W-:Y:S01]  /*16770*/  FMNMX.FTZ R128, R5, R0, !PT ;  /* 0x0000000005807209 */ /* 0x000fe20007810000 */
[----:B------:R-:W-:Y:S01]  /*16780*/  IMAD.MOV.U32 R0, RZ, RZ, 0x1 ;  /* 0x00000001ff007424 */ /* 0x000fe200078e00ff */
[----:B------:R-:W-:Y:S02]  /*16790*/  MOV R2, 0x167b0 ;  /* 0x000167b000027802 */ /* 0x000fe40000000f00 */
[----:B------:R-:W-:Y:S05]  /*167a0*/  CALL.REL.NOINC `($__internal_8_$__cuda_sm70_shflsync_bfly_p) ;  /* 0x00001bb000007944 */ /* 0x000fea0003c00000 */
[----:B------:R-:W-:-:S05]  /*167b0*/  BRA `(.L_x_645) ;  /* 0xffff200000007947 */ /* 0x000fca000383ffff */
.L_x_531:
[----:B------:R-:W-:Y:S01]  /*167c0*/  MOV R2, RZ ;  /* 0x000000ff00027202 */ /* 0x000fe20000000f00 */
[----:B------:R-:W-:Y:S01]  /*167d0*/  IMAD.MOV.U32 R183, RZ, RZ, R5 ;  /* 0x000000ffffb77224 */ /* 0x000fe200078e0005 */
[----:B------:R-:W-:Y:S01]  /*167e0*/  MOV R3, 0x16810 ;  /* 0x0001681000037802 */ /* 0x000fe20000000f00 */
[----:B------:R-:W-:Y:S02]  /*167f0*/  IMAD.MOV.U32 R184, RZ, RZ, 0x181f ;  /* 0x0000181fffb87424 */ /* 0x000fe400078e00ff */
[----:B-1234-:R-:W-:Y:S05]  /*16800*/  CALL.REL.NOINC `($__internal_9_$__cuda_sm70_shflsync_idx_p) ;  /* 0x00001bb000007944 */ /* 0x01efea0003c00000 */
[----:B------:R-:W-:Y:S01]  /*16810*/  MOV R4, R184 ;  /* 0x000000b800047202 */ /* 0x000fe20000000f00 */
[----:B------:R-:W-:-:S05]  /*16820*/  BRA `(.L_x_646) ;  /* 0xffff3bc000007947 */ /* 0x000fca000383ffff */
.L_x_532:
        /* <DEDUP_REMOVED lines=36> */
.L_x_535:
[----:B------:R-:W-:Y:S01]  /*16a70*/  MOV R2, RZ ;  /* 0x000000ff00027202 */ /* 0x000fe20000000f00 */
[----:B------:R-:W-:Y:S01]  /*16a80*/  IMAD.MOV.U32 R183, RZ, RZ, R129 ;  /* 0x000000ffffb77224 */ /* 0x000fe200078e0081 */
[----:B------:R-:W-:Y:S01]  /*16a90*/  MOV R3, 0x16ac0 ;  /* 0x00016ac000037802 */ /* 0x000fe20000000f00 */
[----:B------:R-:W-:Y:S02]  /*16aa0*/  IMAD.MOV.U32 R184, RZ, RZ, 0x181f ;  /* 0x0000181fffb87424 */ /* 0x000fe400078e00ff */
[----:B------:R-:W-:Y:S05]  /*16ab0*/  CALL.REL.NOINC `($__internal_9_$__cuda_sm70_shflsync_idx_p) ;  /* 0x0000190000007944 */ /* 0x000fea0003c00000 */
[----:B------:R-:W-:Y:S01]  /*16ac0*/  MOV R128, R184 ;  /* 0x000000b800807202 */ /* 0x000fe20000000f00 */
[----:B------:R-:W-:-:S05]  /*16ad0*/  BRA `(.L_x_648) ;  /* 0xffff47c000007947 */ /* 0x000fca000383ffff */
.L_x_536:
        /* <DEDUP_REMOVED lines=36> */
.L_x_537:
[----:B------:R-:W-:Y:S02]  /*16d20*/  MOV R0, 0x2 ;  /* 0x0000000200007802 */ /* 0x000fe40000000f00 */
[----:B------:R-:W-:Y:S02]  /*16d30*/  MOV R2, 0x16d50 ;  /* 0x00016d5000027802 */ /* 0x000fe40000000f00 */
[----:B------:R-:W-:Y:S05]  /*16d40*/  CALL.REL.NOINC `($__internal_8_$__cuda_sm70_shflsync_bfly_p) ;  /* 0x0000161000007944 */ /* 0x000fea0003c00000 */
[----:B------:R-:W-:-:S05]  /*16d50*/  BRA `(.L_x_650) ;  /* 0xffff4a3000007947 */ /* 0x000fca000383ffff */
.L_x_538:
        /* <DEDUP_REMOVED lines=14> */
.L_x_541:
[----:B------:R-:W-:Y:S01]  /*16e40*/  MOV R2, RZ ;  /* 0x000000ff00027202 */ /* 0x000fe20000000f00 */
[----:B------:R-:W-:Y:S01]  /*16e50*/  IMAD.MOV.U32 R183, RZ, RZ, R12 ;  /* 0x000000ffffb77224 */ /* 0x000fe200078e000c */
[----:B------:R-:W-:Y:S01]  /*16e60*/  MOV R3, 0x16e90 ;  /* 0x00016e9000037802 */ /* 0x000fe20000000f00 */
[----:B------:R-:W-:Y:S02]  /*16e70*/  IMAD.MOV.U32 R184, RZ, RZ, 0x181f ;  /* 0x0000181fffb87424 */ /* 0x000fe400078e00ff */
[----:B-1234-:R-:W-:Y:S05]  /*16e80*/  CALL.REL.NOINC `($__internal_9_$__cuda_sm70_shflsync_idx_p) ;  /* 0x0000153000007944 */ /* 0x01efea0003c00000 */
[----:B------:R-:W-:Y:S01]  /*16e90*/  MOV R2, R184 ;  /* 0x000000b800027202 */ /* 0x000fe20000000f00 */
[----:B------:R-:W-:-:S05]  /*16ea0*/  BRA `(.L_x_652) ;  /* 0xffff636000007947 */ /* 0x000fca000383ffff */
.L_x_544:
[----:B------:R-:W-:Y:S01]  /*16eb0*/  MOV R2, RZ ;  /* 0x000000ff00027202 */ /* 0x000fe20000000f00 */
[----:B------:R-:W-:Y:S01]  /*16ec0*/  IMAD.MOV.U32 R183, RZ, RZ, R129 ;  /* 0x000000ffffb77224 */ /* 0x000fe200078e0081 */
[----:B------:R-:W-:Y:S01]  /*16ed0*/  MOV R3, 0x16f00 ;  /* 0x00016f0000037802 */ /* 0x000fe20000000f00 */
[----:B------:R-:W-:Y:S02]  /*16ee0*/  IMAD.MOV.U32 R184, RZ, RZ, 0x181f ;  /* 0x0000181fffb87424 */ /* 0x000fe400078e00ff */
[----:B------:R-:W-:Y:S05]  /*16ef0*/  CALL.REL.NOINC `($__internal_9_$__cuda_sm70_shflsync_idx_p) ;  /* 0x000014c000007944 */ /* 0x000fea0003c00000 */
[----:B------:R-:W-:Y:S01]  /*16f00*/  MOV R128, R184 ;  /* 0x000000b800807202 */ /* 0x000fe20000000f00 */
[----:B------:R-:W-:-:S05]  /*16f10*/  BRA `(.L_x_653) ;  /* 0xffff713000007947 */ /* 0x000fca000383ffff */
.L_x_545:
[----:B------:R-:W-:Y:S01]  /*16f20*/  MOV R2, RZ ;  /* 0x000000ff00027202 */ /* 0x000fe20000000f00 */
[----:B------:R-:W-:Y:S01]  /*16f30*/  IMAD.MOV.U32 R183, RZ, RZ, R138 ;  /* 0x000000ffffb77224 */ /* 0x000fe200078e008a */
[----:B------:R-:W-:Y:S01]  /*16f40*/  MOV R3, 0x16f70 ;  /* 0x00016f7000037802 */ /* 0x000fe20000000f00 */
[----:B------:R-:W-:Y:S02]  /*16f50*/  IMAD.MOV.U32 R184, RZ, RZ, 0x181f ;  /* 0x0000181fffb87424 */ /* 0x000fe400078e00ff */
[----:B-12---:R-:W-:Y:S05]  /*16f60*/  CALL.REL.NOINC `($__internal_9_$__cuda_sm70_shflsync_idx_p) ;  /* 0x0000145000007944 */ /* 0x006fea0003c00000 */
[C---:B------:R-:W-:Y:S01]  /*16f70*/  IADD3 R2, -R177.reuse, 0x10, RZ ;  /* 0x00000010b1027810 */ /* 0x040fe20007ffe1ff */
[----:B------:R-:W-:Y:S03]  /*16f80*/  IMAD.MOV.U32 R183, RZ, RZ, R129 ;  /* 0x000000ffffb77224 */ /* 0x000fe600078e0081 */
[----:B------:R-:W-:Y:S04]  /*16f90*/  LOP3.LUT R2, R2, 0xf, RZ, 0xc0, !PT ;  /* 0x0000000f02027812 */ /* 0x000fe800078ec0ff */
[----:B------:R-:W-:Y:S04]  /*16fa0*/  IADD3 R2, P1, P0, R2, R184, R142 ;  /* 0x000000b802027210 */ /* 0x000fe8000783e08e */
[----:B------:R-:W-:Y:S02]  /*16fb0*/  IADD3.X R3, RZ, R128, R139, P1, P0 ;  /* 0x00000080ff037210 */ /* 0x000fe40000fe048b */
[----:B------:R-:W-:Y:S11]  /*16fc0*/  ISETP.NE.U32.AND P0, PT, R177, RZ, PT ;  /* 0x000000ffb100720c */ /* 0x000ff60003f05070 */
[----:B------:R-:W-:Y:S02]  /*16fd0*/  @!UPT UIADD3 URZ, URZ, URZ, URZ ;  /* 0x0000003f3f3ff290 */ /* 0x000fe4000fffe03f */
        /* <DEDUP_REMOVED lines=8> */
[----:B------:R-:W-:Y:S04]  /*17060*/  IMAD.MOV.U32 R184, RZ, RZ, 0x181f ;  /* 0x0000181fffb87424 */ /* 0x000fe800078e00ff */
[----:B------:R-:W-:Y:S05]  /*17070*/  IMAD.X R3, R128, 0x1, R141, P0 ;  /* 0x0000000180037824 */ /* 0x000fea00000e068d */
[----:B------:R1:W-:Y:S02]  /*17080*/  LDGSTS.E.BYPASS.LTC128B.128 [R179+0xa100], [R2.64], !P3 ;  /* 0x0a10000002b37fae */ /* 0x0003e4000d901d48 */
[----:B-1----:R-:W-:Y:S01]  /*17090*/  MOV R3, 0x170c0 ;  /* 0x000170c000037802 */ /* 0x002fe20000000f00 */
[----:B------:R-:W-:Y:S02]  /*170a0*/  IMAD.MOV.U32 R2, RZ, RZ, 0x1 ;  /* 0x00000001ff027424 */ /* 0x000fe400078e00ff */
[----:B--2---:R-:W-:Y:S05]  /*170b0*/  CALL.REL.NOINC `($__internal_9_$__cuda_sm70_shflsync_idx_p) ;  /* 0x0000130000007944 */ /* 0x004fea0003c00000 */
        /* <DEDUP_REMOVED lines=8> */
.L_x_546:
[----:B------:R-:W-:Y:S01]  /*17140*/  MOV R2, RZ ;  /* 0x000000ff00027202 */ /* 0x000fe20000000f00 */
[----:B------:R-:W-:Y:S01]  /*17150*/  IMAD.MOV.U32 R183, RZ, RZ, R128 ;  /* 0x000000ffffb77224 */ /* 0x000fe200078e0080 */
[----:B------:R-:W-:Y:S01]  /*17160*/  MOV R3, 0x17190 ;  /* 0x0001719000037802 */ /* 0x000fe20000000f00 */
[----:B------:R-:W-:Y:S02]  /*17170*/  IMAD.MOV.U32 R184, RZ, RZ, 0x1c1f ;  /* 0x00001c1fffb87424 */ /* 0x000fe400078e00ff */
[----:B------:R-:W-:Y:S05]  /*17180*/  CALL.REL.NOINC `($__internal_9_$__cuda_sm70_shflsync_idx_p) ;  /* 0x0000123000007944 */ /* 0x000fea0003c00000 */
[----:B------:R-:W-:Y:S01]  /*17190*/  MOV R3, R184 ;  /* 0x000000b800037202 */ /* 0x000fe20000000f00 */
[----:B------:R-:W-:-:S05]  /*171a0*/  BRA `(.L_x_655) ;  /* 0xffff71a000007947 */ /* 0x000fca000383ffff */
.L_x_551:
[----:B------:R-:W-:Y:S01]  /*171b0*/  MOV R2, 0x1 ;  /* 0x0000000100027802 */ /* 0x000fe20000000f00 */
[----:B------:R-:W-:Y:S01]  /*171c0*/  IMAD.MOV.U32 R183, RZ, RZ, R128 ;  /* 0x000000ffffb77224 */ /* 0x000fe200078e0080 */
[----:B------:R-:W-:Y:S01]  /*171d0*/  MOV R3, 0x17200 ;  /* 0x0001720000037802 */ /* 0x000fe20000000f00 */
[----:B------:R-:W-:Y:S02]  /*171e0*/  IMAD.MOV.U32 R184, RZ, RZ, 0x1c1f ;  /* 0x00001c1fffb87424 */ /* 0x000fe400078e00ff */
[----:B-1----:R-:W-:Y:S05]  /*171f0*/  CALL.REL.NOINC `($__internal_9_$__cuda_sm70_shflsync_idx_p) ;  /* 0x000011c000007944 */ /* 0x002fea0003c00000 */
[----:B------:R-:W-:Y:S01]  /*17200*/  MOV R3, R184 ;  /* 0x000000b800037202 */ /* 0x000fe20000000f00 */
[----:B------:R-:W-:-:S05]  /*17210*/  BRA `(.L_x_656) ;  /* 0xffff764000007947 */ /* 0x000fca000383ffff */
.L_x_556:
[----:B------:R-:W-:Y:S02]  /*17220*/  MOV R0, 0x2 ;  /* 0x0000000200007802 */ /* 0x000fe40000000f00 */
[----:B------:R-:W-:Y:S02]  /*17230*/  MOV R2, 0x17250 ;  /* 0x0001725000027802 */ /* 0x000fe40000000f00 */
[----:B------:R-:W-:Y:S05]  /*17240*/  CALL.REL.NOINC `($__internal_8_$__cuda_sm70_shflsync_bfly_p) ;  /* 0x0000111000007944 */ /* 0x000fea0003c00000 */
[----:B------:R-:W-:-:S05]  /*17250*/  BRA `(.L_x_657) ;  /* 0xffff7d0000007947 */ /* 0x000fca000383ffff */
.L_x_557:
        /* <DEDUP_REMOVED lines=10> */
[----:B------:R-:W-:Y:S03]  /*17300*/  MOV R2, 0x17330 ;  /* 0x0001733000027802 */ /* 0x000fe60000000f00 */
[----:B------:R-:W-:Y:S02]  /*17310*/  IMAD.MOV.U32 R128, RZ, RZ, R4 ;  /* 0x000000ffff807224 */ /* 0x000fe400078e0004 */
[----:B------:R-:W-:Y:S05]  /*17320*/  CALL.REL.NOINC `($__internal_8_$__cuda_sm70_shflsync_bfly_p) ;  /* 0x0000103000007944 */ /* 0x000fea0003c00000 */
[----:B------:R-:W-:-:S05]  /*17330*/  BRA `(.L_x_658) ;  /* 0xffff7c9000007947 */ /* 0x000fca000383ffff */
.L_x_559:
[----:B------:R-:W-:Y:S01]  /*17340*/  IMAD.MOV.U32 R128, RZ, RZ, R187 ;  /* 0x000000ffff807224 */ /* 0x000fe200078e00bb */
[----:B------:R-:W-:-:S02]  /*17350*/  MOV R0, 0x2 ;  /* 0x0000000200007802 */ /* 0x000fc40000000f00 */
[----:B------:R-:W-:Y:S02]  /*17360*/  MOV R2, 0x17380 ;  /* 0x0001738000027802 */ /* 0x000fe40000000f00 */
[----:B------:R-:W-:Y:S05]  /*17370*/  CALL.REL.NOINC `($__internal_8_$__cuda_sm70_shflsync_bfly_p) ;  /* 0x00000fe000007944 */ /* 0x000fea0003c00000 */
[----:B------:R-:W-:Y:S05]  /*17380*/  BRA `(.L_x_659) ;  /* 0xffff93e000007947 */ /* 0x000fea000383ffff */
.L_x_560:
[----:B------:R-:W-:Y:S01]  /*17390*/  IMAD.MOV.U32 R128, RZ, RZ, R4 ;  /* 0x000000ffff807224 */ /* 0x000fe200078e0004 */
[----:B------:R-:W-:Y:S02]  /*173a0*/  MOV R0, 0x1 ;  /* 0x0000000100007802 */ /* 0x000fe40000000f00 */
[----:B------:R-:W-:Y:S02]  /*173b0*/  MOV R2, 0x173d0 ;  /* 0x000173d000027802 */ /* 0x000fe40000000f00 */
[----:B-1----:R-:W-:Y:S05]  /*173c0*/  CALL.REL.NOINC `($__internal_8_$__cuda_sm70_shflsync_bfly_p) ;  /* 0x00000f9000007944 */ /* 0x002fea0003c00000 */
[----:B------:R-:W-:Y:S01]  /*173d0*/  FADD.FTZ R4, R4, R0 ;  /* 0x0000000004047221 */ /* 0x000fe20000010000 */
[----:B------:R-:W-:Y:S02]  /*173e0*/  MOV R128, R190 ;  /* 0x000000be00807202 */ /* 0x000fe40000000f00 */
[----:B------:R-:W-:Y:S02]  /*173f0*/  MOV R0, 0x2 ;  /* 0x0000000200007802 */ /* 0x000fe40000000f00 */
[----:B------:R-:W-:Y:S02]  /*17400*/  MOV R2, 0x17420 ;  /* 0x0001742000027802 */ /* 0x000fe40000000f00 */
[----:B------:R-:W-:Y:S05]  /*17410*/  CALL.REL.NOINC `($__internal_8_$__cuda_sm70_shflsync_bfly_p) ;  /* 0x00000f4000007944 */ /* 0x000fea0003c00000 */
[----:B------:R-:W-:Y:S01]  /*17420*/  FADD.FTZ R5, R190, R0 ;  /* 0x00000000be057221 */ /* 0x000fe20000010000 */
[----:B------:R-:W-:Y:S02]  /*17430*/  MOV R0, 0x1 ;  /* 0x0000000100007802 */ /* 0x000fe40000000f00 */
[----:B------:R-:W-:-:S02]  /*17440*/  MOV R2, 0x17470 ;  /* 0x0001747000027802 */ /* 0x000fc40000000f00 */
[----:B------:R-:W-:Y:S02]  /*17450*/  MOV R128, R5 ;  /* 0x0000000500807202 */ /* 0x000fe40000000f00 */
[----:B------:R-:W-:Y:S05]  /*17460*/  CALL.REL.NOINC `($__internal_8_$__cuda_sm70_shflsync_bfly_p) ;  /* 0x00000ef000007944 */ /* 0x000fea0003c00000 */
[----:B------:R-:W-:Y:S01]  /*17470*/  MOV R3, R0 ;  /* 0x0000000000037202 */ /* 0x000fe20000000f00 */
[----:B------:R-:W-:Y:S05]  /*17480*/  BRA `(.L_x_660) ;  /* 0xffff935000007947 */ /* 0x000fea000383ffff */
.L_x_567:
[----:B--234-:R-:W-:Y:S01]  /*17490*/  IMAD.MOV.U32 R183, RZ, RZ, R9 ;  /* 0x000000ffffb77224 */ /* 0x01cfe200078e0009 */
[----:B------:R-:W-:Y:S01]  /*174a0*/  MOV R2, RZ ;  /* 0x000000ff00027202 */ /* 0x000fe20000000f00 */
[----:B------:R-:W-:Y:S01]  /*174b0*/  IMAD.MOV.U32 R184, RZ, RZ, 0x181f ;  /* 0x0000181fffb87424 */ /* 0x000fe200078e00ff */
[----:B------:R-:W-:Y:S02]  /*174c0*/  MOV R3, 0x174e0 ;  /* 0x000174e000037802 */ /* 0x000fe40000000f00 */
[----:B-1----:R-:W-:Y:S05]  /*174d0*/  CALL.REL.NOINC `($__internal_9_$__cuda_sm70_shflsync_idx_p) ;  /* 0x00000ee000007944 */ /* 0x002fea0003c00000 */
[----:B------:R-:W-:Y:S01]  /*174e0*/  MOV R8, R184 ;  /* 0x000000b800087202 */ /* 0x000fe20000000f00 */
[----:B------:R-:W-:Y:S05]  /*174f0*/  BRA `(.L_x_661) ;  /* 0xffffaa5000007947 */ /* 0x000fea000383ffff */
.L_x_568:
[----:B------:R-:W-:Y:S01]  /*17500*/  IMAD.MOV.U32 R183, RZ, RZ, R11 ;  /* 0x000000ffffb77224 */ /* 0x000fe200078e000b */
[----:B------:R-:W-:Y:S01]  /*17510*/  MOV R2, RZ ;  /* 0x000000ff00027202 */ /* 0x000fe20000000f00 */
[----:B------:R-:W-:Y:S01]  /*17520*/  IMAD.MOV.U32 R184, RZ, RZ, 0x181f ;  /* 0x0000181fffb87424 */ /* 0x000fe200078e00ff */
[----:B------:R-:W-:Y:S02]  /*17530*/  MOV R3, 0x17550 ;  /* 0x0001755000037802 */ /* 0x000fe40000000f00 */
[----:B-123--:R-:W-:Y:S05]  /*17540*/  CALL.REL.NOINC `($__internal_9_$__cuda_sm70_shflsync_idx_p) ;  /* 0x00000e7000007944 */ /* 0x00efea0003c00000 */
[----:B------:R-:W-:Y:S01]  /*17550*/  MOV R0, R184 ;  /* 0x000000b800007202 */ /* 0x000fe20000000f00 */
[----:B------:R-:W-:Y:S05]  /*17560*/  BRA `(.L_x_662) ;  /* 0xffffaa0000007947 */ /* 0x000fea000383ffff */
.L_x_571:
[----:B------:R-:W-:Y:S01]  /*17570*/  IMAD.MOV.U32 R183, RZ, RZ, R9 ;  /* 0x000000ffffb77224 */ /* 0x000fe200078e0009 */
[----:B--2---:R-:W-:Y:S01]  /*17580*/  MOV R2, 0x1 ;  /* 0x0000000100027802 */ /* 0x004fe20000000f00 */
[----:B------:R-:W-:Y:S01]  /*17590*/  IMAD.MOV.U32 R184, RZ, RZ, 0x181f ;  /* 0x0000181fffb87424 */ /* 0x000fe200078e00ff */
[----:B------:R-:W-:-:S02]  /*175a0*/  MOV R3, 0x175c0 ;  /* 0x000175c000037802 */ /* 0x000fc40000000f00 */
[----:B-1-34-:R-:W-:Y:S05]  /*175b0*/  CALL.REL.NOINC `($__internal_9_$__cuda_sm70_shflsync_idx_p) ;  /* 0x00000e0000007944 */ /* 0x01afea0003c00000 */
        /* <DEDUP_REMOVED lines=8> */
.L_x_574:
[----:B------:R-:W-:Y:S01]  /*17640*/  IMAD.MOV.U32 R183, RZ, RZ, R9 ;  /* 0x000000ffffb77224 */ /* 0x000fe200078e0009 */
[----:B--2---:R-:W-:Y:S01]  /*17650*/  MOV R2, 0x2 ;  /* 0x0000000200027802 */ /* 0x004fe20000000f00 */
[----:B------:R-:W-:Y:S01]  /*17660*/  IMAD.MOV.U32 R184, RZ, RZ, 0x181f ;  /* 0x0000181fffb87424 */ /* 0x000fe200078e00ff */
[----:B------:R-:W-:Y:S02]  /*17670*/  MOV R3, 0x17690 ;  /* 0x0001769000037802 */ /* 0x000fe40000000f00 */
[----:B-1-34-:R-:W-:Y:S05]  /*17680*/  CALL.REL.NOINC `($__internal_9_$__cuda_sm70_shflsync_idx_p) ;  /* 0x00000d3000007944 */ /* 0x01afea0003c00000 */
[----:B------:R-:W-:Y:S01]  /*17690*/  MOV R8, R184 ;  /* 0x000000b800087202 */ /* 0x000fe20000000f00 */
[----:B------:R-:W-:Y:S05]  /*176a0*/  BRA `(.L_x_664) ;  /* 0xffffab9000007947 */ /* 0x000fea000383ffff */
.L_x_575:
[----:B------:R-:W-:Y:S01]  /*176b0*/  IMAD.MOV.U32 R183, RZ, RZ, R11 ;  /* 0x000000ffffb77224 */ /* 0x000fe200078e000b */
[----:B--2---:R-:W-:Y:S01]  /*176c0*/  MOV R2, 0x2 ;  /* 0x0000000200027802 */ /* 0x004fe20000000f00 */
[----:B------:R-:W-:Y:S01]  /*176d0*/  IMAD.MOV.U32 R184, RZ, RZ, 0x181f ;  /* 0x0000181fffb87424 */ /* 0x000fe200078e00ff */
[----:B------:R-:W-:Y:S02]  /*176e0*/  MOV R3, 0x17700 ;  /* 0x0001770000037802 */ /* 0x000fe40000000f00 */
[----:B-1-34-:R-:W-:Y:S05]  /*176f0*/  CALL.REL.NOINC `($__internal_9_$__cuda_sm70_shflsync_idx_p) ;  /* 0x00000cc000007944 */ /* 0x01afea0003c00000 */
[----:B------:R-:W-:Y:S01]  /*17700*/  MOV R0, R184 ;  /* 0x000000b800007202 */ /* 0x000fe20000000f00 */
[----:B------:R-:W-:Y:S05]  /*17710*/  BRA `(.L_x_665) ;  /* 0xffffab4000007947 */ /* 0x000fea000383ffff */
.L_x_578:
[----:B------:R-:W-:Y:S01]  /*17720*/  IMAD.MOV.U32 R183, RZ, RZ, R9 ;  /* 0x000000ffffb77224 */ /* 0x000fe200078e0009 */
[----:B---3--:R-:W-:Y:S01]  /*17730*/  MOV R2, 0x3 ;  /* 0x0000000300027802 */ /* 0x008fe20000000f00 */
        /* <DEDUP_REMOVED lines=11> */
.L_x_580:
[----:B------:R-:W-:Y:S01]  /*177f0*/  IMAD.MOV.U32 R183, RZ, RZ, R5 ;  /* 0x000000ffffb77224 */ /* 0x000fe200078e0005 */
[----:B------:R-:W-:Y:S01]  /*17800*/  MOV R2, RZ ;  /* 0x000000ff00027202 */ /* 0x000fe20000000f00 */
[----:B------:R-:W-:Y:S01]  /*17810*/  IMAD.MOV.U32 R184, RZ, RZ, 0x1c1f ;  /* 0x00001c1fffb87424 */ /* 0x000fe200078e00ff */
[----:B------:R-:W-:Y:S02]  /*17820*/  MOV R3, 0x17840 ;  /* 0x0001784000037802 */ /* 0x000fe40000000f00 */
[----:B------:R-:W-:Y:S05]  /*17830*/  CALL.REL.NOINC `($__internal_9_$__cuda_sm70_shflsync_idx_p) ;  /* 0x00000b8000007944 */ /* 0x000fea0003c00000 */
[----:B------:R-:W-:Y:S01]  /*17840*/  MOV R4, R184 ;  /* 0x000000b800047202 */ /* 0x000fe20000000f00 */
[----:B------:R-:W-:Y:S05]  /*17850*/  BRA `(.L_x_667) ;  /* 0xffffaeb000007947 */ /* 0x000fea000383ffff */
.L_x_581:
[----:B------:R-:W-:Y:S01]  /*17860*/  IMAD.MOV.U32 R183, RZ, RZ, R12 ;  /* 0x000000ffffb77224 */ /* 0x000fe200078e000c */
[----:B------:R-:W-:Y:S01]  /*17870*/  MOV R2, RZ ;  /* 0x000000ff00027202 */ /* 0x000fe20000000f00 */
[----:B------:R-:W-:Y:S01]  /*17880*/  IMAD.MOV.U32 R184, RZ, RZ, 0x1c1f ;  /* 0x00001c1fffb87424 */ /* 0x000fe200078e00ff */
[----:B------:R-:W-:Y:S02]  /*17890*/  MOV R3, 0x178b0 ;  /* 0x000178b000037802 */ /* 0x000fe40000000f00 */
[----:B-12---:R-:W-:Y:S05]  /*178a0*/  CALL.REL.NOINC `($__internal_9_$__cuda_sm70_shflsync_idx_p) ;  /* 0x00000b1000007944 */ /* 0x006fea0003c00000 */
[----:B------:R-:W-:Y:S01]  /*178b0*/  MOV R0, R184 ;  /* 0x000000b800007202 */ /* 0x000fe20000000f00 */
[----:B------:R-:W-:Y:S05]  /*178c0*/  BRA `(.L_x_668) ;  /* 0xffffae6000007947 */ /* 0x000fea000383ffff */
.L_x_584:
[----:B------:R-:W-:Y:S01]  /*178d0*/  IMAD.MOV.U32 R183, RZ, RZ, R5 ;  /* 0x000000ffffb77224 */ /* 0x000fe200078e0005 */
[----:B----4-:R-:W-:Y:S01]  /*178e0*/  MOV R2, 0x1 ;  /* 0x0000000100027802 */ /* 0x010fe20000000f00 */
[----:B------:R-:W-:Y:S01]  /*178f0*/  IMAD.MOV.U32 R184, RZ, RZ, 0x1c1f ;  /* 0x00001c1fffb87424 */ /* 0x000fe200078e00ff */
[----:B------:R-:W-:-:S02]  /*17900*/  MOV R3, 0x17920 ;  /* 0x0001792000037802 */ /* 0x000fc40000000f00 */
[----:B-123--:R-:W-:Y:S05]  /*17910*/  CALL.REL.NOINC `($__internal_9_$__cuda_sm70_shflsync_idx_p) ;  /* 0x00000aa000007944 */ /* 0x00efea0003c00000 */
        /* <DEDUP_REMOVED lines=8> */
.L_x_588:
[----:B------:R-:W-:Y:S01]  /*179a0*/  IMAD.MOV.U32 R183, RZ, RZ, R9 ;  /* 0x000000ffffb77224 */ /* 0x000fe200078e0009 */
[----:B------:R-:W-:Y:S01]  /*179b0*/  MOV R2, RZ ;  /* 0x000000ff00027202 */ /* 0x000fe20000000f00 */
[----:B------:R-:W-:Y:S01]  /*179c0*/  IMAD.MOV.U32 R184, RZ, RZ, 0x181f ;  /* 0x0000181fffb87424 */ /* 0x000fe200078e00ff */
[----:B------:R-:W-:Y:S02]  /*179d0*/  MOV R3, 0x179f0 ;  /* 0x000179f000037802 */ /* 0x000fe40000000f00 */
[----:B------:R-:W-:Y:S05]  /*179e0*/  CALL.REL.NOINC `($__internal_9_$__cuda_sm70_shflsync_idx_p) ;  /* 0x000009d000007944 */ /* 0x000fea0003c00000 */
[----:B------:R-:W-:Y:S01]  /*179f0*/  MOV R8, R184 ;  /* 0x000000b800087202 */ /* 0x000fe20000000f00 */
[----:B------:R-:W-:Y:S05]  /*17a00*/  BRA `(.L_x_670) ;  /* 0xffffc49000007947 */ /* 0x000fea000383ffff */
.L_x_589:
[----:B------:R-:W-:Y:S01]  /*17a10*/  IMAD.MOV.U32 R183, RZ, RZ, R12 ;  /* 0x000000ffffb77224 */ /* 0x000fe200078e000c */
[----:B------:R-:W-:Y:S01]  /*17a20*/  MOV R2, RZ ;  /* 0x000000ff00027202 */ /* 0x000fe20000000f00 */
[----:B------:R-:W-:Y:S01]  /*17a30*/  IMAD.MOV.U32 R184, RZ, RZ, 0x181f ;  /* 0x0000181fffb87424 */ /* 0x000fe200078e00ff */
[----:B------:R-:W-:Y:S02]  /*17a40*/  MOV R3, 0x17a60 ;  /* 0x00017a6000037802 */ /* 0x000fe40000000f00 */
[----:B-12---:R-:W-:Y:S05]  /*17a50*/  CALL.REL.NOINC `($__internal_9_$__cuda_sm70_shflsync_idx_p) ;  /* 0x0000096000007944 */ /* 0x006fea0003c00000 */
[----:B------:R-:W-:Y:S01]  /*17a60*/  MOV R0, R184 ;  /* 0x000000b800007202 */ /* 0x000fe20000000f00 */
[----:B------:R-:W-:Y:S05]  /*17a70*/  BRA `(.L_x_671) ;  /* 0xffffc44000007947 */ /* 0x000fea000383ffff */
.L_x_592:
        /* <DEDUP_REMOVED lines=13> */
.L_x_595:
[----:B------:R-:W-:Y:S01]  /*17b50*/  IMAD.MOV.U32 R183, RZ, RZ, R9 ;  /* 0x000000ffffb77224 */ /* 0x000fe200078e0009 */
[----:B-1----:R-:W-:Y:S01]  /*17b60*/  MOV R2, 0x2 ;  /* 0x0000000200027802 */ /* 0x002fe20000000f00 */
[----:B------:R-:W-:Y:S01]  /*17b70*/  IMAD.MOV.U32 R184, RZ, RZ, 0x181f ;  /* 0x0000181fffb87424 */ /* 0x000fe200078e00ff */
[----:B------:R-:W-:Y:S02]  /*17b80*/  MOV R3, 0x17ba0 ;  /* 0x00017ba000037802 */ /* 0x000fe40000000f00 */
[----:B--234-:R-:W-:Y:S05]  /*17b90*/  CALL.REL.NOINC `($__internal_9_$__cuda_sm70_shflsync_idx_p) ;  /* 0x0000082000007944 */ /* 0x01cfea0003c00000 */
[----:B------:R-:W-:Y:S01]  /*17ba0*/  MOV R8, R184 ;  /* 0x000000b800087202 */ /* 0x000fe20000000f00 */
[----:B------:R-:W-:Y:S05]  /*17bb0*/  BRA `(.L_x_673) ;  /* 0xffffc5e000007947 */ /* 0x000fea000383ffff */
.L_x_596:
[----:B------:R-:W-:Y:S01]  /*17bc0*/  IMAD.MOV.U32 R183, RZ, RZ, R12 ;  /* 0x000000ffffb77224 */ /* 0x000fe200078e000c */
[----:B------:R-:W-:Y:S01]  /*17bd0*/  MOV R2, 0x2 ;  /* 0x0000000200027802 */ /* 0x000fe20000000f00 */
[----:B------:R-:W-:Y:S01]  /*17be0*/  IMAD.MOV.U32 R184, RZ, RZ, 0x181f ;  /* 0x0000181fffb87424 */ /* 0x000fe200078e00ff */
[----:B------:R-:W-:Y:S02]  /*17bf0*/  MOV R3, 0x17c10 ;  /* 0x00017c1000037802 */ /* 0x000fe40000000f00 */
[----:B-1234-:R-:W-:Y:S05]  /*17c00*/  CALL.REL.NOINC `($__internal_9_$__cuda_sm70_shflsync_idx_p) ;  /* 0x000007b000007944 */ /* 0x01efea0003c00000 */
[----:B------:R-:W-:Y:S01]  /*17c10*/  MOV R0, R184 ;  /* 0x000000b800007202 */ /* 0x000fe20000000f00 */
[----:B------:R-:W-:Y:S05]  /*17c20*/  BRA `(.L_x_674) ;  /* 0xffffc59000007947 */ /* 0x000fea000383ffff */
.L_x_599:
[----:B------:R-:W-:Y:S01]  /*17c30*/  IMAD.MOV.U32 R183, RZ, RZ, R9 ;  /* 0x000000ffffb77224 */ /* 0x000fe200078e0009 */
[----:B-1----:R-:W-:Y:S01]  /*17c40*/  MOV R2, 0x3 ;  /* 0x0000000300027802 */ /* 0x002fe20000000f00 */
[----:B------:R-:W-:Y:S01]  /*17c50*/  IMAD.MOV.U32 R184, RZ, RZ, 0x181f ;  /* 0x0000181fffb87424 */ /* 0x000fe200078e00ff */
[----:B------:R-:W-:-:S02]  /*17c60*/  MOV R3, 0x17c80 ;  /* 0x00017c8000037802 */ /* 0x000fc40000000f00 */
[----:B--234-:R-:W-:Y:S05]  /*17c70*/  CALL.REL.NOINC `($__internal_9_$__cuda_sm70_shflsync_idx_p) ;  /* 0x0000074000007944 */ /* 0x01cfea0003c00000 */
        /* <DEDUP_REMOVED lines=8> */
.L_x_601:
[----:B------:R-:W-:Y:S01]  /*17d00*/  IMAD.MOV.U32 R183, RZ, RZ, R82 ;  /* 0x000000ffffb77224 */ /* 0x000fe200078e0052 */
[----:B------:R-:W-:Y:S01]  /*17d10*/  MOV R2, RZ ;  /* 0x000000ff00027202 */ /* 0x000fe20000000f00 */
[----:B------:R-:W-:Y:S01]  /*17d20*/  IMAD.MOV.U32 R184, RZ, RZ, 0x1f ;  /* 0x0000001fffb87424 */ /* 0x000fe200078e00ff */
[----:B------:R-:W-:Y:S02]  /*17d30*/  MOV R3, 0x17d50 ;  /* 0x00017d5000037802 */ /* 0x000fe40000000f00 */
[----:B------:R-:W-:Y:S05]  /*17d40*/  CALL.REL.NOINC `($__internal_9_$__cuda_sm70_shflsync_idx_p) ;  /* 0x0000067000007944 */ /* 0x000fea0003c00000 */
[----:B------:R-:W-:Y:S01]  /*17d50*/  MOV R9, R184 ;  /* 0x000000b800097202 */ /* 0x000fe20000000f00 */
[----:B------:R-:W-:Y:S05]  /*17d60*/  BRA `(.L_x_676) ;  /* 0xffffc7b000007947 */ /* 0x000fea000383ffff */
.L_x_602:
[----:B------:R-:W-:Y:S01]  /*17d70*/  IMAD.MOV.U32 R183, RZ, RZ, R82 ;  /* 0x000000ffffb77224 */ /* 0x000fe200078e0052 */
[----:B------:R-:W-:Y:S01]  /*17d80*/  MOV R2, 0x1 ;  /* 0x0000000100027802 */ /* 0x000fe20000000f00 */
[----:B------:R-:W-:Y:S01]  /*17d90*/  IMAD.MOV.U32 R184, RZ, RZ, 0x1f ;  /* 0x0000001fffb87424 */ /* 0x000fe200078e00ff */
[----:B------:R-:W-:Y:S02]  /*17da0*/  MOV R3, 0x17dc0 ;  /* 0x00017dc000037802 */ /* 0x000fe40000000f00 */
[----:B-12---:R-:W-:Y:S05]  /*17db0*/  CALL.REL.NOINC `($__internal_9_$__cuda_sm70_shflsync_idx_p) ;  /* 0x0000060000007944 */ /* 0x006fea0003c00000 */
[----:B------:R-:W-:Y:S01]  /*17dc0*/  MOV R8, R184 ;  /* 0x000000b800087202 */ /* 0x000fe20000000f00 */
[----:B------:R-:W-:Y:S05]  /*17dd0*/  BRA `(.L_x_677) ;  /* 0xffffc76000007947 */ /* 0x000fea000383ffff */
.L_x_603:
[----:B------:R-:W-:Y:S02]  /*17de0*/  MOV R2, 0x1 ;  /* 0x0000000100027802 */ /* 0x000fe40000000f00 */
[----:B------:R-:W-:-:S02]  /*17df0*/  MOV R3, 0x17e10 ;  /* 0x00017e1000037802 */ /* 0x000fc40000000f00 */
[----:B-1234-:R-:W-:Y:S05]  /*17e00*/  CALL.REL.NOINC `($__internal_10_$__cuda_sm70_shflsync_up_p) ;  /* 0x0000061000007944 */ /* 0x01efea0003c00000 */
[----:B------:R-:W-:Y:S05]  /*17e10*/  BRA `(.L_x_678) ;  /* 0xffffc84000007947 */ /* 0x000fea000383ffff */
.L_x_604:
[----:B------:R-:W-:Y:S02]  /*17e20*/  MOV R2, 0x2 ;  /* 0x0000000200027802 */ /* 0x000fe40000000f00 */
[----:B------:R-:W-:-:S02]  /*17e30*/  MOV R3, 0x17e50 ;  /* 0x00017e5000037802 */ /* 0x000fc40000000f00 */
[----:B--2-4-:R-:W-:Y:S05]  /*17e40*/  CALL.REL.NOINC `($__internal_10_$__cuda_sm70_shflsync_up_p) ;  /* 0x000005d000007944 */ /* 0x014fea0003c00000 */
        /* <DEDUP_REMOVED lines=24> */
.L_x_608:
[----:B------:R-:W-:Y:S02]  /*17fd0*/  MOV R2, 0x1 ;  /* 0x0000000100027802 */ /* 0x000fe40000000f00 */
[----:B------:R-:W-:Y:S02]  /*17fe0*/  MOV R3, 0x18000 ;  /* 0x0001800000037802 */ /* 0x000fe40000000f00 */
[----:B------:R-:W-:Y:S05]  /*17ff0*/  CALL.REL.NOINC `($__internal_10_$__cuda_sm70_shflsync_up_p) ;  /* 0x0000042000007944 */ /* 0x000fea0003c00000 */
[----:B------:R-:W-:Y:S01]  /*18000*/  MOV R2, R4 ;  /* 0x0000000400027202 */ /* 0x000fe20000000f00 */
[----:B------:R-:W-:Y:S05]  /*18010*/  BRA `(.L_x_680) ;  /* 0xffffc89000007947 */ /* 0x000fea000383ffff */
.L_x_609:
[----:B------:R-:W-:Y:S02]  /*18020*/  MOV R2, 0x2 ;  /* 0x0000000200027802 */ /* 0x000fe40000000f00 */
[----:B------:R-:W-:Y:S02]  /*18030*/  MOV R3, 0x18050 ;  /* 0x0001805000037802 */ /* 0x000fe40000000f00 */
        /* <DEDUP_REMOVED lines=25> */
.L_x_611:
[----:B------:R-:W-:Y:S02]  /*181d0*/  SEL R0, RZ, 0x1, P0 ;  /* 0x00000001ff007807 */ /* 0x000fe40000000000 */
[----:B------:R-:W-:Y:S02]  /*181e0*/  MOV R2, 0x18200 ;  /* 0x0001820000027802 */ /* 0x000fe40000000f00 */
[----:B-1----:R-:W-:Y:S05]  /*181f0*/  CALL.REL.NOINC `($__internal_11_$__cuda_sm70_votesync_ballot) ;  /* 0x0000029000007944 */ /* 0x002fea0003c00000 */
[----:B------:R-:W-:Y:S01]  /*18200*/  MOV R5, R0 ;  /* 0x0000000000057202 */ /* 0x000fe20000000f00 */
[----:B------:R-:W-:Y:S05]  /*18210*/  BRA `(.L_x_682) ;  /* 0xffffc82000007947 */ /* 0x000fea000383ffff */
.L_x_612:
[----:B------:R-:W-:Y:S01]  /*18220*/  IMAD.MOV.U32 R183, RZ, RZ, R6 ;  /* 0x000000ffffb77224 */ /* 0x000fe200078e0006 */
[----:B------:R-:W-:Y:S01]  /*18230*/  MOV R2, R0 ;  /* 0x0000000000027202 */ /* 0x000fe20000000f00 */
[----:B------:R-:W-:Y:S01]  /*18240*/  IMAD.MOV.U32 R184, RZ, RZ, 0x1f ;  /* 0x0000001fffb87424 */ /* 0x000fe200078e00ff */
[----:B------:R-:W-:Y:S02]  /*18250*/  MOV R3, 0x18270 ;  /* 0x0001827000037802 */ /* 0x000fe40000000f00 */
[----:B-1----:R-:W-:Y:S05]  /*18260*/  CALL.REL.NOINC `($__internal_9_$__cuda_sm70_shflsync_idx_p) ;  /* 0x0000015000007944 */ /* 0x002fea0003c00000 */
[----:B------:R-:W-:Y:S01]  /*18270*/  IMAD.MOV.U32 R10, RZ, RZ, R184 ;  /* 0x000000ffff0a7224 */ /* 0x000fe200078e00b8 */
[----:B------:R-:W-:Y:S01]  /*18280*/  MOV R2, R0 ;  /* 0x0000000000027202 */ /* 0x000fe20000000f00 */
[----:B------:R-:W-:Y:S01]  /*18290*/  IMAD.MOV.U32 R183, RZ, RZ, R7 ;  /* 0x000000ffffb77224 */ /* 0x000fe200078e0007 */
[----:B------:R-:W-:-:S02]  /*182a0*/  MOV R184, 0x1f ;  /* 0x0000001f00b87802 */ /* 0x000fc40000000f00 */
[----:B------:R-:W-:Y:S02]  /*182b0*/  MOV R3, 0x182d0 ;  /* 0x000182d000037802 */ /* 0x000fe40000000f00 */
[----:B------:R-:W-:Y:S05]  /*182c0*/  CALL.REL.NOINC `($__internal_9_$__cuda_sm70_shflsync_idx_p) ;  /* 0x000000f000007944 */ /* 0x000fea0003c00000 */
[----:B------:R-:W-:Y:S01]  /*182d0*/  MOV R7, R184 ;  /* 0x000000b800077202 */ /* 0x000fe20000000f00 */
[----:B------:R-:W-:Y:S05]  /*182e0*/  BRA `(.L_x_683) ;  /* 0xffffc7a000007947 */ /* 0x000fea000383ffff */
.L_x_615:
[----:B------:R-:W-:Y:S01]  /*182f0*/  IMAD.MOV.U32 R183, RZ, RZ, R4 ;  /* 0x000000ffffb77224 */ /* 0x000fe200078e0004 */
[----:B------:R-:W-:Y:S01]  /*18300*/  MOV R2, R0 ;  /* 0x0000000000027202 */ /* 0x000fe20000000f00 */
[----:B------:R-:W-:Y:S01]  /*18310*/  IMAD.MOV.U32 R184, RZ, RZ, 0x1f ;  /* 0x0000001fffb87424 */ /* 0x000fe200078e00ff */
[----:B------:R-:W-:Y:S02]  /*18320*/  MOV R3, 0x18340 ;  /* 0x0001834000037802 */ /* 0x000fe40000000f00 */
[----:B-1-34-:R-:W-:Y:S05]  /*18330*/  CALL.REL.NOINC `($__internal_9_$__cuda_sm70_shflsync_idx_p) ;  /* 0x0000008000007944 */ /* 0x01afea0003c00000 */
[----:B------:R-:W-:Y:S01]  /*18340*/  MOV R11, R184 ;  /* 0x000000b8000b7202 */ /* 0x000fe20000000f00 */
[----:B------:R-:W-:Y:S05]  /*18350*/  BRA `(.L_x_614) ;  /* 0xffffc79000007947 */ /* 0x000fea000383ffff */
        .weak           $__internal_8_$__cuda_sm70_shflsync_bfly_p
        .type           $__internal_8_$__cuda_sm70_shflsync_bfly_p,@function
        .size           $__internal_8_$__cuda_sm70_shflsync_bfly_p,($__internal_9_$__cuda_sm70_shflsync_idx_p - $__internal_8_$__cuda_sm70_shflsync_bfly_p)
$__internal_8_$__cuda_sm70_shflsync_bfly_p:
[----:B------:R-:W-:Y:S02]  /*18360*/  MOV R137, 0xffffffff ;  /* 0xffffffff00897802 */ /* 0x000fe40000000f00 */
[----:B------:R-:W-:Y:S02]  /*18370*/  MOV R3, 0x1f ;  /* 0x0000001f00037802 */ /* 0x000fe40000000f00 */
[----:B------:R-:W-:Y:S04]  /*18380*/  WARPSYNC R137 ;  /* 0x0000008900007348 */ /* 0x000fe80003800000 */
[----:B------:R1:W2:Y:S02]  /*18390*/  SHFL.BFLY PT, R0, R128, R0, R3 ;  /* 0x0c00000080007389 */ /* 0x0002a400000e0003 */
[----:B-1----:R-:W-:-:S04]  /*183a0*/  MOV R3, 0x0 ;  /* 0x0000000000037802 */ /* 0x002fc80000000f00 */
[----:B--2---:R-:W-:Y:S05]  /*183b0*/  RET.REL.NODEC R2 `(_ZN7cutlass13device_kernelIN5flash19enable_sm80_to_sm89INS1_16FlashAttnFwdSm80INS1_25CollectiveMainloopFwdSm80ILi8ELi1ELb0EN4cute5tupleIJNS5_1CILi128EEENS7_ILi64EEENS7_ILi192EEEEEELi192ENS_10bfloat16_tEfNS_4arch4Sm80ELb0ELb1ELb0ELb1ELb1ELb0ELb1ELb1EEENS1_21CollectiveEpilogueFwdINS6_IJS8_SA_S9_EEENS6_IJNS7_ILi1EEESI_SI_EEESC_SE_Li256ELb1ELb1ELb1ELb0EEENS1_36VarlenDynamicPersistentTileSchedulerILi128ELi64ELi256ELi256ELb1ELb1ELb0ELb1ELb0ELb1EEEEEEEEEvNT_6ParamsE) ;  /* 0xfffe7c4002007950 */ /* 0x004fea0003c3ffff */
        .weak           $__internal_9_$__cuda_sm70_shflsync_idx_p
        .type           $__internal_9_$__cuda_sm70_shflsync_idx_p,@function
        .size           $__internal_9_$__cuda_sm70_shflsync_idx_p,($__internal_10_$__cuda_sm70_shflsync_up_p - $__internal_9_$__cuda_sm70_shflsync_idx_p)
$__internal_9_$__cuda_sm70_shflsync_idx_p:
[----:B------:R-:W-:-:S04]  /*183c0*/  MOV R185, 0xffffffff ;  /* 0xffffffff00b97802 */ /* 0x000fc80000000f00 */
[----:B------:R-:W-:Y:S04]  /*183d0*/  WARPSYNC R185 ;  /* 0x000000b900007348 */ /* 0x000fe80003800000 */
[----:B------:R1:W2:Y:S02]  /*183e0*/  SHFL.IDX PT, R184, R183, R2, R184 ;  /* 0x00000002b7b87389 */ /* 0x0002a400000e00b8 */
[----:B-1----:R-:W-:Y:S02]  /*183f0*/  MOV R2, R3 ;  /* 0x0000000300027202 */ /* 0x002fe40000000f00 */
[----:B------:R-:W-:-:S04]  /*18400*/  MOV R3, 0x0 ;  /* 0x0000000000037802 */ /* 0x000fc80000000f00 */
[----:B--2---:R-:W-:Y:S05]  /*18410*/  RET.REL.NODEC R2 `(_ZN7cutlass13device_kernelIN5flash19enable_sm80_to_sm89INS1_16FlashAttnFwdSm80INS1_25CollectiveMainloopFwdSm80ILi8ELi1ELb0EN4cute5tupleIJNS5_1CILi128EEENS7_ILi64EEENS7_ILi192EEEEEELi192ENS_10bfloat16_tEfNS_4arch4Sm80ELb0ELb1ELb0ELb1ELb1ELb0ELb1ELb1EEENS1_21CollectiveEpilogueFwdINS6_IJS8_SA_S9_EEENS6_IJNS7_ILi1EEESI_SI_EEESC_SE_Li256ELb1ELb1ELb1ELb0EEENS1_36VarlenDynamicPersistentTileSchedulerILi128ELi64ELi256ELi256ELb1ELb1ELb0ELb1ELb0ELb1EEEEEEEEEvNT_6ParamsE) ;  /* 0xfffe7be002007950 */ /* 0x004fea0003c3ffff */
        .weak           $__internal_10_$__cuda_sm70_shflsync_up_p
        .type           $__internal_10_$__cuda_sm70_shflsync_up_p,@function
        .size           $__internal_10_$__cuda_sm70_shflsync_up_p,($__internal_11_$__cuda_sm70_votesync_ballot - $__internal_10_$__cuda_sm70_shflsync_up_p)
$__internal_10_$__cuda_sm70_shflsync_up_p:
[----:B------:R-:W-:Y:S02]  /*18420*/  IMAD.MOV.U32 R4, RZ, RZ, RZ ;  /* 0x000000ffff047224 */ /* 0x000fe400078e00ff */
[----:B------:R-:W-:-:S04]  /*18430*/  IMAD.MOV.U32 R10, RZ, RZ, -0x1 ;  /* 0xffffffffff0a7424 */ /* 0x000fc800078e00ff */
[----:B------:R-:W-:Y:S04]  /*18440*/  WARPSYNC R10 ;  /* 0x0000000a00007348 */ /* 0x000fe80003800000 */
[----:B------:R1:W2:Y:S02]  /*18450*/  SHFL.UP PT, R4, R0, R2, R4 ;  /* 0x0400000200047389 */ /* 0x0002a400000e0004 */
[----:B-1----:R-:W-:Y:S02]  /*18460*/  MOV R2, R3 ;  /* 0x0000000300027202 */ /* 0x002fe40000000f00 */
[----:B------:R-:W-:-:S04]  /*18470*/  MOV R3, 0x0 ;  /* 0x0000000000037802 */ /* 0x000fc80000000f00 */
[----:B--2---:R-:W-:Y:S05]  /*18480*/  RET.REL.NODEC R2 `(_ZN7cutlass13device_kernelIN5flash19enable_sm80_to_sm89INS1_16FlashAttnFwdSm80INS1_25CollectiveMainloopFwdSm80ILi8ELi1ELb0EN4cute5tupleIJNS5_1CILi128EEENS7_ILi64EEENS7_ILi192EEEEEELi192ENS_10bfloat16_tEfNS_4arch4Sm80ELb0ELb1ELb0ELb1ELb1ELb0ELb1ELb1EEENS1_21CollectiveEpilogueFwdINS6_IJS8_SA_S9_EEENS6_IJNS7_ILi1EEESI_SI_EEESC_SE_Li256ELb1ELb1ELb1ELb0EEENS1_36VarlenDynamicPersistentTileSchedulerILi128ELi64ELi256ELi256ELb1ELb1ELb0ELb1ELb0ELb1EEEEEEEEEvNT_6ParamsE) ;  /* 0xfffe7b7002007950 */ /* 0x004fea0003c3ffff */
        .weak           $__internal_11_$__cuda_sm70_votesync_ballot
        .type           $__internal_11_$__cuda_sm70_votesync_ballot,@function
        .size           $__internal_11_$__cuda_sm70_votesync_ballot,(.L_x_3117 - $__internal_11_$__cuda_sm70_votesync_ballot)
$__internal_11_$__cuda_sm70_votesync_ballot:
[----:B------:R-:W-:Y:S01]  /*18490*/  ISETP.NE.U32.AND P0, PT, R0, 0x1, PT ;  /* 0x000000010000780c */ /* 0x000fe20003f05070 */
[----:B------:R-:W-:-:S04]  /*184a0*/  IMAD.MOV.U32 R3, RZ, RZ, -0x1 ;  /* 0xffffffffff037424 */ /* 0x000fc800078e00ff */
[----:B------:R-:W-:Y:S08]  /*184b0*/  WARPSYNC R3 ;  /* 0x0000000300007348 */ /* 0x000ff00003800000 */
[----:B------:R-:W-:-:S04]  /*184c0*/  VOTE.ANY R0, PT, !P0 ;  /* 0x0000000000007806 */ /* 0x000fc800040e0100 */
[----:B------:R-:W-:Y:S01]  /*184d0*/  LOP3.LUT R0, R0, R3, RZ, 0xc0, !PT ;  /* 0x0000000300007212 */ /* 0x000fe200078ec0ff */
[----:B------:R-:W-:-:S04]  /*184e0*/  IMAD.MOV.U32 R3, RZ, RZ, 0x0 ;  /* 0x00000000ff037424 */ /* 0x000fc800078e00ff */
[----:B------:R-:W-:Y:S05]  /*184f0*/  RET.REL.NODEC R2 `(_ZN7cutlass13device_kernelIN5flash19enable_sm80_to_sm89INS1_16FlashAttnFwdSm80INS1_25CollectiveMainloopFwdSm80ILi8ELi1ELb0EN4cute5tupleIJNS5_1CILi128EEENS7_ILi64EEENS7_ILi192EEEEEELi192ENS_10bfloat16_tEfNS_4arch4Sm80ELb0ELb1ELb0ELb1ELb1ELb0ELb1ELb1EEENS1_21CollectiveEpilogueFwdINS6_IJS8_SA_S9_EEENS6_IJNS7_ILi1EEESI_SI_EEESC_SE_Li256ELb1ELb1ELb1ELb0EEENS1_36VarlenDynamicPersistentTileSchedulerILi128ELi64ELi256ELi256ELb1ELb1ELb0ELb1ELb0ELb1EEEEEEEEEvNT_6ParamsE) ;  /* 0xfffe7b0002007950 */ /* 0x000fea0003c3ffff */
.L_x_684:
        /* <DEDUP_REMOVED lines=16> */
.L_x_3117:


//--------------------- .text._ZN7cutlass13device_kernelIN5flash19enable_sm80_to_sm89INS1_16FlashAttnFwdSm80INS1_25CollectiveMainloopFwdSm80ILi8ELi1ELb0EN4cute5tupleIJNS5_1CILi128EEENS7_ILi64EEENS7_ILi192EEEEEELi192ENS_10bfloat16_tEfNS_4arch4Sm80ELb0ELb1ELb0ELb1ELb1ELb1ELb1ELb1EEENS1_21CollectiveEpilogueFwdINS6_IJS8_SA_S9_EEENS6_IJNS7_ILi1EEESI_SI_EEESC_SE_Li256ELb1ELb1ELb1ELb0EEENS1_36VarlenDynamicPersistentTileSchedulerILi128ELi64ELi256ELi256ELb1ELb1ELb0ELb1ELb0ELb1EEEEEEEEEvNT_6ParamsE --------------------------
	.section	.text._ZN7cutlass13device_kernelIN5flash19enable_sm80_to_sm89INS1_16FlashAttnFwdSm80INS1_25CollectiveMainloopFwdSm80ILi8ELi1ELb0EN4cute5tupleIJNS5_1CILi128EEENS7_ILi64EEENS7_ILi192EEEEEELi192ENS_10bfloat16_tEfNS_4arch4Sm80ELb0ELb1ELb0ELb1ELb1ELb1ELb1ELb1EEENS1_21CollectiveEpilogueFwdINS6_IJS8_SA_S9_EEENS6_IJNS7_ILi1EEESI_SI_EEESC_SE_Li256ELb1ELb1ELb1ELb0EEENS1_36VarlenDynamicPersistentTileSchedulerILi128ELi64ELi256ELi256ELb1ELb1ELb0ELb1ELb0ELb1EEEEEEEEEvNT_6ParamsE,"ax",@progbits
	.sectioninfo	@"SHI_REGISTERS=255"
	.align	128
.text._ZN7cutlass13device_kernelIN5flash19enable_sm80_to_sm89INS1_16FlashAttnFwdSm80INS1_25CollectiveMainloopFwdSm80ILi8ELi1ELb0EN4cute5tupleIJNS5_1CILi128EEENS7_ILi64EEENS7_ILi192EEEEEELi192ENS_10bfloat16_tEfNS_4arch4Sm80ELb0ELb1ELb0ELb1ELb1ELb1ELb1ELb1EEENS1_21CollectiveEpilogueFwdINS6_IJS8_SA_S9_EEENS6_IJNS7_ILi1EEESI_SI_EEESC_SE_Li256ELb1ELb1ELb1ELb0EEENS1_36VarlenDynamicPersistentTileSchedulerILi128ELi64ELi256ELi256ELb1ELb1ELb0ELb1ELb0ELb1EEEEEEEEEvNT_6ParamsE:
        .type           _ZN7cutlass13device_kernelIN5flash19enable_sm80_to_sm89INS1_16FlashAttnFwdSm80INS1_25CollectiveMainloopFwdSm80ILi8ELi1ELb0EN4cute5tupleIJNS5_1CILi128EEENS7_ILi64EEENS7_ILi192EEEEEELi192ENS_10bfloat16_tEfNS_4arch4Sm80ELb0ELb1ELb0ELb1ELb1ELb1ELb1ELb1EEENS1_21CollectiveEpilogueFwdINS6_IJS8_SA_S9_EEENS6_IJNS7_ILi1EEESI_SI_EEESC_SE_Li256ELb1ELb1ELb1ELb0EEENS1_36VarlenDynamicPersistentTileSchedulerILi128ELi64ELi256ELi256ELb1ELb1ELb0ELb1ELb0ELb1EEEEEEEEEvNT_6ParamsE,@function
        .size           _ZN7cutlass13device_kernelIN5flash19enable_sm80_to_sm89INS1_16FlashAttnFwdSm80INS1_25CollectiveMainloopFwdSm80ILi8ELi1ELb0EN4cute5tupleIJNS5_1CILi128EEENS7_ILi64EEENS7_ILi192EEEEEELi192ENS_10bfloat16_tEfNS_4arch4Sm80ELb0ELb1ELb0ELb1ELb1ELb1ELb1ELb1EEENS1_21CollectiveEpilogueFwdINS6_IJS8_SA_S9_EEENS6_IJNS7_ILi1EEESI_SI_EEESC_SE_Li256ELb1ELb1ELb1ELb0EEENS1_36VarlenDynamicPersistentTileSchedulerILi128ELi64ELi256ELi256ELb1ELb1ELb0ELb1ELb0ELb1EEEEEEEEEvNT_6ParamsE,(.L_x_3122 - _ZN7cutlass13device_kernelIN5flash19enable_sm80_to_sm89INS1_16FlashAttnFwdSm80INS1_25CollectiveMainloopFwdSm80ILi8ELi1ELb0EN4cute5tupleIJNS5_1CILi128EEENS7_ILi64EEENS7_ILi192EEEEEELi192ENS_10bfloat16_tEfNS_4arch4Sm80ELb0ELb1ELb0ELb1ELb1ELb1ELb1ELb1EEENS1_21CollectiveEpilogueFwdINS6_IJS8_SA_S9_EEENS6_IJNS7_ILi1EEESI_SI_EEESC_SE_Li256ELb1ELb1ELb1ELb0EEENS1_36VarlenDynamicPersistentTileSchedulerILi128ELi64ELi256ELi256ELb1ELb1ELb0ELb1ELb0ELb1EEEEEEEEEvNT_6ParamsE)
        .other          _ZN7cutlass13device_kernelIN5flash19enable_sm80_to_sm89INS1_16FlashAttnFwdSm80INS1_25CollectiveMainloopFwdSm80ILi8ELi1ELb0EN4cute5tupleIJNS5_1CILi128EEENS7_ILi64EEENS7_ILi192EEEEEELi192ENS_10bfloat16_tEfNS_4arch4Sm80ELb0ELb1ELb0ELb1ELb1ELb1ELb1ELb1EEENS1_21CollectiveEpilogueFwdINS6_IJS8_SA_S9_EEENS6_IJNS7_ILi1EEESI_SI_EEESC_SE_Li256ELb1ELb1ELb1ELb0EEENS1_36VarlenDynamicPersistentTileSchedulerILi128ELi64ELi256ELi256ELb1ELb1ELb0ELb1ELb0ELb1EEEEEEEEEvNT_6ParamsE,@"STO_CUDA_ENTRY STV_DEFAULT"
_ZN7cutlass13device_kernelIN5flash19enable_sm80_to_sm89INS1_16FlashAttnFwdSm80INS1_25CollectiveMainloopFwdSm80ILi8ELi1ELb0EN4cute5tupleIJNS5_1CILi128EEENS7_ILi64EEENS7_ILi192EEEEEELi192ENS_10bfloat16_tEfNS_4arch4Sm80ELb0ELb1ELb0ELb1ELb1ELb1ELb1ELb1EEENS1_21CollectiveEpilogueFwdINS6_IJS8_SA_S9_EEENS6_IJNS7_ILi1EEESI_SI_EEESC_SE_Li256ELb1ELb1ELb1ELb0EEENS1_36VarlenDynamicPersistentTileSchedulerILi128ELi64ELi256ELi256ELb1ELb1ELb0ELb1ELb0ELb1EEEEEEEEEvNT_6ParamsE:
[----:B------:R-:W-:-:S03]  /*0000*/  MOV R1, c[0x0][0x28] ;  /* 0x00000a0000017a02 */ /* 0x000fc60000000f00 */
[----:B------:R-:W1:Y:S01]  /*0010*/  S2R R2, SR_TID.X ;  /* 0x0000000000027919 */ /* 0x000e620000002100 */
[----:B------:R-:W-:Y:S01]  /*0020*/  IADD3 R1, R1, -0x170, RZ ;  /* 0xfffffe9001017810 */ /* 0x000fe20007ffe0ff */
[----:B------:R-:W-:-:S03]  /*0030*/  ULDC.64 UR10, c[0x0][0x118] ;  /* 0x00004600000a7ab9 */ /* 0x000fc60000000a00 */
[----:B------:R2:W3:Y:S01]  /*0040*/  R2UR UR4, R1 ;  /* 0x00000000010473c2 */ /* 0x0004e200000e0000 */
[----:B-1----:R-:W-:-:S06]  /*0050*/  SHF.R.U32.HI R0, RZ, 0x5, R2 ;  /* 0x00000005ff007819 */ /* 0x002fcc0000011602 */
[----:B------:R-:W1:Y:S02]  /*0060*/  SHFL.IDX PT, R0, R0, RZ, 0x1f ;  /* 0x00001fff00007589 */ /* 0x000e6400000e0000 */
[----:B-1----:R-:W1:Y:S02]  /*0070*/  R2UR UR8, R0 ;  /* 0x00000000000873c2 */ /* 0x002e6400000e0000 */
[----:B-1----:R-:W-:-:S13]  /*0080*/  ISETP.NE.AND P0, PT, RZ, UR8, PT ;  /* 0x00000008ff007c0c */ /* 0x002fda000bf05270 */
[----:B------:R-:W-:Y:S06]  /*0090*/  @P0 BAR.SYNC.DEFER_BLOCKING 0x5, 0x100 ;  /* 0x0144000000000b1d */ /* 0x000fec0000010000 */
[----:B------:R-:W1:Y:S02]  /*00a0*/  @P0 LDS.128 R4, [0x18100] ;  /* 0x01810000ff040984 */ /* 0x000e640000000c00 */
[----:B-1----:R-:W-:Y:S01]  /*00b0*/  @P0 IMAD.MOV.U32 R0, RZ, RZ, R5 ;  /* 0x000000ffff000224 */ /* 0x002fe200078e0005 */
[----:B------:R-:W-:Y:S01]  /*00c0*/  @P0 MOV R239, R7 ;  /* 0x0000000700ef0202 */ /* 0x000fe20000000f00 */
[----:B------:R-:W-:-:S02]  /*00d0*/  @P0 IMAD.MOV.U32 R236, RZ, RZ, R4 ;  /* 0x000000ffffec0224 */ /* 0x000fc400078e0004 */
[----:B------:R-:W-:Y:S01]  /*00e0*/  @P0 IMAD.MOV.U32 R238, RZ, RZ, R6 ;  /* 0x000000ffffee0224 */ /* 0x000fe200078e0006 */
[----:B------:R1:W-:Y:S02]  /*00f0*/  @P0 STL [R1+0x104], R0 ;  /* 0x0001040001000387 */ /* 0x0003e40000100800 */
[----:B-1----:R-:W-:-:S05]  /*0100*/  @P0 MOV R0, R236 ;  /* 0x000000ec00000202 */ /* 0x002fca0000000f00 */
[----:B------:R2:W-:Y:S04]  /*0110*/  @P0 STL [R1+0x7c], R0 ;  /* 0x00007c0001000387 */ /* 0x0005e80000100800 */
[----:B------:R-:W-:Y:S06]  /*0120*/  @P0 BAR.ARV 0x4, 0x100 ;  /* 0x0104000000000b1d */ /* 0x000fec0000002000 */
[----:B------:R-:W-:Y:S05]  /*0130*/  @P0 BRA `(.L_x_685) ;  /* 0x00000fb000000947 */ /* 0x000fea0003800000 */
[----:B---3--:R-:W-:Y:S01]  /*0140*/  LOP3.LUT R13, R2, 0x1f, RZ, 0xc0, !PT ;  /* 0x0000001f020d7812 */ /* 0x008fe200078ec0ff */
[----:B------:R-:W-:-:S03]  /*0150*/  CS2R R8, SRZ ;  /* 0x0000000000087805 */ /* 0x000fc6000001ff00 */
        /* <DEDUP_REMOVED lines=10> */
[C---:B------:R-:W-:Y:S01]  /*0200*/  ISETP.GE.U32.AND P4, PT, R13.reuse, 0x2, PT ;  /* 0x000000020d00780c */ /* 0x040fe20003f86070 */
[----:B------:R-:W-:Y:S01]  /*0210*/  IMAD.MOV.U32 R7, RZ, RZ, RZ ;  /* 0x000000ffff077224 */ /* 0x000fe200078e00ff */
[----:B------:R-:W-:-:S02]  /*0220*/  ISETP.GE.U32.AND P3, PT, R13, 0x4, PT ;  /* 0x000000040d00780c */ /* 0x000fc40003f66070 */
[C---:B------:R-:W-:Y:S02]  /*0230*/  ISETP.GE.U32.AND P2, PT, R13.reuse, 0x8, PT ;  /* 0x000000080d00780c */ /* 0x040fe40003f46070 */
[----:B------:R-:W-:Y:S01]  /*0240*/  ISETP.GE.U32.AND P1, PT, R13, 0x10, PT ;  /* 0x000000100d00780c */ /* 0x000fe20003f26070 */
[----:B---3--:R-:W-:-:S05]  /*0250*/  IMAD R4, R9, R8, RZ ;  /* 0x0000000809047224 */ /* 0x008fca00078e02ff */
[----:B--2---:R-:W2:Y:S02]  /*0260*/  SHFL.UP PT, R0, R4, 0x1, RZ ;  /* 0x0420000004007989 */ /* 0x004ea400000e00ff */
        /* <DEDUP_REMOVED lines=17> */
[----:B-1----:R-:W-:-:S13]  /*0380*/  ISETP.GT.AND P0, PT, R6, UR5, PT ;  /* 0x0000000506007c0c */ /* 0x002fda000bf04270 */
[----:B------:R-:W-:Y:S05]  /*0390*/  @P0 BRA `(.L_x_686) ;  /* 0x0000027000000947 */ /* 0x000fea0003800000 */
[----:B------:R-:W-:Y:S02]  /*03a0*/  MOV R6, R0 ;  /* 0x0000000000067202 */ /* 0x000fe40000000f00 */
[----:B------:R-:W-:-:S04]  /*03b0*/  MOV R7, RZ ;  /* 0x000000ff00077202 */ /* 0x000fc80000000f00 */
.L_x_690:
[----:B------:R-:W-:Y:S01]  /*03c0*/  IADD3 R0, R7, 0x1f, RZ ;  /* 0x0000001f07007810 */ /* 0x000fe20007ffe0ff */
[----:B------:R-:W-:-:S03]  /*03d0*/  IMAD.MOV.U32 R239, RZ, RZ, c[0x0][0x53c] ;  /* 0x00014f00ffef7624 */ /* 0x000fc600078e00ff */
        /* <DEDUP_REMOVED lines=14> */
[----:B------:R1:W2:Y:S02]  /*04c0*/  SHFL.UP PT, R0, R5, 0x1, RZ ;  /* 0x0420000005007989 */ /* 0x0002a400000e00ff */
.L_x_904:
        /* <DEDUP_REMOVED lines=16> */
.L_x_905:
[----:B--2---:R-:W-:-:S05]  /*05d0*/  IMAD R0, R0, c[0x0][0x538], RZ ;  /* 0x00014e0000007a24 */ /* 0x004fca00078e02ff */
[----:B------:R-:W-:-:S04]  /*05e0*/  IADD3 R6, R0, R6, RZ ;  /* 0x0000000600067210 */ /* 0x000fc80007ffe0ff */
[----:B------:R-:W-:-:S13]  /*05f0*/  ISETP.GT.AND P0, PT, R6, UR5, PT ;  /* 0x0000000506007c0c */ /* 0x000fda000bf04270 */
[----:B-1----:R-:W-:Y:S05]  /*0600*/  @!P0 BRA `(.L_x_690) ;  /* 0xfffffdb000008947 */ /* 0x002fea000383ffff */
.L_x_686:
[----:B------:R-:W-:-:S05]  /*0610*/  IADD3 R10, -R0, R6, RZ ;  /* 0x00000006000a7210 */ /* 0x000fca0007ffe1ff */
[----:B------:R-:W-:-:S05]  /*0620*/  IMAD R0, R4, c[0x0][0x538], R10 ;  /* 0x00014e0004007a24 */ /* 0x000fca00078e020a */
[----:B------:R-:W-:Y:S01]  /*0630*/  ISETP.GT.AND P0, PT, R0, UR5, PT ;  /* 0x0000000500007c0c */ /* 0x000fe2000bf04270 */
[----:B------:R-:W-:-:S12]  /*0640*/  BRA.DIV ~URZ, `(.L_x_691) ;  /* 0x0001b7327f007947 */ /* 0x000fd8000b800000 */
[----:B------:R-:W-:-:S04]  /*0650*/  VOTE.ANY R6, PT, !P0 ;  /* 0x0000000000067806 */ /* 0x000fc800040e0100 */
.L_x_906:
[----:B------:R-:W1:Y:S02]  /*0660*/  POPC R0, R6 ;  /* 0x0000000600007309 */ /* 0x000e640000000000 */
[----:B-1----:R-:W-:Y:S01]  /*0670*/  IADD3 R239, R0, R7, RZ ;  /* 0x0000000700ef7210 */ /* 0x002fe20007ffe0ff */
[----:B------:R-:W-:Y:S05]  /*0680*/  BRA.DIV ~URZ, `(.L_x_692) ;  /* 0x0001b7427f007947 */ /* 0x000fea000b800000 */
[----:B------:R1:W2:Y:S01]  /*0690*/  SHFL.IDX PT, R12, R9, R0, 0x1f ;  /* 0x00001f00090c7589 */ /* 0x0002a200000e0000 */
[----:B------:R-:W-:-:S03]  /*06a0*/  MOV R5, RZ ;  /* 0x000000ff00057202 */ /* 0x000fc60000000f00 */
[----:B------:R1:W3:Y:S04]  /*06b0*/  SHFL.IDX PT, R9, R8, R0, 0x1f ;  /* 0x00001f0008097589 */ /* 0x0002e800000e0000 */
.L_x_907:
[----:B------:R-:W-:Y:S01]  /*06c0*/  ISETP.NE.AND P0, PT, R6, RZ, PT ;  /* 0x000000ff0600720c */ /* 0x000fe20003f05270 */
[----:B------:R-:W-:-:S12]  /*06d0*/  BSSY B0, `(.L_x_693) ;  /* 0x0000005000007945 */ /* 0x000fd80003800000 */
[----:B------:R-:W-:Y:S05]  /*06e0*/  @!P0 BRA `(.L_x_694) ;  /* 0x0000003000008947 */ /* 0x000fea0003800000 */
[----:B-1----:R-:W-:Y:S01]  /*06f0*/  IADD3 R0, R0, -0x1, RZ ;  /* 0xffffffff00007810 */ /* 0x002fe20007ffe0ff */
[----:B------:R-:W-:Y:S05]  /*0700*/  BRA.DIV ~URZ, `(.L_x_695) ;  /* 0x0001b7a27f007947 */ /* 0x000fea000b800000 */
[----:B------:R1:W4:Y:S02]  /*0710*/  SHFL.IDX PT, R5, R4, R0, 0x1f ;  /* 0x00001f0004057589 */ /* 0x00032400000e0000 */
.L_x_694:
[----:B------:R-:W-:Y:S05]  /*0720*/  BSYNC B0 ;  /* 0x0000000000007941 */ /* 0x000fea0003800000 */
.L_x_693:
[----:B-1--4-:R-:W-:Y:S01]  /*0730*/  IMAD R0, R5, c[0x0][0x538], R10 ;  /* 0x00014e0005007a24 */ /* 0x012fe200078e020a */
[----:B---3--:R-:W-:Y:S01]  /*0740*/  ISETP.NE.AND P0, PT, R9, 0x1, PT ;  /* 0x000000010900780c */ /* 0x008fe20003f05270 */
[----:B------:R-:W-:Y:S03]  /*0750*/  BSSY B0, `(.L_x_696) ;  /* 0x0000086000007945 */ /* 0x000fe60003800000 */
[----:B------:R1:W-:Y:S01]  /*0760*/  STL [R1+0x7c], R0 ;  /* 0x00007c0001007387 */ /* 0x0003e20000100800 */
[----:B------:R-:W-:-:S08]  /*0770*/  IADD3 R11, -R0, UR5, RZ ;  /* 0x00000005000b7c10 */ /* 0x000fd0000fffe1ff */
        /* <DEDUP_REMOVED lines=30> */
[----:B------:R-:W-:Y:S02]  /*0960*/  @P2 IADD3 R2, R2, 0x1, RZ ;  /* 0x0000000102022810 */ /* 0x000fe40007ffe0ff */
[----:B-1----:R-:W-:-:S03]  /*0970*/  IADD3 R0, RZ, -R3, RZ ;  /* 0x80000003ff007210 */ /* 0x002fc60007ffe0ff */
[----:B------:R-:W-:Y:S01]  /*0980*/  IMAD.MOV.U32 R4, RZ, RZ, R2 ;  /* 0x000000ffff047224 */ /* 0x000fe200078e0002 */
[----:B------:R-:W-:-:S03]  /*0990*/  MOV R2, RZ ;  /* 0x000000ff00027202 */ /* 0x000fc60000000f00 */
[----:B------:R-:W-:Y:S01]  /*09a0*/  @!P1 IMAD.MOV R4, RZ, RZ, -R4 ;  /* 0x000000ffff049224 */ /* 0x000fe200078e0a04 */
[----:B------:R-:W-:Y:S01]  /*09b0*/  @!P0 LOP3.LUT R4, RZ, R12, RZ, 0x33, !PT ;  /* 0x0000000cff048212 */ /* 0x000fe200078e33ff */
[----:B------:R-:W-:Y:S01]  /*09c0*/  IMAD.MOV.U32 R5, RZ, RZ, R0 ;  /* 0x000000ffff057224 */ /* 0x000fe200078e0000 */
[----:B------:R-:W-:Y:S02]  /*09d0*/  IABS R0, R9 ;  /* 0x0000000900007213 */ /* 0x000fe40000000000 */
[----:B------:R-:W-:Y:S01]  /*09e0*/  IABS R7, R4 ;  /* 0x0000000400077213 */ /* 0x000fe20000000000 */
[----:B------:R-:W-:Y:S02]  /*09f0*/  IMAD R5, R5, R8, RZ ;  /* 0x0000000805057224 */ /* 0x000fe400078e02ff */
[----:B------:R-:W-:Y:S02]  /*0a00*/  IMAD.MOV R6, RZ, RZ, -R0 ;  /* 0x000000ffff067224 */ /* 0x000fe400078e0a00 */
        /* <DEDUP_REMOVED lines=22> */
.L_x_697:
[----:B------:R-:W-:-:S04]  /*0b70*/  IMAD.MOV.U32 R2, RZ, RZ, 0x4 ;  /* 0x00000004ff027424 */ /* 0x000fc800078e00ff */
[----:B------:R-:W-:-:S05]  /*0b80*/  IMAD.WIDE R2, R239, R2, c[0x0][0x590] ;  /* 0x00016400ef027625 */ /* 0x000fca00078e0202 */
[----:B------:R-:W3:Y:S02]  /*0b90*/  LDG.E R7, [R2.64] ;  /* 0x0000000a02077981 */ /* 0x000ee4000c1e1900 */
[----:B--23--:R-:W-:-:S05]  /*0ba0*/  IMAD R9, R7, R12, RZ ;  /* 0x0000000c07097224 */ /* 0x00cfca00078e02ff */
[-C--:B-1----:R-:W-:Y:S02]  /*0bb0*/  IABS R0, R9.reuse ;  /* 0x0000000900007213 */ /* 0x082fe40000000000 */
[----:B------:R-:W-:-:S03]  /*0bc0*/  IABS R8, R9 ;  /* 0x0000000900087213 */ /* 0x000fc60000000000 */
[----:B------:R-:W-:-:S04]  /*0bd0*/  IMAD.MOV.U32 R6, RZ, RZ, R0 ;  /* 0x000000ffff067224 */ /* 0x000fc800078e0000 */
[----:B------:R-:W1:Y:S08]  /*0be0*/  I2F.RP R2, R6 ;  /* 0x0000000600027306 */ /* 0x000e700000209400 */
[----:B-1----:R-:W1:Y:S02]  /*0bf0*/  MUFU.RCP R2, R2 ;  /* 0x0000000200027308 */ /* 0x002e640000001000 */
[----:B-1----:R-:W-:-:S06]  /*0c00*/  IADD3 R2, R2, 0xffffffe, RZ ;  /* 0x0ffffffe02027810 */ /* 0x002fcc0007ffe0ff */
[----:B------:R-:W1:Y:S02]  /*0c10*/  F2I.FTZ.U32.TRUNC.NTZ R3, R2 ;  /* 0x0000000200037305 */ /* 0x000e64000021f000 */
[----:B-1----:R-:W-:Y:S02]  /*0c20*/  IMAD.MOV R0, RZ, RZ, -R3 ;  /* 0x000000ffff007224 */ /* 0x002fe400078e0a03 */
[----:B------:R-:W-:Y:S02]  /*0c30*/  IMAD.MOV.U32 R2, RZ, RZ, RZ ;  /* 0x000000ffff027224 */ /* 0x000fe400078e00ff */
[----:B------:R-:W-:Y:S01]  /*0c40*/  IMAD.MOV.U32 R4, RZ, RZ, R0 ;  /* 0x000000ffff047224 */ /* 0x000fe200078e0000 */
[----:B------:R-:W-:-:S03]  /*0c50*/  IABS R0, R11 ;  /* 0x0000000b00007213 */ /* 0x000fc60000000000 */
[----:B------:R-:W-:Y:S01]  /*0c60*/  IMAD R4, R4, R6, RZ ;  /* 0x0000000604047224 */ /* 0x000fe200078e02ff */
[----:B------:R-:W-:-:S03]  /*0c70*/  MOV R5, R0 ;  /* 0x0000000000057202 */ /* 0x000fc60000000f00 */
        /* <DEDUP_REMOVED lines=15> */
[----:B------:R-:W-:Y:S02]  /*0d70*/  IMAD R10, R7, R4, RZ ;  /* 0x00000004070a7224 */ /* 0x000fe400078e02ff */
[----:B------:R-:W-:-:S03]  /*0d80*/  IMAD.MOV R4, RZ, RZ, -R4 ;  /* 0x000000ffff047224 */ /* 0x000fc600078e0a04 */
[----:B------:R-:W-:Y:S01]  /*0d90*/  IADD3 R0, -R10, c[0x0][0x538], RZ ;  /* 0x00014e000a007a10 */ /* 0x000fe20007ffe1ff */
[----:B------:R-:W-:-:S03]  /*0da0*/  IMAD R8, R9, R4, R11 ;  /* 0x0000000409087224 */ /* 0x000fc600078e020b */
[----:B------:R-:W-:-:S04]  /*0db0*/  IMNMX R6, R7, R0, PT ;  /* 0x0000000007067217 */ /* 0x000fc80003800200 */
[-C--:B------:R-:W-:Y:S02]  /*0dc0*/  IABS R0, R6.reuse ;  /* 0x0000000600007213 */ /* 0x080fe40000000000 */
[----:B------:R-:W-:-:S03]  /*0dd0*/  IABS R9, R6 ;  /* 0x0000000600097213 */ /* 0x000fc60000000000 */
[----:B------:R-:W-:-:S04]  /*0de0*/  IMAD.MOV.U32 R5, RZ, RZ, R0 ;  /* 0x000000ffff057224 */ /* 0x000fc800078e0000 */
[----:B------:R-:W1:Y:S08]  /*0df0*/  I2F.RP R2, R5 ;  /* 0x0000000500027306 */ /* 0x000e700000209400 */
[----:B-1----:R-:W1:Y:S02]  /*0e00*/  MUFU.RCP R2, R2 ;  /* 0x0000000200027308 */ /* 0x002e640000001000 */
[----:B-1----:R-:W-:-:S06]  /*0e10*/  IADD3 R2, R2, 0xffffffe, RZ ;  /* 0x0ffffffe02027810 */ /* 0x002fcc0007ffe0ff */
[----:B------:R-:W1:Y:S02]  /*0e20*/  F2I.FTZ.U32.TRUNC.NTZ R3, R2 ;  /* 0x0000000200037305 */ /* 0x000e64000021f000 */
[----:B-1----:R-:W-:Y:S01]  /*0e30*/  IADD3 R0, RZ, -R3, RZ ;  /* 0x80000003ff007210 */ /* 0x002fe20007ffe0ff */
[----:B------:R-:W-:-:S04]  /*0e40*/  IMAD.MOV.U32 R2, RZ, RZ, RZ ;  /* 0x000000ffff027224 */ /* 0x000fc800078e00ff */
[----:B------:R-:W-:Y:S01]  /*0e50*/  IMAD.MOV.U32 R7, RZ, RZ, R0 ;  /* 0x000000ffff077224 */ /* 0x000fe200078e0000 */
[----:B------:R-:W-:-:S03]  /*0e60*/  IABS R0, R8 ;  /* 0x0000000800007213 */ /* 0x000fc60000000000 */
[----:B------:R-:W-:Y:S02]  /*0e70*/  IMAD R7, R7, R5, RZ ;  /* 0x0000000507077224 */ /* 0x000fe400078e02ff */
        /* <DEDUP_REMOVED lines=19> */
.L_x_698:
[----:B------:R-:W-:Y:S05]  /*0fb0*/  BSYNC B0 ;  /* 0x0000000000007941 */ /* 0x000fea0003800000 */
.L_x_696:
[----:B------:R-:W-:-:S04]  /*0fc0*/  LOP3.LUT R0, RZ, R0, RZ, 0x33, !PT ;  /* 0x00000000ff007212 */ /* 0x000fc800078e33ff */
[----:B------:R-:W-:-:S05]  /*0fd0*/  IADD3 R0, R0, R12, RZ ;  /* 0x0000000c00007210 */ /* 0x000fca0007ffe0ff */
[----:B------:R1:W-:Y:S01]  /*0fe0*/  STL [R1+0x104], R0 ;  /* 0x0001040001007387 */ /* 0x0003e20000100800 */
[----:B------:R-:W-:Y:S05]  /*0ff0*/  BRA `(.L_x_699) ;  /* 0x0000004000007947 */ /* 0x000fea0003800000 */
.L_x_687:
[----:B------:R-:W-:Y:S01]  /*1000*/  MOV R0, UR5 ;  /* 0x0000000500007c02 */ /* 0x000fe20008000f00 */
[----:B------:R1:W-:Y:S01]  /*1010*/  STL [R1+0x104], RZ ;  /* 0x000104ff01007387 */ /* 0x0003e20000100800 */
[----:B------:R-:W-:-:S03]  /*1020*/  MOV R238, RZ ;  /* 0x000000ff00ee7202 */ /* 0x000fc60000000f00 */
[----:B------:R1:W-:Y:S04]  /*1030*/  STL [R1+0x7c], R0 ;  /* 0x00007c0001007387 */ /* 0x0003e80000100800 */
.L_x_699:
[----:B------:R-:W2:Y:S04]  /*1040*/  LDL R2, [R1+0x7c] ;  /* 0x00007c0001027983 */ /* 0x000ea80000100800 */
[----:B-1----:R-:W3:Y:S01]  /*1050*/  LDL R0, [R1+0x104] ;  /* 0x0001040001007983 */ /* 0x002ee20000100800 */
[----:B------:R-:W-:Y:S01]  /*1060*/  ISETP.NE.AND P0, PT, R13, RZ, PT ;  /* 0x000000ff0d00720c */ /* 0x000fe20003f05270 */
[----:B------:R-:W-:Y:S01]  /*1070*/  IMAD.MOV.U32 R6, RZ, RZ, R238 ;  /* 0x000000ffff067224 */ /* 0x000fe200078e00ee */
[----:B------:R-:W-:Y:S01]  /*1080*/  MOV R7, R239 ;  /* 0x000000ef00077202 */ /* 0x000fe20000000f00 */
[----:B------:R-:W-:Y:S10]  /*1090*/  WARPSYNC 0xffffffff ;  /* 0xffffffff00007948 */ /* 0x000ff40003800000 */
[----:B--2---:R-:W-:Y:S01]  /*10a0*/  @!P0 IMAD.MOV.U32 R236, RZ, RZ, R2 ;  /* 0x000000ffffec8224 */ /* 0x004fe200078e0002 */
[----:B---3--:R-:W-:-:S03]  /*10b0*/  MOV R5, R0 ;  /* 0x0000000000057202 */ /* 0x008fc60000000f00 */
[----:B------:R-:W-:-:S05]  /*10c0*/  IMAD.MOV.U32 R4, RZ, RZ, R236 ;  /* 0x000000ffff047224 */ /* 0x000fca00078e00ec */
[----:B------:R1:W-:Y:S04]  /*10d0*/  @!P0 STS.128 [0x18100], R4 ;  /* 0x01810004ff008388 */ /* 0x0003e80000000c00 */
[----:B------:R-:W-:Y:S06]  /*10e0*/  BAR.ARV 0x5, 0x100 ;  /* 0x0144000000007b1d */ /* 0x000fec0000002000 */
.L_x_685:
[----:B---3--:R-:W-:-:S13]  /*10f0*/  ISETP.GE.AND P0, PT, R239, c[0x0][0x53c], PT ;  /* 0x00014f00ef007a0c */ /* 0x008fda0003f06270 */
[----:B------:R-:W-:Y:S05]  /*1100*/  @P0 EXIT ;  /* 0x000000000000094d */ /* 0x000fea0003800000 */
[----:B------:R-:W3:Y:S01]  /*1110*/  S2R R20, SR_TID.X ;  /* 0x0000000000147919 */ /* 0x000ee20000002100 */
[----:B------:R-:W-:Y:S01]  /*1120*/  IMAD.MOV.U32 R169, RZ, RZ, 0x20 ;  /* 0x00000020ffa97424 */ /* 0x000fe200078e00ff */
[----:B------:R-:W-:Y:S01]  /*1130*/  ULDC UR7, c[0x0][0x20] ;  /* 0x0000080000077ab9 */ /* 0x000fe20000000800 */
[----:B------:R-:W-:Y:S01]  /*1140*/  IMAD.MOV.U32 R171, RZ, RZ, 0x40 ;  /* 0x00000040ffab7424 */ /* 0x000fe200078e00ff */
[----:B------:R-:W-:Y:S02]  /*1150*/  UIADD3 UR7, UP0, UR4, UR7, URZ ;  /* 0x0000000704077290 */ /* 0x000fe4000ff1e03f */
[----:B------:R-:W-:Y:S02]  /*1160*/  ULDC UR6, c[0x0][0x24] ;  /* 0x0000090000067ab9 */ /* 0x000fe40000000800 */
[----:B------:R-:W-:Y:S01]  /*1170*/  UIADD3.X UR6, URZ, UR6, URZ, UP0, !UPT ;  /* 0x000000063f067290 */ /* 0x000fe200087fe43f */
[----:B---3--:R-:W-:-:S04]  /*1180*/  SHF.R.S32.HI R8, RZ, 0x1f, R20 ;  /* 0x0000001fff087819 */ /* 0x008fc80000011414 */
[CC--:B------:R-:W-:Y:S02]  /*1190*/  LEA.HI R3, R8.reuse, R20.reuse, RZ, 0x4 ;  /* 0x0000001408037211 */ /* 0x0c0fe400078f20ff */
[-C--:B------:R-:W-:Y:S02]  /*11a0*/  LEA.HI R16, R8, R20.reuse, RZ, 0x3 ;  /* 0x0000001408107211 */ /* 0x080fe400078f18ff */
[----:B--2---:R-:W-:Y:S02]  /*11b0*/  LOP3.LUT R0, R3, 0xfffffff0, RZ, 0xc0, !PT ;  /* 0xfffffff003007812 */ /* 0x004fe400078ec0ff */
[----:B------:R-:W-:Y:S02]  /*11c0*/  SHF.R.S32.HI R19, RZ, 0x3, R16 ;  /* 0x00000003ff137819 */ /* 0x000fe40000011410 */
[----:B------:R-:W-:Y:S01]  /*11d0*/  LOP3.LUT R2, R16, 0xfffffff8, RZ, 0xc0, !PT ;  /* 0xfffffff810027812 */ /* 0x000fe200078ec0ff */
[----:B------:R-:W-:Y:S01]  /*11e0*/  IMAD.IADD R0, R20, 0x1, -R0 ;  /* 0x0000000114007824 */ /* 0x000fe200078e0a00 */
[----:B-1----:R-:W-:Y:S01]  /*11f0*/  SHF.R.S32.HI R4, RZ, 0x4, R3 ;  /* 0x00000004ff047819 */ /* 0x002fe20000011403 */
[----:B------:R-:W-:Y:S01]  /*1200*/  IMAD.SHL.U32 R6, R19, 0x40, RZ ;  /* 0x0000004013067824 */ /* 0x000fe200078e00ff */
[----:B------:R-:W-:Y:S01]  /*1210*/  LEA.HI R15, R8, R20, RZ, 0x2 ;  /* 0x00000014080f7211 */ /* 0x000fe200078f10ff */
[----:B------:R-:W-:Y:S01]  /*1220*/  IMAD.IADD R9, R20, 0x1, -R2 ;  /* 0x0000000114097824 */ /* 0x000fe200078e0a02 */
[----:B------:R-:W-:-:S02]  /*1230*/  SHF.R.S32.HI R5, RZ, 0x1f, R0 ;  /* 0x0000001fff057819 */ /* 0x000fc40000011400 */
[----:B------:R-:W-:Y:S01]  /*1240*/  LOP3.LUT R2, R6, 0x1c0, RZ, 0xc0, !PT ;  /* 0x000001c006027812 */ /* 0x000fe200078ec0ff */
[----:B------:R-:W-:Y:S01]  /*1250*/  IMAD.SHL.U32 R248, R9, 0x8, RZ ;  /* 0x0000000809f87824 */ /* 0x000fe200078e00ff */
[----:B------:R-:W-:Y:S02]  /*1260*/  LEA.HI R13, R5, R0, RZ, 0x3 ;  /* 0x00000000050d7211 */ /* 0x000fe400078f18ff */
[----:B------:R-:W-:Y:S02]  /*1270*/  SHF.R.U32.HI R6, RZ, 0x3, R2 ;  /* 0x00000003ff067819 */ /* 0x000fe40000011602 */
[----:B------:R-:W-:Y:S02]  /*1280*/  LOP3.LUT R5, R2, 0x38, R248, 0xf8, !PT ;  /* 0x0000003802057812 */ /* 0x000fe400078ef8f8 */
[----:B------:R-:W-:Y:S02]  /*1290*/  LOP3.LUT R2, R13, 0xfffffff8, RZ, 0xc0, !PT ;  /* 0xfffffff80d027812 */ /* 0x000fe400078ec0ff */
[----:B------:R-:W-:-:S02]  /*12a0*/  LEA.HI R3, R3, R4, RZ, 0x1 ;  /* 0x0000000403037211 */ /* 0x000fc400078f08ff */
[----:B------:R-:W-:Y:S01]  /*12b0*/  SHF.R.S32.HI R223, RZ, 0x2, R15 ;  /* 0x00000002ffdf7819 */ /* 0x000fe2000001140f */
[----:B------:R-:W-:Y:S01]  /*12c0*/  IMAD.IADD R7, R0, 0x1, -R2 ;  /* 0x0000000100077824 */ /* 0x000fe200078e0a02 */
[----:B------:R-:W-:Y:S02]  /*12d0*/  LOP3.LUT R3, R3, 0xfffffffe, RZ, 0xc0, !PT ;  /* 0xfffffffe03037812 */ /* 0x000fe400078ec0ff */
[----:B------:R-:W-:Y:S02]  /*12e0*/  LEA.HI R2, R8, R20, RZ, 0x5 ;  /* 0x0000001408027211 */ /* 0x000fe400078f28ff */
[----:B------:R-:W-:Y:S01]  /*12f0*/  LOP3.LUT R12, R5, R6, RZ, 0x3c, !PT ;  /* 0x00000006050c7212 */ /* 0x000fe200078e3cff */
[----:B------:R-:W-:Y:S01]  /*1300*/  IMAD.IADD R10, R4, 0x1, -R3 ;  /* 0x00000001040a7824 */ /* 0x000fe200078e0a03 */
[----:B------:R-:W-:Y:S02]  /*1310*/  LOP3.LUT R0, R2, 0xffffffe0, RZ, 0xc0, !PT ;  /* 0xffffffe002007812 */ /* 0x000fe400078ec0ff */
[----:B------:R-:W-:-:S02]  /*1320*/  LEA.HI R3, R8, R20, RZ, 0x6 ;  /* 0x0000001408037211 */ /* 0x000fc400078f30ff */
[----:B------:R-:W-:Y:S01]  /*1330*/  SHF.R.S32.HI R8, RZ, 0x5, R2 ;  /* 0x00000005ff087819 */ /* 0x000fe20000011402 */
[----:B------:R-:W-:Y:S01]  /*1340*/  IMAD.IADD R18, R20, 0x1, -R0 ;  /* 0x0000000114127824 */ /* 0x000fe200078e0a00 */
[----:B------:R-:W-:Y:S01]  /*1350*/  SHF.R.S32.HI R4, RZ, 0x1f, R15 ;  /* 0x0000001fff047819 */ /* 0x000fe2000001140f */
[----:B------:R-:W-:Y:S01]  /*1360*/  IMAD.SHL.U32 R11, R3, 0x8, RZ ;  /* 0x00000008030b7824 */ /* 0x000fe200078e00ff */
[----:B------:R-:W-:Y:S01]  /*1370*/  SHF.R.S32.HI R2, RZ, 0x1f, R2 ;  /* 0x0000001fff027819 */ /* 0x000fe20000011402 */
[----:B------:R-:W-:Y:S01]  /*1380*/  IMAD.SHL.U32 R3, R9, 0x40, RZ ;  /* 0x0000004009037824 */ /* 0x000fe200078e00ff */
[----:B------:R-:W-:Y:S01]  /*1390*/  LEA.HI R4, R4, R223, RZ, 0x3 ;  /* 0x000000df04047211 */ /* 0x000fe200078f18ff */
[----:B------:R-:W-:Y:S01]  /*13a0*/  IMAD.SHL.U32 R174, R8, 0x400, RZ ;  /* 0x0000040008ae7824 */ /* 0x000fe200078e00ff */
[----:B------:R-:W-:Y:S01]  /*13b0*/  LEA.HI R0, R2, R8, RZ, 0x3 ;  /* 0x0000000802007211 */ /* 0x000fe200078f18ff */
[----:B------:R-:W-:Y:S01]  /*13c0*/  IMAD.SHL.U32 R242, R8, 0x200, RZ ;  /* 0x0000020008f27824 */ /* 0x000fe200078e00ff */
[----:B------:R-:W-:-:S02]  /*13d0*/  SHF.R.S32.HI R14, RZ, 0x1f, R18 ;  /* 0x0000001fff0e7819 */ /* 0x000fc40000011412 */
[----:B------:R-:W-:Y:S02]  /*13e0*/  LOP3.LUT R2, R3, 0x1c0, RZ, 0xc0, !PT ;  /* 0x000001c003027812 */ /* 0x000fe400078ec0ff */
[----:B------:R-:W-:Y:S02]  /*13f0*/  LOP3.LUT R4, R4, 0xfffffff8, RZ, 0xc0, !PT ;  /* 0xfffffff804047812 */ /* 0x000fe400078ec0ff */
[----:B------:R-:W-:Y:S02]  /*1400*/  LOP3.LUT R3, R0, 0xffffff8, RZ, 0xc0, !PT ;  /* 0x0ffffff800037812 */ /* 0x000fe400078ec0ff */
[----:B------:R-:W-:Y:S01]  /*1410*/  LEA.HI R14, R14, R18, RZ, 0x2 ;  /* 0x000000120e0e7211 */ /* 0x000fe200078f10ff */
[----:B------:R-:W-:Y:S01]  /*1420*/  IMAD.IADD R0, R223, 0x1, -R4 ;  /* 0x00000001df007824 */ /* 0x000fe200078e0a04 */
[----:B------:R-:W-:Y:S01]  /*1430*/  LOP3.LUT R6, R2, 0x8, R16, 0xf8, !PT ;  /* 0x0000000802067812 */ /* 0x000fe200078ef810 */
[----:B------:R-:W-:Y:S01]  /*1440*/  IMAD.IADD R3, R8, 0x1, -R3 ;  /* 0x0000000108037824 */ /* 0x000fe200078e0a03 */
[----:B------:R-:W-:-:S02]  /*1450*/  SHF.R.U32.HI R5, RZ, 0x3, R2 ;  /* 0x00000003ff057819 */ /* 0x000fc40000011602 */
[----:B------:R-:W-:Y:S02]  /*1460*/  SHF.R.S32.HI R2, RZ, 0x2, R14 ;  /* 0x00000002ff027819 */ /* 0x000fe4000001140e */
[C---:B------:R-:W-:Y:S02]  /*1470*/  LOP3.LUT R4, R0.reuse, 0x1, RZ, 0xc0, !PT ;  /* 0x0000000100047812 */ /* 0x040fe400078ec0ff */
[C---:B------:R-:W-:Y:S01]  /*1480*/  LOP3.LUT P6, RZ, R0.reuse, 0x4, RZ, 0xc0, !PT ;  /* 0x0000000400ff7812 */ /* 0x040fe200078cc0ff */
[----:B------:R-:W-:Y:S01]  /*1490*/  IMAD R17, R3, 0x10, R2 ;  /* 0x0000001003117824 */ /* 0x000fe200078e0202 */
[C---:B------:R-:W-:Y:S01]  /*14a0*/  LOP3.LUT P4, RZ, R0.reuse, 0x2, RZ, 0xc0, !PT ;  /* 0x0000000200ff7812 */ /* 0x040fe2000788c0ff */
[----:B------:R-:W-:Y:S01]  /*14b0*/  IMAD.SHL.U32 R2, R0, 0x40, RZ ;  /* 0x0000004000027824 */ /* 0x000fe200078e00ff */
[----:B------:R-:W-:Y:S01]  /*14c0*/  ISETP.NE.U32.AND P5, PT, R4, 0x1, PT ;  /* 0x000000010400780c */ /* 0x000fe20003fa5070 */
[----:B------:R-:W-:Y:S01]  /*14d0*/  IMAD.SHL.U32 R0, R7, 0x40, RZ ;  /* 0x0000004007007824 */ /* 0x000fe200078e00ff */
[----:B------:R-:W-:Y:S01]  /*14e0*/  LOP3.LUT R4, R15, 0xfffffffc, RZ, 0xc0, !PT ;  /* 0xfffffffc0f047812 */ /* 0x000fe200078ec0ff */
[----:B------:R-:W-:Y:S01]  /*14f0*/  IMAD.SHL.U32 R3, R10, 0x8, RZ ;  /* 0x000000080a037824 */ /* 0x000fe200078e00ff */
[----:B------:R-:W-:Y:S01]  /*1500*/  LOP3.LUT R240, R2, 0x1c0, RZ, 0xc0, !PT ;  /* 0x000001c002f07812 */ /* 0x000fe200078ec0ff */
[----:B------:R1:W-:Y:S01]  /*1510*/  STL [R1+0x168], R17 ;  /* 0x0001681101007387 */ /* 0x0003e20000100800 */
[----:B------:R-:W-:Y:S01]  /*1520*/  LOP3.LUT R0, R0, 0x1c0, RZ, 0xc0, !PT ;  /* 0x000001c000007812 */ /* 0x000fe200078ec0ff */
[----:B------:R-:W-:Y:S01]  /*1530*/  IMAD.IADD R252, R20, 0x1, -R4 ;  /* 0x0000000114fc7824 */ /* 0x000fe200078e0a04 */
[----:B------:R-:W-:-:S02]  /*1540*/  SHF.R.U32.HI R241, RZ, 0x3, R240 ;  /* 0x00000003fff17819 */ /* 0x000fc400000116f0 */
[----:B------:R-:W-:Y:S01]  /*1550*/  LOP3.LUT R2, R0, 0x8, R3, 0xf8, !PT ;  /* 0x0000000800027812 */ /* 0x000fe200078ef803 */
[C---:B------:R-:W-:Y:S01]  /*1560*/  IMAD R4, R252.reuse, 0x2, R174 ;  /* 0x00000002fc047824 */ /* 0x040fe200078e02ae */
[----:B------:R-:W-:Y:S01]  /*1570*/  SHF.R.U32.HI R168, RZ, 0x3, R0 ;  /* 0x00000003ffa87819 */ /* 0x000fe20000011600 */
[----:B------:R-:W-:Y:S01]  /*1580*/  IMAD.SHL.U32 R0, R13, 0x40, RZ ;  /* 0x000000400d007824 */ /* 0x000fe200078e00ff */
[----:B------:R-:W-:Y:S01]  /*1590*/  LOP3.LUT R3, R241, R240, RZ, 0xfc, !PT ;  /* 0x000000f0f1037212 */ /* 0x000fe200078efcff */
[----:B------:R-:W-:Y:S01]  /*15a0*/  IMAD.SHL.U32 R106, R252, 0x8, RZ ;  /* 0x00000008fc6a7824 */ /* 0x000fe200078e00ff */
[----:B------:R-:W-:Y:S01]  /*15b0*/  LOP3.LUT R168, R2, R168, RZ, 0x3c, !PT ;  /* 0x000000a802a87212 */ /* 0x000fe200078e3cff */
[----:B------:R-:W-:Y:S01]  /*15c0*/  IMAD R2, R9, 0x20, R19 ;  /* 0x0000002009027824 */ /* 0x000fe200078e0213 */
[----:B------:R-:W-:Y:S01]  /*15d0*/  LOP3.LUT R0, R0, 0xfffffe00, RZ, 0xc0, !PT ;  /* 0xfffffe0000007812 */ /* 0x000fe200078ec0ff */
[----:B------:R-:W-:Y:S01]  /*15e0*/  IMAD.SHL.U32 R108, R252, 0x4, RZ ;  /* 0x00000004fc6c7824 */ /* 0x000fe200078e00ff */
[----:B------:R-:W-:Y:S01]  /*15f0*/  LOP3.LUT R5, R6, R5, RZ, 0x3c, !PT ;  /* 0x0000000506057212 */ /* 0x000fe200078e3cff */
[----:B------:R-:W-:Y:S01]  /*1600*/  IMAD.IADD R6, R4, 0x1, R3 ;  /* 0x0000000104067824 */ /* 0x000fe200078e0203 */
[CC--:B------:R-:W-:Y:S01]  /*1610*/  IADD3 R174, R168.reuse, R0.reuse, R174 ;  /* 0x00000000a8ae7210 */ /* 0x0c0fe20007ffe0ae */
[----:B------:R2:W-:Y:S01]  /*1620*/  STL [R1+0x108], R2 ;  /* 0x0001080201007387 */ /* 0x0005e20000100800 */
[----:B------:R-:W-:Y:S01]  /*1630*/  LOP3.LUT R168, R168, R0, RZ, 0xfc, !PT ;  /* 0x00000000a8a87212 */ /* 0x000fe200078efcff */
[----:B------:R-:W-:Y:S01]  /*1640*/  IMAD R111, R10, 0x200, R5 ;  /* 0x000002000a6f7824 */ /* 0x000fe200078e0205 */
[----:B------:R-:W-:-:S02]  /*1650*/  LOP3.LUT R3, R14, 0x7ffffffc, RZ, 0xc0, !PT ;  /* 0x7ffffffc0e037812 */ /* 0x000fc400078ec0ff */
[----:B------:R-:W-:Y:S02]  /*1660*/  LEA.HI R0, R252, R252, RZ, 0x1 ;  /* 0x000000fcfc007211 */ /* 0x000fe400078f08ff */
[----:B------:R-:W-:Y:S01]  /*1670*/  LOP3.LUT R11, R12, 0x7ffffe00, R11, 0xf8, !PT ;  /* 0x7ffffe000c0b7812 */ /* 0x000fe200078ef80b */
[----:B------:R-:W-:Y:S01]  /*1680*/  IMAD.IADD R3, R18, 0x1, -R3 ;  /* 0x0000000112037824 */ /* 0x000fe200078e0a03 */
[----:B------:R-:W-:Y:S02]  /*1690*/  LOP3.LUT R0, R0, 0x1ffffffe, RZ, 0xc0, !PT ;  /* 0x1ffffffe00007812 */ /* 0x000fe400078ec0ff */
[----:B------:R-:W-:Y:S01]  /*16a0*/  IADD3 R110, R106, 0x20, RZ ;  /* 0x000000206a6e7810 */ /* 0x000fe20007ffe0ff */
[----:B------:R-:W-:Y:S01]  /*16b0*/  IMAD.SHL.U32 R29, R3, 0x2, RZ ;  /* 0x00000002031d7824 */ /* 0x000fe200078e00ff */
[----:B------:R-:W-:Y:S01]  /*16c0*/  LOP3.LUT R3, R240, 0x18, R106, 0xf8, !PT ;  /* 0x00000018f0037812 */ /* 0x000fe200078ef86a */
[----:B------:R-:W-:Y:S01]  /*16d0*/  IMAD.IADD R4, R252, 0x1, -R0 ;  /* 0x00000001fc047824 */ /* 0x000fe200078e0a00 */
[----:B------:R-:W-:Y:S01]  /*16e0*/  IADD3 R250, R248, 0x40, RZ ;  /* 0x00000040f8fa7810 */ /* 0x000fe20007ffe0ff */
[----:B------:R-:W-:Y:S01]  /*16f0*/  IMAD.SHL.U32 R202, R11, 0x2, RZ ;  /* 0x000000020bca7824 */ /* 0x000fe200078e00ff */
[----:B------:R-:W-:Y:S01]  /*1700*/  LOP3.LUT R3, R242, R3, R241, 0xf6, !PT ;  /* 0x00000003f2037212 */ /* 0x000fe200078ef6f1 */
[----:B------:R-:W-:Y:S01]  /*1710*/  IMAD R4, R4, 0x8, R17 ;  /* 0x0000000804047824 */ /* 0x000fe200078e0211 */
[C---:B------:R-:W-:Y:S01]  /*1720*/  IADD3 R28, R29.reuse, 0x8, RZ ;  /* 0x000000081d1c7810 */ /* 0x040fe20007ffe0ff */
[----:B------:R-:W-:Y:S01]  /*1730*/  STL [R1+0x100], R29 ;  /* 0x0001001d01007387 */ /* 0x000fe20000100800 */
[----:B------:R-:W-:-:S02]  /*1740*/  IADD3 R26, R29, 0x18, RZ ;  /* 0x000000181d1a7810 */ /* 0x000fc40007ffe0ff */
[----:B------:R-:W-:Y:S01]  /*1750*/  LEA R215, R3, 0x100, 0x1 ;  /* 0x0000010003d77811 */ /* 0x000fe200078e08ff */
[----:B------:R3:W-:Y:S01]  /*1760*/  STL [R1+0x16c], R4 ;  /* 0x00016c0401007387 */ /* 0x0007e20000100800 */
[----:B------:R-:W-:Y:S02]  /*1770*/  SHF.R.S32.HI R3, RZ, 0x1f, R28 ;  /* 0x0000001fff037819 */ /* 0x000fe4000001141c */
[C---:B------:R-:W-:Y:S01]  /*1780*/  IADD3 R25, R29.reuse, 0x20, RZ ;  /* 0x000000201d197810 */ /* 0x040fe20007ffe0ff */
[----:B------:R-:W-:Y:S01]  /*1790*/  STL [R1+0xec], R28 ;  /* 0x0000ec1c01007387 */ /* 0x000fe20000100800 */
[C---:B------:R-:W-:Y:S02]  /*17a0*/  IADD3 R23, R29.reuse, 0x30, RZ ;  /* 0x000000301d177810 */ /* 0x040fe40007ffe0ff */
[C---:B------:R-:W-:Y:S01]  /*17b0*/  IADD3 R22, R29.reuse, 0x38, RZ ;  /* 0x000000381d167810 */ /* 0x040fe20007ffe0ff */
[----:B------:R4:W-:Y:S01]  /*17c0*/  STL [R1+0x164], R3 ;  /* 0x0001640301007387 */ /* 0x0009e20000100800 */
[----:B------:R-:W-:-:S02]  /*17d0*/  IADD3 R20, R29, 0x48, RZ ;  /* 0x000000481d147810 */ /* 0x000fc40007ffe0ff */
[C---:B------:R-:W-:Y:S01]  /*17e0*/  IADD3 R19, R29.reuse, 0x50, RZ ;  /* 0x000000501d137810 */ /* 0x040fe20007ffe0ff */
[----:B------:R-:W-:Y:S01]  /*17f0*/  STL [R1+0xe4], R26 ;  /* 0x0000e41a01007387 */ /* 0x000fe20000100800 */
[C---:B-1----:R-:W-:Y:S02]  /*1800*/  IADD3 R17, R29.reuse, 0x60, RZ ;  /* 0x000000601d117810 */ /* 0x042fe40007ffe0ff */
[C---:B------:R-:W-:Y:S01]  /*1810*/  IADD3 R16, R29.reuse, 0x68, RZ ;  /* 0x000000681d107810 */ /* 0x040fe20007ffe0ff */
[----:B------:R-:W-:Y:S01]  /*1820*/  STL [R1+0xe0], R25 ;  /* 0x0000e01901007387 */ /* 0x000fe20000100800 */
[C---:B------:R-:W-:Y:S02]  /*1830*/  IADD3 R14, R29.reuse, 0x78, RZ ;  /* 0x000000781d0e7810 */ /* 0x040fe40007ffe0ff */
[----:B------:R-:W-:Y:S01]  /*1840*/  IADD3 R13, R29, 0x80, RZ ;  /* 0x000000801d0d7810 */ /* 0x000fe20007ffe0ff */
[----:B------:R-:W-:Y:S01]  /*1850*/  STL [R1+0x88], R23 ;  /* 0x0000881701007387 */ /* 0x000fe20000100800 */
[----:B--2---:R-:W-:-:S02]  /*1860*/  SHF.R.S32.HI R2, RZ, 0x1f, R110 ;  /* 0x0000001fff027819 */ /* 0x004fc4000001146e */
[----:B------:R-:W-:Y:S01]  /*1870*/  IADD3 R11, R29, 0x90, RZ ;  /* 0x000000901d0b7810 */ /* 0x000fe20007ffe0ff */
[----:B------:R-:W-:Y:S01]  /*1880*/  STL [R1+0xd8], R22 ;  /* 0x0000d81601007387 */ /* 0x000fe20000100800 */
[----:B---3--:R-:W-:Y:S02]  /*1890*/  SHF.R.S32.HI R4, RZ, 0x1f, R26 ;  /* 0x0000001fff047819 */ /* 0x008fe4000001141a */
[C---:B------:R-:W-:Y:S01]  /*18a0*/  LOP3.LUT P3, RZ, R7.reuse, 0x4, RZ, 0xc0, !PT ;  /* 0x0000000407ff7812 */ /* 0x040fe2000786c0ff */
[----:B------:R-:W-:Y:S01]  /*18b0*/  STL [R1+0xd0], R20 ;  /* 0x0000d01401007387 */ /* 0x000fe20000100800 */
[----:B------:R-:W-:Y:S02]  /*18c0*/  LOP3.LUT P1, RZ, R7, 0x2, RZ, 0xc0, !PT ;  /* 0x0000000207ff7812 */ /* 0x000fe4000782c0ff */
[----:B------:R-:W-:Y:S01]  /*18d0*/  LEA.HI R2, R2, R110, RZ, 0x3 ;  /* 0x0000006e02027211 */ /* 0x000fe200078f18ff */
[----:B------:R1:W-:Y:S01]  /*18e0*/  STL [R1+0x15c], R4 ;  /* 0x00015c0401007387 */ /* 0x0003e20000100800 */
[----:B----4-:R-:W-:-:S02]  /*18f0*/  SHF.R.S32.HI R3, RZ, 0x1f, R25 ;  /* 0x0000001fff037819 */ /* 0x010fc40000011419 */
[----:B------:R-:W-:Y:S01]  /*1900*/  SHF.R.S32.HI R7, RZ, 0x1f, R250 ;  /* 0x0000001fff077819 */ /* 0x000fe200000114fa */
[----:B------:R-:W-:Y:S01]  /*1910*/  STL [R1+0xcc], R19 ;  /* 0x0000cc1301007387 */ /* 0x000fe20000100800 */
[C---:B------:R-:W-:Y:S02]  /*1920*/  IADD3 R10, R29.reuse, 0x98, RZ ;  /* 0x000000981d0a7810 */ /* 0x040fe40007ffe0ff */
[----:B------:R-:W-:Y:S01]  /*1930*/  IADD3 R251, R248, 0x80, RZ ;  /* 0x00000080f8fb7810 */ /* 0x000fe20007ffe0ff */
[----:B------:R2:W-:Y:S01]  /*1940*/  STL [R1+0x158], R3 ;  /* 0x0001580301007387 */ /* 0x0005e20000100800 */
[C---:B------:R-:W-:Y:S02]  /*1950*/  IADD3 R8, R29.reuse, 0xa8, RZ ;  /* 0x000000a81d087810 */ /* 0x040fe40007ffe0ff */
[----:B------:R-:W-:Y:S01]  /*1960*/  LOP3.LUT R222, R2, 0xfffffff8, RZ, 0xc0, !PT ;  /* 0xfffffff802de7812 */ /* 0x000fe200078ec0ff */
[----:B------:R3:W-:Y:S01]  /*1970*/  STL [R1+0x74], R7 ;  /* 0x0000740701007387 */ /* 0x0007e20000100800 */
[----:B------:R-:W-:-:S02]  /*1980*/  IADD3 R2, R29, 0xb8, RZ ;  /* 0x000000b81d027810 */ /* 0x000fc40007ffe0ff */
[----:B------:R-:W-:Y:S01]  /*1990*/  SHF.R.S32.HI R5, RZ, 0x1f, R251 ;  /* 0x0000001fff057819 */ /* 0x000fe200000114fb */
[----:B------:R-:W-:Y:S01]  /*19a0*/  STL [R1+0x84], R17 ;  /* 0x0000841101007387 */ /* 0x000fe20000100800 */
[----:B------:R-:W-:Y:S02]  /*19b0*/  IADD3 R105, R106, 0x40, RZ ;  /* 0x000000406a697810 */ /* 0x000fe40007ffe0ff */
[C---:B------:R-:W-:Y:S01]  /*19c0*/  LOP3.LUT P2, RZ, R9.reuse, 0x4, RZ, 0xc0, !PT ;  /* 0x0000000409ff7812 */ /* 0x040fe2000784c0ff */
[----:B------:R4:W-:Y:S01]  /*19d0*/  STL [R1+0x9c], R2 ;  /* 0x00009c0201007387 */ /* 0x0009e20000100800 */
[----:B------:R-:W-:Y:S02]  /*19e0*/  SHF.R.S32.HI R0, RZ, 0x1f, R105 ;  /* 0x0000001fff007819 */ /* 0x000fe40000011469 */
[----:B------:R-:W-:Y:S01]  /*19f0*/  LOP3.LUT P0, RZ, R9, 0x2, RZ, 0xc0, !PT ;  /* 0x0000000209ff7812 */ /* 0x000fe2000780c0ff */
[----:B------:R5:W-:Y:S01]  /*1a00*/  STL [R1+0x70], R5 ;  /* 0x0000700501007387 */ /* 0x000be20000100800 */
[----:B-1----:R-:W-:-:S02]  /*1a10*/  SHF.R.S32.HI R4, RZ, 0x1f, R23 ;  /* 0x0000001fff047819 */ /* 0x002fc40000011417 */
[----:B------:R-:W-:Y:S01]  /*1a20*/  LEA.HI R221, R0, R105, RZ, 0x3 ;  /* 0x0000006900dd7211 */ /* 0x000fe200078f18ff */
[----:B------:R-:W-:Y:S01]  /*1a30*/  STL [R1+0xc4], R16 ;  /* 0x0000c41001007387 */ /* 0x000fe20000100800 */
[----:B------:R-:W-:Y:S02]  /*1a40*/  SEL R0, R171, 0xffffffc0, !P6 ;  /* 0xffffffc0ab007807 */ /* 0x000fe40007000000 */
[----:B------:R-:W-:Y:S01]  /*1a50*/  IADD3 R27, R29, 0x10, RZ ;  /* 0x000000101d1b7810 */ /* 0x000fe20007ffe0ff */
[----:B------:R1:W-:Y:S01]  /*1a60*/  STL [R1+0x150], R4 ;  /* 0x0001500401007387 */ /* 0x0003e20000100800 */
[----:B--2---:R-:W-:Y:S01]  /*1a70*/  SHF.R.S32.HI R3, RZ, 0x1f, R22 ;  /* 0x0000001fff037819 */ /* 0x004fe20000011416 */
[----:B------:R-:W-:Y:S01]  /*1a80*/  IMAD.IADD R216, R215, 0x1, R0 ;  /* 0x00000001d7d87824 */ /* 0x000fe200078e0200 */
[C---:B------:R-:W-:Y:S01]  /*1a90*/  IADD3 R24, R29.reuse, 0x28, RZ ;  /* 0x000000281d187810 */ /* 0x040fe20007ffe0ff */
[----:B------:R2:W-:Y:S01]  /*1aa0*/  STL [R1+0xe8], R27 ;  /* 0x0000e81b01007387 */ /* 0x0005e20000100800 */
[----:B---3--:R-:W-:-:S02]  /*1ab0*/  IADD3 R7, R29, 0xb0, RZ ;  /* 0x000000b01d077810 */ /* 0x008fc40007ffe0ff */
[C---:B------:R-:W-:Y:S01]  /*1ac0*/  IADD3 R21, R29.reuse, 0x40, RZ ;  /* 0x000000401d157810 */ /* 0x040fe20007ffe0ff */
[----:B------:R3:W-:Y:S01]  /*1ad0*/  STL [R1+0x14c], R3 ;  /* 0x00014c0301007387 */ /* 0x0007e20000100800 */
[C---:B------:R-:W-:Y:S02]  /*1ae0*/  IADD3 R18, R29.reuse, 0x58, RZ ;  /* 0x000000581d127810 */ /* 0x040fe40007ffe0ff */
[C---:B------:R-:W-:Y:S01]  /*1af0*/  IADD3 R15, R29.reuse, 0x70, RZ ;  /* 0x000000701d0f7810 */ /* 0x040fe20007ffe0ff */
[----:B------:R3:W-:Y:S01]  /*1b00*/  STL [R1+0xdc], R24 ;  /* 0x0000dc1801007387 */ /* 0x0007e20000100800 */
[----:B----4-:R-:W-:Y:S02]  /*1b10*/  SHF.R.S32.HI R2, RZ, 0x1f, R2 ;  /* 0x0000001fff027819 */ /* 0x010fe40000011402 */
[----:B------:R-:W-:Y:S01]  /*1b20*/  IADD3 R12, R29, 0x88, RZ ;  /* 0x000000881d0c7810 */ /* 0x000fe20007ffe0ff */
[----:B------:R4:W-:Y:S01]  /*1b30*/  STL [R1+0xd4], R21 ;  /* 0x0000d41501007387 */ /* 0x0009e20000100800 */
[----:B-----5:R-:W-:-:S02]  /*1b40*/  SEL R5, R169, 0xffffffe0, !P4 ;  /* 0xffffffe0a9057807 */ /* 0x020fc40006000000 */
[----:B------:R-:W-:Y:S01]  /*1b50*/  IADD3 R9, R29, 0xa0, RZ ;  /* 0x000000a01d097810 */ /* 0x000fe20007ffe0ff */
[----:B------:R-:W-:Y:S01]  /*1b60*/  STL [R1+0x10c], R2 ;  /* 0x00010c0201007387 */ /* 0x000fe20000100800 */
[----:B------:R-:W-:Y:S02]  /*1b70*/  LEA R111, R111, 0x6100, 0x1 ;  /* 0x000061006f6f7811 */ /* 0x000fe400078e08ff */
[----:B------:R-:W-:Y:S01]  /*1b80*/  SEL R169, R169, 0xffffffe0, !P1 ;  /* 0xffffffe0a9a97807 */ /* 0x000fe20004800000 */
[----:B------:R5:W-:Y:S01]  /*1b90*/  STL [R1+0xc8], R18 ;  /* 0x0000c81201007387 */ /* 0x000be20000100800 */
[----:B-1----:R-:W-:Y:S02]  /*1ba0*/  SHF.R.S32.HI R4, RZ, 0x1f, R20 ;  /* 0x0000001fff047819 */ /* 0x002fe40000011414 */
[----:B------:R-:W-:Y:S01]  /*1bb0*/  LEA R174, R174, 0xc100, 0x1 ;  /* 0x0000c100aeae7811 */ /* 0x000fe200078e08ff */
[----:B------:R1:W-:Y:S01]  /*1bc0*/  STL [R1+0xc0], R15 ;  /* 0x0000c00f01007387 */ /* 0x0003e20000100800 */
[----:B--2---:R-:W-:-:S02]  /*1bd0*/  SHF.R.S32.HI R27, RZ, 0x1f, R27 ;  /* 0x0000001fff1b7819 */ /* 0x004fc4000001141b */
[----:B------:R-:W-:Y:S01]  /*1be0*/  LEA R168, R168, 0x100, 0x1 ;  /* 0x00000100a8a87811 */ /* 0x000fe200078e08ff */
[----:B------:R2:W-:Y:S01]  /*1bf0*/  STL [R1+0x144], R4 ;  /* 0x0001440401007387 */ /* 0x0005e20000100800 */
[----:B---3--:R-:W-:Y:S01]  /*1c00*/  SHF.R.S32.HI R3, RZ, 0x1f, R19 ;  /* 0x0000001fff037819 */ /* 0x008fe20000011413 */
[C---:B------:R-:W-:Y:S01]  /*1c10*/  IMAD.IADD R175, R174.reuse, 0x1, R169 ;  /* 0x00000001aeaf7824 */ /* 0x040fe200078e02a9 */
[----:B------:R-:W-:Y:S01]  /*1c20*/  SEL R170, R171, 0xffffffc0, !P2 ;  /* 0xffffffc0abaa7807 */ /* 0x000fe20005000000 */
[----:B------:R3:W-:Y:S01]  /*1c30*/  STL [R1+0xb4], R12 ;  /* 0x0000b40c01007387 */ /* 0x0007e20000100800 */
[----:B------:R-:W-:Y:S01]  /*1c40*/  SHF.R.S32.HI R24, RZ, 0x1f, R24 ;  /* 0x0000001fff187819 */ /* 0x000fe20000011418 */
[----:B------:R-:W-:Y:S01]  /*1c50*/  IMAD.IADD R169, R169, 0x1, R168 ;  /* 0x00000001a9a97824 */ /* 0x000fe200078e02a8 */
[----:B------:R-:W-:Y:S01]  /*1c60*/  SEL R171, R171, 0xffffffc0, !P3 ;  /* 0xffffffc0abab7807 */ /* 0x000fe20005800000 */
[----:B------:R3:W-:Y:S01]  /*1c70*/  STL [R1+0x140], R3 ;  /* 0x0001400301007387 */ /* 0x0007e20000100800 */
[----:B----4-:R-:W-:Y:S01]  /*1c80*/  SHF.R.S32.HI R21, RZ, 0x1f, R21 ;  /* 0x0000001fff157819 */ /* 0x010fe20000011415 */
[C---:B------:R-:W-:Y:S01]  /*1c90*/  IMAD.IADD R173, R111.reuse, 0x1, R170 ;  /* 0x000000016fad7824 */ /* 0x040fe200078e02aa */
[C---:B------:R-:W-:Y:S01]  /*1ca0*/  IADD3 R178, R111.reuse, 0x20, RZ ;  /* 0x000000206fb27810 */ /* 0x040fe20007ffe0ff */
[----:B------:R4:W-:Y:S01]  /*1cb0*/  STL [R1+0xa8], R9 ;  /* 0x0000a80901007387 */ /* 0x0009e20000100800 */
[----:B------:R-:W-:Y:S01]  /*1cc0*/  @P0 IADD3 R178, R111, -0x20, RZ ;  /* 0xffffffe06fb20810 */ /* 0x000fe20007ffe0ff */
[----:B------:R-:W-:Y:S01]  /*1cd0*/  IMAD.IADD R177, R174, 0x1, R171 ;  /* 0x00000001aeb17824 */ /* 0x000fe200078e02ab */
[C---:B------:R-:W-:Y:S01]  /*1ce0*/  IADD3 R214, R106.reuse, 0x60, RZ ;  /* 0x000000606ad67810 */ /* 0x040fe20007ffe0ff */
[----:B------:R-:W-:Y:S01]  /*1cf0*/  STL [R1+0xbc], R14 ;  /* 0x0000bc0e01007387 */ /* 0x000fe20000100800 */
[----:B-----5:R-:W-:Y:S01]  /*1d00*/  SHF.R.S32.HI R18, RZ, 0x1f, R18 ;  /* 0x0000001fff127819 */ /* 0x020fe20000011412 */
[----:B------:R-:W-:Y:S01]  /*1d10*/  IMAD.IADD R172, R171, 0x1, R168 ;  /* 0x00000001abac7824 */ /* 0x000fe200078e02a8 */
[C---:B------:R-:W-:Y:S01]  /*1d20*/  IADD3 R213, R106.reuse, 0x80, RZ ;  /* 0x000000806ad57810 */ /* 0x040fe20007ffe0ff */
[----:B------:R-:W-:Y:S01]  /*1d30*/  STL [R1+0xb8], R13 ;  /* 0x0000b80d01007387 */ /* 0x000fe20000100800 */
[----:B-1----:R-:W-:Y:S01]  /*1d40*/  SHF.R.S32.HI R15, RZ, 0x1f, R15 ;  /* 0x0000001fff0f7819 */ /* 0x002fe2000001140f */
[----:B------:R-:W-:Y:S01]  /*1d50*/  IMAD.IADD R176, R175, 0x1, R171 ;  /* 0x00000001afb07824 */ /* 0x000fe200078e02ab */
[----:B------:R-:W-:Y:S01]  /*1d60*/  IADD3 R212, R106, 0xa0, RZ ;  /* 0x000000a06ad47810 */ /* 0x000fe20007ffe0ff */
[----:B------:R-:W-:Y:S01]  /*1d70*/  STL [R1+0xb0], R11 ;  /* 0x0000b00b01007387 */ /* 0x000fe20000100800 */
[----:B--2---:R-:W-:Y:S01]  /*1d80*/  SHF.R.S32.HI R4, RZ, 0x1f, R17 ;  /* 0x0000001fff047819 */ /* 0x004fe20000011411 */
[----:B------:R-:W-:Y:S01]  /*1d90*/  IMAD.IADD R170, R170, 0x1, R178 ;  /* 0x00000001aaaa7824 */ /* 0x000fe200078e02b2 */
[----:B------:R-:W-:Y:S01]  /*1da0*/  LOP3.LUT R221, R221, 0xfffffff8, RZ, 0xc0, !PT ;  /* 0xfffffff8dddd7812 */ /* 0x000fe200078ec0ff */
[----:B------:R-:W-:Y:S01]  /*1db0*/  STL [R1+0xac], R10 ;  /* 0x0000ac0a01007387 */ /* 0x000fe20000100800 */
[----:B---3--:R-:W-:Y:S01]  /*1dc0*/  SHF.R.S32.HI R12, RZ, 0x1f, R12 ;  /* 0x0000001fff0c7819 */ /* 0x008fe2000001140c */
[----:B------:R-:W-:Y:S01]  /*1dd0*/  IMAD.IADD R171, R171, 0x1, R169 ;  /* 0x00000001abab7824 */ /* 0x000fe200078e02a9 */
[----:B------:R-:W-:Y:S01]  /*1de0*/  SHF.R.S32.HI R249, RZ, 0x1f, R248 ;  /* 0x0000001ffff97819 */ /* 0x000fe200000114f8 */
[----:B------:R1:W-:Y:S01]  /*1df0*/  STL [R1+0x138], R4 ;  /* 0x0001380401007387 */ /* 0x0003e20000100800 */
[----:B------:R-:W-:-:S02]  /*1e00*/  SHF.R.S32.HI R3, RZ, 0x1f, R16 ;  /* 0x0000001fff037819 */ /* 0x000fc40000011410 */
[----:B------:R-:W-:Y:S01]  /*1e10*/  SHF.R.S32.HI R107, RZ, 0x1f, R106 ;  /* 0x0000001fff6b7819 */ /* 0x000fe2000001146a */
[----:B------:R-:W-:Y:S01]  /*1e20*/  STL [R1+0xa4], R8 ;  /* 0x0000a40801007387 */ /* 0x000fe20000100800 */
[----:B----4-:R-:W-:Y:S02]  /*1e30*/  SHF.R.S32.HI R9, RZ, 0x1f, R9 ;  /* 0x0000001fff097819 */ /* 0x010fe40000011409 */
[----:B------:R-:W-:Y:S01]  /*1e40*/  SHF.R.S32.HI R247, RZ, 0x1f, R214 ;  /* 0x0000001ffff77819 */ /* 0x000fe200000114d6 */
[----:B------:R2:W-:Y:S01]  /*1e50*/  STL [R1+0x134], R3 ;  /* 0x0001340301007387 */ /* 0x0005e20000100800 */
[----:B------:R-:W-:Y:S02]  /*1e60*/  SHF.R.S32.HI R246, RZ, 0x1f, R213 ;  /* 0x0000001ffff67819 */ /* 0x000fe400000114d5 */
[----:B------:R-:W-:Y:S01]  /*1e70*/  SHF.R.S32.HI R245, RZ, 0x1f, R212 ;  /* 0x0000001ffff57819 */ /* 0x000fe200000114d4 */
[----:B------:R-:W-:Y:S01]  /*1e80*/  STL [R1+0xa0], R7 ;  /* 0x0000a00701007387 */ /* 0x000fe20000100800 */
[----:B------:R-:W-:-:S02]  /*1e90*/  SHF.R.S32.HI R244, RZ, 0x1f, R222 ;  /* 0x0000001ffff47819 */ /* 0x000fc400000114de */
[----:B------:R-:W-:Y:S01]  /*1ea0*/  SHF.R.S32.HI R243, RZ, 0x1f, R221 ;  /* 0x0000001ffff37819 */ /* 0x000fe200000114dd */
[----:B------:R-:W-:Y:S01]  /*1eb0*/  STL [R1+0x160], R27 ;  /* 0x0001601b01007387 */ /* 0x000fe20000100800 */
[C---:B------:R-:W-:Y:S02]  /*1ec0*/  IADD3 R189, R178.reuse, 0x800, RZ ;  /* 0x00000800b2bd7810 */ /* 0x040fe40007ffe0ff */
[C---:B------:R-:W-:Y:S01]  /*1ed0*/  IADD3 R188, R178.reuse, 0x1000, RZ ;  /* 0x00001000b2bc7810 */ /* 0x040fe20007ffe0ff */
[----:B------:R-:W-:Y:S01]  /*1ee0*/  STL [R1+0x154], R24 ;  /* 0x0001541801007387 */ /* 0x000fe20000100800 */
[C---:B------:R-:W-:Y:S02]  /*1ef0*/  IADD3 R187, R178.reuse, 0x1800, RZ ;  /* 0x00001800b2bb7810 */ /* 0x040fe40007ffe0ff */
[----:B------:R-:W-:Y:S01]  /*1f00*/  IADD3 R186, R178, 0x2000, RZ ;  /* 0x00002000b2ba7810 */ /* 0x000fe20007ffe0ff */
[----:B------:R-:W-:Y:S01]  /*1f10*/  STL [R1+0x148], R21 ;  /* 0x0001481501007387 */ /* 0x000fe20000100800 */
[----:B-1----:R-:W-:-:S02]  /*1f20*/  SHF.R.S32.HI R4, RZ, 0x1f, R14 ;  /* 0x0000001fff047819 */ /* 0x002fc4000001140e */
[C---:B------:R-:W-:Y:S01]  /*1f30*/  IADD3 R185, R178.reuse, 0x2800, RZ ;  /* 0x00002800b2b97810 */ /* 0x040fe20007ffe0ff */
[----:B------:R-:W-:Y:S01]  /*1f40*/  STL [R1+0x13c], R18 ;  /* 0x00013c1201007387 */ /* 0x000fe20000100800 */
[C---:B------:R-:W-:Y:S02]  /*1f50*/  IADD3 R184, R178.reuse, 0x3000, RZ ;  /* 0x00003000b2b87810 */ /* 0x040fe40007ffe0ff */
[C---:B------:R-:W-:Y:S01]  /*1f60*/  IADD3 R183, R178.reuse, 0x3800, RZ ;  /* 0x00003800b2b77810 */ /* 0x040fe20007ffe0ff */
[----:B------:R1:W-:Y:S01]  /*1f70*/  STL [R1+0x12c], R4 ;  /* 0x00012c0401007387 */ /* 0x0003e20000100800 */
[----:B--2---:R-:W-:Y:S02]  /*1f80*/  SHF.R.S32.HI R3, RZ, 0x1f, R13 ;  /* 0x0000001fff037819 */ /* 0x004fe4000001140d */
[C---:B------:R-:W-:Y:S01]  /*1f90*/  IADD3 R182, R178.reuse, 0x4000, RZ ;  /* 0x00004000b2b67810 */ /* 0x040fe20007ffe0ff */
[----:B------:R-:W-:Y:S01]  /*1fa0*/  STL [R1+0x130], R15 ;  /* 0x0001300f01007387 */ /* 0x000fe20000100800 */
[----:B------:R-:W-:-:S02]  /*1fb0*/  IADD3 R181, R178, 0x4800, RZ ;  /* 0x00004800b2b57810 */ /* 0x000fc40007ffe0ff */
[C---:B------:R-:W-:Y:S01]  /*1fc0*/  IADD3 R180, R178.reuse, 0x5000, RZ ;  /* 0x00005000b2b47810 */ /* 0x040fe20007ffe0ff */
[----:B------:R2:W-:Y:S01]  /*1fd0*/  STL [R1+0x128], R3 ;  /* 0x0001280301007387 */ /* 0x0005e20000100800 */
[----:B------:R-:W-:-:S03]  /*1fe0*/  IADD3 R179, R178, 0x5800, RZ ;  /* 0x00005800b2b37810 */ /* 0x000fc60007ffe0ff */
[----:B------:R-:W-:Y:S04]  /*1ff0*/  STL [R1+0x124], R12 ;  /* 0x0001240c01007387 */ /* 0x000fe80000100800 */
[----:B------:R-:W-:Y:S01]  /*2000*/  STL [R1+0x118], R9 ;  /* 0x0001180901007387 */ /* 0x000fe20000100800 */
[----:B-1----:R-:W-:-:S05]  /*2010*/  SHF.R.S32.HI R4, RZ, 0x1f, R11 ;  /* 0x0000001fff047819 */ /* 0x002fca000001140b */
[----:B------:R1:W-:Y:S01]  /*2020*/  STL [R1+0x120], R4 ;  /* 0x0001200401007387 */ /* 0x0003e20000100800 */
[----:B--2---:R-:W-:-:S05]  /*2030*/  SHF.R.S32.HI R3, RZ, 0x1f, R10 ;  /* 0x0000001fff037819 */ /* 0x004fca000001140a */
[----:B------:R2:W-:Y:S01]  /*2040*/  STL [R1+0x11c], R3 ;  /* 0x00011c0301007387 */ /* 0x0005e20000100800 */
[----:B-1----:R-:W-:-:S05]  /*2050*/  SHF.R.S32.HI R4, RZ, 0x1f, R8 ;  /* 0x0000001fff047819 */ /* 0x002fca0000011408 */
[----:B------:R1:W-:Y:S01]  /*2060*/  STL [R1+0x114], R4 ;  /* 0x0001140401007387 */ /* 0x0003e20000100800 */
[----:B--2---:R-:W-:-:S05]  /*2070*/  SHF.R.S32.HI R3, RZ, 0x1f, R7 ;  /* 0x0000001fff037819 */ /* 0x004fca0000011407 */
[----:B------:R2:W-:Y:S01]  /*2080*/  STL [R1+0x110], R3 ;  /* 0x0001100301007387 */ /* 0x0005e20000100800 */
[----:B-1----:R-:W-:-:S05]  /*2090*/  LEA R4, R6, 0x80, 0x1 ;  /* 0x0000008006047811 */ /* 0x002fca00078e08ff */
[C---:B------:R-:W-:Y:S01]  /*20a0*/  IMAD.IADD R2, R4.reuse, 0x1, R5 ;  /* 0x0000000104027824 */ /* 0x040fe200078e0205 */
[----:B------:R1:W-:Y:S01]  /*20b0*/  STL [R1+0x8c], R4 ;  /* 0x00008c0401007387 */ /* 0x0003e20000100800 */
[C---:B------:R-:W-:Y:S01]  /*20c0*/  IMAD.IADD R6, R4.reuse, 0x1, R0 ;  /* 0x0000000104067824 */ /* 0x040fe200078e0200 */
[C---:B--2---:R-:W-:Y:S02]  /*20d0*/  IADD3 R3, R4.reuse, -0x10, RZ ;  /* 0xfffffff004037810 */ /* 0x044fe40007ffe0ff */
[----:B------:R-:W-:Y:S01]  /*20e0*/  @P5 IADD3 R3, R4, 0x10, RZ ;  /* 0x0000001004035810 */ /* 0x000fe20007ffe0ff */
[----:B------:R2:W-:Y:S04]  /*20f0*/  STL [R1+0x98], R2 ;  /* 0x0000980201007387 */ /* 0x0005e80000100800 */
[----:B------:R3:W-:Y:S04]  /*2100*/  STL [R1+0x90], R3 ;  /* 0x0000900301007387 */ /* 0x0007e80000100800 */
[----:B------:R4:W-:Y:S01]  /*2110*/  STL [R1+0xfc], R6 ;  /* 0x0000fc0601007387 */ /* 0x0009e20000100800 */
[----:B-1----:R-:W-:-:S02]  /*2120*/  IMAD.IADD R4, R0, 0x1, R2 ;  /* 0x0000000100047824 */ /* 0x002fc400078e0202 */
[----:B--2---:R-:W-:-:S03]  /*2130*/  IMAD.IADD R2, R5, 0x1, R3 ;  /* 0x0000000105027824 */ /* 0x004fc600078e0203 */
[----:B------:R4:W-:Y:S01]  /*2140*/  STL [R1+0xf8], R4 ;  /* 0x0000f80401007387 */ /* 0x0009e20000100800 */
[----:B---3--:R-:W-:-:S03]  /*2150*/  IMAD.IADD R3, R0, 0x1, R3 ;  /* 0x0000000100037824 */ /* 0x008fc600078e0203 */
[----:B------:R4:W-:Y:S01]  /*2160*/  STL [R1+0x94], R2 ;  /* 0x0000940201007387 */ /* 0x0009e20000100800 */
[----:B------:R-:W-:-:S03]  /*2170*/  IMAD.IADD R0, R0, 0x1, R2 ;  /* 0x0000000100007824 */ /* 0x000fc600078e0202 */
[----:B------:R4:W-:Y:S04]  /*2180*/  STL [R1+0xf4], R3 ;  /* 0x0000f40301007387 */ /* 0x0009e80000100800 */
[----:B------:R4:W-:Y:S02]  /*2190*/  STL [R1+0xf0], R0 ;  /* 0x0000f00001007387 */ /* 0x0009e40000100800 */
.L_x_903:
[----:B------:R-:W-:Y:S01]  /*21a0*/  ISETP.NE.U32.AND P0, PT, RZ, c[0x0][0x370], PT ;  /* 0x0000dc00ff007a0c */ /* 0x000fe20003f05070 */
[----:B------:R-:W-:Y:S01]  /*21b0*/  IMAD.MOV.U32 R18, RZ, RZ, 0x4 ;  /* 0x00000004ff127424 */ /* 0x000fe200078e00ff */
[----:B------:R-:W-:Y:S01]  /*21c0*/  ISETP.NE.U32.AND P4, PT, RZ, c[0x0][0x358], PT ;  /* 0x0000d600ff007a0c */ /* 0x000fe20003f85070 */
[----:B----4-:R-:W-:Y:S01]  /*21d0*/  IMAD.MOV.U32 R2, RZ, RZ, RZ ;  /* 0x000000ffff027224 */ /* 0x010fe200078e00ff */
[----:B------:R-:W-:Y:S01]  /*21e0*/  ISETP.NE.AND.EX P0, PT, RZ, c[0x0][0x374], PT, P0 ;  /* 0x0000dd00ff007a0c */ /* 0x000fe20003f05300 */
[----:B------:R-:W-:Y:S01]  /*21f0*/  IMAD.MOV.U32 R72, RZ, RZ, RZ ;  /* 0x000000ffff487224 */ /* 0x000fe200078e00ff */
[----:B------:R-:W-:Y:S01]  /*2200*/  ISETP.NE.AND.EX P4, PT, RZ, c[0x0][0x35c], PT, P4 ;  /* 0x0000d700ff007a0c */ /* 0x000fe20003f85340 */
[----:B------:R-:W-:Y:S01]  /*2210*/  IMAD.MOV.U32 R17, RZ, RZ, RZ ;  /* 0x000000ffff117224 */ /* 0x000fe200078e00ff */
[----:B------:R-:W-:Y:S01]  /*2220*/  ISETP.NE.U32.AND P3, PT, RZ, c[0x0][0x350], PT ;  /* 0x0000d400ff007a0c */ /* 0x000fe20003f65070 */
[----:B------:R-:W-:Y:S01]  /*2230*/  IMAD.WIDE R6, R239, R18, c[0x0][0x350] ;  /* 0x0000d400ef067625 */ /* 0x000fe200078e0212 */
[----:B------:R-:W-:-:S02]  /*2240*/  ISETP.NE.U32.AND P2, PT, RZ, c[0x0][0x348], PT ;  /* 0x0000d200ff007a0c */ /* 0x000fc40003f45070 */
[----:B------:R-:W-:Y:S02]  /*2250*/  ISETP.NE.AND.EX P3, PT, RZ, c[0x0][0x354], PT, P3 ;  /* 0x0000d500ff007a0c */ /* 0x000fe40003f65330 */
[----:B------:R-:W-:-:S03]  /*2260*/  ISETP.NE.AND.EX P2, PT, RZ, c[0x0][0x34c], PT, P2 ;  /* 0x0000d300ff007a0c */ /* 0x000fc60003f45320 */
[----:B------:R-:W-:-:S05]  /*2270*/  @P0 IMAD.WIDE R4, R239, R18, c[0x0][0x370] ;  /* 0x0000dc00ef040625 */ /* 0x000fca00078e0212 */
[----:B------:R1:W2:Y:S01]  /*2280*/  @P0 LDG.E R2, [R4.64] ;  /* 0x0000000a04020981 */ /* 0x0002a2000c1e1900 */
[----:B------:R-:W-:Y:S02]  /*2290*/  IMAD.MOV.U32 R0, RZ, RZ, RZ ;  /* 0x000000ffff007224 */ /* 0x000fe400078e00ff */
[CC--:B------:R-:W-:Y:S01]  /*22a0*/  IMAD.WIDE R10, R239.reuse, R18.reuse, c[0x0][0x348] ;  /* 0x0000d200ef0a7625 */ /* 0x0c0fe200078e0212 */
[----:B------:R-:W3:Y:S04]  /*22b0*/  @P3 LDG.E R17, [R6.64] ;  /* 0x0000000a06113981 */ /* 0x000ee8000c1e1900 */
[----:B------:R-:W4:Y:S01]  /*22c0*/  @P2 LDG.E R0, [R10.64] ;  /* 0x0000000a0a002981 */ /* 0x000f22000c1e1900 */
[----:B-1----:R-:W-:-:S05]  /*22d0*/  IMAD.WIDE R4, R239, R18, c[0x0][0x358] ;  /* 0x0000d600ef047625 */ /* 0x002fca00078e0212 */
[----:B------:R-:W4:Y:S01]  /*22e0*/  @P4 LDG.E R72, [R4.64] ;  /* 0x0000000a04484981 */ /* 0x000f22000c1e1900 */
[----:B------:R-:W-:-:S04]  /*22f0*/  ISETP.NE.U32.AND P1, PT, RZ, c[0x0][0x360], PT ;  /* 0x0000d800ff007a0c */ /* 0x000fc80003f25070 */
[----:B------:R-:W-:Y:S02]  /*2300*/  ISETP.NE.AND.EX P1, PT, RZ, c[0x0][0x364], PT, P1 ;  /* 0x0000d900ff007a0c */ /* 0x000fe40003f25310 */
[----:B------:R-:W-:Y:S01]  /*2310*/  MOV R13, c[0x0][0x168] ;  /* 0x00005a00000d7a02 */ /* 0x000fe20000000f00 */
[----:B------:R-:W-:Y:S01]  /*2320*/  YIELD ;  /* 0x0000000000007946 */ /* 0x000fe20003800000 */
[----:B------:R-:W-:Y:S02]  /*2330*/  ULDC UR5, c[0x0][0x2ac] ;  /* 0x0000ab0000057ab9 */ /* 0x000fe40000000800 */
[----:B------:R-:W-:-:S07]  /*2340*/  ULDC UR4, c[0x0][0x1d0] ;  /* 0x0000740000047ab9 */ /* 0x000fce0000000800 */
[----:B------:R-:W-:Y:S01]  /*2350*/  @P1 IMAD.WIDE R8, R239, R18, c[0x0][0x360] ;  /* 0x0000d800ef081625 */ /* 0x000fe200078e0212 */
[----:B------:R-:W-:-:S04]  /*2360*/  UIMAD UR4, UR5, UR4, URZ ;  /* 0x00000004050472a4 */ /* 0x000fc8000f8e023f */
[----:B------:R1:W5:Y:S01]  /*2370*/  @P1 LDG.E R13, [R8.64] ;  /* 0x0000000a080d1981 */ /* 0x000362000c1e1900 */
[----:B------:R-:W-:Y:S02]  /*2380*/  IMAD.MOV.U32 R210, RZ, RZ, c[0x0][0x228] ;  /* 0x00008a00ffd27624 */ /* 0x000fe400078e00ff */
[----:B-1----:R-:W-:-:S05]  /*2390*/  IMAD.U32 R8, RZ, RZ, UR7 ;  /* 0x00000007ff087e24 */ /* 0x002fca000f8e00ff */
[----:B------:R-:W-:Y:S01]  /*23a0*/  IADD3 R144, P0, R8, 0x48, RZ ;  /* 0x0000004808907810 */ /* 0x000fe20007f1e0ff */
[----:B------:R-:W-:-:S03]  /*23b0*/  IMAD.U32 R8, RZ, RZ, UR4 ;  /* 0x00000004ff087e24 */ /* 0x000fc6000f8e00ff */
[----:B------:R-:W-:Y:S01]  /*23c0*/  IADD3.X R145, RZ, UR6, RZ, P0, !PT ;  /* 0x00000006ff917c10 */ /* 0x000fe200087fe4ff */
[----:B--2---:R-:W-:Y:S01]  /*23d0*/  STL [R1+0x48], R2 ;  /* 0x0000480201007387 */ /* 0x004fe20000100800 */
[----:B---3--:R-:W-:-:S03]  /*23e0*/  IMAD.IADD R3, R17, 0x1, R2 ;  /* 0x0000000111037824 */ /* 0x008fc600078e0202 */
[----:B----4-:R1:W-:Y:S04]  /*23f0*/  STL [R1+0x4c], R0 ;  /* 0x00004c0001007387 */ /* 0x0103e80000100800 */
[----:B------:R2:W-:Y:S04]  /*2400*/  STL [R1+0x50], R3 ;  /* 0x0000500301007387 */ /* 0x0005e80000100800 */
[----:B------:R3:W-:Y:S01]  /*2410*/  STL [R1+0x54], R72 ;  /* 0x0000544801007387 */ /* 0x0007e20000100800 */
[C---:B-1----:R-:W-:Y:S02]  /*2420*/  LOP3.LUT R0, R238.reuse, 0xff000000, RZ, 0xc0, !PT ;  /* 0xff000000ee007812 */ /* 0x042fe400078ec0ff */
[----:B--2---:R-:W-:-:S02]  /*2430*/  LOP3.LUT R3, R238, 0xff0000, RZ, 0xc0, !PT ;  /* 0x00ff0000ee037812 */ /* 0x004fc400078ec0ff */
[----:B------:R-:W-:-:S04]  /*2440*/  SHF.R.U32.HI R0, RZ, 0x8, R0 ;  /* 0x00000008ff007819 */ /* 0x000fc80000011600 */
[----:B------:R-:W-:Y:S01]  /*2450*/  LEA.HI R12, R3, R0, RZ, 0x10 ;  /* 0x00000000030c7211 */ /* 0x000fe200078f80ff */
[----:B------:R-:W-:Y:S05]  /*2460*/  @P1 BRA `(.L_x_700) ;  /* 0x0000004000001947 */ /* 0x000fea0003800000 */
[----:B------:R-:W-:Y:S05]  /*2470*/  @!P2 BRA `(.L_x_700) ;  /* 0x000000300000a947 */ /* 0x000fea0003800000 */
[----:B------:R1:W2:Y:S04]  /*2480*/  LDG.E R0, [R10.64] ;  /* 0x0000000a0a007981 */ /* 0x0002a8000c1e1900 */
[----:B-1----:R-:W2:Y:S02]  /*2490*/  LDG.E R10, [R10.64+0x4] ;  /* 0x0000040a0a0a7981 */ /* 0x002ea4000c1e1900 */
[----:B--2--5:R-:W-:-:S05]  /*24a0*/  IADD3 R13, -R0, R10, RZ ;  /* 0x0000000a000d7210 */ /* 0x024fca0007ffe1ff */
.L_x_700:
[----:B-----5:R1:W-:Y:S01]  /*24b0*/  STL [R1+0x58], R13 ;  /* 0x0000580d01007387 */ /* 0x0203e20000100800 */
[----:B------:R-:W-:-:S04]  /*24c0*/  ISETP.NE.U32.AND P0, PT, RZ, c[0x0][0x368], PT ;  /* 0x0000da00ff007a0c */ /* 0x000fc80003f05070 */
[----:B------:R-:W-:-:S13]  /*24d0*/  ISETP.NE.AND.EX P0, PT, RZ, c[0x0][0x36c], PT, P0 ;  /* 0x0000db00ff007a0c */ /* 0x000fda0003f05300 */
[----:B------:R-:W-:Y:S05]  /*24e0*/  @!P0 BRA `(.L_x_701) ;  /* 0x0000003000008947 */ /* 0x000fea0003800000 */
[----:B------:R-:W-:-:S06]  /*24f0*/  IMAD.WIDE R8, R239, R18, c[0x0][0x368] ;  /* 0x0000da00ef087625 */ /* 0x000fcc00078e0212 */
[----:B------:R2:W5:Y:S01]  /*2500*/  LDG.E R8, [R8.64] ;  /* 0x0000000a08087981 */ /* 0x000562000c1e1900 */
[----:B------:R-:W-:Y:S05]  /*2510*/  BRA `(.L_x_702) ;  /* 0x0000004000007947 */ /* 0x000fea0003800000 */
.L_x_701:
[----:B------:R-:W-:Y:S05]  /*2520*/  @!P3 BRA `(.L_x_702) ;  /* 0x000000300000b947 */ /* 0x000fea0003800000 */
[----:B------:R2:W4:Y:S04]  /*2530*/  LDG.E R8, [R6.64] ;  /* 0x0000000a06087981 */ /* 0x000528000c1e1900 */
[----:B--2---:R-:W4:Y:S02]  /*2540*/  LDG.E R6, [R6.64+0x4] ;  /* 0x0000040a06067981 */ /* 0x004f24000c1e1900 */
[----:B----4-:R-:W-:Y:S02]  /*2550*/  IADD3 R8, -R8, R6, RZ ;  /* 0x0000000608087210 */ /* 0x010fe40007ffe1ff */
.L_x_702:
[----:B------:R-:W-:Y:S01]  /*2560*/  ISETP.NE.U32.AND P0, PT, RZ, c[0x0][0x378], PT ;  /* 0x0000de00ff007a0c */ /* 0x000fe20003f05070 */
[----:B------:R-:W4:Y:S03]  /*2570*/  LDL R7, [R1+0x104] ;  /* 0x0001040001077983 */ /* 0x000f260000100800 */
[----:B------:R-:W-:Y:S01]  /*2580*/  ISETP.NE.AND.EX P0, PT, RZ, c[0x0][0x37c], PT, P0 ;  /* 0x0000df00ff007a0c */ /* 0x000fe20003f05300 */
[----:B--2---:R1:W2:Y:S01]  /*2590*/  @P4 LDG.E R6, [R4.64] ;  /* 0x0000000a04064981 */ /* 0x0042a2000c1e1900 */
[----:B-----5:R-:W-:-:S03]  /*25a0*/  IMAD.MOV.U32 R0, RZ, RZ, R8 ;  /* 0x000000ffff007224 */ /* 0x020fc600078e0008 */
[----:B------:R1:W2:Y:S08]  /*25b0*/  @P4 LDG.E R3, [R4.64+0x4] ;  /* 0x0000040a04034981 */ /* 0x0002b0000c1e1900 */
[----:B-1----:R-:W-:-:S05]  /*25c0*/  @P0 IMAD.WIDE R4, R239, R18, c[0x0][0x378] ;  /* 0x0000de00ef040625 */ /* 0x002fca00078e0212 */
[----:B---3--:R1:W3:Y:S01]  /*25d0*/  @P0 LDG.E R0, [R4.64] ;  /* 0x0000000a04000981 */ /* 0x0082e2000c1e1900 */
[----:B------:R-:W-:-:S05]  /*25e0*/  IMAD.IADD R9, R8, 0x1, -R2 ;  /* 0x0000000108097824 */ /* 0x000fca00078e0a02 */
[----:B------:R2:W-:Y:S01]  /*25f0*/  STL [R1+0x5c], R9 ;  /* 0x00005c0901007387 */ /* 0x0005e20000100800 */
[----:B-1----:R-:W-:Y:S02]  /*2600*/  IMAD.MOV.U32 R4, RZ, RZ, c[0x0][0x2c4] ;  /* 0x0000b100ff047624 */ /* 0x002fe400078e00ff */
[----:B------:R-:W-:-:S03]  /*2610*/  IMAD.MOV.U32 R5, RZ, RZ, c[0x0][0x32c] ;  /* 0x0000cb00ff057624 */ /* 0x000fc600078e00ff */
[----:B------:R-:W-:Y:S02]  /*2620*/  ISETP.NE.AND P1, PT, R4, 0x1, PT ;  /* 0x000000010400780c */ /* 0x000fe40003f25270 */
[----:B------:R-:W-:Y:S01]  /*2630*/  ISETP.GE.AND P2, PT, R5, 0x1, PT ;  /* 0x000000010500780c */ /* 0x000fe20003f46270 */
[----:B----4-:R-:W-:-:S05]  /*2640*/  IMAD.SHL.U32 R237, R7, 0x80, RZ ;  /* 0x0000008007ed7824 */ /* 0x010fca00078e00ff */
[----:B------:R-:W-:Y:S01]  /*2650*/  IADD3 R2, R237, 0x7f, RZ ;  /* 0x0000007fed027810 */ /* 0x000fe20007ffe0ff */
[----:B--2---:R-:W-:-:S04]  /*2660*/  @P4 IMAD.IADD R210, R3, 0x1, -R6 ;  /* 0x0000000103d24824 */ /* 0x004fc800078e0a06 */
[----:B------:R-:W-:-:S04]  /*2670*/  @P1 IMAD.HI.U32 R4, R2, c[0x0][0x2c8], RZ ;  /* 0x0000b20002041a27 */ /* 0x000fc800078e00ff */
[----:B------:R-:W-:Y:S01]  /*2680*/  IMAD.IADD R211, R9, 0x1, R210 ;  /* 0x0000000109d37824 */ /* 0x000fe200078e02d2 */
[----:B------:R-:W-:-:S04]  /*2690*/  @P1 SHF.R.U32.HI R2, RZ, c[0x0][0x2cc], R4 ;  /* 0x0000b300ff021a19 */ /* 0x000fc80000011604 */
[----:B------:R1:W-:Y:S01]  /*26a0*/  STL.64 [R1+0x60], R210 ;  /* 0x000060d201007387 */ /* 0x0003e20000100a00 */
[----:B------:R-:W-:Y:S02]  /*26b0*/  IADD3 R3, R211, 0x3f, RZ ;  /* 0x0000003fd3037810 */ /* 0x000fe40007ffe0ff */
[----:B------:R-:W-:Y:S02]  /*26c0*/  IADD3 R2, R2, 0x1, R211 ;  /* 0x0000000102027810 */ /* 0x000fe40007ffe0d3 */
[----:B------:R-:W-:-:S04]  /*26d0*/  SHF.R.S32.HI R4, RZ, 0x1f, R3 ;  /* 0x0000001fff047819 */ /* 0x000fc80000011403 */
[----:B------:R-:W-:Y:S01]  /*26e0*/  LEA.HI R3, R4, R3, RZ, 0x6 ;  /* 0x0000000304037211 */ /* 0x000fe200078f30ff */
[----:B------:R-:W-:-:S03]  /*26f0*/  IMAD.IADD R4, R2, 0x1, -R13 ;  /* 0x0000000102047824 */ /* 0x000fc600078e0a0d */
[----:B------:R-:W-:Y:S02]  /*2700*/  SHF.R.S32.HI R16, RZ, 0x6, R3 ;  /* 0x00000006ff107819 */ /* 0x000fe40000011403 */
[----:B------:R-:W-:Y:S01]  /*2710*/  IADD3 R3, R4, c[0x0][0x328], RZ ;  /* 0x0000ca0004037a10 */ /* 0x000fe20007ffe0ff */
[----:B---3--:R1:W-:Y:S01]  /*2720*/  STL [R1+0x68], R0 ;  /* 0x0000680001007387 */ /* 0x0083e20000100800 */
        /* <DEDUP_REMOVED lines=11> */
.L_x_705:
[----:B------:R-:W-:-:S13]  /*27e0*/  ISETP.NE.AND P0, PT, R5, 0x1, PT ;  /* 0x000000010500780c */ /* 0x000fda0003f05270 */
[----:B------:R-:W-:-:S05]  /*27f0*/  @P0 IMAD.HI.U32 R4, R2, c[0x0][0x330], RZ ;  /* 0x0000cc0002040a27 */ /* 0x000fca00078e00ff */
[----:B------:R-:W-:Y:S02]  /*2800*/  @P0 SHF.R.U32.HI R2, RZ, c[0x0][0x334], R4 ;  /* 0x0000cd00ff020a19 */ /* 0x000fe40000011604 */
.L_x_706:
[----:B------:R-:W-:Y:S05]  /*2810*/  BSYNC B0 ;  /* 0x0000000000007941 */ /* 0x000fea0003800000 */
.L_x_704:
[----:B------:R-:W-:-:S05]  /*2820*/  IMAD R2, R2, R5, c[0x0][0x32c] ;  /* 0x0000cb0002027624 */ /* 0x000fca00078e0205 */
[----:B------:R-:W-:-:S04]  /*2830*/  IMNMX R3, R3, R2, PT ;  /* 0x0000000203037217 */ /* 0x000fc80003800200 */
.L_x_703:
[----:B------:R-:W-:Y:S01]  /*2840*/  IADD3 R3, R3, 0x3f, RZ ;  /* 0x0000003f03037810 */ /* 0x000fe20007ffe0ff */
[----:B------:R-:W-:-:S03]  /*2850*/  @P1 IMAD.HI.U32 R4, R237, c[0x0][0x2c8], RZ ;  /* 0x0000b200ed041a27 */ /* 0x000fc600078e00ff */
[----:B------:R-:W-:Y:S01]  /*2860*/  SHF.R.S32.HI R11, RZ, 0x1f, R3 ;  /* 0x0000001fff0b7819 */ /* 0x000fe20000011403 */
[----:B------:R-:W-:Y:S01]  /*2870*/  IMAD.MOV.U32 R2, RZ, RZ, R237 ;  /* 0x000000ffff027224 */ /* 0x000fe200078e00ed */
[----:B------:R-:W-:Y:S02]  /*2880*/  @P1 SHF.R.U32.HI R2, RZ, c[0x0][0x2cc], R4 ;  /* 0x0000b300ff021a19 */ /* 0x000fe40000011604 */
[----:B------:R-:W-:Y:S02]  /*2890*/  LEA.HI R11, R11, R3, RZ, 0x6 ;  /* 0x000000030b0b7211 */ /* 0x000fe400078f30ff */
[----:B------:R-:W-:Y:S02]  /*28a0*/  IADD3 R2, R2, R211, -R13 ;  /* 0x000000d302027210 */ /* 0x000fe40007ffe80d */
[----:B------:R-:W-:Y:S02]  /*28b0*/  SHF.R.S32.HI R11, RZ, 0x6, R11 ;  /* 0x00000006ff0b7819 */ /* 0x000fe4000001140b */
[----:B------:R-:W-:-:S02]  /*28c0*/  IADD3 R3, R2, -c[0x0][0x324], RZ ;  /* 0x8000c90002037a10 */ /* 0x000fc40007ffe0ff */
        /* <DEDUP_REMOVED lines=11> */
.L_x_709:
[----:B------:R-:W-:-:S13]  /*2980*/  ISETP.NE.AND P0, PT, R5, 0x1, PT ;  /* 0x000000010500780c */ /* 0x000fda0003f05270 */
[----:B------:R-:W-:-:S05]  /*2990*/  @P0 IMAD.HI.U32 R4, R2, c[0x0][0x330], RZ ;  /* 0x0000cc0002040a27 */ /* 0x000fca00078e00ff */
[----:B------:R-:W-:Y:S02]  /*29a0*/  @P0 SHF.R.U32.HI R2, RZ, c[0x0][0x334], R4 ;  /* 0x0000cd00ff020a19 */ /* 0x000fe40000011604 */
.L_x_710:
[----:B------:R-:W-:Y:S05]  /*29b0*/  BSYNC B0 ;  /* 0x0000000000007941 */ /* 0x000fea0003800000 */
.L_x_708:
[----:B------:R-:W-:-:S05]  /*29c0*/  IMAD R2, R2, c[0x0][0x32c], RZ ;  /* 0x0000cb0002027a24 */ /* 0x000fca00078e02ff */
[----:B------:R-:W-:-:S04]  /*29d0*/  IMNMX R3, R3, R2, !PT ;  /* 0x0000000203037217 */ /* 0x000fc80007800200 */
.L_x_707:
[----:B------:R-:W-:Y:S01]  /*29e0*/  SHF.R.S32.HI R10, RZ, 0x1f, R3 ;  /* 0x0000001fff0a7819 */ /* 0x000fe20000011403 */
[----:B------:R-:W-:Y:S01]  /*29f0*/  BSSY B0, `(.L_x_711) ;  /* 0x000002a000007945 */ /* 0x000fe20003800000 */
[----:B------:R-:W-:Y:S02]  /*2a00*/  LOP3.LUT R19, R12, 0xff, RZ, 0xc0, !PT ;  /* 0x000000ff0c137812 */ /* 0x000fe400078ec0ff */
[----:B------:R-:W-:Y:S01]  /*2a10*/  LEA.HI R10, R10, R3, RZ, 0x6 ;  /* 0x000000030a0a7211 */ /* 0x000fe200078f30ff */
[----:B------:R-:W-:Y:S01]  /*2a20*/  IMAD.MOV.U32 R3, RZ, RZ, RZ ;  /* 0x000000ffff037224 */ /* 0x000fe200078e00ff */
[----:B------:R-:W-:Y:S01]  /*2a30*/  SHF.R.U32.HI R2, RZ, 0x10, R12 ;  /* 0x00000010ff027819 */ /* 0x000fe2000001160c */
[----:B------:R2:W-:Y:S01]  /*2a40*/  STL [R1+0x80], R19 ;  /* 0x0000801301007387 */ /* 0x0005e20000100800 */
[----:B------:R-:W-:-:S03]  /*2a50*/  SHF.R.S32.HI R10, RZ, 0x6, R10 ;  /* 0x00000006ff0a7819 */ /* 0x000fc6000001140a */
[----:B------:R2:W-:Y:S01]  /*2a60*/  STL [R1+0x78], R2 ;  /* 0x0000780201007387 */ /* 0x0005e20000100800 */
[----:B------:R-:W-:-:S04]  /*2a70*/  IMNMX R10, RZ, R10, !PT ;  /* 0x0000000aff0a7217 */ /* 0x000fc80007800200 */
[----:B------:R-:W-:-:S13]  /*2a80*/  ISETP.GT.AND P0, PT, R11, R10, PT ;  /* 0x0000000a0b00720c */ /* 0x000fda0003f04270 */
[----:B------:R-:W-:Y:S05]  /*2a90*/  @!P0 BRA `(.L_x_712) ;  /* 0x000001f000008947 */ /* 0x000fea0003800000 */
[----:B------:R-:W-:-:S04]  /*2aa0*/  ISETP.NE.AND P0, PT, R2, RZ, PT ;  /* 0x000000ff0200720c */ /* 0x000fc80003f05270 */
[----:B--2---:R-:W-:-:S04]  /*2ab0*/  SEL R2, R2, c[0x0][0x338], P0 ;  /* 0x0000ce0002027a07 */ /* 0x004fc80000000000 */
[----:B------:R-:W-:Y:S02]  /*2ac0*/  IABS R4, R2 ;  /* 0x0000000200047213 */ /* 0x000fe40000000000 */
[----:B------:R-:W-:Y:S02]  /*2ad0*/  IADD3 R12, R2, -0x1, R11 ;  /* 0xffffffff020c7810 */ /* 0x000fe40007ffe00b */
[----:B------:R-:W2:Y:S03]  /*2ae0*/  I2F.RP R6, R4 ;  /* 0x0000000400067306 */ /* 0x000ea60000209400 */
[----:B------:R-:W-:-:S05]  /*2af0*/  IMAD.IADD R12, R12, 0x1, -R10 ;  /* 0x000000010c0c7824 */ /* 0x000fca00078e0a0a */
[----:B------:R-:W-:Y:S02]  /*2b00*/  IABS R15, R12 ;  /* 0x0000000c000f7213 */ /* 0x000fe40000000000 */
[----:B------:R-:W-:-:S04]  /*2b10*/  LOP3.LUT R12, R12, R2, RZ, 0x3c, !PT ;  /* 0x000000020c0c7212 */ /* 0x000fc800078e3cff */
[----:B------:R-:W-:Y:S01]  /*2b20*/  ISETP.GE.AND P1, PT, R12, RZ, PT ;  /* 0x000000ff0c00720c */ /* 0x000fe20003f26270 */
[----:B--2---:R-:W2:Y:S02]  /*2b30*/  MUFU.RCP R6, R6 ;  /* 0x0000000600067308 */ /* 0x004ea40000001000 */
[----:B--2---:R-:W-:-:S06]  /*2b40*/  IADD3 R6, R6, 0xffffffe, RZ ;  /* 0x0ffffffe06067810 */ /* 0x004fcc0007ffe0ff */
[----:B------:R-:W2:Y:S02]  /*2b50*/  F2I.FTZ.U32.TRUNC.NTZ R7, R6 ;  /* 0x0000000600077305 */ /* 0x000ea4000021f000 */
[----:B--2---:R-:W-:Y:S02]  /*2b60*/  IMAD.MOV R3, RZ, RZ, -R7 ;  /* 0x000000ffff037224 */ /* 0x004fe400078e0a07 */
[----:B------:R-:W-:Y:S02]  /*2b70*/  IMAD.MOV.U32 R6, RZ, RZ, RZ ;  /* 0x000000ffff067224 */ /* 0x000fe400078e00ff */
        /* <DEDUP_REMOVED lines=13> */
[----:B------:R-:W-:-:S13]  /*2c50*/  ISETP.GE.U32.AND P2, PT, R5, R4, PT ;  /* 0x000000040500720c */ /* 0x000fda0003f46070 */
[----:B------:R-:W-:-:S05]  /*2c60*/  @P2 IADD3 R3, R3, 0x1, RZ ;  /* 0x0000000103032810 */ /* 0x000fca0007ffe0ff */
[----:B------:R-:W-:Y:S01]  /*2c70*/  @!P1 IMAD.MOV R3, RZ, RZ, -R3 ;  /* 0x000000ffff039224 */ /* 0x000fe200078e0a03 */
[----:B------:R-:W-:Y:S02]  /*2c80*/  @!P0 LOP3.LUT R3, RZ, R2, RZ, 0x33, !PT ;  /* 0x00000002ff038212 */ /* 0x000fe400078e33ff */
.L_x_712:
[----:B------:R-:W-:Y:S05]  /*2c90*/  BSYNC B0 ;  /* 0x0000000000007941 */ /* 0x000fea0003800000 */
.L_x_711:
[----:B------:R-:W-:-:S04]  /*2ca0*/  IMAD R10, R19, R3, R10 ;  /* 0x00000003130a7224 */ /* 0x000fc800078e020a */
[C---:B--2---:R-:W-:Y:S02]  /*2cb0*/  IMAD.IADD R2, R10.reuse, 0x1, R3 ;  /* 0x000000010a027824 */ /* 0x044fe400078e0203 */
        /* <DEDUP_REMOVED lines=14> */
[----:B------:R-:W-:-:S04]  /*2da0*/  ISETP.NE.U32.AND P0, PT, RZ, c[0x0][0x340], PT ;  /* 0x0000d000ff007a0c */ /* 0x000fc80003f05070 */
[----:B------:R-:W-:-:S13]  /*2db0*/  ISETP.NE.AND.EX P3, PT, RZ, c[0x0][0x344], PT, P0 ;  /* 0x0000d100ff007a0c */ /* 0x000fda0003f65300 */
[----:B------:R-:W-:-:S05]  /*2dc0*/  @P3 IMAD.WIDE R4, R239, R18, c[0x0][0x340] ;  /* 0x0000d000ef043625 */ /* 0x000fca00078e0212 */
[----:B------:R2:W3:Y:S01]  /*2dd0*/  @P3 LDG.E R18, [R4.64] ;  /* 0x0000000a04123981 */ /* 0x0004e2000c1e1900 */
[----:B------:R-:W-:Y:S01]  /*2de0*/  LOP3.LUT R23, R238, 0xffff, RZ, 0xc0, !PT ;  /* 0x0000ffffee177812 */ /* 0x000fe200078ec0ff */
[----:B------:R-:W-:Y:S01]  /*2df0*/  IMAD.MOV.U32 R132, RZ, RZ, c[0x0][0x238] ;  /* 0x00008e00ff847624 */ /* 0x000fe200078e00ff */
[----:B------:R-:W-:Y:S01]  /*2e00*/  IADD3 R64, R2, -0x1, RZ ;  /* 0xffffffff02407810 */ /* 0x000fe20007ffe0ff */
[----:B------:R-:W4:Y:S01]  /*2e10*/  S2R R12, SR_TID.X ;  /* 0x00000000000c7919 */ /* 0x000f220000002100 */
[----:B------:R-:W-:Y:S01]  /*2e20*/  IMAD.MOV.U32 R126, RZ, RZ, 0x6 ;  /* 0x00000006ff7e7424 */ /* 0x000fe200078e00ff */
[----:B------:R-:W-:Y:S01]  /*2e30*/  SHF.R.S32.HI R9, RZ, 0x1f, R72 ;  /* 0x0000001fff097819 */ /* 0x000fe20000011448 */
[----:B------:R-:W-:Y:S01]  /*2e40*/  IMAD.WIDE.U32 R6, R23, c[0x0][0x240], R248 ;  /* 0x0000900017067a25 */ /* 0x000fe200078e00f8 */
[----:B------:R-:W-:Y:S02]  /*2e50*/  ISETP.GE.AND P6, PT, R250, c[0x0][0x1d4], PT ;  /* 0x00007500fa007a0c */ /* 0x000fe40003fc6270 */
[C---:B------:R-:W-:Y:S01]  /*2e60*/  SHF.L.U64.HI R128, R132.reuse, R126, c[0x0][0x23c] ;  /* 0x00008f0084807619 */ /* 0x040fe2000001027e */
[----:B------:R-:W-:Y:S01]  /*2e70*/  IMAD.IADD R122, R17, 0x1, R8 ;  /* 0x00000001117a7824 */ /* 0x000fe200078e0208 */
[----:B------:R-:W-:Y:S01]  /*2e80*/  SHF.R.S32.HI R8, RZ, 0x1f, R64 ;  /* 0x0000001fff087819 */ /* 0x000fe20000011440 */
[----:B------:R-:W-:Y:S01]  /*2e90*/  IMAD R3, R23, c[0x0][0x244], R7 ;  /* 0x0000910017037a24 */ /* 0x000fe200078e0207 */
[----:B------:R-:W-:Y:S01]  /*2ea0*/  SHF.R.S32.HI R17, RZ, 0x1f, R239 ;  /* 0x0000001fff117819 */ /* 0x000fe200000114ef */
[----:B------:R-:W-:Y:S01]  /*2eb0*/  IMAD.SHL.U32 R131, R132, 0x40, RZ ;  /* 0x0000004084837824 */ /* 0x000fe200078e00ff */
[----:B------:R-:W-:Y:S01]  /*2ec0*/  ISETP.GE.AND P5, PT, R251, c[0x0][0x1d4], PT ;  /* 0x00007500fb007a0c */ /* 0x000fe20003fa6270 */
[----:B------:R-:W-:Y:S01]  /*2ed0*/  IMAD R7, R128, R64, RZ ;  /* 0x0000004080077224 */ /* 0x000fe200078e02ff */
[----:B------:R-:W-:Y:S01]  /*2ee0*/  SHF.R.S32.HI R16, RZ, 0x1f, R223 ;  /* 0x0000001fff107819 */ /* 0x000fe200000114df */
[----:B------:R-:W-:Y:S01]  /*2ef0*/  IMAD.MOV.U32 R2, RZ, RZ, R6 ;  /* 0x000000ffff027224 */ /* 0x000fe200078e0006 */
[----:B------:R-:W-:Y:S01]  /*2f00*/  SHF.R.S32.HI R109, RZ, 0x1f, R108 ;  /* 0x0000001fff6d7819 */ /* 0x000fe2000001146c */
[----:B------:R-:W-:Y:S01]  /*2f10*/  IMAD R15, R8, R131, R7 ;  /* 0x00000083080f7224 */ /* 0x000fe200078e0207 */
[----:B------:R-:W-:Y:S01]  /*2f20*/  SEL R7, R17, RZ, !P4 ;  /* 0x000000ff11077207 */ /* 0x000fe20006000000 */
[----:B------:R-:W-:Y:S01]  /*2f30*/  IMAD.MOV.U32 R127, RZ, RZ, 0x5 ;  /* 0x00000005ff7f7424 */ /* 0x000fe200078e00ff */
[----:B------:R-:W-:Y:S01]  /*2f40*/  SEL R8, R239, RZ, !P4 ;  /* 0x000000ffef087207 */ /* 0x000fe20006000000 */
[----:B--2---:R-:W-:Y:S01]  /*2f50*/  IMAD.WIDE.U32 R4, R23, c[0x0][0x260], R248 ;  /* 0x0000980017047a25 */ /* 0x004fe200078e00f8 */
[----:B------:R-:W-:-:S02]  /*2f60*/  ISETP.GE.AND P4, PT, R248, c[0x0][0x1d4], PT ;  /* 0x00007500f8007a0c */ /* 0x000fc40003f86270 */
[----:B----4-:R-:W-:Y:S01]  /*2f70*/  SHF.R.S32.HI R24, RZ, 0x1f, R12 ;  /* 0x0000001fff187819 */ /* 0x010fe2000001140c */
[----:B------:R-:W-:Y:S01]  /*2f80*/  IMAD R6, R7, c[0x0][0x248], RZ ;  /* 0x0000920007067a24 */ /* 0x000fe200078e02ff */
[----:B------:R-:W-:Y:S01]  /*2f90*/  LOP3.LUT R220, R220, 0xfffffffe, RZ, 0xc0, !PT ;  /* 0xfffffffedcdc7812 */ /* 0x000fe200078ec0ff */
[----:B------:R-:W-:Y:S01]  /*2fa0*/  IMAD.WIDE.U32 R2, R8, c[0x0][0x248], R2 ;  /* 0x0000920008027a25 */ /* 0x000fe200078e0002 */
[----:B------:R-:W-:Y:S02]  /*2fb0*/  LEA.HI R24, R24, R12, RZ, 0x3 ;  /* 0x0000000c18187211 */ /* 0x000fe400078f18ff */
[----:B------:R-:W-:Y:S01]  /*2fc0*/  SHF.L.U64.HI R127, R132, R127, c[0x0][0x23c] ;  /* 0x00008f00847f7619 */ /* 0x000fe2000001027f */
[----:B------:R-:W-:Y:S01]  /*2fd0*/  IMAD R10, R8, c[0x0][0x24c], R6 ;  /* 0x00009300080a7a24 */ /* 0x000fe200078e0206 */
[----:B------:R-:W-:Y:S01]  /*2fe0*/  SHF.R.S32.HI R24, RZ, 0x3, R24 ;  /* 0x00000003ff187819 */ /* 0x000fe20000011418 */
[----:B------:R-:W-:Y:S01]  /*2ff0*/  IMAD R5, R23, c[0x0][0x264], R5 ;  /* 0x0000990017057a24 */ /* 0x000fe200078e0205 */
[----:B------:R-:W-:Y:S01]  /*3000*/  LEA R133, R252, R223, 0x6 ;  /* 0x000000dffc857211 */ /* 0x000fe200078e30ff */
[----:B------:R-:W-:Y:S01]  /*3010*/  IMAD.IADD R3, R3, 0x1, R10 ;  /* 0x0000000103037824 */ /* 0x000fe200078e020a */
[----:B------:R-:W-:Y:S01]  /*3020*/  IADD3 R72, P0, R24, R72, RZ ;  /* 0x0000004818487210 */ /* 0x000fe20007f1e0ff */
[----:B------:R-:W-:Y:S01]  /*3030*/  IMAD.WIDE.U32 R74, R8, c[0x0][0x268], R4 ;  /* 0x00009a00084a7a25 */ /* 0x000fe200078e0004 */
[----:B------:R-:W-:-:S02]  /*3040*/  @P4 LOP3.LUT R220, R220, 0x1, RZ, 0xfc, !PT ;  /* 0x00000001dcdc4812 */ /* 0x000fc400078efcff */
[----:B------:R-:W-:Y:S01]  /*3050*/  LEA.HI.X.SX32 R73, R24, R9, 0x1, P0 ;  /* 0x0000000918497211 */ /* 0x000fe200000f0eff */
[----:B------:R-:W-:Y:S01]  /*3060*/  IMAD R9, R64, -0x40, -R24 ;  /* 0xffffffc040097824 */ /* 0x000fe200078e0a18 */
[----:B------:R-:W-:Y:S01]  /*3070*/  LOP3.LUT R220, R220, 0xfffffffb, RZ, 0xc0, !PT ;  /* 0xfffffffbdcdc7812 */ /* 0x000fe200078ec0ff */
[----:B------:R-:W-:-:S04]  /*3080*/  IMAD.WIDE.U32 R82, R72, c[0x0][0x238], R2 ;  /* 0x00008e0048527a25 */ /* 0x000fc800078e0002 */
[----:B------:R-:W-:Y:S02]  /*3090*/  IMAD.IADD R6, R9, 0x1, R210 ;  /* 0x0000000109067824 */ /* 0x000fe400078e02d2 */
[----:B------:R-:W-:Y:S02]  /*30a0*/  IMAD.MOV.U32 R80, RZ, RZ, R82 ;  /* 0x000000ffff507224 */ /* 0x000fe400078e0052 */
[----:B------:R-:W-:Y:S01]  /*30b0*/  IMAD R7, R7, c[0x0][0x268], RZ ;  /* 0x00009a0007077a24 */ /* 0x000fe200078e02ff */
[----:B------:R-:W-:Y:S01]  /*30c0*/  ISETP.GE.AND P1, PT, R6, 0x1, PT ;  /* 0x000000010600780c */ /* 0x000fe20003f26270 */
[----:B------:R-:W-:Y:S01]  /*30d0*/  IMAD R14, R16, c[0x0][0x280], RZ ;  /* 0x0000a000100e7a24 */ /* 0x000fe200078e02ff */
[----:B------:R-:W-:Y:S01]  /*30e0*/  ISETP.GT.AND P0, PT, R6, 0x20, PT ;  /* 0x000000200600780c */ /* 0x000fe20003f04270 */
[----:B------:R-:W-:Y:S02]  /*30f0*/  IMAD R6, R73, c[0x0][0x238], RZ ;  /* 0x00008e0049067a24 */ /* 0x000fe400078e02ff */
[----:B------:R-:W-:-:S02]  /*3100*/  IMAD R71, R8, c[0x0][0x26c], R7 ;  /* 0x00009b0008477a24 */ /* 0x000fc400078e0207 */
[----:B------:R-:W-:Y:S02]  /*3110*/  IMAD R6, R72, c[0x0][0x23c], R6 ;  /* 0x00008f0048067a24 */ /* 0x000fe400078e0206 */
[C---:B------:R-:W-:Y:S02]  /*3120*/  IMAD R14, R223.reuse, c[0x0][0x284], R14 ;  /* 0x0000a100df0e7a24 */ /* 0x040fe400078e020e */
[----:B------:R-:W-:Y:S01]  /*3130*/  IMAD.WIDE.U32 R12, R223, c[0x0][0x280], R108 ;  /* 0x0000a000df0c7a25 */ /* 0x000fe200078e006c */
[----:B------:R-:W-:-:S03]  /*3140*/  IADD3 R81, R83, R6, RZ ;  /* 0x0000000653517210 */ /* 0x000fc60007ffe0ff */
[----:B------:R-:W-:-:S04]  /*3150*/  IMAD.WIDE.U32 R8, R223, c[0x0][0x280], R106 ;  /* 0x0000a000df087a25 */ /* 0x000fc800078e006a */
[----:B------:R-:W-:-:S04]  /*3160*/  IMAD.WIDE.U32 R2, R64, R131, R80 ;  /* 0x0000008340027225 */ /* 0x000fc800078e0050 */
[----:B------:R-:W-:Y:S01]  /*3170*/  IMAD.IADD R15, R3, 0x1, R15 ;  /* 0x00000001030f7824 */ /* 0x000fe200078e020f */
[----:B------:R-:W-:Y:S01]  /*3180*/  @P1 LEA R4, P2, R2, c[0x0][0x220], 0x1 ;  /* 0x0000880002041a11 */ /* 0x000fe200078408ff */
[----:B------:R-:W-:Y:S02]  /*3190*/  IMAD.SHL.U32 R132, R132, 0x20, RZ ;  /* 0x0000002084847824 */ /* 0x000fe400078e00ff */
[----:B------:R-:W-:Y:S01]  /*31a0*/  IMAD.IADD R13, R13, 0x1, R14 ;  /* 0x000000010d0d7824 */ /* 0x000fe200078e020e */
[----:B------:R-:W-:Y:S01]  /*31b0*/  @P1 LEA.HI.X R5, R2, c[0x0][0x224], R15, 0x1, P2 ;  /* 0x0000890002051a11 */ /* 0x000fe200010f0c0f */
[----:B------:R-:W-:Y:S01]  /*31c0*/  IMAD.IADD R9, R14, 0x1, R9 ;  /* 0x000000010e097824 */ /* 0x000fe200078e0209 */
[----:B------:R-:W-:Y:S01]  /*31d0*/  @P0 IADD3 R14, P2, R132, R2, RZ ;  /* 0x00000002840e0210 */ /* 0x000fe20007f5e0ff */
[----:B------:R-:W-:Y:S02]  /*31e0*/  IMAD R16, R16, c[0x0][0x290], RZ ;  /* 0x0000a40010107a24 */ /* 0x000fe400078e02ff */
[----:B------:R-:W-:Y:S01]  /*31f0*/  @!PT LDS RZ, [RZ] ;  /* 0x00000000fffff984 */ /* 0x000fe20000000800 */
[----:B------:R-:W-:Y:S01]  /*3200*/  @!PT LDS RZ, [RZ] ;  /* 0x00000000fffff984 */ /* 0x000fe20000000800 */
[----:B------:R-:W-:Y:S01]  /*3210*/  @!PT LDS RZ, [RZ] ;  /* 0x00000000fffff984 */ /* 0x000fe20000000800 */
[----:B------:R2:W-:Y:S01]  /*3220*/  @P1 LDGSTS.E.BYPASS.LTC128B.128 [R202+0x6100], [R4.64], !P4 ;  /* 0x0610000004ca1fae */ /* 0x0005e2000e101d4a */
[----:B------:R-:W-:-:S03]  /*3230*/  IMAD.WIDE.U32 R10, R223, c[0x0][0x290], R108 ;  /* 0x0000a400df0a7a25 */ /* 0x000fc600078e006c */
[----:B------:R2:W-:Y:S01]  /*3240*/  @P1 LDGSTS.E.BYPASS.LTC128B.128 [R202+0x8100], [R4.64+0x80], !P6 ;  /* 0x0810008004ca1fae */ /* 0x0005e2000f101d4a */
[----:B------:R-:W-:Y:S02]  /*3250*/  @P0 IMAD.X R15, R15, 0x1, R127, P2 ;  /* 0x000000010f0f0824 */ /* 0x000fe400010e067f */
[C---:B------:R-:W-:Y:S01]  /*3260*/  IMAD R16, R223.reuse, c[0x0][0x294], R16 ;  /* 0x0000a500df107a24 */ /* 0x040fe200078e0210 */
[----:B------:R2:W-:Y:S01]  /*3270*/  @P1 LDGSTS.E.BYPASS.LTC128B.128 [R202+0xa100], [R4.64+0x100], !P5 ;  /* 0x0a10010004ca1fae */ /* 0x0005e2000e901d4a */
[----:B------:R-:W-:Y:S01]  /*3280*/  ISETP.GE.AND P1, PT, R106, c[0x0][0x27c], PT ;  /* 0x00009f006a007a0c */ /* 0x000fe20003f26270 */
[----:B------:R-:W-:-:S04]  /*3290*/  IMAD.WIDE.U32 R6, R223, c[0x0][0x290], R106 ;  /* 0x0000a400df067a25 */ /* 0x000fc800078e006a */
[----:B------:R-:W-:Y:S02]  /*32a0*/  IMAD.IADD R11, R11, 0x1, R16 ;  /* 0x000000010b0b7824 */ /* 0x000fe400078e0210 */
[----:B------:R-:W-:Y:S02]  /*32b0*/  IMAD.IADD R7, R16, 0x1, R7 ;  /* 0x0000000110077824 */ /* 0x000fe400078e0207 */
[----:B------:R-:W-:-:S04]  /*32c0*/  IMAD.WIDE.U32 R92, R0, c[0x0][0x280], R8 ;  /* 0x0000a000005c7a25 */ /* 0x000fc800078e0008 */
[----:B------:R-:W-:Y:S01]  /*32d0*/  @P1 LOP3.LUT R220, R220, 0x4, RZ, 0xfc, !PT ;  /* 0x00000004dcdc1812 */ /* 0x000fe200078efcff */
[----:B------:R-:W-:-:S03]  /*32e0*/  IMAD.WIDE.U32 R96, R0, c[0x0][0x280], R12 ;  /* 0x0000a00000607a25 */ /* 0x000fc600078e000c */
[----:B------:R-:W-:Y:S01]  /*32f0*/  LOP3.LUT P2, RZ, R220, 0x4, RZ, 0xc0, !PT ;  /* 0x00000004dcff7812 */ /* 0x000fe2000784c0ff */
[----:B------:R-:W-:Y:S01]  /*3300*/  IMAD.WIDE.U32 R94, R0, c[0x0][0x290], R10 ;  /* 0x0000a400005e7a25 */ /* 0x000fe200078e000a */
[----:B------:R-:W-:-:S03]  /*3310*/  LOP3.LUT R220, R220, 0xfffffffd, RZ, 0xc0, !PT ;  /* 0xfffffffddcdc7812 */ /* 0x000fc600078ec0ff */
[----:B------:R-:W-:Y:S01]  /*3320*/  IMAD.WIDE.U32 R90, R0, c[0x0][0x290], R6 ;  /* 0x0000a400005a7a25 */ /* 0x000fe200078e0006 */
[----:B--2---:R-:W-:-:S03]  /*3330*/  @P0 LEA R4, P1, R14, c[0x0][0x220], 0x1 ;  /* 0x000088000e040a11 */ /* 0x004fc600078208ff */
[----:B------:R-:W-:Y:S02]  /*3340*/  IMAD.MOV.U32 R129, RZ, RZ, c[0x0][0x280] ;  /* 0x0000a000ff817624 */ /* 0x000fe400078e00ff */
[----:B------:R-:W-:Y:S01]  /*3350*/  IMAD.MOV.U32 R130, RZ, RZ, c[0x0][0x290] ;  /* 0x0000a400ff827624 */ /* 0x000fe200078e00ff */
[----:B------:R-:W-:Y:S01]  /*3360*/  @P0 LEA.HI.X R5, R14, c[0x0][0x224], R15, 0x1, P1 ;  /* 0x000089000e050a11 */ /* 0x000fe200008f0c0f */
[----:B------:R-:W-:Y:S01]  /*3370*/  IMAD.MOV.U32 R124, RZ, RZ, c[0x0][0x27c] ;  /* 0x00009f00ff7c7624 */ /* 0x000fe200078e00ff */
[-C--:B------:R-:W-:Y:S01]  /*3380*/  SHF.L.U64.HI R125, R129, R126.reuse, c[0x0][0x284] ;  /* 0x0000a100817d7619 */ /* 0x080fe2000001027e */
[C---:B------:R-:W-:Y:S01]  /*3390*/  IMAD.WIDE.U32 R88, R23.reuse, c[0x0][0x1e8], RZ ;  /* 0x00007a0017587a25 */ /* 0x040fe200078e00ff */
[----:B------:R-:W-:Y:S01]  /*33a0*/  SHF.L.U64.HI R126, R130, R126, c[0x0][0x294] ;  /* 0x0000a500827e7619 */ /* 0x000fe2000001027e */
[----:B------:R2:W-:Y:S02]  /*33b0*/  @P0 LDGSTS.E.BYPASS.LTC128B.128 [R202+0x7100], [R4.64], !P4 ;  /* 0x0710000004ca0fae */ /* 0x0005e4000e101d4a */
[----:B------:R-:W-:-:S02]  /*33c0*/  IMAD.WIDE.U32 R86, R23, c[0x0][0x210], RZ ;  /* 0x0000840017567a25 */ /* 0x000fc400078e00ff */
[----:B------:R2:W-:Y:S02]  /*33d0*/  @P0 LDGSTS.E.BYPASS.LTC128B.128 [R202+0x9100], [R4.64+0x80], !P6 ;  /* 0x0910008004ca0fae */ /* 0x0005e4000f101d4a */
[----:B------:R-:W-:Y:S02]  /*33e0*/  IMAD.IADD R120, R210, 0x1, -R24 ;  /* 0x00000001d2787824 */ /* 0x000fe400078e0a18 */
[----:B------:R2:W-:Y:S01]  /*33f0*/  @P0 LDGSTS.E.BYPASS.LTC128B.128 [R202+0xb100], [R4.64+0x100], !P5 ;  /* 0x0b10010004ca0fae */ /* 0x0005e2000e901d4a */
[----:B------:R-:W-:Y:S02]  /*3400*/  IMAD.SHL.U32 R129, R129, 0x40, RZ ;  /* 0x0000004081817824 */ /* 0x000fe400078e00ff */
[----:B------:R-:W-:Y:S01]  /*3410*/  IMAD.SHL.U32 R130, R130, 0x40, RZ ;  /* 0x0000004082827824 */ /* 0x000fe200078e00ff */
[----:B------:R-:W0:Y:S01]  /*3420*/  LDGDEPBAR ;  /* 0x00000000000079af */ /* 0x000e220000000000 */
[----:B------:R-:W-:Y:S01]  /*3430*/  WARPSYNC 0xffffffff ;  /* 0xffffffff00007948 */ /* 0x000fe20003800000 */
[----:B------:R-:W-:-:S02]  /*3440*/  IMAD.SHL.U32 R124, R124, 0x2, RZ ;  /* 0x000000027c7c7824 */ /* 0x000fc400078e00ff */
[C---:B------:R-:W-:Y:S02]  /*3450*/  IMAD R121, R23.reuse, c[0x0][0x1ec], R89 ;  /* 0x00007b0017797a24 */ /* 0x040fe400078e0259 */
[----:B------:R-:W-:Y:S02]  /*3460*/  IMAD R118, R23, c[0x0][0x214], R87 ;  /* 0x0000850017767a24 */ /* 0x000fe400078e0257 */
[----:B------:R-:W-:Y:S01]  /*3470*/  IMAD.IADD R71, R75, 0x1, R71 ;  /* 0x000000014b477824 */ /* 0x000fe200078e0247 */
[--C-:B---3--:R-:W-:Y:S01]  /*3480*/  @P3 SHF.R.S32.HI R3, RZ, 0x1f, R18.reuse ;  /* 0x0000001fff033819 */ /* 0x108fe20000011412 */
[----:B------:R-:W-:Y:S01]  /*3490*/  @P3 IMAD.MOV.U32 R2, RZ, RZ, R18 ;  /* 0x000000ffff023224 */ /* 0x000fe200078e0012 */
[----:B------:R-:W-:Y:S01]  /*34a0*/  @!P3 MOV R2, R239 ;  /* 0x000000ef0002b202 */ /* 0x000fe20000000f00 */
[----:B------:R-:W-:Y:S01]  /*34b0*/  @!P3 IMAD.MOV.U32 R3, RZ, RZ, R17 ;  /* 0x000000ffff03b224 */ /* 0x000fe200078e0011 */
[----:B------:R-:W-:Y:S01]  /*34c0*/  BAR.SYNC.DEFER_BLOCKING 0x0 ;  /* 0x0000000000007b1d */ /* 0x000fe20000010000 */
[----:B------:R-:W-:-:S02]  /*34d0*/  ISETP.GE.AND P3, PT, R110, c[0x0][0x27c], PT ;  /* 0x00009f006e007a0c */ /* 0x000fc40003f66270 */
[----:B------:R-:W-:Y:S01]  /*34e0*/  SEL R17, RZ, c[0x0][0x27c], !P2 ;  /* 0x00009f00ff117a07 */ /* 0x000fe20005000000 */
[----:B------:R-:W-:Y:S01]  /*34f0*/  IMAD.WIDE.U32 R84, R2, c[0x0][0x2b0], RZ ;  /* 0x0000ac0002547a25 */ /* 0x000fe200078e00ff */
[C---:B------:R-:W-:Y:S02]  /*3500*/  ISETP.GE.AND P2, PT, R105.reuse, c[0x0][0x27c], PT ;  /* 0x00009f0069007a0c */ /* 0x040fe40003f46270 */
[----:B------:R-:W-:Y:S01]  /*3510*/  SEL R18, RZ, c[0x0][0x27c], !P3 ;  /* 0x00009f00ff127a07 */ /* 0x000fe20005800000 */
[----:B------:R-:W-:Y:S01]  /*3520*/  IMAD.IADD R14, R106, 0x1, R17 ;  /* 0x000000016a0e7824 */ /* 0x000fe200078e0211 */
[----:B------:R-:W-:Y:S02]  /*3530*/  SEL R19, RZ, c[0x0][0x27c], !P2 ;  /* 0x00009f00ff137a07 */ /* 0x000fe40005000000 */
[----:B------:R-:W-:Y:S01]  /*3540*/  SHF.R.S32.HI R17, RZ, 0x1f, R0 ;  /* 0x0000001fff117819 */ /* 0x000fe20000011400 */
[----:B------:R-:W-:Y:S01]  /*3550*/  IMAD.IADD R18, R110, 0x1, R18 ;  /* 0x000000016e127824 */ /* 0x000fe200078e0212 */
[----:B------:R-:W-:Y:S01]  /*3560*/  SHF.R.S32.HI R15, RZ, 0x1f, R14 ;  /* 0x0000001fff0f7819 */ /* 0x000fe2000001140e */
[----:B------:R-:W-:Y:S01]  /*3570*/  IMAD.IADD R19, R105, 0x1, R19 ;  /* 0x0000000169137824 */ /* 0x000fe200078e0213 */
[----:B------:R-:W-:-:S02]  /*3580*/  @P3 LOP3.LUT R220, R220, 0x2, RZ, 0xfc, !PT ;  /* 0x00000002dcdc3812 */ /* 0x000fc400078efcff */
[----:B------:R-:W-:Y:S02]  /*3590*/  SHF.R.S32.HI R21, RZ, 0x1f, R18 ;  /* 0x0000001fff157819 */ /* 0x000fe40000011412 */
[----:B------:R-:W-:Y:S02]  /*35a0*/  SHF.R.S32.HI R20, RZ, 0x1f, R19 ;  /* 0x0000001fff147819 */ /* 0x000fe40000011413 */
[CC--:B------:R-:W-:Y:S02]  /*35b0*/  LEA.HI R16, R15.reuse, R14.reuse, RZ, 0x3 ;  /* 0x0000000e0f107211 */ /* 0x0c0fe400078f18ff */
[----:B------:R-:W-:Y:S02]  /*35c0*/  LEA.HI R22, R15, R14, RZ, 0x6 ;  /* 0x0000000e0f167211 */ /* 0x000fe400078f30ff */
[CC--:B------:R-:W-:Y:S02]  /*35d0*/  LEA.HI R15, R21.reuse, R18.reuse, RZ, 0x3 ;  /* 0x00000012150f7211 */ /* 0x0c0fe400078f18ff */
[----:B------:R-:W-:Y:S01]  /*35e0*/  LEA.HI R21, R21, R18, RZ, 0x6 ;  /* 0x0000001215157211 */ /* 0x000fe200078f30ff */
[C---:B------:R-:W-:Y:S01]  /*35f0*/  IMAD R18, R17.reuse, c[0x0][0x280], RZ ;  /* 0x0000a00011127a24 */ /* 0x040fe200078e02ff */
[CC--:B------:R-:W-:Y:S01]  /*3600*/  LEA.HI R14, R20.reuse, R19.reuse, RZ, 0x3 ;  /* 0x00000013140e7211 */ /* 0x0c0fe200078f18ff */
[----:B------:R-:W-:Y:S01]  /*3610*/  IMAD R17, R17, c[0x0][0x290], RZ ;  /* 0x0000a40011117a24 */ /* 0x000fe200078e02ff */
[----:B------:R-:W-:Y:S01]  /*3620*/  LEA.HI R19, R20, R19, RZ, 0x6 ;  /* 0x0000001314137211 */ /* 0x000fe200078f30ff */
[----:B------:R-:W-:Y:S01]  /*3630*/  IMAD.SHL.U32 R8, R21, 0x40, RZ ;  /* 0x0000004015087824 */ /* 0x000fe200078e00ff */
[----:B------:R-:W-:Y:S01]  /*3640*/  SHF.L.U32 R10, R22, 0x6, RZ ;  /* 0x00000006160a7819 */ /* 0x000fe200000006ff */
[----:B------:R-:W-:Y:S01]  /*3650*/  IMAD R18, R0, c[0x0][0x284], R18 ;  /* 0x0000a10000127a24 */ /* 0x000fe200078e0212 */
[C---:B------:R-:W-:Y:S01]  /*3660*/  LOP3.LUT R9, R240.reuse, 0x38, R15, 0xf8, !PT ;  /* 0x00000038f0097812 */ /* 0x040fe200078ef80f */
[----:B------:R-:W-:Y:S01]  /*3670*/  IMAD.SHL.U32 R12, R19, 0x40, RZ ;  /* 0x00000040130c7824 */ /* 0x000fe200078e00ff */
[----:B------:R-:W-:Y:S01]  /*3680*/  LOP3.LUT R11, R240, 0x38, R16, 0xf8, !PT ;  /* 0x00000038f00b7812 */ /* 0x000fe200078ef810 */
[----:B------:R-:W-:Y:S01]  /*3690*/  IMAD R17, R0, c[0x0][0x294], R17 ;  /* 0x0000a50000117a24 */ /* 0x000fe200078e0211 */
[----:B------:R-:W-:Y:S01]  /*36a0*/  LOP3.LUT R19, R240, 0x38, R14, 0xf8, !PT ;  /* 0x00000038f0137812 */ /* 0x000fe200078ef80e */
[----:B-1----:R-:W-:Y:S01]  /*36b0*/  IMAD R0, R3, c[0x0][0x2b0], RZ ;  /* 0x0000ac0003007a24 */ /* 0x002fe200078e02ff */
[----:B------:R-:W-:Y:S01]  /*36c0*/  LOP3.LUT R13, R8, 0x7ffff000, RZ, 0xc0, !PT ;  /* 0x7ffff000080d7812 */ /* 0x000fe200078ec0ff */
[----:B------:R-:W-:Y:S01]  /*36d0*/  IMAD.IADD R115, R97, 0x1, R18 ;  /* 0x0000000161737824 */ /* 0x000fe200078e0212 */
[----:B------:R-:W-:Y:S01]  /*36e0*/  LOP3.LUT R20, R10, 0x7ffff000, RZ, 0xc0, !PT ;  /* 0x7ffff0000a147812 */ /* 0x000fe200078ec0ff */
[----:B------:R-:W-:Y:S01]  /*36f0*/  IMAD R0, R2, c[0x0][0x2b4], R0 ;  /* 0x0000ad0002007a24 */ /* 0x000fe200078e0200 */
[-C--:B------:R-:W-:Y:S01]  /*3700*/  LOP3.LUT R8, R9, R241.reuse, RZ, 0x3c, !PT ;  /* 0x000000f109087212 */ /* 0x080fe200078e3cff */
[----:B------:R-:W-:Y:S01]  /*3710*/  IMAD.IADD R113, R18, 0x1, R93 ;  /* 0x0000000112717824 */ /* 0x000fe200078e025d */
[-C--:B------:R-:W-:Y:S01]  /*3720*/  LOP3.LUT R11, R11, R241.reuse, RZ, 0x3c, !PT ;  /* 0x000000f10b0b7212 */ /* 0x080fe200078e3cff */
[----:B------:R-:W-:Y:S01]  /*3730*/  IMAD.IADD R103, R17, 0x1, R91 ;  /* 0x0000000111677824 */ /* 0x000fe200078e025b */
[----:B------:R-:W-:Y:S01]  /*3740*/  LOP3.LUT R10, R12, 0x7ffff000, RZ, 0xc0, !PT ;  /* 0x7ffff0000c0a7812 */ /* 0x000fe200078ec0ff */
[----:B------:R-:W-:Y:S01]  /*3750*/  IMAD.IADD R98, R85, 0x1, R0 ;  /* 0x0000000155627824 */ /* 0x000fe200078e0200 */
[----:B------:R-:W-:-:S02]  /*3760*/  LOP3.LUT R9, R19, R241, RZ, 0x3c, !PT ;  /* 0x000000f113097212 */ /* 0x000fc400078e3cff */
[--C-:B------:R-:W-:Y:S02]  /*3770*/  IADD3 R11, R11, R20, R242.reuse ;  /* 0x000000140b0b7210 */ /* 0x100fe40007ffe0f2 */
[--C-:B------:R-:W-:Y:S02]  /*3780*/  IADD3 R7, R8, R13, R242.reuse ;  /* 0x0000000d08077210 */ /* 0x100fe40007ffe0f2 */
[----:B------:R-:W-:Y:S01]  /*3790*/  IADD3 R6, R9, R10, R242 ;  /* 0x0000000a09067210 */ /* 0x000fe20007ffe0f2 */
[----:B------:R-:W-:Y:S01]  /*37a0*/  IMAD.SHL.U32 R101, R11, 0x2, RZ ;  /* 0x000000020b657824 */ /* 0x000fe200078e00ff */
[----:B------:R-:W-:Y:S01]  /*37b0*/  LOP3.LUT R220, R220, 0xfffffff7, RZ, 0xc0, !PT ;  /* 0xfffffff7dcdc7812 */ /* 0x000fe200078ec0ff */
[----:B------:R-:W-:Y:S01]  /*37c0*/  IMAD.SHL.U32 R100, R7, 0x2, RZ ;  /* 0x0000000207647824 */ /* 0x000fe200078e00ff */
[----:B------:R-:W-:Y:S01]  /*37d0*/  LOP3.LUT R78, R16, 0xfffffff8, RZ, 0xc0, !PT ;  /* 0xfffffff8104e7812 */ /* 0x000fe200078ec0ff */
[----:B------:R-:W-:Y:S01]  /*37e0*/  IMAD.SHL.U32 R99, R6, 0x2, RZ ;  /* 0x0000000206637824 */ /* 0x000fe200078e00ff */
[----:B------:R-:W-:-:S02]  /*37f0*/  LOP3.LUT R77, R15, 0xfffffff8, RZ, 0xc0, !PT ;  /* 0xfffffff80f4d7812 */ /* 0x000fc400078ec0ff */
[----:B------:R-:W-:Y:S02]  /*3800*/  LOP3.LUT R76, R14, 0xfffffff8, RZ, 0xc0, !PT ;  /* 0xfffffff80e4c7812 */ /* 0x000fe400078ec0ff */
[----:B------:R-:W-:Y:S02]  /*3810*/  @P2 LOP3.LUT R220, R220, 0x8, RZ, 0xfc, !PT ;  /* 0x00000008dcdc2812 */ /* 0x000fe400078efcff */
[----:B------:R-:W-:Y:S02]  /*3820*/  SHF.R.S32.HI R119, RZ, 0x3, R16 ;  /* 0x00000003ff777819 */ /* 0x000fe40000011410 */
[----:B------:R-:W-:Y:S02]  /*3830*/  SHF.R.S32.HI R117, RZ, 0x3, R15 ;  /* 0x00000003ff757819 */ /* 0x000fe4000001140f */
[----:B------:R-:W-:Y:S02]  /*3840*/  SHF.R.S32.HI R116, RZ, 0x3, R14 ;  /* 0x00000003ff747819 */ /* 0x000fe4000001140e */
[----:B------:R-:W-:-:S02]  /*3850*/  IADD3 R114, R95, R17, RZ ;  /* 0x000000115f727210 */ /* 0x000fc40007ffe0ff */
[----:B------:R-:W-:Y:S02]  /*3860*/  SHF.R.S32.HI R112, RZ, 0x1f, R78 ;  /* 0x0000001fff707819 */ /* 0x000fe4000001144e */
[----:B------:R-:W-:Y:S02]  /*3870*/  SHF.R.S32.HI R104, RZ, 0x1f, R77 ;  /* 0x0000001fff687819 */ /* 0x000fe4000001144d */
[----:B--2---:R-:W-:Y:S02]  /*3880*/  SHF.R.S32.HI R102, RZ, 0x1f, R76 ;  /* 0x0000001fff667819 */ /* 0x004fe4000001144c */
.L_x_738:
[----:B------:R-:W-:Y:S01]  /*3890*/  IMAD.MOV.U32 R0, RZ, RZ, c[0x0][0x2b8] ;  /* 0x0000ae00ff007624 */ /* 0x000fe200078e00ff */
[----:B------:R-:W-:Y:S04]  /*38a0*/  DEPBAR.LE SB0, 0x0 ;  /* 0x000080000000791a */ /* 0x000fe80000000000 */
[----:B------:R-:W-:Y:S01]  /*38b0*/  ISETP.NE.AND P0, PT, R0, 0x1, PT ;  /* 0x000000010000780c */ /* 0x000fe20003f05270 */
[----:B------:R-:W-:Y:S01]  /*38c0*/  IMAD.SHL.U32 R68, R64, 0x40, RZ ;  /* 0x0000004040447824 */ /* 0x000fe200078e00ff */
[----:B------:R-:W-:Y:S01]  /*38d0*/  WARPSYNC 0xffffffff ;  /* 0xffffffff00007948 */ /* 0x000fe20003800000 */
[----:B------:R-:W-:Y:S01]  /*38e0*/  IMAD.MOV.U32 R65, RZ, RZ, RZ ;  /* 0x000000ffff417224 */ /* 0x000fe200078e00ff */
[----:B------:R-:W-:Y:S01]  /*38f0*/  BSSY B1, `(.L_x_714) ;  /* 0x00003e6000017945 */ /* 0x000fe20003800000 */
[----:B-1----:R-:W-:Y:S04]  /*3900*/  IMAD.IADD R3, R133, 0x1, R68 ;  /* 0x0000000185037824 */ /* 0x002fe800078e0244 */
[----:B------:R-:W-:Y:S04]  /*3910*/  IMAD.IADD R2, R122, 0x1, R3 ;  /* 0x000000017a027824 */ /* 0x000fe800078e0203 */
[----:B------:R-:W-:Y:S01]  /*3920*/  @P0 IMAD.HI.U32 R4, R2, c[0x0][0x2bc], RZ ;  /* 0x0000af0002040a27 */ /* 0x000fe200078e00ff */
[----:B------:R-:W-:Y:S04]  /*3930*/  MOV R0, R2 ;  /* 0x0000000200007202 */ /* 0x000fe80000000f00 */
[----:B------:R-:W-:Y:S02]  /*3940*/  @P0 SHF.R.U32.HI R0, RZ, c[0x0][0x2c0], R4 ;  /* 0x0000b000ff000a19 */ /* 0x000fe40000011604 */
[----:B------:R-:W-:Y:S04]  /*3950*/  ISETP.GE.AND P0, PT, R3, R210, PT ;  /* 0x000000d20300720c */ /* 0x000fe80003f06270 */
[----:B------:R-:W-:Y:S11]  /*3960*/  ISETP.GT.OR P0, PT, R133, 0x3f, P0 ;  /* 0x0000003f8500780c */ /* 0x000ff60000704670 */
[----:B------:R-:W-:Y:S02]  /*3970*/  @!UPT UIADD3 URZ, URZ, URZ, URZ ;  /* 0x0000003f3f3ff290 */ /* 0x000fe4000fffe03f */
        /* <DEDUP_REMOVED lines=11> */
[----:B------:R-:W-:Y:S05]  /*3a30*/  IMAD R0, R66, c[0x0][0x1e4], R0 ;  /* 0x0000790042007a24 */ /* 0x000fea00078e0200 */
[----:B------:R-:W-:Y:S02]  /*3a40*/  IADD3 R3, R3, R0, RZ ;  /* 0x0000000003037210 */ /* 0x000fe40007ffe0ff */
[----:B--2---:R-:W-:Y:S03]  /*3a50*/  SHF.R.S32.HI R70, RZ, 0x1f, R65 ;  /* 0x0000001fff467819 */ /* 0x004fe60000011441 */
[C---:B------:R-:W-:Y:S04]  /*3a60*/  IMAD.WIDE.U32 R2, R65.reuse, c[0x0][0x1f0], R2 ;  /* 0x00007c0041027a25 */ /* 0x040fe800078e0002 */
[----:B------:R-:W-:Y:S01]  /*3a70*/  IMAD R4, R70, c[0x0][0x1f0], RZ ;  /* 0x00007c0046047a24 */ /* 0x000fe200078e02ff */
[----:B------:R-:W-:Y:S03]  /*3a80*/  IADD3 R0, P0, R88, R2, RZ ;  /* 0x0000000258007210 */ /* 0x000fe60007f1e0ff */
[----:B------:R-:W-:Y:S05]  /*3a90*/  IMAD R4, R65, c[0x0][0x1f4], R4 ;  /* 0x00007d0041047a24 */ /* 0x000fea00078e0204 */
[----:B------:R-:W-:Y:S01]  /*3aa0*/  IADD3.X R2, R121, R3, R4, P0, !PT ;  /* 0x0000000379027210 */ /* 0x000fe200007fe404 */
[----:B------:R-:W-:Y:S01]  /*3ab0*/  IMAD.MOV.U32 R3, RZ, RZ, c[0x0][0x27c] ;  /* 0x00009f00ff037624 */ /* 0x000fe200078e00ff */
[C---:B------:R-:W-:Y:S04]  /*3ac0*/  LEA R12, P0, R0.reuse, c[0x0][0x1c8], 0x1 ;  /* 0x00007200000c7a11 */ /* 0x040fe800078008ff */
[----:B----4-:R-:W-:Y:S02]  /*3ad0*/  LEA.HI.X R54, R0, c[0x0][0x1cc], R2, 0x1, P0 ;  /* 0x0000730000367a11 */ /* 0x010fe400000f0c02 */
[----:B------:R-:W-:Y:S11]  /*3ae0*/  ISETP.GE.AND P0, PT, R3, 0x1, PT ;  /* 0x000000010300780c */ /* 0x000ff60003f06270 */
[----:B------:R-:W-:Y:S02]  /*3af0*/  @!UPT UIADD3 URZ, URZ, URZ, URZ ;  /* 0x0000003f3f3ff290 */ /* 0x000fe4000fffe03f */
[----:B------:R-:W-:-:S05]  /*3b00*/  @!P0 BRA `(.L_x_715) ;  /* 0x000039e000008947 */ /* 0x000fca0003800000 */
[-C--:B------:R-:W-:Y:S01]  /*3b10*/  IMAD R3, R125, R64.reuse, RZ ;  /* 0x000000407d037224 */ /* 0x080fe200078e02ff */
[----:B------:R-:W-:Y:S01]  /*3b20*/  ULDC.U8 UR4, c[0x0][0x298] ;  /* 0x0000a60000047ab9 */ /* 0x000fe20000000000 */
[-C--:B------:R-:W-:Y:S01]  /*3b30*/  IMAD R2, R126, R64.reuse, RZ ;  /* 0x000000407e027224 */ /* 0x080fe200078e02ff */
[----:B------:R-:W-:Y:S01]  /*3b40*/  ISETP.NE.AND P0, PT, RZ, UR4, PT ;  /* 0x00000004ff007c0c */ /* 0x000fe2000bf05270 */
[-C--:B------:R-:W-:Y:S01]  /*3b50*/  IMAD.WIDE.U32 R8, R129, R64.reuse, RZ ;  /* 0x0000004081087225 */ /* 0x080fe200078e00ff */
[----:B------:R-:W-:Y:S03]  /*3b60*/  SHF.R.S32.HI R0, RZ, 0x1f, R64 ;  /* 0x0000001fff007819 */ /* 0x000fe60000011440 */
[----:B------:R-:W-:Y:S04]  /*3b70*/  IMAD.WIDE.U32 R10, R130, R64, RZ ;  /* 0x00000040820a7225 */ /* 0x000fe800078e00ff */
[C---:B------:R-:W-:Y:S02]  /*3b80*/  IMAD R3, R0.reuse, R129, R3 ;  /* 0x0000008100037224 */ /* 0x040fe400078e0203 */
[----:B------:R-:W-:Y:S01]  /*3b90*/  IMAD R2, R0, R130, R2 ;  /* 0x0000008200027224 */ /* 0x000fe200078e0202 */
[----:B------:R-:W-:Y:S02]  /*3ba0*/  IADD3 R0, -R68, R210, RZ ;  /* 0x000000d244007210 */ /* 0x000fe40007ffe1ff */
[----:B------:R-:W-:Y:S02]  /*3bb0*/  IADD3 R13, R9, R3, RZ ;  /* 0x00000003090d7210 */ /* 0x000fe40007ffe0ff */
[----:B------:R-:W-:Y:S02]  /*3bc0*/  IMNMX R67, R0, 0x40, PT ;  /* 0x0000004000437817 */ /* 0x000fe40003800200 */
        /* <DEDUP_REMOVED lines=34> */
[----:B------:R-:W-:Y:S02]  /*3df0*/  LEA R4, P0, R2, c[0x0][0x288], 0x1 ;  /* 0x0000a20002047a11 */ /* 0x000fe400078008ff */
[----:B------:R-:W-:Y:S02]  /*3e00*/  IADD3 R0, R108, 0x10, RZ ;  /* 0x000000106c007810 */ /* 0x000fe40007ffe0ff */
[----:B------:R-:W-:Y:S02]  /*3e10*/  LEA.HI.X R5, R2, c[0x0][0x28c], R5, 0x1, P0 ;  /* 0x0000a30002057a11 */ /* 0x000fe400000f0c05 */
[----:B------:R-:W-:Y:S01]  /*3e20*/  ISETP.GE.AND P0, PT, R108, c[0x0][0x27c], PT ;  /* 0x00009f006c007a0c */ /* 0x000fe20003f06270 */
[----:B------:R-:W-:Y:S11]  /*3e30*/  CS2R R2, SRZ ;  /* 0x0000000000027805 */ /* 0x000ff6000001ff00 */
[----:B------:R-:W-:Y:S01]  /*3e40*/  @!UPT UIADD3 URZ, URZ, URZ, URZ ;  /* 0x0000003f3f3ff290 */ /* 0x000fe2000fffe03f */
[----:B------:R1:W5:Y:S04]  /*3e50*/  @!P0 LDG.E.64 R2, [R8.64] ;  /* 0x0000000a08028981 */ /* 0x000368000c1e1b00 */
[----:B------:R1:W5:Y:S01]  /*3e60*/  @!P0 LDG.E.64 R26, [R4.64] ;  /* 0x0000000a041a8981 */ /* 0x000362000c1e1b00 */
[----:B------:R-:W-:Y:S02]  /*3e70*/  ISETP.GE.AND P0, PT, R0, c[0x0][0x27c], PT ;  /* 0x00009f0000007a0c */ /* 0x000fe40003f06270 */
[----:B------:R-:W-:Y:S11]  /*3e80*/  IADD3 R0, R108, 0x20, RZ ;  /* 0x000000206c007810 */ /* 0x000ff60007ffe0ff */
[----:B------:R1:W5:Y:S04]  /*3e90*/  @!P0 LDG.E.64 R6, [R8.64+0x20] ;  /* 0x0000200a08068981 */ /* 0x000368000c1e1b00 */
[----:B------:R1:W5:Y:S01]  /*3ea0*/  @!P0 LDG.E.64 R32, [R4.64+0x20] ;  /* 0x0000200a04208981 */ /* 0x000362000c1e1b00 */
        /* <DEDUP_REMOVED lines=12> */
[----:B------:R-:W-:Y:S11]  /*3f70*/  ISETP.GE.AND P0, PT, R0, c[0x0][0x27c], PT ;  /* 0x00009f0000007a0c */ /* 0x000ff60003f06270 */
[----:B------:R-:W-:Y:S02]  /*3f80*/  @!UPT UIADD3 URZ, URZ, URZ, URZ ;  /* 0x0000003f3f3ff290 */ /* 0x000fe4000fffe03f */
[----:B------:R1:W5:Y:S04]  /*3f90*/  @!P0 LDG.E.64 R20, [R8.64+0xa0] ;  /* 0x0000a00a08148981 */ /* 0x000368000c1e1b00 */
[----:B------:R1:W5:Y:S02]  /*3fa0*/  @!P0 LDG.E.64 R40, [R4.64+0xa0] ;  /* 0x0000a00a04288981 */ /* 0x000364000c1e1b00 */
.L_x_718:
[----:B------:R-:W-:Y:S05]  /*3fb0*/  BSYNC B0 ;  /* 0x0000000000007941 */ /* 0x000fea0003800000 */
.L_x_717:
[----:B------:R-:W2:Y:S04]  /*3fc0*/  SHFL.IDX PT, R54, R54, RZ, 0x1c1f ;  /* 0x001c1fff36367589 */ /* 0x000ea800000e0000 */
[----:B------:R3:W4:Y:S01]  /*3fd0*/  SHFL.IDX PT, R52, R12, RZ, 0x1c1f ;  /* 0x001c1fff0c347589 */ /* 0x00072200000e0000 */
[----:B------:R-:W-:-:S05]  /*3fe0*/  @P1 BRA `(.L_x_719) ;  /* 0x0000376000001947 */ /* 0x000fca0003800000 */
[----:B-----5:R-:W-:Y:S01]  /*3ff0*/  MOV R0, R19 ;  /* 0x0000001300007202 */ /* 0x020fe20000000f00 */
[----:B-1----:R-:W-:Y:S01]  /*4000*/  IMAD.MOV.U32 R8, RZ, RZ, R20 ;  /* 0x000000ffff087224 */ /* 0x002fe200078e0014 */
[----:B------:R-:W-:Y:S01]  /*4010*/  ISETP.GE.AND P0, PT, R106, c[0x0][0x1d4], PT ;  /* 0x000075006a007a0c */ /* 0x000fe20003f06270 */
[----:B------:R-:W-:Y:S01]  /*4020*/  IMAD.MOV.U32 R5, RZ, RZ, R21 ;  /* 0x000000ffff057224 */ /* 0x000fe200078e0015 */
[----:B------:R-:W-:Y:S01]  /*4030*/  BSSY B0, `(.L_x_720) ;  /* 0x0000057000007945 */ /* 0x000fe20003800000 */
[----:B------:R-:W-:Y:S03]  /*4040*/  IMAD.MOV.U32 R4, RZ, RZ, R18 ;  /* 0x000000ffff047224 */ /* 0x000fe600078e0012 */
        /* <DEDUP_REMOVED lines=16> */
[----:B------:R-:W-:Y:S02]  /*4150*/  MOV R8, R38 ;  /* 0x0000002600087202 */ /* 0x000fe40000000f00 */
[----:B------:R-:W-:Y:S02]  /*4160*/  MOV R0, R37 ;  /* 0x0000002500007202 */ /* 0x000fe40000000f00 */
[----:B------:R-:W-:Y:S01]  /*4170*/  PRMT R45, R8, 0x5410, R5 ;  /* 0x00005410082d7816 */ /* 0x000fe20000000005 */
[----:B------:R-:W-:Y:S01]  /*4180*/  IMAD.MOV.U32 R8, RZ, RZ, R34 ;  /* 0x000000ffff087224 */ /* 0x000fe200078e0022 */
[----:B------:R-:W-:Y:S01]  /*4190*/  PRMT R44, R4, 0x5410, R0 ;  /* 0x00005410042c7816 */ /* 0x000fe20000000000 */
[----:B------:R-:W-:Y:S01]  /*41a0*/  IMAD.MOV.U32 R5, RZ, RZ, R35 ;  /* 0x000000ffff057224 */ /* 0x000fe200078e0023 */
[----:B------:R-:W-:Y:S01]  /*41b0*/  MOV R4, R32 ;  /* 0x0000002000047202 */ /* 0x000fe20000000f00 */
[----:B------:R-:W-:Y:S03]  /*41c0*/  IMAD.MOV.U32 R0, RZ, RZ, R33 ;  /* 0x000000ffff007224 */ /* 0x000fe600078e0021 */
[----:B------:R-:W-:Y:S02]  /*41d0*/  PRMT R43, R8, 0x5410, R5 ;  /* 0x00005410082b7816 */ /* 0x000fe40000000005 */
[----:B------:R-:W-:Y:S01]  /*41e0*/  PRMT R42, R4, 0x5410, R0 ;  /* 0x00005410042a7816 */ /* 0x000fe20000000000 */
[----:B------:R-:W-:-:S05]  /*41f0*/  @P0 BRA `(.L_x_721) ;  /* 0x000003a000000947 */ /* 0x000fca0003800000 */
[C---:B----4-:R-:W-:Y:S01]  /*4200*/  LEA R48, P0, R106.reuse, R52, 0x1 ;  /* 0x000000346a307211 */ /* 0x050fe200078008ff */
[----:B------:R-:W1:Y:S01]  /*4210*/  LDS.128 R8, [R215+0x6000] ;  /* 0x00600000d7087984 */ /* 0x000e620000000c00 */
[----:B------:R-:W-:Y:S01]  /*4220*/  MOV R4, R2 ;  /* 0x0000000200047202 */ /* 0x000fe20000000f00 */
[----:B------:R-:W-:Y:S01]  /*4230*/  IMAD.MOV.U32 R28, RZ, RZ, R26 ;  /* 0x000000ffff1c7224 */ /* 0x000fe200078e001a */
[----:B--2---:R-:W-:Y:S01]  /*4240*/  LEA.HI.X R49, R106, R54, R107, 0x1, P0 ;  /* 0x000000366a317211 */ /* 0x004fe200000f0c6b */
[--C-:B------:R-:W-:Y:S01]  /*4250*/  IMAD.MOV.U32 R29, RZ, RZ, R27.reuse ;  /* 0x000000ffff1d7224 */ /* 0x100fe200078e001b */
[----:B------:R-:W-:Y:S11]  /*4260*/  ISETP.GE.AND P0, PT, R108, c[0x0][0x27c], PT ;  /* 0x00009f006c007a0c */ /* 0x000ff60003f06270 */
[----:B------:R-:W-:Y:S02]  /*4270*/  @!UPT UIADD3 URZ, URZ, URZ, URZ ;  /* 0x0000003f3f3ff290 */ /* 0x000fe4000fffe03f */
[----:B------:R-:W-:Y:S02]  /*4280*/  @!P0 SHF.R.U64 R26, R26, 0x10, R27 ;  /* 0x000000101a1a8819 */ /* 0x000fe4000000121b */
[--C-:B------:R-:W-:Y:S01]  /*4290*/  @!P0 SHF.R.U64 R5, R2, 0x10, R3.reuse ;  /* 0x0000001002058819 */ /* 0x100fe20000001203 */
[----:B------:R-:W-:Y:S01]  /*42a0*/  IMAD.MOV.U32 R2, RZ, RZ, R3 ;  /* 0x000000ffff027224 */ /* 0x000fe200078e0003 */
[----:B---3--:R-:W-:Y:S02]  /*42b0*/  @!P0 SHF.R.U32.HI R12, RZ, 0x10, R27 ;  /* 0x00000010ff0c8819 */ /* 0x008fe4000001161b */
[----:B------:R-:W-:Y:S02]  /*42c0*/  @!P0 SHF.R.U32.HI R0, RZ, 0x10, R3 ;  /* 0x00000010ff008819 */ /* 0x000fe40000011603 */
[----:B------:R-:W-:Y:S02]  /*42d0*/  @!P0 PRMT R28, R28, 0x5410, R26 ;  /* 0x000054101c1c8816 */ /* 0x000fe4000000001a */
[----:B------:R-:W-:Y:S02]  /*42e0*/  @!P0 PRMT R4, R4, 0x5410, R5 ;  /* 0x0000541004048816 */ /* 0x000fe40000000005 */
[----:B------:R-:W-:Y:S01]  /*42f0*/  @!P0 PRMT R30, R29, 0x5410, R12 ;  /* 0x000054101d1e8816 */ /* 0x000fe2000000000c */
[----:B------:R-:W-:Y:S01]  /*4300*/  @!P0 IMAD.U32 R5, R28, 0x10000, RZ ;  /* 0x000100001c058824 */ /* 0x000fe200078e00ff */
[----:B------:R-:W-:Y:S02]  /*4310*/  @!P0 PRMT R12, R2, 0x5410, R0 ;  /* 0x00005410020c8816 */ /* 0x000fe40000000000 */
[----:B------:R-:W-:Y:S02]  /*4320*/  @!P0 SHF.L.U32 R3, R4, 0x10, RZ ;  /* 0x0000001004038819 */ /* 0x000fe400000006ff */
[----:B------:R-:W-:Y:S02]  /*4330*/  @!P0 LOP3.LUT R27, R28, 0xffff0000, RZ, 0xc0, !PT ;  /* 0xffff00001c1b8812 */ /* 0x000fe400078ec0ff */
[----:B------:R-:W-:Y:S01]  /*4340*/  @!P0 LOP3.LUT R4, R4, 0xffff0000, RZ, 0xc0, !PT ;  /* 0xffff000004048812 */ /* 0x000fe200078ec0ff */
[C---:B-1----:R-:W-:Y:S01]  /*4350*/  @!P0 IMAD.U32 R26, R8.reuse, 0x10000, RZ ;  /* 0x00010000081a8824 */ /* 0x042fe200078e00ff */
[----:B------:R-:W-:Y:S01]  /*4360*/  @!P0 LOP3.LUT R0, R8, 0xffff0000, RZ, 0xc0, !PT ;  /* 0xffff000008008812 */ /* 0x000fe200078ec0ff */
[C---:B------:R-:W-:Y:S01]  /*4370*/  @!P0 IMAD.U32 R28, R9.reuse, 0x10000, RZ ;  /* 0x00010000091c8824 */ /* 0x040fe200078e00ff */
[----:B------:R-:W-:Y:S03]  /*4380*/  @!P0 LOP3.LUT R2, R9, 0xffff0000, RZ, 0xc0, !PT ;  /* 0xffff000009028812 */ /* 0x000fe600078ec0ff */
[C---:B------:R-:W-:Y:S02]  /*4390*/  @!P0 FMUL.FTZ R29, R0.reuse, R5 ;  /* 0x00000005001d8220 */ /* 0x040fe40000410000 */
[----:B------:R-:W-:Y:S02]  /*43a0*/  @!P0 FMUL.FTZ R0, R0, R3 ;  /* 0x0000000300008220 */ /* 0x000fe40000410000 */
[----:B------:R-:W-:Y:S02]  /*43b0*/  @!P0 FMUL.FTZ R31, R2, R27 ;  /* 0x0000001b021f8220 */ /* 0x000fe40000410000 */
[----:B------:R-:W-:Y:S01]  /*43c0*/  @!P0 FFMA.FTZ R53, R26, R3, -R29 ;  /* 0x000000031a358223 */ /* 0x000fe2000001081d */
[----:B------:R-:W-:Y:S01]  /*43d0*/  @!P0 LOP3.LUT R3, R10, 0xffff0000, RZ, 0xc0, !PT ;  /* 0xffff00000a038812 */ /* 0x000fe200078ec0ff */
[----:B------:R-:W-:Y:S01]  /*43e0*/  @!P0 FFMA.FTZ R0, R5, R26, R0 ;  /* 0x0000001a05008223 */ /* 0x000fe20000010000 */
[----:B------:R-:W-:Y:S01]  /*43f0*/  @!P0 SHF.L.U32 R26, R30, 0x10, RZ ;  /* 0x000000101e1a8819 */ /* 0x000fe200000006ff */
[----:B------:R-:W-:Y:S01]  /*4400*/  @!P0 IMAD.U32 R5, R12, 0x10000, RZ ;  /* 0x000100000c058824 */ /* 0x000fe200078e00ff */
[----:B------:R-:W-:Y:S01]  /*4410*/  @!P0 LOP3.LUT R30, R30, 0xffff0000, RZ, 0xc0, !PT ;  /* 0xffff00001e1e8812 */ /* 0x000fe200078ec0ff */
[-C--:B------:R-:W-:Y:S01]  /*4420*/  @!P0 FMUL.FTZ R2, R2, R4.reuse ;  /* 0x0000000402028220 */ /* 0x080fe20000410000 */
[----:B------:R-:W-:Y:S01]  /*4430*/  @!P0 F2FP.BF16.PACK_AB R0, R0, R53 ;  /* 0x000000350000823e */ /* 0x000fe200000010ff */
[----:B------:R-:W-:Y:S01]  /*4440*/  @!P0 FFMA.FTZ R51, R28, R4, -R31 ;  /* 0x000000041c338223 */ /* 0x000fe2000001081f */
[----:B------:R-:W-:Y:S01]  /*4450*/  @!P0 LOP3.LUT R4, R11, 0xffff0000, RZ, 0xc0, !PT ;  /* 0xffff00000b048812 */ /* 0x000fe200078ec0ff */
[----:B------:R-:W-:Y:S01]  /*4460*/  @!P0 IMAD.U32 R29, R10, 0x10000, RZ ;  /* 0x000100000a1d8824 */ /* 0x000fe200078e00ff */
[----:B------:R-:W-:Y:S01]  /*4470*/  @!P0 LOP3.LUT R12, R12, 0xffff0000, RZ, 0xc0, !PT ;  /* 0xffff00000c0c8812 */ /* 0x000fe200078ec0ff */
[----:B------:R-:W-:Y:S01]  /*4480*/  @!P0 FMUL.FTZ R47, R3, R26 ;  /* 0x0000001a032f8220 */ /* 0x000fe20000410000 */
[----:B------:R-:W-:Y:S01]  /*4490*/  @!P0 SHF.L.U32 R31, R11, 0x10, RZ ;  /* 0x000000100b1f8819 */ /* 0x000fe200000006ff */
[----:B------:R-:W-:Y:S02]  /*44a0*/  @!P0 FMUL.FTZ R3, R3, R5 ;  /* 0x0000000503038220 */ /* 0x000fe40000410000 */
[C---:B------:R-:W-:Y:S02]  /*44b0*/  @!P0 FMUL.FTZ R50, R4.reuse, R30 ;  /* 0x0000001e04328220 */ /* 0x040fe40000410000 */
[----:B------:R-:W-:Y:S02]  /*44c0*/  @!P0 FMUL.FTZ R4, R4, R12 ;  /* 0x0000000c04048220 */ /* 0x000fe40000410000 */
[----:B------:R-:W-:Y:S02]  /*44d0*/  @!P0 FFMA.FTZ R2, R27, R28, R2 ;  /* 0x0000001c1b028223 */ /* 0x000fe40000010002 */
[----:B------:R-:W-:Y:S02]  /*44e0*/  @!P0 FFMA.FTZ R3, R26, R29, R3 ;  /* 0x0000001d1a038223 */ /* 0x000fe40000010003 */
[----:B------:R-:W-:Y:S01]  /*44f0*/  @!P0 FFMA.FTZ R47, R29, R5, -R47 ;  /* 0x000000051d2f8223 */ /* 0x000fe2000001082f */
[----:B------:R-:W-:Y:S01]  /*4500*/  @!P0 F2FP.BF16.PACK_AB R2, R2, R51 ;  /* 0x000000330202823e */ /* 0x000fe200000010ff */
[----:B------:R-:W-:Y:S02]  /*4510*/  @!P0 FFMA.FTZ R50, R31, R12, -R50 ;  /* 0x0000000c1f328223 */ /* 0x000fe40000010832 */
[----:B------:R-:W-:Y:S01]  /*4520*/  @!P0 FFMA.FTZ R4, R30, R31, R4 ;  /* 0x0000001f1e048223 */ /* 0x000fe20000010004 */
[----:B------:R-:W-:Y:S01]  /*4530*/  @!P0 F2FP.BF16.PACK_AB R3, R3, R47 ;  /* 0x0000002f0303823e */ /* 0x000fe200000010ff */
[----:B------:R-:W-:Y:S01]  /*4540*/  @!P0 IMAD.MOV.U32 R8, RZ, RZ, R0 ;  /* 0x000000ffff088224 */ /* 0x000fe200078e0000 */
[----:B------:R-:W-:Y:S02]  /*4550*/  @!P0 MOV R9, R2 ;  /* 0x0000000200098202 */ /* 0x000fe40000000f00 */
[----:B------:R-:W-:Y:S01]  /*4560*/  @!P0 F2FP.BF16.PACK_AB R4, R4, R50 ;  /* 0x000000320404823e */ /* 0x000fe200000010ff */
[----:B------:R-:W-:Y:S03]  /*4570*/  @!P0 IMAD.MOV.U32 R10, RZ, RZ, R3 ;  /* 0x000000ffff0a8224 */ /* 0x000fe600078e0003 */
[----:B------:R-:W-:Y:S05]  /*4580*/  @!P0 MOV R11, R4 ;  /* 0x00000004000b8202 */ /* 0x000fea0000000f00 */
[----:B------:R1:W-:Y:S02]  /*4590*/  ST.E.128 [R48.64], R8 ;  /* 0x0000000830007985 */ /* 0x0003e4000c101d0a */
.L_x_721:
[----:B------:R-:W-:Y:S05]  /*45a0*/  BSYNC B0 ;  /* 0x0000000000007941 */ /* 0x000fea0003800000 */
.L_x_720:
[----:B------:R-:W-:Y:S01]  /*45b0*/  ISETP.GE.AND P0, PT, R110, c[0x0][0x1d4], PT ;  /* 0x000075006e007a0c */ /* 0x000fe20003f06270 */
[----:B------:R-:W-:Y:S01]  /*45c0*/  @!UPT UIADD3 URZ, URZ, URZ, URZ ;  /* 0x0000003f3f3ff290 */ /* 0x000fe2000fffe03f */
[----:B------:R-:W-:Y:S11]  /*45d0*/  BSSY B0, `(.L_x_722) ;  /* 0x0000039000007945 */ /* 0x000ff60003800000 */
[----:B------:R-:W-:-:S05]  /*45e0*/  @P0 BRA `(.L_x_723) ;  /* 0x0000037000000947 */ /* 0x000fca0003800000 */
[----:B----4-:R-:W-:Y:S01]  /*45f0*/  LEA R30, P0, R222, R52, 0x1 ;  /* 0x00000034de1e7211 */ /* 0x010fe200078008ff */
[----:B-1----:R-:W1:Y:S01]  /*4600*/  LDS.128 R8, [R216+0x6000] ;  /* 0x00600000d8087984 */ /* 0x002e620000000c00 */
[----:B------:R-:W-:Y:S02]  /*4610*/  IADD3 R0, R108, 0x10, RZ ;  /* 0x000000106c007810 */ /* 0x000fe40007ffe0ff */
[----:B--2---:R-:W-:Y:S02]  /*4620*/  LEA.HI.X R31, R222, R54, R244, 0x1, P0 ;  /* 0x00000036de1f7211 */ /* 0x004fe400000f0cf4 */
[----:B------:R-:W-:Y:S11]  /*4630*/  ISETP.GE.AND P0, PT, R0, c[0x0][0x27c], PT ;  /* 0x00009f0000007a0c */ /* 0x000ff60003f06270 */
[----:B------:R-:W-:Y:S02]  /*4640*/  @!UPT UIADD3 URZ, URZ, URZ, URZ ;  /* 0x0000003f3f3ff290 */ /* 0x000fe4000fffe03f */
[----:B------:R-:W-:Y:S02]  /*4650*/  @!P0 SHF.R.U64 R3, R32, 0x10, R33 ;  /* 0x0000001020038819 */ /* 0x000fe40000001221 */
[----:B------:R-:W-:Y:S02]  /*4660*/  @!P0 SHF.R.U64 R0, R6, 0x10, R7 ;  /* 0x0000001006008819 */ /* 0x000fe40000001207 */
[----:B------:R-:W-:Y:S02]  /*4670*/  @!P0 PRMT R3, R42, 0x5410, R3 ;  /* 0x000054102a038816 */ /* 0x000fe40000000003 */
[----:B------:R-:W-:Y:S02]  /*4680*/  @!P0 PRMT R0, R13, 0x5432, R0 ;  /* 0x000054320d008816 */ /* 0x000fe40000000000 */
[----:B------:R-:W-:Y:S01]  /*4690*/  @!P0 SHF.R.U32.HI R6, RZ, 0x10, R7 ;  /* 0x00000010ff068819 */ /* 0x000fe20000011607 */
[----:B------:R-:W-:Y:S01]  /*46a0*/  @!P0 IMAD.U32 R7, R3, 0x10000, RZ ;  /* 0x0001000003078824 */ /* 0x000fe200078e00ff */
[----:B------:R-:W-:Y:S01]  /*46b0*/  @!P0 SHF.R.U32.HI R27, RZ, 0x10, R33 ;  /* 0x00000010ff1b8819 */ /* 0x000fe20000011621 */
[C---:B------:R-:W-:Y:S01]  /*46c0*/  @!P0 IMAD.U32 R4, R0.reuse, 0x10000, RZ ;  /* 0x0001000000048824 */ /* 0x040fe200078e00ff */
[----:B------:R-:W-:Y:S02]  /*46d0*/  @!P0 PRMT R6, R13, 0x5410, R6 ;  /* 0x000054100d068816 */ /* 0x000fe40000000006 */
[----:B------:R-:W-:Y:S02]  /*46e0*/  @!P0 LOP3.LUT R13, R3, 0xffff0000, RZ, 0xc0, !PT ;  /* 0xffff0000030d8812 */ /* 0x000fe400078ec0ff */
[----:B------:R-:W-:Y:S02]  /*46f0*/  @!P0 LOP3.LUT R3, R0, 0xffff0000, RZ, 0xc0, !PT ;  /* 0xffff000000038812 */ /* 0x000fe400078ec0ff */
[----:B------:R-:W-:Y:S01]  /*4700*/  @!P0 PRMT R27, R42, 0x5432, R27 ;  /* 0x000054322a1b8816 */ /* 0x000fe2000000001b */
[C---:B-1-3--:R-:W-:Y:S01]  /*4710*/  @!P0 IMAD.U32 R12, R8.reuse, 0x10000, RZ ;  /* 0x00010000080c8824 */ /* 0x04afe200078e00ff */
[----:B------:R-:W-:Y:S01]  /*4720*/  @!P0 LOP3.LUT R2, R8, 0xffff0000, RZ, 0xc0, !PT ;  /* 0xffff000008028812 */ /* 0x000fe200078ec0ff */
[C---:B------:R-:W-:Y:S01]  /*4730*/  @!P0 IMAD.U32 R26, R9.reuse, 0x10000, RZ ;  /* 0x00010000091a8824 */ /* 0x040fe200078e00ff */
[----:B------:R-:W-:Y:S03]  /*4740*/  @!P0 LOP3.LUT R5, R9, 0xffff0000, RZ, 0xc0, !PT ;  /* 0xffff000009058812 */ /* 0x000fe600078ec0ff */
[C---:B------:R-:W-:Y:S02]  /*4750*/  @!P0 FMUL.FTZ R0, R2.reuse, R4 ;  /* 0x0000000402008220 */ /* 0x040fe40000410000 */
[----:B------:R-:W-:Y:S02]  /*4760*/  @!P0 FMUL.FTZ R29, R5, R13 ;  /* 0x0000000d051d8220 */ /* 0x000fe40000410000 */
[----:B------:R-:W-:Y:S02]  /*4770*/  @!P0 FMUL.FTZ R28, R2, R7 ;  /* 0x00000007021c8220 */ /* 0x000fe40000410000 */
[----:B------:R-:W-:Y:S01]  /*4780*/  @!P0 FFMA.FTZ R0, R7, R12, R0 ;  /* 0x0000000c07008223 */ /* 0x000fe20000010000 */
[----:B------:R-:W-:Y:S01]  /*4790*/  @!P0 SHF.L.U32 R7, R27, 0x10, RZ ;  /* 0x000000101b078819 */ /* 0x000fe200000006ff */
[-C--:B------:R-:W-:Y:S01]  /*47a0*/  @!P0 FMUL.FTZ R2, R5, R3.reuse ;  /* 0x0000000305028220 */ /* 0x080fe20000410000 */
[C---:B------:R-:W-:Y:S01]  /*47b0*/  @!P0 LOP3.LUT R5, R11.reuse, 0xffff0000, RZ, 0xc0, !PT ;  /* 0xffff00000b058812 */ /* 0x040fe200078ec0ff */
[----:B------:R-:W-:Y:S01]  /*47c0*/  @!P0 FFMA.FTZ R33, R26, R3, -R29 ;  /* 0x000000031a218223 */ /* 0x000fe2000001081d */
[----:B------:R-:W-:Y:S01]  /*47d0*/  @!P0 LOP3.LUT R3, R10, 0xffff0000, RZ, 0xc0, !PT ;  /* 0xffff00000a038812 */ /* 0x000fe200078ec0ff */
[----:B------:R-:W-:Y:S01]  /*47e0*/  @!P0 FFMA.FTZ R42, R12, R4, -R28 ;  /* 0x000000040c2a8223 */ /* 0x000fe2000001081c */
[----:B------:R-:W-:Y:S01]  /*47f0*/  @!P0 SHF.L.U32 R28, R11, 0x10, RZ ;  /* 0x000000100b1c8819 */ /* 0x000fe200000006ff */
[----:B------:R-:W-:Y:S01]  /*4800*/  @!P0 IMAD.U32 R4, R6, 0x10000, RZ ;  /* 0x0001000006048824 */ /* 0x000fe200078e00ff */
[----:B------:R-:W-:Y:S01]  /*4810*/  @!P0 LOP3.LUT R27, R27, 0xffff0000, RZ, 0xc0, !PT ;  /* 0xffff00001b1b8812 */ /* 0x000fe200078ec0ff */
[----:B------:R-:W-:Y:S01]  /*4820*/  @!P0 IMAD.U32 R12, R10, 0x10000, RZ ;  /* 0x000100000a0c8824 */ /* 0x000fe200078e00ff */
[----:B------:R-:W-:Y:S01]  /*4830*/  @!P0 LOP3.LUT R6, R6, 0xffff0000, RZ, 0xc0, !PT ;  /* 0xffff000006068812 */ /* 0x000fe200078ec0ff */
[C---:B------:R-:W-:Y:S01]  /*4840*/  @!P0 FMUL.FTZ R29, R3.reuse, R7 ;  /* 0x00000007031d8220 */ /* 0x040fe20000410000 */
[----:B------:R-:W-:Y:S01]  /*4850*/  @!P0 F2FP.BF16.PACK_AB R0, R0, R42 ;  /* 0x0000002a0000823e */ /* 0x000fe200000010ff */
[-C--:B------:R-:W-:Y:S02]  /*4860*/  @!P0 FMUL.FTZ R3, R3, R4.reuse ;  /* 0x0000000403038220 */ /* 0x080fe40000410000 */
[C---:B------:R-:W-:Y:S02]  /*4870*/  @!P0 FMUL.FTZ R32, R5.reuse, R27 ;  /* 0x0000001b05208220 */ /* 0x040fe40000410000 */
[----:B------:R-:W-:Y:S02]  /*4880*/  @!P0 FFMA.FTZ R29, R12, R4, -R29 ;  /* 0x000000040c1d8223 */ /* 0x000fe4000001081d */
[----:B------:R-:W-:Y:S02]  /*4890*/  @!P0 FMUL.FTZ R4, R5, R6 ;  /* 0x0000000605048220 */ /* 0x000fe40000410000 */
[----:B------:R-:W-:Y:S02]  /*48a0*/  @!P0 FFMA.FTZ R2, R13, R26, R2 ;  /* 0x0000001a0d028223 */ /* 0x000fe40000010002 */
[----:B------:R-:W-:Y:S02]  /*48b0*/  @!P0 FFMA.FTZ R3, R7, R12, R3 ;  /* 0x0000000c07038223 */ /* 0x000fe40000010003 */
[----:B------:R-:W-:Y:S01]  /*48c0*/  @!P0 FFMA.FTZ R32, R28, R6, -R32 ;  /* 0x000000061c208223 */ /* 0x000fe20000010820 */
[----:B------:R-:W-:Y:S01]  /*48d0*/  @!P0 F2FP.BF16.PACK_AB R2, R2, R33 ;  /* 0x000000210202823e */ /* 0x000fe200000010ff */
[----:B------:R-:W-:Y:S01]  /*48e0*/  @!P0 FFMA.FTZ R4, R27, R28, R4 ;  /* 0x0000001c1b048223 */ /* 0x000fe20000010004 */
[----:B------:R-:W-:Y:S01]  /*48f0*/  @!P0 F2FP.BF16.PACK_AB R3, R3, R29 ;  /* 0x0000001d0303823e */ /* 0x000fe200000010ff */
[----:B------:R-:W-:Y:S02]  /*4900*/  @!P0 IMAD.MOV.U32 R8, RZ, RZ, R0 ;  /* 0x000000ffff088224 */ /* 0x000fe400078e0000 */
[----:B------:R-:W-:Y:S01]  /*4910*/  @!P0 IMAD.MOV.U32 R9, RZ, RZ, R2 ;  /* 0x000000ffff098224 */ /* 0x000fe200078e0002 */
[----:B------:R-:W-:Y:S02]  /*4920*/  @!P0 F2FP.BF16.PACK_AB R4, R4, R32 ;  /* 0x000000200404823e */ /* 0x000fe400000010ff */
[----:B------:R-:W-:Y:S03]  /*4930*/  @!P0 MOV R10, R3 ;  /* 0x00000003000a8202 */ /* 0x000fe60000000f00 */
[----:B------:R-:W-:Y:S05]  /*4940*/  @!P0 IMAD.MOV.U32 R11, RZ, RZ, R4 ;  /* 0x000000ffff0b8224 */ /* 0x000fea00078e0004 */
[----:B------:R1:W-:Y:S02]  /*4950*/  ST.E.128 [R30.64], R8 ;  /* 0x000000081e007985 */ /* 0x0003e4000c101d0a */
.L_x_723:
[----:B------:R-:W-:Y:S05]  /*4960*/  BSYNC B0 ;  /* 0x0000000000007941 */ /* 0x000fea0003800000 */
.L_x_722:
[----:B------:R-:W-:Y:S01]  /*4970*/  ISETP.GE.AND P0, PT, R105, c[0x0][0x1d4], PT ;  /* 0x0000750069007a0c */ /* 0x000fe20003f06270 */
[----:B------:R-:W-:Y:S01]  /*4980*/  @!UPT UIADD3 URZ, URZ, URZ, URZ ;  /* 0x0000003f3f3ff290 */ /* 0x000fe2000fffe03f */
[----:B------:R-:W-:Y:S11]  /*4990*/  BSSY B0, `(.L_x_724) ;  /* 0x0000039000007945 */ /* 0x000ff60003800000 */
[----:B------:R-:W-:-:S05]  /*49a0*/  @P0 BRA `(.L_x_725) ;  /* 0x0000037000000947 */ /* 0x000fca0003800000 */
[C---:B----4-:R-:W-:Y:S01]  /*49b0*/  LEA R26, P0, R221.reuse, R52, 0x1 ;  /* 0x00000034dd1a7211 */ /* 0x050fe200078008ff */
        /* <DEDUP_REMOVED lines=8> */
[----:B------:R-:W-:Y:S02]  /*4a40*/  @!P0 SHF.R.U32.HI R2, RZ, 0x10, R15 ;  /* 0x00000010ff028819 */ /* 0x000fe4000001160f */
[C---:B------:R-:W-:Y:S01]  /*4a50*/  @!P0 PRMT R0, R22.reuse, 0x5432, R0 ;  /* 0x0000543216008816 */ /* 0x040fe20000000000 */
[C---:B------:R-:W-:Y:S01]  /*4a60*/  @!P0 IMAD.U32 R7, R13.reuse, 0x10000, RZ ;  /* 0x000100000d078824 */ /* 0x040fe200078e00ff */
[----:B------:R-:W-:Y:S02]  /*4a70*/  @!P0 PRMT R6, R22, 0x5410, R2 ;  /* 0x0000541016068816 */ /* 0x000fe40000000002 */
[----:B------:R-:W-:Y:S01]  /*4a80*/  @!P0 LOP3.LUT R13, R13, 0xffff0000, RZ, 0xc0, !PT ;  /* 0xffff00000d0d8812 */ /* 0x000fe200078ec0ff */
[C---:B------:R-:W-:Y:S01]  /*4a90*/  @!P0 IMAD.U32 R4, R0.reuse, 0x10000, RZ ;  /* 0x0001000000048824 */ /* 0x040fe200078e00ff */
[----:B------:R-:W-:Y:S02]  /*4aa0*/  @!P0 SHF.R.U32.HI R34, RZ, 0x10, R35 ;  /* 0x00000010ff228819 */ /* 0x000fe40000011623 */
        /* <DEDUP_REMOVED lines=39> */
.L_x_725:
[----:B------:R-:W-:Y:S05]  /*4d20*/  BSYNC B0 ;  /* 0x0000000000007941 */ /* 0x000fea0003800000 */
.L_x_724:
[----:B------:R-:W-:Y:S01]  /*4d30*/  ISETP.GE.AND P0, PT, R214, c[0x0][0x1d4], PT ;  /* 0x00007500d6007a0c */ /* 0x000fe20003f06270 */
[----:B------:R-:W-:Y:S01]  /*4d40*/  @!UPT UIADD3 URZ, URZ, URZ, URZ ;  /* 0x0000003f3f3ff290 */ /* 0x000fe2000fffe03f */
[----:B------:R-:W-:Y:S11]  /*4d50*/  BSSY B0, `(.L_x_726) ;  /* 0x0000039000007945 */ /* 0x000ff60003800000 */
[----:B------:R-:W-:-:S05]  /*4d60*/  @P0 BRA `(.L_x_727) ;  /* 0x0000037000000947 */ /* 0x000fca0003800000 */
[----:B-1--4-:R-:W-:Y:S01]  /*4d70*/  LEA R26, P0, R214, R52, 0x1 ;  /* 0x00000034d61a7211 */ /* 0x012fe200078008ff */
[----:B------:R-:W1:Y:S01]  /*4d80*/  LDS.128 R8, [R216+0x8000] ;  /* 0x00800000d8087984 */ /* 0x000e620000000c00 */
        /* <DEDUP_REMOVED lines=8> */
[----:B------:R-:W-:Y:S01]  /*4e10*/  @!P0 PRMT R0, R23, 0x5432, R0 ;  /* 0x0000543217008816 */ /* 0x000fe20000000000 */
[----:B------:R-:W-:Y:S01]  /*4e20*/  @!P0 IMAD.U32 R7, R13, 0x10000, RZ ;  /* 0x000100000d078824 */ /* 0x000fe200078e00ff */
        /* <DEDUP_REMOVED lines=43> */
.L_x_727:
[----:B------:R-:W-:Y:S05]  /*50e0*/  BSYNC B0 ;  /* 0x0000000000007941 */ /* 0x000fea0003800000 */
.L_x_726:
        /* <DEDUP_REMOVED lines=59> */
.L_x_729:
[----:B------:R-:W-:Y:S05]  /*54a0*/  BSYNC B0 ;  /* 0x0000000000007941 */ /* 0x000fea0003800000 */
.L_x_728:
[----:B------:R-:W-:Y:S11]  /*54b0*/  ISETP.GE.AND P0, PT, R212, c[0x0][0x1d4], PT ;  /* 0x00007500d4007a0c */ /* 0x000ff60003f06270 */
[----:B------:R-:W-:Y:S02]  /*54c0*/  @!UPT UIADD3 URZ, URZ, URZ, URZ ;  /* 0x0000003f3f3ff290 */ /* 0x000fe4000fffe03f */
        /* <DEDUP_REMOVED lines=14> */
[----:B------:R-:W-:Y:S01]  /*55b0*/  @!P0 SHF.R.U32.HI R3, RZ, 0x10, R41 ;  /* 0x00000010ff038819 */ /* 0x000fe20000011629 */
[----:B------:R-:W-:Y:S01]  /*55c0*/  @!P0 IMAD.U32 R4, R0, 0x10000, RZ ;  /* 0x0001000000048824 */ /* 0x000fe200078e00ff */
[----:B------:R-:W-:Y:S02]  /*55d0*/  @!P0 LOP3.LUT R13, R13, 0xffff0000, RZ, 0xc0, !PT ;  /* 0xffff00000d0d8812 */ /* 0x000fe400078ec0ff */
[----:B------:R-:W-:Y:S02]  /*55e0*/  @!P0 PRMT R15, R46, 0x5432, R3 ;  /* 0x000054322e0f8816 */ /* 0x000fe40000000003 */
[----:B------:R-:W-:Y:S01]  /*55f0*/  @!P0 LOP3.LUT R3, R0, 0xffff0000, RZ, 0xc0, !PT ;  /* 0xffff000000038812 */ /* 0x000fe200078ec0ff */
        /* <DEDUP_REMOVED lines=36> */
[----:B------:R1:W-:Y:S01]  /*5840*/  ST.E.128 [R22.64], R8 ;  /* 0x0000000816007985 */ /* 0x0003e2000c101d0a */
[----:B------:R-:W-:-:S05]  /*5850*/  BRA `(.L_x_719) ;  /* 0x00001ef000007947 */ /* 0x000fca0003800000 */
.L_x_716:
        /* <DEDUP_REMOVED lines=47> */
.L_x_731:
[----:B------:R-:W-:Y:S05]  /*5b50*/  BSYNC B0 ;  /* 0x0000000000007941 */ /* 0x000fea0003800000 */
.L_x_730:
        /* <DEDUP_REMOVED lines=31> */
[----:B------:R-:W-:Y:S01]  /*5d50*/  LOP3.LUT P2, RZ, R220, 0x4, RZ, 0xc0, !PT ;  /* 0x00000004dcff7812 */ /* 0x000fe2000784c0ff */
[----:B------:R-:W1:Y:S01]  /*5d60*/  LDS.128 R36, [R101+0x6100] ;  /* 0x0061000065247984 */ /* 0x000e620000000c00 */
[----:B------:R-:W-:Y:S01]  /*5d70*/  ISETP.GE.AND P0, PT, R106, c[0x0][0x27c], PT ;  /* 0x00009f006a007a0c */ /* 0x000fe20003f06270 */
[----:B------:R-:W-:Y:S01]  /*5d80*/  IMAD.MOV.U32 R32, RZ, RZ, R28 ;  /* 0x000000ffff207224 */ /* 0x000fe200078e001c */
[----:B------:R-:W-:Y:S01]  /*5d90*/  SEL R0, R124, R123, !P2 ;  /* 0x0000007b7c007207 */ /* 0x000fe20005000000 */
[----:B------:R-:W-:Y:S01]  /*5da0*/  IMAD.MOV.U32 R9, RZ, RZ, R4 ;  /* 0x000000ffff097224 */ /* 0x000fe200078e0004 */
[----:B------:R-:W-:Y:S01]  /*5db0*/  MOV R34, R29 ;  /* 0x0000001d00227202 */ /* 0x000fe20000000f00 */
[----:B------:R-:W-:Y:S01]  /*5dc0*/  IMAD.MOV.U32 R8, RZ, RZ, R5 ;  /* 0x000000ffff087224 */ /* 0x000fe200078e0005 */
[----:B------:R-:W-:Y:S01]  /*5dd0*/  SHF.R.S32.HI R2, RZ, 0x1f, R0 ;  /* 0x0000001fff027819 */ /* 0x000fe20000011400 */
[----:B------:R-:W-:Y:S01]  /*5de0*/  IMAD.MOV.U32 R27, RZ, RZ, R30 ;  /* 0x000000ffff1b7224 */ /* 0x000fe200078e001e */
[----:B------:R-:W-:Y:S02]  /*5df0*/  MOV R35, R31 ;  /* 0x0000001f00237202 */ /* 0x000fe40000000f00 */
[----:B------:R-:W-:Y:S03]  /*5e00*/  LEA.HI R0, R2, R0, RZ, 0x4 ;  /* 0x0000000002007211 */ /* 0x000fe600078f20ff */
[----:B------:R-:W-:Y:S02]  /*5e10*/  @!P0 SHF.R.U64 R33, R28, 0x10, R29 ;  /* 0x000000101c218819 */ /* 0x000fe4000000121d */
[----:B------:R-:W-:Y:S02]  /*5e20*/  LEA.HI.SX32 R0, R0, R119, 0x1c ;  /* 0x0000007700007211 */ /* 0x000fe400078fe2ff */
[--C-:B------:R-:W-:Y:S02]  /*5e30*/  @!P0 SHF.R.U64 R10, R4, 0x10, R5.reuse ;  /* 0x00000010040a8819 */ /* 0x100fe40000001205 */
[----:B--2---:R-:W-:Y:S01]  /*5e40*/  SHF.R.S32.HI R12, RZ, 0x1f, R0 ;  /* 0x0000001fff0c7819 */ /* 0x004fe20000011400 */
[----:B------:R-:W-:Y:S01]  /*5e50*/  IMAD.SHL.U32 R57, R0, 0x8, RZ ;  /* 0x0000000800397824 */ /* 0x000fe200078e00ff */
[----:B------:R-:W-:Y:S01]  /*5e60*/  @!P0 SHF.R.U32.HI R2, RZ, 0x10, R5 ;  /* 0x00000010ff028819 */ /* 0x000fe20000011605 */
[--C-:B------:R-:W-:Y:S01]  /*5e70*/  IMAD.MOV.U32 R5, RZ, RZ, R7.reuse ;  /* 0x000000ffff057224 */ /* 0x100fe200078e0007 */
[----:B------:R-:W-:Y:S02]  /*5e80*/  LEA.HI R12, R12, R0, RZ, 0x3 ;  /* 0x000000000c0c7211 */ /* 0x000fe400078f18ff */
[----:B------:R-:W-:Y:S02]  /*5e90*/  @!P0 SHF.R.U64 R3, R6, 0x10, R7 ;  /* 0x0000001006038819 */ /* 0x000fe40000001207 */
[----:B------:R-:W-:Y:S01]  /*5ea0*/  @!P0 PRMT R32, R32, 0x5410, R33 ;  /* 0x0000541020208816 */ /* 0x000fe20000000021 */
[----:B------:R-:W-:Y:S01]  /*5eb0*/  IMAD.SHL.U32 R12, R12, 0x200, RZ ;  /* 0x000002000c0c7824 */ /* 0x000fe200078e00ff */
[----:B------:R-:W-:Y:S02]  /*5ec0*/  LOP3.LUT R0, R240, 0x38, R57, 0xf8, !PT ;  /* 0x00000038f0007812 */ /* 0x000fe400078ef839 */
[----:B------:R-:W-:Y:S02]  /*5ed0*/  @!P0 SHF.R.U32.HI R4, RZ, 0x10, R7 ;  /* 0x00000010ff048819 */ /* 0x000fe40000011607 */
[----:B------:R-:W-:Y:S02]  /*5ee0*/  LOP3.LUT R0, R0, R241, RZ, 0x3c, !PT ;  /* 0x000000f100007212 */ /* 0x000fe400078e3cff */
[----:B------:R-:W-:Y:S02]  /*5ef0*/  LOP3.LUT R12, R12, 0x7ffff000, RZ, 0xc0, !PT ;  /* 0x7ffff0000c0c7812 */ /* 0x000fe400078ec0ff */
[----:B------:R-:W-:Y:S01]  /*5f00*/  @!P0 PRMT R7, R8, 0x5410, R2 ;  /* 0x0000541008078816 */ /* 0x000fe20000000002 */
[----:B-1----:R-:W-:Y:S01]  /*5f10*/  @!P0 IMAD.U32 R33, R38, 0x10000, RZ ;  /* 0x0001000026218824 */ /* 0x002fe200078e00ff */
[----:B------:R-:W-:Y:S01]  /*5f20*/  IADD3 R12, R0, R12, R242 ;  /* 0x0000000c000c7210 */ /* 0x000fe20007ffe0f2 */
[----:B------:R-:W-:Y:S01]  /*5f30*/  IMAD.MOV.U32 R0, RZ, RZ, R6 ;  /* 0x000000ffff007224 */ /* 0x000fe200078e0006 */
[----:B------:R-:W-:Y:S01]  /*5f40*/  @!P0 PRMT R6, R9, 0x5410, R10 ;  /* 0x0000541009068816 */ /* 0x000fe2000000000a */
[----:B------:R-:W-:Y:S01]  /*5f50*/  @!P0 IMAD.U32 R10, R32, 0x10000, RZ ;  /* 0x00010000200a8824 */ /* 0x000fe200078e00ff */
[----:B------:R-:W-:Y:S01]  /*5f60*/  @!P0 SHF.R.U32.HI R29, RZ, 0x10, R29 ;  /* 0x00000010ff1d8819 */ /* 0x000fe2000001161d */
[----:B------:R-:W-:Y:S01]  /*5f70*/  IMAD.SHL.U32 R12, R12, 0x2, RZ ;  /* 0x000000020c0c7824 */ /* 0x000fe200078e00ff */
[----:B------:R-:W-:Y:S01]  /*5f80*/  @!P0 PRMT R8, R0, 0x5410, R3 ;  /* 0x0000541000088816 */ /* 0x000fe20000000003 */
[----:B------:R-:W-:Y:S01]  /*5f90*/  @!P0 IMAD.U32 R3, R6, 0x10000, RZ ;  /* 0x0001000006038824 */ /* 0x000fe200078e00ff */
[----:B------:R-:W-:Y:S02]  /*5fa0*/  @!P0 SHF.R.U64 R28, R30, 0x10, R31 ;  /* 0x000000101e1c8819 */ /* 0x000fe4000000121f */
[----:B------:R-:W-:Y:S01]  /*5fb0*/  @!P0 PRMT R34, R34, 0x5410, R29 ;  /* 0x0000541022228816 */ /* 0x000fe2000000001d */
[----:B------:R-:W-:Y:S01]  /*5fc0*/  @!P0 IMAD.U32 R29, R37, 0x10000, RZ ;  /* 0x00010000251d8824 */ /* 0x000fe200078e00ff */
[----:B------:R-:W1:Y:S01]  /*5fd0*/  LDS.128 R12, [R12+0x6100] ;  /* 0x006100000c0c7984 */ /* 0x000e620000000c00 */
[----:B------:R-:W-:Y:S02]  /*5fe0*/  @!P0 PRMT R48, R27, 0x5410, R28 ;  /* 0x000054101b308816 */ /* 0x000fe4000000001c */
[----:B------:R-:W-:Y:S01]  /*5ff0*/  @!P0 IMAD.U32 R28, R34, 0x10000, RZ ;  /* 0x00010000221c8824 */ /* 0x000fe200078e00ff */
[----:B------:R-:W-:Y:S01]  /*6000*/  @!P0 PRMT R9, R5, 0x5410, R4 ;  /* 0x0000541005098816 */ /* 0x000fe20000000004 */
[----:B------:R-:W-:Y:S01]  /*6010*/  @!P0 IMAD.U32 R4, R36, 0x10000, RZ ;  /* 0x0001000024048824 */ /* 0x000fe200078e00ff */
[----:B------:R-:W-:Y:S01]  /*6020*/  @!P0 LOP3.LUT R27, R32, 0xffff0000, RZ, 0xc0, !PT ;  /* 0xffff0000201b8812 */ /* 0x000fe200078ec0ff */
[----:B------:R-:W-:Y:S01]  /*6030*/  @!P0 IMAD.U32 R32, R48, 0x10000, RZ ;  /* 0x0001000030208824 */ /* 0x000fe200078e00ff */
[----:B------:R-:W-:Y:S02]  /*6040*/  @!P0 SHF.R.U32.HI R30, RZ, 0x10, R31 ;  /* 0x00000010ff1e8819 */ /* 0x000fe4000001161f */
[----:B------:R-:W-:Y:S02]  /*6050*/  @!P0 LOP3.LUT R31, R37, 0xffff0000, RZ, 0xc0, !PT ;  /* 0xffff0000251f8812 */ /* 0x000fe400078ec0ff */
[----:B------:R-:W-:Y:S02]  /*6060*/  @!P0 PRMT R49, R35, 0x5410, R30 ;  /* 0x0000541023318816 */ /* 0x000fe4000000001e */
[----:B------:R-:W-:Y:S02]  /*6070*/  @!P0 LOP3.LUT R30, R34, 0xffff0000, RZ, 0xc0, !PT ;  /* 0xffff0000221e8812 */ /* 0x000fe400078ec0ff */
[----:B------:R-:W-:Y:S02]  /*6080*/  @!P0 LOP3.LUT R34, R48, 0xffff0000, RZ, 0xc0, !PT ;  /* 0xffff000030228812 */ /* 0x000fe400078ec0ff */
[C---:B-1----:R-:W-:Y:S02]  /*6090*/  @!P0 SHF.L.U32 R0, R12.reuse, 0x10, RZ ;  /* 0x000000100c008819 */ /* 0x042fe400000006ff */
[----:B------:R-:W-:Y:S03]  /*60a0*/  @!P0 LOP3.LUT R2, R12, 0xffff0000, RZ, 0xc0, !PT ;  /* 0xffff00000c028812 */ /* 0x000fe600078ec0ff */
[C---:B------:R-:W-:Y:S02]  /*60b0*/  @!P0 FMUL.FTZ R5, R0.reuse, R10 ;  /* 0x0000000a00058220 */ /* 0x040fe40000410000 */
[-C--:B------:R-:W-:Y:S02]  /*60c0*/  @!P0 FMUL.FTZ R0, R0, R3.reuse ;  /* 0x0000000300008220 */ /* 0x080fe40000410000 */
[----:B------:R-:W-:Y:S01]  /*60d0*/  @!P0 FFMA.FTZ R63, R4, R3, -R5 ;  /* 0x00000003043f8223 */ /* 0x000fe20000010805 */
[----:B------:R-:W-:Y:S01]  /*60e0*/  @!P0 SHF.L.U32 R3, R13, 0x10, RZ ;  /* 0x000000100d038819 */ /* 0x000fe200000006ff */
[----:B------:R-:W-:Y:S01]  /*60f0*/  @!P0 FFMA.FTZ R0, R10, R4, R0 ;  /* 0x000000040a008223 */ /* 0x000fe20000010000 */
[----:B------:R-:W-:Y:S01]  /*6100*/  @!P0 LOP3.LUT R4, R6, 0xffff0000, RZ, 0xc0, !PT ;  /* 0xffff000006048812 */ /* 0x000fe200078ec0ff */
[----:B------:R-:W-:Y:S01]  /*6110*/  @!P0 FMUL.FTZ R5, R2, R27 ;  /* 0x0000001b02058220 */ /* 0x000fe20000410000 */
[----:B------:R-:W-:Y:S01]  /*6120*/  @!P0 LOP3.LUT R10, R36, 0xffff0000, RZ, 0xc0, !PT ;  /* 0xffff0000240a8812 */ /* 0x000fe200078ec0ff */
[----:B------:R-:W-:Y:S02]  /*6130*/  @!P0 FMUL.FTZ R6, R3, R28 ;  /* 0x0000001c03068220 */ /* 0x000fe40000410000 */
[-C--:B------:R-:W-:Y:S02]  /*6140*/  @!P0 FMUL.FTZ R2, R2, R4.reuse ;  /* 0x0000000402028220 */ /* 0x080fe40000410000 */
[----:B------:R-:W-:Y:S01]  /*6150*/  @!P0 FFMA.FTZ R56, R10, R4, -R5 ;  /* 0x000000040a388223 */ /* 0x000fe20000010805 */
[----:B------:R-:W-:Y:S01]  /*6160*/  @!P0 LOP3.LUT R4, R13, 0xffff0000, RZ, 0xc0, !PT ;  /* 0xffff00000d048812 */ /* 0x000fe200078ec0ff */
[----:B------:R-:W-:Y:S02]  /*6170*/  @!P0 IMAD.U32 R5, R7, 0x10000, RZ ;  /* 0x0001000007058824 */ /* 0x000fe400078e00ff */
[----:B------:R-:W-:Y:S01]  /*6180*/  @!P0 FFMA.FTZ R2, R27, R10, R2 ;  /* 0x0000000a1b028223 */ /* 0x000fe20000010002 */
[----:B------:R-:W-:Y:S01]  /*6190*/  @!P0 F2FP.BF16.PACK_AB R56, R56, R63 ;  /* 0x0000003f3838823e */ /* 0x000fe200000010ff */
[-C--:B------:R-:W-:Y:S02]  /*61a0*/  @!P0 FMUL.FTZ R3, R3, R5.reuse ;  /* 0x0000000503038220 */ /* 0x080fe40000410000 */
[----:B------:R-:W-:Y:S01]  /*61b0*/  @!P0 FFMA.FTZ R62, R29, R5, -R6 ;  /* 0x000000051d3e8223 */ /* 0x000fe20000010806 */
[----:B------:R-:W-:Y:S01]  /*61c0*/  @!P0 LOP3.LUT R6, R7, 0xffff0000, RZ, 0xc0, !PT ;  /* 0xffff000007068812 */ /* 0x000fe200078ec0ff */
[----:B------:R-:W-:Y:S01]  /*61d0*/  @!P0 FMUL.FTZ R7, R4, R30 ;  /* 0x0000001e04078220 */ /* 0x000fe20000410000 */
[----:B------:R-:W-:Y:S01]  /*61e0*/  @!P0 SHF.L.U32 R5, R14, 0x10, RZ ;  /* 0x000000100e058819 */ /* 0x000fe200000006ff */
[----:B------:R-:W-:Y:S01]  /*61f0*/  @!P0 IMAD.U32 R10, R49, 0x10000, RZ ;  /* 0x00010000310a8824 */ /* 0x000fe200078e00ff */
[----:B------:R-:W-:Y:S01]  /*6200*/  @!P0 F2FP.BF16.PACK_AB R0, R2, R0 ;  /* 0x000000000200823e */ /* 0x000fe200000010ff */
[-C--:B------:R-:W-:Y:S02]  /*6210*/  @!P0 FMUL.FTZ R4, R4, R6.reuse ;  /* 0x0000000604048220 */ /* 0x080fe40000410000 */
[----:B------:R-:W-:Y:S01]  /*6220*/  @!P0 FFMA.FTZ R58, R31, R6, -R7 ;  /* 0x000000061f3a8223 */ /* 0x000fe20000010807 */
        /* <DEDUP_REMOVED lines=8> */
[C---:B------:R-:W-:Y:S01]  /*62b0*/  @!P0 FMUL.FTZ R8, R6.reuse, R34 ;  /* 0x0000002206088220 */ /* 0x040fe20000410000 */
[C---:B------:R-:W-:Y:S01]  /*62c0*/  @!P0 LOP3.LUT R29, R39.reuse, 0xffff0000, RZ, 0xc0, !PT ;  /* 0xffff0000271d8812 */ /* 0x040fe200078ec0ff */
[----:B------:R-:W-:Y:S02]  /*62d0*/  @!P0 IMAD.U32 R27, R39, 0x10000, RZ ;  /* 0x00010000271b8824 */ /* 0x000fe400078e00ff */
[-C--:B------:R-:W-:Y:S02]  /*62e0*/  @!P0 FFMA.FTZ R60, R35, R7.reuse, -R8 ;  /* 0x00000007233c8223 */ /* 0x080fe40000010808 */
[----:B------:R-:W-:Y:S01]  /*62f0*/  @!P0 FMUL.FTZ R6, R6, R7 ;  /* 0x0000000706068220 */ /* 0x000fe20000410000 */
[----:B------:R-:W-:Y:S01]  /*6300*/  @!P0 SHF.L.U32 R7, R15, 0x10, RZ ;  /* 0x000000100f078819 */ /* 0x000fe200000006ff */
[C---:B------:R-:W-:Y:S01]  /*6310*/  @!P0 IMAD.U32 R8, R9.reuse, 0x10000, RZ ;  /* 0x0001000009088824 */ /* 0x040fe200078e00ff */
[----:B------:R-:W-:Y:S01]  /*6320*/  @!P0 LOP3.LUT R9, R9, 0xffff0000, RZ, 0xc0, !PT ;  /* 0xffff000009098812 */ /* 0x000fe200078ec0ff */
[----:B------:R-:W-:Y:S02]  /*6330*/  @!P0 FFMA.FTZ R4, R30, R31, R4 ;  /* 0x0000001f1e048223 */ /* 0x000fe40000010004 */
[C---:B------:R-:W-:Y:S02]  /*6340*/  @!P0 FMUL.FTZ R28, R7.reuse, R10 ;  /* 0x0000000a071c8220 */ /* 0x040fe40000410000 */
[-C--:B------:R-:W-:Y:S01]  /*6350*/  @!P0 FMUL.FTZ R7, R7, R8.reuse ;  /* 0x0000000807078220 */ /* 0x080fe20000410000 */
[----:B------:R-:W-:Y:S01]  /*6360*/  @!P0 F2FP.BF16.PACK_AB R3, R4, R3 ;  /* 0x000000030403823e */ /* 0x000fe200000010ff */
[----:B------:R-:W-:Y:S01]  /*6370*/  @!P0 FFMA.FTZ R59, R27, R8, -R28 ;  /* 0x000000081b3b8223 */ /* 0x000fe2000001081c */
[----:B------:R-:W-:Y:S01]  /*6380*/  @!P0 LOP3.LUT R28, R49, 0xffff0000, RZ, 0xc0, !PT ;  /* 0xffff0000311c8812 */ /* 0x000fe200078ec0ff */
[----:B------:R-:W-:Y:S01]  /*6390*/  @!P0 FFMA.FTZ R5, R32, R33, R5 ;  /* 0x0000002120058223 */ /* 0x000fe20000010005 */
[----:B------:R-:W-:Y:S01]  /*63a0*/  @!P0 LOP3.LUT R8, R15, 0xffff0000, RZ, 0xc0, !PT ;  /* 0xffff00000f088812 */ /* 0x000fe200078ec0ff */
[----:B------:R-:W-:Y:S01]  /*63b0*/  @!P0 FFMA.FTZ R6, R34, R35, R6 ;  /* 0x0000002322068223 */ /* 0x000fe20000010006 */
[----:B------:R-:W-:Y:S01]  /*63c0*/  @!P0 MOV R13, R3 ;  /* 0x00000003000d8202 */ /* 0x000fe20000000f00 */
[----:B------:R-:W-:Y:S01]  /*63d0*/  @!P0 FFMA.FTZ R7, R10, R27, R7 ;  /* 0x0000001b0a078223 */ /* 0x000fe20000010007 */
[----:B------:R-:W-:Y:S01]  /*63e0*/  @!P0 F2FP.BF16.PACK_AB R49, R58, R62 ;  /* 0x0000003e3a31823e */ /* 0x000fe200000010ff */
[----:B------:R-:W-:Y:S01]  /*63f0*/  @!P0 FMUL.FTZ R48, R8, R28 ;  /* 0x0000001c08308220 */ /* 0x000fe20000410000 */
[----:B------:R-:W-:Y:S01]  /*6400*/  @!P0 F2FP.BF16.PACK_AB R5, R6, R5 ;  /* 0x000000050605823e */ /* 0x000fe200000010ff */
[----:B------:R-:W-:Y:S01]  /*6410*/  @!P0 FMUL.FTZ R8, R8, R9 ;  /* 0x0000000908088220 */ /* 0x000fe20000410000 */
[----:B------:R-:W-:Y:S01]  /*6420*/  @!P0 MOV R37, R49 ;  /* 0x0000003100258202 */ /* 0x000fe20000000f00 */
[----:B------:R-:W-:Y:S01]  /*6430*/  @!P0 FFMA.FTZ R58, R29, R9, -R48 ;  /* 0x000000091d3a8223 */ /* 0x000fe20000010830 */
[----:B------:R-:W-:Y:S01]  /*6440*/  @!P0 F2FP.BF16.PACK_AB R48, R60, R61 ;  /* 0x0000003d3c30823e */ /* 0x000fe200000010ff */
[----:B------:R-:W-:Y:S02]  /*6450*/  @!P0 FFMA.FTZ R8, R28, R29, R8 ;  /* 0x0000001d1c088223 */ /* 0x000fe40000010008 */
[----:B------:R-:W-:Y:S01]  /*6460*/  @!P0 IMAD.MOV.U32 R36, RZ, RZ, R56 ;  /* 0x000000ffff248224 */ /* 0x000fe200078e0038 */
[----:B------:R-:W-:Y:S01]  /*6470*/  @!P0 F2FP.BF16.PACK_AB R9, R58, R59 ;  /* 0x0000003b3a09823e */ /* 0x000fe200000010ff */
[----:B------:R-:W-:Y:S01]  /*6480*/  @!P0 IMAD.MOV.U32 R38, RZ, RZ, R48 ;  /* 0x000000ffff268224 */ /* 0x000fe200078e0030 */
[----:B------:R-:W-:Y:S01]  /*6490*/  @!P0 F2FP.BF16.PACK_AB R7, R8, R7 ;  /* 0x000000070807823e */ /* 0x000fe200000010ff */
[----:B------:R-:W-:Y:S02]  /*64a0*/  @!P0 IMAD.MOV.U32 R12, RZ, RZ, R0 ;  /* 0x000000ffff0c8224 */ /* 0x000fe400078e0000 */
        /* <DEDUP_REMOVED lines=9> */
.L_x_733:
[----:B------:R-:W-:Y:S05]  /*6540*/  BSYNC B0 ;  /* 0x0000000000007941 */ /* 0x000fea0003800000 */
.L_x_732:
        /* <DEDUP_REMOVED lines=15> */
[----:B------:R-:W-:Y:S02]  /*6640*/  @!P0 SHF.R.U64 R3, R16, 0x10, R17 ;  /* 0x0000001010038819 */ /* 0x000fe40000001211 */
[----:B------:R-:W-:Y:S02]  /*6650*/  LEA.HI R0, R2, R0, RZ, 0x3 ;  /* 0x0000000002007211 */ /* 0x000fe400078f18ff */
[----:B------:R-:W-:Y:S02]  /*6660*/  @!P0 PRMT R6, R11, 0x5432, R3 ;  /* 0x000054320b068816 */ /* 0x000fe40000000003 */
[----:B------:R-:W-:Y:S01]  /*6670*/  @!P0 PRMT R16, R50, 0x5432, R7 ;  /* 0x0000543232108816 */ /* 0x000fe20000000007 */
[----:B------:R-:W-:Y:S01]  /*6680*/  IMAD.SHL.U32 R0, R0, 0x200, RZ ;  /* 0x0000020000007824 */ /* 0x000fe200078e00ff */
[----:B------:R-:W-:Y:S02]  /*6690*/  LOP3.LUT R2, R240, 0x38, R35, 0xf8, !PT ;  /* 0x00000038f0027812 */ /* 0x000fe400078ef823 */
[--C-:B------:R-:W-:Y:S02]  /*66a0*/  @!P0 SHF.R.U32.HI R8, RZ, 0x10, R43.reuse ;  /* 0x00000010ff088819 */ /* 0x100fe4000001162b */
[----:B------:R-:W-:Y:S02]  /*66b0*/  LOP3.LUT R2, R2, R241, RZ, 0x3c, !PT ;  /* 0x000000f102027212 */ /* 0x000fe400078e3cff */
[----:B------:R-:W-:Y:S02]  /*66c0*/  LOP3.LUT R0, R0, 0x7ffff000, RZ, 0xc0, !PT ;  /* 0x7ffff00000007812 */ /* 0x000fe400078ec0ff */
[----:B------:R-:W-:Y:S01]  /*66d0*/  @!P0 SHF.R.U64 R9, R42, 0x10, R43 ;  /* 0x000000102a098819 */ /* 0x000fe2000000122b */
[----:B-1----:R-:W-:Y:S01]  /*66e0*/  @!P0 IMAD.U32 R32, R39, 0x10000, RZ ;  /* 0x0001000027208824 */ /* 0x002fe200078e00ff */
[----:B------:R-:W-:Y:S01]  /*66f0*/  IADD3 R0, R2, R0, R242 ;  /* 0x0000000002007210 */ /* 0x000fe20007ffe0f2 */
[----:B------:R-:W-:Y:S01]  /*6700*/  @!P0 IMAD.U32 R29, R38, 0x10000, RZ ;  /* 0x00010000261d8824 */ /* 0x000fe200078e00ff */
[----:B------:R-:W-:Y:S02]  /*6710*/  @!P0 SHF.R.U32.HI R2, RZ, 0x10, R17 ;  /* 0x00000010ff028819 */ /* 0x000fe40000011611 */
[----:B------:R-:W-:Y:S01]  /*6720*/  @!P0 PRMT R17, R50, 0x5410, R4 ;  /* 0x0000541032118816 */ /* 0x000fe20000000004 */
[----:B------:R-:W-:Y:S01]  /*6730*/  IMAD.SHL.U32 R0, R0, 0x2, RZ ;  /* 0x0000000200007824 */ /* 0x000fe200078e00ff */
[----:B------:R-:W-:Y:S02]  /*6740*/  @!P0 SHF.R.U32.HI R5, RZ, 0x10, R19 ;  /* 0x00000010ff058819 */ /* 0x000fe40000011613 */
[----:B------:R-:W-:Y:S01]  /*6750*/  @!P0 PRMT R4, R11, 0x5410, R2 ;  /* 0x000054100b048816 */ /* 0x000fe20000000002 */
[----:B------:R-:W-:Y:S01]  /*6760*/  @!P0 IMAD.U32 R7, R17, 0x10000, RZ ;  /* 0x0001000011078824 */ /* 0x000fe200078e00ff */
[----:B--2---:R1:W2:Y:S01]  /*6770*/  LDS.128 R12, [R0+0x6100] ;  /* 0x00610000000c7984 */ /* 0x0042a20000000c00 */
[----:B------:R-:W-:Y:S02]  /*6780*/  @!P0 SHF.L.U32 R2, R6, 0x10, RZ ;  /* 0x0000001006028819 */ /* 0x000fe400000006ff */
[C---:B------:R-:W-:Y:S02]  /*6790*/  @!P0 PRMT R11, R51.reuse, 0x5410, R8 ;  /* 0x00005410330b8816 */ /* 0x040fe40000000008 */
[----:B------:R-:W-:Y:S01]  /*67a0*/  @!P0 PRMT R8, R24, 0x5410, R5 ;  /* 0x0000541018088816 */ /* 0x000fe20000000005 */
[----:B------:R-:W-:Y:S01]  /*67b0*/  @!P0 IMAD.U32 R5, R4, 0x10000, RZ ;  /* 0x0001000004058824 */ /* 0x000fe200078e00ff */
[----:B------:R-:W-:Y:S01]  /*67c0*/  @!P0 PRMT R30, R51, 0x5432, R9 ;  /* 0x00005432331e8816 */ /* 0x000fe20000000009 */
[----:B------:R-:W-:Y:S01]  /*67d0*/  @!P0 IMAD.U32 R9, R36, 0x10000, RZ ;  /* 0x0001000024098824 */ /* 0x000fe200078e00ff */
[----:B------:R-:W-:Y:S02]  /*67e0*/  @!P0 LOP3.LUT R6, R6, 0xffff0000, RZ, 0xc0, !PT ;  /* 0xffff000006068812 */ /* 0x000fe400078ec0ff */
[C---:B------:R-:W-:Y:S02]  /*67f0*/  @!P0 LOP3.LUT R33, R11.reuse, 0xffff0000, RZ, 0xc0, !PT ;  /* 0xffff00000b218812 */ /* 0x040fe400078ec0ff */
[----:B------:R-:W-:Y:S02]  /*6800*/  @!P0 SHF.L.U32 R31, R11, 0x10, RZ ;  /* 0x000000100b1f8819 */ /* 0x000fe400000006ff */
[----:B------:R-:W-:Y:S02]  /*6810*/  @!P0 LOP3.LUT R34, R39, 0xffff0000, RZ, 0xc0, !PT ;  /* 0xffff000027228812 */ /* 0x000fe400078ec0ff */
[----:B-1----:R-:W-:Y:S01]  /*6820*/  @!P0 SHF.R.U64 R0, R18, 0x10, R19 ;  /* 0x0000001012008819 */ /* 0x002fe20000001213 */
[----:B------:R-:W-:Y:S02]  /*6830*/  @!P0 IMAD.U32 R18, R16, 0x10000, RZ ;  /* 0x0001000010128824 */ /* 0x000fe400078e00ff */
[----:B------:R-:W-:Y:S01]  /*6840*/  @!P0 IMAD.U32 R19, R37, 0x10000, RZ ;  /* 0x0001000025138824 */ /* 0x000fe200078e00ff */
[----:B------:R-:W-:Y:S01]  /*6850*/  @!P0 PRMT R10, R24, 0x5432, R0 ;  /* 0x00005432180a8816 */ /* 0x000fe20000000000 */
[----:B--2---:R-:W-:Y:S02]  /*6860*/  @!P0 IMAD.U32 R0, R12, 0x10000, RZ ;  /* 0x000100000c008824 */ /* 0x004fe400078e00ff */
[----:B------:R-:W-:Y:S02]  /*6870*/  @!P0 IMAD.U32 R3, R13, 0x10000, RZ ;  /* 0x000100000d038824 */ /* 0x000fe400078e00ff */
[C---:B------:R-:W-:Y:S02]  /*6880*/  @!P0 FMUL.FTZ R24, R0.reuse, R7 ;  /* 0x0000000700188220 */ /* 0x040fe40000410000 */
[----:B------:R-:W-:Y:S02]  /*6890*/  @!P0 FMUL.FTZ R0, R0, R2 ;  /* 0x0000000200008220 */ /* 0x000fe40000410000 */
[----:B------:R-:W-:Y:S02]  /*68a0*/  @!P0 FMUL.FTZ R27, R3, R18 ;  /* 0x00000012031b8220 */ /* 0x000fe40000410000 */
[----:B------:R-:W-:Y:S01]  /*68b0*/  @!P0 FFMA.FTZ R51, R9, R2, -R24 ;  /* 0x0000000209338223 */ /* 0x000fe20000010818 */
[----:B------:R-:W-:Y:S01]  /*68c0*/  @!P0 LOP3.LUT R24, R16, 0xffff0000, RZ, 0xc0, !PT ;  /* 0xffff000010188812 */ /* 0x000fe200078ec0ff */
[----:B------:R-:W-:Y:S01]  /*68d0*/  @!P0 FFMA.FTZ R0, R7, R9, R0 ;  /* 0x0000000907008223 */ /* 0x000fe20000010000 */
[----:B------:R-:W-:Y:S01]  /*68e0*/  @!P0 LOP3.LUT R2, R13, 0xffff0000, RZ, 0xc0, !PT ;  /* 0xffff00000d028812 */ /* 0x000fe200078ec0ff */
[-C--:B------:R-:W-:Y:S01]  /*68f0*/  @!P0 FMUL.FTZ R3, R3, R5.reuse ;  /* 0x0000000503038220 */ /* 0x080fe20000410000 */
[----:B------:R-:W-:Y:S01]  /*6900*/  @!P0 LOP3.LUT R16, R17, 0xffff0000, RZ, 0xc0, !PT ;  /* 0xffff000011108812 */ /* 0x000fe200078ec0ff */
[----:B------:R-:W-:Y:S01]  /*6910*/  @!P0 FFMA.FTZ R50, R19, R5, -R27 ;  /* 0x0000000513328223 */ /* 0x000fe2000001081b */
[----:B------:R-:W-:Y:S01]  /*6920*/  @!P0 LOP3.LUT R5, R12, 0xffff0000, RZ, 0xc0, !PT ;  /* 0xffff00000c058812 */ /* 0x000fe200078ec0ff */
[----:B------:R-:W-:Y:S01]  /*6930*/  @!P0 FMUL.FTZ R9, R2, R24 ;  /* 0x0000001802098220 */ /* 0x000fe20000410000 */
[----:B------:R-:W-:Y:S02]  /*6940*/  @!P0 LOP3.LUT R7, R4, 0xffff0000, RZ, 0xc0, !PT ;  /* 0xffff000004078812 */ /* 0x000fe400078ec0ff */
[----:B------:R-:W-:Y:S01]  /*6950*/  @!P0 LOP3.LUT R27, R37, 0xffff0000, RZ, 0xc0, !PT ;  /* 0xffff0000251b8812 */ /* 0x000fe200078ec0ff */
[C---:B------:R-:W-:Y:S01]  /*6960*/  @!P0 FMUL.FTZ R28, R5.reuse, R16 ;  /* 0x00000010051c8220 */ /* 0x040fe20000410000 */
[----:B------:R-:W-:Y:S01]  /*6970*/  @!P0 LOP3.LUT R17, R36, 0xffff0000, RZ, 0xc0, !PT ;  /* 0xffff000024118812 */ /* 0x000fe200078ec0ff */
[-C--:B------:R-:W-:Y:S02]  /*6980*/  @!P0 FMUL.FTZ R4, R2, R7.reuse ;  /* 0x0000000702048220 */ /* 0x080fe40000410000 */
[-C--:B------:R-:W-:Y:S01]  /*6990*/  @!P0 FMUL.FTZ R2, R5, R6.reuse ;  /* 0x0000000605028220 */ /* 0x080fe20000410000 */
[----:B------:R-:W-:Y:S01]  /*69a0*/  @!P0 LOP3.LUT R5, R15, 0xffff0000, RZ, 0xc0, !PT ;  /* 0xffff00000f058812 */ /* 0x000fe200078ec0ff */
[----:B------:R-:W-:Y:S02]  /*69b0*/  @!P0 FFMA.FTZ R49, R27, R7, -R9 ;  /* 0x000000071b318223 */ /* 0x000fe40000010809 */
[----:B------:R-:W-:Y:S02]  /*69c0*/  @!P0 IMAD.U32 R7, R15, 0x10000, RZ ;  /* 0x000100000f078824 */ /* 0x000fe400078e00ff */
[----:B------:R-:W-:Y:S01]  /*69d0*/  @!P0 FFMA.FTZ R48, R17, R6, -R28 ;  /* 0x0000000611308223 */ /* 0x000fe2000001081c */
[C---:B------:R-:W-:Y:S01]  /*69e0*/  @!P0 LOP3.LUT R6, R8.reuse, 0xffff0000, RZ, 0xc0, !PT ;  /* 0xffff000008068812 */ /* 0x040fe200078ec0ff */
[----:B------:R-:W-:Y:S02]  /*69f0*/  @!P0 FMUL.FTZ R11, R5, R33 ;  /* 0x00000021050b8220 */ /* 0x000fe40000410000 */
[----:B------:R-:W-:Y:S02]  /*6a00*/  @!P0 IMAD.U32 R9, R8, 0x10000, RZ ;  /* 0x0001000008098824 */ /* 0x000fe400078e00ff */
[----:B------:R-:W-:Y:S02]  /*6a10*/  @!P0 FMUL.FTZ R8, R7, R31 ;  /* 0x0000001f07088220 */ /* 0x000fe40000410000 */
[-C--:B------:R-:W-:Y:S01]  /*6a20*/  @!P0 FFMA.FTZ R42, R34, R6.reuse, -R11 ;  /* 0x00000006222a8223 */ /* 0x080fe2000001080b */
[----:B------:R-:W-:Y:S01]  /*6a30*/  @!P0 SHF.L.U32 R11, R10, 0x10, RZ ;  /* 0x000000100a0b8819 */ /* 0x000fe200000006ff */
[-C--:B------:R-:W-:Y:S02]  /*6a40*/  @!P0 FFMA.FTZ R43, R32, R9.reuse, -R8 ;  /* 0x00000009202b8223 */ /* 0x080fe40000010808 */
[----:B------:R-:W-:Y:S01]  /*6a50*/  @!P0 FMUL.FTZ R8, R5, R6 ;  /* 0x0000000605088220 */ /* 0x000fe20000410000 */
[----:B------:R-:W-:Y:S01]  /*6a60*/  @!P0 LOP3.LUT R6, R14, 0xffff0000, RZ, 0xc0, !PT ;  /* 0xffff00000e068812 */ /* 0x000fe200078ec0ff */
[C---:B------:R-:W-:Y:S01]  /*6a70*/  @!P0 IMAD.U32 R28, R30.reuse, 0x10000, RZ ;  /* 0x000100001e1c8824 */ /* 0x040fe200078e00ff */
[----:B------:R-:W-:Y:S01]  /*6a80*/  @!P0 LOP3.LUT R30, R30, 0xffff0000, RZ, 0xc0, !PT ;  /* 0xffff00001e1e8812 */ /* 0x000fe200078ec0ff */
[----:B------:R-:W-:Y:S02]  /*6a90*/  @!P0 IMAD.U32 R5, R14, 0x10000, RZ ;  /* 0x000100000e058824 */ /* 0x000fe400078e00ff */
[----:B------:R-:W-:Y:S01]  /*6aa0*/  @!P0 FMUL.FTZ R7, R7, R9 ;  /* 0x0000000907078220 */ /* 0x000fe20000410000 */
[----:B------:R-:W-:Y:S01]  /*6ab0*/  @!P0 LOP3.LUT R9, R10, 0xffff0000, RZ, 0xc0, !PT ;  /* 0xffff00000a098812 */ /* 0x000fe200078ec0ff */
[----:B------:R-:W-:Y:S01]  /*6ac0*/  @!P0 FFMA.FTZ R2, R16, R17, R2 ;  /* 0x0000001110028223 */ /* 0x000fe20000010002 */
[----:B------:R-:W-:Y:S01]  /*6ad0*/  @!P0 LOP3.LUT R10, R38, 0xffff0000, RZ, 0xc0, !PT ;  /* 0xffff0000260a8812 */ /* 0x000fe200078ec0ff */
[----:B------:R-:W-:Y:S01]  /*6ae0*/  @!P0 FMUL.FTZ R40, R5, R28 ;  /* 0x0000001c05288220 */ /* 0x000fe20000410000 */
[----:B------:R-:W-:Y:S01]  /*6af0*/  @!P0 F2FP.BF16.PACK_AB R17, R49, R50 ;  /* 0x000000323111823e */ /* 0x000fe200000010ff */
[----:B------:R-:W-:Y:S01]  /*6b00*/  @!P0 FMUL.FTZ R5, R5, R11 ;  /* 0x0000000b05058220 */ /* 0x000fe20000410000 */
[----:B------:R-:W-:Y:S01]  /*6b10*/  @!P0 F2FP.BF16.PACK_AB R16, R48, R51 ;  /* 0x000000333010823e */ /* 0x000fe200000010ff */
[----:B------:R-:W-:Y:S01]  /*6b20*/  @!P0 FFMA.FTZ R3, R18, R19, R3 ;  /* 0x0000001312038223 */ /* 0x000fe20000010003 */
[----:B------:R-:W-:Y:S01]  /*6b30*/  @!P0 F2FP.BF16.PACK_AB R0, R2, R0 ;  /* 0x000000000200823e */ /* 0x000fe200000010ff */
[C---:B------:R-:W-:Y:S02]  /*6b40*/  @!P0 FMUL.FTZ R41, R6.reuse, R30 ;  /* 0x0000001e06298220 */ /* 0x040fe40000410000 */
[----:B------:R-:W-:Y:S01]  /*6b50*/  @!P0 FMUL.FTZ R6, R6, R9 ;  /* 0x0000000906068220 */ /* 0x000fe20000410000 */
[----:B------:R-:W-:Y:S01]  /*6b60*/  @!P0 MOV R12, R0 ;  /* 0x00000000000c8202 */ /* 0x000fe20000000f00 */
[----:B------:R-:W-:Y:S02]  /*6b70*/  @!P0 FFMA.FTZ R4, R24, R27, R4 ;  /* 0x0000001b18048223 */ /* 0x000fe40000010004 */
[----:B------:R-:W-:Y:S02]  /*6b80*/  @!P0 FFMA.FTZ R5, R28, R29, R5 ;  /* 0x0000001d1c058223 */ /* 0x000fe40000010005 */
[----:B------:R-:W-:Y:S01]  /*6b90*/  @!P0 FFMA.FTZ R6, R30, R10, R6 ;  /* 0x0000000a1e068223 */ /* 0x000fe20000010006 */
[----:B------:R-:W-:Y:S01]  /*6ba0*/  @!P0 F2FP.BF16.PACK_AB R3, R4, R3 ;  /* 0x000000030403823e */ /* 0x000fe200000010ff */
[----:B------:R-:W-:Y:S02]  /*6bb0*/  @!P0 FFMA.FTZ R7, R31, R32, R7 ;  /* 0x000000201f078223 */ /* 0x000fe40000010007 */
[----:B------:R-:W-:Y:S01]  /*6bc0*/  @!P0 FFMA.FTZ R40, R29, R11, -R40 ;  /* 0x0000000b1d288223 */ /* 0x000fe20000010828 */
[----:B------:R-:W-:Y:S01]  /*6bd0*/  @!P0 F2FP.BF16.PACK_AB R11, R42, R43 ;  /* 0x0000002b2a0b823e */ /* 0x000fe200000010ff */
        /* <DEDUP_REMOVED lines=18> */
.L_x_735:
[----:B------:R-:W-:Y:S05]  /*6d00*/  BSYNC B0 ;  /* 0x0000000000007941 */ /* 0x000fea0003800000 */
.L_x_734:
[----:B------:R-:W-:Y:S11]  /*6d10*/  ISETP.GE.AND P0, PT, R105, c[0x0][0x1d4], PT ;  /* 0x0000750069007a0c */ /* 0x000ff60003f06270 */
[----:B------:R-:W-:Y:S02]  /*6d20*/  @!UPT UIADD3 URZ, URZ, URZ, URZ ;  /* 0x0000003f3f3ff290 */ /* 0x000fe4000fffe03f */
[----:B------:R-:W-:-:S05]  /*6d30*/  @P0 BRA `(.L_x_719) ;  /* 0x00000a1000000947 */ /* 0x000fca0003800000 */
[----:B------:R-:W-:Y:S01]  /*6d40*/  LOP3.LUT P1, RZ, R220, 0x8, RZ, 0xc0, !PT ;  /* 0x00000008dcff7812 */ /* 0x000fe2000782c0ff */
[----:B------:R-:W5:Y:S01]  /*6d50*/  LDS.128 R32, [R99+0x6100] ;  /* 0x0061000063207984 */ /* 0x000f620000000c00 */
[----:B----4-:R-:W-:Y:S02]  /*6d60*/  LEA R42, P0, R76, R54, 0x1 ;  /* 0x000000364c2a7211 */ /* 0x010fe400078008ff */
[----:B------:R-:W-:Y:S02]  /*6d70*/  SEL R0, R124, R123, !P1 ;  /* 0x0000007b7c007207 */ /* 0x000fe40004800000 */
[----:B---3--:R-:W-:Y:S02]  /*6d80*/  LEA.HI.X R43, R76, R55, R102, 0x1, P0 ;  /* 0x000000374c2b7211 */ /* 0x008fe400000f0c66 */
[----:B-1----:R-:W-:Y:S02]  /*6d90*/  SHF.R.S32.HI R2, RZ, 0x1f, R0 ;  /* 0x0000001fff027819 */ /* 0x002fe40000011400 */
[----:B------:R-:W-:Y:S02]  /*6da0*/  ISETP.GE.AND P0, PT, R105, c[0x0][0x27c], PT ;  /* 0x00009f0069007a0c */ /* 0x000fe40003f06270 */
[----:B------:R-:W-:Y:S04]  /*6db0*/  LEA.HI R0, R2, R0, RZ, 0x4 ;  /* 0x0000000002007211 */ /* 0x000fe800078f20ff */
[----:B------:R-:W-:Y:S04]  /*6dc0*/  LEA.HI.SX32 R0, R0, R116, 0x1c ;  /* 0x0000007400007211 */ /* 0x000fe800078fe2ff */
[----:B--2---:R-:W-:Y:S01]  /*6dd0*/  SHF.R.S32.HI R12, RZ, 0x1f, R0 ;  /* 0x0000001fff0c7819 */ /* 0x004fe20000011400 */
[----:B------:R-:W-:Y:S02]  /*6de0*/  IMAD.SHL.U32 R38, R0, 0x8, RZ ;  /* 0x0000000800267824 */ /* 0x000fe400078e00ff */
[----:B------:R-:W-:Y:S02]  /*6df0*/  @!P0 SHF.R.U64 R4, R22, 0x10, R23 ;  /* 0x0000001016048819 */ /* 0x000fe40000001217 */
[----:B------:R-:W-:Y:S02]  /*6e00*/  LEA.HI R12, R12, R0, RZ, 0x3 ;  /* 0x000000000c0c7211 */ /* 0x000fe400078f18ff */
[----:B------:R-:W-:Y:S02]  /*6e10*/  @!P0 SHF.R.U64 R3, R20, 0x10, R21 ;  /* 0x0000001014038819 */ /* 0x000fe40000001215 */
[----:B------:R-:W-:Y:S01]  /*6e20*/  @!P0 SHF.R.U32.HI R5, RZ, 0x10, R23 ;  /* 0x00000010ff058819 */ /* 0x000fe20000011617 */
[----:B------:R-:W-:Y:S01]  /*6e30*/  IMAD.SHL.U32 R12, R12, 0x200, RZ ;  /* 0x000002000c0c7824 */ /* 0x000fe200078e00ff */
[----:B------:R-:W-:Y:S02]  /*6e40*/  LOP3.LUT R0, R240, 0x38, R38, 0xf8, !PT ;  /* 0x00000038f0007812 */ /* 0x000fe400078ef826 */
[----:B------:R-:W-:Y:S02]  /*6e50*/  @!P0 PRMT R6, R25, 0x5432, R3 ;  /* 0x0000543219068816 */ /* 0x000fe40000000003 */
[----:B------:R-:W-:Y:S02]  /*6e60*/  LOP3.LUT R0, R0, R241, RZ, 0x3c, !PT ;  /* 0x000000f100007212 */ /* 0x000fe400078e3cff */
[----:B------:R-:W-:Y:S02]  /*6e70*/  LOP3.LUT R12, R12, 0x7ffff000, RZ, 0xc0, !PT ;  /* 0x7ffff0000c0c7812 */ /* 0x000fe400078ec0ff */
[----:B------:R-:W-:Y:S01]  /*6e80*/  @!P0 SHF.R.U32.HI R2, RZ, 0x10, R45 ;  /* 0x00000010ff028819 */ /* 0x000fe2000001162d */
[----:B-----5:R-:W-:Y:S01]  /*6e90*/  @!P0 IMAD.U32 R17, R32, 0x10000, RZ ;  /* 0x0001000020118824 */ /* 0x020fe200078e00ff */
[----:B------:R-:W-:Y:S01]  /*6ea0*/  IADD3 R12, R0, R12, R242 ;  /* 0x0000000c000c7210 */ /* 0x000fe20007ffe0f2 */
[----:B------:R-:W-:Y:S01]  /*6eb0*/  @!P0 IMAD.U32 R29, R35, 0x10000, RZ ;  /* 0x00010000231d8824 */ /* 0x000fe200078e00ff */
[----:B------:R-:W-:Y:S02]  /*6ec0*/  @!P0 LOP3.LUT R23, R33, 0xffff0000, RZ, 0xc0, !PT ;  /* 0xffff000021178812 */ /* 0x000fe400078ec0ff */
[----:B------:R-:W-:Y:S01]  /*6ed0*/  @!P0 LOP3.LUT R27, R34, 0xffff0000, RZ, 0xc0, !PT ;  /* 0xffff0000221b8812 */ /* 0x000fe200078ec0ff */
[----:B------:R-:W-:Y:S01]  /*6ee0*/  IMAD.SHL.U32 R12, R12, 0x2, RZ ;  /* 0x000000020c0c7824 */ /* 0x000fe200078e00ff */
[----:B------:R-:W-:Y:S02]  /*6ef0*/  @!P0 LOP3.LUT R31, R35, 0xffff0000, RZ, 0xc0, !PT ;  /* 0xffff0000231f8812 */ /* 0x000fe400078ec0ff */
[----:B------:R-:W-:Y:S01]  /*6f00*/  @!P0 SHF.R.U32.HI R0, RZ, 0x10, R21 ;  /* 0x00000010ff008819 */ /* 0x000fe20000011615 */
[----:B------:R-:W-:Y:S01]  /*6f10*/  @!P0 IMAD.U32 R21, R33, 0x10000, RZ ;  /* 0x0001000021158824 */ /* 0x000fe200078e00ff */
[----:B------:R-:W-:Y:S01]  /*6f20*/  @!P0 PRMT R22, R52, 0x5410, R2 ;  /* 0x0000541034168816 */ /* 0x000fe20000000002 */
[----:B------:R-:W1:Y:S01]  /*6f30*/  LDS.128 R12, [R12+0x6100] ;  /* 0x006100000c0c7984 */ /* 0x000e620000000c00 */
[----:B------:R-:W-:Y:S01]  /*6f40*/  @!P0 PRMT R2, R25, 0x5410, R0 ;  /* 0x0000541019028816 */ /* 0x000fe20000000000 */
[----:B------:R-:W-:Y:S01]  /*6f50*/  @!P0 IMAD.U32 R25, R34, 0x10000, RZ ;  /* 0x0001000022198824 */ /* 0x000fe200078e00ff */
[----:B------:R-:W-:Y:S01]  /*6f60*/  @!P0 SHF.R.U64 R7, R46, 0x10, R47 ;  /* 0x000000102e078819 */ /* 0x000fe2000000122f */
[----:B------:R-:W-:Y:S01]  /*6f70*/  @!P0 IMAD.U32 R20, R22, 0x10000, RZ ;  /* 0x0001000016148824 */ /* 0x000fe200078e00ff */
[----:B------:R-:W-:Y:S01]  /*6f80*/  @!P0 SHF.R.U64 R18, R44, 0x10, R45 ;  /* 0x000000102c128819 */ /* 0x000fe2000000122d */
[----:B------:R-:W-:Y:S01]  /*6f90*/  @!P0 IMAD.U32 R0, R2, 0x10000, RZ ;  /* 0x0001000002008824 */ /* 0x000fe200078e00ff */
[C---:B------:R-:W-:Y:S02]  /*6fa0*/  @!P0 PRMT R10, R53.reuse, 0x5410, R7 ;  /* 0x00005410350a8816 */ /* 0x040fe40000000007 */
[----:B------:R-:W-:Y:S02]  /*6fb0*/  @!P0 PRMT R7, R26, 0x5410, R4 ;  /* 0x000054101a078816 */ /* 0x000fe40000000004 */
[----:B------:R-:W-:Y:S01]  /*6fc0*/  @!P0 LOP3.LUT R2, R2, 0xffff0000, RZ, 0xc0, !PT ;  /* 0xffff000002028812 */ /* 0x000fe200078ec0ff */
[----:B------:R-:W-:Y:S01]  /*6fd0*/  @!P0 IMAD.U32 R24, R10, 0x10000, RZ ;  /* 0x000100000a188824 */ /* 0x000fe200078e00ff */
[----:B------:R-:W-:Y:S02]  /*6fe0*/  @!P0 PRMT R9, R26, 0x5432, R5 ;  /* 0x000054321a098816 */ /* 0x000fe40000000005 */
[C---:B------:R-:W-:Y:S02]  /*6ff0*/  @!P0 SHF.L.U32 R8, R6.reuse, 0x10, RZ ;  /* 0x0000001006088819 */ /* 0x040fe400000006ff */
[----:B------:R-:W-:Y:S02]  /*7000*/  @!P0 SHF.R.U32.HI R30, RZ, 0x10, R47 ;  /* 0x00000010ff1e8819 */ /* 0x000fe4000001162f */
[----:B------:R-:W-:Y:S02]  /*7010*/  @!P0 LOP3.LUT R6, R6, 0xffff0000, RZ, 0xc0, !PT ;  /* 0xffff000006068812 */ /* 0x000fe400078ec0ff */
[----:B------:R-:W-:Y:S02]  /*7020*/  @!P0 PRMT R18, R52, 0x5432, R18 ;  /* 0x0000543234128816 */ /* 0x000fe40000000012 */
[----:B------:R-:W-:Y:S02]  /*7030*/  @!P0 LOP3.LUT R22, R22, 0xffff0000, RZ, 0xc0, !PT ;  /* 0xffff000016168812 */ /* 0x000fe400078ec0ff */
[----:B------:R-:W-:Y:S01]  /*7040*/  @!P0 PRMT R30, R53, 0x5432, R30 ;  /* 0x00005432351e8816 */ /* 0x000fe2000000001e */
[C---:B------:R-:W-:Y:S01]  /*7050*/  @!P0 IMAD.U32 R16, R18.reuse, 0x10000, RZ ;  /* 0x0001000012108824 */ /* 0x040fe200078e00ff */
[----:B------:R-:W-:Y:S02]  /*7060*/  @!P0 LOP3.LUT R18, R18, 0xffff0000, RZ, 0xc0, !PT ;  /* 0xffff000012128812 */ /* 0x000fe400078ec0ff */
[C---:B------:R-:W-:Y:S02]  /*7070*/  @!P0 SHF.L.U32 R28, R30.reuse, 0x10, RZ ;  /* 0x000000101e1c8819 */ /* 0x040fe400000006ff */
[----:B------:R-:W-:Y:S01]  /*7080*/  @!P0 LOP3.LUT R30, R30, 0xffff0000, RZ, 0xc0, !PT ;  /* 0xffff00001e1e8812 */ /* 0x000fe200078ec0ff */
[----:B-1----:R-:W-:Y:S02]  /*7090*/  @!P0 IMAD.U32 R3, R13, 0x10000, RZ ;  /* 0x000100000d038824 */ /* 0x002fe400078e00ff */
[----:B------:R-:W-:Y:S02]  /*70a0*/  @!P0 IMAD.U32 R5, R12, 0x10000, RZ ;  /* 0x000100000c058824 */ /* 0x000fe400078e00ff */
[C---:B------:R-:W-:Y:S02]  /*70b0*/  @!P0 FMUL.FTZ R4, R3.reuse, R20 ;  /* 0x0000001403048220 */ /* 0x040fe40000410000 */
[-C--:B------:R-:W-:Y:S02]  /*70c0*/  @!P0 FMUL.FTZ R3, R3, R0.reuse ;  /* 0x0000000003038220 */ /* 0x080fe40000410000 */
[----:B------:R-:W-:Y:S01]  /*70d0*/  @!P0 FFMA.FTZ R48, R21, R0, -R4 ;  /* 0x0000000015308223 */ /* 0x000fe20000010804 */
[----:B------:R-:W-:Y:S01]  /*70e0*/  @!P0 LOP3.LUT R0, R13, 0xffff0000, RZ, 0xc0, !PT ;  /* 0xffff00000d008812 */ /* 0x000fe200078ec0ff */
[----:B------:R-:W-:Y:S04]  /*70f0*/  @!P0 FMUL.FTZ R19, R5, R16 ;  /* 0x0000001005138220 */ /* 0x000fe80000410000 */
[C---:B------:R-:W-:Y:S02]  /*7100*/  @!P0 FMUL.FTZ R11, R0.reuse, R22 ;  /* 0x00000016000b8220 */ /* 0x040fe40000410000 */
[-C--:B------:R-:W-:Y:S02]  /*7110*/  @!P0 FMUL.FTZ R4, R0, R2.reuse ;  /* 0x0000000200048220 */ /* 0x080fe40000410000 */
[----:B------:R-:W-:Y:S01]  /*7120*/  @!P0 FFMA.FTZ R47, R23, R2, -R11 ;  /* 0x00000002172f8223 */ /* 0x000fe2000001080b */
[----:B------:R-:W-:Y:S01]  /*7130*/  @!P0 LOP3.LUT R2, R12, 0xffff0000, RZ, 0xc0, !PT ;  /* 0xffff00000c028812 */ /* 0x000fe200078ec0ff */
[-C--:B------:R-:W-:Y:S02]  /*7140*/  @!P0 FMUL.FTZ R0, R5, R8.reuse ;  /* 0x0000000805008220 */ /* 0x080fe40000410000 */
[----:B------:R-:W-:Y:S02]  /*7150*/  @!P0 IMAD.U32 R5, R14, 0x10000, RZ ;  /* 0x000100000e058824 */ /* 0x000fe400078e00ff */
[----:B------:R-:W-:Y:S01]  /*7160*/  @!P0 FFMA.FTZ R46, R17, R8, -R19 ;  /* 0x00000008112e8223 */ /* 0x000fe20000010813 */
[----:B------:R-:W-:Y:S01]  /*7170*/  @!P0 LOP3.LUT R19, R32, 0xffff0000, RZ, 0xc0, !PT ;  /* 0xffff000020138812 */ /* 0x000fe200078ec0ff */
[----:B------:R-:W-:Y:S02]  /*7180*/  @!P0 IMAD.U32 R8, R7, 0x10000, RZ ;  /* 0x0001000007088824 */ /* 0x000fe400078e00ff */
[C---:B------:R-:W-:Y:S02]  /*7190*/  @!P0 FMUL.FTZ R11, R2.reuse, R18 ;  /* 0x00000012020b8220 */ /* 0x040fe40000410000 */
[----:B------:R-:W-:Y:S02]  /*71a0*/  @!P0 FMUL.FTZ R26, R5, R24 ;  /* 0x00000018051a8220 */ /* 0x000fe40000410000 */
[-C--:B------:R-:W-:Y:S02]  /*71b0*/  @!P0 FMUL.FTZ R2, R2, R6.reuse ;  /* 0x0000000602028220 */ /* 0x080fe40000410000 */
[----:B------:R-:W-:Y:S01]  /*71c0*/  @!P0 FFMA.FTZ R45, R19, R6, -R11 ;  /* 0x00000006132d8223 */ /* 0x000fe2000001080b */
[----:B------:R-:W-:Y:S01]  /*71d0*/  @!P0 LOP3.LUT R11, R7, 0xffff0000, RZ, 0xc0, !PT ;  /* 0xffff0000070b8812 */ /* 0x000fe200078ec0ff */
[-C--:B------:R-:W-:Y:S01]  /*71e0*/  @!P0 FFMA.FTZ R44, R25, R8.reuse, -R26 ;  /* 0x00000008192c8223 */ /* 0x080fe2000001081a */
[----:B------:R-:W-:Y:S01]  /*71f0*/  @!P0 LOP3.LUT R26, R10, 0xffff0000, RZ, 0xc0, !PT ;  /* 0xffff00000a1a8812 */ /* 0x000fe200078ec0ff */
[----:B------:R-:W-:Y:S01]  /*7200*/  @!P0 FMUL.FTZ R5, R5, R8 ;  /* 0x0000000805058220 */ /* 0x000fe20000410000 */
[----:B------:R-:W-:Y:S01]  /*7210*/  @!P0 LOP3.LUT R6, R14, 0xffff0000, RZ, 0xc0, !PT ;  /* 0xffff00000e068812 */ /* 0x000fe200078ec0ff */
[C---:B------:R-:W-:Y:S01]  /*7220*/  @!P0 IMAD.U32 R7, R15.reuse, 0x10000, RZ ;  /* 0x000100000f078824 */ /* 0x040fe200078e00ff */
[----:B------:R-:W-:Y:S01]  /*7230*/  @!P0 LOP3.LUT R8, R15, 0xffff0000, RZ, 0xc0, !PT ;  /* 0xffff00000f088812 */ /* 0x000fe200078ec0ff */
[C---:B------:R-:W-:Y:S01]  /*7240*/  @!P0 IMAD.U32 R10, R9.reuse, 0x10000, RZ ;  /* 0x00010000090a8824 */ /* 0x040fe200078e00ff */
[----:B------:R-:W-:Y:S01]  /*7250*/  @!P0 LOP3.LUT R9, R9, 0xffff0000, RZ, 0xc0, !PT ;  /* 0xffff000009098812 */ /* 0x000fe200078ec0ff */
[----:B------:R-:W-:Y:S02]  /*7260*/  @!P0 FMUL.FTZ R39, R6, R26 ;  /* 0x0000001a06278220 */ /* 0x000fe40000410000 */
[----:B------:R-:W-:Y:S02]  /*7270*/  @!P0 FFMA.FTZ R0, R16, R17, R0 ;  /* 0x0000001110008223 */ /* 0x000fe40000010000 */
[----:B------:R-:W-:Y:S02]  /*7280*/  @!P0 FMUL.FTZ R37, R7, R28 ;  /* 0x0000001c07258220 */ /* 0x000fe40000410000 */
[----:B------:R-:W-:Y:S02]  /*7290*/  @!P0 FMUL.FTZ R36, R8, R30 ;  /* 0x0000001e08248220 */ /* 0x000fe40000410000 */
[----:B------:R-:W-:Y:S02]  /*72a0*/  @!P0 FFMA.FTZ R2, R18, R19, R2 ;  /* 0x0000001312028223 */ /* 0x000fe40000010002 */
[----:B------:R-:W-:Y:S02]  /*72b0*/  @!P0 FFMA.FTZ R39, R27, R11, -R39 ;  /* 0x0000000b1b278223 */ /* 0x000fe40000010827 */
[----:B------:R-:W-:Y:S01]  /*72c0*/  @!P0 FFMA.FTZ R3, R20, R21, R3 ;  /* 0x0000001514038223 */ /* 0x000fe20000010003 */
[----:B------:R-:W-:Y:S01]  /*72d0*/  @!P0 F2FP.BF16.PACK_AB R0, R2, R0 ;  /* 0x000000000200823e */ /* 0x000fe200000010ff */
[----:B------:R-:W-:Y:S01]  /*72e0*/  @!P0 FFMA.FTZ R41, R29, R10, -R37 ;  /* 0x0000000a1d298223 */ /* 0x000fe20000010825 */
[----:B------:R-:W-:Y:S01]  /*72f0*/  @!P0 F2FP.BF16.PACK_AB R37, R47, R48 ;  /* 0x000000302f25823e */ /* 0x000fe200000010ff */
[----:B------:R-:W-:Y:S01]  /*7300*/  @!P0 FFMA.FTZ R40, R31, R9, -R36 ;  /* 0x000000091f288223 */ /* 0x000fe20000010824 */
[----:B------:R-:W-:Y:S01]  /*7310*/  @!P0 F2FP.BF16.PACK_AB R36, R45, R46 ;  /* 0x0000002e2d24823e */ /* 0x000fe200000010ff */
[----:B------:R-:W-:Y:S02]  /*7320*/  @!P0 FMUL.FTZ R6, R6, R11 ;  /* 0x0000000b06068220 */ /* 0x000fe40000410000 */
[----:B------:R-:W-:Y:S01]  /*7330*/  @!P0 FFMA.FTZ R4, R22, R23, R4 ;  /* 0x0000001716048223 */ /* 0x000fe20000010004 */
[----:B------:R-:W-:Y:S01]  /*7340*/  @!P0 F2FP.BF16.PACK_AB R11, R40, R41 ;  /* 0x00000029280b823e */ /* 0x000fe200000010ff */
[----:B------:R-:W-:Y:S01]  /*7350*/  @!P0 FMUL.FTZ R7, R7, R10 ;  /* 0x0000000a07078220 */ /* 0x000fe20000410000 */
[----:B------:R-:W-:Y:S01]  /*7360*/  @!P0 F2FP.BF16.PACK_AB R10, R39, R44 ;  /* 0x0000002c270a823e */ /* 0x000fe200000010ff */
[----:B------:R-:W-:Y:S01]  /*7370*/  @!P0 FFMA.FTZ R5, R24, R25, R5 ;  /* 0x0000001918058223 */ /* 0x000fe20000010005 */
[----:B------:R-:W-:Y:S01]  /*7380*/  @!P0 MOV R35, R11 ;  /* 0x0000000b00238202 */ /* 0x000fe20000000f00 */
[----:B------:R-:W-:Y:S01]  /*7390*/  @!P0 FMUL.FTZ R8, R8, R9 ;  /* 0x0000000908088220 */ /* 0x000fe20000410000 */
[----:B------:R-:W-:Y:S01]  /*73a0*/  @!P0 F2FP.BF16.PACK_AB R3, R4, R3 ;  /* 0x000000030403823e */ /* 0x000fe200000010ff */
[----:B------:R-:W-:Y:S02]  /*73b0*/  @!P0 FFMA.FTZ R6, R26, R27, R6 ;  /* 0x0000001b1a068223 */ /* 0x000fe40000010006 */
[----:B------:R-:W-:Y:S02]  /*73c0*/  @!P0 FFMA.FTZ R7, R28, R29, R7 ;  /* 0x0000001d1c078223 */ /* 0x000fe40000010007 */
[----:B------:R-:W-:Y:S01]  /*73d0*/  @!P0 IMAD.MOV.U32 R32, RZ, RZ, R36 ;  /* 0x000000ffff208224 */ /* 0x000fe200078e0024 */
[----:B------:R-:W-:Y:S01]  /*73e0*/  @!P0 F2FP.BF16.PACK_AB R5, R6, R5 ;  /* 0x000000050605823e */ /* 0x000fe200000010ff */
[----:B------:R-:W-:Y:S02]  /*73f0*/  @!P0 IMAD.MOV.U32 R33, RZ, RZ, R37 ;  /* 0x000000ffff218224 */ /* 0x000fe400078e0025 */
[----:B------:R-:W-:Y:S02]  /*7400*/  @!P0 IMAD.MOV.U32 R34, RZ, RZ, R10 ;  /* 0x000000ffff228224 */ /* 0x000fe400078e000a */
[----:B------:R-:W-:Y:S02]  /*7410*/  @!P0 FFMA.FTZ R8, R30, R31, R8 ;  /* 0x0000001f1e088223 */ /* 0x000fe40000010008 */
[----:B------:R-:W-:Y:S01]  /*7420*/  @!P0 IMAD.MOV.U32 R12, RZ, RZ, R0 ;  /* 0x000000ffff0c8224 */ /* 0x000fe200078e0000 */
[----:B------:R1:W-:Y:S01]  /*7430*/  ST.E.128 [R42.64], R32 ;  /* 0x000000202a007985 */ /* 0x0003e2000c101d0a */
[----:B------:R-:W-:Y:S01]  /*7440*/  @!P0 IMAD.MOV.U32 R13, RZ, RZ, R3 ;  /* 0x000000ffff0d8224 */ /* 0x000fe200078e0003 */
[----:B------:R-:W-:Y:S01]  /*7450*/  @!P0 F2FP.BF16.PACK_AB R7, R8, R7 ;  /* 0x000000070807823e */ /* 0x000fe200000010ff */
[----:B------:R-:W-:Y:S04]  /*7460*/  @!P0 IMAD.MOV.U32 R14, RZ, RZ, R5 ;  /* 0x000000ffff0e8224 */ /* 0x000fe800078e0005 */
        /* <DEDUP_REMOVED lines=8> */
.L_x_715:
        /* <DEDUP_REMOVED lines=9> */
[----:B------:R-:W-:Y:S02]  /*7580*/  ISETP.GE.AND P4, PT, R105, c[0x0][0x1d4], PT ;  /* 0x0000750069007a0c */ /* 0x000fe40003f86270 */
[----:B------:R-:W-:Y:S07]  /*7590*/  ISETP.GE.AND P3, PT, R214, c[0x0][0x1d4], PT ;  /* 0x00007500d6007a0c */ /* 0x000fee0003f66270 */
[----:B-1----:R-:W1:Y:S01]  /*75a0*/  @!P2 LDS.128 R12, [R215+0x6000] ;  /* 0x00600000d70ca984 */ /* 0x002e620000000c00 */
[C---:B---3--:R-:W-:Y:S04]  /*75b0*/  @!P2 LEA R6, P0, R106.reuse, R0, 0x1 ;  /* 0x000000006a06a211 */ /* 0x048fe800078008ff */
[----:B--2---:R-:W-:Y:S02]  /*75c0*/  @!P2 LEA.HI.X R7, R106, R2, R107, 0x1, P0 ;  /* 0x000000026a07a211 */ /* 0x004fe400000f0c6b */
[C---:B------:R-:W-:Y:S04]  /*75d0*/  @!P1 LEA R4, P0, R222.reuse, R0, 0x1 ;  /* 0x00000000de049211 */ /* 0x040fe800078008ff */
[----:B------:R-:W-:Y:S02]  /*75e0*/  @!P1 LEA.HI.X R5, R222, R2, R244, 0x1, P0 ;  /* 0x00000002de059211 */ /* 0x000fe400000f0cf4 */
[C---:B------:R-:W-:Y:S04]  /*75f0*/  @!P4 LEA R10, P0, R221.reuse, R0, 0x1 ;  /* 0x00000000dd0ac211 */ /* 0x040fe800078008ff */
[----:B------:R-:W-:Y:S02]  /*7600*/  @!P4 LEA.HI.X R11, R221, R2, R243, 0x1, P0 ;  /* 0x00000002dd0bc211 */ /* 0x000fe400000f0cf3 */
[C---:B------:R-:W-:Y:S04]  /*7610*/  @!P3 LEA R8, P0, R214.reuse, R0, 0x1 ;  /* 0x00000000d608b211 */ /* 0x040fe800078008ff */
[----:B------:R-:W-:Y:S01]  /*7620*/  @!P3 LEA.HI.X R9, R214, R2, R247, 0x1, P0 ;  /* 0x00000002d609b211 */ /* 0x000fe200000f0cf7 */
[----:B-1----:R-:W-:Y:S04]  /*7630*/  @!P2 ST.E.128 [R6.64], R12 ;  /* 0x0000000c0600a985 */ /* 0x002fe8000c101d0a */
[----:B------:R-:W1:Y:S04]  /*7640*/  @!P1 LDS.128 R12, [R216+0x6000] ;  /* 0x00600000d80c9984 */ /* 0x000e680000000c00 */
[----:B-1----:R1:W-:Y:S01]  /*7650*/  @!P1 ST.E.128 [R4.64], R12 ;  /* 0x0000000c04009985 */ /* 0x0023e2000c101d0a */
[C---:B------:R-:W-:Y:S03]  /*7660*/  ISETP.GE.AND P1, PT, R213.reuse, c[0x0][0x1d4], PT ;  /* 0x00007500d5007a0c */ /* 0x040fe60003f26270 */
[----:B------:R-:W2:Y:S10]  /*7670*/  @!P4 LDS.128 R12, [R215+0x8000] ;  /* 0x00800000d70cc984 */ /* 0x000eb40000000c00 */
[C---:B------:R-:W-:Y:S04]  /*7680*/  @!P1 LEA R6, P0, R213.reuse, R0, 0x1 ;  /* 0x00000000d5069211 */ /* 0x040fe800078008ff */
[----:B------:R-:W-:Y:S02]  /*7690*/  @!P1 LEA.HI.X R7, R213, R2, R246, 0x1, P0 ;  /* 0x00000002d5079211 */ /* 0x000fe400000f0cf6 */
[C---:B------:R-:W-:Y:S11]  /*76a0*/  ISETP.GE.AND P0, PT, R212.reuse, c[0x0][0x1d4], PT ;  /* 0x00007500d4007a0c */ /* 0x040ff60003f06270 */
[----:B------:R-:W-:Y:S02]  /*76b0*/  @!UPT UIADD3 URZ, URZ, URZ, URZ ;  /* 0x0000003f3f3ff290 */ /* 0x000fe4000fffe03f */
[C---:B-1----:R-:W-:Y:S04]  /*76c0*/  @!P0 LEA R4, P2, R212.reuse, R0, 0x1 ;  /* 0x00000000d4048211 */ /* 0x042fe800078408ff */
[----:B------:R-:W-:Y:S01]  /*76d0*/  @!P0 LEA.HI.X R5, R212, R2, R245, 0x1, P2 ;  /* 0x00000002d4058211 */ /* 0x000fe200010f0cf5 */
[----:B--2---:R-:W-:Y:S04]  /*76e0*/  @!P4 ST.E.128 [R10.64], R12 ;  /* 0x0000000c0a00c985 */ /* 0x004fe8000c101d0a */
[----:B------:R-:W1:Y:S04]  /*76f0*/  @!P3 LDS.128 R12, [R216+0x8000] ;  /* 0x00800000d80cb984 */ /* 0x000e680000000c00 */
[----:B-1----:R-:W-:Y:S04]  /*7700*/  @!P3 ST.E.128 [R8.64], R12 ;  /* 0x0000000c0800b985 */ /* 0x002fe8000c101d0a */
[----:B------:R-:W1:Y:S04]  /*7710*/  @!P1 LDS.128 R8, [R215+0xa000] ;  /* 0x00a00000d7089984 */ /* 0x000e680000000c00 */
[----:B-1----:R-:W-:Y:S04]  /*7720*/  @!P1 ST.E.128 [R6.64], R8 ;  /* 0x0000000806009985 */ /* 0x002fe8000c101d0a */
[----:B------:R-:W1:Y:S04]  /*7730*/  @!P0 LDS.128 R8, [R216+0xa000] ;  /* 0x00a00000d8088984 */ /* 0x000e680000000c00 */
[----:B-1----:R1:W-:Y:S02]  /*7740*/  @!P0 ST.E.128 [R4.64], R8 ;  /* 0x0000000804008985 */ /* 0x0023e4000c101d0a */
.L_x_719:
[----:B------:R-:W-:Y:S05]  /*7750*/  BSYNC B1 ;  /* 0x0000000000017941 */ /* 0x000fea0003800000 */
.L_x_714:
[----:B---3--:R-:W-:Y:S01]  /*7760*/  IMAD.IADD R0, R120, 0x1, -R68 ;  /* 0x0000000178007824 */ /* 0x008fe200078e0a44 */
[----:B-12--5:R-:W-:Y:S01]  /*7770*/  LEA R2, P0, R64, R72, 0x6 ;  /* 0x0000004840027211 */ /* 0x026fe200078030ff */
[----:B------:R-:W-:Y:S01]  /*7780*/  BSSY B0, `(.L_x_736) ;  /* 0x0000053000007945 */ /* 0x000fe20003800000 */
[----:B------:R-:W-:Y:S02]  /*7790*/  LOP3.LUT P3, RZ, R220, 0x1, RZ, 0xc0, !PT ;  /* 0x00000001dcff7812 */ /* 0x000fe4000786c0ff */
[----:B------:R-:W-:Y:S02]  /*77a0*/  LEA.HI.X.SX32 R3, R64, R73, 0x6, P0 ;  /* 0x0000004940037211 */ /* 0x000fe400000f36ff */
[----:B------:R-:W-:Y:S11]  /*77b0*/  ISETP.GE.AND P0, PT, R0, 0x21, PT ;  /* 0x000000210000780c */ /* 0x000ff60003f06270 */
[----:B------:R-:W-:Y:S02]  /*77c0*/  @!UPT UIADD3 URZ, URZ, URZ, URZ ;  /* 0x0000003f3f3ff290 */ /* 0x000fe4000fffe03f */
[----:B------:R-:W-:Y:S05]  /*77d0*/  @P0 IADD3 R8, P1, R2, 0x20, RZ ;  /* 0x0000002002080810 */ /* 0x000fea0007f3e0ff */
[----:B------:R-:W-:Y:S01]  /*77e0*/  @P0 IMAD.X R9, RZ, RZ, R3, P1 ;  /* 0x000000ffff090224 */ /* 0x000fe200008e0603 */
[----:B------:R-:W-:Y:S11]  /*77f0*/  ISETP.GE.AND P1, PT, R0, 0x1, PT ;  /* 0x000000010000780c */ /* 0x000ff60003f26270 */
[----:B------:R-:W-:Y:S02]  /*7800*/  @!UPT UIADD3 URZ, URZ, URZ, URZ ;  /* 0x0000003f3f3ff290 */ /* 0x000fe4000fffe03f */
[----:B------:R-:W-:Y:S01]  /*7810*/  @P1 MOV R6, R74 ;  /* 0x0000004a00061202 */ /* 0x000fe20000000f00 */
[----:B------:R-:W-:Y:S02]  /*7820*/  @P1 IMAD R0, R3, c[0x0][0x258], RZ ;  /* 0x0000960003001a24 */ /* 0x000fe400078e02ff */
[----:B------:R-:W-:Y:S04]  /*7830*/  @P1 IMAD.MOV.U32 R7, RZ, RZ, R71 ;  /* 0x000000ffff071224 */ /* 0x000fe800078e0047 */
[C---:B------:R-:W-:Y:S04]  /*7840*/  @P1 IMAD.WIDE.U32 R6, R2.reuse, c[0x0][0x258], R6 ;  /* 0x0000960002061a25 */ /* 0x040fe800078e0006 */
[----:B------:R-:W-:Y:S01]  /*7850*/  @P1 IMAD R2, R2, c[0x0][0x25c], R0 ;  /* 0x0000970002021a24 */ /* 0x000fe200078e0200 */
[----:B------:R-:W-:Y:S01]  /*7860*/  @P1 LEA R4, P2, R6, c[0x0][0x250], 0x1 ;  /* 0x0000940006041a11 */ /* 0x000fe200078408ff */
[----:B------:R-:W-:Y:S03]  /*7870*/  @P0 IMAD R0, R9, c[0x0][0x258], RZ ;  /* 0x0000960009000a24 */ /* 0x000fe600078e02ff */
[----:B------:R-:W-:Y:S01]  /*7880*/  @P1 IADD3 R2, R7, R2, RZ ;  /* 0x0000000207021210 */ /* 0x000fe20007ffe0ff */
[----:B------:R-:W-:Y:S01]  /*7890*/  @P0 IMAD R0, R8, c[0x0][0x25c], R0 ;  /* 0x0000970008000a24 */ /* 0x000fe200078e0200 */
[----:B------:R-:W-:Y:S02]  /*78a0*/  @P0 MOV R7, R71 ;  /* 0x0000004700070202 */ /* 0x000fe40000000f00 */
[----:B------:R-:W-:Y:S01]  /*78b0*/  @P1 LEA.HI.X R5, R6, c[0x0][0x254], R2, 0x1, P2 ;  /* 0x0000950006051a11 */ /* 0x000fe200010f0c02 */
[----:B------:R-:W-:Y:S04]  /*78c0*/  @P0 IMAD.MOV.U32 R6, RZ, RZ, R74 ;  /* 0x000000ffff060224 */ /* 0x000fe800078e004a */
[----:B------:R-:W-:Y:S01]  /*78d0*/  @!PT LDS RZ, [RZ] ;  /* 0x00000000fffff984 */ /* 0x000fe20000000800 */
[----:B------:R-:W-:Y:S01]  /*78e0*/  @!PT LDS RZ, [RZ] ;  /* 0x00000000fffff984 */ /* 0x000fe20000000800 */
[----:B------:R-:W-:Y:S01]  /*78f0*/  @!PT LDS RZ, [RZ] ;  /* 0x00000000fffff984 */ /* 0x000fe20000000800 */
[----:B------:R1:W-:Y:S01]  /*7900*/  @P1 LDGSTS.E.BYPASS.LTC128B.128 [R202+0x100], [R4.64], !P3 ;  /* 0x0010000004ca1fae */ /* 0x0003e2000d901d4a */
[----:B------:R-:W-:Y:S03]  /*7910*/  @P0 IMAD.WIDE.U32 R6, R8, c[0x0][0x258], R6 ;  /* 0x0000960008060a25 */ /* 0x000fe600078e0006 */
[----:B------:R1:W-:Y:S01]  /*7920*/  @P1 LDGSTS.E.BYPASS.LTC128B.128 [R202+0x2100], [R4.64+0x80], !P6 ;  /* 0x0210008004ca1fae */ /* 0x0003e2000f101d4a */
[----:B------:R-:W-:Y:S01]  /*7930*/  @P0 IMAD.IADD R0, R7, 0x1, R0 ;  /* 0x0000000107000824 */ /* 0x000fe200078e0200 */
[C---:B------:R-:W-:Y:S02]  /*7940*/  @P0 LEA R2, P2, R6.reuse, c[0x0][0x250], 0x1 ;  /* 0x0000940006020a11 */ /* 0x040fe400078408ff */
[----:B------:R1:W-:Y:S02]  /*7950*/  @P1 LDGSTS.E.BYPASS.LTC128B.128 [R202+0x4100], [R4.64+0x100], !P5 ;  /* 0x0410010004ca1fae */ /* 0x0003e4000e901d4a */
[----:B------:R-:W-:Y:S01]  /*7960*/  @P0 LEA.HI.X R3, R6, c[0x0][0x254], R0, 0x1, P2 ;  /* 0x0000950006030a11 */ /* 0x000fe200010f0c00 */
[----:B------:R-:W-:Y:S04]  /*7970*/  IMAD R0, R69, c[0x0][0x208], RZ ;  /* 0x0000820045007a24 */ /* 0x000fe800078e02ff */
[----:B------:R2:W-:Y:S01]  /*7980*/  @P0 LDGSTS.E.BYPASS.LTC128B.128 [R202+0x1100], [R2.64], !P3 ;  /* 0x0110000002ca0fae */ /* 0x0005e2000d901d4a */
[C---:B------:R-:W-:Y:S03]  /*7990*/  IMAD R0, R66.reuse, c[0x0][0x20c], R0 ;  /* 0x0000830042007a24 */ /* 0x040fe600078e0200 */
[----:B------:R2:W-:Y:S04]  /*79a0*/  @P0 LDGSTS.E.BYPASS.LTC128B.128 [R202+0x3100], [R2.64+0x80], !P6 ;  /* 0x0310008002ca0fae */ /* 0x0005e8000f101d4a */
[----:B------:R2:W-:Y:S04]  /*79b0*/  @P0 LDGSTS.E.BYPASS.LTC128B.128 [R202+0x5100], [R2.64+0x100], !P5 ;  /* 0x0510010002ca0fae */ /* 0x0005e8000e901d4a */
[----:B------:R-:W0:Y:S01]  /*79c0*/  LDGDEPBAR ;  /* 0x00000000000079af */ /* 0x000e220000000000 */
[----:B-1----:R-:W-:Y:S05]  /*79d0*/  IMAD.WIDE.U32 R4, R66, c[0x0][0x208], RZ ;  /* 0x0000820042047a25 */ /* 0x002fea00078e00ff */
[----:B------:R-:W-:Y:S01]  /*79e0*/  IADD3 R5, R5, R0, RZ ;  /* 0x0000000005057210 */ /* 0x000fe20007ffe0ff */
[----:B------:R-:W-:Y:S04]  /*79f0*/  IMAD R0, R70, c[0x0][0x218], RZ ;  /* 0x0000860046007a24 */ /* 0x000fe800078e02ff */
[C---:B------:R-:W-:Y:S04]  /*7a00*/  IMAD.WIDE.U32 R4, R65.reuse, c[0x0][0x218], R4 ;  /* 0x0000860041047a25 */ /* 0x040fe800078e0004 */
[----:B--2---:R-:W-:Y:S01]  /*7a10*/  IMAD R2, R65, c[0x0][0x21c], R0 ;  /* 0x0000870041027a24 */ /* 0x004fe200078e0200 */
[----:B------:R-:W-:Y:S01]  /*7a20*/  IADD3 R0, P0, R86, R4, RZ ;  /* 0x0000000456007210 */ /* 0x000fe20007f1e0ff */
[----:B------:R-:W-:Y:S04]  /*7a30*/  DEPBAR.LE SB0, 0x0 ;  /* 0x000080000000791a */ /* 0x000fe80000000000 */
[----:B------:R-:W-:Y:S01]  /*7a40*/  BAR.SYNC.DEFER_BLOCKING 0x0 ;  /* 0x0000000000007b1d */ /* 0x000fe20000010000 */
[----:B------:R-:W-:Y:S02]  /*7a50*/  IADD3.X R4, R118, R5, R2, P0, !PT ;  /* 0x0000000576047210 */ /* 0x000fe400007fe402 */
[C---:B------:R-:W-:Y:S04]  /*7a60*/  LEA R2, P0, R0.reuse, c[0x0][0x1f8], 0x1 ;  /* 0x00007e0000027a11 */ /* 0x040fe800078008ff */
[----:B------:R-:W-:Y:S02]  /*7a70*/  LEA.HI.X R4, R0, c[0x0][0x1fc], R4, 0x1, P0 ;  /* 0x00007f0000047a11 */ /* 0x000fe400000f0c04 */
[----:B------:R1:W2:Y:S01]  /*7a80*/  SHFL.IDX PT, R0, R2, RZ, 0x1c1f ;  /* 0x001c1fff02007589 */ /* 0x0002a200000e0000 */
[----:B------:R-:W-:Y:S03]  /*7a90*/  ISETP.GT.AND P0, PT, R67, R223, PT ;  /* 0x000000df4300720c */ /* 0x000fe60003f04270 */
[----:B------:R1:W3:Y:S10]  /*7aa0*/  SHFL.IDX PT, R2, R4, RZ, 0x1c1f ;  /* 0x001c1fff04027589 */ /* 0x0002f400000e0000 */
[----:B------:R-:W-:-:S05]  /*7ab0*/  @!P0 BRA `(.L_x_737) ;  /* 0x000001f000008947 */ /* 0x000fca0003800000 */
[----:B------:R-:W-:Y:S02]  /*7ac0*/  ISETP.GE.AND P2, PT, R106, c[0x0][0x1d4], PT ;  /* 0x000075006a007a0c */ /* 0x000fe40003f46270 */
[----:B------:R-:W-:Y:S02]  /*7ad0*/  ISETP.GE.AND P1, PT, R110, c[0x0][0x1d4], PT ;  /* 0x000075006e007a0c */ /* 0x000fe40003f26270 */
[----:B------:R-:W-:Y:S02]  /*7ae0*/  ISETP.GE.AND P4, PT, R105, c[0x0][0x1d4], PT ;  /* 0x0000750069007a0c */ /* 0x000fe40003f86270 */
[----:B------:R-:W-:Y:S07]  /*7af0*/  ISETP.GE.AND P3, PT, R214, c[0x0][0x1d4], PT ;  /* 0x00007500d6007a0c */ /* 0x000fee0003f66270 */
[----:B------:R-:W5:Y:S01]  /*7b00*/  @!P2 LDS.128 R12, [R215] ;  /* 0x00000000d70ca984 */ /* 0x000f620000000c00 */
[C---:B--2---:R-:W-:Y:S04]  /*7b10*/  @!P2 LEA R6, P0, R106.reuse, R0, 0x1 ;  /* 0x000000006a06a211 */ /* 0x044fe800078008ff */
[----:B---3--:R-:W-:Y:S02]  /*7b20*/  @!P2 LEA.HI.X R7, R106, R2, R107, 0x1, P0 ;  /* 0x000000026a07a211 */ /* 0x008fe400000f0c6b */
[C---:B-1----:R-:W-:Y:S04]  /*7b30*/  @!P1 LEA R4, P0, R222.reuse, R0, 0x1 ;  /* 0x00000000de049211 */ /* 0x042fe800078008ff */
[----:B------:R-:W-:Y:S02]  /*7b40*/  @!P1 LEA.HI.X R5, R222, R2, R244, 0x1, P0 ;  /* 0x00000002de059211 */ /* 0x000fe400000f0cf4 */
[C---:B------:R-:W-:Y:S04]  /*7b50*/  @!P4 LEA R10, P0, R221.reuse, R0, 0x1 ;  /* 0x00000000dd0ac211 */ /* 0x040fe800078008ff */
[----:B------:R-:W-:Y:S02]  /*7b60*/  @!P4 LEA.HI.X R11, R221, R2, R243, 0x1, P0 ;  /* 0x00000002dd0bc211 */ /* 0x000fe400000f0cf3 */
[C---:B------:R-:W-:Y:S04]  /*7b70*/  @!P3 LEA R8, P0, R214.reuse, R0, 0x1 ;  /* 0x00000000d608b211 */ /* 0x040fe800078008ff */
[----:B------:R-:W-:Y:S01]  /*7b80*/  @!P3 LEA.HI.X R9, R214, R2, R247, 0x1, P0 ;  /* 0x00000002d609b211 */ /* 0x000fe200000f0cf7 */
[----:B-----5:R-:W-:Y:S04]  /*7b90*/  @!P2 ST.E.128 [R6.64], R12 ;  /* 0x0000000c0600a985 */ /* 0x020fe8000c101d0a */
[----:B------:R-:W1:Y:S04]  /*7ba0*/  @!P1 LDS.128 R12, [R216] ;  /* 0x00000000d80c9984 */ /* 0x000e680000000c00 */
        /* <DEDUP_REMOVED lines=16> */
.L_x_737:
[----:B------:R-:W-:Y:S05]  /*7cb0*/  BSYNC B0 ;  /* 0x0000000000007941 */ /* 0x000fea0003800000 */
.L_x_736:
[C---:B------:R-:W-:Y:S02]  /*7cc0*/  ISETP.GT.AND P0, PT, R64.reuse, R79, PT ;  /* 0x0000004f4000720c */ /* 0x040fe40003f04270 */
[----:B------:R-:W-:Y:S02]  /*7cd0*/  IADD3 R64, R64, -0x1, RZ ;  /* 0xffffffff40407810 */ /* 0x000fe40007ffe0ff */
[----:B------:R-:W-:Y:S09]  /*7ce0*/  LOP3.LUT P2, RZ, R220, 0x1, RZ, 0xc0, !PT ;  /* 0x00000001dcff7812 */ /* 0x000ff2000784c0ff */
[----:B-1-3--:R-:W-:Y:S01]  /*7cf0*/  @P0 SHF.R.S32.HI R2, RZ, 0x1f, R64 ;  /* 0x0000001fff020819 */ /* 0x00afe20000011440 */
[----:B--2---:R-:W-:Y:S02]  /*7d00*/  @P0 IMAD R0, R128, R64, RZ ;  /* 0x0000004080000224 */ /* 0x004fe400078e02ff */
        /* <DEDUP_REMOVED lines=20> */
[----:B------:R-:W2:Y:S04]  /*7e50*/  LDL R211, [R1+0x64] ;  /* 0x0000640001d37983 */ /* 0x000ea80000100800 */
[----:B------:R3:W5:Y:S01]  /*7e60*/  LDL R13, [R1+0x58] ;  /* 0x00005800010d7983 */ /* 0x0007620000100800 */
[----:B------:R-:W-:Y:S03]  /*7e70*/  WARPSYNC 0xffffffff ;  /* 0xffffffff00007948 */ /* 0x000fe60003800000 */
[----:B------:R-:W-:Y:S01]  /*7e80*/  BAR.SYNC.DEFER_BLOCKING 0x0 ;  /* 0x0000000000007b1d */ /* 0x000fe20000010000 */
[----:B--2---:R-:W-:-:S04]  /*7e90*/  IADD3 R0, R211, 0x3f, RZ ;  /* 0x0000003fd3007810 */ /* 0x004fc80007ffe0ff */
[----:B-1----:R-:W-:-:S04]  /*7ea0*/  SHF.R.S32.HI R2, RZ, 0x1f, R0 ;  /* 0x0000001fff027819 */ /* 0x002fc80000011400 */
[----:B------:R-:W-:-:S04]  /*7eb0*/  LEA.HI R0, R2, R0, RZ, 0x6 ;  /* 0x0000000002007211 */ /* 0x000fc800078f30ff */
[----:B------:R-:W-:Y:S02]  /*7ec0*/  SHF.R.S32.HI R16, RZ, 0x6, R0 ;  /* 0x00000006ff107819 */ /* 0x000fe40000011400 */
.L_x_713:
[----:B---3--:R-:W2:Y:S01]  /*7ed0*/  LDL.LU R3, [R1+0x104] ;  /* 0x0001040001037983 */ /* 0x008ea20000300800 */
[----:B-1----:R-:W-:Y:S02]  /*7ee0*/  IMAD.MOV.U32 R0, RZ, RZ, c[0x0][0x2c4] ;  /* 0x0000b100ff007624 */ /* 0x002fe400078e00ff */
[----:B------:R-:W-:Y:S01]  /*7ef0*/  IMAD.MOV.U32 R4, RZ, RZ, c[0x0][0x32c] ;  /* 0x0000cb00ff047624 */ /* 0x000fe200078e00ff */
[----:B------:R-:W2:Y:S02]  /*7f00*/  S2R R2, SR_TID.X ;  /* 0x0000000000027919 */ /* 0x000ea40000002100 */
[----:B------:R-:W-:Y:S02]  /*7f10*/  ISETP.NE.AND P4, PT, R0, 0x1, PT ;  /* 0x000000010000780c */ /* 0x000fe40003f85270 */
[----:B------:R-:W-:Y:S02]  /*7f20*/  IADD3 R0, R237, 0x7f, RZ ;  /* 0x0000007fed007810 */ /* 0x000fe40007ffe0ff */
[----:B------:R-:W-:Y:S01]  /*7f30*/  ISETP.GE.AND P1, PT, R4, 0x1, PT ;  /* 0x000000010400780c */ /* 0x000fe20003f26270 */
[----:B--2---:R1:W-:Y:S08]  /*7f40*/  STL.64 [R1], R2 ;  /* 0x0000000201007387 */ /* 0x0043f00000100a00 */
[----:B-1----:R-:W-:-:S05]  /*7f50*/  @P4 IMAD.HI.U32 R2, R0, c[0x0][0x2c8], RZ ;  /* 0x0000b20000024a27 */ /* 0x002fca00078e00ff */
[----:B------:R-:W-:Y:S01]  /*7f60*/  @P4 SHF.R.U32.HI R0, RZ, c[0x0][0x2cc], R2 ;  /* 0x0000b300ff004a19 */ /* 0x000fe20000011602 */
[----:B------:R-:W-:-:S03]  /*7f70*/  IMAD.U32 R2, RZ, RZ, UR7 ;  /* 0x00000007ff027e24 */ /* 0x000fc6000f8e00ff */
[----:B------:R-:W-:Y:S02]  /*7f80*/  IADD3 R0, R0, 0x1, R211 ;  /* 0x0000000100007810 */ /* 0x000fe40007ffe0d3 */
[----:B------:R-:W-:-:S03]  /*7f90*/  IADD3 R20, P0, R2, 0x4, RZ ;  /* 0x0000000402147810 */ /* 0x000fc60007f1e0ff */
[----:B-----5:R-:W-:Y:S02]  /*7fa0*/  IMAD.IADD R3, R0, 0x1, -R13 ;  /* 0x0000000100037824 */ /* 0x020fe400078e0a0d */
[----:B------:R-:W-:-:S03]  /*7fb0*/  IMAD.X R21, RZ, RZ, UR6, P0 ;  /* 0x00000006ff157e24 */ /* 0x000fc600080e06ff */
        /* <DEDUP_REMOVED lines=12> */
.L_x_741:
[----:B------:R-:W-:-:S13]  /*8080*/  ISETP.NE.AND P0, PT, R4, 0x1, PT ;  /* 0x000000010400780c */ /* 0x000fda0003f05270 */
[----:B------:R-:W-:-:S05]  /*8090*/  @P0 IMAD.HI.U32 R3, R0, c[0x0][0x330], RZ ;  /* 0x0000cc0000030a27 */ /* 0x000fca00078e00ff */
[----:B------:R-:W-:Y:S02]  /*80a0*/  @P0 SHF.R.U32.HI R0, RZ, c[0x0][0x334], R3 ;  /* 0x0000cd00ff000a19 */ /* 0x000fe40000011603 */
.L_x_742:
[----:B------:R-:W-:Y:S05]  /*80b0*/  BSYNC B0 ;  /* 0x0000000000007941 */ /* 0x000fea0003800000 */
.L_x_740:
[----:B------:R-:W-:-:S05]  /*80c0*/  IMAD R0, R0, R4, c[0x0][0x32c] ;  /* 0x0000cb0000007624 */ /* 0x000fca00078e0204 */
[----:B------:R-:W-:-:S04]  /*80d0*/  IMNMX R2, R2, R0, PT ;  /* 0x0000000002027217 */ /* 0x000fc80003800200 */
.L_x_739:
        /* <DEDUP_REMOVED lines=20> */
.L_x_745:
[----:B------:R-:W-:-:S13]  /*8220*/  ISETP.NE.AND P0, PT, R4, 0x1, PT ;  /* 0x000000010400780c */ /* 0x000fda0003f05270 */
[----:B------:R-:W-:-:S05]  /*8230*/  @P0 IMAD.HI.U32 R3, R0, c[0x0][0x330], RZ ;  /* 0x0000cc0000030a27 */ /* 0x000fca00078e00ff */
[----:B------:R-:W-:Y:S02]  /*8240*/  @P0 SHF.R.U32.HI R0, RZ, c[0x0][0x334], R3 ;  /* 0x0000cd00ff000a19 */ /* 0x000fe40000011603 */
.L_x_746:
[----:B------:R-:W-:Y:S05]  /*8250*/  BSYNC B0 ;  /* 0x0000000000007941 */ /* 0x000fea0003800000 */
.L_x_744:
[----:B------:R-:W-:-:S05]  /*8260*/  IMAD R0, R0, c[0x0][0x32c], RZ ;  /* 0x0000cb0000007a24 */ /* 0x000fca00078e02ff */
[----:B------:R-:W-:-:S04]  /*8270*/  IMNMX R2, R2, R0, !PT ;  /* 0x0000000002027217 */ /* 0x000fc80007800200 */
.L_x_743:
[----:B------:R-:W-:Y:S01]  /*8280*/  SHF.R.S32.HI R6, RZ, 0x1f, R2 ;  /* 0x0000001fff067819 */ /* 0x000fe20000011402 */
[----:B------:R-:W-:Y:S03]  /*8290*/  BSSY B0, `(.L_x_747) ;  /* 0x0000027000007945 */ /* 0x000fe60003800000 */
[----:B------:R-:W-:Y:S01]  /*82a0*/  LEA.HI R6, R6, R2, RZ, 0x6 ;  /* 0x0000000206067211 */ /* 0x000fe200078f30ff */
[----:B------:R-:W-:-:S03]  /*82b0*/  IMAD.MOV.U32 R2, RZ, RZ, RZ ;  /* 0x000000ffff027224 */ /* 0x000fc600078e00ff */
[----:B------:R-:W-:-:S04]  /*82c0*/  SHF.R.S32.HI R6, RZ, 0x6, R6 ;  /* 0x00000006ff067819 */ /* 0x000fc80000011406 */
[----:B------:R-:W-:-:S04]  /*82d0*/  IMNMX R6, RZ, R6, !PT ;  /* 0x00000006ff067217 */ /* 0x000fc80007800200 */
[----:B------:R-:W-:-:S13]  /*82e0*/  ISETP.GT.AND P0, PT, R7, R6, PT ;  /* 0x000000060700720c */ /* 0x000fda0003f04270 */
[----:B------:R-:W-:Y:S05]  /*82f0*/  @!P0 BRA `(.L_x_748) ;  /* 0x0000020000008947 */ /* 0x000fea0003800000 */
[----:B------:R-:W2:Y:S02]  /*8300*/  LDL R0, [R1+0x78] ;  /* 0x0000780001007983 */ /* 0x000ea40000100800 */
[----:B--2---:R-:W-:-:S04]  /*8310*/  ISETP.NE.AND P0, PT, R0, RZ, PT ;  /* 0x000000ff0000720c */ /* 0x004fc80003f05270 */
[----:B------:R-:W-:-:S04]  /*8320*/  SEL R0, R0, c[0x0][0x338], P0 ;  /* 0x0000ce0000007a07 */ /* 0x000fc80000000000 */
[----:B------:R-:W-:Y:S02]  /*8330*/  IABS R3, R0 ;  /* 0x0000000000037213 */ /* 0x000fe40000000000 */
[----:B------:R-:W-:Y:S02]  /*8340*/  IADD3 R8, R0, -0x1, R7 ;  /* 0xffffffff00087810 */ /* 0x000fe40007ffe007 */
[----:B------:R-:W1:Y:S03]  /*8350*/  I2F.RP R4, R3 ;  /* 0x0000000300047306 */ /* 0x000e660000209400 */
[----:B------:R-:W-:-:S05]  /*8360*/  IMAD.IADD R8, R8, 0x1, -R6 ;  /* 0x0000000108087824 */ /* 0x000fca00078e0a06 */
[----:B------:R-:W-:Y:S02]  /*8370*/  IABS R11, R8 ;  /* 0x00000008000b7213 */ /* 0x000fe40000000000 */
[----:B------:R-:W-:-:S04]  /*8380*/  LOP3.LUT R8, R8, R0, RZ, 0x3c, !PT ;  /* 0x0000000008087212 */ /* 0x000fc800078e3cff */
[----:B------:R-:W-:Y:S01]  /*8390*/  ISETP.GE.AND P1, PT, R8, RZ, PT ;  /* 0x000000ff0800720c */ /* 0x000fe20003f26270 */
[----:B-1----:R-:W1:Y:S02]  /*83a0*/  MUFU.RCP R4, R4 ;  /* 0x0000000400047308 */ /* 0x002e640000001000 */
[----:B-1----:R-:W-:-:S06]  /*83b0*/  IADD3 R4, R4, 0xffffffe, RZ ;  /* 0x0ffffffe04047810 */ /* 0x002fcc0007ffe0ff */
[----:B------:R-:W1:Y:S02]  /*83c0*/  F2I.FTZ.U32.TRUNC.NTZ R5, R4 ;  /* 0x0000000400057305 */ /* 0x000e64000021f000 */
[----:B-1----:R-:W-:Y:S02]  /*83d0*/  IMAD.MOV R2, RZ, RZ, -R5 ;  /* 0x000000ffff027224 */ /* 0x002fe400078e0a05 */
        /* <DEDUP_REMOVED lines=18> */
.L_x_748:
[----:B------:R-:W-:Y:S05]  /*8500*/  BSYNC B0 ;  /* 0x0000000000007941 */ /* 0x000fea0003800000 */
.L_x_747:
[----:B------:R-:W2:Y:S01]  /*8510*/  LDL R3, [R1+0x80] ;  /* 0x0000800001037983 */ /* 0x000ea20000100800 */
[----:B------:R-:W-:Y:S01]  /*8520*/  PRMT R0, RZ, 0x7610, R0 ;  /* 0x00007610ff007816 */ /* 0x000fe20000000000 */
[----:B------:R-:W-:Y:S01]  /*8530*/  IMAD.MOV.U32 R22, RZ, RZ, RZ ;  /* 0x000000ffff167224 */ /* 0x000fe200078e00ff */
[----:B------:R-:W-:Y:S01]  /*8540*/  MOV R15, RZ ;  /* 0x000000ff000f7202 */ /* 0x000fe20000000f00 */
        /* <DEDUP_REMOVED lines=22> */
[----:B----4-:R-:W-:Y:S01]  /*86b0*/  CS2R R54, SRZ ;  /* 0x0000000000367805 */ /* 0x010fe2000001ff00 */
        /* <DEDUP_REMOVED lines=25> */
[----:B--2---:R-:W-:-:S04]  /*8850*/  IMAD R217, R3, R2, R6 ;  /* 0x0000000203d97224 */ /* 0x004fc800078e0206 */
[----:B------:R-:W-:-:S05]  /*8860*/  IMAD.IADD R2, R217, 0x1, R2 ;  /* 0x00000001d9027824 */ /* 0x000fca00078e0202 */
[----:B------:R-:W-:-:S04]  /*8870*/  IMNMX R196, R7, R2, PT ;  /* 0x0000000207c47217 */ /* 0x000fc80003800200 */
[----:B------:R-:W-:-:S13]  /*8880*/  ISETP.GT.AND P0, PT, R196, R217, PT ;  /* 0x000000d9c400720c */ /* 0x000fda0003f04270 */
[----:B------:R-:W-:Y:S05]  /*8890*/  @!P0 BRA `(.L_x_749) ;  /* 0x0000e8c000008947 */ /* 0x000fea0003800000 */
[----:B------:R-:W2:Y:S04]  /*88a0*/  LDL R0, [R1+0x4c] ;  /* 0x00004c0001007983 */ /* 0x000ea80000100800 */
[----:B------:R-:W3:Y:S01]  /*88b0*/  LDL R5, [R1+0x108] ;  /* 0x0001080001057983 */ /* 0x000ee20000100800 */
[----:B------:R-:W-:Y:S01]  /*88c0*/  ISETP.NE.U32.AND P0, PT, RZ, c[0x0][0x340], PT ;  /* 0x0000d000ff007a0c */ /* 0x000fe20003f05070 */
[----:B------:R-:W-:-:S03]  /*88d0*/  ULDC.64 UR4, c[0x0][0x18] ;  /* 0x0000060000047ab9 */ /* 0x000fc60000000a00 */
[----:B------:R-:W-:-:S13]  /*88e0*/  ISETP.NE.AND.EX P3, PT, RZ, c[0x0][0x344], PT, P0 ;  /* 0x0000d100ff007a0c */ /* 0x000fda0003f65300 */
[----:B------:R-:W-:-:S04]  /*88f0*/  @P3 IMAD.MOV.U32 R2, RZ, RZ, 0x4 ;  /* 0x00000004ff023424 */ /* 0x000fc800078e00ff */
[----:B------:R-:W-:-:S05]  /*8900*/  @P3 IMAD.WIDE R2, R239, R2, c[0x0][0x340] ;  /* 0x0000d000ef023625 */ /* 0x000fca00078e0202 */
[----:B------:R1:W5:Y:S01]  /*8910*/  @P3 LDG.E R14, [R2.64] ;  /* 0x0000000a020e3981 */ /* 0x000362000c1e1900 */
[----:B------:R-:W-:-:S04]  /*8920*/  ISETP.NE.U32.AND P0, PT, RZ, c[0x0][0x348], PT ;  /* 0x0000d200ff007a0c */ /* 0x000fc80003f05070 */
[----:B------:R-:W-:Y:S02]  /*8930*/  ISETP.NE.AND.EX P0, PT, RZ, c[0x0][0x34c], PT, P0 ;  /* 0x0000d300ff007a0c */ /* 0x000fe40003f05300 */
[----:B------:R-:W-:Y:S01]  /*8940*/  LOP3.LUT R226, R238, 0xffff, RZ, 0xc0, !PT ;  /* 0x0000ffffeee27812 */ /* 0x000fe200078ec0ff */
[----:B------:R-:W4:Y:S01]  /*8950*/  S2R R10, SR_TID.X ;  /* 0x00000000000a7919 */ /* 0x000f220000002100 */
[----:B------:R-:W-:-:S04]  /*8960*/  UIADD3 UR4, UP0, UR4, 0xc100, URZ ;  /* 0x0000c10004047890 */ /* 0x000fc8000ff1e03f */
[----:B------:R-:W-:Y:S01]  /*8970*/  UIADD3.X UR5, URZ, UR5, URZ, UP0, !UPT ;  /* 0x000000053f057290 */ /* 0x000fe200087fe43f */
[----:B------:R1:W-:Y:S01]  /*8980*/  STL [R1+0x10], R13 ;  /* 0x0000100d01007387 */ /* 0x0003e20000100800 */
[----:B------:R-:W-:Y:S02]  /*8990*/  IMAD.U32 R16, RZ, RZ, UR7 ;  /* 0x00000007ff107e24 */ /* 0x000fe4000f8e00ff */
[----:B------:R-:W-:-:S03]  /*89a0*/  IMAD.U32 R18, RZ, RZ, UR7 ;  /* 0x00000007ff127e24 */ /* 0x000fc6000f8e00ff */
[----:B------:R-:W-:Y:S02]  /*89b0*/  IADD3 R16, P1, R16, 0x10, RZ ;  /* 0x0000001010107810 */ /* 0x000fe40007f3e0ff */
[----:B------:R-:W-:Y:S02]  /*89c0*/  IADD3 R18, P2, R18, 0x8, RZ ;  /* 0x0000000812127810 */ /* 0x000fe40007f5e0ff */
[----:B----4-:R-:W-:-:S04]  /*89d0*/  SHF.R.S32.HI R9, RZ, 0x1f, R10 ;  /* 0x0000001fff097819 */ /* 0x010fc8000001140a */
[----:B------:R-:W-:-:S04]  /*89e0*/  LEA.HI R9, R9, R10, RZ, 0x3 ;  /* 0x0000000a09097211 */ /* 0x000fc800078f18ff */
[----:B------:R-:W-:Y:S01]  /*89f0*/  SHF.R.S32.HI R9, RZ, 0x3, R9 ;  /* 0x00000003ff097819 */ /* 0x000fe20000011409 */
[----:B------:R-:W-:Y:S01]  /*8a00*/  IMAD.X R17, RZ, RZ, UR6, P1 ;  /* 0x00000006ff117e24 */ /* 0x000fe200088e06ff */
[----:B------:R-:W-:Y:S02]  /*8a10*/  ISETP.GE.AND P5, PT, R250, c[0x0][0x198], PT ;  /* 0x00006600fa007a0c */ /* 0x000fe40003fa6270 */
[----:B------:R-:W-:Y:S01]  /*8a20*/  ISETP.GE.AND P6, PT, R251, c[0x0][0x198], PT ;  /* 0x00006600fb007a0c */ /* 0x000fe20003fc6270 */
[----:B------:R-:W-:Y:S01]  /*8a30*/  IMAD.IADD R10, R9, 0x1, R237 ;  /* 0x00000001090a7824 */ /* 0x000fe200078e02ed */
[----:B------:R-:W-:Y:S02]  /*8a40*/  IADD3 R112, R196, -0x1, RZ ;  /* 0xffffffffc4707810 */ /* 0x000fe40007ffe0ff */
[----:B------:R-:W-:Y:S02]  /*8a50*/  IADD3.X R19, RZ, UR6, RZ, P2, !PT ;  /* 0x00000006ff137c10 */ /* 0x000fe400097fe4ff */
[----:B--2---:R-:W-:Y:S01]  /*8a60*/  SHF.R.S32.HI R4, RZ, 0x1f, R0 ;  /* 0x0000001fff047819 */ /* 0x004fe20000011400 */
[----:B-1----:R-:W-:-:S04]  /*8a70*/  IMAD.WIDE.U32 R2, R0, c[0x0][0x178], RZ ;  /* 0x00005e0000027a25 */ /* 0x002fc800078e00ff */
[----:B------:R-:W-:-:S04]  /*8a80*/  IMAD R4, R4, c[0x0][0x178], RZ ;  /* 0x00005e0004047a24 */ /* 0x000fc800078e02ff */
[----:B------:R-:W-:Y:S01]  /*8a90*/  IMAD R0, R0, c[0x0][0x17c], R4 ;  /* 0x00005f0000007a24 */ /* 0x000fe200078e0204 */
[----:B---3--:R-:W-:-:S03]  /*8aa0*/  IADD3 R4, R5, R237, RZ ;  /* 0x000000ed05047210 */ /* 0x008fc60007ffe0ff */
[----:B------:R-:W-:Y:S01]  /*8ab0*/  IMAD.IADD R3, R3, 0x1, R0 ;  /* 0x0000000103037824 */ /* 0x000fe200078e0200 */
[----:B------:R-:W-:Y:S01]  /*8ac0*/  SHF.R.S32.HI R0, RZ, 0x1f, R239 ;  /* 0x0000001fff007819 */ /* 0x000fe200000114ef */
[----:B------:R-:W-:-:S03]  /*8ad0*/  @P4 IMAD.HI.U32 R7, R4, c[0x0][0x2c8], RZ ;  /* 0x0000b20004074a27 */ /* 0x000fc600078e00ff */
[----:B------:R-:W-:Y:S01]  /*8ae0*/  SEL R6, R0, RZ, !P0 ;  /* 0x000000ff00067207 */ /* 0x000fe20004000000 */
[----:B------:R-:W-:Y:S01]  /*8af0*/  IMAD.MOV.U32 R0, RZ, RZ, R4 ;  /* 0x000000ffff007224 */ /* 0x000fe200078e0004 */
[----:B------:R-:W-:Y:S01]  /*8b00*/  SEL R5, R239, RZ, !P0 ;  /* 0x000000ffef057207 */ /* 0x000fe20004000000 */
[----:B------:R-:W-:Y:S01]  /*8b10*/  IMAD.WIDE.U32 R2, R226, c[0x0][0x1b8], R2 ;  /* 0x00006e00e2027a25 */ /* 0x000fe200078e0002 */
[----:B------:R-:W-:-:S03]  /*8b20*/  @P4 SHF.R.U32.HI R0, RZ, c[0x0][0x2cc], R7 ;  /* 0x0000b300ff004a19 */ /* 0x000fc60000011607 */
[----:B------:R-:W-:Y:S02]  /*8b30*/  IMAD R6, R6, c[0x0][0x1c0], RZ ;  /* 0x0000700006067a24 */ /* 0x000fe400078e02ff */
[----:B------:R-:W-:Y:S02]  /*8b40*/  IMAD R3, R226, c[0x0][0x1bc], R3 ;  /* 0x00006f00e2037a24 */ /* 0x000fe400078e0203 */
[C---:B------:R-:W-:Y:S01]  /*8b50*/  IMAD R7, R5.reuse, c[0x0][0x1c4], R6 ;  /* 0x0000710005077a24 */ /* 0x040fe200078e0206 */
[----:B------:R-:W-:Y:S01]  /*8b60*/  SHF.R.S32.HI R6, RZ, 0x1f, R0 ;  /* 0x0000001fff067819 */ /* 0x000fe20000011400 */
[----:B------:R-:W-:-:S04]  /*8b70*/  IMAD.WIDE.U32 R2, R5, c[0x0][0x1c0], R2 ;  /* 0x0000700005027a25 */ /* 0x000fc800078e0002 */
[----:B------:R-:W-:Y:S01]  /*8b80*/  IMAD R6, R6, c[0x0][0x1b0], RZ ;  /* 0x00006c0006067a24 */ /* 0x000fe200078e02ff */
[----:B------:R-:W-:Y:S01]  /*8b90*/  IADD3 R3, R3, R7, RZ ;  /* 0x0000000703037210 */ /* 0x000fe20007ffe0ff */
[----:B------:R-:W-:Y:S02]  /*8ba0*/  IMAD.MOV R5, RZ, RZ, -R0 ;  /* 0x000000ffff057224 */ /* 0x000fe400078e0a00 */
[----:B------:R-:W-:Y:S02]  /*8bb0*/  IMAD R8, R0, c[0x0][0x1b4], R6 ;  /* 0x00006d0000087a24 */ /* 0x000fe400078e0206 */
[----:B------:R-:W-:Y:S02]  /*8bc0*/  IMAD.U32 R6, RZ, RZ, UR4 ;  /* 0x00000004ff067e24 */ /* 0x000fe4000f8e00ff */
[----:B------:R-:W-:Y:S02]  /*8bd0*/  IMAD.U32 R7, RZ, RZ, UR5 ;  /* 0x00000005ff077e24 */ /* 0x000fe4000f8e00ff */
[----:B------:R-:W-:-:S02]  /*8be0*/  IMAD R4, R5, c[0x0][0x2c4], R4 ;  /* 0x0000b10005047a24 */ /* 0x000fc400078e0204 */
[----:B------:R-:W-:Y:S01]  /*8bf0*/  IMAD.WIDE.U32 R2, R0, c[0x0][0x1b0], R2 ;  /* 0x00006c0000027a25 */ /* 0x000fe200078e0002 */
[----:B------:R1:W-:Y:S02]  /*8c00*/  STL.64 [R1+0x8], R6 ;  /* 0x0000080601007387 */ /* 0x0003e40000100a00 */
[----:B------:R-:W-:Y:S02]  /*8c10*/  SHF.R.S32.HI R5, RZ, 0x1f, R4 ;  /* 0x0000001fff057819 */ /* 0x000fe40000011404 */
[----:B------:R-:W-:-:S03]  /*8c20*/  IADD3 R3, R3, R8, RZ ;  /* 0x0000000803037210 */ /* 0x000fc60007ffe0ff */
[----:B------:R-:W-:Y:S02]  /*8c30*/  IMAD R5, R5, c[0x0][0x1a8], RZ ;  /* 0x00006a0005057a24 */ /* 0x000fe400078e02ff */
[----:B------:R-:W-:-:S04]  /*8c40*/  IMAD.WIDE.U32 R2, R4, c[0x0][0x1a8], R2 ;  /* 0x00006a0004027a25 */ /* 0x000fc800078e0002 */
[----:B------:R-:W-:Y:S01]  /*8c50*/  IMAD R5, R4, c[0x0][0x1ac], R5 ;  /* 0x00006b0004057a24 */ /* 0x000fe200078e0205 */
[----:B------:R-:W-:-:S04]  /*8c60*/  LEA R12, P0, R2, c[0x0][0x160], 0x1 ;  /* 0x00005800020c7a11 */ /* 0x000fc800078008ff */
[----:B------:R-:W-:Y:S02]  /*8c70*/  IADD3 R5, R3, R5, RZ ;  /* 0x0000000503057210 */ /* 0x000fe40007ffe0ff */
[----:B------:R-:W-:Y:S02]  /*8c80*/  ISETP.GE.AND P4, PT, R248, c[0x0][0x198], PT ;  /* 0x00006600f8007a0c */ /* 0x000fe40003f86270 */
[----:B------:R-:W-:Y:S02]  /*8c90*/  LEA.HI.X R5, R2, c[0x0][0x164], R5, 0x1, P0 ;  /* 0x0000590002057a11 */ /* 0x000fe400000f0c05 */
[----:B------:R-:W-:Y:S01]  /*8ca0*/  @!P3 MOV R14, R239 ;  /* 0x000000ef000eb202 */ /* 0x000fe20000000f00 */
[----:B------:R-:W-:Y:S06]  /*8cb0*/  BRA.DIV ~URZ, `(.L_x_750) ;  /* 0x000132627f007947 */ /* 0x000fec000b800000 */
[----:B------:R2:W3:Y:S02]  /*8cc0*/  SHFL.IDX PT, R4, R5, RZ, 0x181f ;  /* 0x00181fff05047589 */ /* 0x0004e400000e0000 */
.L_x_908:
[----:B------:R-:W-:Y:S05]  /*8cd0*/  BRA.DIV ~URZ, `(.L_x_751) ;  /* 0x000132b27f007947 */ /* 0x000fea000b800000 */
[----:B------:R4:W1:Y:S02]  /*8ce0*/  SHFL.IDX PT, R0, R12, RZ, 0x181f ;  /* 0x00181fff0c007589 */ /* 0x00086400000e0000 */
.L_x_909:
[----:B------:R-:W-:Y:S01]  /*8cf0*/  IMAD R11, R13, c[0x0][0x2c4], RZ ;  /* 0x0000b1000d0b7a24 */ /* 0x000fe200078e02ff */
[----:B------:R-:W-:Y:S04]  /*8d00*/  BSSY B0, `(.L_x_752) ;  /* 0x0000011000007945 */ /* 0x000fe80003800000 */
[----:B------:R-:W-:-:S13]  /*8d10*/  ISETP.GE.AND P0, PT, R10, R11, PT ;  /* 0x0000000b0a00720c */ /* 0x000fda0003f06270 */
[----:B------:R-:W-:Y:S05]  /*8d20*/  @P0 BRA `(.L_x_753) ;  /* 0x000000e000000947 */ /* 0x000fea0003800000 */
[----:B--2---:R-:W2:Y:S04]  /*8d30*/  LDL R22, [R1+0x74] ;  /* 0x0000740001167983 */ /* 0x004ea80000100800 */
[----:B----4-:R-:W4:Y:S01]  /*8d40*/  LDL R15, [R1+0x70] ;  /* 0x00007000010f7983 */ /* 0x010f220000100800 */
[-C--:B-1----:R-:W-:Y:S02]  /*8d50*/  LEA R8, P2, R248, R0.reuse, 0x1 ;  /* 0x00000000f8087211 */ /* 0x082fe400078408ff */
[-C--:B------:R-:W-:Y:S02]  /*8d60*/  LEA R6, P1, R250, R0.reuse, 0x1 ;  /* 0x00000000fa067211 */ /* 0x080fe400078208ff */
[----:B------:R-:W-:Y:S02]  /*8d70*/  LEA R2, P0, R251, R0, 0x1 ;  /* 0x00000000fb027211 */ /* 0x000fe400078008ff */
[----:B---3--:R-:W-:-:S05]  /*8d80*/  LEA.HI.X R9, R248, R4, R249, 0x1, P2 ;  /* 0x00000004f8097211 */ /* 0x008fca00010f0cf9 */
[----:B------:R-:W-:Y:S01]  /*8d90*/  @!PT LDS RZ, [RZ] ;  /* 0x00000000fffff984 */ /* 0x000fe20000000800 */
[----:B------:R-:W-:Y:S01]  /*8da0*/  @!PT LDS RZ, [RZ] ;  /* 0x00000000fffff984 */ /* 0x000fe20000000800 */
[----:B------:R-:W-:Y:S01]  /*8db0*/  @!PT LDS RZ, [RZ] ;  /* 0x00000000fffff984 */ /* 0x000fe20000000800 */
[----:B------:R1:W-:Y:S01]  /*8dc0*/  LDGSTS.E.BYPASS.LTC128B.128 [R202+0xc100], [R8.64], !P4 ;  /* 0x0c10000008ca7fae */ /* 0x0003e2000e101d4a */
[-C--:B--2---:R-:W-:Y:S02]  /*8dd0*/  LEA.HI.X R7, R250, R4.reuse, R22, 0x1, P1 ;  /* 0x00000004fa077211 */ /* 0x084fe400008f0c16 */
[----:B----4-:R-:W-:-:S03]  /*8de0*/  LEA.HI.X R3, R251, R4, R15, 0x1, P0 ;  /* 0x00000004fb037211 */ /* 0x010fc600000f0c0f */
[----:B------:R1:W-:Y:S04]  /*8df0*/  LDGSTS.E.BYPASS.LTC128B.128 [R202+0x10100], [R6.64], !P5 ;  /* 0x1010000006ca7fae */ /* 0x0003e8000e901d4a */
[----:B------:R1:W-:Y:S02]  /*8e00*/  LDGSTS.E.BYPASS.LTC128B.128 [R202+0x14100], [R2.64], !P6 ;  /* 0x1410000002ca7fae */ /* 0x0003e4000f101d4a */
.L_x_753:
[----:B------:R-:W-:Y:S05]  /*8e10*/  BSYNC B0 ;  /* 0x0000000000007941 */ /* 0x000fea0003800000 */
.L_x_752:
[----:B------:R-:W-:Y:S05]  /*8e20*/  BRA.DIV ~URZ, `(.L_x_754) ;  /* 0x000131d27f007947 */ /* 0x000fea000b800000 */
[----:B---3--:R3:W2:Y:S04]  /*8e30*/  SHFL.IDX PT, R4, R5, 0x1, 0x181f ;  /* 0x00381f0005047f89 */ /* 0x0086a800000e0000 */
[----:B-1----:R3:W1:Y:S02]  /*8e40*/  SHFL.IDX PT, R0, R12, 0x1, 0x181f ;  /* 0x00381f000c007f89 */ /* 0x00266400000e0000 */
.L_x_910:
[----:B------:R-:W-:Y:S01]  /*8e50*/  IADD3 R2, R10, 0x20, RZ ;  /* 0x000000200a027810 */ /* 0x000fe20007ffe0ff */
[----:B------:R-:W-:Y:S03]  /*8e60*/  BSSY B0, `(.L_x_755) ;  /* 0x0000011000007945 */ /* 0x000fe60003800000 */
[----:B------:R-:W-:-:S13]  /*8e70*/  ISETP.GE.AND P0, PT, R2, R11, PT ;  /* 0x0000000b0200720c */ /* 0x000fda0003f06270 */
[----:B------:R-:W-:Y:S05]  /*8e80*/  @P0 BRA `(.L_x_756) ;  /* 0x000000e000000947 */ /* 0x000fea0003800000 */
[----:B---3--:R-:W3:Y:S04]  /*8e90*/  LDL R15, [R1+0x74] ;  /* 0x00007400010f7983 */ /* 0x008ee80000100800 */
[----:B----4-:R-:W4:Y:S01]  /*8ea0*/  LDL R13, [R1+0x70] ;  /* 0x00007000010d7983 */ /* 0x010f220000100800 */
[-C--:B-1----:R-:W-:Y:S02]  /*8eb0*/  LEA R8, P2, R248, R0.reuse, 0x1 ;  /* 0x00000000f8087211 */ /* 0x082fe400078408ff */
[-C--:B------:R-:W-:Y:S02]  /*8ec0*/  LEA R6, P1, R250, R0.reuse, 0x1 ;  /* 0x00000000fa067211 */ /* 0x080fe400078208ff */
[----:B------:R-:W-:Y:S02]  /*8ed0*/  LEA R2, P0, R251, R0, 0x1 ;  /* 0x00000000fb027211 */ /* 0x000fe400078008ff */
[----:B--2---:R-:W-:-:S05]  /*8ee0*/  LEA.HI.X R9, R248, R4, R249, 0x1, P2 ;  /* 0x00000004f8097211 */ /* 0x004fca00010f0cf9 */
[----:B------:R-:W-:Y:S01]  /*8ef0*/  @!PT LDS RZ, [RZ] ;  /* 0x00000000fffff984 */ /* 0x000fe20000000800 */
[----:B------:R-:W-:Y:S01]  /*8f00*/  @!PT LDS RZ, [RZ] ;  /* 0x00000000fffff984 */ /* 0x000fe20000000800 */
[----:B------:R-:W-:Y:S01]  /*8f10*/  @!PT LDS RZ, [RZ] ;  /* 0x00000000fffff984 */ /* 0x000fe20000000800 */
[----:B------:R1:W-:Y:S01]  /*8f20*/  LDGSTS.E.BYPASS.LTC128B.128 [R202+0xd100], [R8.64], !P4 ;  /* 0x0d10000008ca7fae */ /* 0x0003e2000e101d4a */
[-C--:B---3--:R-:W-:Y:S02]  /*8f30*/  LEA.HI.X R7, R250, R4.reuse, R15, 0x1, P1 ;  /* 0x00000004fa077211 */ /* 0x088fe400008f0c0f */
[----:B----4-:R-:W-:-:S03]  /*8f40*/  LEA.HI.X R3, R251, R4, R13, 0x1, P0 ;  /* 0x00000004fb037211 */ /* 0x010fc600000f0c0d */
[----:B------:R1:W-:Y:S04]  /*8f50*/  LDGSTS.E.BYPASS.LTC128B.128 [R202+0x11100], [R6.64], !P5 ;  /* 0x1110000006ca7fae */ /* 0x0003e8000e901d4a */
[----:B------:R1:W-:Y:S02]  /*8f60*/  LDGSTS.E.BYPASS.LTC128B.128 [R202+0x15100], [R2.64], !P6 ;  /* 0x1510000002ca7fae */ /* 0x0003e4000f101d4a */
.L_x_756:
[----:B------:R-:W-:Y:S05]  /*8f70*/  BSYNC B0 ;  /* 0x0000000000007941 */ /* 0x000fea0003800000 */
.L_x_755:
[----:B------:R-:W-:Y:S05]  /*8f80*/  BRA.DIV ~URZ, `(.L_x_757) ;  /* 0x000131427f007947 */ /* 0x000fea000b800000 */
[----:B--2---:R2:W3:Y:S02]  /*8f90*/  SHFL.IDX PT, R4, R5, 0x2, 0x181f ;  /* 0x00581f0005047f89 */ /* 0x0044e400000e0000 */
.L_x_911:
[----:B------:R-:W-:Y:S05]  /*8fa0*/  BRA.DIV ~URZ, `(.L_x_758) ;  /* 0x000131927f007947 */ /* 0x000fea000b800000 */
[----:B-1----:R1:W2:Y:S02]  /*8fb0*/  SHFL.IDX PT, R0, R12, 0x2, 0x181f ;  /* 0x00581f000c007f89 */ /* 0x0022a400000e0000 */
.L_x_912:
[----:B------:R-:W-:Y:S01]  /*8fc0*/  IADD3 R2, R10, 0x40, RZ ;  /* 0x000000400a027810 */ /* 0x000fe20007ffe0ff */
[----:B------:R-:W-:Y:S03]  /*8fd0*/  BSSY B0, `(.L_x_759) ;  /* 0x0000011000007945 */ /* 0x000fe60003800000 */
[----:B------:R-:W-:-:S13]  /*8fe0*/  ISETP.GE.AND P0, PT, R2, R11, PT ;  /* 0x0000000b0200720c */ /* 0x000fda0003f06270 */
[----:B------:R-:W-:Y:S05]  /*8ff0*/  @P0 BRA `(.L_x_760) ;  /* 0x000000e000000947 */ /* 0x000fea0003800000 */
[----:B----4-:R-:W4:Y:S04]  /*9000*/  LDL R15, [R1+0x74] ;  /* 0x00007400010f7983 */ /* 0x010f280000100800 */
[----:B---3--:R-:W3:Y:S01]  /*9010*/  LDL R13, [R1+0x70] ;  /* 0x00007000010d7983 */ /* 0x008ee20000100800 */
[-C--:B--2---:R-:W-:Y:S02]  /*9020*/  LEA R8, P2, R248, R0.reuse, 0x1 ;  /* 0x00000000f8087211 */ /* 0x084fe400078408ff */
[-C--:B------:R-:W-:Y:S02]  /*9030*/  LEA R6, P1, R250, R0.reuse, 0x1 ;  /* 0x00000000fa067211 */ /* 0x080fe400078208ff */
[----:B------:R-:W-:Y:S02]  /*9040*/  LEA R2, P0, R251, R0, 0x1 ;  /* 0x00000000fb027211 */ /* 0x000fe400078008ff */
[----:B------:R-:W-:-:S05]  /*9050*/  LEA.HI.X R9, R248, R4, R249, 0x1, P2 ;  /* 0x00000004f8097211 */ /* 0x000fca00010f0cf9 */
[----:B------:R-:W-:Y:S01]  /*9060*/  @!PT LDS RZ, [RZ] ;  /* 0x00000000fffff984 */ /* 0x000fe20000000800 */
[----:B------:R-:W-:Y:S01]  /*9070*/  @!PT LDS RZ, [RZ] ;  /* 0x00000000fffff984 */ /* 0x000fe20000000800 */
[----:B------:R-:W-:Y:S01]  /*9080*/  @!PT LDS RZ, [RZ] ;  /* 0x00000000fffff984 */ /* 0x000fe20000000800 */
[----:B------:R2:W-:Y:S01]  /*9090*/  LDGSTS.E.BYPASS.LTC128B.128 [R202+0xe100], [R8.64], !P4 ;  /* 0x0e10000008ca7fae */ /* 0x0005e2000e101d4a */
[-C--:B----4-:R-:W-:Y:S02]  /*90a0*/  LEA.HI.X R7, R250, R4.reuse, R15, 0x1, P1 ;  /* 0x00000004fa077211 */ /* 0x090fe400008f0c0f */
[----:B---3--:R-:W-:-:S03]  /*90b0*/  LEA.HI.X R3, R251, R4, R13, 0x1, P0 ;  /* 0x00000004fb037211 */ /* 0x008fc600000f0c0d */
[----:B------:R2:W-:Y:S04]  /*90c0*/  LDGSTS.E.BYPASS.LTC128B.128 [R202+0x12100], [R6.64], !P5 ;  /* 0x1210000006ca7fae */ /* 0x0005e8000e901d4a */
[----:B------:R2:W-:Y:S02]  /*90d0*/  LDGSTS.E.BYPASS.LTC128B.128 [R202+0x16100], [R2.64], !P6 ;  /* 0x1610000002ca7fae */ /* 0x0005e4000f101d4a */
.L_x_760:
[----:B------:R-:W-:Y:S05]  /*90e0*/  BSYNC B0 ;  /* 0x0000000000007941 */ /* 0x000fea0003800000 */
.L_x_759:
[----:B------:R-:W-:Y:S05]  /*90f0*/  BRA.DIV ~URZ, `(.L_x_761) ;  /* 0x000130b27f007947 */ /* 0x000fea000b800000 */
[----:B--2---:R2:W1:Y:S04]  /*9100*/  SHFL.IDX PT, R6, R5, 0x3, 0x181f ;  /* 0x00781f0005067f89 */ /* 0x00446800000e0000 */
[----:B------:R2:W4:Y:S02]  /*9110*/  SHFL.IDX PT, R3, R12, 0x3, 0x181f ;  /* 0x00781f000c037f89 */ /* 0x00052400000e0000 */
.L_x_913:
[----:B--2---:R-:W2:Y:S04]  /*9120*/  LDL R0, [R1] ;  /* 0x0000000001007983 */ /* 0x004ea80000100800 */
[----:B----4-:R-:W4:Y:S04]  /*9130*/  LDL R227, [R1+0x48] ;  /* 0x0000480001e37983 */ /* 0x010f280000100800 */
[----:B---3--:R-:W3:Y:S04]  /*9140*/  LDL R13, [R1+0x64] ;  /* 0x00006400010d7983 */ /* 0x008ee80000100800 */
[----:B------:R-:W3:Y:S04]  /*9150*/  LDL R23, [R1+0x74] ;  /* 0x0000740001177983 */ /* 0x000ee80000100800 */
[----:B------:R-:W3:Y:S01]  /*9160*/  LDL R22, [R1+0x70] ;  /* 0x0000700001167983 */ /* 0x000ee20000100800 */
[----:B------:R-:W-:Y:S01]  /*9170*/  IADD3 R10, R10, 0x60, RZ ;  /* 0x000000600a0a7810 */ /* 0x000fe20007ffe0ff */
[----:B------:R-:W-:Y:S01]  /*9180*/  IMAD.MOV.U32 R2, RZ, RZ, c[0x0][0x2b8] ;  /* 0x0000ae00ff027624 */ /* 0x000fe200078e00ff */
[----:B------:R-:W-:-:S02]  /*9190*/  ULDC.64 UR4, c[0x0][0x40] ;  /* 0x0000100000047ab9 */ /* 0x000fc40000000a00 */
[----:B------:R-:W-:Y:S01]  /*91a0*/  ISETP.GE.AND P0, PT, R10, R11, PT ;  /* 0x0000000b0a00720c */ /* 0x000fe20003f06270 */
[----:B------:R-:W-:Y:S01]  /*91b0*/  IMAD.SHL.U32 R93, R112, 0x40, RZ ;  /* 0x00000040705d7824 */ /* 0x000fe200078e00ff */
[----:B------:R-:W-:Y:S01]  /*91c0*/  ISETP.NE.AND P3, PT, R2, 0x1, PT ;  /* 0x000000010200780c */ /* 0x000fe20003f65270 */
[----:B------:R-:W-:-:S10]  /*91d0*/  UIADD3 UR4, UP0, UR4, 0x160, URZ ;  /* 0x0000016004047890 */ /* 0x000fd4000ff1e03f */
[----:B------:R-:W-:-:S04]  /*91e0*/  @!P0 LEA R8, P1, R248, R3, 0x1 ;  /* 0x00000003f8088211 */ /* 0x000fc800078208ff */
[----:B-1----:R-:W-:-:S05]  /*91f0*/  @!P0 LEA.HI.X R9, R248, R6, R249, 0x1, P1 ;  /* 0x00000006f8098211 */ /* 0x002fca00008f0cf9 */
[----:B------:R-:W-:Y:S01]  /*9200*/  @!PT LDS RZ, [RZ] ;  /* 0x00000000fffff984 */ /* 0x000fe20000000800 */
[----:B------:R-:W-:Y:S01]  /*9210*/  @!PT LDS RZ, [RZ] ;  /* 0x00000000fffff984 */ /* 0x000fe20000000800 */
[----:B------:R-:W-:Y:S01]  /*9220*/  @!PT LDS RZ, [RZ] ;  /* 0x00000000fffff984 */ /* 0x000fe20000000800 */
[----:B------:R1:W-:Y:S01]  /*9230*/  @!P0 LDGSTS.E.BYPASS.LTC128B.128 [R202+0xf100], [R8.64], !P4 ;  /* 0x0f10000008ca8fae */ /* 0x0003e2000e101d4a */
[----:B------:R-:W-:Y:S01]  /*9240*/  UIADD3.X UR5, URZ, UR5, URZ, UP0, !UPT ;  /* 0x000000053f057290 */ /* 0x000fe200087fe43f */
[----:B-----5:R-:W-:Y:S01]  /*9250*/  SHF.R.S32.HI R7, RZ, 0x1f, R14 ;  /* 0x0000001fff077819 */ /* 0x020fe2000001140e */
[----:B------:R-:W-:-:S04]  /*9260*/  IMAD.WIDE.U32 R230, R14, c[0x0][0x2b0], RZ ;  /* 0x0000ac000ee67a25 */ /* 0x000fc800078e00ff */
[----:B------:R-:W-:-:S04]  /*9270*/  IMAD R7, R7, c[0x0][0x2b0], RZ ;  /* 0x0000ac0007077a24 */ /* 0x000fc800078e02ff */
[----:B------:R-:W-:-:S04]  /*9280*/  IMAD R7, R14, c[0x0][0x2b4], R7 ;  /* 0x0000ad000e077a24 */ /* 0x000fc800078e0207 */
[----:B------:R-:W-:Y:S02]  /*9290*/  IMAD.IADD R233, R231, 0x1, R7 ;  /* 0x00000001e7e97824 */ /* 0x000fe400078e0207 */
[----:B------:R-:W-:Y:S01]  /*92a0*/  IMAD.MOV.U32 R197, RZ, RZ, RZ ;  /* 0x000000ffffc57224 */ /* 0x000fe200078e00ff */
[----:B--2---:R-:W-:-:S04]  /*92b0*/  SHF.R.S32.HI R15, RZ, 0x1f, R0 ;  /* 0x0000001fff0f7819 */ /* 0x004fc80000011400 */
[----:B------:R-:W-:-:S04]  /*92c0*/  LEA.HI R4, R15, R0, RZ, 0x3 ;  /* 0x000000000f047211 */ /* 0x000fc800078f18ff */
[----:B------:R-:W-:Y:S02]  /*92d0*/  LOP3.LUT R12, R4, 0xfffffff8, RZ, 0xc0, !PT ;  /* 0xfffffff8040c7812 */ /* 0x000fe400078ec0ff */
[----:B------:R-:W-:-:S03]  /*92e0*/  SHF.R.S32.HI R4, RZ, 0x3, R4 ;  /* 0x00000003ff047819 */ /* 0x000fc60000011404 */
[----:B------:R-:W-:-:S04]  /*92f0*/  IMAD.IADD R12, R0, 0x1, -R12 ;  /* 0x00000001000c7824 */ /* 0x000fc800078e0a0c */
[----:B------:R-:W-:-:S04]  /*9300*/  IMAD R207, R12, 0x20, R4 ;  /* 0x000000200ccf7824 */ /* 0x000fc800078e0204 */
[----:B------:R-:W-:-:S04]  /*9310*/  IMAD.IADD R2, R207, 0x1, R93 ;  /* 0x00000001cf027824 */ /* 0x000fc800078e025d */
[----:B----4-:R-:W-:Y:S01]  /*9320*/  IMAD.IADD R5, R227, 0x1, R2 ;  /* 0x00000001e3057824 */ /* 0x010fe200078e0202 */
[----:B---3--:R-:W-:-:S03]  /*9330*/  ISETP.GE.AND P2, PT, R2, R13, PT ;  /* 0x0000000d0200720c */ /* 0x008fc60003f46270 */
[----:B------:R-:W-:Y:S01]  /*9340*/  @P3 IMAD.HI.U32 R10, R5, c[0x0][0x2bc], RZ ;  /* 0x0000af00050a3a27 */ /* 0x000fe200078e00ff */
[----:B------:R-:W-:-:S03]  /*9350*/  ISETP.GT.OR P1, PT, R207, 0x3f, P2 ;  /* 0x0000003fcf00780c */ /* 0x000fc60001724670 */
[----:B------:R-:W-:Y:S01]  /*9360*/  IMAD.MOV.U32 R2, RZ, RZ, R5 ;  /* 0x000000ffff027224 */ /* 0x000fe200078e0005 */
[----:B------:R-:W-:Y:S02]  /*9370*/  @P3 SHF.R.U32.HI R2, RZ, c[0x0][0x2c0], R10 ;  /* 0x0000b000ff023a19 */ /* 0x000fe4000001160a */
[CC--:B------:R-:W-:Y:S02]  /*9380*/  @!P0 LEA R10, P2, R250.reuse, R3.reuse, 0x1 ;  /* 0x00000003fa0a8211 */ /* 0x0c0fe400078408ff */
[C---:B-1----:R-:W-:Y:S02]  /*9390*/  @!P0 LEA R8, P3, R251.reuse, R3, 0x1 ;  /* 0x00000003fb088211 */ /* 0x042fe400078608ff */
[-C--:B------:R-:W-:Y:S02]  /*93a0*/  @!P0 LEA.HI.X R11, R250, R6.reuse, R23, 0x1, P2 ;  /* 0x00000006fa0b8211 */ /* 0x080fe400010f0c17 */
[----:B------:R-:W-:-:S03]  /*93b0*/  @!P0 LEA.HI.X R9, R251, R6, R22, 0x1, P3 ;  /* 0x00000006fb098211 */ /* 0x000fc600018f0c16 */
[----:B------:R1:W-:Y:S04]  /*93c0*/  @!P0 LDGSTS.E.BYPASS.LTC128B.128 [R202+0x13100], [R10.64], !P5 ;  /* 0x131000000aca8fae */ /* 0x0003e8000e901d4a */
[----:B------:R2:W-:Y:S04]  /*93d0*/  @!P0 LDGSTS.E.BYPASS.LTC128B.128 [R202+0x17100], [R8.64], !P6 ;  /* 0x1710000008ca8fae */ /* 0x0005e8000f101d4a */
[----:B------:R-:W0:Y:S01]  /*93e0*/  LDGDEPBAR ;  /* 0x00000000000079af */ /* 0x000e220000000000 */
[----:B------:R-:W-:Y:S01]  /*93f0*/  @!P1 IADD3 R3, P2, R2, R230, RZ ;  /* 0x000000e602039210 */ /* 0x000fe20007f5e0ff */
[----:B-1----:R-:W-:-:S02]  /*9400*/  IMAD.U32 R10, RZ, RZ, UR4 ;  /* 0x00000004ff0a7e24 */ /* 0x002fc4000f8e00ff */
[----:B------:R-:W-:Y:S01]  /*9410*/  IMAD.U32 R11, RZ, RZ, UR5 ;  /* 0x00000005ff0b7e24 */ /* 0x000fe2000f8e00ff */
[----:B------:R-:W-:Y:S01]  /*9420*/  WARPSYNC 0xffffffff ;  /* 0xffffffff00007948 */ /* 0x000fe20003800000 */
[----:B------:R-:W-:Y:S02]  /*9430*/  @!P1 LEA.HI.X.SX32 R7, R2, R233, 0x1, P2 ;  /* 0x000000e902079211 */ /* 0x000fe400010f0eff */
[----:B------:R-:W-:-:S04]  /*9440*/  @!P1 LEA R6, P2, R3, c[0x0][0x2a0], 0x2 ;  /* 0x0000a80003069a11 */ /* 0x000fc800078410ff */
[----:B------:R-:W-:Y:S01]  /*9450*/  @!P1 LEA.HI.X R7, R3, c[0x0][0x2a4], R7, 0x2, P2 ;  /* 0x0000a90003079a11 */ /* 0x000fe200010f1407 */
[----:B------:R-:W-:Y:S06]  /*9460*/  BAR.SYNC.DEFER_BLOCKING 0x0 ;  /* 0x0000000000007b1d */ /* 0x000fec0000010000 */
[----:B------:R1:W3:Y:S01]  /*9470*/  @!P1 LDG.E R197, [R6.64] ;  /* 0x0000000a06c59981 */ /* 0x0002e2000c1e1900 */
[----:B------:R-:W-:-:S04]  /*9480*/  IMAD.MOV R198, RZ, RZ, -R2 ;  /* 0x000000ffffc67224 */ /* 0x000fc800078e0a02 */
[----:B------:R-:W-:-:S05]  /*9490*/  IMAD R198, R198, c[0x0][0x2b8], R5 ;  /* 0x0000ae00c6c67a24 */ /* 0x000fca00078e0205 */
[----:B------:R-:W-:Y:S01]  /*94a0*/  SHF.R.S32.HI R103, RZ, 0x1f, R198 ;  /* 0x0000001fff677819 */ /* 0x000fe200000114c6 */
[----:B------:R-:W-:-:S04]  /*94b0*/  IMAD.WIDE.U32 R2, R198, c[0x0][0x1e0], RZ ;  /* 0x00007800c6027a25 */ /* 0x000fc800078e00ff */
[----:B------:R-:W-:-:S04]  /*94c0*/  IMAD R5, R103, c[0x0][0x1e0], RZ ;  /* 0x0000780067057a24 */ /* 0x000fc800078e02ff */
[----:B------:R-:W-:-:S04]  /*94d0*/  IMAD R5, R198, c[0x0][0x1e4], R5 ;  /* 0x00007900c6057a24 */ /* 0x000fc800078e0205 */
[----:B------:R-:W-:Y:S02]  /*94e0*/  IMAD.IADD R3, R3, 0x1, R5 ;  /* 0x0000000103037824 */ /* 0x000fe400078e0205 */
[----:B------:R-:W-:-:S04]  /*94f0*/  IMAD.WIDE.U32 R228, R226, c[0x0][0x1e8], RZ ;  /* 0x00007a00e2e47a25 */ /* 0x000fc800078e00ff */
[----:B------:R-:W-:Y:S02]  /*9500*/  IMAD R232, R226, c[0x0][0x1ec], R229 ;  /* 0x00007b00e2e87a24 */ /* 0x000fe400078e02e5 */
[----:B------:R-:W-:Y:S01]  /*9510*/  IMAD.SHL.U32 R199, R12, 0x8, RZ ;  /* 0x000000080cc77824 */ /* 0x000fe200078e00ff */
[----:B------:R-:W-:Y:S02]  /*9520*/  LEA.HI R0, R15, R0, RZ, 0x6 ;  /* 0x000000000f007211 */ /* 0x000fe400078f30ff */
[----:B------:R-:W-:Y:S01]  /*9530*/  IADD3 R84, -R4, R13, -R93 ;  /* 0x0000000d04547210 */ /* 0x000fe20007ffe95d */
[----:B-1----:R-:W-:Y:S01]  /*9540*/  IMAD.U32 R7, RZ, RZ, UR6 ;  /* 0x00000006ff077e24 */ /* 0x002fe2000f8e00ff */
[C---:B------:R-:W-:Y:S01]  /*9550*/  IADD3 R113, R199.reuse, 0x40, RZ ;  /* 0x00000040c7717810 */ /* 0x040fe20007ffe0ff */
[----:B------:R-:W-:Y:S01]  /*9560*/  IMAD.SHL.U32 R0, R0, 0x8, RZ ;  /* 0x0000000800007824 */ /* 0x000fe200078e00ff */
[----:B------:R-:W-:Y:S02]  /*9570*/  ISETP.GE.AND P1, PT, R84, 0x1, PT ;  /* 0x000000015400780c */ /* 0x000fe40003f26270 */
[----:B------:R-:W-:-:S02]  /*9580*/  IADD3 R114, R199, 0x80, RZ ;  /* 0x00000080c7727810 */ /* 0x000fc40007ffe0ff */
[----:B------:R-:W-:Y:S02]  /*9590*/  ISETP.GE.AND P5, PT, R199, c[0x0][0x1d4], PT ;  /* 0x00007500c7007a0c */ /* 0x000fe40003fa6270 */
[----:B------:R-:W-:Y:S02]  /*95a0*/  ISETP.GE.AND P4, PT, R113, c[0x0][0x1d4], PT ;  /* 0x0000750071007a0c */ /* 0x000fe40003f86270 */
[----:B------:R-:W-:Y:S01]  /*95b0*/  ISETP.GE.AND P6, PT, R114, c[0x0][0x1d4], PT ;  /* 0x0000750072007a0c */ /* 0x000fe20003fc6270 */
[----:B------:R-:W-:Y:S04]  /*95c0*/  STL.64 [R1+0x18], R10 ;  /* 0x0000180a01007387 */ /* 0x000fe80000100a00 */
[----:B------:R-:W-:Y:S04]  /*95d0*/  STL.64 [R1+0x28], R16 ;  /* 0x0000281001007387 */ /* 0x000fe80000100a00 */
[----:B------:R-:W-:Y:S04]  /*95e0*/  STL.64 [R1+0x30], R144 ;  /* 0x0000309001007387 */ /* 0x000fe80000100a00 */
[----:B------:R-:W-:Y:S04]  /*95f0*/  STL.64 [R1+0x38], R20 ;  /* 0x0000381401007387 */ /* 0x000fe80000100a00 */
[----:B------:R-:W-:Y:S01]  /*9600*/  STL.64 [R1+0x40], R18 ;  /* 0x0000401201007387 */ /* 0x000fe20000100a00 */
[----:B------:R-:W-:Y:S01]  /*9610*/  BSSY B2, `(.L_x_762) ;  /* 0x0000034000027945 */ /* 0x000fe20003800000 */
[----:B------:R-:W-:-:S02]  /*9620*/  ISETP.GT.AND P3, PT, R207, 0x3f, PT ;  /* 0x0000003fcf00780c */ /* 0x000fc40003f64270 */
[----:B------:R-:W-:Y:S02]  /*9630*/  MOV R115, 0x9950 ;  /* 0x0000995000737802 */ /* 0x000fe40000000f00 */
[----:B---3--:R-:W-:Y:S01]  /*9640*/  SHF.R.S32.HI R104, RZ, 0x1f, R197 ;  /* 0x0000001fff687819 */ /* 0x008fe200000114c5 */
[----:B------:R-:W-:-:S04]  /*9650*/  IMAD.WIDE.U32 R2, R197, c[0x0][0x1f0], R2 ;  /* 0x00007c00c5027a25 */ /* 0x000fc800078e0002 */
[----:B------:R-:W-:Y:S01]  /*9660*/  IMAD R6, R104, c[0x0][0x1f0], RZ ;  /* 0x00007c0068067a24 */ /* 0x000fe200078e02ff */
[----:B------:R-:W-:-:S03]  /*9670*/  IADD3 R5, P0, R2, R228, RZ ;  /* 0x000000e402057210 */ /* 0x000fc60007f1e0ff */
[----:B------:R-:W-:Y:S02]  /*9680*/  IMAD R6, R197, c[0x0][0x1f4], R6 ;  /* 0x00007d00c5067a24 */ /* 0x000fe400078e0206 */
[----:B------:R-:W-:-:S03]  /*9690*/  IMAD.SHL.U32 R2, R4, 0x40, RZ ;  /* 0x0000004004027824 */ /* 0x000fc600078e00ff */
[----:B------:R-:W-:Y:S02]  /*96a0*/  IADD3.X R6, R232, R3, R6, P0, !PT ;  /* 0x00000003e8067210 */ /* 0x000fe400007fe406 */
[C---:B--2---:R-:W-:Y:S02]  /*96b0*/  LEA R8, P0, R5.reuse, c[0x0][0x1c8], 0x1 ;  /* 0x0000720005087a11 */ /* 0x044fe400078008ff */
[----:B------:R-:W-:Y:S02]  /*96c0*/  LOP3.LUT R2, R2, 0x1c0, RZ, 0xc0, !PT ;  /* 0x000001c002027812 */ /* 0x000fe400078ec0ff */
[----:B------:R-:W-:Y:S02]  /*96d0*/  LEA.HI.X R12, R5, c[0x0][0x1cc], R6, 0x1, P0 ;  /* 0x00007300050c7a11 */ /* 0x000fe400000f0c06 */
[----:B------:R-:W-:Y:S02]  /*96e0*/  LOP3.LUT R6, R2, 0x38, R199, 0xf8, !PT ;  /* 0x0000003802067812 */ /* 0x000fe400078ef8c7 */
[----:B------:R-:W-:Y:S01]  /*96f0*/  SHF.R.U32.HI R5, RZ, 0x3, R2 ;  /* 0x00000003ff057819 */ /* 0x000fe20000011602 */
[----:B------:R-:W-:Y:S04]  /*9700*/  SHFL.IDX PT, R3, R12, RZ, 0x181f ;  /* 0x00181fff0c037589 */ /* 0x000fe800000e0000 */
[----:B------:R-:W1:Y:S01]  /*9710*/  SHFL.IDX PT, R2, R8, RZ, 0x181f ;  /* 0x00181fff08027589 */ /* 0x000e6200000e0000 */
[----:B------:R-:W-:-:S03]  /*9720*/  LOP3.LUT R9, R6, R5, RZ, 0x3c, !PT ;  /* 0x0000000506097212 */ /* 0x000fc600078e3cff */
[----:B------:R1:W-:Y:S01]  /*9730*/  SHFL.IDX PT, R4, R8, 0x1, 0x181f ;  /* 0x00381f0008047f89 */ /* 0x0003e200000e0000 */
[----:B------:R-:W-:-:S03]  /*9740*/  IMAD.U32 R6, RZ, RZ, UR7 ;  /* 0x00000007ff067e24 */ /* 0x000fc6000f8e00ff */
[----:B------:R-:W2:Y:S01]  /*9750*/  SHFL.IDX PT, R5, R12, 0x1, 0x181f ;  /* 0x00381f000c057f89 */ /* 0x000ea200000e0000 */
[----:B------:R-:W-:-:S03]  /*9760*/  LOP3.LUT R190, R9, 0xfffffe00, R0, 0xf8, !PT ;  /* 0xfffffe0009be7812 */ /* 0x000fc600078ef800 */
[----:B------:R3:W-:Y:S01]  /*9770*/  STL.64 [R1+0x20], R6 ;  /* 0x0000200601007387 */ /* 0x0007e20000100a00 */
[----:B------:R-:W-:Y:S02]  /*9780*/  SHF.R.S32.HI R0, RZ, 0x1f, R114 ;  /* 0x0000001fff007819 */ /* 0x000fe40000011472 */
[----:B------:R-:W-:Y:S02]  /*9790*/  ISETP.GT.AND P0, PT, R84, 0x20, PT ;  /* 0x000000205400780c */ /* 0x000fe40003f04270 */
[----:B------:R-:W-:-:S04]  /*97a0*/  LEA.HI R0, R0, R114, RZ, 0x3 ;  /* 0x0000007200007211 */ /* 0x000fc800078f18ff */
[----:B------:R-:W-:Y:S01]  /*97b0*/  LOP3.LUT R205, R0, 0xfffffff8, RZ, 0xc0, !PT ;  /* 0xfffffff800cd7812 */ /* 0x000fe200078ec0ff */
[----:B-1----:R-:W-:Y:S01]  /*97c0*/  @P1 IMAD.WIDE R8, R199, 0x2, R2 ;  /* 0x00000002c7081825 */ /* 0x002fe200078e0202 */
[----:B---3--:R-:W-:-:S04]  /*97d0*/  SHF.R.S32.HI R7, RZ, 0x1f, R113 ;  /* 0x0000001fff077819 */ /* 0x008fc80000011471 */
[----:B------:R-:W-:Y:S01]  /*97e0*/  LEA.HI R7, R7, R113, RZ, 0x3 ;  /* 0x0000007107077211 */ /* 0x000fe200078f18ff */
[----:B------:R-:W-:-:S03]  /*97f0*/  @P1 IMAD.SHL.U32 R6, R190, 0x2, RZ ;  /* 0x00000002be061824 */ /* 0x000fc600078e00ff */
[----:B------:R-:W-:Y:S01]  /*9800*/  LOP3.LUT R206, R7, 0xfffffff8, RZ, 0xc0, !PT ;  /* 0xfffffff807ce7812 */ /* 0x000fe200078ec0ff */
[--C-:B------:R-:W-:Y:S01]  /*9810*/  @P1 IMAD.WIDE R10, R205, 0x2, R2.reuse ;  /* 0x00000002cd0a1825 */ /* 0x100fe200078e0202 */
[----:B------:R1:W-:Y:S03]  /*9820*/  @P1 LDGSTS.E.BYPASS.LTC128B.128 [R6+0x6100], [R8.64], !P5 ;  /* 0x0610000008061fae */ /* 0x0003e6000e901d4a */
[----:B------:R-:W-:-:S04]  /*9830*/  @P1 IMAD.WIDE R12, R206, 0x2, R2 ;  /* 0x00000002ce0c1825 */ /* 0x000fc800078e0202 */
[----:B------:R-:W-:Y:S01]  /*9840*/  @P0 IMAD.SHL.U32 R0, R190, 0x2, RZ ;  /* 0x00000002be000824 */ /* 0x000fe200078e00ff */
[----:B------:R3:W-:Y:S01]  /*9850*/  @P1 LDGSTS.E.BYPASS.LTC128B.128 [R6+0x8100], [R12.64], !P4 ;  /* 0x081000000c061fae */ /* 0x0007e2000e101d4a */
[----:B--2---:R-:W-:-:S03]  /*9860*/  @P0 IMAD.WIDE R2, R206, 0x2, R4 ;  /* 0x00000002ce020825 */ /* 0x004fc600078e0204 */
[----:B------:R3:W-:Y:S01]  /*9870*/  @P1 LDGSTS.E.BYPASS.LTC128B.128 [R6+0xa100], [R10.64], !P6 ;  /* 0x0a1000000a061fae */ /* 0x0007e2000f101d4a */
[----:B-1----:R-:W-:-:S04]  /*9880*/  @P0 IMAD.WIDE R8, R199, 0x2, R4 ;  /* 0x00000002c7080825 */ /* 0x002fc800078e0204 */
[----:B------:R-:W-:Y:S01]  /*9890*/  @P0 IMAD.WIDE R4, R205, 0x2, R4 ;  /* 0x00000002cd040825 */ /* 0x000fe200078e0204 */
[----:B------:R1:W-:Y:S04]  /*98a0*/  @P0 LDGSTS.E.BYPASS.LTC128B.128 [R0+0x7100], [R8.64], !P5 ;  /* 0x0710000008000fae */ /* 0x0003e8000e901d4a */
[----:B------:R2:W-:Y:S04]  /*98b0*/  @P0 LDGSTS.E.BYPASS.LTC128B.128 [R0+0x9100], [R2.64], !P4 ;  /* 0x0910000002000fae */ /* 0x0005e8000e101d4a */
[----:B------:R1:W-:Y:S04]  /*98c0*/  @P0 LDGSTS.E.BYPASS.LTC128B.128 [R0+0xb100], [R4.64], !P6 ;  /* 0x0b10000004000fae */ /* 0x0003e8000f101d4a */
[----:B------:R-:W0:Y:S01]  /*98d0*/  LDGDEPBAR ;  /* 0x00000000000079af */ /* 0x000e220000000000 */
[----:B--2---:R-:W-:-:S05]  /*98e0*/  SEL R2, RZ, 0x10, P6 ;  /* 0x00000010ff027807 */ /* 0x004fca0003000000 */
[----:B------:R3:W-:Y:S01]  /*98f0*/  STL [R1+0x104], R2 ;  /* 0x0001040201007387 */ /* 0x0007e20000100800 */
[----:B-1----:R-:W-:Y:S01]  /*9900*/  IMAD.U32 R0, RZ, RZ, UR7 ;  /* 0x00000007ff007e24 */ /* 0x002fe2000f8e00ff */
[----:B------:R-:W-:Y:S02]  /*9910*/  SHF.R.S32.HI R219, RZ, 0x1f, R206 ;  /* 0x0000001fffdb7819 */ /* 0x000fe400000114ce */
[----:B------:R-:W-:Y:S02]  /*9920*/  SHF.R.S32.HI R218, RZ, 0x1f, R205 ;  /* 0x0000001fffda7819 */ /* 0x000fe400000114cd */
[----:B------:R-:W-:Y:S02]  /*9930*/  IADD3 R0, R0, 0x18, RZ ;  /* 0x0000001800007810 */ /* 0x000fe40007ffe0ff */
[----:B---3--:R-:W-:Y:S05]  /*9940*/  CALL.REL.NOINC `($_ZN7cutlass13device_kernelIN5flash19enable_sm80_to_sm89INS1_16FlashAttnFwdSm80INS1_25CollectiveMainloopFwdSm80ILi8ELi1ELb0EN4cute5tupleIJNS5_1CILi128EEENS7_ILi64EEENS7_ILi192EEEEEELi192ENS_10bfloat16_tEfNS_4arch4Sm80ELb0ELb1ELb0ELb1ELb1ELb1ELb1ELb1EEENS1_21CollectiveEpilogueFwdINS6_IJS8_SA_S9_EEENS6_IJNS7_ILi1EEESI_SI_EEESC_SE_Li256ELb1ELb1ELb1ELb0EEENS1_36VarlenDynamicPersistentTileSchedulerILi128ELi64ELi256ELi256ELb1ELb1ELb0ELb1ELb0ELb1EEEEEEEEEvNT_6ParamsE$_ZZN5flash25CollectiveMainloopFwdSm80ILi8ELi1ELb0EN4cute5tupleIJNS1_1CILi128EEENS3_ILi64EEENS3_ILi192EEEEEELi192EN7cutlass10bfloat16_tEfNS8_4arch4Sm80ELb0ELb1ELb0ELb1ELb1ELb1ELb1ELb1EE3mmaINS_16FlashAttnFwdSm80ISC_NS_21CollectiveEpilogueFwdINS2_IJS4_S6_S5_EEENS2_IJNS3_ILi1EEESH_SH_EEES9_SB_Li256ELb1ELb1ELb1ELb0EEENS_36VarlenDynamicPersistentTileSchedulerILi128ELi64ELi256ELi256ELb1ELb1ELb0ELb1ELb0ELb1EEEE13SharedStorageENS1_6TensorINS1_11ArrayEngineIfLm96EEENS1_6LayoutINS2_IJNS2_IJNS3_ILi2EEESS_EEESH_NS3_ILi24EEEEEENS2_IJNS2_IJSH_SS_EEENS3_ILi0EEENS3_ILi4EEEEEEEEEENS_7SoftmaxILi2ELi0EEEEEbRKNSC_6ParamsERT0_RT1_iRKNS_16SeqlenInfoQKNewKILb1ELb1EEENS2_IJiiiiEEERT_ENKUlvE_clEv) ;  /* 0x0001519000007944 */ /* 0x008fea0003c00000 */
[----:B------:R-:W-:Y:S05]  /*9950*/  BSYNC B2 ;  /* 0x0000000000027941 */ /* 0x000fea0003800000 */
.L_x_762:
[----:B------:R2:W5:Y:S01]  /*9960*/  LDL R88, [R1] ;  /* 0x0000000001587983 */ /* 0x0005620000100800 */
[----:B------:R-:W-:-:S04]  /*9970*/  DEPBAR.LE SB0, 0x0 ;  /* 0x000080000000791a */ /* 0x000fc80000000000 */
[----:B------:R2:W5:Y:S01]  /*9980*/  LDL R210, [R1+0x10] ;  /* 0x0000100001d27983 */ /* 0x0005620000100800 */
[----:B------:R-:W-:Y:S01]  /*9990*/  WARPSYNC 0xffffffff ;  /* 0xffffffff00007948 */ /* 0x000fe20003800000 */
[----:B------:R-:W-:Y:S02]  /*99a0*/  IMAD R0, R103, c[0x0][0x208], RZ ;  /* 0x0000820067007a24 */ /* 0x000fe400078e02ff */
[----:B------:R-:W-:Y:S01]  /*99b0*/  BAR.SYNC.DEFER_BLOCKING 0x0 ;  /* 0x0000000000007b1d */ /* 0x000fe20000010000 */
[----:B------:R-:W-:-:S04]  /*99c0*/  IMAD.WIDE.U32 R2, R198, c[0x0][0x208], RZ ;  /* 0x00008200c6027a25 */ /* 0x000fc800078e00ff */
[----:B------:R-:W-:Y:S02]  /*99d0*/  IMAD R0, R198, c[0x0][0x20c], R0 ;  /* 0x00008300c6007a24 */ /* 0x000fe400078e0200 */
[----:B------:R-:W-:-:S03]  /*99e0*/  IMAD.WIDE.U32 R224, R226, c[0x0][0x210], RZ ;  /* 0x00008400e2e07a25 */ /* 0x000fc600078e00ff */
[----:B------:R-:W-:Y:S01]  /*99f0*/  IADD3 R3, R3, R0, RZ ;  /* 0x0000000003037210 */ /* 0x000fe20007ffe0ff */
[----:B------:R-:W-:Y:S02]  /*9a00*/  IMAD R0, R104, c[0x0][0x218], RZ ;  /* 0x0000860068007a24 */ /* 0x000fe400078e02ff */
[----:B------:R-:W-:Y:S02]  /*9a10*/  IMAD R226, R226, c[0x0][0x214], R225 ;  /* 0x00008500e2e27a24 */ /* 0x000fe400078e02e1 */
[----:B------:R-:W-:-:S04]  /*9a20*/  IMAD.WIDE.U32 R2, R197, c[0x0][0x218], R2 ;  /* 0x00008600c5027a25 */ /* 0x000fc800078e0002 */
[----:B-1----:R-:W-:Y:S01]  /*9a30*/  IMAD R12, R197, c[0x0][0x21c], R0 ;  /* 0x00008700c50c7a24 */ /* 0x002fe200078e0200 */
[----:B------:R-:W-:-:S04]  /*9a40*/  IADD3 R0, P1, R2, R224, RZ ;  /* 0x000000e002007210 */ /* 0x000fc80007f3e0ff */
[----:B------:R-:W-:Y:S01]  /*9a50*/  LEA R14, P0, R0, c[0x0][0x1f8], 0x1 ;  /* 0x00007e00000e7a11 */ /* 0x000fe200078008ff */
[----:B------:R2:W1:Y:S01]  /*9a60*/  LDSM.16.M88.4 R4, [R174] ;  /* 0x00000000ae04783b */ /* 0x0004620000000200 */
[----:B------:R-:W-:-:S03]  /*9a70*/  IADD3.X R2, R226, R3, R12, P1, !PT ;  /* 0x00000003e2027210 */ /* 0x000fc60000ffe40c */
[----:B------:R2:W3:Y:S01]  /*9a80*/  LDSM.16.M88.4 R24, [R111] ;  /* 0x000000006f18783b */ /* 0x0004e20000000200 */
[----:B------:R-:W-:-:S03]  /*9a90*/  LEA.HI.X R15, R0, c[0x0][0x1fc], R2, 0x1, P0 ;  /* 0x00007f00000f7a11 */ /* 0x000fc600000f0c02 */
[----:B------:R2:W4:Y:S04]  /*9aa0*/  LDSM.16.M88.4 R32, [R111+0x800] ;  /* 0x000800006f20783b */ /* 0x0005280000000200 */
[----:B------:R2:W1:Y:S04]  /*9ab0*/  LDSM.16.M88.4 R40, [R111+0x1000] ;  /* 0x001000006f28783b */ /* 0x0004680000000200 */
[----:B------:R2:W1:Y:S04]  /*9ac0*/  LDSM.16.M88.4 R48, [R111+0x1800] ;  /* 0x001800006f30783b */ /* 0x0004680000000200 */
[----:B------:R2:W1:Y:S04]  /*9ad0*/  LDSM.16.M88.4 R8, [R175] ;  /* 0x00000000af08783b */ /* 0x0004680000000200 */
[----:B------:R2:W1:Y:S04]  /*9ae0*/  LDSM.16.M88.4 R52, [R178] ;  /* 0x00000000b234783b */ /* 0x0004680000000200 */
[----:B------:R2:W1:Y:S04]  /*9af0*/  LDSM.16.M88.4 R60, [R189] ;  /* 0x00000000bd3c783b */ /* 0x0004680000000200 */
[----:B------:R2:W1:Y:S04]  /*9b00*/  LDSM.16.M88.4 R72, [R188] ;  /* 0x00000000bc48783b */ /* 0x0004680000000200 */
[----:B------:R2:W1:Y:S01]  /*9b10*/  LDSM.16.M88.4 R76, [R187] ;  /* 0x00000000bb4c783b */ /* 0x0004620000000200 */
[----:B------:R-:W-:Y:S05]  /*9b20*/  BRA.DIV ~URZ, `(.L_x_763) ;  /* 0x000127527f007947 */ /* 0x000fea000b800000 */
[----:B------:R2:W4:Y:S02]  /*9b30*/  SHFL.IDX PT, R0, R15, RZ, 0x181f ;  /* 0x00181fff0f007589 */ /* 0x00052400000e0000 */
.L_x_914:
[----:B------:R-:W2:Y:S01]  /*9b40*/  SHFL.IDX PT, R16, R14, RZ, 0x181f ;  /* 0x00181fff0e107589 */ /* 0x000ea200000e0000 */
[C---:B------:R-:W-:Y:S01]  /*9b50*/  ISETP.GE.AND P0, PT, R199.reuse, c[0x0][0x1d4], PT ;  /* 0x00007500c7007a0c */ /* 0x040fe20003f06270 */
[----:B------:R-:W-:Y:S01]  /*9b60*/  IMAD.WIDE R18, R199, 0x2, RZ ;  /* 0x00000002c7127825 */ /* 0x000fe200078e02ff */
[----:B------:R-:W-:Y:S01]  /*9b70*/  ISETP.GE.AND P2, PT, R113, c[0x0][0x1d4], PT ;  /* 0x0000750071007a0c */ /* 0x000fe20003f46270 */
[----:B------:R-:W4:Y:S01]  /*9b80*/  SHFL.IDX PT, R14, R14, 0x1, 0x181f ;  /* 0x00381f000e0e7f89 */ /* 0x000f2200000e0000 */
[----:B------:R-:W-:Y:S01]  /*9b90*/  ISETP.LT.OR P1, PT, R84, 0x1, P0 ;  /* 0x000000015400780c */ /* 0x000fe20000721670 */
[----:B------:R-:W-:Y:S01]  /*9ba0*/  IMAD.SHL.U32 R190, R190, 0x2, RZ ;  /* 0x00000002bebe7824 */ /* 0x000fe200078e00ff */
[----:B-1-3--:R-:W-:Y:S01]  /*9bb0*/  HMMA.16816.F32.BF16 R20, R4, R24, RZ ;  /* 0x000000180414723c */ /* 0x00afe200000418ff */
[----:B------:R-:W-:Y:S01]  /*9bc0*/  IMAD.WIDE R12, R206, 0x2, RZ ;  /* 0x00000002ce0c7825 */ /* 0x000fe200078e02ff */
[----:B--2---:R-:W1:Y:S01]  /*9bd0*/  SHFL.IDX PT, R15, R15, 0x1, 0x181f ;  /* 0x00381f000f0f7f89 */ /* 0x004e6200000e0000 */
[----:B------:R-:W-:Y:S01]  /*9be0*/  BSSY B0, `(.L_x_764) ;  /* 0x00000fe000007945 */ /* 0x000fe20003800000 */
[----:B------:R-:W-:-:S04]  /*9bf0*/  SHF.R.S32.HI R208, RZ, 0x1f, R199 ;  /* 0x0000001fffd07819 */ /* 0x000fc800000114c7 */
[C---:B------:R-:W-:Y:S08]  /*9c00*/  HMMA.16816.F32.BF16 R24, R4.reuse, R26, RZ ;  /* 0x0000001a0418723c */ /* 0x040ff000000418ff */
[----:B----4-:R-:W-:Y:S01]  /*9c10*/  HMMA.16816.F32.BF16 R28, R4, R32, RZ ;  /* 0x00000020041c723c */ /* 0x010fe200000418ff */
[----:B------:R-:W-:-:S05]  /*9c20*/  IADD3 R2, P0, R16, R18, RZ ;  /* 0x0000001210027210 */ /* 0x000fca0007f1e0ff */
[----:B------:R-:W-:Y:S02]  /*9c30*/  IMAD.X R3, R19, 0x1, R0, P0 ;  /* 0x0000000113037824 */ /* 0x000fe400000e0600 */
[----:B------:R-:W-:Y:S03]  /*9c40*/  HMMA.16816.F32.BF16 R32, R4, R34, RZ ;  /* 0x000000220420723c */ /* 0x000fe600000418ff */
[----:B------:R2:W-:Y:S01]  /*9c50*/  LDGSTS.E.BYPASS.LTC128B.128 [R190+0x100], [R2.64], !P1 ;  /* 0x0010000002be7fae */ /* 0x0005e2000c901d4a */
[----:B------:R-:W-:-:S04]  /*9c60*/  ISETP.GE.AND P1, PT, R114, c[0x0][0x1d4], PT ;  /* 0x0000750072007a0c */ /* 0x000fc80003f26270 */
[C---:B------:R-:W-:Y:S08]  /*9c70*/  HMMA.16816.F32.BF16 R36, R4.reuse, R40, RZ ;  /* 0x000000280424723c */ /* 0x040ff000000418ff */
[C---:B------:R-:W-:Y:S08]  /*9c80*/  HMMA.16816.F32.BF16 R40, R4.reuse, R42, RZ ;  /* 0x0000002a0428723c */ /* 0x040ff000000418ff */
[----:B------:R-:W-:Y:S01]  /*9c90*/  HMMA.16816.F32.BF16 R44, R4, R48, RZ ;  /* 0x00000030042c723c */ /* 0x000fe200000418ff */
[----:B--2---:R-:W-:-:S07]  /*9ca0*/  IADD3 R2, P0, R16, R12, RZ ;  /* 0x0000000c10027210 */ /* 0x004fce0007f1e0ff */
[----:B------:R-:W-:Y:S01]  /*9cb0*/  HMMA.16816.F32.BF16 R20, R8, R52, R20 ;  /* 0x000000340814723c */ /* 0x000fe20000041814 */
[----:B------:R-:W-:Y:S01]  /*9cc0*/  IMAD.X R3, R13, 0x1, R0, P0 ;  /* 0x000000010d037824 */ /* 0x000fe200000e0600 */
[C---:B------:R-:W-:Y:S02]  /*9cd0*/  ISETP.LT.OR P0, PT, R84.reuse, 0x1, P2 ;  /* 0x000000015400780c */ /* 0x040fe40001701670 */
[----:B------:R-:W-:-:S04]  /*9ce0*/  ISETP.LT.OR P2, PT, R84, 0x21, P2 ;  /* 0x000000215400780c */ /* 0x000fc80001741670 */
[C---:B------:R-:W-:Y:S08]  /*9cf0*/  HMMA.16816.F32.BF16 R24, R8.reuse, R54, R24 ;  /* 0x000000360818723c */ /* 0x040ff00000041818 */
[----:B------:R-:W-:Y:S01]  /*9d00*/  HMMA.16816.F32.BF16 R28, R8, R60, R28 ;  /* 0x0000003c081c723c */ /* 0x000fe2000004181c */
[----:B------:R2:W-:Y:S01]  /*9d10*/  LDGSTS.E.BYPASS.LTC128B.128 [R190+0x2100], [R2.64], !P0 ;  /* 0x0210000002be7fae */ /* 0x0005e2000c101d4a */
[----:B------:R-:W-:-:S05]  /*9d20*/  IADD3 R18, P0, R18, R14, RZ ;  /* 0x0000000e12127210 */ /* 0x000fca0007f1e0ff */
[----:B-1----:R-:W-:Y:S01]  /*9d30*/  IMAD.X R19, R19, 0x1, R15, P0 ;  /* 0x0000000113137824 */ /* 0x002fe200000e060f */
[C---:B------:R-:W-:Y:S08]  /*9d40*/  HMMA.16816.F32.BF16 R32, R8.reuse, R62, R32 ;  /* 0x0000003e0820723c */ /* 0x040ff00000041820 */
[C---:B------:R-:W-:Y:S08]  /*9d50*/  HMMA.16816.F32.BF16 R36, R8.reuse, R72, R36 ;  /* 0x000000480824723c */ /* 0x040ff00000041824 */
[----:B------:R-:W-:Y:S01]  /*9d60*/  HMMA.16816.F32.BF16 R40, R8, R74, R40 ;  /* 0x0000004a0828723c */ /* 0x000fe20000041828 */
[----:B--2---:R-:W-:-:S07]  /*9d70*/  IMAD.WIDE R2, R205, 0x2, RZ ;  /* 0x00000002cd027825 */ /* 0x004fce00078e02ff */
[----:B------:R-:W-:Y:S01]  /*9d80*/  HMMA.16816.F32.BF16 R44, R8, R76, R44 ;  /* 0x0000004c082c723c */ /* 0x000fe2000004182c */
[----:B------:R-:W-:-:S05]  /*9d90*/  IADD3 R16, P0, R16, R2, RZ ;  /* 0x0000000210107210 */ /* 0x000fca0007f1e0ff */
[----:B------:R-:W-:Y:S01]  /*9da0*/  IMAD.X R17, R3, 0x1, R0, P0 ;  /* 0x0000000103117824 */ /* 0x000fe200000e0600 */
[C---:B------:R-:W-:Y:S02]  /*9db0*/  ISETP.LT.OR P0, PT, R84.reuse, 0x1, P1 ;  /* 0x000000015400780c */ /* 0x040fe40000f01670 */
[----:B------:R-:W-:-:S11]  /*9dc0*/  ISETP.LT.OR P1, PT, R84, 0x21, P1 ;  /* 0x000000215400780c */ /* 0x000fd60000f21670 */
[----:B------:R1:W-:Y:S01]  /*9dd0*/  LDGSTS.E.BYPASS.LTC128B.128 [R190+0x4100], [R16.64], !P0 ;  /* 0x0410000010be7fae */ /* 0x0003e2000c101d4a */
[----:B------:R-:W-:-:S04]  /*9de0*/  ISETP.GE.AND P0, PT, R199, c[0x0][0x1d4], PT ;  /* 0x00007500c7007a0c */ /* 0x000fc80003f06270 */
[----:B------:R-:W-:Y:S11]  /*9df0*/  ISETP.LT.OR P0, PT, R84, 0x21, P0 ;  /* 0x000000215400780c */ /* 0x000ff60000701670 */
[----:B------:R-:W-:Y:S02]  /*9e00*/  @!UPT UIADD3 URZ, URZ, URZ, URZ ;  /* 0x0000003f3f3ff290 */ /* 0x000fe4000fffe03f */
[----:B------:R1:W-:Y:S01]  /*9e10*/  LDGSTS.E.BYPASS.LTC128B.128 [R190+0x1100], [R18.64], !P0 ;  /* 0x0110000012be7fae */ /* 0x0003e2000c101d4a */
[----:B------:R-:W-:-:S05]  /*9e20*/  IADD3 R12, P0, R12, R14, RZ ;  /* 0x0000000e0c0c7210 */ /* 0x000fca0007f1e0ff */
[----:B------:R-:W-:Y:S01]  /*9e30*/  IMAD.X R13, R13, 0x1, R15, P0 ;  /* 0x000000010d0d7824 */ /* 0x000fe200000e060f */
[----:B------:R-:W-:-:S04]  /*9e40*/  IADD3 R2, P0, R2, R14, RZ ;  /* 0x0000000e02027210 */ /* 0x000fc80007f1e0ff */
[----:B------:R2:W-:Y:S01]  /*9e50*/  LDGSTS.E.BYPASS.LTC128B.128 [R190+0x3100], [R12.64], !P2 ;  /* 0x031000000cbe7fae */ /* 0x0005e2000d101d4a */
[----:B------:R-:W-:Y:S01]  /*9e60*/  IMAD.X R3, R3, 0x1, R15, P0 ;  /* 0x0000000103037824 */ /* 0x000fe200000e060f */
[----:B------:R-:W-:-:S04]  /*9e70*/  ISETP.GT.AND P0, PT, R112, R217, PT ;  /* 0x000000d97000720c */ /* 0x000fc80003f04270 */
[----:B------:R3:W-:Y:S04]  /*9e80*/  LDGSTS.E.BYPASS.LTC128B.128 [R190+0x5100], [R2.64], !P1 ;  /* 0x0510000002be7fae */ /* 0x0007e8000c901d4a */
[----:B------:R-:W-:Y:S04]  /*9e90*/  LDSM.16.M88.4 R56, [R173+0x800] ;  /* 0x00080000ad38783b */ /* 0x000fe80000000200 */
[----:B------:R-:W-:Y:S01]  /*9ea0*/  LDSM.16.M88.4 R64, [R173+0x1000] ;  /* 0x00100000ad40783b */ /* 0x000fe20000000200 */
[----:B-1----:R-:W-:Y:S03]  /*9eb0*/  HMMA.16816.F32.BF16 R16, R4, R50, RZ ;  /* 0x000000320410723c */ /* 0x002fe600000418ff */
[----:B------:R-:W1:Y:S04]  /*9ec0*/  LDSM.16.M88.4 R4, [R177] ;  /* 0x00000000b104783b */ /* 0x000e680000000200 */
[----:B------:R-:W4:Y:S04]  /*9ed0*/  LDSM.16.M88.4 R48, [R173] ;  /* 0x00000000ad30783b */ /* 0x000f280000000200 */
[----:B------:R-:W3:Y:S04]  /*9ee0*/  LDSM.16.M88.4 R68, [R173+0x1800] ;  /* 0x00180000ad44783b */ /* 0x000ee80000000200 */
[----:B------:R-:W-:Y:S04]  /*9ef0*/  LDSM.16.M88.4 R52, [R170] ;  /* 0x00000000aa34783b */ /* 0x000fe80000000200 */
[----:B------:R-:W-:Y:S04]  /*9f00*/  LDSM.16.M88.4 R60, [R170+0x800] ;  /* 0x00080000aa3c783b */ /* 0x000fe80000000200 */
[----:B------:R-:W-:Y:S01]  /*9f10*/  LDSM.16.M88.4 R72, [R170+0x1000] ;  /* 0x00100000aa48783b */ /* 0x000fe20000000200 */
[----:B--2---:R-:W-:Y:S03]  /*9f20*/  HMMA.16816.F32.BF16 R12, R8, R78, R16 ;  /* 0x0000004e080c723c */ /* 0x004fe60000041810 */
[----:B------:R-:W2:Y:S04]  /*9f30*/  LDSM.16.M88.4 R8, [R176] ;  /* 0x00000000b008783b */ /* 0x000ea80000000200 */
[----:B------:R-:W2:Y:S04]  /*9f40*/  LDSM.16.M88.4 R80, [R170+0x1800] ;  /* 0x00180000aa50783b */ /* 0x000ea80000000200 */
[----:B------:R-:W-:Y:S04]  /*9f50*/  LDSM.16.M88.4 R76, [R111+0x3800] ;  /* 0x003800006f4c783b */ /* 0x000fe80000000200 */
[----:B------:R-:W-:Y:S01]  /*9f60*/  LDSM.16.M88.4 R84, [R183] ;  /* 0x00000000b754783b */ /* 0x000fe20000000200 */
[C---:B-1----:R-:W-:Y:S03]  /*9f70*/  HMMA.16816.F32.BF16 R28, R4.reuse, R56, R28 ;  /* 0x00000038041c723c */ /* 0x042fe6000004181c */
[----:B------:R-:W0:Y:S05]  /*9f80*/  LDGDEPBAR ;  /* 0x00000000000079af */ /* 0x000e2a0000000000 */
[C---:B----4-:R-:W-:Y:S08]  /*9f90*/  HMMA.16816.F32.BF16 R16, R4.reuse, R48, R20 ;  /* 0x000000300410723c */ /* 0x050ff00000041814 */
[C---:B------:R-:W-:Y:S01]  /*9fa0*/  HMMA.16816.F32.BF16 R24, R4.reuse, R50, R24 ;  /* 0x000000320418723c */ /* 0x040fe20000041818 */
[----:B------:R-:W-:Y:S07]  /*9fb0*/  LDSM.16.M88.4 R48, [R111+0x2000] ;  /* 0x002000006f30783b */ /* 0x000fee0000000200 */
[C---:B------:R-:W-:Y:S01]  /*9fc0*/  HMMA.16816.F32.BF16 R32, R4.reuse, R58, R32 ;  /* 0x0000003a0420723c */ /* 0x040fe20000041820 */
[----:B------:R-:W-:Y:S07]  /*9fd0*/  LDSM.16.M88.4 R56, [R111+0x2800] ;  /* 0x002800006f38783b */ /* 0x000fee0000000200 */
[C---:B------:R-:W-:Y:S08]  /*9fe0*/  HMMA.16816.F32.BF16 R36, R4.reuse, R64, R36 ;  /* 0x000000400424723c */ /* 0x040ff00000041824 */
[C---:B------:R-:W-:Y:S01]  /*9ff0*/  HMMA.16816.F32.BF16 R40, R4.reuse, R66, R40 ;  /* 0x000000420428723c */ /* 0x040fe20000041828 */
[----:B------:R-:W-:Y:S07]  /*a000*/  LDSM.16.M88.4 R64, [R185] ;  /* 0x00000000b940783b */ /* 0x000fee0000000200 */
[C---:B---3--:R-:W-:Y:S08]  /*a010*/  HMMA.16816.F32.BF16 R44, R4.reuse, R68, R44 ;  /* 0x00000044042c723c */ /* 0x048ff0000004182c */
[----:B------:R-:W-:Y:S01]  /*a020*/  HMMA.16816.F32.BF16 R12, R4, R70, R12 ;  /* 0x00000046040c723c */ /* 0x000fe2000004180c */
[----:B------:R-:W1:Y:S04]  /*a030*/  LDSM.16.M88.4 R4, [R174+0x4000] ;  /* 0x00400000ae04783b */ /* 0x000e680000000200 */
[----:B------:R-:W3:Y:S03]  /*a040*/  LDSM.16.M88.4 R68, [R111+0x3000] ;  /* 0x003000006f44783b */ /* 0x000ee60000000200 */
[C---:B--2---:R-:W-:Y:S08]  /*a050*/  HMMA.16816.F32.BF16 R20, R8.reuse, R52, R16 ;  /* 0x000000340814723c */ /* 0x044ff00000041810 */
[C---:B------:R-:W-:Y:S01]  /*a060*/  HMMA.16816.F32.BF16 R16, R8.reuse, R54, R24 ;  /* 0x000000360810723c */ /* 0x040fe20000041818 */
[----:B------:R-:W-:Y:S07]  /*a070*/  LDSM.16.M88.4 R52, [R186] ;  /* 0x00000000ba34783b */ /* 0x000fee0000000200 */
[C---:B------:R-:W-:Y:S08]  /*a080*/  HMMA.16816.F32.BF16 R28, R8.reuse, R60, R28 ;  /* 0x0000003c081c723c */ /* 0x040ff0000004181c */
[C---:B------:R-:W-:Y:S01]  /*a090*/  HMMA.16816.F32.BF16 R32, R8.reuse, R62, R32 ;  /* 0x0000003e0820723c */ /* 0x040fe20000041820 */
[----:B------:R-:W-:Y:S07]  /*a0a0*/  LDSM.16.M88.4 R60, [R173+0x2800] ;  /* 0x00280000ad3c783b */ /* 0x000fee0000000200 */
[C---:B------:R-:W-:Y:S08]  /*a0b0*/  HMMA.16816.F32.BF16 R36, R8.reuse, R72, R36 ;  /* 0x000000480824723c */ /* 0x040ff00000041824 */
[C---:B------:R-:W-:Y:S01]  /*a0c0*/  HMMA.16816.F32.BF16 R40, R8.reuse, R74, R40 ;  /* 0x0000004a0828723c */ /* 0x040fe20000041828 */
[----:B------:R-:W-:Y:S07]  /*a0d0*/  LDSM.16.M88.4 R72, [R184] ;  /* 0x00000000b848783b */ /* 0x000fee0000000200 */
[C---:B------:R-:W-:Y:S08]  /*a0e0*/  HMMA.16816.F32.BF16 R44, R8.reuse, R80, R44 ;  /* 0x00000050082c723c */ /* 0x040ff0000004182c */
[----:B------:R-:W-:Y:S01]  /*a0f0*/  HMMA.16816.F32.BF16 R12, R8, R82, R12 ;  /* 0x00000052080c723c */ /* 0x000fe2000004180c */
[----:B------:R-:W2:Y:S04]  /*a100*/  LDSM.16.M88.4 R8, [R175+0x4000] ;  /* 0x00400000af08783b */ /* 0x000ea80000000200 */
[----:B------:R-:W-:Y:S03]  /*a110*/  LDSM.16.M88.4 R80, [R173+0x3800] ;  /* 0x00380000ad50783b */ /* 0x000fe60000000200 */
[C---:B-1----:R-:W-:Y:S08]  /*a120*/  HMMA.16816.F32.BF16 R24, R4.reuse, R48, R20 ;  /* 0x000000300418723c */ /* 0x042ff00000041814 */
[C---:B------:R-:W-:Y:S01]  /*a130*/  HMMA.16816.F32.BF16 R20, R4.reuse, R50, R16 ;  /* 0x000000320414723c */ /* 0x040fe20000041810 */
[----:B------:R-:W-:Y:S07]  /*a140*/  LDSM.16.M88.4 R48, [R173+0x2000] ;  /* 0x00200000ad30783b */ /* 0x000fee0000000200 */
[C---:B------:R-:W-:Y:S08]  /*a150*/  HMMA.16816.F32.BF16 R16, R4.reuse, R56, R28 ;  /* 0x000000380410723c */ /* 0x040ff0000004181c */
[C---:B------:R-:W-:Y:S01]  /*a160*/  HMMA.16816.F32.BF16 R32, R4.reuse, R58, R32 ;  /* 0x0000003a0420723c */ /* 0x040fe20000041820 */
[----:B------:R-:W-:Y:S07]  /*a170*/  LDSM.16.M88.4 R56, [R170+0x2000] ;  /* 0x00200000aa38783b */ /* 0x000fee0000000200 */
[C---:B---3--:R-:W-:Y:S08]  /*a180*/  HMMA.16816.F32.BF16 R36, R4.reuse, R68, R36 ;  /* 0x000000440424723c */ /* 0x048ff00000041824 */
[C---:B------:R-:W-:Y:S01]  /*a190*/  HMMA.16816.F32.BF16 R40, R4.reuse, R70, R40 ;  /* 0x000000460428723c */ /* 0x040fe20000041828 */
[----:B------:R-:W-:Y:S07]  /*a1a0*/  LDSM.16.M88.4 R68, [R173+0x3000] ;  /* 0x00300000ad44783b */ /* 0x000fee0000000200 */
[C---:B------:R-:W-:Y:S08]  /*a1b0*/  HMMA.16816.F32.BF16 R44, R4.reuse, R76, R44 ;  /* 0x0000004c042c723c */ /* 0x040ff0000004182c */
[----:B------:R-:W-:Y:S01]  /*a1c0*/  HMMA.16816.F32.BF16 R12, R4, R78, R12 ;  /* 0x0000004e040c723c */ /* 0x000fe2000004180c */
[----:B------:R-:W1:Y:S04]  /*a1d0*/  LDSM.16.M88.4 R4, [R177+0x4000] ;  /* 0x00400000b104783b */ /* 0x000e680000000200 */
[----:B------:R-:W-:Y:S03]  /*a1e0*/  LDSM.16.M88.4 R76, [R170+0x3000] ;  /* 0x00300000aa4c783b */ /* 0x000fe60000000200 */
[C---:B--2---:R-:W-:Y:S08]  /*a1f0*/  HMMA.16816.F32.BF16 R28, R8.reuse, R52, R24 ;  /* 0x00000034081c723c */ /* 0x044ff00000041818 */
        /* <DEDUP_REMOVED lines=11> */
[----:B------:R-:W3:Y:S03]  /*a2b0*/  LDSM.16.M88.4 R84, [R170+0x3800] ;  /* 0x00380000aa54783b */ /* 0x000ee60000000200 */
[C---:B-1----:R-:W-:Y:S08]  /*a2c0*/  HMMA.16816.F32.BF16 R32, R4.reuse, R48, R28 ;  /* 0x000000300420723c */ /* 0x042ff0000004181c */
        /* <DEDUP_REMOVED lines=10> */
[----:B------:R-:W1:Y:S04]  /*a370*/  LDSM.16.M88.4 R4, [R174+0x8000] ;  /* 0x00800000ae04783b */ /* 0x000e680000000200 */
[----:B------:R-:W4:Y:S03]  /*a380*/  LDSM.16.M88.4 R80, [R111+0x5800] ;  /* 0x005800006f50783b */ /* 0x000f260000000200 */
        /* <DEDUP_REMOVED lines=8> */
[----:B------:R-:W-:Y:S07]  /*a410*/  LDSM.16.M88.4 R76, [R173+0x5800] ;  /* 0x00580000ad4c783b */ /* 0x000fee0000000200 */
[C---:B---3--:R-:W-:Y:S08]  /*a420*/  HMMA.16816.F32.BF16 R44, R8.reuse, R84, R44 ;  /* 0x00000054082c723c */ /* 0x048ff0000004182c */
[----:B------:R-:W-:Y:S01]  /*a430*/  HMMA.16816.F32.BF16 R8, R8, R86, R12 ;  /* 0x000000560808723c */ /* 0x000fe2000004180c */
[----:B------:R-:W2:Y:S04]  /*a440*/  LDSM.16.M88.4 R12, [R175+0x8000] ;  /* 0x00800000af0c783b */ /* 0x000ea80000000200 */
[----:B------:R-:W3:Y:S03]  /*a450*/  LDSM.16.M88.4 R84, [R179] ;  /* 0x00000000b354783b */ /* 0x000ee60000000200 */
        /* <DEDUP_REMOVED lines=9> */
[C---:B----4-:R-:W-:Y:S01]  /*a4f0*/  HMMA.16816.F32.BF16 R16, R4.reuse, R80, R44 ;  /* 0x000000500410723c */ /* 0x050fe2000004182c */
[----:B------:R-:W-:Y:S07]  /*a500*/  LDSM.16.M88.4 R44, [R170+0x5800] ;  /* 0x00580000aa2c783b */ /* 0x000fee0000000200 */
[----:B------:R-:W-:Y:S01]  /*a510*/  HMMA.16816.F32.BF16 R4, R4, R82, R8 ;  /* 0x000000520404723c */ /* 0x000fe20000041808 */
[----:B------:R-:W1:Y:S07]  /*a520*/  LDSM.16.M88.4 R8, [R177+0x8000] ;  /* 0x00800000b108783b */ /* 0x000e6e0000000200 */
[C---:B--2---:R-:W-:Y:S08]  /*a530*/  HMMA.16816.F32.BF16 R40, R12.reuse, R48, R40 ;  /* 0x000000300c28723c */ /* 0x044ff00000041828 */
[C---:B------:R-:W-:Y:S01]  /*a540*/  HMMA.16816.F32.BF16 R36, R12.reuse, R50, R36 ;  /* 0x000000320c24723c */ /* 0x040fe20000041824 */
[----:B------:R-:W-:Y:S07]  /*a550*/  LDSM.16.M88.4 R48, [R170+0x5000] ;  /* 0x00500000aa30783b */ /* 0x000fee0000000200 */
[C---:B------:R-:W-:Y:S08]  /*a560*/  HMMA.16816.F32.BF16 R32, R12.reuse, R56, R32 ;  /* 0x000000380c20723c */ /* 0x040ff00000041820 */
[C---:B------:R-:W-:Y:S01]  /*a570*/  HMMA.16816.F32.BF16 R28, R12.reuse, R58, R28 ;  /* 0x0000003a0c1c723c */ /* 0x040fe2000004181c */
[----:B------:R-:W-:Y:S07]  /*a580*/  LDSM.16.M88.4 R56, [R170+0x4000] ;  /* 0x00400000aa38783b */ /* 0x000fee0000000200 */
[C---:B------:R-:W-:Y:S08]  /*a590*/  HMMA.16816.F32.BF16 R24, R12.reuse, R68, R24 ;  /* 0x000000440c18723c */ /* 0x040ff00000041818 */
[C---:B------:R-:W-:Y:S08]  /*a5a0*/  HMMA.16816.F32.BF16 R20, R12.reuse, R70, R20 ;  /* 0x000000460c14723c */ /* 0x040ff00000041814 */
[C---:B---3--:R-:W-:Y:S08]  /*a5b0*/  HMMA.16816.F32.BF16 R16, R12.reuse, R84, R16 ;  /* 0x000000540c10723c */ /* 0x048ff00000041810 */
        /* <DEDUP_REMOVED lines=9> */
[C---:B------:R-:W-:Y:S08]  /*a650*/  HMMA.16816.F32.BF16 R16, R8.reuse, R76, R16 ;  /* 0x0000004c0810723c */ /* 0x040ff00000041810 */
        /* <DEDUP_REMOVED lines=12> */
[----:B------:R-:W-:Y:S01]  /*a720*/  IMAD.MOV.U32 R0, RZ, RZ, c[0x0][0x2b8] ;  /* 0x0000ae00ff007624 */ /* 0x000fe200078e00ff */
[----:B------:R-:W-:Y:S01]  /*a730*/  IADD3 R2, R207, R93, R227 ;  /* 0x0000005dcf027210 */ /* 0x000fe20007ffe0e3 */
[----:B------:R-:W-:-:S03]  /*a740*/  IMAD.MOV.U32 R197, RZ, RZ, RZ ;  /* 0x000000ffffc57224 */ /* 0x000fc600078e00ff */
[----:B------:R-:W-:Y:S02]  /*a750*/  ISETP.NE.AND P0, PT, R0, 0x1, PT ;  /* 0x000000010000780c */ /* 0x000fe40003f05270 */
[----:B------:R-:W-:-:S05]  /*a760*/  IADD3 R2, R2, -0x40, RZ ;  /* 0xffffffc002027810 */ /* 0x000fca0007ffe0ff */
        /* <DEDUP_REMOVED lines=25> */
.L_x_915:
[----:B------:R-:W-:Y:S05]  /*a900*/  BRA.DIV ~URZ, `(.L_x_767) ;  /* 0x00011a527f007947 */ /* 0x000fea000b800000 */
[----:B------:R-:W3:Y:S01]  /*a910*/  SHFL.IDX PT, R0, R15, RZ, 0x181f ;  /* 0x00181fff0f007589 */ /* 0x000ee200000e0000 */
[C---:B------:R-:W-:Y:S01]  /*a920*/  IMAD.SHL.U32 R12, R199.reuse, 0x2, RZ ;  /* 0x00000002c70c7824 */ /* 0x040fe200078e00ff */
[----:B------:R-:W-:Y:S01]  /*a930*/  SHF.L.U64.HI R13, R199, 0x1, R208 ;  /* 0x00000001c70d7819 */ /* 0x000fe200000102d0 */
[C---:B------:R-:W-:Y:S01]  /*a940*/  IMAD.SHL.U32 R14, R206.reuse, 0x2, RZ ;  /* 0x00000002ce0e7824 */ /* 0x040fe200078e00ff */
[----:B------:R-:W-:Y:S01]  /*a950*/  SHF.L.U64.HI R16, R206, 0x1, R219 ;  /* 0x00000001ce107819 */ /* 0x000fe200000102db */
[C---:B------:R-:W-:Y:S01]  /*a960*/  IMAD.SHL.U32 R17, R205.reuse, 0x2, RZ ;  /* 0x00000002cd117824 */ /* 0x040fe200078e00ff */
[----:B------:R-:W-:Y:S02]  /*a970*/  SHF.L.U64.HI R18, R205, 0x1, R218 ;  /* 0x00000001cd127819 */ /* 0x000fe400000102da */
[----:B------:R-:W-:Y:S02]  /*a980*/  SEL R11, RZ, 0x10, P5 ;  /* 0x00000010ff0b7807 */ /* 0x000fe40002800000 */
[----:B------:R-:W-:-:S02]  /*a990*/  SEL R10, RZ, 0x10, P4 ;  /* 0x00000010ff0a7807 */ /* 0x000fc40002000000 */
[C---:B---3--:R-:W-:Y:S02]  /*a9a0*/  IADD3 R2, P2, R0.reuse, R12, RZ ;  /* 0x0000000c00027210 */ /* 0x048fe40007f5e0ff */
[C---:B------:R-:W-:Y:S02]  /*a9b0*/  IADD3 R8, P1, R0.reuse, R14, RZ ;  /* 0x0000000e00087210 */ /* 0x040fe40007f3e0ff */
[----:B------:R-:W-:Y:S01]  /*a9c0*/  IADD3 R6, P0, R0, R17, RZ ;  /* 0x0000001100067210 */ /* 0x000fe20007f1e0ff */
[C---:B--2---:R-:W-:Y:S01]  /*a9d0*/  IMAD.X R3, R4.reuse, 0x1, R13, P2 ;  /* 0x0000000104037824 */ /* 0x044fe200010e060d */
[----:B------:R-:W2:Y:S01]  /*a9e0*/  SHFL.IDX PT, R0, R15, 0x1, 0x181f ;  /* 0x00381f000f007f89 */ /* 0x000ea200000e0000 */
[C---:B------:R-:W-:Y:S02]  /*a9f0*/  IMAD.X R9, R4.reuse, 0x1, R16, P1 ;  /* 0x0000000104097824 */ /* 0x040fe400008e0610 */
[----:B------:R-:W-:Y:S01]  /*aa00*/  IMAD.X R7, R4, 0x1, R18, P0 ;  /* 0x0000000104077824 */ /* 0x000fe200000e0612 */
[----:B------:R-:W-:Y:S01]  /*aa10*/  @!PT LDS RZ, [RZ] ;  /* 0x00000000fffff984 */ /* 0x000fe20000000800 */
[----:B------:R3:W-:Y:S04]  /*aa20*/  LDGSTS.E.BYPASS.LTC128B.128 [R190+0x6100], [R2.64], !P5 ;  /* 0x0610000002be7fae */ /* 0x0007e8000e901d4a */
[----:B------:R4:W1:Y:S04]  /*aa30*/  SHFL.IDX PT, R4, R5, 0x1, 0x181f ;  /* 0x00381f0005047f89 */ /* 0x00086800000e0000 */
[----:B------:R3:W-:Y:S04]  /*aa40*/  LDGSTS.E.BYPASS.LTC128B.128 [R190+0x8100], [R8.64], !P4 ;  /* 0x0810000008be7fae */ /* 0x0007e8000e101d4a */
[----:B------:R3:W-:Y:S04]  /*aa50*/  LDGSTS.E.BYPASS.LTC128B.128 [R190+0xa100], [R6.64], !P6 ;  /* 0x0a10000006be7fae */ /* 0x0007e8000f101d4a */
[----:B-1--4-:R3:W5:Y:S02]  /*aa60*/  LDL R5, [R1+0x104] ;  /* 0x0001040001057983 */ /* 0x0127640000100800 */
.L_x_916:
[----:B--23--:R-:W-:Y:S02]  /*aa70*/  IADD3 R2, -R11, 0x10, RZ ;  /* 0x000000100b027810 */ /* 0x00cfe40007ffe1ff */
[----:B------:R-:W-:-:S02]  /*aa80*/  IADD3 R3, -R10, 0x10, RZ ;  /* 0x000000100a037810 */ /* 0x000fc40007ffe1ff */
[----:B------:R-:W-:Y:S02]  /*aa90*/  LOP3.LUT R2, R2, 0xf, RZ, 0xc0, !PT ;  /* 0x0000000f02027812 */ /* 0x000fe400078ec0ff */
[----:B------:R-:W-:Y:S02]  /*aaa0*/  ISETP.NE.U32.AND P2, PT, R11, RZ, PT ;  /* 0x000000ff0b00720c */ /* 0x000fe40003f45070 */
[----:B------:R-:W-:Y:S02]  /*aab0*/  IADD3 R8, P1, P0, R2, R0, R12 ;  /* 0x0000000002087210 */ /* 0x000fe4000783e00c */
[----:B------:R-:W-:Y:S02]  /*aac0*/  LOP3.LUT R2, R3, 0xf, RZ, 0xc0, !PT ;  /* 0x0000000f03027812 */ /* 0x000fe400078ec0ff */
[----:B-----5:R-:W-:Y:S02]  /*aad0*/  IADD3 R3, -R5, 0x10, RZ ;  /* 0x0000001005037810 */ /* 0x020fe40007ffe1ff */
        /* <DEDUP_REMOVED lines=14> */
.L_x_765:
[----:B------:R-:W-:Y:S05]  /*abc0*/  BSYNC B0 ;  /* 0x0000000000007941 */ /* 0x000fea0003800000 */
.L_x_764:
[----:B-1----:R-:W2:Y:S01]  /*abd0*/  LDL R7, [R1+0x4] ;  /* 0x0000040001077983 */ /* 0x002ea20000100800 */
[----:B-----5:R-:W-:Y:S01]  /*abe0*/  SHF.R.S32.HI R0, RZ, 0x1f, R88 ;  /* 0x0000001fff007819 */ /* 0x020fe20000011458 */
[----:B------:R-:W-:Y:S01]  /*abf0*/  IMAD.MOV.U32 R9, RZ, RZ, 0x1 ;  /* 0x00000001ff097424 */ /* 0x000fe200078e00ff */
[----:B------:R-:W-:Y:S01]  /*ac00*/  ULDC UR4, c[0x0][0x324] ;  /* 0x0000c90000047ab9 */ /* 0x000fe20000000800 */
[----:B------:R-:W0:Y:S01]  /*ac10*/  LDGDEPBAR ;  /* 0x00000000000079af */ /* 0x000e220000000000 */
[CC--:B------:R-:W-:Y:S01]  /*ac20*/  LEA.HI R2, R0.reuse, R88.reuse, RZ, 0x2 ;  /* 0x0000005800027211 */ /* 0x0c0fe200078f10ff */
[----:B------:R-:W-:Y:S01]  /*ac30*/  ULOP3.LUT UR4, URZ, UR4, URZ, 0x33, !UPT ;  /* 0x000000043f047292 */ /* 0x000fe2000f8e333f */
[----:B------:R-:W-:-:S02]  /*ac40*/  LEA.HI R0, R0, R88, RZ, 0x5 ;  /* 0x0000005800007211 */ /* 0x000fc400078f28ff */
[----:B------:R-:W-:Y:S02]  /*ac50*/  LOP3.LUT R2, R2, 0xfffffffc, RZ, 0xc0, !PT ;  /* 0xfffffffc02027812 */ /* 0x000fe400078ec0ff */
[----:B------:R-:W-:Y:S02]  /*ac60*/  LOP3.LUT R3, R0, 0xffffffe0, RZ, 0xc0, !PT ;  /* 0xffffffe000037812 */ /* 0x000fe400078ec0ff */
[----:B------:R-:W-:Y:S01]  /*ac70*/  SHF.R.S32.HI R4, RZ, 0x5, R0 ;  /* 0x00000005ff047819 */ /* 0x000fe20000011400 */
[C---:B------:R-:W-:Y:S01]  /*ac80*/  IMAD.IADD R2, R88.reuse, 0x1, -R2 ;  /* 0x0000000158027824 */ /* 0x040fe200078e0a02 */
[----:B------:R-:W-:Y:S01]  /*ac90*/  SHF.R.S32.HI R5, RZ, 0x1f, R0 ;  /* 0x0000001fff057819 */ /* 0x000fe20000011400 */
[----:B------:R-:W-:Y:S01]  /*aca0*/  IMAD.IADD R0, R88, 0x1, -R3 ;  /* 0x0000000158007824 */ /* 0x000fe200078e0a03 */
[----:B------:R-:W-:Y:S02]  /*acb0*/  ISETP.NE.AND P0, PT, R9, c[0x0][0x2c4], PT ;  /* 0x0000b10009007a0c */ /* 0x000fe40003f05270 */
[----:B------:R-:W-:-:S02]  /*acc0*/  LEA.HI R5, R5, R4, RZ, 0x3 ;  /* 0x0000000405057211 */ /* 0x000fc400078f18ff */
[----:B------:R-:W-:Y:S02]  /*acd0*/  LEA.HI R3, R2, R2, RZ, 0x1 ;  /* 0x0000000202037211 */ /* 0x000fe400078f08ff */
[----:B------:R-:W-:Y:S02]  /*ace0*/  SHF.R.S32.HI R8, RZ, 0x1f, R0 ;  /* 0x0000001fff087819 */ /* 0x000fe40000011400 */
[----:B------:R-:W-:Y:S02]  /*acf0*/  LOP3.LUT R6, R5, 0xffffff8, RZ, 0xc0, !PT ;  /* 0x0ffffff805067812 */ /* 0x000fe400078ec0ff */
[----:B------:R-:W-:Y:S02]  /*ad00*/  LOP3.LUT R5, R3, 0x1ffffffe, RZ, 0xc0, !PT ;  /* 0x1ffffffe03057812 */ /* 0x000fe400078ec0ff */
[----:B------:R-:W-:Y:S01]  /*ad10*/  LEA.HI R3, R8, R0, RZ, 0x2 ;  /* 0x0000000008037211 */ /* 0x000fe200078f10ff */
[----:B------:R-:W-:Y:S02]  /*ad20*/  IMAD.IADD R4, R4, 0x1, -R6 ;  /* 0x0000000104047824 */ /* 0x000fe400078e0a06 */
[----:B------:R-:W-:Y:S01]  /*ad30*/  IMAD.IADD R2, R2, 0x1, -R5 ;  /* 0x0000000102027824 */ /* 0x000fe200078e0a05 */
[----:B------:R-:W-:Y:S01]  /*ad40*/  SHF.R.S32.HI R236, RZ, 0x2, R3 ;  /* 0x00000002ffec7819 */ /* 0x000fe20000011403 */
[----:B------:R-:W-:Y:S01]  /*ad50*/  IMAD.SHL.U32 R235, R4, 0x10, RZ ;  /* 0x0000001004eb7824 */ /* 0x000fe200078e00ff */
[----:B------:R-:W-:Y:S01]  /*ad60*/  LOP3.LUT R3, R3, 0x7ffffffc, RZ, 0xc0, !PT ;  /* 0x7ffffffc03037812 */ /* 0x000fe200078ec0ff */
[----:B------:R-:W-:-:S04]  /*ad70*/  IMAD.SHL.U32 R234, R2, 0x8, RZ ;  /* 0x0000000802ea7824 */ /* 0x000fc800078e00ff */
[----:B------:R-:W-:Y:S01]  /*ad80*/  IMAD.IADD R3, R0, 0x1, -R3 ;  /* 0x0000000100037824 */ /* 0x000fe200078e0a03 */
[----:B------:R-:W-:-:S03]  /*ad90*/  IADD3 R0, R211, 0x1, -R93 ;  /* 0x00000001d3007810 */ /* 0x000fc60007ffe85d */
[----:B------:R-:W-:-:S05]  /*ada0*/  IMAD.SHL.U32 R209, R3, 0x2, RZ ;  /* 0x0000000203d17824 */ /* 0x000fca00078e00ff */
[----:B------:R-:W-:-:S04]  /*adb0*/  IADD3 R0, -R210, R0, -R209 ;  /* 0x00000000d2007210 */ /* 0x000fc80007ffe9d1 */
[C---:B------:R-:W-:Y:S02]  /*adc0*/  IADD3 R5, R0.reuse, UR4, RZ ;  /* 0x0000000400057c10 */ /* 0x040fe4000fffe0ff */
[----:B------:R-:W-:Y:S01]  /*add0*/  IADD3 R6, R0, c[0x0][0x328], RZ ;  /* 0x0000ca0000067a10 */ /* 0x000fe20007ffe0ff */
[----:B--2---:R-:W-:Y:S01]  /*ade0*/  IMAD R2, R7, 0x80, R236 ;  /* 0x0000008007027824 */ /* 0x004fe200078e02ec */
[----:B------:R-:W-:-:S04]  /*adf0*/  IADD3 R7, -R209, R211, -R93 ;  /* 0x000000d3d1077210 */ /* 0x000fc80007ffe95d */
[----:B------:R-:W-:-:S05]  /*ae00*/  IADD3 R4, R234, R2, R235 ;  /* 0x00000002ea047210 */ /* 0x000fca0007ffe0eb */
[----:B------:R-:W-:-:S05]  /*ae10*/  @P0 IMAD.HI.U32 R2, R4, c[0x0][0x2c8], RZ ;  /* 0x0000b20004020a27 */ /* 0x000fca00078e00ff */
[----:B------:R-:W-:Y:S01]  /*ae20*/  @P0 SHF.R.U32.HI R4, RZ, c[0x0][0x2cc], R2 ;  /* 0x0000b300ff040a19 */ /* 0x000fe20000011602 */
[----:B------:R-:W-:Y:S05]  /*ae30*/  BRA.DIV ~URZ, `(.L_x_768) ;  /* 0x000117927f007947 */ /* 0x000fea000b800000 */
[----:B------:R1:W2:Y:S02]  /*ae40*/  SHFL.IDX PT, R3, R4, RZ, 0x1c1f ;  /* 0x001c1fff04037589 */ /* 0x0002a400000e0000 */
.L_x_917:
[----:B------:R-:W-:Y:S01]  /*ae50*/  IMAD.MOV.U32 R8, RZ, RZ, 0x1 ;  /* 0x00000001ff087424 */ /* 0x000fe200078e00ff */
[----:B--2---:R-:W-:Y:S01]  /*ae60*/  IADD3 R2, R6, R3, RZ ;  /* 0x0000000306027210 */ /* 0x004fe20007ffe0ff */
[----:B------:R-:W-:-:S03]  /*ae70*/  IMAD.IADD R0, R5, 0x1, R3 ;  /* 0x0000000105007824 */ /* 0x000fc600078e0203 */
[----:B------:R-:W-:Y:S02]  /*ae80*/  ISETP.LE.AND P2, PT, R8, c[0x0][0x32c], PT ;  /* 0x0000cb0008007a0c */ /* 0x000fe40003f43270 */
[----:B------:R-:W-:-:S11]  /*ae90*/  IMNMX R2, R7, R2, PT ;  /* 0x0000000207027217 */ /* 0x000fd60003800200 */
[----:B------:R-:W-:Y:S05]  /*aea0*/  @!P2 BRA `(.L_x_769) ;  /* 0x000001300000a947 */ /* 0x000fea0003800000 */
[----:B------:R-:W-:Y:S01]  /*aeb0*/  IADD3 R3, -R210, R211, R3 ;  /* 0x000000d3d2037210 */ /* 0x000fe20007ffe103 */
[----:B------:R-:W-:Y:S03]  /*aec0*/  BSSY B0, `(.L_x_770) ;  /* 0x000000c000007945 */ /* 0x000fe60003800000 */
[----:B------:R-:W-:-:S13]  /*aed0*/  ISETP.GT.AND P0, PT, R3, -0x1, PT ;  /* 0xffffffff0300780c */ /* 0x000fda0003f04270 */
[----:B------:R-:W-:Y:S05]  /*aee0*/  @P0 BRA `(.L_x_771) ;  /* 0x0000006000000947 */ /* 0x000fea0003800000 */
[----:B------:R-:W-:Y:S02]  /*aef0*/  ISETP.NE.AND P0, PT, R8, c[0x0][0x32c], PT ;  /* 0x0000cb0008007a0c */ /* 0x000fe40003f05270 */
[----:B------:R-:W-:-:S11]  /*af00*/  LOP3.LUT R3, RZ, R3, RZ, 0x33, !PT ;  /* 0x00000003ff037212 */ /* 0x000fd600078e33ff */
[----:B------:R-:W-:-:S05]  /*af10*/  @P0 IMAD.HI.U32 R8, R3, c[0x0][0x330], RZ ;  /* 0x0000cc0003080a27 */ /* 0x000fca00078e00ff */
[----:B------:R-:W-:-:S04]  /*af20*/  @P0 SHF.R.U32.HI R3, RZ, c[0x0][0x334], R8 ;  /* 0x0000cd00ff030a19 */ /* 0x000fc80000011608 */
[----:B------:R-:W-:Y:S01]  /*af30*/  LOP3.LUT R3, RZ, R3, RZ, 0x33, !PT ;  /* 0x00000003ff037212 */ /* 0x000fe200078e33ff */
[----:B------:R-:W-:Y:S05]  /*af40*/  BRA `(.L_x_772) ;  /* 0x0000003000007947 */ /* 0x000fea0003800000 */
.L_x_771:
[----:B------:R-:W-:-:S13]  /*af50*/  ISETP.NE.AND P0, PT, R8, c[0x0][0x32c], PT ;  /* 0x0000cb0008007a0c */ /* 0x000fda0003f05270 */
[----:B------:R-:W-:-:S05]  /*af60*/  @P0 IMAD.HI.U32 R8, R3, c[0x0][0x330], RZ ;  /* 0x0000cc0003080a27 */ /* 0x000fca00078e00ff */
[----:B------:R-:W-:Y:S02]  /*af70*/  @P0 SHF.R.U32.HI R3, RZ, c[0x0][0x334], R8 ;  /* 0x0000cd00ff030a19 */ /* 0x000fe40000011608 */
.L_x_772:
[----:B------:R-:W-:Y:S05]  /*af80*/  BSYNC B0 ;  /* 0x0000000000007941 */ /* 0x000fea0003800000 */
.L_x_770:
[----:B------:R-:W-:-:S04]  /*af90*/  IMAD R3, R3, c[0x0][0x32c], -R93 ;  /* 0x0000cb0003037a24 */ /* 0x000fc800078e0a5d */
[----:B------:R-:W-:-:S05]  /*afa0*/  IMAD.IADD R3, R3, 0x1, -R209 ;  /* 0x0000000103037824 */ /* 0x000fca00078e0ad1 */
[----:B------:R-:W-:Y:S02]  /*afb0*/  IADD3 R8, R3, c[0x0][0x32c], RZ ;  /* 0x0000cb0003087a10 */ /* 0x000fe40007ffe0ff */
[----:B------:R-:W-:Y:S02]  /*afc0*/  IMNMX R0, R0, R3, !PT ;  /* 0x0000000300007217 */ /* 0x000fe40007800200 */
[----:B------:R-:W-:Y:S02]  /*afd0*/  IMNMX R2, R2, R8, PT ;  /* 0x0000000802027217 */ /* 0x000fe40003800200 */
.L_x_769:
[----:B------:R-:W-:-:S04]  /*afe0*/  ISETP.GT.AND P0, PT, R196, RZ, PT ;  /* 0x000000ffc400720c */ /* 0x000fc80003f04270 */
        /* <DEDUP_REMOVED lines=48> */
[----:B------:R-:W-:Y:S06]  /*b2f0*/  BRA.DIV ~URZ, `(.L_x_773) ;  /* 0x000113427f007947 */ /* 0x000fec000b800000 */
[----:B------:R2:W3:Y:S02]  /*b300*/  SHFL.IDX PT, R3, R4, 0x1, 0x1c1f ;  /* 0x003c1f0004037f89 */ /* 0x0004e400000e0000 */
.L_x_918:
[----:B---3--:R-:W-:Y:S01]  /*b310*/  IMAD.IADD R2, R6, 0x1, R3 ;  /* 0x0000000106027824 */ /* 0x008fe200078e0203 */
[----:B------:R-:W-:-:S04]  /*b320*/  IADD3 R0, R5, R3, RZ ;  /* 0x0000000305007210 */ /* 0x000fc80007ffe0ff */
[----:B------:R-:W-:Y:S01]  /*b330*/  IMNMX R2, R7, R2, PT ;  /* 0x0000000207027217 */ /* 0x000fe20003800200 */
        /* <DEDUP_REMOVED lines=12> */
.L_x_776:
[----:B-12---:R-:W-:-:S04]  /*b400*/  MOV R4, 0x1 ;  /* 0x0000000100047802 */ /* 0x006fc80000000f00 */
[----:B------:R-:W-:-:S13]  /*b410*/  ISETP.NE.AND P1, PT, R4, c[0x0][0x32c], PT ;  /* 0x0000cb0004007a0c */ /* 0x000fda0003f25270 */
[----:B------:R-:W-:-:S05]  /*b420*/  @P1 IMAD.HI.U32 R4, R3, c[0x0][0x330], RZ ;  /* 0x0000cc0003041a27 */ /* 0x000fca00078e00ff */
[----:B------:R-:W-:Y:S02]  /*b430*/  @P1 SHF.R.U32.HI R3, RZ, c[0x0][0x334], R4 ;  /* 0x0000cd00ff031a19 */ /* 0x000fe40000011604 */
.L_x_777:
[----:B------:R-:W-:Y:S05]  /*b440*/  BSYNC B0 ;  /* 0x0000000000007941 */ /* 0x000fea0003800000 */
.L_x_775:
[----:B------:R-:W-:-:S04]  /*b450*/  IMAD R3, R3, c[0x0][0x32c], -R93 ;  /* 0x0000cb0003037a24 */ /* 0x000fc800078e0a5d */
[----:B------:R-:W-:-:S05]  /*b460*/  IMAD.IADD R3, R3, 0x1, -R209 ;  /* 0x0000000103037824 */ /* 0x000fca00078e0ad1 */
[----:B------:R-:W-:Y:S02]  /*b470*/  IADD3 R4, R3, c[0x0][0x32c], RZ ;  /* 0x0000cb0003047a10 */ /* 0x000fe40007ffe0ff */
[----:B------:R-:W-:Y:S02]  /*b480*/  IMNMX R0, R0, R3, !PT ;  /* 0x0000000300007217 */ /* 0x000fe40007800200 */
[----:B------:R-:W-:Y:S02]  /*b490*/  IMNMX R2, R2, R4, PT ;  /* 0x0000000402027217 */ /* 0x000fe40003800200 */
.L_x_774:
        /* <DEDUP_REMOVED lines=8> */
[----:B------:R-:W-:Y:S02]  /*b520*/  ISETP.GT.AND P2, PT, R0, 0x10, P0 ;  /* 0x000000100000780c */ /* 0x000fe40000744270 */
[----:B------:R-:W-:-:S02]  /*b530*/  FSEL R13, R63, -INF , !P1 ;  /* 0xff8000003f0d7808 */ /* 0x000fc40004800000 */
[----:B------:R-:W-:Y:S02]  /*b540*/  ISETP.GT.AND P1, PT, R0, 0x11, P0 ;  /* 0x000000110000780c */ /* 0x000fe40000724270 */
[----:B------:R-:W-:Y:S02]  /*b550*/  P2R R3, PR, RZ, 0x8 ;  /* 0x00000008ff037803 */ /* 0x000fe40000000000 */
[C---:B------:R-:W-:Y:S02]  /*b560*/  ISETP.LT.OR P3, PT, R2.reuse, 0x11, P2 ;  /* 0x000000110200780c */ /* 0x040fe40001761670 */
[----:B------:R-:W-:Y:S02]  /*b570*/  ISETP.LT.OR P2, PT, R2, 0x12, P1 ;  /* 0x000000120200780c */ /* 0x000fe40000f41670 */
[----:B------:R-:W-:Y:S02]  /*b580*/  ISETP.GT.AND P1, PT, R0, 0x18, P0 ;  /* 0x000000180000780c */ /* 0x000fe40000724270 */
[----:B------:R-:W-:-:S02]  /*b590*/  FSEL R20, R59, -INF , !P2 ;  /* 0xff8000003b147808 */ /* 0x000fc40005000000 */
[----:B------:R-:W-:Y:S02]  /*b5a0*/  ISETP.GT.AND P2, PT, R0, RZ, P0 ;  /* 0x000000ff0000720c */ /* 0x000fe40000744270 */
[----:B------:R-:W-:Y:S02]  /*b5b0*/  FMNMX.FTZ R103, R8, R9, !PT ;  /* 0x0000000908677209 */ /* 0x000fe40007810000 */
[C---:B------:R-:W-:Y:S02]  /*b5c0*/  ISETP.LT.OR P2, PT, R2.reuse, 0x1, P2 ;  /* 0x000000010200780c */ /* 0x040fe40001741670 */
[----:B------:R-:W-:Y:S02]  /*b5d0*/  ISETP.LT.OR P1, PT, R2, 0x19, P1 ;  /* 0x000000190200780c */ /* 0x000fe40000f21670 */
[----:B------:R-:W-:Y:S02]  /*b5e0*/  FSEL R5, R66, -INF , !P2 ;  /* 0xff80000042057808 */ /* 0x000fe40005000000 */
[----:B------:R-:W-:-:S02]  /*b5f0*/  FMNMX.FTZ R103, R23, R103, !PT ;  /* 0x0000006717677209 */ /* 0x000fc40007810000 */
[----:B-12---:R-:W-:Y:S02]  /*b600*/  FMNMX.FTZ R4, R5, R6, !PT ;  /* 0x0000000605047209 */ /* 0x006fe40007810000 */
[----:B------:R-:W-:Y:S02]  /*b610*/  FSEL R21, R54, -INF , !P1 ;  /* 0xff80000036157808 */ /* 0x000fe40004800000 */
[----:B------:R-:W-:Y:S02]  /*b620*/  FMNMX.FTZ R4, R10, R4, !PT ;  /* 0x000000040a047209 */ /* 0x000fe40007810000 */
[----:B------:R-:W-:Y:S02]  /*b630*/  ISETP.GT.AND P1, PT, R0, 0x19, P0 ;  /* 0x000000190000780c */ /* 0x000fe40000724270 */
[----:B------:R-:W-:Y:S02]  /*b640*/  FSEL R18, R58, -INF , !P3 ;  /* 0xff8000003a127808 */ /* 0x000fe40005800000 */
[----:B------:R-:W-:-:S02]  /*b650*/  FMNMX.FTZ R103, R24, R103, !PT ;  /* 0x0000006718677209 */ /* 0x000fc40007810000 */
[----:B------:R-:W-:Y:S02]  /*b660*/  FMNMX.FTZ R4, R13, R4, !PT ;  /* 0x000000040d047209 */ /* 0x000fe40007810000 */
[----:B------:R-:W-:Y:S02]  /*b670*/  ISETP.LT.OR P1, PT, R2, 0x1a, P1 ;  /* 0x0000001a0200780c */ /* 0x000fe40000f21670 */
[----:B------:R-:W-:Y:S02]  /*b680*/  FMNMX.FTZ R103, R25, R103, !PT ;  /* 0x0000006719677209 */ /* 0x000fe40007810000 */
[----:B------:R-:W-:Y:S02]  /*b690*/  FMNMX.FTZ R4, R18, R4, !PT ;  /* 0x0000000412047209 */ /* 0x000fe40007810000 */
[----:B------:R-:W-:Y:S02]  /*b6a0*/  FSEL R22, R55, -INF , !P1 ;  /* 0xff80000037167808 */ /* 0x000fe40004800000 */
[----:B------:R-:W-:-:S02]  /*b6b0*/  ISETP.GT.AND P2, PT, R0, 0x20, P0 ;  /* 0x000000200000780c */ /* 0x000fc40000744270 */
[----:B------:R-:W-:Y:S02]  /*b6c0*/  ISETP.GT.AND P1, PT, R0, 0x21, P0 ;  /* 0x000000210000780c */ /* 0x000fe40000724270 */
[----:B------:R-:W-:Y:S02]  /*b6d0*/  FMNMX.FTZ R103, R26, R103, !PT ;  /* 0x000000671a677209 */ /* 0x000fe40007810000 */
[----:B------:R-:W-:Y:S02]  /*b6e0*/  FMNMX.FTZ R4, R20, R4, !PT ;  /* 0x0000000414047209 */ /* 0x000fe40007810000 */
[C---:B------:R-:W-:Y:S02]  /*b6f0*/  ISETP.LT.OR P2, PT, R2.reuse, 0x21, P2 ;  /* 0x000000210200780c */ /* 0x040fe40001741670 */
[----:B------:R-:W-:Y:S02]  /*b700*/  ISETP.LT.OR P1, PT, R2, 0x22, P1 ;  /* 0x000000220200780c */ /* 0x000fe40000f21670 */
[----:B------:R-:W-:-:S02]  /*b710*/  FMNMX.FTZ R103, R27, R103, !PT ;  /* 0x000000671b677209 */ /* 0x000fc40007810000 */
[----:B------:R-:W-:Y:S02]  /*b720*/  FMNMX.FTZ R4, R21, R4, !PT ;  /* 0x0000000415047209 */ /* 0x000fe40007810000 */
[----:B------:R-:W-:Y:S02]  /*b730*/  FSEL R17, R42, -INF , !P2 ;  /* 0xff8000002a117808 */ /* 0x000fe40005000000 */
[----:B------:R-:W-:Y:S02]  /*b740*/  FSEL R12, R43, -INF , !P1 ;  /* 0xff8000002b0c7808 */ /* 0x000fe40004800000 */
[----:B------:R-:W-:Y:S02]  /*b750*/  ISETP.GT.AND P2, PT, R0, 0x28, P0 ;  /* 0x000000280000780c */ /* 0x000fe40000744270 */
[----:B------:R-:W-:Y:S02]  /*b760*/  FMNMX.FTZ R103, R28, R103, !PT ;  /* 0x000000671c677209 */ /* 0x000fe40007810000 */
[----:B------:R-:W-:-:S02]  /*b770*/  FMNMX.FTZ R4, R22, R4, !PT ;  /* 0x0000000416047209 */ /* 0x000fc40007810000 */
[----:B------:R-:W-:Y:S02]  /*b780*/  ISETP.GT.AND P1, PT, R0, 0x29, P0 ;  /* 0x000000290000780c */ /* 0x000fe40000724270 */
[C---:B------:R-:W-:Y:S02]  /*b790*/  ISETP.LT.OR P3, PT, R2.reuse, 0x29, P2 ;  /* 0x000000290200780c */ /* 0x040fe40001761670 */
[----:B------:R-:W-:Y:S02]  /*b7a0*/  FMNMX.FTZ R103, R29, R103, !PT ;  /* 0x000000671d677209 */ /* 0x000fe40007810000 */
[----:B------:R-:W-:Y:S02]  /*b7b0*/  FMNMX.FTZ R4, R17, R4, !PT ;  /* 0x0000000411047209 */ /* 0x000fe40007810000 */
[----:B------:R-:W-:Y:S02]  /*b7c0*/  ISETP.LT.OR P2, PT, R2, 0x2a, P1 ;  /* 0x0000002a0200780c */ /* 0x000fe40000f41670 */
[----:B------:R-:W-:-:S02]  /*b7d0*/  ISETP.GT.AND P1, PT, R0, 0x30, P0 ;  /* 0x000000300000780c */ /* 0x000fc40000724270 */
[----:B------:R-:W-:Y:S02]  /*b7e0*/  FSEL R7, R50, -INF , !P3 ;  /* 0xff80000032077808 */ /* 0x000fe40005800000 */
[----:B------:R-:W-:Y:S02]  /*b7f0*/  FMNMX.FTZ R103, R30, R103, !PT ;  /* 0x000000671e677209 */ /* 0x000fe40007810000 */
[----:B------:R-:W-:Y:S02]  /*b800*/  FMNMX.FTZ R4, R12, R4, !PT ;  /* 0x000000040c047209 */ /* 0x000fe40007810000 */
[----:B------:R-:W-:Y:S02]  /*b810*/  FSEL R11, R51, -INF , !P2 ;  /* 0xff800000330b7808 */ /* 0x000fe40005000000 */
[----:B------:R-:W-:Y:S02]  /*b820*/  ISETP.LT.OR P2, PT, R2, 0x31, P1 ;  /* 0x000000310200780c */ /* 0x000fe40000f41670 */
[----:B------:R-:W-:-:S02]  /*b830*/  ISETP.GT.AND P1, PT, R0, 0x31, P0 ;  /* 0x000000310000780c */ /* 0x000fc40000724270 */
[----:B------:R-:W-:Y:S02]  /*b840*/  FMNMX.FTZ R103, R31, R103, !PT ;  /* 0x000000671f677209 */ /* 0x000fe40007810000 */
[----:B------:R-:W-:Y:S02]  /*b850*/  FMNMX.FTZ R4, R7, R4, !PT ;  /* 0x0000000407047209 */ /* 0x000fe40007810000 */
[----:B------:R-:W-:Y:S02]  /*b860*/  FSEL R16, R38, -INF , !P2 ;  /* 0xff80000026107808 */ /* 0x000fe40005000000 */
[----:B------:R-:W-:Y:S02]  /*b870*/  ISETP.LT.OR P1, PT, R2, 0x32, P1 ;  /* 0x000000320200780c */ /* 0x000fe40000f21670 */
[----:B------:R-:W-:Y:S02]  /*b880*/  ISETP.GT.AND P2, PT, R0, 0x38, P0 ;  /* 0x000000380000780c */ /* 0x000fe40000744270 */
[----:B------:R-:W-:-:S02]  /*b890*/  FMNMX.FTZ R103, R32, R103, !PT ;  /* 0x0000006720677209 */ /* 0x000fc40007810000 */
[----:B------:R-:W-:Y:S02]  /*b8a0*/  FMNMX.FTZ R4, R11, R4, !PT ;  /* 0x000000040b047209 */ /* 0x000fe40007810000 */
[----:B------:R-:W-:Y:S02]  /*b8b0*/  FSEL R15, R39, -INF , !P1 ;  /* 0xff800000270f7808 */ /* 0x000fe40004800000 */
[----:B------:R-:W-:Y:S02]  /*b8c0*/  ISETP.GT.AND P0, PT, R0, 0x39, P0 ;  /* 0x000000390000780c */ /* 0x000fe40000704270 */
[----:B------:R-:W-:Y:S02]  /*b8d0*/  ISETP.LT.OR P1, PT, R2, 0x39, P2 ;  /* 0x000000390200780c */ /* 0x000fe40001721670 */
[----:B------:R-:W-:Y:S02]  /*b8e0*/  FMNMX.FTZ R103, R33, R103, !PT ;  /* 0x0000006721677209 */ /* 0x000fe40007810000 */
[----:B------:R-:W-:-:S02]  /*b8f0*/  FMNMX.FTZ R4, R16, R4, !PT ;  /* 0x0000000410047209 */ /* 0x000fc40007810000 */
[----:B------:R-:W-:Y:S02]  /*b900*/  ISETP.LT.OR P0, PT, R2, 0x3a, P0 ;  /* 0x0000003a0200780c */ /* 0x000fe40000701670 */
[----:B------:R-:W-:Y:S02]  /*b910*/  FSEL R14, R46, -INF , !P1 ;  /* 0xff8000002e0e7808 */ /* 0x000fe40004800000 */
[----:B------:R-:W-:Y:S02]  /*b920*/  FMNMX.FTZ R103, R34, R103, !PT ;  /* 0x0000006722677209 */ /* 0x000fe40007810000 */
[----:B------:R-:W-:Y:S02]  /*b930*/  FMNMX.FTZ R4, R15, R4, !PT ;  /* 0x000000040f047209 */ /* 0x000fe40007810000 */
[----:B------:R-:W-:Y:S02]  /*b940*/  FSEL R19, R47, -INF , !P0 ;  /* 0xff8000002f137808 */ /* 0x000fe40004000000 */
[----:B------:R-:W-:-:S02]  /*b950*/  FMNMX.FTZ R103, R36, R103, !PT ;  /* 0x0000006724677209 */ /* 0x000fc40007810000 */
[----:B------:R-:W-:Y:S02]  /*b960*/  FMNMX.FTZ R4, R14, R4, !PT ;  /* 0x000000040e047209 */ /* 0x000fe40007810000 */
[----:B------:R-:W-:Y:S02]  /*b970*/  ISETP.NE.AND P3, PT, R3, RZ, PT ;  /* 0x000000ff0300720c */ /* 0x000fe40003f65270 */
[----:B------:R-:W-:Y:S02]  /*b980*/  FMNMX.FTZ R103, R35, R103, !PT ;  /* 0x0000006723677209 */ /* 0x000fe40007810000 */
[----:B------:R-:W-:Y:S01]  /*b990*/  FMNMX.FTZ R4, R19, R4, !PT ;  /* 0x0000000413047209 */ /* 0x000fe20007810000 */
[----:B------:R-:W-:Y:S06]  /*b9a0*/  BRA.DIV ~URZ, `(.L_x_778) ;  /* 0x00010d027f007947 */ /* 0x000fec000b800000 */
[----:B------:R1:W2:Y:S02]  /*b9b0*/  SHFL.BFLY PT, R0, R103, 0x2, 0x1f ;  /* 0x0c401f0067007f89 */ /* 0x0002a400000e0000 */
.L_x_919:
[----:B-12---:R-:W-:Y:S01]  /*b9c0*/  FMNMX.FTZ R103, R103, R0, !PT ;  /* 0x0000000067677209 */ /* 0x006fe20007810000 */
[----:B------:R-:W-:Y:S05]  /*b9d0*/  BRA.DIV ~URZ, `(.L_x_779) ;  /* 0x00010d227f007947 */ /* 0x000fea000b800000 */
[----:B------:R-:W1:Y:S04]  /*b9e0*/  SHFL.BFLY PT, R0, R4, 0x2, 0x1f ;  /* 0x0c401f0004007f89 */ /* 0x000e6800000e0000 */
[----:B------:R-:W2:Y:S01]  /*b9f0*/  SHFL.BFLY PT, R2, R103, 0x1, 0x1f ;  /* 0x0c201f0067027f89 */ /* 0x000ea200000e0000 */
[----:B-1----:R-:W-:-:S02]  /*ba00*/  FMNMX.FTZ R4, R4, R0, !PT ;  /* 0x0000000004047209 */ /* 0x002fc40007810000 */
[----:B--2---:R-:W-:-:S03]  /*ba10*/  FMNMX.FTZ R103, R103, R2, !PT ;  /* 0x0000000267677209 */ /* 0x004fc60007810000 */
[----:B------:R1:W2:Y:S04]  /*ba20*/  SHFL.BFLY PT, R101, R4, 0x1, 0x1f ;  /* 0x0c201f0004657f89 */ /* 0x0002a800000e0000 */
.L_x_920:
[C---:B------:R-:W-:Y:S01]  /*ba30*/  FMUL.FTZ R0, R103.reuse, c[0x0][0x2d0] ;  /* 0x0000b40067007a20 */ /* 0x040fe20000410000 */
[----:B------:R-:W-:Y:S01]  /*ba40*/  FSETP.NEU.FTZ.AND P0, PT, R103, -INF , PT ;  /* 0xff8000006700780b */ /* 0x000fe20003f1d000 */
[----:B------:R-:W-:Y:S01]  /*ba50*/  WARPSYNC 0xffffffff ;  /* 0xffffffff00007948 */ /* 0x000fe20003800000 */
[----:B--2---:R-:W-:Y:S02]  /*ba60*/  FMNMX.FTZ R101, R101, R4, !PT ;  /* 0x0000000465657209 */ /* 0x004fe40007810000 */
[----:B------:R-:W-:Y:S02]  /*ba70*/  FSEL R0, R0, RZ, P0 ;  /* 0x000000ff00007208 */ /* 0x000fe40000000000 */
[C---:B------:R-:W-:Y:S01]  /*ba80*/  FSETP.NEU.FTZ.AND P0, PT, R101.reuse, -INF , PT ;  /* 0xff8000006500780b */ /* 0x040fe20003f1d000 */
[----:B------:R-:W-:Y:S02]  /*ba90*/  FMUL.FTZ R3, R101, c[0x0][0x2d0] ;  /* 0x0000b40065037a20 */ /* 0x000fe40000410000 */
[----:B------:R-:W-:-:S04]  /*baa0*/  FFMA.FTZ R2, R8, c[0x0][0x2d0], -R0 ;  /* 0x0000b40008027a23 */ /* 0x000fc80000010800 */
[----:B------:R2:W-:Y:S02]  /*bab0*/  MUFU.EX2 R46, R2 ;  /* 0x00000002002e7308 */ /* 0x0005e40000000800 */
[----:B--2---:R-:W-:-:S06]  /*bac0*/  FFMA.FTZ R2, R9, c[0x0][0x2d0], -R0 ;  /* 0x0000b40009027a23 */ /* 0x004fcc0000010800 */
[----:B------:R2:W3:Y:S02]  /*bad0*/  MUFU.EX2 R43, R2 ;  /* 0x00000002002b7308 */ /* 0x0004e40000000800 */
[----:B--2---:R-:W-:-:S06]  /*bae0*/  FFMA.FTZ R2, R23, c[0x0][0x2d0], -R0 ;  /* 0x0000b40017027a23 */ /* 0x004fcc0000010800 */
[----:B------:R2:W4:Y:S02]  /*baf0*/  MUFU.EX2 R45, R2 ;  /* 0x00000002002d7308 */ /* 0x0005240000000800 */
[----:B--2---:R-:W-:-:S06]  /*bb00*/  FFMA.FTZ R2, R24, c[0x0][0x2d0], -R0 ;  /* 0x0000b40018027a23 */ /* 0x004fcc0000010800 */
[----:B------:R2:W5:Y:S02]  /*bb10*/  MUFU.EX2 R42, R2 ;  /* 0x00000002002a7308 */ /* 0x0005640000000800 */
[----:B--2---:R-:W-:-:S06]  /*bb20*/  FFMA.FTZ R2, R25, c[0x0][0x2d0], -R0 ;  /* 0x0000b40019027a23 */ /* 0x004fcc0000010800 */
[----:B------:R2:W-:Y:S02]  /*bb30*/  MUFU.EX2 R44, R2 ;  /* 0x00000002002c7308 */ /* 0x0005e40000000800 */
[----:B--2---:R-:W-:-:S06]  /*bb40*/  FFMA.FTZ R2, R26, c[0x0][0x2d0], -R0 ;  /* 0x0000b4001a027a23 */ /* 0x004fcc0000010800 */
[----:B------:R2:W-:Y:S02]  /*bb50*/  MUFU.EX2 R8, R2 ;  /* 0x0000000200087308 */ /* 0x0005e40000000800 */
[----:B--2---:R-:W-:-:S06]  /*bb60*/  FFMA.FTZ R2, R27, c[0x0][0x2d0], -R0 ;  /* 0x0000b4001b027a23 */ /* 0x004fcc0000010800 */
[----:B------:R2:W-:Y:S02]  /*bb70*/  MUFU.EX2 R41, R2 ;  /* 0x0000000200297308 */ /* 0x0005e40000000800 */
[----:B--2---:R-:W-:-:S06]  /*bb80*/  FFMA.FTZ R2, R28, c[0x0][0x2d0], -R0 ;  /* 0x0000b4001c027a23 */ /* 0x004fcc0000010800 */
[----:B------:R2:W1:Y:S02]  /*bb90*/  MUFU.EX2 R38, R2 ;  /* 0x0000000200267308 */ /* 0x0004640000000800 */
[----:B--2---:R-:W-:-:S06]  /*bba0*/  FFMA.FTZ R2, R29, c[0x0][0x2d0], -R0 ;  /* 0x0000b4001d027a23 */ /* 0x004fcc0000010800 */
[----:B------:R2:W-:Y:S02]  /*bbb0*/  MUFU.EX2 R40, R2 ;  /* 0x0000000200287308 */ /* 0x0005e40000000800 */
        /* <DEDUP_REMOVED lines=12> */
[----:B--2---:R-:W-:Y:S01]  /*bc80*/  FFMA.FTZ R2, R35, c[0x0][0x2d0], -R0 ;  /* 0x0000b40023027a23 */ /* 0x004fe20000010800 */
[----:B------:R-:W-:Y:S01]  /*bc90*/  FSEL R0, R3, RZ, P0 ;  /* 0x000000ff03007208 */ /* 0x000fe20000000000 */
[----:B---3--:R-:W-:-:S04]  /*bca0*/  FADD.FTZ R3, R46, R43 ;  /* 0x0000002b2e037221 */ /* 0x008fc80000010000 */
[----:B------:R2:W-:Y:S01]  /*bcb0*/  MUFU.EX2 R98, R2 ;  /* 0x0000000200627308 */ /* 0x0005e20000000800 */
[----:B----4-:R-:W-:-:S04]  /*bcc0*/  FADD.FTZ R3, R45, R3 ;  /* 0x000000032d037221 */ /* 0x010fc80000010000 */
[----:B-----5:R-:W-:Y:S02]  /*bcd0*/  FADD.FTZ R3, R42, R3 ;  /* 0x000000032a037221 */ /* 0x020fe40000010000 */
[--C-:B--2---:R-:W-:Y:S02]  /*bce0*/  FFMA.FTZ R2, R5, c[0x0][0x2d0], -R0.reuse ;  /* 0x0000b40005027a23 */ /* 0x104fe40000010800 */
[--C-:B------:R-:W-:Y:S01]  /*bcf0*/  FFMA.FTZ R5, R14, c[0x0][0x2d0], -R0.reuse ;  /* 0x0000b4000e057a23 */ /* 0x100fe20000010800 */
[----:B------:R-:W-:Y:S01]  /*bd00*/  F2FP.BF16.PACK_AB R14, R42, R45 ;  /* 0x0000002d2a0e723e */ /* 0x000fe200000010ff */
[----:B------:R2:W-:Y:S02]  /*bd10*/  MUFU.EX2 R28, R2 ;  /* 0x00000002001c7308 */ /* 0x0005e40000000800 */
[--C-:B--2---:R-:W-:Y:S02]  /*bd20*/  FFMA.FTZ R2, R6, c[0x0][0x2d0], -R0.reuse ;  /* 0x0000b40006027a23 */ /* 0x104fe40000010800 */
[----:B------:R-:W-:-:S04]  /*bd30*/  FFMA.FTZ R6, R19, c[0x0][0x2d0], -R0 ;  /* 0x0000b40013067a23 */ /* 0x000fc80000010800 */
[----:B------:R2:W3:Y:S08]  /*bd40*/  MUFU.EX2 R27, R2 ;  /* 0x00000002001b7308 */ /* 0x0004f00000000800 */
[----:B------:R4:W-:Y:S01]  /*bd50*/  MUFU.EX2 R99, R6 ;  /* 0x0000000600637308 */ /* 0x0009e20000000800 */
[----:B--2---:R-:W-:Y:S01]  /*bd60*/  FFMA.FTZ R2, R10, c[0x0][0x2d0], -R0 ;  /* 0x0000b4000a027a23 */ /* 0x004fe20000010800 */
[----:B-1----:R-:W-:Y:S01]  /*bd70*/  F2FP.BF16.PACK_AB R10, R38, R41 ;  /* 0x00000029260a723e */ /* 0x002fe200000010ff */
[----:B---3--:R-:W-:-:S05]  /*bd80*/  FADD.FTZ R4, R28, R27 ;  /* 0x0000001b1c047221 */ /* 0x008fca0000010000 */
[----:B------:R1:W2:Y:S01]  /*bd90*/  MUFU.EX2 R26, R2 ;  /* 0x00000002001a7308 */ /* 0x0002a20000000800 */
[----:B----4-:R-:W-:Y:S01]  /*bda0*/  F2FP.BF16.PACK_AB R6, R31, R39 ;  /* 0x000000271f06723e */ /* 0x010fe200000010ff */
[----:B-1----:R-:W-:Y:S01]  /*bdb0*/  FFMA.FTZ R2, R13, c[0x0][0x2d0], -R0 ;  /* 0x0000b4000d027a23 */ /* 0x002fe20000010800 */
[----:B------:R-:W-:Y:S01]  /*bdc0*/  F2FP.BF16.PACK_AB R13, R27, R28 ;  /* 0x0000001c1b0d723e */ /* 0x000fe200000010ff */
[----:B--2---:R-:W-:-:S04]  /*bdd0*/  FADD.FTZ R4, R26, R4 ;  /* 0x000000041a047221 */ /* 0x004fc80000010000 */
[----:B------:R1:W2:Y:S02]  /*bde0*/  MUFU.EX2 R25, R2 ;  /* 0x0000000200197308 */ /* 0x0002a40000000800 */
[----:B-1----:R-:W-:Y:S02]  /*bdf0*/  FFMA.FTZ R2, R18, c[0x0][0x2d0], -R0 ;  /* 0x0000b40012027a23 */ /* 0x002fe40000010800 */
[----:B--2---:R-:W-:-:S04]  /*be00*/  FADD.FTZ R4, R25, R4 ;  /* 0x0000000419047221 */ /* 0x004fc80000010000 */
[----:B------:R1:W2:Y:S02]  /*be10*/  MUFU.EX2 R24, R2 ;  /* 0x0000000200187308 */ /* 0x0002a40000000800 */
[----:B-1----:R-:W-:Y:S02]  /*be20*/  FFMA.FTZ R2, R20, c[0x0][0x2d0], -R0 ;  /* 0x0000b40014027a23 */ /* 0x002fe40000010800 */
[----:B--2---:R-:W-:-:S04]  /*be30*/  FADD.FTZ R4, R24, R4 ;  /* 0x0000000418047221 */ /* 0x004fc80000010000 */
[----:B------:R1:W-:Y:S02]  /*be40*/  MUFU.EX2 R9, R2 ;  /* 0x0000000200097308 */ /* 0x0003e40000000800 */
[----:B-1----:R-:W-:-:S06]  /*be50*/  FFMA.FTZ R2, R21, c[0x0][0x2d0], -R0 ;  /* 0x0000b40015027a23 */ /* 0x002fcc0000010800 */
[----:B------:R1:W-:Y:S02]  /*be60*/  MUFU.EX2 R23, R2 ;  /* 0x0000000200177308 */ /* 0x0003e40000000800 */
[----:B-1----:R-:W-:-:S06]  /*be70*/  FFMA.FTZ R2, R22, c[0x0][0x2d0], -R0 ;  /* 0x0000b40016027a23 */ /* 0x002fcc0000010800 */
[----:B------:R1:W2:Y:S02]  /*be80*/  MUFU.EX2 R21, R2 ;  /* 0x0000000200157308 */ /* 0x0002a40000000800 */
[----:B-1----:R-:W-:-:S06]  /*be90*/  FFMA.FTZ R2, R17, c[0x0][0x2d0], -R0 ;  /* 0x0000b40011027a23 */ /* 0x002fcc0000010800 */
[----:B------:R1:W3:Y:S02]  /*bea0*/  MUFU.EX2 R20, R2 ;  /* 0x0000000200147308 */ /* 0x0002e40000000800 */
[----:B-1----:R-:W-:Y:S01]  /*beb0*/  FFMA.FTZ R2, R12, c[0x0][0x2d0], -R0 ;  /* 0x0000b4000c027a23 */ /* 0x002fe20000010800 */
[----:B------:R-:W-:-:S05]  /*bec0*/  F2FP.BF16.PACK_AB R12, R43, R46 ;  /* 0x0000002e2b0c723e */ /* 0x000fca00000010ff */
[----:B------:R1:W4:Y:S02]  /*bed0*/  MUFU.EX2 R18, R2 ;  /* 0x0000000200127308 */ /* 0x0003240000000800 */
[----:B-1----:R-:W-:-:S06]  /*bee0*/  FFMA.FTZ R2, R7, c[0x0][0x2d0], -R0 ;  /* 0x0000b40007027a23 */ /* 0x002fcc0000010800 */
[----:B------:R1:W5:Y:S02]  /*bef0*/  MUFU.EX2 R17, R2 ;  /* 0x0000000200117308 */ /* 0x0003640000000800 */
[----:B-1----:R-:W-:Y:S02]  /*bf00*/  FADD.FTZ R2, R44, R3 ;  /* 0x000000032c027221 */ /* 0x002fe40000010000 */
[----:B------:R-:W-:Y:S01]  /*bf10*/  FFMA.FTZ R3, R11, c[0x0][0x2d0], -R0 ;  /* 0x0000b4000b037a23 */ /* 0x000fe20000010800 */
[----:B--2---:R-:W-:Y:S01]  /*bf20*/  F2FP.BF16.PACK_AB R11, R21, R23 ;  /* 0x00000017150b723e */ /* 0x004fe200000010ff */
[C---:B------:R-:W-:Y:S01]  /*bf30*/  FADD.FTZ R2, R8.reuse, R2 ;  /* 0x0000000208027221 */ /* 0x040fe20000010000 */
[----:B------:R-:W-:Y:S01]  /*bf40*/  F2FP.BF16.PACK_AB R8, R8, R44 ;  /* 0x0000002c0808723e */ /* 0x000fe200000010ff */
[----:B------:R1:W2:Y:S02]  /*bf50*/  MUFU.EX2 R7, R3 ;  /* 0x0000000300077308 */ /* 0x0002a40000000800 */
[----:B------:R-:W-:-:S04]  /*bf60*/  FADD.FTZ R2, R41, R2 ;  /* 0x0000000229027221 */ /* 0x000fc80000010000 */
[----:B------:R-:W-:-:S04]  /*bf70*/  FADD.FTZ R2, R38, R2 ;  /* 0x0000000226027221 */ /* 0x000fc80000010000 */
[----:B------:R-:W-:-:S04]  /*bf80*/  FADD.FTZ R2, R40, R2 ;  /* 0x0000000228027221 */ /* 0x000fc80000010000 */
[----:B------:R-:W-:Y:S02]  /*bf90*/  FADD.FTZ R2, R37, R2 ;  /* 0x0000000225027221 */ /* 0x000fe40000010000 */
[----:B-1----:R-:W-:Y:S02]  /*bfa0*/  FFMA.FTZ R3, R16, c[0x0][0x2d0], -R0 ;  /* 0x0000b40010037a23 */ /* 0x002fe40000010800 */
[----:B------:R-:W-:Y:S02]  /*bfb0*/  FADD.FTZ R2, R39, R2 ;  /* 0x0000000227027221 */ /* 0x000fe40000010000 */
[----:B------:R1:W1:Y:S02]  /*bfc0*/  MUFU.EX2 R16, R3 ;  /* 0x0000000300107308 */ /* 0x0002640000000800 */
[C---:B-1----:R-:W-:Y:S01]  /*bfd0*/  FADD.FTZ R3, R9.reuse, R4 ;  /* 0x0000000409037221 */ /* 0x042fe20000010000 */
[----:B------:R-:W-:Y:S01]  /*bfe0*/  F2FP.BF16.PACK_AB R9, R9, R24 ;  /* 0x000000180909723e */ /* 0x000fe200000010ff */
[----:B------:R-:W-:Y:S01]  /*bff0*/  FFMA.FTZ R4, R15, c[0x0][0x2d0], -R0 ;  /* 0x0000b4000f047a23 */ /* 0x000fe20000010800 */
[----:B------:R-:W-:Y:S01]  /*c000*/  F2FP.BF16.PACK_AB R15, R25, R26 ;  /* 0x0000001a190f723e */ /* 0x000fe200000010ff */
[----:B------:R-:W-:-:S02]  /*c010*/  FADD.FTZ R3, R23, R3 ;  /* 0x0000000317037221 */ /* 0x000fc40000010000 */
[----:B------:R1:W1:Y:S01]  /*c020*/  MUFU.EX2 R97, R4 ;  /* 0x0000000400617308 */ /* 0x0002620000000800 */
[----:B------:R-:W-:Y:S02]  /*c030*/  FADD.FTZ R0, R31, R2 ;  /* 0x000000021f007221 */ /* 0x000fe40000010000 */
[----:B------:R-:W-:Y:S02]  /*c040*/  FADD.FTZ R3, R21, R3 ;  /* 0x0000000315037221 */ /* 0x000fe40000010000 */
[----:B------:R-:W-:Y:S02]  /*c050*/  FADD.FTZ R0, R30, R0 ;  /* 0x000000001e007221 */ /* 0x000fe40000010000 */
[----:B---3--:R-:W-:Y:S01]  /*c060*/  FADD.FTZ R3, R20, R3 ;  /* 0x0000000314037221 */ /* 0x008fe20000010000 */
[----:B------:R3:W3:Y:S01]  /*c070*/  MUFU.EX2 R2, R5 ;  /* 0x0000000500027308 */ /* 0x0006e20000000800 */
[C---:B------:R-:W-:Y:S01]  /*c080*/  FADD.FTZ R0, R96.reuse, R0 ;  /* 0x0000000060007221 */ /* 0x040fe20000010000 */
[----:B------:R-:W-:Y:S01]  /*c090*/  F2FP.BF16.PACK_AB R96, R96, R30 ;  /* 0x0000001e6060723e */ /* 0x000fe200000010ff */
[----:B----4-:R-:W-:-:S02]  /*c0a0*/  FADD.FTZ R3, R18, R3 ;  /* 0x0000000312037221 */ /* 0x010fc40000010000 */
[----:B------:R-:W-:Y:S02]  /*c0b0*/  FADD.FTZ R0, R29, R0 ;  /* 0x000000001d007221 */ /* 0x000fe40000010000 */
[----:B-----5:R-:W-:Y:S01]  /*c0c0*/  FADD.FTZ R3, R17, R3 ;  /* 0x0000000311037221 */ /* 0x020fe20000010000 */
[----:B-1----:R-:W-:Y:S01]  /*c0d0*/  F2FP.BF16.PACK_AB R4, R37, R40 ;  /* 0x000000282504723e */ /* 0x002fe200000010ff */
[C---:B------:R-:W-:Y:S01]  /*c0e0*/  FADD.FTZ R201, R98.reuse, R0 ;  /* 0x0000000062c97221 */ /* 0x040fe20000010000 */
[----:B------:R-:W-:Y:S01]  /*c0f0*/  F2FP.BF16.PACK_AB R98, R98, R29 ;  /* 0x0000001d6262723e */ /* 0x000fe200000010ff */
[C---:B--2---:R-:W-:Y:S01]  /*c100*/  FADD.FTZ R3, R7.reuse, R3 ;  /* 0x0000000307037221 */ /* 0x044fe20000010000 */
[----:B------:R-:W-:-:S03]  /*c110*/  F2FP.BF16.PACK_AB R7, R7, R17 ;  /* 0x000000110707723e */ /* 0x000fc600000010ff */
[----:B------:R-:W-:Y:S01]  /*c120*/  FADD.FTZ R3, R16, R3 ;  /* 0x0000000310037221 */ /* 0x000fe20000010000 */
[----:B---3--:R-:W-:-:S03]  /*c130*/  F2FP.BF16.PACK_AB R5, R18, R20 ;  /* 0x000000141205723e */ /* 0x008fc600000010ff */
[C---:B------:R-:W-:Y:S01]  /*c140*/  FADD.FTZ R3, R97.reuse, R3 ;  /* 0x0000000361037221 */ /* 0x040fe20000010000 */
[----:B------:R-:W-:-:S03]  /*c150*/  F2FP.BF16.PACK_AB R97, R97, R16 ;  /* 0x000000106161723e */ /* 0x000fc600000010ff */
[----:B------:R-:W-:-:S04]  /*c160*/  FADD.FTZ R3, R2, R3 ;  /* 0x0000000302037221 */ /* 0x000fc80000010000 */
[C---:B------:R-:W-:Y:S01]  /*c170*/  FADD.FTZ R200, R99.reuse, R3 ;  /* 0x0000000363c87221 */ /* 0x040fe20000010000 */
[----:B------:R-:W-:Y:S02]  /*c180*/  F2FP.BF16.PACK_AB R99, R99, R2 ;  /* 0x000000026363723e */ /* 0x000fe400000010ff */
[----:B------:R-:W1:Y:S04]  /*c190*/  LDSM.16.MT88.4 R20, [R168] ;  /* 0x00000000a814783b */ /* 0x000e680000004200 */
[----:B------:R-:W2:Y:S04]  /*c1a0*/  LDSM.16.MT88.4 R16, [R169] ;  /* 0x00000000a910783b */ /* 0x000ea80000004200 */
[----:B------:R-:W3:Y:S04]  /*c1b0*/  LDSM.16.MT88.4 R40, [R168+0x800] ;  /* 0x00080000a828783b */ /* 0x000ee80000004200 */
[----:B------:R-:W4:Y:S04]  /*c1c0*/  LDSM.16.MT88.4 R36, [R169+0x800] ;  /* 0x00080000a924783b */ /* 0x000f280000004200 */
[----:B------:R-:W2:Y:S04]  /*c1d0*/  LDSM.16.MT88.4 R48, [R172] ;  /* 0x00000000ac30783b */ /* 0x000ea80000004200 */
[----:B------:R-:W3:Y:S04]  /*c1e0*/  LDSM.16.MT88.4 R56, [R171] ;  /* 0x00000000ab38783b */ /* 0x000ee80000004200 */
[----:B------:R-:W3:Y:S04]  /*c1f0*/  LDSM.16.MT88.4 R60, [R168+0x2000] ;  /* 0x00200000a83c783b */ /* 0x000ee80000004200 */
[----:B------:R-:W3:Y:S04]  /*c200*/  LDSM.16.MT88.4 R52, [R172+0x800] ;  /* 0x00080000ac34783b */ /* 0x000ee80000004200 */
[----:B------:R-:W3:Y:S04]  /*c210*/  LDSM.16.MT88.4 R44, [R171+0x800] ;  /* 0x00080000ab2c783b */ /* 0x000ee80000004200 */
[----:B------:R-:W-:Y:S01]  /*c220*/  LDSM.16.MT88.4 R64, [R171+0x2000] ;  /* 0x00200000ab40783b */ /* 0x000fe20000004200 */
[C---:B-1----:R-:W-:Y:S03]  /*c230*/  HMMA.16816.F32.BF16 R32, R12.reuse, R20, RZ ;  /* 0x000000140c20723c */ /* 0x042fe600000418ff */
[----:B------:R-:W5:Y:S05]  /*c240*/  LDL R2, [R1+0x4] ;  /* 0x0000040001027983 */ /* 0x000f6a0000100800 */
[C---:B------:R-:W-:Y:S08]  /*c250*/  HMMA.16816.F32.BF16 R28, R12.reuse, R22, RZ ;  /* 0x000000160c1c723c */ /* 0x040ff000000418ff */
[C---:B--2---:R-:W-:Y:S08]  /*c260*/  HMMA.16816.F32.BF16 R24, R12.reuse, R16, RZ ;  /* 0x000000100c18723c */ /* 0x044ff000000418ff */
[----:B------:R-:W-:Y:S08]  /*c270*/  HMMA.16816.F32.BF16 R20, R12, R18, RZ ;  /* 0x000000120c14723c */ /* 0x000ff000000418ff */
[C---:B---3--:R-:W-:Y:S08]  /*c280*/  HMMA.16816.F32.BF16 R140, R8.reuse, R40, R32 ;  /* 0x00000028088c723c */ /* 0x048ff00000041820 */
[C---:B----4-:R-:W-:Y:S08]  /*c290*/  HMMA.16816.F32.BF16 R132, R8.reuse, R36, R24 ;  /* 0x000000240884723c */ /* 0x050ff00000041818 */
[----:B------:R-:W-:Y:S01]  /*c2a0*/  HMMA.16816.F32.BF16 R124, R8, R38, R20 ;  /* 0x00000026087c723c */ /* 0x000fe20000041814 */
[----:B------:R-:W1:Y:S07]  /*c2b0*/  LDSM.16.MT88.4 R36, [R168+0x2800] ;  /* 0x00280000a824783b */ /* 0x000e6e0000004200 */
[----:B------:R-:W-:Y:S08]  /*c2c0*/  HMMA.16816.F32.BF16 R16, R12, R48, RZ ;  /* 0x000000300c10723c */ /* 0x000ff000000418ff */
[----:B------:R-:W-:Y:S01]  /*c2d0*/  HMMA.16816.F32.BF16 R148, R8, R42, R28 ;  /* 0x0000002a0894723c */ /* 0x000fe2000004181c */
[----:B------:R-:W2:Y:S07]  /*c2e0*/  LDSM.16.MT88.4 R40, [R169+0x2000] ;  /* 0x00200000a928783b */ /* 0x000eae0000004200 */
[C---:B------:R-:W-:Y:S01]  /*c2f0*/  HMMA.16816.F32.BF16 R32, R12.reuse, R50, RZ ;  /* 0x000000320c20723c */ /* 0x040fe200000418ff */
[----:B------:R-:W3:Y:S07]  /*c300*/  LDSM.16.MT88.4 R48, [R172+0x2000] ;  /* 0x00200000ac30783b */ /* 0x000eee0000004200 */
[C---:B------:R-:W-:Y:S08]  /*c310*/  HMMA.16816.F32.BF16 R28, R12.reuse, R56, RZ ;  /* 0x000000380c1c723c */ /* 0x040ff000000418ff */
[C---:B------:R-:W-:Y:S01]  /*c320*/  HMMA.16816.F32.BF16 R24, R12.reuse, R58, RZ ;  /* 0x0000003a0c18723c */ /* 0x040fe200000418ff */
[----:B------:R-:W4:Y:S07]  /*c330*/  LDSM.16.MT88.4 R56, [R169+0x2800] ;  /* 0x00280000a938783b */ /* 0x000f2e0000004200 */
[----:B------:R-:W-:Y:S08]  /*c340*/  HMMA.16816.F32.BF16 R20, R12, R60, RZ ;  /* 0x0000003c0c14723c */ /* 0x000ff000000418ff */
[C---:B------:R-:W-:Y:S08]  /*c350*/  HMMA.16816.F32.BF16 R152, R8.reuse, R52, R16 ;  /* 0x000000340898723c */ /* 0x040ff00000041810 */
[C---:B------:R-:W-:Y:S01]  /*c360*/  HMMA.16816.F32.BF16 R128, R8.reuse, R54, R32 ;  /* 0x000000360880723c */ /* 0x040fe20000041820 */
[----:B------:R-:W3:Y:S07]  /*c370*/  LDSM.16.MT88.4 R52, [R172+0x2800] ;  /* 0x00280000ac34783b */ /* 0x000eee0000004200 */
[C---:B------:R-:W-:Y:S08]  /*c380*/  HMMA.16816.F32.BF16 R116, R8.reuse, R44, R28 ;  /* 0x0000002c0874723c */ /* 0x040ff0000004181c */
[----:B------:R-:W-:Y:S01]  /*c390*/  HMMA.16816.F32.BF16 R120, R8, R46, R24 ;  /* 0x0000002e0878723c */ /* 0x000fe20000041818 */
[----:B------:R-:W4:Y:S07]  /*c3a0*/  LDSM.16.MT88.4 R44, [R168+0x4000] ;  /* 0x00400000a82c783b */ /* 0x000f2e0000004200 */
[----:B------:R-:W-:Y:S01]  /*c3b0*/  HMMA.16816.F32.BF16 R16, R12, R62, RZ ;  /* 0x0000003e0c10723c */ /* 0x000fe200000418ff */
[----:B------:R-:W4:Y:S07]  /*c3c0*/  LDSM.16.MT88.4 R60, [R171+0x2800] ;  /* 0x00280000ab3c783b */ /* 0x000f2e0000004200 */
[----:B-1----:R-:W-:Y:S08]  /*c3d0*/  HMMA.16816.F32.BF16 R136, R8, R36, R20 ;  /* 0x000000240888723c */ /* 0x002ff00000041814 */
[C---:B--2---:R-:W-:Y:S08]  /*c3e0*/  HMMA.16816.F32.BF16 R28, R12.reuse, R42, RZ ;  /* 0x0000002a0c1c723c */ /* 0x044ff000000418ff */
[C---:B---3--:R-:W-:Y:S08]  /*c3f0*/  HMMA.16816.F32.BF16 R24, R12.reuse, R48, RZ ;  /* 0x000000300c18723c */ /* 0x048ff000000418ff */
[C---:B------:R-:W-:Y:S01]  /*c400*/  HMMA.16816.F32.BF16 R20, R12.reuse, R50, RZ ;  /* 0x000000320c14723c */ /* 0x040fe200000418ff */
[----:B------:R-:W1:Y:S07]  /*c410*/  LDSM.16.MT88.4 R48, [R169+0x4000] ;  /* 0x00400000a930783b */ /* 0x000e6e0000004200 */
[----:B------:R-:W-:Y:S01]  /*c420*/  HMMA.16816.F32.BF16 R32, R12, R40, RZ ;  /* 0x000000280c20723c */ /* 0x000fe200000418ff */
[----:B------:R-:W2:Y:S07]  /*c430*/  LDSM.16.MT88.4 R40, [R168+0x4800] ;  /* 0x00480000a828783b */ /* 0x000eae0000004200 */
[----:B------:R-:W-:Y:S01]  /*c440*/  HMMA.16816.F32.BF16 R144, R8, R38, R16 ;  /* 0x000000260890723c */ /* 0x000fe20000041810 */
[----:B------:R-:W3:Y:S07]  /*c450*/  LDSM.16.MT88.4 R36, [R169+0x4800] ;  /* 0x00480000a924783b */ /* 0x000eee0000004200 */
[----:B------:R-:W-:Y:S08]  /*c460*/  HMMA.16816.F32.BF16 R16, R12, R64, RZ ;  /* 0x000000400c10723c */ /* 0x000ff000000418ff */
[C---:B----4-:R-:W-:Y:S08]  /*c470*/  HMMA.16816.F32.BF16 R88, R8.reuse, R58, R28 ;  /* 0x0000003a0858723c */ /* 0x050ff0000004181c */
[----:B------:R-:W-:Y:S08]  /*c480*/  HMMA.16816.F32.BF16 R112, R8, R52, R24 ;  /* 0x000000340870723c */ /* 0x000ff00000041818 */
[C---:B------:R-:W-:Y:S08]  /*c490*/  HMMA.16816.F32.BF16 R28, R12.reuse, R44, RZ ;  /* 0x0000002c0c1c723c */ /* 0x040ff000000418ff */
[----:B------:R-:W-:Y:S01]  /*c4a0*/  HMMA.16816.F32.BF16 R24, R12, R46, RZ ;  /* 0x0000002e0c18723c */ /* 0x000fe200000418ff */
[----:B------:R-:W4:Y:S07]  /*c4b0*/  LDSM.16.MT88.4 R44, [R172+0x4000] ;  /* 0x00400000ac2c783b */ /* 0x000f2e0000004200 */
[C---:B------:R-:W-:Y:S08]  /*c4c0*/  HMMA.16816.F32.BF16 R80, R8.reuse, R60, R16 ;  /* 0x0000003c0850723c */ /* 0x040ff00000041810 */
[----:B------:R-:W-:Y:S08]  /*c4d0*/  HMMA.16816.F32.BF16 R84, R8, R54, R20 ;  /* 0x000000360854723c */ /* 0x000ff00000041814 */
[C---:B-1----:R-:W-:Y:S08]  /*c4e0*/  HMMA.16816.F32.BF16 R16, R12.reuse, R50, RZ ;  /* 0x000000320c10723c */ /* 0x042ff000000418ff */
[----:B------:R-:W-:Y:S08]  /*c4f0*/  HMMA.16816.F32.BF16 R20, R12, R48, RZ ;  /* 0x000000300c14723c */ /* 0x000ff000000418ff */
[C---:B--2---:R-:W-:Y:S01]  /*c500*/  HMMA.16816.F32.BF16 R76, R8.reuse, R40, R28 ;  /* 0x00000028084c723c */ /* 0x044fe2000004181c */
[----:B------:R-:W1:Y:S07]  /*c510*/  LDSM.16.MT88.4 R28, [R172+0x4800] ;  /* 0x00480000ac1c783b */ /* 0x000e6e0000004200 */
[----:B------:R-:W-:Y:S08]  /*c520*/  HMMA.16816.F32.BF16 R92, R8, R56, R32 ;  /* 0x00000038085c723c */ /* 0x000ff00000041820 */
[----:B------:R-:W-:Y:S08]  /*c530*/  HMMA.16816.F32.BF16 R32, R12, R66, RZ ;  /* 0x000000420c20723c */ /* 0x000ff000000418ff */
[C---:B---3--:R-:W-:Y:S08]  /*c540*/  HMMA.16816.F32.BF16 R48, R8.reuse, R38, R16 ;  /* 0x000000260830723c */ /* 0x048ff00000041810 */
[----:B------:R-:W-:Y:S01]  /*c550*/  HMMA.16816.F32.BF16 R56, R8, R36, R20 ;  /* 0x000000240838723c */ /* 0x000fe20000041814 */
[----:B------:R-:W2:Y:S07]  /*c560*/  LDSM.16.MT88.4 R20, [R171+0x4000] ;  /* 0x00400000ab14783b */ /* 0x000eae0000004200 */
[----:B----4-:R-:W-:Y:S08]  /*c570*/  HMMA.16816.F32.BF16 R16, R12, R44, RZ ;  /* 0x0000002c0c10723c */ /* 0x010ff000000418ff */
[----:B------:R-:W-:Y:S08]  /*c580*/  HMMA.16816.F32.BF16 R72, R8, R62, R32 ;  /* 0x0000003e0848723c */ /* 0x000ff00000041820 */
[----:B------:R-:W-:Y:S08]  /*c590*/  HMMA.16816.F32.BF16 R32, R12, R46, RZ ;  /* 0x0000002e0c20723c */ /* 0x000ff000000418ff */
[C---:B-1----:R-:W-:Y:S01]  /*c5a0*/  HMMA.16816.F32.BF16 R44, R8.reuse, R28, R16 ;  /* 0x0000001c082c723c */ /* 0x042fe20000041810 */
[----:B------:R-:W1:Y:S07]  /*c5b0*/  LDSM.16.MT88.4 R16, [R171+0x4800] ;  /* 0x00480000ab10783b */ /* 0x000e6e0000004200 */
[----:B------:R-:W-:Y:S08]  /*c5c0*/  HMMA.16816.F32.BF16 R68, R8, R42, R24 ;  /* 0x0000002a0844723c */ /* 0x000ff00000041818 */
[C---:B--2---:R-:W-:Y:S08]  /*c5d0*/  HMMA.16816.F32.BF16 R24, R12.reuse, R20, RZ ;  /* 0x000000140c18723c */ /* 0x044ff000000418ff */
[----:B------:R-:W-:Y:S08]  /*c5e0*/  HMMA.16816.F32.BF16 R12, R12, R22, RZ ;  /* 0x000000160c0c723c */ /* 0x000ff000000418ff */
[C---:B------:R-:W-:Y:S08]  /*c5f0*/  HMMA.16816.F32.BF16 R32, R8.reuse, R30, R32 ;  /* 0x0000001e0820723c */ /* 0x040ff00000041820 */
[C---:B-1----:R-:W-:Y:S08]  /*c600*/  HMMA.16816.F32.BF16 R24, R8.reuse, R16, R24 ;  /* 0x000000100818723c */ /* 0x042ff00000041818 */
[----:B------:R-:W-:Y:S01]  /*c610*/  HMMA.16816.F32.BF16 R16, R8, R18, R12 ;  /* 0x000000120810723c */ /* 0x000fe2000004180c */
[----:B------:R-:W1:Y:S04]  /*c620*/  LDSM.16.MT88.4 R12, [R168+0x1000] ;  /* 0x00100000a80c783b */ /* 0x000e680000004200 */
[----:B------:R-:W2:Y:S03]  /*c630*/  LDSM.16.MT88.4 R8, [R169+0x1000] ;  /* 0x00100000a908783b */ /* 0x000ea60000004200 */
        /* <DEDUP_REMOVED lines=8> */
[----:B------:R-:W1:Y:S04]  /*c6c0*/  LDSM.16.MT88.4 R12, [R168+0x3000] ;  /* 0x00300000a80c783b */ /* 0x000e680000004200 */
[----:B------:R-:W-:Y:S03]  /*c6d0*/  LDSM.16.MT88.4 R128, [R169+0x1800] ;  /* 0x00180000a980783b */ /* 0x000fe60000004200 */
[C---:B--2---:R-:W-:Y:S08]  /*c6e0*/  HMMA.16816.F32.BF16 R116, R4.reuse, R8, R116 ;  /* 0x000000080474723c */ /* 0x044ff00000041874 */
[C---:B------:R-:W-:Y:S01]  /*c6f0*/  HMMA.16816.F32.BF16 R40, R4.reuse, R10, R120 ;  /* 0x0000000a0428723c */ /* 0x040fe20000041878 */
[----:B------:R-:W2:Y:S04]  /*c700*/  LDSM.16.MT88.4 R8, [R169+0x3000] ;  /* 0x00300000a908783b */ /* 0x000ea80000004200 */
[----:B------:R-:W-:Y:S03]  /*c710*/  LDSM.16.MT88.4 R120, [R172+0x1800] ;  /* 0x00180000ac78783b */ /* 0x000fe60000004200 */
[C---:B-1----:R-:W-:Y:S01]  /*c720*/  HMMA.16816.F32.BF16 R52, R4.reuse, R12, R136 ;  /* 0x0000000c0434723c */ /* 0x042fe20000041888 */
[----:B------:R-:W-:Y:S07]  /*c730*/  LDSM.16.MT88.4 R136, [R168+0x1800] ;  /* 0x00180000a888783b */ /* 0x000fee0000004200 */
[C---:B------:R-:W-:Y:S01]  /*c740*/  HMMA.16816.F32.BF16 R144, R4.reuse, R14, R144 ;  /* 0x0000000e0490723c */ /* 0x040fe20000041890 */
[----:B------:R-:W1:Y:S07]  /*c750*/  LDSM.16.MT88.4 R12, [R172+0x3000] ;  /* 0x00300000ac0c783b */ /* 0x000e6e0000004200 */
[C---:B--2---:R-:W-:Y:S08]  /*c760*/  HMMA.16816.F32.BF16 R60, R4.reuse, R8, R92 ;  /* 0x00000008043c723c */ /* 0x044ff0000004185c */
[C---:B------:R-:W-:Y:S01]  /*c770*/  HMMA.16816.F32.BF16 R64, R4.reuse, R10, R88 ;  /* 0x0000000a0440723c */ /* 0x040fe20000041858 */
[----:B------:R-:W2:Y:S07]  /*c780*/  LDSM.16.MT88.4 R8, [R171+0x3000] ;  /* 0x00300000ab08783b */ /* 0x000eae0000004200 */
[C---:B-1----:R-:W-:Y:S01]  /*c790*/  HMMA.16816.F32.BF16 R156, R4.reuse, R12, R112 ;  /* 0x0000000c049c723c */ /* 0x042fe20000041870 */
[----:B------:R-:W-:Y:S07]  /*c7a0*/  LDSM.16.MT88.4 R112, [R171+0x1800] ;  /* 0x00180000ab70783b */ /* 0x000fee0000004200 */
        /* <DEDUP_REMOVED lines=8> */
[C---:B--2---:R-:W-:Y:S01]  /*c830*/  HMMA.16816.F32.BF16 R76, R4.reuse, R8, R56 ;  /* 0x00000008044c723c */ /* 0x044fe20000041838 */
[----:B------:R-:W-:Y:S07]  /*c840*/  LDSM.16.MT88.4 R56, [R172+0x3800] ;  /* 0x00380000ac38783b */ /* 0x000fee0000004200 */
[C---:B------:R-:W-:Y:S01]  /*c850*/  HMMA.16816.F32.BF16 R84, R4.reuse, R10, R48 ;  /* 0x0000000a0454723c */ /* 0x040fe20000041830 */
[----:B------:R-:W2:Y:S04]  /*c860*/  LDSM.16.MT88.4 R8, [R171+0x5000] ;  /* 0x00500000ab08783b */ /* 0x000ea80000004200 */
[----:B------:R-:W3:Y:S03]  /*c870*/  LDSM.16.MT88.4 R48, [R169+0x3800] ;  /* 0x00380000a930783b */ /* 0x000ee60000004200 */
[----:B-1----:R-:W-:Y:S08]  /*c880*/  HMMA.16816.F32.BF16 R148, R4, R12, R44 ;  /* 0x0000000c0494723c */ /* 0x002ff0000004182c */
[----:B------:R-:W-:Y:S08]  /*c890*/  HMMA.16816.F32.BF16 R116, R96, R112, R116 ;  /* 0x000000706074723c */ /* 0x000ff00000041874 */
[----:B--2---:R-:W-:Y:S01]  /*c8a0*/  HMMA.16816.F32.BF16 R24, R4, R8, R24 ;  /* 0x000000080418723c */ /* 0x004fe20000041818 */
[----:B------:R-:W2:Y:S04]  /*c8b0*/  LDL R9, [R1+0x64] ;  /* 0x0000640001097983 */ /* 0x000ea80000100800 */
[----:B------:R-:W2:Y:S03]  /*c8c0*/  LDL R8, [R1+0x58] ;  /* 0x0000580001087983 */ /* 0x000ea60000100800 */
[C---:B---3--:R-:W-:Y:S08]  /*c8d0*/  HMMA.16816.F32.BF16 R44, R96.reuse, R48, R60 ;  /* 0x00000030602c723c */ /* 0x048ff0000004183c */
[----:B------:R-:W-:Y:S01]  /*c8e0*/  HMMA.16816.F32.BF16 R48, R96, R50, R64 ;  /* 0x000000326030723c */ /* 0x000fe20000041840 */
[----:B------:R-:W1:Y:S07]  /*c8f0*/  LDSM.16.MT88.4 R64, [R171+0x3800] ;  /* 0x00380000ab40783b */ /* 0x000e6e0000004200 */
[C---:B------:R-:W-:Y:S08]  /*c900*/  HMMA.16816.F32.BF16 R32, R4.reuse, R14, R32 ;  /* 0x0000000e0420723c */ /* 0x040ff00000041820 */
[----:B------:R-:W-:Y:S01]  /*c910*/  HMMA.16816.F32.BF16 R16, R4, R10, R16 ;  /* 0x0000000a0410723c */ /* 0x000fe20000041810 */
[----:B------:R-:W-:Y:S07]  /*c920*/  LDSM.16.MT88.4 R4, [R171+0x5800] ;  /* 0x00580000ab04783b */ /* 0x000fee0000004200 */
[C---:B-1----:R-:W-:Y:S01]  /*c930*/  HMMA.16816.F32.BF16 R60, R96.reuse, R64, R80 ;  /* 0x00000040603c723c */ /* 0x042fe20000041850 */
[----:B------:R-:W-:Y:S07]  /*c940*/  LDSM.16.MT88.4 R80, [R169+0x5800] ;  /* 0x00580000a950783b */ /* 0x000fee0000004200 */
[C---:B------:R-:W-:Y:S01]  /*c950*/  HMMA.16816.F32.BF16 R64, R96.reuse, R66, R72 ;  /* 0x000000426040723c */ /* 0x040fe20000041848 */
[----:B------:R-:W1:Y:S07]  /*c960*/  LDSM.16.MT88.4 R72, [R168+0x5800] ;  /* 0x00580000a848783b */ /* 0x000e6e0000004200 */
[----:B------:R-:W-:Y:S01]  /*c970*/  HMMA.16816.F32.BF16 R112, R96, R114, R40 ;  /* 0x000000726070723c */ /* 0x000fe20000041828 */
[----:B------:R-:W3:Y:S01]  /*c980*/  LDSM.16.MT88.4 R40, [R168+0x3800] ;  /* 0x00380000a828783b */ /* 0x000ee20000004200 */
[----:B------:R-:W-:-:S05]  /*c990*/  IMAD.MOV.U32 R100, RZ, RZ, 0x1 ;  /* 0x00000001ff647424 */ /* 0x000fca00078e00ff */
[----:B------:R-:W-:Y:S01]  /*c9a0*/  ISETP.NE.AND P0, PT, R100, c[0x0][0x2c4], PT ;  /* 0x0000b10064007a0c */ /* 0x000fe20003f05270 */
[C---:B-1----:R-:W-:Y:S08]  /*c9b0*/  HMMA.16816.F32.BF16 R68, R96.reuse, R72, R152 ;  /* 0x000000486044723c */ /* 0x042ff00000041898 */
[----:B------:R-:W-:Y:S01]  /*c9c0*/  HMMA.16816.F32.BF16 R72, R96, R74, R88 ;  /* 0x0000004a6048723c */ /* 0x000fe20000041858 */
[----:B------:R-:W1:Y:S01]  /*c9d0*/  LDSM.16.MT88.4 R88, [R172+0x5800] ;  /* 0x00580000ac58783b */ /* 0x000e620000004200 */
[----:B-----5:R-:W-:Y:S01]  /*c9e0*/  IMAD.SHL.U32 R2, R2, 0x80, RZ ;  /* 0x0000008002027824 */ /* 0x020fe200078e00ff */
[----:B------:R-:W-:-:S03]  /*c9f0*/  ISETP.LE.AND P1, PT, R100, c[0x0][0x32c], PT ;  /* 0x0000cb0064007a0c */ /* 0x000fc60003f23270 */
[----:B------:R-:W-:Y:S02]  /*ca00*/  @P0 IMAD.HI.U32 R3, R2, c[0x0][0x2c8], RZ ;  /* 0x0000b20002030a27 */ /* 0x000fe400078e00ff */
[----:B------:R-:W-:Y:S02]  /*ca10*/  HMMA.16816.F32.BF16 R124, R96, R120, R124 ;  /* 0x00000078607c723c */ /* 0x000fe4000004187c */
[----:B------:R-:W-:Y:S01]  /*ca20*/  IMAD.MOV.U32 R0, RZ, RZ, R2 ;  /* 0x000000ffff007224 */ /* 0x000fe200078e0002 */
[----:B------:R-:W-:-:S05]  /*ca30*/  @P0 SHF.R.U32.HI R0, RZ, c[0x0][0x2cc], R3 ;  /* 0x0000b300ff000a19 */ /* 0x000fca0000011603 */
[----:B------:R-:W-:Y:S01]  /*ca40*/  HMMA.16816.F32.BF16 R120, R96, R122, R36 ;  /* 0x0000007a6078723c */ /* 0x000fe20000041824 */
[----:B------:R-:W-:-:S07]  /*ca50*/  IADD3 R196, R196, -0x2, RZ ;  /* 0xfffffffec4c47810 */ /* 0x000fce0007ffe0ff */
[C---:B---3--:R-:W-:Y:S08]  /*ca60*/  HMMA.16816.F32.BF16 R36, R96.reuse, R40, R52 ;  /* 0x000000286024723c */ /* 0x048ff00000041834 */
        /* <DEDUP_REMOVED lines=8> */
[C---:B------:R-:W-:Y:S08]  /*caf0*/  HMMA.16816.F32.BF16 R128, R96.reuse, R130, R28 ;  /* 0x000000826080723c */ /* 0x040ff0000004181c */
[C---:B------:R-:W-:Y:S08]  /*cb00*/  HMMA.16816.F32.BF16 R40, R96.reuse, R42, R144 ;  /* 0x0000002a6028723c */ /* 0x040ff00000041890 */
[C---:B------:R-:W-:Y:S08]  /*cb10*/  HMMA.16816.F32.BF16 R88, R96.reuse, R90, R32 ;  /* 0x0000005a6058723c */ /* 0x040ff00000041820 */
[C---:B------:R-:W-:Y:S08]  /*cb20*/  HMMA.16816.F32.BF16 R92, R96.reuse, R4, R24 ;  /* 0x00000004605c723c */ /* 0x040ff00000041818 */
[----:B------:R-:W-:Y:S01]  /*cb30*/  HMMA.16816.F32.BF16 R96, R96, R6, R16 ;  /* 0x000000066060723c */ /* 0x000fe20000041810 */
[----:B--2---:R-:W-:-:S04]  /*cb40*/  IADD3 R3, -R8, R9, R0 ;  /* 0x0000000908037210 */ /* 0x004fc80007ffe100 */
[----:B------:R-:W-:Y:S01]  /*cb50*/  IADD3 R0, R3, c[0x0][0x328], RZ ;  /* 0x0000ca0003007a10 */ /* 0x000fe20007ffe0ff */
[----:B------:R-:W-:Y:S05]  /*cb60*/  @!P1 BRA `(.L_x_780) ;  /* 0x0000011000009947 */ /* 0x000fea0003800000 */
[C---:B------:R-:W-:Y:S01]  /*cb70*/  ISETP.GT.AND P0, PT, R3.reuse, RZ, PT ;  /* 0x000000ff0300720c */ /* 0x040fe20003f04270 */
[----:B------:R-:W-:Y:S01]  /*cb80*/  BSSY B0, `(.L_x_781) ;  /* 0x000000c000007945 */ /* 0x000fe20003800000 */
[----:B------:R-:W-:-:S11]  /*cb90*/  IADD3 R4, R3, -0x1, RZ ;  /* 0xffffffff03047810 */ /* 0x000fd60007ffe0ff */
[----:B------:R-:W-:Y:S05]  /*cba0*/  @P0 BRA `(.L_x_782) ;  /* 0x0000006000000947 */ /* 0x000fea0003800000 */
[----:B------:R-:W-:Y:S01]  /*cbb0*/  ISETP.NE.AND P0, PT, R100, c[0x0][0x32c], PT ;  /* 0x0000cb0064007a0c */ /* 0x000fe20003f05270 */
[----:B------:R-:W-:-:S12]  /*cbc0*/  IMAD.MOV R3, RZ, RZ, -R3 ;  /* 0x000000ffff037224 */ /* 0x000fd800078e0a03 */
[----:B------:R-:W-:-:S05]  /*cbd0*/  @P0 IMAD.HI.U32 R4, R3, c[0x0][0x330], RZ ;  /* 0x0000cc0003040a27 */ /* 0x000fca00078e00ff */
[----:B------:R-:W-:-:S04]  /*cbe0*/  @P0 SHF.R.U32.HI R3, RZ, c[0x0][0x334], R4 ;  /* 0x0000cd00ff030a19 */ /* 0x000fc80000011604 */
[----:B------:R-:W-:Y:S01]  /*cbf0*/  LOP3.LUT R4, RZ, R3, RZ, 0x33, !PT ;  /* 0x00000003ff047212 */ /* 0x000fe200078e33ff */
[----:B------:R-:W-:Y:S05]  /*cc00*/  BRA `(.L_x_783) ;  /* 0x0000003000007947 */ /* 0x000fea0003800000 */
.L_x_782:
[----:B------:R-:W-:-:S13]  /*cc10*/  ISETP.NE.AND P0, PT, R100, c[0x0][0x32c], PT ;  /* 0x0000cb0064007a0c */ /* 0x000fda0003f05270 */
[----:B------:R-:W-:-:S05]  /*cc20*/  @P0 IMAD.HI.U32 R3, R4, c[0x0][0x330], RZ ;  /* 0x0000cc0004030a27 */ /* 0x000fca00078e00ff */
[----:B------:R-:W-:Y:S02]  /*cc30*/  @P0 SHF.R.U32.HI R4, RZ, c[0x0][0x334], R3 ;  /* 0x0000cd00ff040a19 */ /* 0x000fe40000011603 */
.L_x_783:
[----:B------:R-:W-:Y:S05]  /*cc40*/  BSYNC B0 ;  /* 0x0000000000007941 */ /* 0x000fea0003800000 */
.L_x_781:
[----:B------:R-:W-:-:S05]  /*cc50*/  MOV R3, c[0x0][0x32c] ;  /* 0x0000cb0000037a02 */ /* 0x000fca0000000f00 */
[----:B------:R-:W-:-:S05]  /*cc60*/  IMAD R4, R4, R3, c[0x0][0x32c] ;  /* 0x0000cb0004047624 */ /* 0x000fca00078e0203 */
[----:B------:R-:W-:-:S04]  /*cc70*/  IMNMX R0, R0, R4, PT ;  /* 0x0000000400007217 */ /* 0x000fc80003800200 */
.L_x_780:
[----:B------:R-:W-:-:S04]  /*cc80*/  SHF.R.S32.HI R3, RZ, 0x1f, R0 ;  /* 0x0000001fff037819 */ /* 0x000fc80000011400 */
[----:B------:R-:W-:-:S04]  /*cc90*/  LEA.HI R0, R3, R0, RZ, 0x6 ;  /* 0x0000000003007211 */ /* 0x000fc800078f30ff */
[----:B------:R-:W-:-:S04]  /*cca0*/  SHF.R.S32.HI R0, RZ, 0x6, R0 ;  /* 0x00000006ff007819 */ /* 0x000fc80000011400 */
[----:B------:R-:W-:-:S04]  /*ccb0*/  IMNMX R195, R217, R0, !PT ;  /* 0x00000000d9c37217 */ /* 0x000fc80007800200 */
[----:B------:R-:W-:-:S13]  /*ccc0*/  ISETP.GE.AND P0, PT, R196, R195, PT ;  /* 0x000000c3c400720c */ /* 0x000fda0003f06270 */
[----:B------:R-:W-:Y:S05]  /*ccd0*/  @!P0 BRA `(.L_x_784) ;  /* 0x0000382000008947 */ /* 0x000fea0003800000 */
.L_x_805:
        /* <DEDUP_REMOVED lines=15> */
[----:B------:R-:W-:-:S05]  /*cdd0*/  @P0 BRA `(.L_x_786) ;  /* 0x0000039000000947 */ /* 0x000fca0003800000 */
[----:B------:R-:W-:Y:S01]  /*cde0*/  IMAD.WIDE.U32 R2, R198, c[0x0][0x208], RZ ;  /* 0x00008200c6027a25 */ /* 0x000fe200078e00ff */
[----:B------:R-:W-:Y:S05]  /*cdf0*/  SHF.R.S32.HI R0, RZ, 0x1f, R198 ;  /* 0x0000001fff007819 */ /* 0x000fea00000114c6 */
[----:B------:R-:W-:Y:S04]  /*ce00*/  IMAD R0, R0, c[0x0][0x208], RZ ;  /* 0x0000820000007a24 */ /* 0x000fe800078e02ff */
[----:B------:R-:W-:Y:S05]  /*ce10*/  IMAD R0, R198, c[0x0][0x20c], R0 ;  /* 0x00008300c6007a24 */ /* 0x000fea00078e0200 */
[----:B------:R-:W-:Y:S02]  /*ce20*/  IADD3 R3, R3, R0, RZ ;  /* 0x0000000003037210 */ /* 0x000fe40007ffe0ff */
[----:B------:R-:W-:Y:S03]  /*ce30*/  SHF.R.S32.HI R0, RZ, 0x1f, R197 ;  /* 0x0000001fff007819 */ /* 0x000fe600000114c5 */
[C---:B------:R-:W-:Y:S04]  /*ce40*/  IMAD.WIDE.U32 R2, R197.reuse, c[0x0][0x218], R2 ;  /* 0x00008600c5027a25 */ /* 0x040fe800078e0002 */
[----:B------:R-:W-:Y:S01]  /*ce50*/  IMAD R5, R0, c[0x0][0x218], RZ ;  /* 0x0000860000057a24 */ /* 0x000fe200078e02ff */
[----:B------:R-:W-:Y:S03]  /*ce60*/  IADD3 R0, P0, R224, R2, RZ ;  /* 0x00000002e0007210 */ /* 0x000fe60007f1e0ff */
[----:B------:R-:W-:Y:S05]  /*ce70*/  IMAD R5, R197, c[0x0][0x21c], R5 ;  /* 0x00008700c5057a24 */ /* 0x000fea00078e0205 */
[----:B------:R-:W-:Y:S02]  /*ce80*/  IADD3.X R5, R226, R3, R5, P0, !PT ;  /* 0x00000003e2057210 */ /* 0x000fe400007fe405 */
[C---:B------:R-:W-:Y:S04]  /*ce90*/  LEA R7, P0, R0.reuse, c[0x0][0x1f8], 0x1 ;  /* 0x00007e0000077a11 */ /* 0x040fe800078008ff */
[----:B------:R-:W-:Y:S01]  /*cea0*/  LEA.HI.X R5, R0, c[0x0][0x1fc], R5, 0x1, P0 ;  /* 0x00007f0000057a11 */ /* 0x000fe200000f0c05 */
[----:B------:R-:W-:-:S06]  /*ceb0*/  BRA.DIV ~URZ, `(.L_x_787) ;  /* 0x0000f9427f007947 */ /* 0x000fcc000b800000 */
[----:B------:R4:W3:Y:S02]  /*cec0*/  SHFL.IDX PT, R4, R5, RZ, 0x181f ;  /* 0x00181fff05047589 */ /* 0x0008e400000e0000 */
.L_x_921:
[----:B------:R-:W-:-:S05]  /*ced0*/  BRA.DIV ~URZ, `(.L_x_788) ;  /* 0x0000f9927f007947 */ /* 0x000fca000b800000 */
[----:B------:R4:W5:Y:S01]  /*cee0*/  LDL R14, [R1+0x104] ;  /* 0x00010400010e7983 */ /* 0x0009620000100800 */
[C---:B------:R-:W-:Y:S01]  /*cef0*/  IMAD.SHL.U32 R13, R199.reuse, 0x2, RZ ;  /* 0x00000002c70d7824 */ /* 0x040fe200078e00ff */
[----:B------:R-:W-:Y:S01]  /*cf00*/  SHF.L.U64.HI R21, R199, 0x1, R208 ;  /* 0x00000001c7157819 */ /* 0x000fe200000102d0 */
[C---:B------:R-:W-:Y:S01]  /*cf10*/  IMAD.SHL.U32 R6, R206.reuse, 0x2, RZ ;  /* 0x00000002ce067824 */ /* 0x040fe200078e00ff */
[----:B------:R-:W3:Y:S01]  /*cf20*/  SHFL.IDX PT, R0, R7, RZ, 0x181f ;  /* 0x00181fff07007589 */ /* 0x000ee200000e0000 */
[----:B------:R-:W-:Y:S01]  /*cf30*/  SHF.L.U64.HI R12, R206, 0x1, R219 ;  /* 0x00000001ce0c7819 */ /* 0x000fe200000102db */
[C---:B------:R-:W-:Y:S01]  /*cf40*/  IMAD.SHL.U32 R15, R205.reuse, 0x2, RZ ;  /* 0x00000002cd0f7824 */ /* 0x040fe200078e00ff */
[----:B------:R-:W-:Y:S02]  /*cf50*/  SHF.L.U64.HI R20, R205, 0x1, R218 ;  /* 0x00000001cd147819 */ /* 0x000fe400000102da */
[----:B---3--:R-:W-:Y:S05]  /*cf60*/  IADD3 R2, P0, R0, R13, RZ ;  /* 0x0000000d00027210 */ /* 0x008fea0007f1e0ff */
[----:B------:R-:W-:Y:S05]  /*cf70*/  IMAD.X R3, R4, 0x1, R21, P0 ;  /* 0x0000000104037824 */ /* 0x000fea00000e0615 */
[----:B------:R-:W-:Y:S01]  /*cf80*/  @!PT LDS RZ, [RZ] ;  /* 0x00000000fffff984 */ /* 0x000fe20000000800 */
[----:B------:R-:W-:Y:S01]  /*cf90*/  @!PT LDS RZ, [RZ] ;  /* 0x00000000fffff984 */ /* 0x000fe20000000800 */
[----:B------:R3:W-:Y:S02]  /*cfa0*/  LDGSTS.E.BYPASS.LTC128B.128 [R190+0x100], [R2.64], !P5 ;  /* 0x0010000002be7fae */ /* 0x0007e4000e901d4a */
[----:B---3--:R-:W-:Y:S05]  /*cfb0*/  IADD3 R2, P0, R0, R6, RZ ;  /* 0x0000000600027210 */ /* 0x008fea0007f1e0ff */
[----:B------:R-:W-:Y:S05]  /*cfc0*/  IMAD.X R3, R4, 0x1, R12, P0 ;  /* 0x0000000104037824 */ /* 0x000fea00000e060c */
[----:B------:R3:W-:Y:S02]  /*cfd0*/  LDGSTS.E.BYPASS.LTC128B.128 [R190+0x2100], [R2.64], !P4 ;  /* 0x0210000002be7fae */ /* 0x0007e4000e101d4a */
[----:B---3--:R-:W-:Y:S02]  /*cfe0*/  IADD3 R2, P0, R0, R15, RZ ;  /* 0x0000000f00027210 */ /* 0x008fe40007f1e0ff */
[----:B------:R-:W3:Y:S03]  /*cff0*/  SHFL.IDX PT, R0, R7, 0x1, 0x181f ;  /* 0x00381f0007007f89 */ /* 0x000ee600000e0000 */
[----:B------:R-:W-:Y:S02]  /*d000*/  IMAD.X R3, R4, 0x1, R20, P0 ;  /* 0x0000000104037824 */ /* 0x000fe400000e0614 */
[----:B------:R2:W1:Y:S04]  /*d010*/  SHFL.IDX PT, R4, R5, 0x1, 0x181f ;  /* 0x00381f0005047f89 */ /* 0x00046800000e0000 */
[----:B------:R4:W-:Y:S02]  /*d020*/  LDGSTS.E.BYPASS.LTC128B.128 [R190+0x4100], [R2.64], !P6 ;  /* 0x0410000002be7fae */ /* 0x0009e4000f101d4a */
[----:B--2-4-:R-:W-:Y:S04]  /*d030*/  SEL R5, RZ, 0x10, P4 ;  /* 0x00000010ff057807 */ /* 0x014fe80002000000 */
.L_x_922:
[C---:B---3--:R-:W-:Y:S02]  /*d040*/  ISETP.NE.U32.AND P2, PT, R5.reuse, RZ, PT ;  /* 0x000000ff0500720c */ /* 0x048fe40003f45070 */
[----:B------:R-:W-:Y:S02]  /*d050*/  IADD3 R5, -R5, 0x10, RZ ;  /* 0x0000001005057810 */ /* 0x000fe40007ffe1ff */
[----:B-----5:R-:W-:Y:S02]  /*d060*/  IADD3 R2, -R14, 0x10, RZ ;  /* 0x000000100e027810 */ /* 0x020fe40007ffe1ff */
[----:B------:R-:W-:Y:S02]  /*d070*/  LOP3.LUT R5, R5, 0xf, RZ, 0xc0, !PT ;  /* 0x0000000f05057812 */ /* 0x000fe400078ec0ff */
[----:B------:R-:W-:Y:S02]  /*d080*/  LOP3.LUT R2, R2, 0xf, RZ, 0xc0, !PT ;  /* 0x0000000f02027812 */ /* 0x000fe400078ec0ff */
[----:B------:R-:W-:Y:S04]  /*d090*/  IADD3 R6, P1, P0, R5, R0, R6 ;  /* 0x0000000005067210 */ /* 0x000fe8000783e006 */
[----:B-1----:R-:W-:Y:S02]  /*d0a0*/  IADD3.X R7, RZ, R4, R12, P1, P0 ;  /* 0x00000004ff077210 */ /* 0x002fe40000fe040c */
[----:B------:R-:W-:Y:S05]  /*d0b0*/  IADD3 R12, P0, R0, R13, RZ ;  /* 0x0000000d000c7210 */ /* 0x000fea0007f1e0ff */
[----:B------:R-:W-:Y:S01]  /*d0c0*/  IMAD.X R13, R4, 0x1, R21, P0 ;  /* 0x00000001040d7824 */ /* 0x000fe200000e0615 */
[----:B------:R-:W-:Y:S04]  /*d0d0*/  IADD3 R2, P1, P0, R2, R0, R15 ;  /* 0x0000000002027210 */ /* 0x000fe8000783e00f */
[----:B------:R-:W-:Y:S01]  /*d0e0*/  @!PT LDS RZ, [RZ] ;  /* 0x00000000fffff984 */ /* 0x000fe20000000800 */
[----:B------:R-:W-:Y:S01]  /*d0f0*/  @!PT LDS RZ, [RZ] ;  /* 0x00000000fffff984 */ /* 0x000fe20000000800 */
[----:B------:R-:W-:Y:S01]  /*d100*/  @!PT LDS RZ, [RZ] ;  /* 0x00000000fffff984 */ /* 0x000fe20000000800 */
[----:B------:R1:W-:Y:S01]  /*d110*/  LDGSTS.E.BYPASS.LTC128B.128 [R190+0x1100], [R12.64], !P5 ;  /* 0x011000000cbe7fae */ /* 0x0003e2000e901d4a */
[----:B------:R-:W-:Y:S02]  /*d120*/  IADD3.X R3, RZ, R4, R20, P1, P0 ;  /* 0x00000004ff037210 */ /* 0x000fe40000fe0414 */
[----:B------:R-:W-:Y:S01]  /*d130*/  ISETP.NE.U32.AND P0, PT, R14, RZ, PT ;  /* 0x000000ff0e00720c */ /* 0x000fe20003f05070 */
[----:B------:R1:W-:Y:S11]  /*d140*/  LDGSTS.E.BYPASS.LTC128B.128.ZFILL [R190+0x3100], [R6.64], P2 ;  /* 0x0310000006be7fae */ /* 0x0003f60009141d4a */
[----:B------:R-:W-:Y:S01]  /*d150*/  @!UPT UIADD3 URZ, URZ, URZ, URZ ;  /* 0x0000003f3f3ff290 */ /* 0x000fe2000fffe03f */
[----:B------:R1:W-:Y:S02]  /*d160*/  LDGSTS.E.BYPASS.LTC128B.128.ZFILL [R190+0x5100], [R2.64], P0 ;  /* 0x0510000002be7fae */ /* 0x0003e40008141d4a */
.L_x_786:
[----:B------:R-:W-:Y:S05]  /*d170*/  BSYNC B0 ;  /* 0x0000000000007941 */ /* 0x000fea0003800000 */
.L_x_785:
        /* <DEDUP_REMOVED lines=62> */
[----:B------:R-:W2:Y:S06]  /*d560*/  LDSM.16.M88.4 R144, [R184] ;  /* 0x00000000b890783b */ /* 0x000eac0000000200 */
        /* <DEDUP_REMOVED lines=91> */
[----:B------:R-:W-:Y:S02]  /*db20*/  IMAD.MOV.U32 R0, RZ, RZ, 0x1 ;  /* 0x00000001ff007424 */ /* 0x000fe400078e00ff */
[----:B------:R-:W-:Y:S02]  /*db30*/  IMAD.MOV.U32 R197, RZ, RZ, RZ ;  /* 0x000000ffffc57224 */ /* 0x000fe400078e00ff */
[----:B------:R-:W-:Y:S01]  /*db40*/  IMAD R2, R196, 0x40, R227 ;  /* 0x00000040c4027824 */ /* 0x000fe200078e02e3 */
[----:B------:R-:W-:Y:S04]  /*db50*/  ISETP.NE.AND P0, PT, R0, c[0x0][0x2b8], PT ;  /* 0x0000ae0000007a0c */ /* 0x000fe80003f05270 */
[----:B------:R-:W-:Y:S05]  /*db60*/  IADD3 R2, R2, -0x40, R207 ;  /* 0xffffffc002027810 */ /* 0x000fea0007ffe0cf */
[--C-:B------:R-:W-:Y:S04]  /*db70*/  IMAD.MOV.U32 R0, RZ, RZ, R2.reuse ;  /* 0x000000ffff007224 */ /* 0x100fe800078e0002 */
[----:B------:R-:W-:Y:S05]  /*db80*/  @P0 IMAD.HI.U32 R3, R2, c[0x0][0x2bc], RZ ;  /* 0x0000af0002030a27 */ /* 0x000fea00078e00ff */
[----:B------:R-:W-:Y:S04]  /*db90*/  @P0 SHF.R.U32.HI R0, RZ, c[0x0][0x2c0], R3 ;  /* 0x0000b000ff000a19 */ /* 0x000fe80000011603 */
[C---:B------:R-:W-:Y:S02]  /*dba0*/  IADD3 R100, -R0.reuse, RZ, RZ ;  /* 0x000000ff00647210 */ /* 0x040fe40007ffe1ff */
[----:B------:R-:W-:Y:S03]  /*dbb0*/  @!P3 IADD3 R3, P0, R0, R230, RZ ;  /* 0x000000e60003b210 */ /* 0x000fe60007f1e0ff */
[----:B------:R-:W-:Y:S01]  /*dbc0*/  IMAD R198, R100, c[0x0][0x2b8], R2 ;  /* 0x0000ae0064c67a24 */ /* 0x000fe200078e0202 */
[----:B------:R-:W-:Y:S02]  /*dbd0*/  @!P3 LEA.HI.X.SX32 R0, R0, R233, 0x1, P0 ;  /* 0x000000e90000b211 */ /* 0x000fe400000f0eff */
[C---:B------:R-:W-:Y:S04]  /*dbe0*/  @!P3 LEA R2, P0, R3.reuse, c[0x0][0x2a0], 0x2 ;  /* 0x0000a8000302ba11 */ /* 0x040fe800078010ff */
[----:B------:R-:W-:Y:S02]  /*dbf0*/  @!P3 LEA.HI.X R3, R3, c[0x0][0x2a4], R0, 0x2, P0 ;  /* 0x0000a9000303ba11 */ /* 0x000fe400000f1400 */
[----:B------:R-:W-:Y:S03]  /*dc00*/  SHF.R.S32.HI R0, RZ, 0x1f, R198 ;  /* 0x0000001fff007819 */ /* 0x000fe600000114c6 */
[----:B------:R1:W2:Y:S02]  /*dc10*/  @!P3 LDG.E R197, [R2.64] ;  /* 0x0000000a02c5b981 */ /* 0x0002a4000c1e1900 */
[----:B------:R-:W-:Y:S04]  /*dc20*/  IMAD R0, R0, c[0x0][0x1e0], RZ ;  /* 0x0000780000007a24 */ /* 0x000fe800078e02ff */
[C---:B------:R-:W-:Y:S02]  /*dc30*/  IMAD R0, R198.reuse, c[0x0][0x1e4], R0 ;  /* 0x00007900c6007a24 */ /* 0x040fe400078e0200 */
[----:B-1----:R-:W-:Y:S05]  /*dc40*/  IMAD.WIDE.U32 R2, R198, c[0x0][0x1e0], RZ ;  /* 0x00007800c6027a25 */ /* 0x002fea00078e00ff */
[----:B------:R-:W-:Y:S02]  /*dc50*/  IADD3 R3, R3, R0, RZ ;  /* 0x0000000003037210 */ /* 0x000fe40007ffe0ff */
[----:B--2---:R-:W-:Y:S03]  /*dc60*/  SHF.R.S32.HI R0, RZ, 0x1f, R197 ;  /* 0x0000001fff007819 */ /* 0x004fe600000114c5 */
        /* <DEDUP_REMOVED lines=9> */
.L_x_923:
[----:B------:R-:W-:-:S05]  /*dd00*/  BRA.DIV ~URZ, `(.L_x_792) ;  /* 0x0000ee327f007947 */ /* 0x000fca000b800000 */
[----:B------:R3:W5:Y:S01]  /*dd10*/  LDL R148, [R1+0x104] ;  /* 0x0001040001947983 */ /* 0x0007620000100800 */
[C---:B------:R-:W-:Y:S01]  /*dd20*/  IMAD.SHL.U32 R147, R199.reuse, 0x2, RZ ;  /* 0x00000002c7937824 */ /* 0x040fe200078e00ff */
[----:B------:R-:W-:Y:S01]  /*dd30*/  SHF.L.U64.HI R151, R199, 0x1, R208 ;  /* 0x00000001c7977819 */ /* 0x000fe200000102d0 */
[C---:B------:R-:W-:Y:S01]  /*dd40*/  IMAD.SHL.U32 R144, R206.reuse, 0x2, RZ ;  /* 0x00000002ce907824 */ /* 0x040fe200078e00ff */
[----:B------:R-:W4:Y:S01]  /*dd50*/  SHFL.IDX PT, R0, R145, RZ, 0x181f ;  /* 0x00181fff91007589 */ /* 0x000f2200000e0000 */
[----:B------:R-:W-:Y:S01]  /*dd60*/  SHF.L.U64.HI R146, R206, 0x1, R219 ;  /* 0x00000001ce927819 */ /* 0x000fe200000102db */
[C---:B------:R-:W-:Y:S01]  /*dd70*/  IMAD.SHL.U32 R149, R205.reuse, 0x2, RZ ;  /* 0x00000002cd957824 */ /* 0x040fe200078e00ff */
[----:B------:R-:W-:Y:S02]  /*dd80*/  SHF.L.U64.HI R150, R205, 0x1, R218 ;  /* 0x00000001cd967819 */ /* 0x000fe400000102da */
[----:B----4-:R-:W-:Y:S05]  /*dd90*/  IADD3 R2, P0, R0, R147, RZ ;  /* 0x0000009300027210 */ /* 0x010fea0007f1e0ff */
[----:B--2---:R-:W-:Y:S05]  /*dda0*/  IMAD.X R3, R102, 0x1, R151, P0 ;  /* 0x0000000166037824 */ /* 0x004fea00000e0697 */
[----:B------:R-:W-:Y:S01]  /*ddb0*/  @!PT LDS RZ, [RZ] ;  /* 0x00000000fffff984 */ /* 0x000fe20000000800 */
[----:B------:R-:W-:Y:S01]  /*ddc0*/  @!PT LDS RZ, [RZ] ;  /* 0x00000000fffff984 */ /* 0x000fe20000000800 */
[----:B------:R2:W-:Y:S02]  /*ddd0*/  LDGSTS.E.BYPASS.LTC128B.128 [R190+0x6100], [R2.64], !P5 ;  /* 0x0610000002be7fae */ /* 0x0005e4000e901d4a */
[----:B--2---:R-:W-:Y:S05]  /*dde0*/  IADD3 R2, P0, R0, R144, RZ ;  /* 0x0000009000027210 */ /* 0x004fea0007f1e0ff */
[----:B------:R-:W-:Y:S05]  /*ddf0*/  IMAD.X R3, R102, 0x1, R146, P0 ;  /* 0x0000000166037824 */ /* 0x000fea00000e0692 */
[----:B------:R2:W-:Y:S02]  /*de00*/  LDGSTS.E.BYPASS.LTC128B.128 [R190+0x8100], [R2.64], !P4 ;  /* 0x0810000002be7fae */ /* 0x0005e4000e101d4a */
[----:B--2---:R-:W-:Y:S02]  /*de10*/  IADD3 R2, P0, R0, R149, RZ ;  /* 0x0000009500027210 */ /* 0x004fe40007f1e0ff */
[----:B------:R-:W2:Y:S03]  /*de20*/  SHFL.IDX PT, R0, R145, 0x1, 0x181f ;  /* 0x00381f0091007f89 */ /* 0x000ea600000e0000 */
[----:B------:R-:W-:Y:S02]  /*de30*/  IMAD.X R3, R102, 0x1, R150, P0 ;  /* 0x0000000166037824 */ /* 0x000fe400000e0696 */
[----:B------:R4:W1:Y:S04]  /*de40*/  SHFL.IDX PT, R102, R104, 0x1, 0x181f ;  /* 0x00381f0068667f89 */ /* 0x00086800000e0000 */
[----:B------:R3:W-:Y:S01]  /*de50*/  LDGSTS.E.BYPASS.LTC128B.128 [R190+0xa100], [R2.64], !P6 ;  /* 0x0a10000002be7fae */ /* 0x0007e2000f101d4a */
[----:B-1--4-:R-:W-:Y:S04]  /*de60*/  SEL R104, RZ, 0x10, P4 ;  /* 0x00000010ff687807 */ /* 0x012fe80002000000 */
.L_x_924:
[C---:B--2---:R-:W-:Y:S02]  /*de70*/  ISETP.NE.U32.AND P2, PT, R104.reuse, RZ, PT ;  /* 0x000000ff6800720c */ /* 0x044fe40003f45070 */
[----:B------:R-:W-:Y:S02]  /*de80*/  IADD3 R104, -R104, 0x10, RZ ;  /* 0x0000001068687810 */ /* 0x000fe40007ffe1ff */
[----:B---3-5:R-:W-:Y:S02]  /*de90*/  IADD3 R2, -R148, 0x10, RZ ;  /* 0x0000001094027810 */ /* 0x028fe40007ffe1ff */
[----:B------:R-:W-:Y:S02]  /*dea0*/  LOP3.LUT R104, R104, 0xf, RZ, 0xc0, !PT ;  /* 0x0000000f68687812 */ /* 0x000fe400078ec0ff */
[----:B------:R-:W-:Y:S02]  /*deb0*/  LOP3.LUT R2, R2, 0xf, RZ, 0xc0, !PT ;  /* 0x0000000f02027812 */ /* 0x000fe400078ec0ff */
[----:B------:R-:W-:Y:S04]  /*dec0*/  IADD3 R144, P1, P0, R104, R0, R144 ;  /* 0x0000000068907210 */ /* 0x000fe8000783e090 */
[----:B------:R-:W-:Y:S02]  /*ded0*/  IADD3.X R145, RZ, R102, R146, P1, P0 ;  /* 0x00000066ff917210 */ /* 0x000fe40000fe0492 */
        /* <DEDUP_REMOVED lines=12> */
.L_x_790:
[----:B------:R-:W-:Y:S05]  /*dfa0*/  BSYNC B0 ;  /* 0x0000000000007941 */ /* 0x000fea0003800000 */
.L_x_789:
[----:B------:R-:W2:Y:S01]  /*dfb0*/  LDL R100, [R1+0x4] ;  /* 0x0000040001647983 */ /* 0x000ea20000100800 */
[----:B------:R-:W-:Y:S01]  /*dfc0*/  IMAD.MOV.U32 R0, RZ, RZ, 0x1 ;  /* 0x00000001ff007424 */ /* 0x000fe200078e00ff */
[----:B------:R-:W-:Y:S01]  /*dfd0*/  ULDC UR4, c[0x0][0x324] ;  /* 0x0000c90000047ab9 */ /* 0x000fe20000000800 */
[----:B------:R-:W-:Y:S01]  /*dfe0*/  IMAD.SHL.U32 R102, R196, 0x40, RZ ;  /* 0x00000040c4667824 */ /* 0x000fe200078e00ff */
[----:B------:R-:W0:Y:S01]  /*dff0*/  LDGDEPBAR ;  /* 0x00000000000079af */ /* 0x000e220000000000 */
[----:B------:R-:W-:Y:S01]  /*e000*/  ULOP3.LUT UR4, URZ, UR4, URZ, 0x33, !UPT ;  /* 0x000000043f047292 */ /* 0x000fe2000f8e333f */
[----:B------:R-:W-:Y:S01]  /*e010*/  ISETP.NE.AND P0, PT, R0, c[0x0][0x2c4], PT ;  /* 0x0000b10000007a0c */ /* 0x000fe20003f05270 */
[----:B--2---:R-:W-:Y:S05]  /*e020*/  IMAD R100, R100, 0x80, R236 ;  /* 0x0000008064647824 */ /* 0x004fea00078e02ec */
[----:B------:R-:W-:Y:S07]  /*e030*/  IADD3 R100, R234, R100, R235 ;  /* 0x00000064ea647210 */ /* 0x000fee0007ffe0eb */
[----:B------:R-:W-:Y:S05]  /*e040*/  @P0 IMAD.HI.U32 R0, R100, c[0x0][0x2c8], RZ ;  /* 0x0000b20064000a27 */ /* 0x000fea00078e00ff */
[----:B------:R-:W-:Y:S02]  /*e050*/  @P0 SHF.R.U32.HI R100, RZ, c[0x0][0x2cc], R0 ;  /* 0x0000b300ff640a19 */ /* 0x000fe40000011600 */
[----:B------:R-:W-:Y:S04]  /*e060*/  IADD3 R0, -R209, 0x1, -R102 ;  /* 0x00000001d1007810 */ /* 0x000fe80007ffe966 */
[----:B------:R-:W-:Y:S04]  /*e070*/  IADD3 R0, -R210, R0, R211 ;  /* 0x00000000d2007210 */ /* 0x000fe80007ffe1d3 */
[C---:B------:R-:W-:Y:S02]  /*e080*/  IADD3 R104, R0.reuse, UR4, RZ ;  /* 0x0000000400687c10 */ /* 0x040fe4000fffe0ff */
[----:B-1----:R-:W-:Y:S01]  /*e090*/  IADD3 R144, R0, c[0x0][0x328], RZ ;  /* 0x0000ca0000907a10 */ /* 0x002fe20007ffe0ff */
[----:B------:R-:W-:-:S05]  /*e0a0*/  BRA.DIV ~URZ, `(.L_x_793) ;  /* 0x0000ecf27f007947 */ /* 0x000fca000b800000 */
[----:B------:R1:W2:Y:S02]  /*e0b0*/  SHFL.IDX PT, R3, R100, RZ, 0x1c1f ;  /* 0x001c1fff64037589 */ /* 0x0002a400000e0000 */
.L_x_925:
[----:B--2---:R-:W-:Y:S01]  /*e0c0*/  IADD3 R2, R144, R3, RZ ;  /* 0x0000000390027210 */ /* 0x004fe20007ffe0ff */
[----:B------:R-:W-:Y:S05]  /*e0d0*/  IMAD.MOV.U32 R0, RZ, RZ, 0x1 ;  /* 0x00000001ff007424 */ /* 0x000fea00078e00ff */
[----:B------:R-:W-:Y:S01]  /*e0e0*/  ISETP.LE.AND P0, PT, R0, c[0x0][0x32c], PT ;  /* 0x0000cb0000007a0c */ /* 0x000fe20003f03270 */
        /* <DEDUP_REMOVED lines=16> */
.L_x_796:
[----:B------:R-:W-:Y:S04]  /*e1f0*/  MOV R145, 0x1 ;  /* 0x0000000100917802 */ /* 0x000fe80000000f00 */
[----:B------:R-:W-:Y:S11]  /*e200*/  ISETP.NE.AND P0, PT, R145, c[0x0][0x32c], PT ;  /* 0x0000cb0091007a0c */ /* 0x000ff60003f05270 */
[----:B------:R-:W-:Y:S02]  /*e210*/  @!UPT UIADD3 URZ, URZ, URZ, URZ ;  /* 0x0000003f3f3ff290 */ /* 0x000fe4000fffe03f */
[----:B------:R-:W-:Y:S05]  /*e220*/  @P0 IMAD.HI.U32 R145, R3, c[0x0][0x330], RZ ;  /* 0x0000cc0003910a27 */ /* 0x000fea00078e00ff */
[----:B------:R-:W-:Y:S02]  /*e230*/  @P0 SHF.R.U32.HI R3, RZ, c[0x0][0x334], R145 ;  /* 0x0000cd00ff030a19 */ /* 0x000fe40000011691 */
.L_x_797:
[----:B------:R-:W-:Y:S05]  /*e240*/  BSYNC B0 ;  /* 0x0000000000007941 */ /* 0x000fea0003800000 */
.L_x_795:
[----:B------:R-:W-:Y:S04]  /*e250*/  IMAD R3, R3, c[0x0][0x32c], -R102 ;  /* 0x0000cb0003037a24 */ /* 0x000fe800078e0a66 */
[----:B------:R-:W-:Y:S05]  /*e260*/  IMAD.IADD R3, R3, 0x1, -R209 ;  /* 0x0000000103037824 */ /* 0x000fea00078e0ad1 */
[----:B------:R-:W-:Y:S02]  /*e270*/  IMNMX R0, R0, R3, !PT ;  /* 0x0000000300007217 */ /* 0x000fe40007800200 */
[----:B------:R-:W-:Y:S04]  /*e280*/  IADD3 R3, R3, c[0x0][0x32c], RZ ;  /* 0x0000cb0003037a10 */ /* 0x000fe80007ffe0ff */
[----:B------:R-:W-:Y:S02]  /*e290*/  IMNMX R2, R2, R3, PT ;  /* 0x0000000302027217 */ /* 0x000fe40003800200 */
.L_x_794:
[----:B------:R-:W-:Y:S04]  /*e2a0*/  ISETP.GT.AND P2, PT, R196, -0x1, PT ;  /* 0xffffffffc400780c */ /* 0x000fe80003f44270 */
[----:B------:R-:W-:Y:S04]  /*e2b0*/  ISETP.GT.AND P0, PT, R0, RZ, P2 ;  /* 0x000000ff0000720c */ /* 0x000fe80001704270 */
[----:B------:R-:W-:Y:S04]  /*e2c0*/  ISETP.LT.OR P0, PT, R2, 0x1, P0 ;  /* 0x000000010200780c */ /* 0x000fe80000701670 */
[----:B------:R-:W-:Y:S02]  /*e2d0*/  FSEL R145, R4, -INF , !P0 ;  /* 0xff80000004917808 */ /* 0x000fe40004000000 */
[----:B------:R-:W-:Y:S04]  /*e2e0*/  ISETP.GT.AND P0, PT, R0, 0x1, P2 ;  /* 0x000000010000780c */ /* 0x000fe80001704270 */
        /* <DEDUP_REMOVED lines=43> */
[----:B------:R-:W-:Y:S01]  /*e5a0*/  FSEL R33, R33, -INF , !P0 ;  /* 0xff80000021217808 */ /* 0x000fe20004000000 */
[----:B------:R-:W-:-:S06]  /*e5b0*/  BRA.DIV ~URZ, `(.L_x_798) ;  /* 0x0000e8427f007947 */ /* 0x000fcc000b800000 */
[----:B------:R2:W3:Y:S02]  /*e5c0*/  SHFL.IDX PT, R3, R100, 0x1, 0x1c1f ;  /* 0x003c1f0064037f89 */ /* 0x0004e400000e0000 */
.L_x_926:
[----:B---3--:R-:W-:Y:S01]  /*e5d0*/  IADD3 R2, R144, R3, RZ ;  /* 0x0000000390027210 */ /* 0x008fe20007ffe0ff */
        /* <DEDUP_REMOVED lines=18> */
.L_x_801:
[----:B------:R-:W-:Y:S04]  /*e700*/  MOV R4, 0x1 ;  /* 0x0000000100047802 */ /* 0x000fe80000000f00 */
[----:B------:R-:W-:Y:S11]  /*e710*/  ISETP.NE.AND P0, PT, R4, c[0x0][0x32c], PT ;  /* 0x0000cb0004007a0c */ /* 0x000ff60003f05270 */
[----:B------:R-:W-:Y:S02]  /*e720*/  @!UPT UIADD3 URZ, URZ, URZ, URZ ;  /* 0x0000003f3f3ff290 */ /* 0x000fe4000fffe03f */
[----:B------:R-:W-:Y:S05]  /*e730*/  @P0 IMAD.HI.U32 R4, R3, c[0x0][0x330], RZ ;  /* 0x0000cc0003040a27 */ /* 0x000fea00078e00ff */
[----:B------:R-:W-:Y:S02]  /*e740*/  @P0 SHF.R.U32.HI R3, RZ, c[0x0][0x334], R4 ;  /* 0x0000cd00ff030a19 */ /* 0x000fe40000011604 */
.L_x_802:
[----:B------:R-:W-:Y:S05]  /*e750*/  BSYNC B0 ;  /* 0x0000000000007941 */ /* 0x000fea0003800000 */
.L_x_800:
[----:B------:R-:W-:Y:S04]  /*e760*/  IMAD R102, R3, c[0x0][0x32c], -R102 ;  /* 0x0000cb0003667a24 */ /* 0x000fe800078e0a66 */
[----:B------:R-:W-:Y:S05]  /*e770*/  IMAD.IADD R102, R102, 0x1, -R209 ;  /* 0x0000000166667824 */ /* 0x000fea00078e0ad1 */
[----:B------:R-:W-:Y:S02]  /*e780*/  IMNMX R0, R0, R102, !PT ;  /* 0x0000006600007217 */ /* 0x000fe40007800200 */
[----:B------:R-:W-:Y:S04]  /*e790*/  IADD3 R102, R102, c[0x0][0x32c], RZ ;  /* 0x0000cb0066667a10 */ /* 0x000fe80007ffe0ff */
[----:B------:R-:W-:Y:S02]  /*e7a0*/  IMNMX R2, R2, R102, PT ;  /* 0x0000006602027217 */ /* 0x000fe40003800200 */
.L_x_799:
[C---:B------:R-:W-:Y:S02]  /*e7b0*/  ISETP.GT.AND P0, PT, R0.reuse, RZ, P2 ;  /* 0x000000ff0000720c */ /* 0x040fe40001704270 */
[----:B------:R-:W-:Y:S02]  /*e7c0*/  ISETP.GT.AND P1, PT, R0, 0x38, P2 ;  /* 0x000000380000780c */ /* 0x000fe40001724270 */
[C---:B------:R-:W-:Y:S02]  /*e7d0*/  ISETP.LT.OR P0, PT, R2.reuse, 0x1, P0 ;  /* 0x000000010200780c */ /* 0x040fe40000701670 */
[----:B------:R-:W-:Y:S02]  /*e7e0*/  ISETP.LT.OR P1, PT, R2, 0x39, P1 ;  /* 0x000000390200780c */ /* 0x000fe40000f21670 */
[----:B------:R-:W-:Y:S02]  /*e7f0*/  FSEL R6, R6, -INF , !P0 ;  /* 0xff80000006067808 */ /* 0x000fe40004000000 */
[----:B------:R-:W-:Y:S02]  /*e800*/  ISETP.GT.AND P0, PT, R0, 0x1, P2 ;  /* 0x000000010000780c */ /* 0x000fe40001704270 */
[----:B------:R-:W-:Y:S02]  /*e810*/  FMNMX.FTZ R3, R6, R101, !PT ;  /* 0x0000006506037209 */ /* 0x000fe40007810000 */
[----:B------:R-:W-:Y:S02]  /*e820*/  ISETP.LT.OR P0, PT, R2, 0x2, P0 ;  /* 0x000000020200780c */ /* 0x000fe40000701670 */
[----:B------:R-:W-:Y:S02]  /*e830*/  FSEL R34, R34, -INF , !P1 ;  /* 0xff80000022227808 */ /* 0x000fe40004800000 */
[----:B------:R-:W-:Y:S02]  /*e840*/  FSEL R7, R7, -INF , !P0 ;  /* 0xff80000007077808 */ /* 0x000fe40004000000 */
[----:B------:R-:W-:Y:S02]  /*e850*/  ISETP.GT.AND P0, PT, R0, 0x8, P2 ;  /* 0x000000080000780c */ /* 0x000fe40001704270 */
[----:B------:R-:W-:Y:S02]  /*e860*/  FMNMX.FTZ R3, R7, R3, !PT ;  /* 0x0000000307037209 */ /* 0x000fe40007810000 */
[----:B------:R-:W-:Y:S04]  /*e870*/  ISETP.LT.OR P0, PT, R2, 0x9, P0 ;  /* 0x000000090200780c */ /* 0x000fe80000701670 */
        /* <DEDUP_REMOVED lines=43> */
[----:B------:R-:W-:Y:S02]  /*eb30*/  ISETP.GT.AND P0, PT, R0, 0x39, P2 ;  /* 0x000000390000780c */ /* 0x000fe40001704270 */
[----:B------:R-:W-:Y:S02]  /*eb40*/  FMNMX.FTZ R0, R145, R103, !PT ;  /* 0x0000006791007209 */ /* 0x000fe40007810000 */
[----:B------:R-:W-:Y:S02]  /*eb50*/  ISETP.LT.OR P0, PT, R2, 0x3a, P0 ;  /* 0x0000003a0200780c */ /* 0x000fe40000701670 */
[----:B------:R-:W-:Y:S02]  /*eb60*/  FMNMX.FTZ R0, R5, R0, !PT ;  /* 0x0000000005007209 */ /* 0x000fe40007810000 */
[----:B------:R-:W-:Y:S02]  /*eb70*/  FSEL R35, R35, -INF , !P0 ;  /* 0xff80000023237808 */ /* 0x000fe40004000000 */
[----:B------:R-:W-:Y:S04]  /*eb80*/  FMNMX.FTZ R0, R8, R0, !PT ;  /* 0x0000000008007209 */ /* 0x000fe80007810000 */
        /* <DEDUP_REMOVED lines=8> */
[----:B------:R-:W-:Y:S02]  /*ec10*/  FMNMX.FTZ R2, R25, R0, !PT ;  /* 0x0000000019027209 */ /* 0x000fe40007810000 */
[----:B------:R-:W-:Y:S02]  /*ec20*/  FMNMX.FTZ R0, R27, R3, !PT ;  /* 0x000000031b007209 */ /* 0x000fe40007810000 */
[----:B------:R-:W-:Y:S02]  /*ec30*/  FMNMX.FTZ R2, R28, R2, !PT ;  /* 0x000000021c027209 */ /* 0x000fe40007810000 */
[----:B------:R-:W-:Y:S02]  /*ec40*/  FMNMX.FTZ R0, R30, R0, !PT ;  /* 0x000000001e007209 */ /* 0x000fe40007810000 */
[----:B-12---:R-:W-:Y:S02]  /*ec50*/  FMNMX.FTZ R100, R29, R2, !PT ;  /* 0x000000021d647209 */ /* 0x006fe40007810000 */
[----:B------:R-:W-:Y:S02]  /*ec60*/  FMNMX.FTZ R0, R31, R0, !PT ;  /* 0x000000001f007209 */ /* 0x000fe40007810000 */
[----:B------:R-:W-:Y:S02]  /*ec70*/  FMNMX.FTZ R100, R32, R100, !PT ;  /* 0x0000006420647209 */ /* 0x000fe40007810000 */
[----:B------:R-:W-:Y:S02]  /*ec80*/  FMNMX.FTZ R4, R34, R0, !PT ;  /* 0x0000000022047209 */ /* 0x000fe40007810000 */
[----:B------:R-:W-:Y:S02]  /*ec90*/  FMNMX.FTZ R100, R33, R100, !PT ;  /* 0x0000006421647209 */ /* 0x000fe40007810000 */
[----:B------:R-:W-:Y:S01]  /*eca0*/  FMNMX.FTZ R4, R35, R4, !PT ;  /* 0x0000000423047209 */ /* 0x000fe20007810000 */
[----:B------:R-:W-:-:S05]  /*ecb0*/  BRA.DIV ~URZ, `(.L_x_803) ;  /* 0x0000e1a27f007947 */ /* 0x000fca000b800000 */
[----:B------:R1:W2:Y:S02]  /*ecc0*/  SHFL.BFLY PT, R0, R100, 0x2, 0x1f ;  /* 0x0c401f0064007f89 */ /* 0x0002a400000e0000 */
.L_x_927:
[----:B-12---:R-:W-:Y:S01]  /*ecd0*/  FMNMX.FTZ R100, R100, R0, !PT ;  /* 0x0000000064647209 */ /* 0x006fe20007810000 */
[----:B------:R-:W-:-:S05]  /*ece0*/  BRA.DIV ~URZ, `(.L_x_804) ;  /* 0x0000e1b27f007947 */ /* 0x000fca000b800000 */
[----:B------:R-:W1:Y:S02]  /*ecf0*/  SHFL.BFLY PT, R102, R100, 0x1, 0x1f ;  /* 0x0c201f0064667f89 */ /* 0x000e6400000e0000 */
[----:B-1----:R-:W-:Y:S02]  /*ed00*/  FMNMX.FTZ R102, R100, R102, !PT ;  /* 0x0000006664667209 */ /* 0x002fe40007810000 */
[----:B------:R-:W1:Y:S02]  /*ed10*/  SHFL.BFLY PT, R100, R4, 0x2, 0x1f ;  /* 0x0c401f0004647f89 */ /* 0x000e6400000e0000 */
[----:B-1----:R-:W-:Y:S05]  /*ed20*/  FMNMX.FTZ R100, R4, R100, !PT ;  /* 0x0000006404647209 */ /* 0x002fea0007810000 */
[----:B------:R1:W2:Y:S02]  /*ed30*/  SHFL.BFLY PT, R0, R100, 0x1, 0x1f ;  /* 0x0c201f0064007f89 */ /* 0x0002a400000e0000 */
.L_x_928:
[C---:B------:R-:W-:Y:S01]  /*ed40*/  FSETP.NEU.FTZ.AND P0, PT, R102.reuse, -INF , PT ;  /* 0xff8000006600780b */ /* 0x040fe20003f1d000 */
[----:B------:R-:W-:Y:S01]  /*ed50*/  FMUL.FTZ R2, R102, c[0x0][0x2d0] ;  /* 0x0000b40066027a20 */ /* 0x000fe20000410000 */
[----:B--2---:R-:W-:Y:S01]  /*ed60*/  FMNMX.FTZ R3, R0, R100, !PT ;  /* 0x0000006400037209 */ /* 0x004fe20007810000 */
[----:B------:R-:W-:Y:S01]  /*ed70*/  WARPSYNC 0xffffffff ;  /* 0xffffffff00007948 */ /* 0x000fe20003800000 */
[----:B------:R-:W-:Y:S02]  /*ed80*/  FSEL R0, R102, RZ, P0 ;  /* 0x000000ff66007208 */ /* 0x000fe40000000000 */
[----:B------:R-:W-:Y:S02]  /*ed90*/  FSEL R2, R2, RZ, P0 ;  /* 0x000000ff02027208 */ /* 0x000fe40000000000 */
[----:B------:R-:W-:Y:S01]  /*eda0*/  FSETP.NEU.FTZ.AND P0, PT, R3, -INF , PT ;  /* 0xff8000000300780b */ /* 0x000fe20003f1d000 */
[----:B------:R-:W-:Y:S02]  /*edb0*/  FADD.FTZ R0, -R0, R103 ;  /* 0x0000006700007221 */ /* 0x000fe40000010100 */
        /* <DEDUP_REMOVED lines=19> */
[----:B------:R-:W-:Y:S03]  /*eef0*/  FFMA.FTZ R152, R17, c[0x0][0x2d0], -R2 ;  /* 0x0000b40011987a23 */ /* 0x000fe60000010802 */
[----:B------:R-:W-:Y:S10]  /*ef00*/  MUFU.EX2 R8, R8 ;  /* 0x0000000800087308 */ /* 0x000ff40000000800 */
[----:B------:R-:W4:Y:S10]  /*ef10*/  MUFU.EX2 R9, R9 ;  /* 0x0000000900097308 */ /* 0x000f340000000800 */
[----:B------:R-:W-:Y:S01]  /*ef20*/  MUFU.EX2 R103, R103 ;  /* 0x0000006700677308 */ /* 0x000fe20000000800 */
[C---:B--2---:R-:W-:Y:S02]  /*ef30*/  FFMA.FTZ R2, R0.reuse, R201, R4 ;  /* 0x000000c900027223 */ /* 0x044fe40000010004 */
[----:B------:R-:W-:Y:S02]  /*ef40*/  FMUL.FTZ R32, R0, R112 ;  /* 0x0000007000207220 */ /* 0x000fe40000410000 */
[----:B---3--:R-:W-:Y:S01]  /*ef50*/  FADD.FTZ R5, R144, R2 ;  /* 0x0000000290057221 */ /* 0x008fe20000010000 */
[C---:B------:R-:W-:Y:S01]  /*ef60*/  FSEL R2, R3.reuse, RZ, P0 ;  /* 0x000000ff03027208 */ /* 0x040fe20000000000 */
[----:B------:R-:W-:Y:S01]  /*ef70*/  FMUL.FTZ R33, R0, R113 ;  /* 0x0000007100217220 */ /* 0x000fe20000410000 */
[----:B------:R-:W-:Y:S01]  /*ef80*/  F2FP.BF16.PACK_AB R144, R144, R4 ;  /* 0x000000049090723e */ /* 0x000fe200000010ff */
[----:B------:R-:W-:Y:S02]  /*ef90*/  FMUL.FTZ R4, R3, c[0x0][0x2d0] ;  /* 0x0000b40003047a20 */ /* 0x000fe40000410000 */
[----:B------:R-:W-:Y:S02]  /*efa0*/  FADD.FTZ R2, -R2, R101 ;  /* 0x0000006502027221 */ /* 0x000fe40000010100 */
[----:B------:R-:W-:Y:S01]  /*efb0*/  FMUL.FTZ R16, R0, R128 ;  /* 0x0000008000107220 */ /* 0x000fe20000410000 */
[----:B------:R-:W-:Y:S01]  /*efc0*/  FSEL R4, R4, RZ, P0 ;  /* 0x000000ff04047208 */ /* 0x000fe20000000000 */
[----:B------:R-:W-:Y:S01]  /*efd0*/  FMUL.FTZ R2, R2, c[0x0][0x2d0] ;  /* 0x0000b40002027a20 */ /* 0x000fe20000410000 */
[----:B----4-:R-:W-:Y:S01]  /*efe0*/  F2FP.BF16.PACK_AB R146, R9, R8 ;  /* 0x000000080992723e */ /* 0x010fe200000010ff */
[----:B------:R-:W-:Y:S01]  /*eff0*/  FMUL.FTZ R17, R0, R129 ;  /* 0x0000008100117220 */ /* 0x000fe20000410000 */
[----:B------:R-:W-:Y:S01]  /*f000*/  ISETP.GT.AND P0, PT, R196, R195, PT ;  /* 0x000000c3c400720c */ /* 0x000fe20003f04270 */
[--C-:B------:R-:W-:Y:S02]  /*f010*/  FFMA.FTZ R167, R34, c[0x0][0x2d0], -R4.reuse ;  /* 0x0000b40022a77a23 */ /* 0x100fe40000010804 */
[----:B------:R-:W2:Y:S01]  /*f020*/  MUFU.EX2 R2, R2 ;  /* 0x0000000200027308 */ /* 0x000ea20000000800 */
[--C-:B------:R-:W-:Y:S02]  /*f030*/  FFMA.FTZ R193, R35, c[0x0][0x2d0], -R4.reuse ;  /* 0x0000b40023c17a23 */ /* 0x100fe40000010804 */
[--C-:B------:R-:W-:Y:S02]  /*f040*/  FFMA.FTZ R6, R6, c[0x0][0x2d0], -R4.reuse ;  /* 0x0000b40006067a23 */ /* 0x100fe40000010804 */
[--C-:B------:R-:W-:Y:S02]  /*f050*/  FFMA.FTZ R7, R7, c[0x0][0x2d0], -R4.reuse ;  /* 0x0000b40007077a23 */ /* 0x100fe40000010804 */
[--C-:B-1----:R-:W-:Y:S02]  /*f060*/  FFMA.FTZ R100, R10, c[0x0][0x2d0], -R4.reuse ;  /* 0x0000b4000a647a23 */ /* 0x102fe40000010804 */
[--C-:B------:R-:W-:Y:S01]  /*f070*/  FFMA.FTZ R101, R11, c[0x0][0x2d0], -R4.reuse ;  /* 0x0000b4000b657a23 */ /* 0x100fe20000010804 */
[----:B------:R-:W1:Y:S01]  /*f080*/  MUFU.EX2 R6, R6 ;  /* 0x0000000600067308 */ /* 0x000e620000000800 */
        /* <DEDUP_REMOVED lines=8> */
[C---:B--2---:R-:W-:Y:S02]  /*f110*/  FMUL.FTZ R34, R2.reuse, R114 ;  /* 0x0000007202227220 */ /* 0x044fe40000410000 */
[----:B------:R-:W-:Y:S02]  /*f120*/  FMUL.FTZ R35, R2, R115 ;  /* 0x0000007302237220 */ /* 0x000fe40000410000 */
[----:B------:R-:W2:Y:S01]  /*f130*/  LDSM.16.MT88.4 R112, [R168] ;  /* 0x00000000a870783b */ /* 0x000ea20000004200 */
[----:B------:R-:W3:Y:S01]  /*f140*/  MUFU.EX2 R129, R101 ;  /* 0x0000006500817308 */ /* 0x000ee20000000800 */
[--C-:B------:R-:W-:Y:S02]  /*f150*/  FFMA.FTZ R164, R31, c[0x0][0x2d0], -R4.reuse ;  /* 0x0000b4001fa47a23 */ /* 0x100fe40000010804 */
[--C-:B------:R-:W-:Y:S02]  /*f160*/  FFMA.FTZ R149, R14, c[0x0][0x2d0], -R4.reuse ;  /* 0x0000b4000e957a23 */ /* 0x100fe40000010804 */
[----:B------:R-:W-:Y:S02]  /*f170*/  FFMA.FTZ R148, R15, c[0x0][0x2d0], -R4 ;  /* 0x0000b4000f947a23 */ /* 0x000fe40000010804 */
[----:B------:R-:W-:Y:S02]  /*f180*/  FADD.FTZ R4, R8, R5 ;  /* 0x0000000508047221 */ /* 0x000fe40000010000 */
[----:B-1----:R-:W-:Y:S01]  /*f190*/  FFMA.FTZ R5, R2, R200, R6 ;  /* 0x000000c802057223 */ /* 0x002fe20000010006 */
[----:B------:R-:W1:Y:S01]  /*f1a0*/  MUFU.EX2 R7, R7 ;  /* 0x0000000700077308 */ /* 0x000e620000000800 */
[----:B------:R-:W-:Y:S02]  /*f1b0*/  FADD.FTZ R104, R9, R4 ;  /* 0x0000000409687221 */ /* 0x000fe40000010000 */
[C---:B------:R-:W-:Y:S02]  /*f1c0*/  FMUL.FTZ R4, R0.reuse, R140 ;  /* 0x0000008c00047220 */ /* 0x040fe40000410000 */
[C---:B------:R-:W-:Y:S02]  /*f1d0*/  FMUL.FTZ R8, R0.reuse, R136 ;  /* 0x0000008800087220 */ /* 0x040fe40000410000 */
[----:B------:R-:W-:Y:S02]  /*f1e0*/  FMUL.FTZ R9, R0, R137 ;  /* 0x0000008900097220 */ /* 0x000fe40000410000 */
[C---:B------:R-:W-:Y:S01]  /*f1f0*/  FMUL.FTZ R10, R2.reuse, R138 ;  /* 0x0000008a020a7220 */ /* 0x040fe20000410000 */
[----:B------:R-:W-:Y:S01]  /*f200*/  MUFU.EX2 R156, R156 ;  /* 0x0000009c009c7308 */ /* 0x000fe20000000800 */
[----:B------:R-:W-:Y:S02]  /*f210*/  FMUL.FTZ R11, R2, R139 ;  /* 0x0000008b020b7220 */ /* 0x000fe40000410000 */
[C---:B------:R-:W-:Y:S01]  /*f220*/  FMUL.FTZ R12, R0.reuse, R132 ;  /* 0x00000084000c7220 */ /* 0x040fe20000410000 */
[----:B---3--:R-:W-:Y:S01]  /*f230*/  F2FP.BF16.PACK_AB R147, R129, R128 ;  /* 0x000000808193723e */ /* 0x008fe200000010ff */
[----:B------:R-:W-:Y:S01]  /*f240*/  FMUL.FTZ R13, R0, R133 ;  /* 0x00000085000d7220 */ /* 0x000fe20000410000 */
[----:B------:R-:W-:Y:S01]  /*f250*/  LDSM.16.MT88.4 R136, [R168+0x1800] ;  /* 0x00180000a888783b */ /* 0x000fe20000004200 */
[C---:B------:R-:W-:Y:S02]  /*f260*/  FMUL.FTZ R14, R2.reuse, R134 ;  /* 0x00000086020e7220 */ /* 0x040fe40000410000 */
[C---:B------:R-:W-:Y:S01]  /*f270*/  FMUL.FTZ R15, R2.reuse, R135 ;  /* 0x00000087020f7220 */ /* 0x040fe20000410000 */
[----:B------:R-:W-:Y:S01]  /*f280*/  MUFU.EX2 R155, R155 ;  /* 0x0000009b009b7308 */ /* 0x000fe20000000800 */
[C---:B------:R-:W-:Y:S02]  /*f290*/  FMUL.FTZ R18, R2.reuse, R130 ;  /* 0x0000008202127220 */ /* 0x040fe40000410000 */
[----:B------:R-:W-:Y:S01]  /*f2a0*/  FMUL.FTZ R19, R2, R131 ;  /* 0x0000008302137220 */ /* 0x000fe20000410000 */
[C---:B-1----:R-:W-:Y:S01]  /*f2b0*/  F2FP.BF16.PACK_AB R145, R7.reuse, R6 ;  /* 0x000000060791723e */ /* 0x042fe200000010ff */
[----:B------:R-:W-:Y:S02]  /*f2c0*/  FADD.FTZ R194, R7, R5 ;  /* 0x0000000507c27221 */ /* 0x000fe40000010000 */
[----:B------:R-:W-:Y:S02]  /*f2d0*/  FMUL.FTZ R5, R0, R141 ;  /* 0x0000008d00057220 */ /* 0x000fe40000410000 */
[C---:B------:R-:W-:Y:S01]  /*f2e0*/  FMUL.FTZ R6, R2.reuse, R142 ;  /* 0x0000008e02067220 */ /* 0x040fe20000410000 */
[----:B------:R-:W-:Y:S01]  /*f2f0*/  MUFU.EX2 R157, R157 ;  /* 0x0000009d009d7308 */ /* 0x000fe20000000800 */
[----:B------:R-:W-:Y:S02]  /*f300*/  FMUL.FTZ R7, R2, R143 ;  /* 0x0000008f02077220 */ /* 0x000fe40000410000 */
[C---:B------:R-:W-:Y:S02]  /*f310*/  FMUL.FTZ R20, R0.reuse, R124 ;  /* 0x0000007c00147220 */ /* 0x040fe40000410000 */
[----:B------:R-:W-:Y:S02]  /*f320*/  FMUL.FTZ R21, R0, R125 ;  /* 0x0000007d00157220 */ /* 0x000fe40000410000 */
[C---:B------:R-:W-:Y:S01]  /*f330*/  FMUL.FTZ R22, R2.reuse, R126 ;  /* 0x0000007e02167220 */ /* 0x040fe20000410000 */
[C---:B--2---:R-:W-:Y:S02]  /*f340*/  HMMA.16816.F32.BF16 R4, R144.reuse, R112, R4 ;  /* 0x000000709004723c */ /* 0x044fe40000041804 */
[----:B------:R-:W-:Y:S03]  /*f350*/  MUFU.EX2 R158, R158 ;  /* 0x0000009e009e7308 */ /* 0x000fe60000000800 */
[----:B------:R-:W-:Y:S02]  /*f360*/  FMUL.FTZ R23, R2, R127 ;  /* 0x0000007f02177220 */ /* 0x000fe40000410000 */
[----:B------:R-:W-:Y:S01]  /*f370*/  LDSM.16.MT88.4 R124, [R172+0x1000] ;  /* 0x00100000ac7c783b */ /* 0x000fe20000004200 */
[C---:B------:R-:W-:Y:S04]  /*f380*/  HMMA.16816.F32.BF16 R8, R144.reuse, R114, R8 ;  /* 0x000000729008723c */ /* 0x040fe80000041808 */
[C---:B------:R-:W-:Y:S01]  /*f390*/  FMUL.FTZ R24, R0.reuse, R120 ;  /* 0x0000007800187220 */ /* 0x040fe20000410000 */
[----:B------:R-:W1:Y:S01]  /*f3a0*/  MUFU.EX2 R100, R154 ;  /* 0x0000009a00647308 */ /* 0x000e620000000800 */
[----:B------:R-:W-:Y:S01]  /*f3b0*/  FMUL.FTZ R25, R0, R121 ;  /* 0x0000007900197220 */ /* 0x000fe20000410000 */
[----:B------:R-:W2:Y:S01]  /*f3c0*/  LDSM.16.MT88.4 R112, [R169] ;  /* 0x00000000a970783b */ /* 0x000ea20000004200 */
[C---:B------:R-:W-:Y:S04]  /*f3d0*/  FMUL.FTZ R26, R2.reuse, R122 ;  /* 0x0000007a021a7220 */ /* 0x040fe80000410000 */
[----:B------:R-:W-:Y:S02]  /*f3e0*/  FMUL.FTZ R27, R2, R123 ;  /* 0x0000007b021b7220 */ /* 0x000fe40000410000 */
[C---:B------:R-:W-:Y:S01]  /*f3f0*/  FMUL.FTZ R28, R0.reuse, R116 ;  /* 0x00000074001c7220 */ /* 0x040fe20000410000 */
[----:B------:R-:W-:Y:S01]  /*f400*/  LDSM.16.MT88.4 R120, [R169+0x800] ;  /* 0x00080000a978783b */ /* 0x000fe20000004200 */
[----:B------:R-:W-:Y:S01]  /*f410*/  FMUL.FTZ R29, R0, R117 ;  /* 0x00000075001d7220 */ /* 0x000fe20000410000 */
[----:B------:R-:W-:Y:S01]  /*f420*/  MUFU.EX2 R101, R152 ;  /* 0x0000009800657308 */ /* 0x000fe20000000800 */
[C---:B------:R-:W-:Y:S02]  /*f430*/  FMUL.FTZ R30, R2.reuse, R118 ;  /* 0x00000076021e7220 */ /* 0x040fe40000410000 */
[----:B------:R-:W-:Y:S02]  /*f440*/  FMUL.FTZ R31, R2, R119 ;  /* 0x00000077021f7220 */ /* 0x000fe40000410000 */
[C---:B------:R-:W-:Y:S01]  /*f450*/  FMUL.FTZ R36, R0.reuse, R36 ;  /* 0x0000002400247220 */ /* 0x040fe20000410000 */
[----:B------:R-:W-:Y:S01]  /*f460*/  LDSM.16.MT88.4 R116, [R168+0x800] ;  /* 0x00080000a874783b */ /* 0x000fe20000004200 */
        /* <DEDUP_REMOVED lines=12> */
[----:B------:R-:W-:Y:S02]  /*f530*/  FMUL.FTZ R47, R2, R47 ;  /* 0x0000002f022f7220 */ /* 0x000fe40000410000 */
[C---:B------:R-:W-:Y:S01]  /*f540*/  FMUL.FTZ R48, R0.reuse, R48 ;  /* 0x0000003000307220 */ /* 0x040fe20000410000 */
[C---:B--2---:R-:W-:Y:S01]  /*f550*/  HMMA.16816.F32.BF16 R12, R144.reuse, R112, R12 ;  /* 0x00000070900c723c */ /* 0x044fe2000004180c */
[----:B------:R-:W-:Y:S02]  /*f560*/  MUFU.EX2 R150, R150 ;  /* 0x0000009600967308 */ /* 0x000fe40000000800 */
[----:B------:R-:W-:Y:S02]  /*f570*/  FMUL.FTZ R49, R0, R49 ;  /* 0x0000003100317220 */ /* 0x000fe40000410000 */
[C---:B------:R-:W-:Y:S02]  /*f580*/  FMUL.FTZ R50, R2.reuse, R50 ;  /* 0x0000003202327220 */ /* 0x040fe40000410000 */
[----:B------:R-:W-:Y:S01]  /*f590*/  FMUL.FTZ R51, R2, R51 ;  /* 0x0000003302337220 */ /* 0x000fe20000410000 */
[C---:B------:R-:W-:Y:S01]  /*f5a0*/  HMMA.16816.F32.BF16 R16, R144.reuse, R114, R16 ;  /* 0x000000729010723c */ /* 0x040fe20000041810 */
[----:B------:R-:W2:Y:S02]  /*f5b0*/  LDSM.16.MT88.4 R112, [R172] ;  /* 0x00000000ac70783b */ /* 0x000ea40000004200 */
[----:B------:R-:W-:Y:S01]  /*f5c0*/  MUFU.EX2 R151, R151 ;  /* 0x0000009700977308 */ /* 0x000fe20000000800 */
        /* <DEDUP_REMOVED lines=17> */
[----:B------:R-:W-:Y:S01]  /*f6e0*/  FMUL.FTZ R69, R0, R69 ;  /* 0x0000004500457220 */ /* 0x000fe20000410000 */
[C---:B--2---:R-:W-:Y:S03]  /*f6f0*/  HMMA.16816.F32.BF16 R20, R144.reuse, R112, R20 ;  /* 0x000000709014723c */ /* 0x044fe60000041814 */
[C---:B------:R-:W-:Y:S02]  /*f700*/  FMUL.FTZ R70, R2.reuse, R70 ;  /* 0x0000004602467220 */ /* 0x040fe40000410000 */
[----:B------:R-:W-:Y:S02]  /*f710*/  FMUL.FTZ R71, R2, R71 ;  /* 0x0000004702477220 */ /* 0x000fe40000410000 */
[C---:B------:R-:W-:Y:S01]  /*f720*/  FMUL.FTZ R72, R0.reuse, R72 ;  /* 0x0000004800487220 */ /* 0x040fe20000410000 */
[C---:B------:R-:W-:Y:S01]  /*f730*/  HMMA.16816.F32.BF16 R24, R144.reuse, R114, R24 ;  /* 0x000000729018723c */ /* 0x040fe20000041818 */
[----:B------:R-:W2:Y:S03]  /*f740*/  LDSM.16.MT88.4 R112, [R171] ;  /* 0x00000000ab70783b */ /* 0x000ea60000004200 */
        /* <DEDUP_REMOVED lines=18> */
[C---:B--2---:R-:W-:Y:S03]  /*f870*/  HMMA.16816.F32.BF16 R28, R144.reuse, R112, R28 ;  /* 0x00000070901c723c */ /* 0x044fe6000004181c */
[C---:B------:R-:W-:Y:S02]  /*f880*/  FMUL.FTZ R91, R2.reuse, R91 ;  /* 0x0000005b025b7220 */ /* 0x040fe40000410000 */
[C---:B------:R-:W-:Y:S02]  /*f890*/  FMUL.FTZ R94, R2.reuse, R94 ;  /* 0x0000005e025e7220 */ /* 0x040fe40000410000 */
[C---:B------:R-:W-:Y:S01]  /*f8a0*/  FMUL.FTZ R95, R2.reuse, R95 ;  /* 0x0000005f025f7220 */ /* 0x040fe20000410000 */
[C---:B------:R-:W-:Y:S01]  /*f8b0*/  HMMA.16816.F32.BF16 R32, R144.reuse, R114, R32 ;  /* 0x000000729020723c */ /* 0x040fe20000041820 */
[----:B------:R-:W2:Y:S03]  /*f8c0*/  LDSM.16.MT88.4 R112, [R168+0x2000] ;  /* 0x00200000a870783b */ /* 0x000ea60000004200 */
[C---:B------:R-:W-:Y:S02]  /*f8d0*/  FMUL.FTZ R98, R2.reuse, R98 ;  /* 0x0000006202627220 */ /* 0x040fe40000410000 */
[----:B------:R-:W-:Y:S02]  /*f8e0*/  FMUL.FTZ R99, R2, R99 ;  /* 0x0000006302637220 */ /* 0x000fe40000410000 */
[----:B------:R-:W3:Y:S01]  /*f8f0*/  MUFU.EX2 R2, R153 ;  /* 0x0000009900027308 */ /* 0x000ee20000000800 */
[C---:B------:R-:W-:Y:S03]  /*f900*/  FMUL.FTZ R92, R0.reuse, R92 ;  /* 0x0000005c005c7220 */ /* 0x040fe60000410000 */
[C---:B------:R-:W-:Y:S02]  /*f910*/  FMUL.FTZ R93, R0.reuse, R93 ;  /* 0x0000005d005d7220 */ /* 0x040fe40000410000 */
[C---:B------:R-:W-:Y:S02]  /*f920*/  FMUL.FTZ R96, R0.reuse, R96 ;  /* 0x0000006000607220 */ /* 0x040fe40000410000 */
[----:B------:R-:W-:Y:S02]  /*f930*/  FMUL.FTZ R97, R0, R97 ;  /* 0x0000006100617220 */ /* 0x000fe40000410000 */
[----:B-1----:R-:W-:Y:S02]  /*f940*/  FADD.FTZ R0, R100, R104 ;  /* 0x0000006864007221 */ /* 0x002fe40000010000 */
[----:B------:R-:W-:Y:S02]  /*f950*/  MUFU.EX2 R104, R163 ;  /* 0x000000a300687308 */ /* 0x000fe40000000800 */
[C---:B---3--:R-:W-:Y:S04]  /*f960*/  FADD.FTZ R0, R2.reuse, R0 ;  /* 0x0000000002007221 */ /* 0x048fe80000010000 */
[----:B------:R-:W-:Y:S04]  /*f970*/  FADD.FTZ R0, R103, R0 ;  /* 0x0000000067007221 */ /* 0x000fe80000010000 */
[C---:B------:R-:W-:Y:S01]  /*f980*/  FADD.FTZ R0, R101.reuse, R0 ;  /* 0x0000000065007221 */ /* 0x040fe20000010000 */
        /* <DEDUP_REMOVED lines=23> */
[----:B------:R-:W-:Y:S01]  /*fb00*/  HMMA.16816.F32.BF16 R96, R144, R114, R96 ;  /* 0x000000729060723c */ /* 0x000fe20000041860 */
[----:B------:R-:W1:Y:S03]  /*fb10*/  MUFU.EX2 R100, R162 ;  /* 0x000000a200647308 */ /* 0x000e660000000800 */
[----:B------:R-:W-:Y:S03]  /*fb20*/  F2FP.BF16.PACK_AB R113, R148, R149 ;  /* 0x000000959471723e */ /* 0x000fe600000010ff */
[----:B------:R-:W-:Y:S02]  /*fb30*/  F2FP.BF16.PACK_AB R114, R101, R103 ;  /* 0x000000676572723e */ /* 0x000fe400000010ff */
[----:B------:R-:W-:Y:S02]  /*fb40*/  F2FP.BF16.PACK_AB R115, R151, R150 ;  /* 0x000000969773723e */ /* 0x000fe400000010ff */
[----:B------:R-:W2:Y:S05]  /*fb50*/  MUFU.EX2 R2, R161 ;  /* 0x000000a100027308 */ /* 0x000eaa0000000800 */
[C---:B------:R-:W-:Y:S05]  /*fb60*/  HMMA.16816.F32.BF16 R4, R112.reuse, R116, R4 ;  /* 0x000000747004723c */ /* 0x040fea0000041804 */
[----:B------:R-:W3:Y:S03]  /*fb70*/  MUFU.EX2 R103, R160 ;  /* 0x000000a000677308 */ /* 0x000ee60000000800 */
[C---:B------:R-:W-:Y:S01]  /*fb80*/  HMMA.16816.F32.BF16 R8, R112.reuse, R118, R8 ;  /* 0x000000767008723c */ /* 0x040fe20000041808 */
[----:B------:R-:W4:Y:S03]  /*fb90*/  LDSM.16.MT88.4 R116, [R172+0x800] ;  /* 0x00080000ac74783b */ /* 0x000f260000004200 */
[----:B-1----:R-:W-:Y:S03]  /*fba0*/  FADD.FTZ R0, R100, R0 ;  /* 0x0000000064007221 */ /* 0x002fe60000010000 */
[----:B------:R-:W1:Y:S01]  /*fbb0*/  MUFU.EX2 R101, R159 ;  /* 0x0000009f00657308 */ /* 0x000e620000000800 */
[C---:B------:R-:W-:Y:S04]  /*fbc0*/  HMMA.16816.F32.BF16 R12, R112.reuse, R120, R12 ;  /* 0x00000078700c723c */ /* 0x040fe8000004180c */
[C---:B--2---:R-:W-:Y:S04]  /*fbd0*/  FADD.FTZ R0, R2.reuse, R0 ;  /* 0x0000000002007221 */ /* 0x044fe80000010000 */
[C---:B------:R-:W-:Y:S01]  /*fbe0*/  HMMA.16816.F32.BF16 R16, R112.reuse, R122, R16 ;  /* 0x0000007a7010723c */ /* 0x040fe20000041810 */
[----:B------:R-:W2:Y:S01]  /*fbf0*/  LDSM.16.MT88.4 R120, [R171+0x800] ;  /* 0x00080000ab78783b */ /* 0x000ea20000004200 */
[----:B------:R-:W-:Y:S02]  /*fc00*/  MUFU.EX2 R144, R166 ;  /* 0x000000a600907308 */ /* 0x000fe40000000800 */
[----:B---3--:R-:W-:Y:S08]  /*fc10*/  FADD.FTZ R0, R103, R0 ;  /* 0x0000000067007221 */ /* 0x008ff00000010000 */
[----:B------:R-:W-:Y:S01]  /*fc20*/  MUFU.EX2 R146, R191 ;  /* 0x000000bf00927308 */ /* 0x000fe20000000800 */
[C---:B-1----:R-:W-:Y:S01]  /*fc30*/  FADD.FTZ R0, R101.reuse, R0 ;  /* 0x0000000065007221 */ /* 0x042fe20000010000 */
[C---:B----4-:R-:W-:Y:S08]  /*fc40*/  HMMA.16816.F32.BF16 R20, R112.reuse, R116, R20 ;  /* 0x000000747014723c */ /* 0x050ff00000041814 */
        /* <DEDUP_REMOVED lines=30> */
[----:B------:R-:W-:Y:S01]  /*fe30*/  F2FP.BF16.PACK_AB R114, R101, R103 ;  /* 0x000000676572723e */ /* 0x000fe200000010ff */
[----:B------:R-:W3:Y:S02]  /*fe40*/  MUFU.EX2 R2, R165 ;  /* 0x000000a500027308 */ /* 0x000ee40000000800 */
[----:B------:R-:W-:Y:S02]  /*fe50*/  F2FP.BF16.PACK_AB R113, R155, R156 ;  /* 0x0000009c9b71723e */ /* 0x000fe400000010ff */
[----:B------:R-:W-:Y:S06]  /*fe60*/  F2FP.BF16.PACK_AB R115, R158, R157 ;  /* 0x0000009d9e73723e */ /* 0x000fec00000010ff */
[----:B------:R-:W4:Y:S01]  /*fe70*/  MUFU.EX2 R100, R192 ;  /* 0x000000c000647308 */ /* 0x000f220000000800 */
[C---:B-1----:R-:W-:Y:S09]  /*fe80*/  HMMA.16816.F32.BF16 R4, R112.reuse, R116, R4 ;  /* 0x000000747004723c */ /* 0x042ff20000041804 */
[----:B------:R-:W1:Y:S01]  /*fe90*/  MUFU.EX2 R103, R164 ;  /* 0x000000a400677308 */ /* 0x000e620000000800 */
[C---:B------:R-:W-:Y:S01]  /*fea0*/  HMMA.16816.F32.BF16 R8, R112.reuse, R118, R8 ;  /* 0x000000767008723c */ /* 0x040fe20000041808 */
[----:B------:R-:W5:Y:S02]  /*feb0*/  LDSM.16.MT88.4 R116, [R171+0x1000] ;  /* 0x00100000ab74783b */ /* 0x000f640000004200 */
[----:B---3--:R-:W-:Y:S06]  /*fec0*/  FADD.FTZ R0, R2, R0 ;  /* 0x0000000002007221 */ /* 0x008fec0000010000 */
[----:B------:R-:W-:Y:S01]  /*fed0*/  MUFU.EX2 R101, R167 ;  /* 0x000000a700657308 */ /* 0x000fe20000000800 */
[C---:B--2---:R-:W-:Y:S03]  /*fee0*/  HMMA.16816.F32.BF16 R12, R112.reuse, R120, R12 ;  /* 0x00000078700c723c */ /* 0x044fe6000004180c */
[C---:B------:R-:W-:Y:S01]  /*fef0*/  FADD.FTZ R0, R144.reuse, R0 ;  /* 0x0000000090007221 */ /* 0x040fe20000010000 */
[----:B------:R-:W-:Y:S01]  /*ff00*/  F2FP.BF16.PACK_AB R144, R144, R2 ;  /* 0x000000029090723e */ /* 0x000fe200000010ff */
[----:B------:R-:W-:Y:S03]  /*ff10*/  FADD.FTZ R2, R128, R194 ;  /* 0x000000c280027221 */ /* 0x000fe60000010000 */
[C---:B------:R-:W-:Y:S01]  /*ff20*/  HMMA.16816.F32.BF16 R16, R112.reuse, R122, R16 ;  /* 0x0000007a7010723c */ /* 0x040fe20000041810 */
[----:B------:R-:W2:Y:S03]  /*ff30*/  LDSM.16.MT88.4 R120, [R168+0x3000] ;  /* 0x00300000a878783b */ /* 0x000ea60000004200 */
[----:B----4-:R-:W-:Y:S01]  /*ff40*/  FADD.FTZ R0, R100, R0 ;  /* 0x0000000064007221 */ /* 0x010fe20000010000 */
[----:B-1----:R-:W-:Y:S03]  /*ff50*/  F2FP.BF16.PACK_AB R145, R103, R104 ;  /* 0x000000686791723e */ /* 0x002fe600000010ff */
[C---:B------:R-:W-:Y:S04]  /*ff60*/  HMMA.16816.F32.BF16 R20, R112.reuse, R124, R20 ;  /* 0x0000007c7014723c */ /* 0x040fe80000041814 */
[C---:B------:R-:W-:Y:S01]  /*ff70*/  FADD.FTZ R201, R146.reuse, R0 ;  /* 0x0000000092c97221 */ /* 0x040fe20000010000 */
[----:B------:R-:W-:Y:S01]  /*ff80*/  F2FP.BF16.PACK_AB R146, R146, R100 ;  /* 0x000000649292723e */ /* 0x000fe200000010ff */
[----:B------:R-:W-:Y:S01]  /*ff90*/  FADD.FTZ R0, R129, R2 ;  /* 0x0000000281007221 */ /* 0x000fe20000010000 */
[----:B------:R-:W1:Y:S01]  /*ffa0*/  MUFU.EX2 R100, R193 ;  /* 0x000000c100647308 */ /* 0x000e620000000800 */
[C---:B------:R-:W-:Y:S01]  /*ffb0*/  HMMA.16816.F32.BF16 R24, R112.reuse, R126, R24 ;  /* 0x0000007e7018723c */ /* 0x040fe20000041818 */
[----:B------:R-:W3:Y:S03]  /*ffc0*/  LDSM.16.MT88.4 R124, [R169+0x3000] ;  /* 0x00300000a97c783b */ /* 0x000ee60000004200 */
[----:B------:R-:W-:Y:S04]  /*ffd0*/  FADD.FTZ R0, R149, R0 ;  /* 0x0000000095007221 */ /* 0x000fe80000010000 */
[----:B------:R-:W-:Y:S01]  /*ffe0*/  FADD.FTZ R0, R148, R0 ;  /* 0x0000000094007221 */ /* 0x000fe20000010000 */
[C---:B-----5:R-:W-:Y:S01]  /*fff0*/  HMMA.16816.F32.BF16 R28, R112.reuse, R116, R28 ;  /* 0x00000074701c723c */ /* 0x060fe2000004181c */
[----:B------:R-:W-:Y:S02]  /*10000*/  LDSM.16.MT88.4 R128, [R169+0x1800] ;  /* 0x00180000a980783b */ /* 0x000fe40000004200 */
[----:B------:R-:W-:Y:S04]  /*10010*/  FADD.FTZ R0, R150, R0 ;  /* 0x0000000096007221 */ /* 0x000fe80000010000 */
[----:B------:R-:W-:Y:S01]  /*10020*/  FADD.FTZ R0, R151, R0 ;  /* 0x0000000097007221 */ /* 0x000fe20000010000 */
[C---:B------:R-:W-:Y:S01]  /*10030*/  HMMA.16816.F32.BF16 R32, R112.reuse, R118, R32 ;  /* 0x000000767020723c */ /* 0x040fe20000041820 */
[----:B------:R-:W4:Y:S03]  /*10040*/  LDSM.16.MT88.4 R116, [R172+0x3000] ;  /* 0x00300000ac74783b */ /* 0x000f260000004200 */
[----:B------:R-:W-:Y:S01]  /*10050*/  FADD.FTZ R0, R156, R0 ;  /* 0x000000009c007221 */ /* 0x000fe20000010000 */
[----:B-1----:R-:W-:Y:S03]  /*10060*/  F2FP.BF16.PACK_AB R147, R100, R101 ;  /* 0x000000656493723e */ /* 0x002fe600000010ff */
[C---:B--2---:R-:W-:Y:S04]  /*10070*/  HMMA.16816.F32.BF16 R36, R112.reuse, R120, R36 ;  /* 0x000000787024723c */ /* 0x044fe80000041824 */
[----:B------:R-:W-:Y:S04]  /*10080*/  FADD.FTZ R0, R155, R0 ;  /* 0x000000009b007221 */ /* 0x000fe80000010000 */
[C---:B------:R-:W-:Y:S01]  /*10090*/  HMMA.16816.F32.BF16 R40, R112.reuse, R122, R40 ;  /* 0x0000007a7028723c */ /* 0x040fe20000041828 */
[----:B------:R-:W1:Y:S03]  /*100a0*/  LDSM.16.MT88.4 R120, [R171+0x3000] ;  /* 0x00300000ab78783b */ /* 0x000e660000004200 */
[----:B------:R-:W-:Y:S04]  /*100b0*/  FADD.FTZ R0, R157, R0 ;  /* 0x000000009d007221 */ /* 0x000fe80000010000 */
[C---:B---3--:R-:W-:Y:S04]  /*100c0*/  HMMA.16816.F32.BF16 R44, R112.reuse, R124, R44 ;  /* 0x0000007c702c723c */ /* 0x048fe8000004182c */
[----:B------:R-:W-:Y:S04]  /*100d0*/  FADD.FTZ R0, R158, R0 ;  /* 0x000000009e007221 */ /* 0x000fe80000010000 */
[C---:B------:R-:W-:Y:S01]  /*100e0*/  HMMA.16816.F32.BF16 R48, R112.reuse, R126, R48 ;  /* 0x0000007e7030723c */ /* 0x040fe20000041830 */
[----:B------:R-:W2:Y:S03]  /*100f0*/  LDSM.16.MT88.4 R124, [R168+0x5000] ;  /* 0x00500000a87c783b */ /* 0x000ea60000004200 */
[----:B------:R-:W-:Y:S04]  /*10100*/  FADD.FTZ R0, R104, R0 ;  /* 0x0000000068007221 */ /* 0x000fe80000010000 */
[----:B------:R-:W-:Y:S01]  /*10110*/  FADD.FTZ R0, R103, R0 ;  /* 0x0000000067007221 */ /* 0x000fe20000010000 */
[C---:B----4-:R-:W-:Y:S03]  /*10120*/  HMMA.16816.F32.BF16 R52, R112.reuse, R116, R52 ;  /* 0x000000747034723c */ /* 0x050fe60000041834 */
[----:B------:R-:W-:Y:S01]  /*10130*/  MOV R103, R102 ;  /* 0x0000006600677202 */ /* 0x000fe20000000f00 */
[----:B------:R-:W-:Y:S01]  /*10140*/  FADD.FTZ R2, R101, R0 ;  /* 0x0000000065027221 */ /* 0x000fe20000010000 */
[----:B------:R-:W-:Y:S02]  /*10150*/  IADD3 R0, R196, -0x1, RZ ;  /* 0xffffffffc4007810 */ /* 0x000fe40007ffe0ff */
[----:B------:R-:W-:Y:S01]  /*10160*/  MOV R101, R3 ;  /* 0x0000000300657202 */ /* 0x000fe20000000f00 */
[C---:B------:R-:W-:Y:S01]  /*10170*/  HMMA.16816.F32.BF16 R56, R112.reuse, R118, R56 ;  /* 0x000000767038723c */ /* 0x040fe20000041838 */
[----:B------:R-:W3:Y:S03]  /*10180*/  LDSM.16.MT88.4 R116, [R169+0x5000] ;  /* 0x00500000a974783b */ /* 0x000ee60000004200 */
[----:B------:R-:W-:Y:S01]  /*10190*/  FADD.FTZ R200, R100, R2 ;  /* 0x0000000264c87221 */ /* 0x000fe20000010000 */
[----:B------:R-:W-:Y:S03]  /*101a0*/  MOV R196, R0 ;  /* 0x0000000000c47202 */ /* 0x000fe60000000f00 */
[C---:B-1----:R-:W-:Y:S08]  /*101b0*/  HMMA.16816.F32.BF16 R60, R112.reuse, R120, R60 ;  /* 0x00000078703c723c */ /* 0x042ff0000004183c */
        /* <DEDUP_REMOVED lines=43> */
[C---:B----4-:R-:W-:Y:S08]  /*10470*/  HMMA.16816.F32.BF16 R92, R144.reuse, R16, R92 ;  /* 0x00000010905c723c */ /* 0x050ff0000004185c */
[----:B------:R-:W-:Y:S01]  /*10480*/  HMMA.16816.F32.BF16 R96, R144, R18, R96 ;  /* 0x000000129060723c */ /* 0x000fe20000041860 */
[----:B------:R-:W-:Y:S01]  /*10490*/  @!UPT UIADD3 URZ, URZ, URZ, URZ ;  /* 0x0000003f3f3ff290 */ /* 0x000fe2000fffe03f */
[----:B------:R-:W-:-:S11]  /*104a0*/  @P0 BRA `(.L_x_805) ;  /* 0xffffc83000000947 */ /* 0x000fd6000383ffff */
[----:B------:R-:W2:Y:S01]  /*104b0*/  LDL R2, [R1+0x4] ;  /* 0x0000040001027983 */ /* 0x000ea20000100800 */
[----:B------:R-:W-:Y:S01]  /*104c0*/  IMAD.MOV.U32 R101, RZ, RZ, R3 ;  /* 0x000000ffff657224 */ /* 0x000fe200078e0003 */
[----:B------:R-:W-:Y:S01]  /*104d0*/  MOV R196, R0 ;  /* 0x0000000000c47202 */ /* 0x000fe20000000f00 */
[----:B------:R-:W-:Y:S01]  /*104e0*/  IMAD.MOV.U32 R103, RZ, RZ, R102 ;  /* 0x000000ffff677224 */ /* 0x000fe200078e0066 */
[----:B--2---:R-:W-:-:S07]  /*104f0*/  SHF.L.U32 R2, R2, 0x7, RZ ;  /* 0x0000000702027819 */ /* 0x004fce00000006ff */
.L_x_784:
[----:B------:R-:W-:Y:S01]  /*10500*/  IMAD.MOV.U32 R4, RZ, RZ, 0x1 ;  /* 0x00000001ff047424 */ /* 0x000fe200078e00ff */
[----:B------:R-:W-:-:S04]  /*10510*/  IADD3 R2, R2, 0x7f, RZ ;  /* 0x0000007f02027810 */ /* 0x000fc80007ffe0ff */
[----:B------:R-:W-:-:S13]  /*10520*/  ISETP.NE.AND P0, PT, R4, c[0x0][0x2c4], PT ;  /* 0x0000b10004007a0c */ /* 0x000fda0003f05270 */
[----:B------:R-:W-:-:S05]  /*10530*/  @P0 IMAD.HI.U32 R0, R2, c[0x0][0x2c8], RZ ;  /* 0x0000b20002000a27 */ /* 0x000fca00078e00ff */
[----:B------:R-:W-:Y:S02]  /*10540*/  @P0 SHF.R.U32.HI R2, RZ, c[0x0][0x2cc], R0 ;  /* 0x0000b300ff020a19 */ /* 0x000fe40000011600 */
[----:B------:R-:W2:Y:S01]  /*10550*/  LDL R0, [R1+0x64] ;  /* 0x0000640001007983 */ /* 0x000ea20000100800 */
[----:B------:R-:W-:Y:S02]  /*10560*/  ISETP.LE.AND P1, PT, R4, c[0x0][0x32c], PT ;  /* 0x0000cb0004007a0c */ /* 0x000fe40003f23270 */
[----:B--2---:R-:W-:Y:S02]  /*10570*/  IADD3 R2, R2, 0x1, R0 ;  /* 0x0000000102027810 */ /* 0x004fe40007ffe000 */
[----:B------:R-:W2:Y:S03]  /*10580*/  LDL R0, [R1+0x58] ;  /* 0x0000580001007983 */ /* 0x000ea60000100800 */
[----:B--2---:R-:W-:-:S05]  /*10590*/  IMAD.IADD R0, R2, 0x1, -R0 ;  /* 0x0000000102007824 */ /* 0x004fca00078e0a00 */
[----:B------:R-:W-:Y:S01]  /*105a0*/  IADD3 R2, R0, -c[0x0][0x324], RZ ;  /* 0x8000c90000027a10 */ /* 0x000fe20007ffe0ff */
[----:B------:R-:W-:Y:S05]  /*105b0*/  @!P1 BRA `(.L_x_806) ;  /* 0x000000f000009947 */ /* 0x000fea0003800000 */
[----:B------:R-:W-:Y:S01]  /*105c0*/  ISETP.GT.AND P0, PT, R0, -0x1, PT ;  /* 0xffffffff0000780c */ /* 0x000fe20003f04270 */
[----:B------:R-:W-:-:S12]  /*105d0*/  BSSY B0, `(.L_x_807) ;  /* 0x000000b000007945 */ /* 0x000fd80003800000 */
[----:B------:R-:W-:Y:S05]  /*105e0*/  @P0 BRA `(.L_x_808) ;  /* 0x0000006000000947 */ /* 0x000fea0003800000 */
[----:B------:R-:W-:Y:S02]  /*105f0*/  ISETP.NE.AND P0, PT, R4, c[0x0][0x32c], PT ;  /* 0x0000cb0004007a0c */ /* 0x000fe40003f05270 */
[----:B------:R-:W-:-:S11]  /*10600*/  LOP3.LUT R0, RZ, R0, RZ, 0x33, !PT ;  /* 0x00000000ff007212 */ /* 0x000fd600078e33ff */
[----:B------:R-:W-:-:S05]  /*10610*/  @P0 IMAD.HI.U32 R3, R0, c[0x0][0x330], RZ ;  /* 0x0000cc0000030a27 */ /* 0x000fca00078e00ff */
[----:B------:R-:W-:-:S04]  /*10620*/  @P0 SHF.R.U32.HI R0, RZ, c[0x0][0x334], R3 ;  /* 0x0000cd00ff000a19 */ /* 0x000fc80000011603 */
[----:B------:R-:W-:Y:S01]  /*10630*/  LOP3.LUT R0, RZ, R0, RZ, 0x33, !PT ;  /* 0x00000000ff007212 */ /* 0x000fe200078e33ff */
[----:B------:R-:W-:Y:S05]  /*10640*/  BRA `(.L_x_809) ;  /* 0x0000003000007947 */ /* 0x000fea0003800000 */
.L_x_808:
[----:B------:R-:W-:-:S13]  /*10650*/  ISETP.NE.AND P0, PT, R4, c[0x0][0x32c], PT ;  /* 0x0000cb0004007a0c */ /* 0x000fda0003f05270 */
[----:B------:R-:W-:-:S05]  /*10660*/  @P0 IMAD.HI.U32 R3, R0, c[0x0][0x330], RZ ;  /* 0x0000cc0000030a27 */ /* 0x000fca00078e00ff */
[----:B------:R-:W-:Y:S02]  /*10670*/  @P0 SHF.R.U32.HI R0, RZ, c[0x0][0x334], R3 ;  /* 0x0000cd00ff000a19 */ /* 0x000fe40000011603 */
.L_x_809:
[----:B------:R-:W-:Y:S05]  /*10680*/  BSYNC B0 ;  /* 0x0000000000007941 */ /* 0x000fea0003800000 */
.L_x_807:
[----:B------:R-:W-:-:S05]  /*10690*/  IMAD R0, R0, c[0x0][0x32c], RZ ;  /* 0x0000cb0000007a24 */ /* 0x000fca00078e02ff */
[----:B------:R-:W-:-:S04]  /*106a0*/  IMNMX R2, R2, R0, !PT ;  /* 0x0000000002027217 */ /* 0x000fc80007800200 */
.L_x_806:
        /* <DEDUP_REMOVED lines=9> */
.L_x_821:
        /* <DEDUP_REMOVED lines=31> */
.L_x_929:
        /* <DEDUP_REMOVED lines=23> */
.L_x_930:
        /* <DEDUP_REMOVED lines=19> */
.L_x_812:
[----:B------:R-:W-:Y:S05]  /*10bd0*/  BSYNC B0 ;  /* 0x0000000000007941 */ /* 0x000fea0003800000 */
.L_x_811:
        /* <DEDUP_REMOVED lines=184> */
.L_x_931:
        /* <DEDUP_REMOVED lines=9> */
[C---:B----4-:R-:W-:Y:S05]  /*117f0*/  IADD3 R2, P0, R0.reuse, R147, RZ ;  /* 0x0000009300027210 */ /* 0x050fea0007f1e0ff */
[C---:B--2---:R-:W-:Y:S05]  /*11800*/  IMAD.X R3, R101.reuse, 0x1, R151, P0 ;  /* 0x0000000165037824 */ /* 0x044fea00000e0697 */
[----:B------:R-:W-:Y:S01]  /*11810*/  @!PT LDS RZ, [RZ] ;  /* 0x00000000fffff984 */ /* 0x000fe20000000800 */
[----:B------:R-:W-:Y:S01]  /*11820*/  @!PT LDS RZ, [RZ] ;  /* 0x00000000fffff984 */ /* 0x000fe20000000800 */
[----:B------:R2:W-:Y:S02]  /*11830*/  LDGSTS.E.BYPASS.LTC128B.128 [R190+0x6100], [R2.64], !P5 ;  /* 0x0610000002be7fae */ /* 0x0005e4000e901d4a */
[C---:B--2---:R-:W-:Y:S05]  /*11840*/  IADD3 R2, P0, R0.reuse, R144, RZ ;  /* 0x0000009000027210 */ /* 0x044fea0007f1e0ff */
[C---:B------:R-:W-:Y:S05]  /*11850*/  IMAD.X R3, R101.reuse, 0x1, R146, P0 ;  /* 0x0000000165037824 */ /* 0x040fea00000e0692 */
[----:B------:R2:W-:Y:S02]  /*11860*/  LDGSTS.E.BYPASS.LTC128B.128 [R190+0x8100], [R2.64], !P4 ;  /* 0x0810000002be7fae */ /* 0x0005e4000e101d4a */
[----:B--2---:R-:W-:Y:S02]  /*11870*/  IADD3 R2, P0, R0, R149, RZ ;  /* 0x0000009500027210 */ /* 0x004fe40007f1e0ff */
[----:B------:R-:W2:Y:S03]  /*11880*/  SHFL.IDX PT, R0, R145, 0x1, 0x181f ;  /* 0x00381f0091007f89 */ /* 0x000ea600000e0000 */
[----:B------:R-:W-:Y:S02]  /*11890*/  IMAD.X R3, R101, 0x1, R150, P0 ;  /* 0x0000000165037824 */ /* 0x000fe400000e0696 */
[----:B------:R4:W1:Y:S04]  /*118a0*/  SHFL.IDX PT, R101, R103, 0x1, 0x181f ;  /* 0x00381f0067657f89 */ /* 0x00086800000e0000 */
[----:B------:R3:W-:Y:S01]  /*118b0*/  LDGSTS.E.BYPASS.LTC128B.128 [R190+0xa100], [R2.64], !P6 ;  /* 0x0a10000002be7fae */ /* 0x0007e2000f101d4a */
[----:B-1--4-:R-:W-:Y:S04]  /*118c0*/  SEL R103, RZ, 0x10, P4 ;  /* 0x00000010ff677807 */ /* 0x012fe80002000000 */
.L_x_932:
[C---:B--2---:R-:W-:Y:S02]  /*118d0*/  ISETP.NE.U32.AND P2, PT, R103.reuse, RZ, PT ;  /* 0x000000ff6700720c */ /* 0x044fe40003f45070 */
[----:B------:R-:W-:Y:S02]  /*118e0*/  IADD3 R103, -R103, 0x10, RZ ;  /* 0x0000001067677810 */ /* 0x000fe40007ffe1ff */
[----:B---3-5:R-:W-:Y:S02]  /*118f0*/  IADD3 R2, -R148, 0x10, RZ ;  /* 0x0000001094027810 */ /* 0x028fe40007ffe1ff */
[----:B------:R-:W-:Y:S02]  /*11900*/  LOP3.LUT R103, R103, 0xf, RZ, 0xc0, !PT ;  /* 0x0000000f67677812 */ /* 0x000fe400078ec0ff */
[----:B------:R-:W-:Y:S02]  /*11910*/  LOP3.LUT R2, R2, 0xf, RZ, 0xc0, !PT ;  /* 0x0000000f02027812 */ /* 0x000fe400078ec0ff */
[-C--:B------:R-:W-:Y:S04]  /*11920*/  IADD3 R144, P1, P0, R103, R0.reuse, R144 ;  /* 0x0000000067907210 */ /* 0x080fe8000783e090 */
        /* <DEDUP_REMOVED lines=13> */
.L_x_816:
[----:B------:R-:W-:Y:S05]  /*11a00*/  BSYNC B0 ;  /* 0x0000000000007941 */ /* 0x000fea0003800000 */
.L_x_815:
        /* <DEDUP_REMOVED lines=35> */
.L_x_933:
[----:B-12---:R-:W-:Y:S01]  /*11c40*/  FMNMX.FTZ R100, R100, R0, !PT ;  /* 0x0000000064647209 */ /* 0x006fe20007810000 */
[----:B------:R-:W-:-:S05]  /*11c50*/  BRA.DIV ~URZ, `(.L_x_820) ;  /* 0x0000b8f27f007947 */ /* 0x000fca000b800000 */
[----:B------:R-:W1:Y:S02]  /*11c60*/  SHFL.BFLY PT, R103, R100, 0x1, 0x1f ;  /* 0x0c201f0064677f89 */ /* 0x000e6400000e0000 */
[----:B-1----:R-:W-:Y:S02]  /*11c70*/  FMNMX.FTZ R103, R100, R103, !PT ;  /* 0x0000006764677209 */ /* 0x002fe40007810000 */
[----:B------:R-:W1:Y:S02]  /*11c80*/  SHFL.BFLY PT, R100, R101, 0x2, 0x1f ;  /* 0x0c401f0065647f89 */ /* 0x000e6400000e0000 */
[----:B-1----:R-:W-:Y:S05]  /*11c90*/  FMNMX.FTZ R100, R101, R100, !PT ;  /* 0x0000006465647209 */ /* 0x002fea0007810000 */
[----:B------:R1:W2:Y:S02]  /*11ca0*/  SHFL.BFLY PT, R0, R100, 0x1, 0x1f ;  /* 0x0c201f0064007f89 */ /* 0x0002a400000e0000 */
.L_x_934:
[----:B--2---:R-:W-:Y:S01]  /*11cb0*/  FMNMX.FTZ R101, R0, R100, !PT ;  /* 0x0000006400657209 */ /* 0x004fe20007810000 */
[C---:B------:R-:W-:Y:S01]  /*11cc0*/  FADD.FTZ R0, -R103.reuse, R102 ;  /* 0x0000006667007221 */ /* 0x040fe20000010100 */
[----:B------:R-:W-:Y:S01]  /*11cd0*/  WARPSYNC 0xffffffff ;  /* 0xffffffff00007948 */ /* 0x000fe20003800000 */
[----:B------:R-:W-:Y:S01]  /*11ce0*/  FMUL.FTZ R3, R103, c[0x0][0x2d0] ;  /* 0x0000b40067037a20 */ /* 0x000fe20000410000 */
[----:B------:R-:W-:Y:S01]  /*11cf0*/  ISETP.GT.AND P0, PT, R196, R195, PT ;  /* 0x000000c3c400720c */ /* 0x000fe20003f04270 */
[----:B------:R-:W-:Y:S01]  /*11d00*/  FMUL.FTZ R0, R0, c[0x0][0x2d0] ;  /* 0x0000b40000007a20 */ /* 0x000fe20000410000 */
[----:B------:R-:W-:Y:S01]  /*11d10*/  IADD3 R196, R196, -0x1, RZ ;  /* 0xffffffffc4c47810 */ /* 0x000fe20007ffe0ff */
        /* <DEDUP_REMOVED lines=18> */
[----:B------:R-:W-:Y:S02]  /*11e40*/  FFMA.FTZ R152, R17, c[0x0][0x2d0], -R3 ;  /* 0x0000b40011987a23 */ /* 0x000fe40000010803 */
[----:B------:R-:W-:Y:S01]  /*11e50*/  FMUL.FTZ R3, R101, c[0x0][0x2d0] ;  /* 0x0000b40065037a20 */ /* 0x000fe20000410000 */
[----:B------:R-:W-:Y:S03]  /*11e60*/  MUFU.EX2 R8, R8 ;  /* 0x0000000800087308 */ /* 0x000fe60000000800 */
[--C-:B-1----:R-:W-:Y:S02]  /*11e70*/  FFMA.FTZ R100, R10, c[0x0][0x2d0], -R3.reuse ;  /* 0x0000b4000a647a23 */ /* 0x102fe40000010803 */
        /* <DEDUP_REMOVED lines=15> */
[----:B------:R-:W-:Y:S01]  /*11f70*/  MUFU.EX2 R145, R6 ;  /* 0x0000000600917308 */ /* 0x000fe20000000800 */
[--C-:B------:R-:W-:Y:S02]  /*11f80*/  FFMA.FTZ R150, R18, c[0x0][0x2d0], -R3.reuse ;  /* 0x0000b40012967a23 */ /* 0x100fe40000010803 */
[----:B------:R-:W-:Y:S07]  /*11f90*/  FFMA.FTZ R3, R35, c[0x0][0x2d0], -R3 ;  /* 0x0000b40023037a23 */ /* 0x000fee0000010803 */
[----:B------:R-:W-:Y:S10]  /*11fa0*/  MUFU.EX2 R7, R7 ;  /* 0x0000000700077308 */ /* 0x000ff40000000800 */
[----:B------:R-:W-:Y:S10]  /*11fb0*/  MUFU.EX2 R157, R157 ;  /* 0x0000009d009d7308 */ /* 0x000ff40000000800 */
[----:B------:R-:W-:Y:S10]  /*11fc0*/  MUFU.EX2 R159, R159 ;  /* 0x0000009f009f7308 */ /* 0x000ff40000000800 */
[----:B------:R-:W-:Y:S10]  /*11fd0*/  MUFU.EX2 R160, R160 ;  /* 0x000000a000a07308 */ /* 0x000ff40000000800 */
[----:B------:R-:W-:Y:S10]  /*11fe0*/  MUFU.EX2 R149, R149 ;  /* 0x0000009500957308 */ /* 0x000ff40000000800 */
[----:B------:R-:W-:Y:S10]  /*11ff0*/  MUFU.EX2 R148, R148 ;  /* 0x0000009400947308 */ /* 0x000ff40000000800 */
[----:B------:R-:W-:Y:S10]  /*12000*/  MUFU.EX2 R150, R150 ;  /* 0x0000009600967308 */ /* 0x000ff40000000800 */
[----:B------:R-:W-:Y:S10]  /*12010*/  MUFU.EX2 R151, R151 ;  /* 0x0000009700977308 */ /* 0x000ff40000000800 */
[----:B------:R-:W-:Y:S01]  /*12020*/  MUFU.EX2 R3, R3 ;  /* 0x0000000300037308 */ /* 0x000fe20000000800 */
[C---:B--2---:R-:W-:Y:S01]  /*12030*/  FFMA.FTZ R0, R2.reuse, R201, R144 ;  /* 0x000000c902007223 */ /* 0x044fe20000010090 */
[----:B---3--:R-:W-:Y:S01]  /*12040*/  F2FP.BF16.PACK_AB R144, R5, R144 ;  /* 0x000000900590723e */ /* 0x008fe200000010ff */
[C---:B------:R-:W-:Y:S01]  /*12050*/  FMUL.FTZ R32, R2.reuse, R112 ;  /* 0x0000007002207220 */ /* 0x040fe20000410000 */
[----:B-1----:R-:W-:Y:S01]  /*12060*/  F2FP.BF16.PACK_AB R146, R9, R8 ;  /* 0x000000080992723e */ /* 0x002fe200000010ff */
[----:B------:R-:W-:Y:S02]  /*12070*/  FADD.FTZ R4, R5, R0 ;  /* 0x0000000005047221 */ /* 0x000fe40000010000 */
[----:B------:R-:W-:Y:S02]  /*12080*/  FADD.FTZ R0, -R101, R104 ;  /* 0x0000006865007221 */ /* 0x000fe40000010100 */
[----:B------:R-:W-:Y:S01]  /*12090*/  FMUL.FTZ R33, R2, R113 ;  /* 0x0000007102217220 */ /* 0x000fe20000410000 */
[----:B------:R-:W-:Y:S01]  /*120a0*/  MUFU.EX2 R104, R153 ;  /* 0x0000009900687308 */ /* 0x000fe20000000800 */
[----:B------:R-:W-:Y:S02]  /*120b0*/  FMUL.FTZ R0, R0, c[0x0][0x2d0] ;  /* 0x0000b40000007a20 */ /* 0x000fe40000410000 */
[----:B------:R-:W-:Y:S02]  /*120c0*/  FMUL.FTZ R17, R2, R129 ;  /* 0x0000008102117220 */ /* 0x000fe40000410000 */
[----:B------:R-:W-:Y:S02]  /*120d0*/  FADD.FTZ R4, R8, R4 ;  /* 0x0000000408047221 */ /* 0x000fe40000010000 */
[C---:B------:R-:W-:Y:S02]  /*120e0*/  FMUL.FTZ R5, R2.reuse, R141 ;  /* 0x0000008d02057220 */ /* 0x040fe40000410000 */
[----:B------:R-:W-:Y:S01]  /*120f0*/  FADD.FTZ R156, R9, R4 ;  /* 0x00000004099c7221 */ /* 0x000fe20000010000 */
        /* <DEDUP_REMOVED lines=18> */
[C---:B------:R-:W-:Y:S02]  /*12220*/  FMUL.FTZ R18, R0.reuse, R130 ;  /* 0x0000008200127220 */ /* 0x040fe40000410000 */
[----:B------:R-:W2:Y:S01]  /*12230*/  MUFU.EX2 R130, R102 ;  /* 0x0000006600827308 */ /* 0x000ea20000000800 */
[C---:B------:R-:W-:Y:S01]  /*12240*/  FFMA.FTZ R6, R0.reuse, R200, R145 ;  /* 0x000000c800067223 */ /* 0x040fe20000010091 */
[C---:B------:R-:W-:Y:S01]  /*12250*/  F2FP.BF16.PACK_AB R145, R7.reuse, R145 ;  /* 0x000000910791723e */ /* 0x040fe200000010ff */
[C---:B------:R-:W-:Y:S02]  /*12260*/  FMUL.FTZ R10, R0.reuse, R138 ;  /* 0x0000008a000a7220 */ /* 0x040fe40000410000 */
[----:B------:R-:W-:Y:S02]  /*12270*/  FADD.FTZ R128, R7, R6 ;  /* 0x0000000607807221 */ /* 0x000fe40000010000 */
        /* <DEDUP_REMOVED lines=8> */
[C---:B------:R-:W-:Y:S02]  /*12300*/  FMUL.FTZ R22, R0.reuse, R126 ;  /* 0x0000007e00167220 */ /* 0x040fe40000410000 */
[C---:B------:R-:W-:Y:S02]  /*12310*/  FMUL.FTZ R23, R0.reuse, R127 ;  /* 0x0000007f00177220 */ /* 0x040fe40000410000 */
[----:B------:R-:W-:Y:S01]  /*12320*/  FMUL.FTZ R26, R0, R122 ;  /* 0x0000007a001a7220 */ /* 0x000fe20000410000 */
[----:B--2---:R-:W-:Y:S01]  /*12330*/  F2FP.BF16.PACK_AB R147, R130, R129 ;  /* 0x000000818293723e */ /* 0x004fe200000010ff */
[----:B------:R-:W-:Y:S01]  /*12340*/  LDSM.16.MT88.4 R124, [R172+0x1000] ;  /* 0x00100000ac7c783b */ /* 0x000fe20000004200 */
[C---:B------:R-:W-:Y:S02]  /*12350*/  FMUL.FTZ R27, R0.reuse, R123 ;  /* 0x0000007b001b7220 */ /* 0x040fe40000410000 */
[C---:B------:R-:W-:Y:S02]  /*12360*/  FMUL.FTZ R30, R0.reuse, R118 ;  /* 0x00000076001e7220 */ /* 0x040fe40000410000 */
[----:B------:R-:W-:Y:S02]  /*12370*/  FMUL.FTZ R31, R0, R119 ;  /* 0x00000077001f7220 */ /* 0x000fe40000410000 */
[C---:B------:R-:W-:Y:S01]  /*12380*/  FMUL.FTZ R36, R2.reuse, R36 ;  /* 0x0000002402247220 */ /* 0x040fe20000410000 */
[----:B------:R-:W-:Y:S01]  /*12390*/  LDSM.16.MT88.4 R116, [R168+0x800] ;  /* 0x00080000a874783b */ /* 0x000fe20000004200 */
[----:B------:R-:W-:Y:S02]  /*123a0*/  FMUL.FTZ R37, R2, R37 ;  /* 0x0000002502257220 */ /* 0x000fe40000410000 */
[C---:B------:R-:W-:Y:S01]  /*123b0*/  FMUL.FTZ R38, R0.reuse, R38 ;  /* 0x0000002600267220 */ /* 0x040fe20000410000 */
[C---:B-1----:R-:W-:Y:S04]  /*123c0*/  HMMA.16816.F32.BF16 R4, R144.reuse, R112, R4 ;  /* 0x000000709004723c */ /* 0x042fe80000041804 */
[----:B------:R-:W-:Y:S01]  /*123d0*/  LDSM.16.MT88.4 R120, [R169+0x800] ;  /* 0x00080000a978783b */ /* 0x000fe20000004200 */
[----:B------:R-:W-:Y:S02]  /*123e0*/  FMUL.FTZ R39, R0, R39 ;  /* 0x0000002700277220 */ /* 0x000fe40000410000 */
[C---:B------:R-:W-:Y:S01]  /*123f0*/  FMUL.FTZ R40, R2.reuse, R40 ;  /* 0x0000002802287220 */ /* 0x040fe20000410000 */
[C---:B------:R-:W-:Y:S04]  /*12400*/  HMMA.16816.F32.BF16 R8, R144.reuse, R114, R8 ;  /* 0x000000729008723c */ /* 0x040fe80000041808 */
[----:B------:R-:W1:Y:S01]  /*12410*/  LDSM.16.MT88.4 R112, [R169] ;  /* 0x00000000a970783b */ /* 0x000e620000004200 */
[----:B------:R-:W-:Y:S02]  /*12420*/  FMUL.FTZ R41, R2, R41 ;  /* 0x0000002902297220 */ /* 0x000fe40000410000 */
[C---:B------:R-:W-:Y:S02]  /*12430*/  FMUL.FTZ R42, R0.reuse, R42 ;  /* 0x0000002a002a7220 */ /* 0x040fe40000410000 */
[----:B------:R-:W-:Y:S03]  /*12440*/  FMUL.FTZ R43, R0, R43 ;  /* 0x0000002b002b7220 */ /* 0x000fe60000410000 */
        /* <DEDUP_REMOVED lines=61> */
[C---:B------:R-:W-:Y:S02]  /*12820*/  FMUL.FTZ R98, R0.reuse, R98 ;  /* 0x0000006200627220 */ /* 0x040fe40000410000 */
[----:B------:R-:W-:Y:S02]  /*12830*/  FMUL.FTZ R99, R0, R99 ;  /* 0x0000006300637220 */ /* 0x000fe40000410000 */
[----:B------:R-:W-:Y:S01]  /*12840*/  FADD.FTZ R0, R100, R156 ;  /* 0x0000009c64007221 */ /* 0x000fe20000010000 */
[C---:B-1----:R-:W-:Y:S08]  /*12850*/  HMMA.16816.F32.BF16 R28, R144.reuse, R112, R28 ;  /* 0x00000070901c723c */ /* 0x042ff0000004181c */
[C---:B------:R-:W-:Y:S01]  /*12860*/  HMMA.16816.F32.BF16 R32, R144.reuse, R114, R32 ;  /* 0x000000729020723c */ /* 0x040fe20000041820 */
[----:B------:R-:W1:Y:S03]  /*12870*/  LDSM.16.MT88.4 R112, [R168+0x2000] ;  /* 0x00200000a870783b */ /* 0x000e660000004200 */
[----:B--2---:R-:W-:Y:S04]  /*12880*/  FADD.FTZ R0, R2, R0 ;  /* 0x0000000002007221 */ /* 0x004fe80000010000 */
[----:B------:R-:W-:Y:S04]  /*12890*/  FADD.FTZ R0, R104, R0 ;  /* 0x0000000068007221 */ /* 0x000fe80000010000 */
[----:B------:R-:W-:Y:S01]  /*128a0*/  FADD.FTZ R0, R102, R0 ;  /* 0x0000000066007221 */ /* 0x000fe20000010000 */
        /* <DEDUP_REMOVED lines=36> */
[----:B--2---:R-:W-:Y:S04]  /*12af0*/  FADD.FTZ R0, R2, R0 ;  /* 0x0000000002007221 */ /* 0x004fe80000010000 */
[C---:B------:R-:W-:Y:S01]  /*12b00*/  HMMA.16816.F32.BF16 R16, R112.reuse, R122, R16 ;  /* 0x0000007a7010723c */ /* 0x040fe20000041810 */
[----:B------:R-:W2:Y:S01]  /*12b10*/  LDSM.16.MT88.4 R120, [R171+0x800] ;  /* 0x00080000ab78783b */ /* 0x000ea20000004200 */
[----:B------:R-:W-:Y:S02]  /*12b20*/  MUFU.EX2 R144, R191 ;  /* 0x000000bf00907308 */ /* 0x000fe40000000800 */
[----:B---3--:R-:W-:Y:S08]  /*12b30*/  FADD.FTZ R0, R104, R0 ;  /* 0x0000000068007221 */ /* 0x008ff00000010000 */
[----:B------:R-:W-:Y:S01]  /*12b40*/  MUFU.EX2 R146, R193 ;  /* 0x000000c100927308 */ /* 0x000fe20000000800 */
[----:B-1----:R-:W-:Y:S01]  /*12b50*/  FADD.FTZ R0, R102, R0 ;  /* 0x0000000066007221 */ /* 0x002fe20000010000 */
        /* <DEDUP_REMOVED lines=37> */
[----:B------:R-:W-:Y:S01]  /*12db0*/  MUFU.EX2 R104, R165 ;  /* 0x000000a500687308 */ /* 0x000fe20000000800 */
[C---:B------:R-:W-:Y:S01]  /*12dc0*/  HMMA.16816.F32.BF16 R8, R112.reuse, R118, R8 ;  /* 0x000000767008723c */ /* 0x040fe20000041808 */
[----:B------:R-:W1:Y:S02]  /*12dd0*/  LDSM.16.MT88.4 R116, [R171+0x1000] ;  /* 0x00100000ab74783b */ /* 0x000e640000004200 */
[----:B---3--:R-:W-:Y:S06]  /*12de0*/  FADD.FTZ R0, R2, R0 ;  /* 0x0000000002007221 */ /* 0x008fec0000010000 */
[----:B------:R-:W3:Y:S01]  /*12df0*/  MUFU.EX2 R102, R166 ;  /* 0x000000a600667308 */ /* 0x000ee20000000800 */
[C---:B--2---:R-:W-:Y:S03]  /*12e00*/  HMMA.16816.F32.BF16 R12, R112.reuse, R120, R12 ;  /* 0x00000078700c723c */ /* 0x044fe6000004180c */
[C---:B------:R-:W-:Y:S01]  /*12e10*/  FADD.FTZ R0, R144.reuse, R0 ;  /* 0x0000000090007221 */ /* 0x040fe20000010000 */
[----:B------:R-:W-:Y:S01]  /*12e20*/  F2FP.BF16.PACK_AB R144, R144, R2 ;  /* 0x000000029090723e */ /* 0x000fe200000010ff */
[----:B------:R-:W-:Y:S03]  /*12e30*/  FADD.FTZ R2, R129, R128 ;  /* 0x0000008081027221 */ /* 0x000fe60000010000 */
[C---:B------:R-:W-:Y:S01]  /*12e40*/  HMMA.16816.F32.BF16 R16, R112.reuse, R122, R16 ;  /* 0x0000007a7010723c */ /* 0x040fe20000041810 */
[----:B------:R-:W2:Y:S03]  /*12e50*/  LDSM.16.MT88.4 R120, [R168+0x3000] ;  /* 0x00300000a878783b */ /* 0x000ea60000004200 */
[----:B----4-:R-:W-:Y:S04]  /*12e60*/  FADD.FTZ R0, R100, R0 ;  /* 0x0000000064007221 */ /* 0x010fe80000010000 */
[C---:B------:R-:W-:Y:S04]  /*12e70*/  HMMA.16816.F32.BF16 R20, R112.reuse, R124, R20 ;  /* 0x0000007c7014723c */ /* 0x040fe80000041814 */
[C---:B------:R-:W-:Y:S01]  /*12e80*/  FADD.FTZ R201, R146.reuse, R0 ;  /* 0x0000000092c97221 */ /* 0x040fe20000010000 */
[----:B------:R-:W-:Y:S01]  /*12e90*/  F2FP.BF16.PACK_AB R146, R146, R100 ;  /* 0x000000649292723e */ /* 0x000fe200000010ff */
[----:B------:R-:W-:Y:S01]  /*12ea0*/  FADD.FTZ R0, R130, R2 ;  /* 0x0000000282007221 */ /* 0x000fe20000010000 */
[----:B---3--:R-:W-:Y:S01]  /*12eb0*/  F2FP.BF16.PACK_AB R145, R102, R104 ;  /* 0x000000686691723e */ /* 0x008fe200000010ff */
[C---:B------:R-:W-:Y:S01]  /*12ec0*/  HMMA.16816.F32.BF16 R24, R112.reuse, R126, R24 ;  /* 0x0000007e7018723c */ /* 0x040fe20000041818 */
[----:B------:R-:W3:Y:S01]  /*12ed0*/  LDSM.16.MT88.4 R124, [R169+0x3000] ;  /* 0x00300000a97c783b */ /* 0x000ee20000004200 */
[----:B------:R-:W4:Y:S02]  /*12ee0*/  MUFU.EX2 R100, R192 ;  /* 0x000000c000647308 */ /* 0x000f240000000800 */
[----:B------:R-:W-:Y:S04]  /*12ef0*/  FADD.FTZ R0, R149, R0 ;  /* 0x0000000095007221 */ /* 0x000fe80000010000 */
[----:B------:R-:W-:Y:S01]  /*12f00*/  FADD.FTZ R0, R148, R0 ;  /* 0x0000000094007221 */ /* 0x000fe20000010000 */
[C---:B-1----:R-:W-:Y:S01]  /*12f10*/  HMMA.16816.F32.BF16 R28, R112.reuse, R116, R28 ;  /* 0x00000074701c723c */ /* 0x042fe2000004181c */
[----:B------:R-:W-:Y:S02]  /*12f20*/  LDSM.16.MT88.4 R128, [R169+0x1800] ;  /* 0x00180000a980783b */ /* 0x000fe40000004200 */
[----:B------:R-:W-:Y:S04]  /*12f30*/  FADD.FTZ R0, R150, R0 ;  /* 0x0000000096007221 */ /* 0x000fe80000010000 */
[----:B------:R-:W-:Y:S01]  /*12f40*/  FADD.FTZ R0, R151, R0 ;  /* 0x0000000097007221 */ /* 0x000fe20000010000 */
[C---:B------:R-:W-:Y:S01]  /*12f50*/  HMMA.16816.F32.BF16 R32, R112.reuse, R118, R32 ;  /* 0x000000767020723c */ /* 0x040fe20000041820 */
[----:B------:R-:W1:Y:S03]  /*12f60*/  LDSM.16.MT88.4 R116, [R172+0x3000] ;  /* 0x00300000ac74783b */ /* 0x000e660000004200 */
[----:B------:R-:W-:Y:S04]  /*12f70*/  FADD.FTZ R0, R158, R0 ;  /* 0x000000009e007221 */ /* 0x000fe80000010000 */
[C---:B--2---:R-:W-:Y:S04]  /*12f80*/  HMMA.16816.F32.BF16 R36, R112.reuse, R120, R36 ;  /* 0x000000787024723c */ /* 0x044fe80000041824 */
[----:B----4-:R-:W-:Y:S01]  /*12f90*/  F2FP.BF16.PACK_AB R147, R3, R100 ;  /* 0x000000640393723e */ /* 0x010fe200000010ff */
[----:B------:R-:W-:Y:S03]  /*12fa0*/  FADD.FTZ R0, R157, R0 ;  /* 0x000000009d007221 */ /* 0x000fe60000010000 */
[C---:B------:R-:W-:Y:S01]  /*12fb0*/  HMMA.16816.F32.BF16 R40, R112.reuse, R122, R40 ;  /* 0x0000007a7028723c */ /* 0x040fe20000041828 */
[----:B------:R-:W2:Y:S03]  /*12fc0*/  LDSM.16.MT88.4 R120, [R171+0x3000] ;  /* 0x00300000ab78783b */ /* 0x000ea60000004200 */
[----:B------:R-:W-:Y:S04]  /*12fd0*/  FADD.FTZ R0, R159, R0 ;  /* 0x000000009f007221 */ /* 0x000fe80000010000 */
[C---:B---3--:R-:W-:Y:S04]  /*12fe0*/  HMMA.16816.F32.BF16 R44, R112.reuse, R124, R44 ;  /* 0x0000007c702c723c */ /* 0x048fe8000004182c */
[----:B------:R-:W-:Y:S04]  /*12ff0*/  FADD.FTZ R0, R160, R0 ;  /* 0x00000000a0007221 */ /* 0x000fe80000010000 */
[C---:B------:R-:W-:Y:S01]  /*13000*/  HMMA.16816.F32.BF16 R48, R112.reuse, R126, R48 ;  /* 0x0000007e7030723c */ /* 0x040fe20000041830 */
[----:B------:R-:W3:Y:S03]  /*13010*/  LDSM.16.MT88.4 R124, [R168+0x5000] ;  /* 0x00500000a87c783b */ /* 0x000ee60000004200 */
[----:B------:R-:W-:Y:S01]  /*13020*/  FADD.FTZ R0, R104, R0 ;  /* 0x0000000068007221 */ /* 0x000fe20000010000 */
[----:B------:R-:W-:Y:S03]  /*13030*/  MOV R104, R101 ;  /* 0x0000006500687202 */ /* 0x000fe60000000f00 */
[----:B------:R-:W-:Y:S01]  /*13040*/  FADD.FTZ R0, R102, R0 ;  /* 0x0000000066007221 */ /* 0x000fe20000010000 */
[C---:B-1----:R-:W-:Y:S03]  /*13050*/  HMMA.16816.F32.BF16 R52, R112.reuse, R116, R52 ;  /* 0x000000747034723c */ /* 0x042fe60000041834 */
[----:B------:R-:W-:Y:S01]  /*13060*/  FADD.FTZ R0, R100, R0 ;  /* 0x0000000064007221 */ /* 0x000fe20000010000 */
[----:B------:R-:W-:Y:S03]  /*13070*/  MOV R102, R103 ;  /* 0x0000006700667202 */ /* 0x000fe60000000f00 */
[----:B------:R-:W-:Y:S01]  /*13080*/  FADD.FTZ R200, R3, R0 ;  /* 0x0000000003c87221 */ /* 0x000fe20000010000 */
        /* <DEDUP_REMOVED lines=8> */
[C---:B-1----:R-:W-:Y:S08]  /*13110*/  HMMA.16816.F32.BF16 R76, R112.reuse, R116, R76 ;  /* 0x00000074704c723c */ /* 0x042ff0000004184c */
[C---:B------:R-:W-:Y:S08]  /*13120*/  HMMA.16816.F32.BF16 R80, R112.reuse, R118, R80 ;  /* 0x000000767050723c */ /* 0x040ff00000041850 */
[C---:B--2---:R-:W-:Y:S08]  /*13130*/  HMMA.16816.F32.BF16 R84, R112.reuse, R120, R84 ;  /* 0x000000787054723c */ /* 0x044ff00000041854 */
[C---:B------:R-:W-:Y:S01]  /*13140*/  HMMA.16816.F32.BF16 R88, R112.reuse, R122, R88 ;  /* 0x0000007a7058723c */ /* 0x040fe20000041858 */
[----:B------:R-:W1:Y:S07]  /*13150*/  LDSM.16.MT88.4 R120, [R172+0x1800] ;  /* 0x00180000ac78783b */ /* 0x000e6e0000004200 */
[C---:B---3--:R-:W-:Y:S08]  /*13160*/  HMMA.16816.F32.BF16 R92, R112.reuse, R124, R92 ;  /* 0x0000007c705c723c */ /* 0x048ff0000004185c */
        /* <DEDUP_REMOVED lines=34> */
[----:B------:R-:W-:-:S07]  /*13390*/  @P0 BRA `(.L_x_821) ;  /* 0xffffd3a000000947 */ /* 0x000fce000383ffff */
.L_x_810:
[----:B------:R-:W-:-:S13]  /*133a0*/  ISETP.GE.AND P0, PT, R196, R217, PT ;  /* 0x000000d9c400720c */ /* 0x000fda0003f06270 */
[----:B------:R-:W-:Y:S05]  /*133b0*/  @!P0 BRA `(.L_x_822) ;  /* 0x000035c000008947 */ /* 0x000fea0003800000 */
[----:B------:R-:W-:Y:S02]  /*133c0*/  MOV R104, R101 ;  /* 0x0000006500687202 */ /* 0x000fe40000000f00 */
[----:B------:R-:W-:Y:S02]  /*133d0*/  MOV R102, R103 ;  /* 0x0000006700667202 */ /* 0x000fe40000000f00 */
.L_x_840:
[----:B------:R-:W-:Y:S04]  /*133e0*/  DEPBAR.LE SB0, 0x0 ;  /* 0x000080000000791a */ /* 0x000fe80000000000 */
[----:B------:R-:W-:Y:S01]  /*133f0*/  WARPSYNC 0xffffffff ;  /* 0xffffffff00007948 */ /* 0x000fe20003800000 */
[----:B------:R-:W-:Y:S01]  /*13400*/  BAR.SYNC.DEFER_BLOCKING 0x0 ;  /* 0x0000000000007b1d */ /* 0x000fe20000010000 */
[----:B------:R-:W-:Y:S01]  /*13410*/  SHF.R.S32.HI R0, RZ, 0x1f, R198 ;  /* 0x0000001fff007819 */ /* 0x000fe200000114c6 */
[----:B------:R-:W-:Y:S01]  /*13420*/  IMAD.WIDE.U32 R2, R198, c[0x0][0x208], RZ ;  /* 0x00008200c6027a25 */ /* 0x000fe200078e00ff */
[----:B------:R-:W-:Y:S02]  /*13430*/  SHF.R.S32.HI R4, RZ, 0x1f, R197 ;  /* 0x0000001fff047819 */ /* 0x000fe400000114c5 */
[----:B------:R-:W-:Y:S01]  /*13440*/  SHF.R.S32.HI R193, RZ, 0x1f, R199 ;  /* 0x0000001fffc17819 */ /* 0x000fe200000114c7 */
[----:B------:R-:W-:Y:S04]  /*13450*/  IMAD R0, R0, c[0x0][0x208], RZ ;  /* 0x0000820000007a24 */ /* 0x000fe800078e02ff */
[----:B------:R-:W-:Y:S05]  /*13460*/  IMAD R0, R198, c[0x0][0x20c], R0 ;  /* 0x00008300c6007a24 */ /* 0x000fea00078e0200 */
[----:B------:R-:W-:Y:S01]  /*13470*/  IADD3 R3, R3, R0, RZ ;  /* 0x0000000003037210 */ /* 0x000fe20007ffe0ff */
[----:B------:R-:W-:Y:S04]  /*13480*/  IMAD R0, R4, c[0x0][0x218], RZ ;  /* 0x0000860004007a24 */ /* 0x000fe800078e02ff */
[C---:B------:R-:W-:Y:S01]  /*13490*/  IMAD.WIDE.U32 R2, R197.reuse, c[0x0][0x218], R2 ;  /* 0x00008600c5027a25 */ /* 0x040fe200078e0002 */
[----:B------:R1:W2:Y:S03]  /*134a0*/  LDSM.16.M88.4 R32, [R174] ;  /* 0x00000000ae20783b */ /* 0x0002a60000000200 */
[----:B------:R-:W-:Y:S01]  /*134b0*/  IMAD R0, R197, c[0x0][0x21c], R0 ;  /* 0x00008700c5007a24 */ /* 0x000fe200078e0200 */
[----:B------:R-:W-:Y:S01]  /*134c0*/  IADD3 R100, P0, R224, R2, RZ ;  /* 0x00000002e0647210 */ /* 0x000fe20007f1e0ff */
        /* <DEDUP_REMOVED lines=14> */
.L_x_935:
[----:B------:R-:W5:Y:S01]  /*135b0*/  SHFL.IDX PT, R0, R4, RZ, 0x181f ;  /* 0x00181fff04007589 */ /* 0x000f6200000e0000 */
[C---:B------:R-:W-:Y:S01]  /*135c0*/  IMAD.SHL.U32 R208, R199.reuse, 0x2, RZ ;  /* 0x00000002c7d07824 */ /* 0x040fe200078e00ff */
[----:B------:R-:W-:Y:S01]  /*135d0*/  SHF.L.U64.HI R193, R199, 0x1, R193 ;  /* 0x00000001c7c17819 */ /* 0x000fe200000102c1 */
[C---:B------:R-:W-:Y:S01]  /*135e0*/  IMAD.SHL.U32 R192, R206.reuse, 0x2, RZ ;  /* 0x00000002cec07824 */ /* 0x040fe200078e00ff */
[----:B------:R-:W-:Y:S01]  /*135f0*/  SHF.L.U64.HI R195, R206, 0x1, R219 ;  /* 0x00000001cec37819 */ /* 0x000fe200000102db */
[----:B------:R4:W3:Y:S01]  /*13600*/  SHFL.IDX PT, R3, R4, 0x1, 0x181f ;  /* 0x00381f0004037f89 */ /* 0x0008e200000e0000 */
[C---:B------:R-:W-:Y:S01]  /*13610*/  IMAD.SHL.U32 R194, R205.reuse, 0x2, RZ ;  /* 0x00000002cdc27824 */ /* 0x040fe200078e00ff */
[----:B------:R-:W-:Y:S01]  /*13620*/  SHF.L.U64.HI R191, R205, 0x1, R218 ;  /* 0x00000001cdbf7819 */ /* 0x000fe200000102da */
[----:B------:R-:W-:Y:S02]  /*13630*/  BSSY B0, `(.L_x_824) ;  /* 0x00000e5000007945 */ /* 0x000fe40003800000 */
[----:B----4-:R-:W4:Y:S01]  /*13640*/  SHFL.IDX PT, R100, R100, 0x1, 0x181f ;  /* 0x00381f0064647f89 */ /* 0x010f2200000e0000 */
[C---:B--23--:R-:W-:Y:S08]  /*13650*/  HMMA.16816.F32.BF16 R4, R32.reuse, R8, RZ ;  /* 0x000000082004723c */ /* 0x04cff000000418ff */
[C---:B------:R-:W-:Y:S01]  /*13660*/  HMMA.16816.F32.BF16 R8, R32.reuse, R10, RZ ;  /* 0x0000000a2008723c */ /* 0x040fe200000418ff */
[----:B-----5:R-:W-:Y:S05]  /*13670*/  IADD3 R12, P0, R0, R208, RZ ;  /* 0x000000d0000c7210 */ /* 0x020fea0007f1e0ff */
[----:B------:R-:W-:Y:S01]  /*13680*/  IMAD.X R13, R2, 0x1, R193, P0 ;  /* 0x00000001020d7824 */ /* 0x000fe200000e06c1 */
[----:B------:R-:W-:Y:S04]  /*13690*/  IADD3 R14, P0, R0, R192, RZ ;  /* 0x000000c0000e7210 */ /* 0x000fe80007f1e0ff */
[----:B------:R2:W-:Y:S01]  /*136a0*/  LDGSTS.E.BYPASS.LTC128B.128 [R190+0x100], [R12.64], !P5 ;  /* 0x001000000cbe7fae */ /* 0x0005e2000e901d4a */
[----:B------:R-:W-:Y:S01]  /*136b0*/  IMAD.X R15, R2, 0x1, R195, P0 ;  /* 0x00000001020f7824 */ /* 0x000fe200000e06c3 */
[C---:B------:R-:W-:Y:S04]  /*136c0*/  IADD3 R22, P0, R3.reuse, R208, RZ ;  /* 0x000000d003167210 */ /* 0x040fe80007f1e0ff */
[----:B------:R3:W-:Y:S01]  /*136d0*/  LDGSTS.E.BYPASS.LTC128B.128 [R190+0x2100], [R14.64], !P4 ;  /* 0x021000000ebe7fae */ /* 0x0007e2000e101d4a */
[C---:B----4-:R-:W-:Y:S01]  /*136e0*/  IMAD.X R23, R100.reuse, 0x1, R193, P0 ;  /* 0x0000000164177824 */ /* 0x050fe200000e06c1 */
[C---:B------:R-:W-:Y:S05]  /*136f0*/  IADD3 R20, P0, R3.reuse, R192, RZ ;  /* 0x000000c003147210 */ /* 0x040fea0007f1e0ff */
[----:B------:R-:W-:Y:S01]  /*13700*/  IMAD.X R21, R100, 0x1, R195, P0 ;  /* 0x0000000164157824 */ /* 0x000fe200000e06c3 */
[-C--:B--2---:R-:W-:Y:S05]  /*13710*/  IADD3 R12, P1, R0, R194.reuse, RZ ;  /* 0x000000c2000c7210 */ /* 0x084fea0007f3e0ff */
[--C-:B------:R-:W-:Y:S01]  /*13720*/  IMAD.X R13, R2, 0x1, R191.reuse, P1 ;  /* 0x00000001020d7824 */ /* 0x100fe200008e06bf */
[----:B------:R-:W-:Y:S04]  /*13730*/  IADD3 R2, P0, R3, R194, RZ ;  /* 0x000000c203027210 */ /* 0x000fe80007f1e0ff */
[----:B------:R3:W-:Y:S01]  /*13740*/  LDGSTS.E.BYPASS.LTC128B.128 [R190+0x4100], [R12.64], !P6 ;  /* 0x041000000cbe7fae */ /* 0x0007e2000f101d4a */
[----:B------:R-:W-:Y:S01]  /*13750*/  IMAD.X R3, R100, 0x1, R191, P0 ;  /* 0x0000000164037824 */ /* 0x000fe200000e06bf */
[----:B------:R-:W-:Y:S03]  /*13760*/  ISETP.GT.AND P0, PT, R196, R217, PT ;  /* 0x000000d9c400720c */ /* 0x000fe60003f04270 */
[----:B------:R2:W-:Y:S05]  /*13770*/  LDGSTS.E.BYPASS.LTC128B.128 [R190+0x1100], [R22.64], !P5 ;  /* 0x0110000016be7fae */ /* 0x0005ea000e901d4a */
[----:B------:R2:W-:Y:S05]  /*13780*/  LDGSTS.E.BYPASS.LTC128B.128 [R190+0x3100], [R20.64], !P4 ;  /* 0x0310000014be7fae */ /* 0x0005ea000e101d4a */
[----:B------:R4:W-:Y:S05]  /*13790*/  LDGSTS.E.BYPASS.LTC128B.128 [R190+0x5100], [R2.64], !P6 ;  /* 0x0510000002be7fae */ /* 0x0009ea000f101d4a */
[----:B------:R-:W0:Y:S01]  /*137a0*/  LDGDEPBAR ;  /* 0x00000000000079af */ /* 0x000e220000000000 */
[C---:B---3--:R-:W-:Y:S08]  /*137b0*/  HMMA.16816.F32.BF16 R12, R32.reuse, R16, RZ ;  /* 0x00000010200c723c */ /* 0x048ff000000418ff */
[C---:B------:R-:W-:Y:S08]  /*137c0*/  HMMA.16816.F32.BF16 R16, R32.reuse, R18, RZ ;  /* 0x000000122010723c */ /* 0x040ff000000418ff */
[C---:B-12---:R-:W-:Y:S08]  /*137d0*/  HMMA.16816.F32.BF16 R20, R32.reuse, R24, RZ ;  /* 0x000000182014723c */ /* 0x046ff000000418ff */
        /* <DEDUP_REMOVED lines=145> */
[----:B----4-:R-:W-:Y:S02]  /*140f0*/  IMAD.MOV.U32 R0, RZ, RZ, 0x1 ;  /* 0x00000001ff007424 */ /* 0x010fe400078e00ff */
        /* <DEDUP_REMOVED lines=29> */
.L_x_936:
[----:B------:R-:W-:-:S05]  /*142d0*/  BRA.DIV ~URZ, `(.L_x_827) ;  /* 0x000094127f007947 */ /* 0x000fca000b800000 */
[----:B------:R-:W3:Y:S02]  /*142e0*/  SHFL.IDX PT, R0, R146, RZ, 0x181f ;  /* 0x00181fff92007589 */ /* 0x000ee400000e0000 */
[C---:B---3--:R-:W-:Y:S05]  /*142f0*/  IADD3 R2, P0, R0.reuse, R208, RZ ;  /* 0x000000d000027210 */ /* 0x048fea0007f1e0ff */
[C---:B--2---:R-:W-:Y:S01]  /*14300*/  IMAD.X R3, R101.reuse, 0x1, R193, P0 ;  /* 0x0000000165037824 */ /* 0x044fe200000e06c1 */
[C---:B------:R-:W-:Y:S04]  /*14310*/  IADD3 R144, P0, R0.reuse, R192, RZ ;  /* 0x000000c000907210 */ /* 0x040fe80007f1e0ff */
[----:B------:R-:W-:Y:S01]  /*14320*/  @!PT LDS RZ, [RZ] ;  /* 0x00000000fffff984 */ /* 0x000fe20000000800 */
[----:B------:R-:W-:Y:S01]  /*14330*/  @!PT LDS RZ, [RZ] ;  /* 0x00000000fffff984 */ /* 0x000fe20000000800 */
[----:B------:R2:W-:Y:S01]  /*14340*/  LDGSTS.E.BYPASS.LTC128B.128 [R190+0x6100], [R2.64], !P5 ;  /* 0x0610000002be7fae */ /* 0x0005e2000e901d4a */
[C---:B------:R-:W-:Y:S05]  /*14350*/  IMAD.X R145, R101.reuse, 0x1, R195, P0 ;  /* 0x0000000165917824 */ /* 0x040fea00000e06c3 */
[----:B------:R3:W-:Y:S01]  /*14360*/  LDGSTS.E.BYPASS.LTC128B.128 [R190+0x8100], [R144.64], !P4 ;  /* 0x0810000090be7fae */ /* 0x0007e2000e101d4a */
[----:B--2---:R-:W-:Y:S03]  /*14370*/  IADD3 R2, P0, R0, R194, RZ ;  /* 0x000000c200027210 */ /* 0x004fe60007f1e0ff */
[----:B------:R3:W2:Y:S02]  /*14380*/  SHFL.IDX PT, R0, R146, 0x1, 0x181f ;  /* 0x00381f0092007f89 */ /* 0x0006a400000e0000 */
[----:B------:R-:W-:Y:S02]  /*14390*/  IMAD.X R3, R101, 0x1, R191, P0 ;  /* 0x0000000165037824 */ /* 0x000fe400000e06bf */
[----:B------:R3:W4:Y:S04]  /*143a0*/  SHFL.IDX PT, R101, R103, 0x1, 0x181f ;  /* 0x00381f0067657f89 */ /* 0x00072800000e0000 */
[----:B------:R3:W-:Y:S02]  /*143b0*/  LDGSTS.E.BYPASS.LTC128B.128 [R190+0xa100], [R2.64], !P6 ;  /* 0x0a10000002be7fae */ /* 0x0007e4000f101d4a */
.L_x_937:
[C---:B--23--:R-:W-:Y:S02]  /*143c0*/  IADD3 R2, P0, R0.reuse, R208, RZ ;  /* 0x000000d000027210 */ /* 0x04cfe40007f1e0ff */
[C---:B------:R-:W-:Y:S03]  /*143d0*/  IADD3 R144, P1, R0.reuse, R192, RZ ;  /* 0x000000c000907210 */ /* 0x040fe60007f3e0ff */
[C---:B----4-:R-:W-:Y:S02]  /*143e0*/  IMAD.X R3, R101.reuse, 0x1, R193, P0 ;  /* 0x0000000165037824 */ /* 0x050fe400000e06c1 */
[C---:B------:R-:W-:Y:S03]  /*143f0*/  IMAD.X R145, R101.reuse, 0x1, R195, P1 ;  /* 0x0000000165917824 */ /* 0x040fe600008e06c3 */
[----:B------:R-:W-:Y:S01]  /*14400*/  @!PT LDS RZ, [RZ] ;  /* 0x00000000fffff984 */ /* 0x000fe20000000800 */
[----:B------:R-:W-:Y:S01]  /*14410*/  @!PT LDS RZ, [RZ] ;  /* 0x00000000fffff984 */ /* 0x000fe20000000800 */
[----:B------:R-:W-:Y:S01]  /*14420*/  @!PT LDS RZ, [RZ] ;  /* 0x00000000fffff984 */ /* 0x000fe20000000800 */
[----:B------:R2:W-:Y:S04]  /*14430*/  LDGSTS.E.BYPASS.LTC128B.128 [R190+0x7100], [R2.64], !P5 ;  /* 0x0710000002be7fae */ /* 0x0005e8000e901d4a */
[----:B------:R3:W-:Y:S01]  /*14440*/  LDGSTS.E.BYPASS.LTC128B.128 [R190+0x9100], [R144.64], !P4 ;  /* 0x0910000090be7fae */ /* 0x0007e2000e101d4a */
[----:B--2---:R-:W-:Y:S05]  /*14450*/  IADD3 R2, P0, R0, R194, RZ ;  /* 0x000000c200027210 */ /* 0x004fea0007f1e0ff */
[----:B------:R-:W-:Y:S05]  /*14460*/  IMAD.X R3, R101, 0x1, R191, P0 ;  /* 0x0000000165037824 */ /* 0x000fea00000e06bf */
[----:B------:R3:W-:Y:S03]  /*14470*/  LDGSTS.E.BYPASS.LTC128B.128 [R190+0xb100], [R2.64], !P6 ;  /* 0x0b10000002be7fae */ /* 0x0007e6000f101d4a */
.L_x_825:
[----:B----4-:R-:W-:Y:S05]  /*14480*/  BSYNC B0 ;  /* 0x0000000000007941 */ /* 0x010fea0003800000 */
.L_x_824:
[----:B-1----:R-:W-:Y:S01]  /*14490*/  LOP3.LUT R103, RZ, c[0x0][0x324], RZ, 0x33, !PT ;  /* 0x0000c900ff677a12 */ /* 0x002fe200078e33ff */
[----:B------:R-:W2:Y:S01]  /*144a0*/  LDL R100, [R1+0x4] ;  /* 0x0000040001647983 */ /* 0x000ea20000100800 */
[----:B------:R-:W-:Y:S02]  /*144b0*/  IMAD.MOV.U32 R0, RZ, RZ, 0x1 ;  /* 0x00000001ff007424 */ /* 0x000fe400078e00ff */
[----:B------:R-:W-:Y:S02]  /*144c0*/  IMAD.SHL.U32 R101, R196, 0x40, RZ ;  /* 0x00000040c4657824 */ /* 0x000fe400078e00ff */
[----:B------:R-:W0:Y:S01]  /*144d0*/  LDGDEPBAR ;  /* 0x00000000000079af */ /* 0x000e220000000000 */
[----:B------:R-:W-:Y:S01]  /*144e0*/  ISETP.NE.AND P0, PT, R0, c[0x0][0x2c4], PT ;  /* 0x0000b10000007a0c */ /* 0x000fe20003f05270 */
[----:B--2---:R-:W-:Y:S05]  /*144f0*/  IMAD R100, R100, 0x80, R236 ;  /* 0x0000008064647824 */ /* 0x004fea00078e02ec */
[----:B------:R-:W-:Y:S07]  /*14500*/  IADD3 R100, R234, R100, R235 ;  /* 0x00000064ea647210 */ /* 0x000fee0007ffe0eb */
[----:B------:R-:W-:Y:S05]  /*14510*/  @P0 IMAD.HI.U32 R0, R100, c[0x0][0x2c8], RZ ;  /* 0x0000b20064000a27 */ /* 0x000fea00078e00ff */
[----:B------:R-:W-:Y:S02]  /*14520*/  @P0 SHF.R.U32.HI R100, RZ, c[0x0][0x2cc], R0 ;  /* 0x0000b300ff640a19 */ /* 0x000fe40000011600 */
[----:B------:R-:W-:Y:S04]  /*14530*/  IADD3 R0, -R209, 0x1, -R101 ;  /* 0x00000001d1007810 */ /* 0x000fe80007ffe965 */
[----:B------:R-:W-:Y:S01]  /*14540*/  IADD3 R0, -R210, R0, R211 ;  /* 0x00000000d2007210 */ /* 0x000fe20007ffe1d3 */
[----:B------:R-:W-:-:S05]  /*14550*/  BRA.DIV ~URZ, `(.L_x_828) ;  /* 0x000093727f007947 */ /* 0x000fca000b800000 */
[----:B---3--:R1:W2:Y:S02]  /*14560*/  SHFL.IDX PT, R3, R100, RZ, 0x1c1f ;  /* 0x001c1fff64037589 */ /* 0x0082a400000e0000 */
.L_x_938:
[----:B------:R-:W-:Y:S01]  /*14570*/  IADD3 R144, R0, c[0x0][0x328], RZ ;  /* 0x0000ca0000907a10 */ /* 0x000fe20007ffe0ff */
[----:B------:R-:W-:Y:S02]  /*14580*/  IMAD.MOV.U32 R2, RZ, RZ, 0x1 ;  /* 0x00000001ff027424 */ /* 0x000fe400078e00ff */
[----:B------:R-:W-:Y:S03]  /*14590*/  IMAD.IADD R103, R103, 0x1, R0 ;  /* 0x0000000167677824 */ /* 0x000fe600078e0200 */
[----:B------:R-:W-:Y:S01]  /*145a0*/  ISETP.LE.AND P0, PT, R2, c[0x0][0x32c], PT ;  /* 0x0000cb0002007a0c */ /* 0x000fe20003f03270 */
[----:B--2---:R-:W-:Y:S01]  /*145b0*/  IMAD.IADD R0, R103, 0x1, R3 ;  /* 0x0000000167007824 */ /* 0x004fe200078e0203 */
[----:B------:R-:W-:Y:S11]  /*145c0*/  IADD3 R2, R144, R3, RZ ;  /* 0x0000000390027210 */ /* 0x000ff60007ffe0ff */
        /* <DEDUP_REMOVED lines=14> */
.L_x_831:
[----:B------:R-:W-:Y:S04]  /*146b0*/  MOV R145, 0x1 ;  /* 0x0000000100917802 */ /* 0x000fe80000000f00 */
[----:B------:R-:W-:Y:S11]  /*146c0*/  ISETP.NE.AND P0, PT, R145, c[0x0][0x32c], PT ;  /* 0x0000cb0091007a0c */ /* 0x000ff60003f05270 */
[----:B------:R-:W-:Y:S02]  /*146d0*/  @!UPT UIADD3 URZ, URZ, URZ, URZ ;  /* 0x0000003f3f3ff290 */ /* 0x000fe4000fffe03f */
[----:B------:R-:W-:Y:S05]  /*146e0*/  @P0 IMAD.HI.U32 R145, R3, c[0x0][0x330], RZ ;  /* 0x0000cc0003910a27 */ /* 0x000fea00078e00ff */
[----:B------:R-:W-:Y:S02]  /*146f0*/  @P0 SHF.R.U32.HI R3, RZ, c[0x0][0x334], R145 ;  /* 0x0000cd00ff030a19 */ /* 0x000fe40000011691 */
.L_x_832:
[----:B------:R-:W-:Y:S05]  /*14700*/  BSYNC B0 ;  /* 0x0000000000007941 */ /* 0x000fea0003800000 */
.L_x_830:
[----:B------:R-:W-:Y:S04]  /*14710*/  IMAD R3, R3, c[0x0][0x32c], -R101 ;  /* 0x0000cb0003037a24 */ /* 0x000fe800078e0a65 */
[----:B------:R-:W-:Y:S05]  /*14720*/  IMAD.IADD R3, R3, 0x1, -R209 ;  /* 0x0000000103037824 */ /* 0x000fea00078e0ad1 */
[----:B------:R-:W-:Y:S02]  /*14730*/  IMNMX R0, R0, R3, !PT ;  /* 0x0000000300007217 */ /* 0x000fe40007800200 */
[----:B------:R-:W-:Y:S04]  /*14740*/  IADD3 R3, R3, c[0x0][0x32c], RZ ;  /* 0x0000cb0003037a10 */ /* 0x000fe80007ffe0ff */
[----:B------:R-:W-:Y:S02]  /*14750*/  IMNMX R2, R2, R3, PT ;  /* 0x0000000302027217 */ /* 0x000fe40003800200 */
.L_x_829:
        /* <DEDUP_REMOVED lines=51> */
.L_x_939:
        /* <DEDUP_REMOVED lines=19> */
.L_x_836:
[----:B------:R-:W-:Y:S04]  /*14bc0*/  MOV R4, 0x1 ;  /* 0x0000000100047802 */ /* 0x000fe80000000f00 */
[----:B------:R-:W-:Y:S11]  /*14bd0*/  ISETP.NE.AND P0, PT, R4, c[0x0][0x32c], PT ;  /* 0x0000cb0004007a0c */ /* 0x000ff60003f05270 */
[----:B------:R-:W-:Y:S02]  /*14be0*/  @!UPT UIADD3 URZ, URZ, URZ, URZ ;  /* 0x0000003f3f3ff290 */ /* 0x000fe4000fffe03f */
[----:B------:R-:W-:Y:S05]  /*14bf0*/  @P0 IMAD.HI.U32 R4, R3, c[0x0][0x330], RZ ;  /* 0x0000cc0003040a27 */ /* 0x000fea00078e00ff */
[----:B------:R-:W-:Y:S02]  /*14c00*/  @P0 SHF.R.U32.HI R3, RZ, c[0x0][0x334], R4 ;  /* 0x0000cd00ff030a19 */ /* 0x000fe40000011604 */
.L_x_837:
[----:B------:R-:W-:Y:S05]  /*14c10*/  BSYNC B0 ;  /* 0x0000000000007941 */ /* 0x000fea0003800000 */
.L_x_835:
[----:B------:R-:W-:Y:S04]  /*14c20*/  IMAD R101, R3, c[0x0][0x32c], -R101 ;  /* 0x0000cb0003657a24 */ /* 0x000fe800078e0a65 */
[----:B------:R-:W-:Y:S05]  /*14c30*/  IMAD.IADD R101, R101, 0x1, -R209 ;  /* 0x0000000165657824 */ /* 0x000fea00078e0ad1 */
[----:B------:R-:W-:Y:S02]  /*14c40*/  IMNMX R0, R0, R101, !PT ;  /* 0x0000006500007217 */ /* 0x000fe40007800200 */
[----:B------:R-:W-:Y:S04]  /*14c50*/  IADD3 R101, R101, c[0x0][0x32c], RZ ;  /* 0x0000cb0065657a10 */ /* 0x000fe80007ffe0ff */
[----:B------:R-:W-:Y:S02]  /*14c60*/  IMNMX R2, R2, R101, PT ;  /* 0x0000006502027217 */ /* 0x000fe40003800200 */
.L_x_834:
        /* <DEDUP_REMOVED lines=82> */
.L_x_940:
[----:B-12---:R-:W-:Y:S01]  /*15190*/  FMNMX.FTZ R100, R100, R0, !PT ;  /* 0x0000000064647209 */ /* 0x006fe20007810000 */
[----:B------:R-:W-:-:S05]  /*151a0*/  BRA.DIV ~URZ, `(.L_x_839) ;  /* 0x000088227f007947 */ /* 0x000fca000b800000 */
[----:B------:R-:W-:Y:S04]  /*151b0*/  SHFL.BFLY PT, R0, R4, 0x2, 0x1f ;  /* 0x0c401f0004007f89 */ /* 0x000fe800000e0000 */
[----:B------:R-:W1:Y:S02]  /*151c0*/  SHFL.BFLY PT, R103, R100, 0x1, 0x1f ;  /* 0x0c201f0064677f89 */ /* 0x000e6400000e0000 */
[----:B-1----:R-:W-:Y:S02]  /*151d0*/  FMNMX.FTZ R103, R100, R103, !PT ;  /* 0x0000006764677209 */ /* 0x002fe40007810000 */
[----:B------:R-:W-:Y:S05]  /*151e0*/  FMNMX.FTZ R4, R4, R0, !PT ;  /* 0x0000000004047209 */ /* 0x000fea0007810000 */
[----:B------:R1:W2:Y:S02]  /*151f0*/  SHFL.BFLY PT, R0, R4, 0x1, 0x1f ;  /* 0x0c201f0004007f89 */ /* 0x0002a400000e0000 */
.L_x_941:
[C---:B------:R-:W-:Y:S01]  /*15200*/  FSETP.NEU.FTZ.AND P0, PT, R103.reuse, -INF , PT ;  /* 0xff8000006700780b */ /* 0x040fe20003f1d000 */
[C---:B------:R-:W-:Y:S01]  /*15210*/  FMUL.FTZ R2, R103.reuse, c[0x0][0x2d0] ;  /* 0x0000b40067027a20 */ /* 0x040fe20000410000 */
[----:B--2---:R-:W-:Y:S01]  /*15220*/  FMNMX.FTZ R3, R0, R4, !PT ;  /* 0x0000000400037209 */ /* 0x004fe20007810000 */
[----:B------:R-:W-:Y:S01]  /*15230*/  WARPSYNC 0xffffffff ;  /* 0xffffffff00007948 */ /* 0x000fe20003800000 */
[----:B------:R-:W-:Y:S02]  /*15240*/  FSEL R0, R103, RZ, P0 ;  /* 0x000000ff67007208 */ /* 0x000fe40000000000 */
[----:B------:R-:W-:Y:S02]  /*15250*/  FSEL R2, R2, RZ, P0 ;  /* 0x000000ff02027208 */ /* 0x000fe40000000000 */
[----:B------:R-:W-:Y:S01]  /*15260*/  FSETP.NEU.FTZ.AND P0, PT, R3, -INF , PT ;  /* 0xff8000000300780b */ /* 0x000fe20003f1d000 */
[----:B------:R-:W-:Y:S02]  /*15270*/  FADD.FTZ R0, -R0, R102 ;  /* 0x0000006600007221 */ /* 0x000fe40000010100 */
[--C-:B-1----:R-:W-:Y:S02]  /*15280*/  FFMA.FTZ R4, R145, c[0x0][0x2d0], -R2.reuse ;  /* 0x0000b40091047a23 */ /* 0x102fe40000010802 */
        /* <DEDUP_REMOVED lines=19> */
[----:B------:R-:W-:Y:S10]  /*153c0*/  MUFU.EX2 R8, R8 ;  /* 0x0000000800087308 */ /* 0x000ff40000000800 */
[----:B------:R-:W3:Y:S10]  /*153d0*/  MUFU.EX2 R9, R9 ;  /* 0x0000000900097308 */ /* 0x000ef40000000800 */
[----:B------:R-:W-:Y:S01]  /*153e0*/  MUFU.EX2 R102, R102 ;  /* 0x0000006600667308 */ /* 0x000fe20000000800 */
[C---:B-1----:R-:W-:Y:S02]  /*153f0*/  FFMA.FTZ R2, R0.reuse, R201, R4 ;  /* 0x000000c900027223 */ /* 0x042fe40000010004 */
[----:B------:R-:W-:Y:S02]  /*15400*/  FMUL.FTZ R32, R0, R112 ;  /* 0x0000007000207220 */ /* 0x000fe40000410000 */
[----:B--2---:R-:W-:Y:S01]  /*15410*/  FADD.FTZ R5, R144, R2 ;  /* 0x0000000290057221 */ /* 0x004fe20000010000 */
        /* <DEDUP_REMOVED lines=8> */
[----:B---3--:R-:W-:Y:S01]  /*154a0*/  F2FP.BF16.PACK_AB R146, R9, R8 ;  /* 0x000000080992723e */ /* 0x008fe200000010ff */
[----:B------:R-:W-:Y:S01]  /*154b0*/  FMUL.FTZ R17, R0, R129 ;  /* 0x0000008100117220 */ /* 0x000fe20000410000 */
[----:B------:R-:W-:Y:S01]  /*154c0*/  ISETP.GT.AND P0, PT, R196, R217, PT ;  /* 0x000000d9c400720c */ /* 0x000fe20003f04270 */
[--C-:B------:R-:W-:Y:S02]  /*154d0*/  FFMA.FTZ R167, R34, c[0x0][0x2d0], -R4.reuse ;  /* 0x0000b40022a77a23 */ /* 0x100fe40000010804 */
        /* <DEDUP_REMOVED lines=15> */
[C---:B-1----:R-:W-:Y:S02]  /*155d0*/  FMUL.FTZ R34, R2.reuse, R114 ;  /* 0x0000007202227220 */ /* 0x042fe40000410000 */
[----:B------:R-:W-:Y:S02]  /*155e0*/  FMUL.FTZ R35, R2, R115 ;  /* 0x0000007302237220 */ /* 0x000fe40000410000 */
[----:B------:R-:W1:Y:S01]  /*155f0*/  LDSM.16.MT88.4 R112, [R168] ;  /* 0x00000000a870783b */ /* 0x000e620000004200 */
[----:B------:R-:W3:Y:S01]  /*15600*/  MUFU.EX2 R129, R101 ;  /* 0x0000006500817308 */ /* 0x000ee20000000800 */
[--C-:B------:R-:W-:Y:S02]  /*15610*/  FFMA.FTZ R164, R31, c[0x0][0x2d0], -R4.reuse ;  /* 0x0000b4001fa47a23 */ /* 0x100fe40000010804 */
[--C-:B------:R-:W-:Y:S02]  /*15620*/  FFMA.FTZ R149, R14, c[0x0][0x2d0], -R4.reuse ;  /* 0x0000b4000e957a23 */ /* 0x100fe40000010804 */
[----:B------:R-:W-:Y:S02]  /*15630*/  FFMA.FTZ R148, R15, c[0x0][0x2d0], -R4 ;  /* 0x0000b4000f947a23 */ /* 0x000fe40000010804 */
[----:B------:R-:W-:Y:S02]  /*15640*/  FADD.FTZ R4, R8, R5 ;  /* 0x0000000508047221 */ /* 0x000fe40000010000 */
[----:B--2---:R-:W-:Y:S01]  /*15650*/  FFMA.FTZ R5, R2, R200, R6 ;  /* 0x000000c802057223 */ /* 0x004fe20000010006 */
[----:B------:R-:W2:Y:S01]  /*15660*/  MUFU.EX2 R7, R7 ;  /* 0x0000000700077308 */ /* 0x000ea20000000800 */
        /* <DEDUP_REMOVED lines=16> */
[C---:B--2---:R-:W-:Y:S01]  /*15770*/  F2FP.BF16.PACK_AB R145, R7.reuse, R6 ;  /* 0x000000060791723e */ /* 0x044fe200000010ff */
        /* <DEDUP_REMOVED lines=8> */
[C---:B-1----:R-:W-:Y:S02]  /*15800*/  HMMA.16816.F32.BF16 R4, R144.reuse, R112, R4 ;  /* 0x000000709004723c */ /* 0x042fe40000041804 */
        /* <DEDUP_REMOVED lines=97> */
[----:B---3--:R-:W-:Y:S04]  /*15e20*/  FADD.FTZ R0, R2, R0 ;  /* 0x0000000002007221 */ /* 0x008fe80000010000 */
        /* <DEDUP_REMOVED lines=121> */
[----:B------:R-:W-:Y:S01]  /*165c0*/  FADD.FTZ R0, R104, R0 ;  /* 0x0000000068007221 */ /* 0x000fe20000010000 */
[-C--:B------:R-:W-:Y:S03]  /*165d0*/  MOV R104, R3.reuse ;  /* 0x0000000300687202 */ /* 0x080fe60000000f00 */
[----:B------:R-:W-:Y:S01]  /*165e0*/  FADD.FTZ R0, R102, R0 ;  /* 0x0000000066007221 */ /* 0x000fe20000010000 */
[C---:B----4-:R-:W-:Y:S03]  /*165f0*/  HMMA.16816.F32.BF16 R52, R112.reuse, R116, R52 ;  /* 0x000000747034723c */ /* 0x050fe60000041834 */
[----:B------:R-:W-:Y:S01]  /*16600*/  FADD.FTZ R2, R101, R0 ;  /* 0x0000000065027221 */ /* 0x000fe20000010000 */
[----:B------:R-:W-:Y:S02]  /*16610*/  IADD3 R0, R196, -0x1, RZ ;  /* 0xffffffffc4007810 */ /* 0x000fe40007ffe0ff */
[----:B------:R-:W-:Y:S01]  /*16620*/  MOV R101, R3 ;  /* 0x0000000300657202 */ /* 0x000fe20000000f00 */
[----:B------:R-:W-:Y:S01]  /*16630*/  FADD.FTZ R200, R100, R2 ;  /* 0x0000000264c87221 */ /* 0x000fe20000010000 */
[C---:B------:R-:W-:Y:S01]  /*16640*/  HMMA.16816.F32.BF16 R56, R112.reuse, R118, R56 ;  /* 0x000000767038723c */ /* 0x040fe20000041838 */
[----:B------:R-:W3:Y:S03]  /*16650*/  LDSM.16.MT88.4 R116, [R169+0x5000] ;  /* 0x00500000a974783b */ /* 0x000ee60000004200 */
[----:B------:R-:W-:Y:S02]  /*16660*/  MOV R196, R0 ;  /* 0x0000000000c47202 */ /* 0x000fe40000000f00 */
[----:B------:R-:W-:Y:S02]  /*16670*/  MOV R102, R103 ;  /* 0x0000006700667202 */ /* 0x000fe40000000f00 */
        /* <DEDUP_REMOVED lines=46> */
[----:B------:R-:W-:Y:S07]  /*16960*/  @!UPT UIADD3 URZ, URZ, URZ, URZ ;  /* 0x0000003f3f3ff290 */ /* 0x000fee000fffe03f */
[----:B------:R-:W-:-:S11]  /*16970*/  @P0 BRA `(.L_x_840) ;  /* 0xffffca6000000947 */ /* 0x000fd6000383ffff */
.L_x_822:
[----:B------:R-:W-:Y:S05]  /*16980*/  BRA.DIV ~URZ, `(.L_x_841) ;  /* 0x000071227f007947 */ /* 0x000fea000b800000 */
[----:B------:R1:W2:Y:S02]  /*16990*/  SHFL.BFLY PT, R4, R201, 0x2, 0x1f ;  /* 0x0c401f00c9047f89 */ /* 0x0002a400000e0000 */
.L_x_942:
[----:B--2---:R-:W-:Y:S01]  /*169a0*/  FADD.FTZ R4, R4, R201 ;  /* 0x000000c904047221 */ /* 0x004fe20000010000 */
[----:B------:R-:W-:Y:S05]  /*169b0*/  BRA.DIV ~URZ, `(.L_x_842) ;  /* 0x000071527f007947 */ /* 0x000fea000b800000 */
[----:B------:R-:W2:Y:S04]  /*169c0*/  SHFL.BFLY PT, R0, R200, 0x2, 0x1f ;  /* 0x0c401f00c8007f89 */ /* 0x000ea800000e0000 */
[----:B------:R-:W3:Y:S01]  /*169d0*/  SHFL.BFLY PT, R2, R4, 0x1, 0x1f ;  /* 0x0c201f0004027f89 */ /* 0x000ee200000e0000 */
[----:B--2---:R-:W-:-:S02]  /*169e0*/  FADD.FTZ R200, R0, R200 ;  /* 0x000000c800c87221 */ /* 0x004fc40000010000 */
[----:B---3--:R-:W-:-:S03]  /*169f0*/  FADD.FTZ R4, R4, R2 ;  /* 0x0000000204047221 */ /* 0x008fc60000010000 */
[----:B------:R2:W3:Y:S04]  /*16a00*/  SHFL.BFLY PT, R3, R200, 0x1, 0x1f ;  /* 0x0c201f00c8037f89 */ /* 0x0004e800000e0000 */
.L_x_943:
        /* <DEDUP_REMOVED lines=58> */
[----:B------:R-:W-:Y:S02]  /*16db0*/  FMUL.FTZ R97, R2, R97 ;  /* 0x0000006102617220 */ /* 0x000fe40000410000 */
[----:B------:R4:W1:Y:S01]  /*16dc0*/  @P0 MUFU.LG2 R2, R3 ;  /* 0x0000000300020308 */ /* 0x0008620000000c00 */
[----:B-----5:R-:W-:-:S02]  /*16dd0*/  @P1 FMUL.FTZ R5, R5, 0.69314718246459960938 ;  /* 0x3f31721805051820 */ /* 0x020fc40000410000 */
[----:B------:R-:W-:Y:S02]  /*16de0*/  @P1 FMUL.FTZ R4, R4, c[0x0][0x2d0] ;  /* 0x0000b40004041a20 */ /* 0x000fe40000410000 */
[----:B---3--:R-:W-:Y:S02]  /*16df0*/  FMUL.FTZ R142, R0, R142 ;  /* 0x0000008e008e7220 */ /* 0x008fe40000410000 */
[----:B------:R-:W-:Y:S01]  /*16e00*/  @P1 FFMA.FTZ R22, R4, R103, R5 ;  /* 0x0000006704161223 */ /* 0x000fe20000010005 */
[----:B------:R-:W-:Y:S01]  /*16e10*/  MOV R4, 0x1 ;  /* 0x0000000100047802 */ /* 0x000fe20000000f00 */
[C---:B------:R-:W-:Y:S02]  /*16e20*/  FMUL.FTZ R143, R0.reuse, R143 ;  /* 0x0000008f008f7220 */ /* 0x040fe40000410000 */
[C---:B------:R-:W-:Y:S02]  /*16e30*/  FMUL.FTZ R138, R0.reuse, R138 ;  /* 0x0000008a008a7220 */ /* 0x040fe40000410000 */
[----:B------:R-:W-:-:S02]  /*16e40*/  FMUL.FTZ R139, R0, R139 ;  /* 0x0000008b008b7220 */ /* 0x000fc40000410000 */
[----:B------:R-:W-:Y:S01]  /*16e50*/  FMUL.FTZ R134, R0, R134 ;  /* 0x0000008600867220 */ /* 0x000fe20000410000 */
[----:B----4-:R-:W-:Y:S01]  /*16e60*/  @P0 MOV R3, 0x3f317218 ;  /* 0x3f31721800030802 */ /* 0x010fe20000000f00 */
[----:B-1----:R-:W-:Y:S02]  /*16e70*/  @P0 FMUL.FTZ R2, R2, 0.69314718246459960938 ;  /* 0x3f31721802020820 */ /* 0x002fe40000410000 */
[C---:B------:R-:W-:Y:S02]  /*16e80*/  FMUL.FTZ R135, R0.reuse, R135 ;  /* 0x0000008700877220 */ /* 0x040fe40000410000 */
[----:B------:R-:W-:Y:S02]  /*16e90*/  @P0 FMUL.FTZ R3, R3, c[0x0][0x2d0] ;  /* 0x0000b40003030a20 */ /* 0x000fe40000410000 */
        /* <DEDUP_REMOVED lines=44> */
.L_x_749:
[----:B------:R1:W5:Y:S04]  /*17160*/  LDL R6, [R1+0x7c] ;  /* 0x00007c0001067983 */ /* 0x0003680000100800 */
[----:B------:R-:W3:Y:S01]  /*17170*/  S2R R2, SR_TID.X ;  /* 0x0000000000027919 */ /* 0x000ee20000002100 */
[----:B------:R-:W-:Y:S01]  /*17180*/  BSSY B0, `(.L_x_843) ;  /* 0x0000011000007945 */ /* 0x000fe20003800000 */
[----:B---3--:R-:W-:-:S13]  /*17190*/  LOP3.LUT P0, RZ, R2, 0xff, RZ, 0xc0, !PT ;  /* 0x000000ff02ff7812 */ /* 0x008fda000780c0ff */
[----:B------:R-:W-:Y:S05]  /*171a0*/  @P0 BRA `(.L_x_844) ;  /* 0x000000e000000947 */ /* 0x000fea0003800000 */
[----:B-1----:R-:W1:Y:S01]  /*171b0*/  S2R R4, SR_LANEID ;  /* 0x0000000000047919 */ /* 0x002e620000000000 */
[----:B------:R-:W-:Y:S01]  /*171c0*/  VOTEU.ANY UR4, UPT, PT ;  /* 0x0000000000047886 */ /* 0x000fe200038e0100 */
[----:B------:R-:W-:Y:S01]  /*171d0*/  IMAD.MOV.U32 R5, RZ, RZ, c[0x0][0x564] ;  /* 0x00015900ff057624 */ /* 0x000fe200078e00ff */
[----:B------:R-:W1:Y:S08]  /*171e0*/  FLO.U32 R3, UR4 ;  /* 0x0000000400037d00 */ /* 0x000e7000080e0000 */
[----:B------:R-:W3:Y:S01]  /*171f0*/  POPC R2, UR4 ;  /* 0x0000000400027d09 */ /* 0x000ee20008000000 */
[----:B-1----:R-:W-:Y:S01]  /*17200*/  ISETP.EQ.U32.AND P0, PT, R3, R4, PT ;  /* 0x000000040300720c */ /* 0x002fe20003f02070 */
[----:B------:R-:W-:-:S12]  /*17210*/  IMAD.MOV.U32 R4, RZ, RZ, c[0x0][0x560] ;  /* 0x00015800ff047624 */ /* 0x000fd800078e00ff */
[----:B---3--:R1:W3:Y:S04]  /*17220*/  @P0 ATOMG.E.ADD.STRONG.GPU PT, R2, [R4.64], R2 ;  /* 0x00000002040209a8 */ /* 0x0082e800081ee1ca */
[----:B-1----:R-:W1:Y:S04]  /*17230*/  S2R R4, SR_LTMASK ;  /* 0x0000000000047919 */ /* 0x002e680000003900 */
[----:B---3--:R1:W3:Y:S02]  /*17240*/  SHFL.IDX PT, R3, R2, R3, 0x1f ;  /* 0x00001f0302037589 */ /* 0x0082e400000e0000 */
[----:B-1----:R-:W-:-:S06]  /*17250*/  LOP3.LUT R2, R4, UR4, RZ, 0xc0, !PT ;  /* 0x0000000404027c12 */ /* 0x002fcc000f8ec0ff */
[----:B------:R-:W3:Y:S02]  /*17260*/  POPC R2, R2 ;  /* 0x0000000200027309 */ /* 0x000ee40000000000 */
[----:B---3-5:R-:W-:-:S05]  /*17270*/  IADD3 R6, R3, c[0x0][0xc], R2 ;  /* 0x0000030003067a10 */ /* 0x028fca0007ffe002 */
[----:B------:R1:W-:Y:S02]  /*17280*/  STL [R1+0x7c], R6 ;  /* 0x00007c0601007387 */ /* 0x0003e40000100800 */
.L_x_844:
[----:B-1----:R-:W-:Y:S05]  /*17290*/  BSYNC B0 ;  /* 0x0000000000007941 */ /* 0x002fea0003800000 */
.L_x_843:
[----:B------:R-:W-:Y:S01]  /*172a0*/  PRMT R0, R0, 0x9910, RZ ;  /* 0x0000991000007816 */ /* 0x000fe200000000ff */
[----:B------:R-:W-:Y:S01]  /*172b0*/  BSSY B1, `(.L_x_845) ;  /* 0x0000381000017945 */ /* 0x000fe20003800000 */
[----:B-----5:R-:W-:Y:S02]  /*172c0*/  IMAD.MOV.U32 R101, RZ, RZ, R6 ;  /* 0x000000ffff657224 */ /* 0x020fe400078e0006 */
[----:B------:R-:W-:-:S13]  /*172d0*/  ISETP.NE.AND P0, PT, R0, RZ, PT ;  /* 0x000000ff0000720c */ /* 0x000fda0003f05270 */
[----:B------:R-:W-:Y:S05]  /*172e0*/  @!P0 BRA `(.L_x_846) ;  /* 0x00002b1000008947 */ /* 0x000fea0003800000 */
[----:B------:R-:W3:Y:S04]  /*172f0*/  LDL R12, [R1+0x8c] ;  /* 0x00008c00010c7983 */ /* 0x000ee80000100800 */
[----:B------:R-:W4:Y:S04]  /*17300*/  LDL R11, [R1+0x90] ;  /* 0x00009000010b7983 */ /* 0x000f280000100800 */
[----:B--2---:R-:W2:Y:S04]  /*17310*/  LDL R8, [R1+0x98] ;  /* 0x0000980001087983 */ /* 0x004ea80000100800 */
[----:B------:R-:W2:Y:S04]  /*17320*/  LDL R10, [R1+0x94] ;  /* 0x00009400010a7983 */ /* 0x000ea80000100800 */
[----:B------:R-:W2:Y:S04]  /*17330*/  LDL R7, [R1+0xfc] ;  /* 0x0000fc0001077983 */ /* 0x000ea80000100800 */
[----:B------:R-:W2:Y:S04]  /*17340*/  LDL R6, [R1+0xf4] ;  /* 0x0000f40001067983 */ /* 0x000ea80000100800 */
[----:B------:R-:W2:Y:S04]  /*17350*/  LDL R5, [R1+0xf8] ;  /* 0x0000f80001057983 */ /* 0x000ea80000100800 */
[----:B------:R-:W2:Y:S01]  /*17360*/  LDL R9, [R1+0xf0] ;  /* 0x0000f00001097983 */ /* 0x000ea20000100800 */
[----:B------:R-:W-:Y:S01]  /*17370*/  WARPSYNC 0xffffffff ;  /* 0xffffffff00007948 */ /* 0x000fe20003800000 */
[----:B------:R-:W-:-:S02]  /*17380*/  F2FP.BF16.PACK_AB R0, R141, R140 ;  /* 0x0000008c8d00723e */ /* 0x000fc400000010ff */
[----:B------:R-:W-:Y:S01]  /*17390*/  BAR.SYNC.DEFER_BLOCKING 0x1, 0x100 ;  /* 0x0044000000007b1d */ /* 0x000fe20000010000 */
[----:B------:R-:W-:Y:S02]  /*173a0*/  F2FP.BF16.PACK_AB R2, R143, R142 ;  /* 0x0000008e8f02723e */ /* 0x000fe400000010ff */
[----:B------:R-:W-:Y:S02]  /*173b0*/  F2FP.BF16.PACK_AB R3, R137, R136 ;  /* 0x000000888903723e */ /* 0x000fe400000010ff */
[----:B------:R-:W-:Y:S02]  /*173c0*/  F2FP.BF16.PACK_AB R4, R69, R68 ;  /* 0x000000444504723e */ /* 0x000fe400000010ff */
[----:B------:R-:W-:Y:S02]  /*173d0*/  ISETP.NE.U32.AND P0, PT, RZ, c[0x0][0x508], PT ;  /* 0x00014200ff007a0c */ /* 0x000fe40003f05070 */
[----:B------:R-:W-:Y:S02]  /*173e0*/  ISETP.NE.U32.AND P2, PT, RZ, c[0x0][0x500], PT ;  /* 0x00014000ff007a0c */ /* 0x000fe40003f45070 */
[----:B------:R-:W-:-:S02]  /*173f0*/  ISETP.NE.AND.EX P1, PT, RZ, c[0x0][0x50c], PT, P0 ;  /* 0x00014300ff007a0c */ /* 0x000fc40003f25300 */
[----:B------:R-:W-:Y:S01]  /*17400*/  ISETP.NE.AND.EX P2, PT, RZ, c[0x0][0x504], PT, P2 ;  /* 0x00014100ff007a0c */ /* 0x000fe20003f45320 */
[----:B------:R-:W-:Y:S01]  /*17410*/  IMAD.MOV.U32 R14, RZ, RZ, c[0x0][0x388] ;  /* 0x0000e200ff0e7624 */ /* 0x000fe200078e00ff */
        /* <DEDUP_REMOVED lines=14> */
[----:B------:R3:W-:Y:S01]  /*17500*/  STS [R7], R3 ;  /* 0x0000000307007388 */ /* 0x0007e20000000800 */
[----:B-1----:R-:W-:Y:S02]  /*17510*/  F2FP.BF16.PACK_AB R0, R127, R126 ;  /* 0x0000007e7f00723e */ /* 0x002fe400000010ff */
        /* <DEDUP_REMOVED lines=60> */
[----:B------:R3:W-:Y:S04]  /*178e0*/  STS [R10+0x8400], R3 ;  /* 0x008400030a007388 */ /* 0x0007e80000000800 */
[----:B------:R3:W-:Y:S01]  /*178f0*/  STS [R7+0x8000], R2 ;  /* 0x0080000207007388 */ /* 0x0007e20000000800 */
[----:B-1----:R-:W-:-:S03]  /*17900*/  F2FP.BF16.PACK_AB R0, R87, R86 ;  /* 0x000000565700723e */ /* 0x002fc600000010ff */
[----:B------:R-:W4:Y:S04]  /*17910*/  LDL.LU R8, [R1+0x78] ;  /* 0x0000780001087983 */ /* 0x000f280000300800 */
[----:B------:R1:W-:Y:S01]  /*17920*/  STS [R7+0x8400], R0 ;  /* 0x0084000007007388 */ /* 0x0003e20000000800 */
[----:B--2---:R-:W-:Y:S02]  /*17930*/  F2FP.BF16.PACK_AB R4, R89, R88 ;  /* 0x000000585904723e */ /* 0x004fe400000010ff */
[----:B---3--:R-:W-:-:S03]  /*17940*/  F2FP.BF16.PACK_AB R3, R91, R90 ;  /* 0x0000005a5b03723e */ /* 0x008fc600000010ff */
[----:B------:R2:W-:Y:S01]  /*17950*/  STS [R6+0x8000], R4 ;  /* 0x0080000406007388 */ /* 0x0005e20000000800 */
[----:B------:R-:W-:-:S03]  /*17960*/  F2FP.BF16.PACK_AB R2, R93, R92 ;  /* 0x0000005c5d02723e */ /* 0x000fc600000010ff */
[----:B------:R3:W-:Y:S04]  /*17970*/  STS [R6+0x8400], R3 ;  /* 0x0084000306007388 */ /* 0x0007e80000000800 */
[----:B------:R3:W-:Y:S01]  /*17980*/  STS [R5+0x8000], R2 ;  /* 0x0080000205007388 */ /* 0x0007e20000000800 */
[----:B-1----:R-:W-:-:S05]  /*17990*/  F2FP.BF16.PACK_AB R0, R95, R94 ;  /* 0x0000005e5f00723e */ /* 0x002fca00000010ff */
[----:B------:R1:W-:Y:S01]  /*179a0*/  STS [R5+0x8400], R0 ;  /* 0x0084000005007388 */ /* 0x0003e20000000800 */
[----:B--2---:R-:W-:Y:S01]  /*179b0*/  IMAD.MOV.U32 R4, RZ, RZ, 0x4 ;  /* 0x00000004ff047424 */ /* 0x004fe200078e00ff */
[----:B---3--:R-:W-:-:S03]  /*179c0*/  F2FP.BF16.PACK_AB R3, R97, R96 ;  /* 0x000000606103723e */ /* 0x008fc600000010ff */
[----:B------:R-:W-:Y:S02]  /*179d0*/  @P1 IMAD.WIDE R6, R239, R4, c[0x0][0x508] ;  /* 0x00014200ef061625 */ /* 0x000fe400078e0204 */
[----:B------:R2:W-:Y:S02]  /*179e0*/  STS [R9+0x8000], R3 ;  /* 0x0080000309007388 */ /* 0x0005e40000000800 */
[----:B------:R-:W-:Y:S01]  /*179f0*/  IMAD.MOV.U32 R2, RZ, RZ, RZ ;  /* 0x000000ffff027224 */ /* 0x000fe200078e00ff */
[----:B-1----:R-:W-:Y:S01]  /*17a00*/  F2FP.BF16.PACK_AB R0, R99, R98 ;  /* 0x000000626300723e */ /* 0x002fe200000010ff */
[----:B------:R-:W-:-:S04]  /*17a10*/  IMAD.WIDE R4, R239, R4, c[0x0][0x500] ;  /* 0x00014000ef047625 */ /* 0x000fc800078e0204 */
[----:B------:R1:W-:Y:S04]  /*17a20*/  STS [R9+0x8400], R0 ;  /* 0x0084000009007388 */ /* 0x0003e80000000800 */
[----:B------:R-:W-:Y:S06]  /*17a30*/  BAR.SYNC.DEFER_BLOCKING 0x1, 0x100 ;  /* 0x0044000000007b1d */ /* 0x000fec0000010000 */
[----:B------:R1:W5:Y:S04]  /*17a40*/  @P1 LDG.E R14, [R6.64] ;  /* 0x0000000a060e1981 */ /* 0x000368000c1e1900 */
[----:B------:R1:W5:Y:S01]  /*17a50*/  @P2 LDG.E R2, [R4.64] ;  /* 0x0000000a04022981 */ /* 0x000362000c1e1900 */
[----:B----4-:R-:W-:-:S04]  /*17a60*/  ISETP.NE.AND P0, PT, R8, RZ, PT ;  /* 0x000000ff0800720c */ /* 0x010fc80003f05270 */
[----:B--2---:R-:W-:Y:S01]  /*17a70*/  SEL R3, R8, c[0x0][0x3d4], P0 ;  /* 0x0000f50008037a07 */ /* 0x004fe20000000000 */
[----:B------:R-:W-:Y:S05]  /*17a80*/  @P1 BRA `(.L_x_847) ;  /* 0x0000004000001947 */ /* 0x000fea0003800000 */
[----:B-1----:R-:W-:Y:S05]  /*17a90*/  @!P2 BRA `(.L_x_847) ;  /* 0x000000300000a947 */ /* 0x002fea0003800000 */
[----:B------:R1:W2:Y:S04]  /*17aa0*/  LDG.E R0, [R4.64] ;  /* 0x0000000a04007981 */ /* 0x0002a8000c1e1900 */
[----:B-1----:R-:W2:Y:S02]  /*17ab0*/  LDG.E R4, [R4.64+0x4] ;  /* 0x0000040a04047981 */ /* 0x002ea4000c1e1900 */
[----:B--2--5:R-:W-:Y:S02]  /*17ac0*/  IADD3 R14, -R0, R4, RZ ;  /* 0x00000004000e7210 */ /* 0x024fe40007ffe1ff */
.L_x_847:
[----:B-1----:R-:W2:Y:S01]  /*17ad0*/  LDL R21, [R1+0x16c] ;  /* 0x00016c0001157983 */ /* 0x002ea20000100800 */
[----:B------:R-:W-:Y:S01]  /*17ae0*/  IMAD.MOV.U32 R11, RZ, RZ, 0x368 ;  /* 0x00000368ff0b7424 */ /* 0x000fe200078e00ff */
[----:B------:R-:W-:Y:S02]  /*17af0*/  ISETP.GT.AND P2, PT, R3, 0x1, PT ;  /* 0x000000010300780c */ /* 0x000fe40003f44270 */
[----:B------:R-:W3:Y:S01]  /*17b00*/  LDL R20, [R1+0x80] ;  /* 0x0000800001147983 */ /* 0x000ee20000100800 */
[----:B------:R-:W-:Y:S01]  /*17b10*/  ISETP.NE.U32.AND P0, PT, RZ, c[0x0][0x500], PT ;  /* 0x00014000ff007a0c */ /* 0x000fe20003f05070 */
[----:B------:R-:W-:Y:S01]  /*17b20*/  IMAD.MOV.U32 R4, RZ, RZ, c[0x0][0x4e8] ;  /* 0x00013a00ff047624 */ /* 0x000fe200078e00ff */
[----:B------:R-:W-:-:S02]  /*17b30*/  SEL R11, R11, 0x328, P2 ;  /* 0x000003280b0b7807 */ /* 0x000fc40001000000 */
[----:B------:R-:W-:Y:S02]  /*17b40*/  ISETP.NE.AND.EX P0, PT, RZ, c[0x0][0x504], PT, P0 ;  /* 0x00014100ff007a0c */ /* 0x000fe40003f05300 */
[----:B------:R-:W1:Y:S01]  /*17b50*/  LDC.64 R6, c[0x0][R11+0x170] ;  /* 0x00005c000b067b82 */ /* 0x000e620000000a00 */
[----:B------:R-:W-:Y:S02]  /*17b60*/  SHF.R.S32.HI R3, RZ, 0x1f, R239 ;  /* 0x0000001fff037819 */ /* 0x000fe400000114ef */
[----:B------:R-:W-:Y:S02]  /*17b70*/  SEL R0, R239, RZ, !P0 ;  /* 0x000000ffef007207 */ /* 0x000fe40004000000 */
[----:B------:R-:W-:Y:S02]  /*17b80*/  SEL R5, R3, RZ, !P0 ;  /* 0x000000ff03057207 */ /* 0x000fe40004000000 */
[----:B------:R-:W-:Y:S01]  /*17b90*/  ISETP.NE.AND P3, PT, R4, 0x1, PT ;  /* 0x000000010400780c */ /* 0x000fe20003f65270 */
[----:B------:R-:W4:Y:S01]  /*17ba0*/  LDC.64 R12, c[0x0][R11+0x168] ;  /* 0x00005a000b0c7b82 */ /* 0x000f220000000a00 */
[----:B------:R-:W-:-:S07]  /*17bb0*/  LOP3.LUT R4, R238, 0xffff, RZ, 0xc0, !PT ;  /* 0x0000ffffee047812 */ /* 0x000fce00078ec0ff */
[----:B------:R-:W2:Y:S08]  /*17bc0*/  LDC.64 R16, c[0x0][R11+0x178] ;  /* 0x00005e000b107b82 */ /* 0x000eb00000000a00 */
[----:B------:R1:W2:Y:S02]  /*17bd0*/  LDC.64 R18, c[0x0][R11+0x160] ;  /* 0x000058000b127b82 */ /* 0x0002a40000000a00 */
[----:B-1----:R-:W-:-:S04]  /*17be0*/  IMAD R3, R7, R0, RZ ;  /* 0x0000000007037224 */ /* 0x002fc800078e02ff */
[C---:B------:R-:W-:Y:S02]  /*17bf0*/  IMAD R10, R6.reuse, R5, R3 ;  /* 0x00000005060a7224 */ /* 0x040fe400078e0203 */
[----:B------:R-:W-:-:S04]  /*17c00*/  IMAD.WIDE.U32 R6, R6, R0, RZ ;  /* 0x0000000006067225 */ /* 0x000fc800078e00ff */
[----:B----4-:R-:W-:-:S04]  /*17c10*/  IMAD.WIDE.U32 R8, R12, R4, RZ ;  /* 0x000000040c087225 */ /* 0x010fc800078e00ff */
[----:B------:R-:W-:Y:S01]  /*17c20*/  IMAD R5, R13, R4, RZ ;  /* 0x000000040d057224 */ /* 0x000fe200078e02ff */
[----:B-----5:R-:W-:Y:S01]  /*17c30*/  IADD3 R13, P1, P0, R6, R8, R2 ;  /* 0x00000008060d7210 */ /* 0x020fe2000783e002 */
[----:B------:R-:W-:Y:S01]  /*17c40*/  IMAD.IADD R12, R7, 0x1, R10 ;  /* 0x00000001070c7824 */ /* 0x000fe200078e020a */
[----:B------:R-:W1:Y:S01]  /*17c50*/  S2R R23, SR_TID.X ;  /* 0x0000000000177919 */ /* 0x000e620000002100 */
[----:B------:R-:W-:Y:S02]  /*17c60*/  IMAD.IADD R9, R9, 0x1, R5 ;  /* 0x0000000109097824 */ /* 0x000fe400078e0205 */
[----:B--2---:R-:W-:Y:S02]  /*17c70*/  IMAD.IADD R3, R21, 0x1, R237 ;  /* 0x0000000115037824 */ /* 0x004fe400078e02ed */
[----:B------:R-:W2:Y:S02]  /*17c80*/  LDL R21, [R1+0x168] ;  /* 0x0001680001157983 */ /* 0x000ea40000100800 */
[----:B------:R-:W-:Y:S01]  /*17c90*/  @P3 IMAD.HI.U32 R6, R3, c[0x0][0x4ec], RZ ;  /* 0x00013b0003063a27 */ /* 0x000fe200078e00ff */
[----:B---3--:R-:W-:-:S03]  /*17ca0*/  SEL R10, R20, RZ, P2 ;  /* 0x000000ff140a7207 */ /* 0x008fc60001000000 */
[----:B------:R-:W-:Y:S01]  /*17cb0*/  IMAD.MOV.U32 R5, RZ, RZ, R3 ;  /* 0x000000ffff057224 */ /* 0x000fe200078e0003 */
[----:B------:R-:W-:Y:S01]  /*17cc0*/  @P3 SHF.R.U32.HI R5, RZ, c[0x0][0x4f0], R6 ;  /* 0x00013c00ff053a19 */ /* 0x000fe20000011606 */
[-C--:B------:R-:W-:Y:S01]  /*17cd0*/  IMAD R7, R17, R10.reuse, RZ ;  /* 0x0000000a11077224 */ /* 0x080fe200078e02ff */
[----:B------:R-:W-:Y:S01]  /*17ce0*/  SHF.R.S32.HI R8, RZ, 0x1f, R2 ;  /* 0x0000001fff087819 */ /* 0x000fe20000011402 */
[----:B------:R-:W-:-:S04]  /*17cf0*/  IMAD.WIDE.U32 R10, R16, R10, RZ ;  /* 0x0000000a100a7225 */ /* 0x000fc800078e00ff */
[----:B------:R-:W-:Y:S01]  /*17d00*/  IMAD.MOV R6, RZ, RZ, -R5 ;  /* 0x000000ffff067224 */ /* 0x000fe200078e0a05 */
[----:B------:R-:W-:Y:S01]  /*17d10*/  IADD3.X R12, R12, R9, R8, P1, P0 ;  /* 0x000000090c0c7210 */ /* 0x000fe20000fe0408 */
[----:B------:R-:W-:Y:S01]  /*17d20*/  IMAD.IADD R11, R11, 0x1, R7 ;  /* 0x000000010b0b7824 */ /* 0x000fe200078e0207 */
[----:B------:R-:W-:Y:S01]  /*17d30*/  IADD3 R10, P1, P0, R5, R13, R10 ;  /* 0x0000000d050a7210 */ /* 0x000fe2000783e00a */
[----:B------:R-:W-:Y:S01]  /*17d40*/  IMAD R6, R6, c[0x0][0x4e8], R3 ;  /* 0x00013a0006067a24 */ /* 0x000fe200078e0203 */
[----:B------:R-:W-:-:S04]  /*17d50*/  SHF.R.S32.HI R7, RZ, 0x1f, R5 ;  /* 0x0000001fff077819 */ /* 0x000fc80000011405 */
[----:B------:R-:W-:Y:S01]  /*17d60*/  IADD3.X R11, R7, R12, R11, P1, P0 ;  /* 0x0000000c070b7210 */ /* 0x000fe20000fe040b */
[-C--:B------:R-:W-:Y:S01]  /*17d70*/  IMAD R5, R19, R6.reuse, RZ ;  /* 0x0000000613057224 */ /* 0x080fe200078e02ff */
[----:B------:R-:W-:Y:S01]  /*17d80*/  SHF.R.S32.HI R9, RZ, 0x1f, R6 ;  /* 0x0000001fff097819 */ /* 0x000fe20000011406 */
[----:B------:R-:W-:Y:S02]  /*17d90*/  IMAD.MOV.U32 R12, RZ, RZ, c[0x0][0x4a8] ;  /* 0x00012a00ff0c7624 */ /* 0x000fe400078e00ff */
[----:B------:R-:W-:Y:S01]  /*17da0*/  IMAD.WIDE.U32 R6, R18, R6, R10 ;  /* 0x0000000612067225 */ /* 0x000fe200078e000a */
[----:B-1----:R-:W-:-:S03]  /*17db0*/  SHF.R.S32.HI R20, RZ, 0x1f, R23 ;  /* 0x0000001fff147819 */ /* 0x002fc60000011417 */
[----:B------:R-:W-:Y:S01]  /*17dc0*/  IMAD R5, R18, R9, R5 ;  /* 0x0000000912057224 */ /* 0x000fe200078e0205 */
[----:B------:R-:W-:Y:S01]  /*17dd0*/  SEL R9, R12, c[0x0][0x450], P2 ;  /* 0x000114000c097a07 */ /* 0x000fe20001000000 */
[----:B------:R-:W-:Y:S02]  /*17de0*/  IMAD.MOV.U32 R10, RZ, RZ, c[0x0][0x4ac] ;  /* 0x00012b00ff0a7624 */ /* 0x000fe400078e00ff */
[----:B------:R-:W-:Y:S01]  /*17df0*/  IMAD.IADD R7, R7, 0x1, R5 ;  /* 0x0000000107077824 */ /* 0x000fe200078e0205 */
[----:B------:R-:W-:Y:S02]  /*17e00*/  LEA R5, P0, R6, R9, 0x2 ;  /* 0x0000000906057211 */ /* 0x000fe400078010ff */
[----:B------:R-:W-:Y:S02]  /*17e10*/  SEL R10, R10, c[0x0][0x454], P2 ;  /* 0x000115000a0a7a07 */ /* 0x000fe40001000000 */
[----:B------:R-:W-:Y:S02]  /*17e20*/  LEA.HI R20, R20, R23, RZ, 0x5 ;  /* 0x0000001714147211 */ /* 0x000fe400078f28ff */
[----:B------:R-:W-:-:S02]  /*17e30*/  LEA.HI.X R7, R6, R10, R7, 0x2, P0 ;  /* 0x0000000a06077211 */ /* 0x000fc400000f1407 */
[----:B------:R-:W-:Y:S01]  /*17e40*/  LOP3.LUT R20, R20, 0xffffffe0, RZ, 0xc0, !PT ;  /* 0xffffffe014147812 */ /* 0x000fe200078ec0ff */
[----:B------:R-:W-:Y:S04]  /*17e50*/  SHFL.IDX PT, R10, R5, RZ, 0x1c1f ;  /* 0x001c1fff050a7589 */ /* 0x000fe800000e0000 */
[----:B------:R-:W1:Y:S01]  /*17e60*/  SHFL.IDX PT, R11, R7, RZ, 0x1c1f ;  /* 0x001c1fff070b7589 */ /* 0x000e6200000e0000 */
[----:B------:R-:W-:-:S03]  /*17e70*/  IMAD.IADD R20, R23, 0x1, -R20 ;  /* 0x0000000117147824 */ /* 0x000fc600078e0a14 */
[----:B------:R3:W-:Y:S04]  /*17e80*/  SHFL.IDX PT, R6, R5, 0x1, 0x1c1f ;  /* 0x003c1f0005067f89 */ /* 0x0007e800000e0000 */
[----:B------:R-:W4:Y:S01]  /*17e90*/  SHFL.IDX PT, R7, R7, 0x1, 0x1c1f ;  /* 0x003c1f0007077f89 */ /* 0x000f2200000e0000 */
[----:B------:R-:W-:Y:S01]  /*17ea0*/  LOP3.LUT P0, RZ, R20, 0x3, RZ, 0xc0, !PT ;  /* 0x0000000314ff7812 */ /* 0x000fe2000780c0ff */
[----:B---3--:R-:W-:Y:S02]  /*17eb0*/  IMAD R5, R14, c[0x0][0x4e8], RZ ;  /* 0x00013a000e057a24 */ /* 0x008fe400078e02ff */
[----:B--2---:R-:W-:-:S05]  /*17ec0*/  IMAD.IADD R9, R21, 0x1, R237 ;  /* 0x0000000115097824 */ /* 0x004fca00078e02ed */
[C---:B------:R-:W-:Y:S02]  /*17ed0*/  IADD3 R13, R9.reuse, 0x8, RZ ;  /* 0x00000008090d7810 */ /* 0x040fe40007ffe0ff */
[-C--:B------:R-:W-:Y:S02]  /*17ee0*/  ISETP.GE.OR P1, PT, R9, R5.reuse, P0 ;  /* 0x000000050900720c */ /* 0x080fe40000726670 */
[----:B------:R-:W-:-:S11]  /*17ef0*/  ISETP.GE.OR P0, PT, R13, R5, P0 ;  /* 0x000000050d00720c */ /* 0x000fd60000706670 */
[----:B-1----:R1:W-:Y:S04]  /*17f00*/  @!P1 ST.E [R10.64], R22 ;  /* 0x000000160a009985 */ /* 0x0023e8000c10190a */
[----:B----4-:R1:W-:Y:S01]  /*17f10*/  @!P0 ST.E [R6.64], R15 ;  /* 0x0000000f06008985 */ /* 0x0103e2000c10190a */
[----:B------:R-:W-:Y:S05]  /*17f20*/  @P2 BRA `(.L_x_848) ;  /* 0x000008b000002947 */ /* 0x000fea0003800000 */
[----:B------:R-:W2:Y:S01]  /*17f30*/  LDL R20, [R1+0x108] ;  /* 0x0001080001147983 */ /* 0x000ea20000100800 */
[----:B------:R-:W-:Y:S01]  /*17f40*/  IMAD R8, R8, c[0x0][0x3a0], RZ ;  /* 0x0000e80008087a24 */ /* 0x000fe200078e02ff */
[----:B------:R-:W-:Y:S01]  /*17f50*/  SHF.R.S32.HI R5, RZ, 0x1f, R0 ;  /* 0x0000001fff057819 */ /* 0x000fe20000011400 */
[C---:B-1----:R-:W-:Y:S01]  /*17f60*/  IMAD.WIDE.U32 R6, R2.reuse, c[0x0][0x3a0], RZ ;  /* 0x0000e80002067a25 */ /* 0x042fe200078e00ff */
[----:B------:R1:W3:Y:S03]  /*17f70*/  LDS.128 R24, [R202+0x80] ;  /* 0x00008000ca187984 */ /* 0x0002e60000000c00 */
[----:B------:R-:W-:Y:S01]  /*17f80*/  IMAD R2, R2, c[0x0][0x3a4], R8 ;  /* 0x0000e90002027a24 */ /* 0x000fe200078e0208 */
[----:B------:R1:W4:Y:S04]  /*17f90*/  LDS.128 R36, [R202+0x1080] ;  /* 0x00108000ca247984 */ /* 0x0003280000000c00 */
[----:B------:R-:W-:Y:S01]  /*17fa0*/  IADD3 R3, R7, R2, RZ ;  /* 0x0000000207037210 */ /* 0x000fe20007ffe0ff */
[----:B------:R1:W1:Y:S01]  /*17fb0*/  LDS.128 R48, [R202+0x2080] ;  /* 0x00208000ca307984 */ /* 0x0002620000000c00 */
[----:B------:R-:W-:-:S03]  /*17fc0*/  MOV R2, R6 ;  /* 0x0000000600027202 */ /* 0x000fc60000000f00 */
[----:B------:R1:W1:Y:S02]  /*17fd0*/  LDS.128 R56, [R202+0x3080] ;  /* 0x00308000ca387984 */ /* 0x0002640000000c00 */
[C---:B------:R-:W-:Y:S02]  /*17fe0*/  IMAD.WIDE.U32 R6, R4.reuse, c[0x0][0x3e8], R2 ;  /* 0x0000fa0004067a25 */ /* 0x040fe400078e0002 */
[----:B------:R1:W1:Y:S02]  /*17ff0*/  LDS.128 R32, [R202+0x5080] ;  /* 0x00508000ca207984 */ /* 0x0002640000000c00 */
[----:B------:R-:W-:Y:S02]  /*18000*/  IMAD R3, R5, c[0x0][0x3f0], RZ ;  /* 0x0000fc0005037a24 */ /* 0x000fe400078e02ff */
[----:B------:R-:W-:Y:S01]  /*18010*/  IMAD R5, R4, c[0x0][0x3ec], R7 ;  /* 0x0000fb0004057a24 */ /* 0x000fe200078e0207 */
[----:B------:R1:W1:Y:S01]  /*18020*/  LDS.128 R44, [R202+0x6080] ;  /* 0x00608000ca2c7984 */ /* 0x0002620000000c00 */
[----:B------:R-:W-:Y:S01]  /*18030*/  MOV R4, R6 ;  /* 0x0000000600047202 */ /* 0x000fe20000000f00 */
[----:B------:R-:W-:-:S02]  /*18040*/  IMAD R7, R0, c[0x0][0x3f4], R3 ;  /* 0x0000fd0000077a24 */ /* 0x000fc400078e0203 */
[----:B------:R1:W1:Y:S02]  /*18050*/  LDS.128 R52, [R202+0x7080] ;  /* 0x00708000ca347984 */ /* 0x0002640000000c00 */
[----:B------:R-:W-:Y:S02]  /*18060*/  IMAD.WIDE.U32 R4, R0, c[0x0][0x3f0], R4 ;  /* 0x0000fc0000047a25 */ /* 0x000fe400078e0004 */
[----:B------:R1:W1:Y:S03]  /*18070*/  LDS.128 R16, [R202+0x8080] ;  /* 0x00808000ca107984 */ /* 0x0002660000000c00 */
[----:B------:R-:W-:Y:S01]  /*18080*/  IADD3 R5, R5, R7, RZ ;  /* 0x0000000705057210 */ /* 0x000fe20007ffe0ff */
[----:B------:R1:W1:Y:S04]  /*18090*/  LDS.128 R28, [R202+0x9080] ;  /* 0x00908000ca1c7984 */ /* 0x0002680000000c00 */
[----:B------:R1:W1:Y:S04]  /*180a0*/  LDS.128 R40, [R202+0xa080] ;  /* 0x00a08000ca287984 */ /* 0x0002680000000c00 */
[----:B------:R1:W1:Y:S04]  /*180b0*/  LDS.128 R60, [R202+0xb080] ;  /* 0x00b08000ca3c7984 */ /* 0x0002680000000c00 */
[----:B------:R-:W5:Y:S02]  /*180c0*/  S2R R10, SR_TID.X ;  /* 0x00000000000a7919 */ /* 0x000f640000002100 */
[----:B-----5:R-:W-:-:S04]  /*180d0*/  SHF.R.S32.HI R11, RZ, 0x1f, R10 ;  /* 0x0000001fff0b7819 */ /* 0x020fc8000001140a */
[----:B------:R-:W-:-:S04]  /*180e0*/  LEA.HI R11, R11, R10, RZ, 0x3 ;  /* 0x0000000a0b0b7211 */ /* 0x000fc800078f18ff */
[----:B------:R-:W-:Y:S02]  /*180f0*/  SHF.R.S32.HI R11, RZ, 0x3, R11 ;  /* 0x00000003ff0b7819 */ /* 0x000fe4000001140b */
[----:B--2---:R-:W-:Y:S02]  /*18100*/  IADD3 R8, R20, R237, RZ ;  /* 0x000000ed14087210 */ /* 0x004fe40007ffe0ff */
[----:B------:R2:W1:Y:S02]  /*18110*/  LDS.128 R20, [R202+0x4080] ;  /* 0x00408000ca147984 */ /* 0x0004640000000c00 */
[----:B------:R-:W-:Y:S01]  /*18120*/  MOV R2, R8 ;  /* 0x0000000800027202 */ /* 0x000fe20000000f00 */
[----:B------:R-:W-:-:S05]  /*18130*/  @P3 IMAD.HI.U32 R9, R8, c[0x0][0x4ec], RZ ;  /* 0x00013b0008093a27 */ /* 0x000fca00078e00ff */
[----:B------:R-:W-:-:S04]  /*18140*/  @P3 SHF.R.U32.HI R2, RZ, c[0x0][0x4f0], R9 ;  /* 0x00013c00ff023a19 */ /* 0x000fc80000011609 */
[----:B------:R-:W-:Y:S02]  /*18150*/  SHF.R.S32.HI R3, RZ, 0x1f, R2 ;  /* 0x0000001fff037819 */ /* 0x000fe40000011402 */
[----:B------:R-:W-:-:S03]  /*18160*/  IADD3 R0, -R2, RZ, RZ ;  /* 0x000000ff02007210 */ /* 0x000fc60007ffe1ff */
[----:B------:R-:W-:Y:S02]  /*18170*/  IMAD R3, R3, c[0x0][0x3e0], RZ ;  /* 0x0000f80003037a24 */ /* 0x000fe400078e02ff */
[----:B------:R-:W-:Y:S02]  /*18180*/  IMAD R0, R0, c[0x0][0x4e8], R8 ;  /* 0x00013a0000007a24 */ /* 0x000fe400078e0208 */
[C---:B------:R-:W-:Y:S02]  /*18190*/  IMAD R6, R2.reuse, c[0x0][0x3e4], R3 ;  /* 0x0000f90002067a24 */ /* 0x040fe400078e0203 */
[----:B------:R-:W-:Y:S01]  /*181a0*/  IMAD.WIDE.U32 R2, R2, c[0x0][0x3e0], R4 ;  /* 0x0000f80002027a25 */ /* 0x000fe200078e0004 */
[----:B------:R-:W-:Y:S02]  /*181b0*/  SHF.R.S32.HI R4, RZ, 0x1f, R0 ;  /* 0x0000001fff047819 */ /* 0x000fe40000011400 */
[----:B------:R-:W-:Y:S02]  /*181c0*/  IADD3 R5, R11, R237, RZ ;  /* 0x000000ed0b057210 */ /* 0x000fe40007ffe0ff */
        /* <DEDUP_REMOVED lines=8> */
[----:B-1234-:R1:W2:Y:S02]  /*18250*/  SHFL.IDX PT, R4, R10, RZ, 0x181f ;  /* 0x00181fff0a047589 */ /* 0x01e2a400000e0000 */
.L_x_944:
[----:B------:R-:W-:Y:S05]  /*18260*/  BRA.DIV ~URZ, `(.L_x_850) ;  /* 0x00005a127f007947 */ /* 0x000fea000b800000 */
[----:B------:R3:W4:Y:S02]  /*18270*/  SHFL.IDX PT, R0, R12, RZ, 0x181f ;  /* 0x00181fff0c007589 */ /* 0x00072400000e0000 */
.L_x_945:
[----:B------:R-:W-:Y:S01]  /*18280*/  IMAD R11, R14, c[0x0][0x4e8], RZ ;  /* 0x00013a000e0b7a24 */ /* 0x000fe200078e02ff */
[----:B------:R-:W-:Y:S04]  /*18290*/  BSSY B0, `(.L_x_851) ;  /* 0x0000011000007945 */ /* 0x000fe80003800000 */
[----:B------:R-:W-:-:S13]  /*182a0*/  ISETP.GE.AND P0, PT, R5, R11, PT ;  /* 0x0000000b0500720c */ /* 0x000fda0003f06270 */
[----:B------:R-:W-:Y:S05]  /*182b0*/  @P0 BRA `(.L_x_852) ;  /* 0x000000e000000947 */ /* 0x000fea0003800000 */
[----:B------:R-:W5:Y:S04]  /*182c0*/  LDL R15, [R1+0x74] ;  /* 0x00007400010f7983 */ /* 0x000f680000100800 */
[----:B---3--:R-:W3:Y:S01]  /*182d0*/  LDL R13, [R1+0x70] ;  /* 0x00007000010d7983 */ /* 0x008ee20000100800 */
[----:B------:R-:W-:Y:S02]  /*182e0*/  ISETP.GE.AND P2, PT, R248, c[0x0][0x3c8], PT ;  /* 0x0000f200f8007a0c */ /* 0x000fe40003f46270 */
[----:B------:R-:W-:Y:S02]  /*182f0*/  ISETP.GE.AND P1, PT, R250, c[0x0][0x3c8], PT ;  /* 0x0000f200fa007a0c */ /* 0x000fe40003f26270 */
[----:B------:R-:W-:-:S09]  /*18300*/  ISETP.GE.AND P0, PT, R251, c[0x0][0x3c8], PT ;  /* 0x0000f200fb007a0c */ /* 0x000fd20003f06270 */
[-C--:B----4-:R-:W-:Y:S02]  /*18310*/  @!P2 LEA R8, P5, R248, R0.reuse, 0x1 ;  /* 0x00000000f808a211 */ /* 0x090fe400078a08ff */
[-C--:B------:R-:W-:Y:S02]  /*18320*/  @!P1 LEA R6, P4, R250, R0.reuse, 0x1 ;  /* 0x00000000fa069211 */ /* 0x080fe400078808ff */
[----:B------:R-:W-:Y:S02]  /*18330*/  @!P0 LEA R2, P3, R251, R0, 0x1 ;  /* 0x00000000fb028211 */ /* 0x000fe400078608ff */
[----:B--2---:R-:W-:-:S05]  /*18340*/  @!P2 LEA.HI.X R9, R248, R4, R249, 0x1, P5 ;  /* 0x00000004f809a211 */ /* 0x004fca00028f0cf9 */
[----:B------:R2:W-:Y:S01]  /*18350*/  @!P2 ST.E.128 [R8.64], R24 ;  /* 0x000000180800a985 */ /* 0x0005e2000c101d0a */
[-C--:B-----5:R-:W-:Y:S02]  /*18360*/  @!P1 LEA.HI.X R7, R250, R4.reuse, R15, 0x1, P4 ;  /* 0x00000004fa079211 */ /* 0x0a0fe400020f0c0f */
[----:B---3--:R-:W-:-:S03]  /*18370*/  @!P0 LEA.HI.X R3, R251, R4, R13, 0x1, P3 ;  /* 0x00000004fb038211 */ /* 0x008fc600018f0c0d */
[----:B------:R2:W-:Y:S04]  /*18380*/  @!P1 ST.E.128 [R6.64], R20 ;  /* 0x0000001406009985 */ /* 0x0005e8000c101d0a */
[----:B------:R2:W-:Y:S02]  /*18390*/  @!P0 ST.E.128 [R2.64], R16 ;  /* 0x0000001002008985 */ /* 0x0005e4000c101d0a */
.L_x_852:
[----:B------:R-:W-:Y:S05]  /*183a0*/  BSYNC B0 ;  /* 0x0000000000007941 */ /* 0x000fea0003800000 */
.L_x_851:
[----:B------:R-:W-:Y:S05]  /*183b0*/  BRA.DIV ~URZ, `(.L_x_853) ;  /* 0x000059327f007947 */ /* 0x000fea000b800000 */
[----:B--2---:R2:W1:Y:S04]  /*183c0*/  SHFL.IDX PT, R4, R10, 0x1, 0x181f ;  /* 0x00381f000a047f89 */ /* 0x00446800000e0000 */
[----:B----4-:R2:W4:Y:S02]  /*183d0*/  SHFL.IDX PT, R0, R12, 0x1, 0x181f ;  /* 0x00381f000c007f89 */ /* 0x01052400000e0000 */
.L_x_946:
[----:B------:R-:W-:Y:S01]  /*183e0*/  IADD3 R2, R5, 0x20, RZ ;  /* 0x0000002005027810 */ /* 0x000fe20007ffe0ff */
[----:B------:R-:W-:Y:S03]  /*183f0*/  BSSY B0, `(.L_x_854) ;  /* 0x0000011000007945 */ /* 0x000fe60003800000 */
[----:B------:R-:W-:-:S13]  /*18400*/  ISETP.GE.AND P0, PT, R2, R11, PT ;  /* 0x0000000b0200720c */ /* 0x000fda0003f06270 */
[----:B------:R-:W-:Y:S05]  /*18410*/  @P0 BRA `(.L_x_855) ;  /* 0x000000e000000947 */ /* 0x000fea0003800000 */
[----:B------:R-:W5:Y:S04]  /*18420*/  LDL R14, [R1+0x74] ;  /* 0x00007400010e7983 */ /* 0x000f680000100800 */
[----:B--2---:R-:W2:Y:S01]  /*18430*/  LDL R13, [R1+0x70] ;  /* 0x00007000010d7983 */ /* 0x004ea20000100800 */
[----:B------:R-:W-:Y:S02]  /*18440*/  ISETP.GE.AND P2, PT, R248, c[0x0][0x3c8], PT ;  /* 0x0000f200f8007a0c */ /* 0x000fe40003f46270 */
[----:B------:R-:W-:Y:S02]  /*18450*/  ISETP.GE.AND P1, PT, R250, c[0x0][0x3c8], PT ;  /* 0x0000f200fa007a0c */ /* 0x000fe40003f26270 */
[----:B------:R-:W-:-:S09]  /*18460*/  ISETP.GE.AND P0, PT, R251, c[0x0][0x3c8], PT ;  /* 0x0000f200fb007a0c */ /* 0x000fd20003f06270 */
[-C--:B----4-:R-:W-:Y:S02]  /*18470*/  @!P2 LEA R8, P5, R248, R0.reuse, 0x1 ;  /* 0x00000000f808a211 */ /* 0x090fe400078a08ff */
[-C--:B------:R-:W-:Y:S02]  /*18480*/  @!P1 LEA R6, P4, R250, R0.reuse, 0x1 ;  /* 0x00000000fa069211 */ /* 0x080fe400078808ff */
[----:B------:R-:W-:Y:S02]  /*18490*/  @!P0 LEA R2, P3, R251, R0, 0x1 ;  /* 0x00000000fb028211 */ /* 0x000fe400078608ff */
[----:B-1----:R-:W-:-:S05]  /*184a0*/  @!P2 LEA.HI.X R9, R248, R4, R249, 0x1, P5 ;  /* 0x00000004f809a211 */ /* 0x002fca00028f0cf9 */
[----:B------:R1:W-:Y:S01]  /*184b0*/  @!P2 ST.E.128 [R8.64], R36 ;  /* 0x000000240800a985 */ /* 0x0003e2000c101d0a */
[-C--:B-----5:R-:W-:Y:S02]  /*184c0*/  @!P1 LEA.HI.X R7, R250, R4.reuse, R14, 0x1, P4 ;  /* 0x00000004fa079211 */ /* 0x0a0fe400020f0c0e */
[----:B--2---:R-:W-:-:S03]  /*184d0*/  @!P0 LEA.HI.X R3, R251, R4, R13, 0x1, P3 ;  /* 0x00000004fb038211 */ /* 0x004fc600018f0c0d */
[----:B------:R1:W-:Y:S04]  /*184e0*/  @!P1 ST.E.128 [R6.64], R32 ;  /* 0x0000002006009985 */ /* 0x0003e8000c101d0a */
[----:B------:R1:W-:Y:S02]  /*184f0*/  @!P0 ST.E.128 [R2.64], R28 ;  /* 0x0000001c02008985 */ /* 0x0003e4000c101d0a */
.L_x_855:
[----:B------:R-:W-:Y:S05]  /*18500*/  BSYNC B0 ;  /* 0x0000000000007941 */ /* 0x000fea0003800000 */
.L_x_854:
[----:B------:R-:W-:Y:S05]  /*18510*/  BRA.DIV ~URZ, `(.L_x_856) ;  /* 0x000058a27f007947 */ /* 0x000fea000b800000 */
[----:B-1----:R1:W2:Y:S02]  /*18520*/  SHFL.IDX PT, R4, R10, 0x2, 0x181f ;  /* 0x00581f000a047f89 */ /* 0x0022a400000e0000 */
.L_x_947:
[----:B------:R-:W-:Y:S05]  /*18530*/  BRA.DIV ~URZ, `(.L_x_857) ;  /* 0x000058f27f007947 */ /* 0x000fea000b800000 */
[----:B----4-:R4:W1:Y:S02]  /*18540*/  SHFL.IDX PT, R0, R12, 0x2, 0x181f ;  /* 0x00581f000c007f89 */ /* 0x01086400000e0000 */
.L_x_948:
[----:B------:R-:W-:Y:S01]  /*18550*/  IADD3 R2, R5, 0x40, RZ ;  /* 0x0000004005027810 */ /* 0x000fe20007ffe0ff */
[----:B------:R-:W-:Y:S03]  /*18560*/  BSSY B0, `(.L_x_858) ;  /* 0x0000011000007945 */ /* 0x000fe60003800000 */
[----:B------:R-:W-:-:S13]  /*18570*/  ISETP.GE.AND P0, PT, R2, R11, PT ;  /* 0x0000000b0200720c */ /* 0x000fda0003f06270 */
[----:B------:R-:W-:Y:S05]  /*18580*/  @P0 BRA `(.L_x_859) ;  /* 0x000000e000000947 */ /* 0x000fea0003800000 */
[----:B------:R-:W5:Y:S04]  /*18590*/  LDL R14, [R1+0x74] ;  /* 0x00007400010e7983 */ /* 0x000f680000100800 */
[----:B---3--:R-:W3:Y:S01]  /*185a0*/  LDL R13, [R1+0x70] ;  /* 0x00007000010d7983 */ /* 0x008ee20000100800 */
[----:B------:R-:W-:Y:S02]  /*185b0*/  ISETP.GE.AND P2, PT, R248, c[0x0][0x3c8], PT ;  /* 0x0000f200f8007a0c */ /* 0x000fe40003f46270 */
[----:B------:R-:W-:Y:S02]  /*185c0*/  ISETP.GE.AND P1, PT, R250, c[0x0][0x3c8], PT ;  /* 0x0000f200fa007a0c */ /* 0x000fe40003f26270 */
[----:B------:R-:W-:-:S09]  /*185d0*/  ISETP.GE.AND P0, PT, R251, c[0x0][0x3c8], PT ;  /* 0x0000f200fb007a0c */ /* 0x000fd20003f06270 */
[-C--:B-1----:R-:W-:Y:S02]  /*185e0*/  @!P2 LEA R8, P5, R248, R0.reuse, 0x1 ;  /* 0x00000000f808a211 */ /* 0x082fe400078a08ff */
        /* <DEDUP_REMOVED lines=8> */
.L_x_859:
[----:B------:R-:W-:Y:S05]  /*18670*/  BSYNC B0 ;  /* 0x0000000000007941 */ /* 0x000fea0003800000 */
.L_x_858:
[----:B------:R-:W-:Y:S05]  /*18680*/  BRA.DIV ~URZ, `(.L_x_860) ;  /* 0x000058127f007947 */ /* 0x000fea000b800000 */
[----:B--2---:R2:W3:Y:S04]  /*18690*/  SHFL.IDX PT, R4, R10, 0x3, 0x181f ;  /* 0x00781f000a047f89 */ /* 0x0044e800000e0000 */
[----:B-1----:R2:W1:Y:S02]  /*186a0*/  SHFL.IDX PT, R0, R12, 0x3, 0x181f ;  /* 0x00781f000c007f89 */ /* 0x00246400000e0000 */
.L_x_949:
[----:B------:R-:W-:-:S04]  /*186b0*/  IADD3 R2, R5, 0x60, RZ ;  /* 0x0000006005027810 */ /* 0x000fc80007ffe0ff */
[----:B------:R-:W-:-:S13]  /*186c0*/  ISETP.GE.AND P0, PT, R2, R11, PT ;  /* 0x0000000b0200720c */ /* 0x000fda0003f06270 */
[----:B------:R-:W-:Y:S05]  /*186d0*/  @P0 BRA `(.L_x_861) ;  /* 0x000023e000000947 */ /* 0x000fea0003800000 */
[----:B------:R-:W5:Y:S01]  /*186e0*/  LDL R8, [R1+0x74] ;  /* 0x0000740001087983 */ /* 0x000f620000100800 */
[----:B------:R-:W-:Y:S02]  /*186f0*/  ISETP.GE.AND P1, PT, R248, c[0x0][0x3c8], PT ;  /* 0x0000f200f8007a0c */ /* 0x000fe40003f26270 */
[----:B------:R-:W-:-:S11]  /*18700*/  ISETP.GE.AND P0, PT, R250, c[0x0][0x3c8], PT ;  /* 0x0000f200fa007a0c */ /* 0x000fd60003f06270 */
[-C--:B-1----:R-:W-:Y:S02]  /*18710*/  @!P1 LEA R6, P3, R248, R0.reuse, 0x1 ;  /* 0x00000000f8069211 */ /* 0x082fe400078608ff */
[----:B------:R-:W-:Y:S02]  /*18720*/  @!P0 LEA R2, P2, R250, R0, 0x1 ;  /* 0x00000000fa028211 */ /* 0x000fe400078408ff */
[----:B---3--:R-:W-:-:S05]  /*18730*/  @!P1 LEA.HI.X R7, R248, R4, R249, 0x1, P3 ;  /* 0x00000004f8079211 */ /* 0x008fca00018f0cf9 */
[----:B------:R1:W-:Y:S01]  /*18740*/  @!P1 ST.E.128 [R6.64], R56 ;  /* 0x0000003806009985 */ /* 0x0003e2000c101d0a */
[----:B-----5:R-:W-:-:S05]  /*18750*/  @!P0 LEA.HI.X R3, R250, R4, R8, 0x1, P2 ;  /* 0x00000004fa038211 */ /* 0x020fca00010f0c08 */
[----:B------:R1:W-:Y:S01]  /*18760*/  @!P0 ST.E.128 [R2.64], R52 ;  /* 0x0000003402008985 */ /* 0x0003e2000c101d0a */
[----:B------:R-:W-:-:S13]  /*18770*/  ISETP.GE.AND P0, PT, R251, c[0x0][0x3c8], PT ;  /* 0x0000f200fb007a0c */ /* 0x000fda0003f06270 */
[----:B------:R-:W-:Y:S05]  /*18780*/  @P0 BRA `(.L_x_861) ;  /* 0x0000233000000947 */ /* 0x000fea0003800000 */
[----:B------:R-:W3:Y:S01]  /*18790*/  LDL R8, [R1+0x70] ;  /* 0x0000700001087983 */ /* 0x000ee20000100800 */
[----:B-1----:R-:W-:-:S04]  /*187a0*/  LEA R2, P0, R251, R0, 0x1 ;  /* 0x00000000fb027211 */ /* 0x002fc800078008ff */
[----:B---3--:R-:W-:-:S05]  /*187b0*/  LEA.HI.X R3, R251, R4, R8, 0x1, P0 ;  /* 0x00000004fb037211 */ /* 0x008fca00000f0c08 */
[----:B------:R1:W-:Y:S01]  /*187c0*/  ST.E.128 [R2.64], R60 ;  /* 0x0000003c02007985 */ /* 0x0003e2000c101d0a */
[----:B------:R-:W-:Y:S05]  /*187d0*/  BRA `(.L_x_861) ;  /* 0x000022e000007947 */ /* 0x000fea0003800000 */
.L_x_848:
[----:B-1----:R-:W2:Y:S01]  /*187e0*/  LDL.LU R10, [R1+0x80] ;  /* 0x00008000010a7983 */ /* 0x002ea20000300800 */
[----:B------:R-:W-:Y:S02]  /*187f0*/  IMAD R8, R8, c[0x0][0x408], RZ ;  /* 0x0001020008087a24 */ /* 0x000fe400078e02ff */
[----:B------:R-:W-:-:S04]  /*18800*/  IMAD.WIDE.U32 R6, R2, c[0x0][0x408], RZ ;  /* 0x0001020002067a25 */ /* 0x000fc800078e00ff */
[----:B------:R-:W-:-:S05]  /*18810*/  IMAD R2, R2, c[0x0][0x40c], R8 ;  /* 0x0001030002027a24 */ /* 0x000fca00078e0208 */
[----:B------:R-:W-:Y:S02]  /*18820*/  IADD3 R7, R7, R2, RZ ;  /* 0x0000000207077210 */ /* 0x000fe40007ffe0ff */
[----:B------:R-:W-:-:S03]  /*18830*/  SHF.R.S32.HI R2, RZ, 0x1f, R0 ;  /* 0x0000001fff027819 */ /* 0x000fc60000011400 */
[----:B------:R-:W-:-:S04]  /*18840*/  IMAD.WIDE.U32 R6, R4, c[0x0][0x438], R6 ;  /* 0x00010e0004067a25 */ /* 0x000fc800078e0006 */
[----:B------:R-:W-:Y:S01]  /*18850*/  IMAD R5, R4, c[0x0][0x43c], R7 ;  /* 0x00010f0004057a24 */ /* 0x000fe200078e0207 */
[----:B------:R-:W-:Y:S01]  /*18860*/  MOV R4, R6 ;  /* 0x0000000600047202 */ /* 0x000fe20000000f00 */
[----:B------:R-:W-:Y:S02]  /*18870*/  IMAD R2, R2, c[0x0][0x440], RZ ;  /* 0x0001100002027a24 */ /* 0x000fe400078e02ff */
[----:B------:R-:W-:-:S04]  /*18880*/  @P3 IMAD.HI.U32 R7, R3, c[0x0][0x4ec], RZ ;  /* 0x00013b0003073a27 */ /* 0x000fc800078e00ff */
[C---:B------:R-:W-:Y:S02]  /*18890*/  IMAD R2, R0.reuse, c[0x0][0x444], R2 ;  /* 0x0001110000027a24 */ /* 0x040fe400078e0202 */
[----:B------:R-:W-:Y:S01]  /*188a0*/  IMAD.WIDE.U32 R4, R0, c[0x0][0x440], R4 ;  /* 0x0001100000047a25 */ /* 0x000fe200078e0004 */
[----:B------:R-:W-:Y:S02]  /*188b0*/  MOV R0, R3 ;  /* 0x0000000300007202 */ /* 0x000fe40000000f00 */
[----:B------:R-:W-:Y:S02]  /*188c0*/  @P3 SHF.R.U32.HI R0, RZ, c[0x0][0x4f0], R7 ;  /* 0x00013c00ff003a19 */ /* 0x000fe40000011607 */
[----:B------:R-:W-:Y:S02]  /*188d0*/  IADD3 R5, R5, R2, RZ ;  /* 0x0000000205057210 */ /* 0x000fe40007ffe0ff */
[----:B------:R-:W-:Y:S02]  /*188e0*/  SHF.R.S32.HI R2, RZ, 0x1f, R0 ;  /* 0x0000001fff027819 */ /* 0x000fe40000011400 */
[----:B------:R-:W-:-:S03]  /*188f0*/  IADD3 R6, -R0, RZ, RZ ;  /* 0x000000ff00067210 */ /* 0x000fc60007ffe1ff */
[----:B------:R-:W-:Y:S02]  /*18900*/  IMAD R2, R2, c[0x0][0x430], RZ ;  /* 0x00010c0002027a24 */ /* 0x000fe400078e02ff */
[----:B------:R-:W-:Y:S02]  /*18910*/  IMAD R6, R6, c[0x0][0x4e8], R3 ;  /* 0x00013a0006067a24 */ /* 0x000fe400078e0203 */
[----:B------:R-:W-:Y:S02]  /*18920*/  IMAD R7, R0, c[0x0][0x434], R2 ;  /* 0x00010d0000077a24 */ /* 0x000fe400078e0202 */
[----:B--2---:R-:W-:-:S04]  /*18930*/  IMAD.WIDE.U32 R4, R10, c[0x0][0x448], R4 ;  /* 0x000112000a047a25 */ /* 0x004fc800078e0004 */
        /* <DEDUP_REMOVED lines=12> */
.L_x_950:
[----:B------:R-:W-:Y:S05]  /*18a00*/  BRA.DIV ~URZ, `(.L_x_863) ;  /* 0x000055d27f007947 */ /* 0x000fea000b800000 */
[----:B------:R3:W4:Y:S02]  /*18a10*/  SHFL.IDX PT, R0, R12, RZ, 0x1c1f ;  /* 0x001c1fff0c007589 */ /* 0x00072400000e0000 */
.L_x_951:
[----:B------:R-:W-:Y:S01]  /*18a20*/  IMAD R14, R14, c[0x0][0x4e8], RZ ;  /* 0x00013a000e0e7a24 */ /* 0x000fe200078e02ff */
[----:B------:R-:W-:Y:S04]  /*18a30*/  BSSY B0, `(.L_x_864) ;  /* 0x0000099000007945 */ /* 0x000fe80003800000 */
[----:B------:R-:W-:-:S13]  /*18a40*/  ISETP.GE.AND P0, PT, R9, R14, PT ;  /* 0x0000000e0900720c */ /* 0x000fda0003f06270 */
[----:B------:R-:W-:Y:S05]  /*18a50*/  @P0 BRA `(.L_x_865) ;  /* 0x0000096000000947 */ /* 0x000fea0003800000 */
[----:B------:R-:W5:Y:S04]  /*18a60*/  LDL R20, [R1+0x100] ;  /* 0x0001000001147983 */ /* 0x000f680000100800 */
[----:B---3--:R-:W3:Y:S04]  /*18a70*/  LDL R10, [R1+0xec] ;  /* 0x0000ec00010a7983 */ /* 0x008ee80000100800 */
[----:B----4-:R-:W4:Y:S04]  /*18a80*/  LDL R11, [R1+0xe8] ;  /* 0x0000e800010b7983 */ /* 0x010f280000100800 */
[----:B--2---:R-:W2:Y:S04]  /*18a90*/  LDL R26, [R1+0x164] ;  /* 0x00016400011a7983 */ /* 0x004ea80000100800 */
[----:B------:R-:W2:Y:S04]  /*18aa0*/  LDL R22, [R1+0x160] ;  /* 0x0001600001167983 */ /* 0x000ea80000100800 */
        /* <DEDUP_REMOVED lines=12> */
[----:B------:R-:W2:Y:S01]  /*18b70*/  LDL R30, [R1+0x12c] ;  /* 0x00012c00011e7983 */ /* 0x000ea20000100800 */
[----:B-----5:R-:W-:-:S02]  /*18b80*/  ISETP.GE.AND P2, PT, R20, c[0x0][0x3c8], PT ;  /* 0x0000f20014007a0c */ /* 0x020fc40003f46270 */
[----:B---3--:R-:W-:-:S11]  /*18b90*/  ISETP.GE.AND P1, PT, R10, c[0x0][0x3c8], PT ;  /* 0x0000f2000a007a0c */ /* 0x008fd60003f26270 */
[----:B------:R-:W-:Y:S02]  /*18ba0*/  @!P2 IMAD.MOV.U32 R8, RZ, RZ, R0 ;  /* 0x000000ffff08a224 */ /* 0x000fe400078e0000 */
[----:B------:R-:W-:-:S04]  /*18bb0*/  @!P2 IMAD.MOV.U32 R9, RZ, RZ, R4 ;  /* 0x000000ffff09a224 */ /* 0x000fc800078e0004 */
[----:B------:R-:W-:Y:S02]  /*18bc0*/  @!P2 IMAD.WIDE R8, R20, 0x4, R8 ;  /* 0x000000041408a825 */ /* 0x000fe400078e0208 */
[----:B------:R-:W3:Y:S01]  /*18bd0*/  LDL R20, [R1+0x150] ;  /* 0x0001500001147983 */ /* 0x000ee20000100800 */
[----:B----4-:R-:W-:Y:S02]  /*18be0*/  ISETP.GE.AND P0, PT, R11, c[0x0][0x3c8], PT ;  /* 0x0000f2000b007a0c */ /* 0x010fe40003f06270 */
[----:B------:R-:W-:-:S04]  /*18bf0*/  @!P1 LEA R6, P3, R10, R0, 0x2 ;  /* 0x000000000a069211 */ /* 0x000fc800078610ff */
[----:B--2---:R-:W-:Y:S02]  /*18c00*/  @!P1 LEA.HI.X R7, R10, R4, R26, 0x2, P3 ;  /* 0x000000040a079211 */ /* 0x004fe400018f141a */
[----:B------:R-:W2:Y:S05]  /*18c10*/  LDL R26, [R1+0x14c] ;  /* 0x00014c00011a7983 */ /* 0x000eaa0000100800 */
[----:B------:R-:W-:Y:S02]  /*18c20*/  @!P0 LEA R2, P6, R11, R0, 0x2 ;  /* 0x000000000b028211 */ /* 0x000fe400078c10ff */
[----:B------:R-:W-:Y:S02]  /*18c30*/  ISETP.GE.AND P5, PT, R27, c[0x0][0x3c8], PT ;  /* 0x0000f2001b007a0c */ /* 0x000fe40003fa6270 */
[----:B------:R-:W-:Y:S01]  /*18c40*/  ISETP.GE.AND P4, PT, R16, c[0x0][0x3c8], PT ;  /* 0x0000f20010007a0c */ /* 0x000fe20003f86270 */
[----:B------:R4:W-:Y:S01]  /*18c50*/  @!P2 ST.E.64 [R8.64], R140 ;  /* 0x0000008c0800a985 */ /* 0x0009e2000c101b0a */
[----:B------:R-:W-:-:S03]  /*18c60*/  @!P0 LEA.HI.X R3, R11, R4, R22, 0x2, P6 ;  /* 0x000000040b038211 */ /* 0x000fc600030f1416 */
[----:B------:R-:W5:Y:S01]  /*18c70*/  LDL R22, [R1+0x148] ;  /* 0x0001480001167983 */ /* 0x000f620000100800 */
[----:B------:R-:W-:-:S03]  /*18c80*/  ISETP.GE.AND P2, PT, R24, c[0x0][0x3c8], PT ;  /* 0x0000f20018007a0c */ /* 0x000fc60003f46270 */
[----:B------:R1:W-:Y:S01]  /*18c90*/  @!P1 ST.E.64 [R6.64], R136 ;  /* 0x0000008806009985 */ /* 0x0003e2000c101b0a */
[----:B------:R-:W-:-:S03]  /*18ca0*/  ISETP.GE.AND P3, PT, R15, c[0x0][0x3c8], PT ;  /* 0x0000f2000f007a0c */ /* 0x000fc60003f66270 */
[----:B------:R1:W-:Y:S04]  /*18cb0*/  @!P0 ST.E.64 [R2.64], R132 ;  /* 0x0000008402008985 */ /* 0x0003e8000c101b0a */
[----:B------:R-:W5:Y:S04]  /*18cc0*/  LDL R10, [R1+0xc8] ;  /* 0x0000c800010a7983 */ /* 0x000f680000100800 */
[----:B------:R-:W5:Y:S01]  /*18cd0*/  LDL R11, [R1+0xc4] ;  /* 0x0000c400010b7983 */ /* 0x000f620000100800 */
[----:B----4-:R-:W-:-:S04]  /*18ce0*/  @!P5 LEA R8, P0, R27, R0, 0x2 ;  /* 0x000000001b08d211 */ /* 0x010fc800078010ff */
[----:B------:R-:W-:Y:S02]  /*18cf0*/  @!P5 LEA.HI.X R9, R27, R4, R28, 0x2, P0 ;  /* 0x000000041b09d211 */ /* 0x000fe400000f141c */
[----:B------:R-:W-:Y:S01]  /*18d00*/  ISETP.GE.AND P6, PT, R18, c[0x0][0x3c8], PT ;  /* 0x0000f20012007a0c */ /* 0x000fe20003fc6270 */
[----:B------:R-:W4:Y:S01]  /*18d10*/  LDL R27, [R1+0xb8] ;  /* 0x0000b800011b7983 */ /* 0x000f220000100800 */
[----:B-1----:R-:W-:-:S03]  /*18d20*/  @!P4 LEA R6, P1, R16, R0, 0x2 ;  /* 0x000000001006c211 */ /* 0x002fc600078210ff */
[----:B------:R1:W-:Y:S01]  /*18d30*/  @!P5 ST.E.64 [R8.64], R128 ;  /* 0x000000800800d985 */ /* 0x0003e2000c101b0a */
[----:B------:R-:W-:-:S03]  /*18d40*/  @!P4 LEA.HI.X R7, R16, R4, R23, 0x2, P1 ;  /* 0x000000041007c211 */ /* 0x000fc600008f1417 */
[----:B------:R-:W4:Y:S01]  /*18d50*/  LDL R23, [R1+0x144] ;  /* 0x0001440001177983 */ /* 0x000f220000100800 */
[----:B------:R-:W-:Y:S02]  /*18d60*/  ISETP.GE.AND P5, PT, R25, c[0x0][0x3c8], PT ;  /* 0x0000f20019007a0c */ /* 0x000fe40003fa6270 */
[C---:B------:R-:W-:Y:S01]  /*18d70*/  @!P3 LEA R2, P0, R15.reuse, R0, 0x2 ;  /* 0x000000000f02b211 */ /* 0x040fe200078010ff */
[----:B------:R-:W4:Y:S03]  /*18d80*/  LDL R16, [R1+0xc0] ;  /* 0x0000c00001107983 */ /* 0x000f260000100800 */
[----:B------:R-:W-:Y:S01]  /*18d90*/  @!P3 LEA.HI.X R3, R15, R4, R19, 0x2, P0 ;  /* 0x000000040f03b211 */ /* 0x000fe200000f1413 */
[----:B------:R-:W4:Y:S04]  /*18da0*/  LDL R28, [R1+0x128] ;  /* 0x00012800011c7983 */ /* 0x000f280000100800 */
[----:B------:R-:W4:Y:S01]  /*18db0*/  LDL R15, [R1+0x13c] ;  /* 0x00013c00010f7983 */ /* 0x000f220000100800 */
[----:B-1----:R-:W-:-:S03]  /*18dc0*/  @!P2 LEA R8, P1, R24, R0, 0x2 ;  /* 0x000000001808a211 */ /* 0x002fc600078210ff */
[----:B------:R1:W-:Y:S04]  /*18dd0*/  @!P4 ST.E.64 [R6.64], R124 ;  /* 0x0000007c0600c985 */ /* 0x0003e8000c101b0a */
[----:B------:R-:W4:Y:S04]  /*18de0*/  LDL R19, [R1+0x140] ;  /* 0x0001400001137983 */ /* 0x000f280000100800 */
[----:B------:R1:W-:Y:S02]  /*18df0*/  @!P3 ST.E.64 [R2.64], R120 ;  /* 0x000000780200b985 */ /* 0x0003e4000c101b0a */
[----:B-1----:R-:W-:-:S02]  /*18e00*/  @!P5 LEA R6, P0, R25, R0, 0x2 ;  /* 0x000000001906d211 */ /* 0x002fc400078010ff */
[----:B------:R-:W-:Y:S02]  /*18e10*/  @!P6 LEA R2, P4, R18, R0, 0x2 ;  /* 0x000000001202e211 */ /* 0x000fe400078810ff */
[CC--:B---3--:R-:W-:Y:S02]  /*18e20*/  @!P2 LEA.HI.X R9, R24.reuse, R4.reuse, R20, 0x2, P1 ;  /* 0x000000041809a211 */ /* 0x0c8fe400008f1414 */
[----:B------:R-:W3:Y:S01]  /*18e30*/  LDL R20, [R1+0x84] ;  /* 0x0000840001147983 */ /* 0x000ee20000100800 */
[-C--:B--2---:R-:W-:Y:S02]  /*18e40*/  @!P5 LEA.HI.X R7, R25, R4.reuse, R26, 0x2, P0 ;  /* 0x000000041907d211 */ /* 0x084fe400000f141a */
[----:B------:R-:W-:Y:S01]  /*18e50*/  ISETP.GE.AND P0, PT, R24, c[0x0][0x3c8], PT ;  /* 0x0000f20018007a0c */ /* 0x000fe20003f06270 */
[----:B------:R-:W2:Y:S04]  /*18e60*/  LDL R25, [R1+0xb4] ;  /* 0x0000b40001197983 */ /* 0x000ea80000100800 */
[----:B------:R-:W2:Y:S01]  /*18e70*/  LDL R24, [R1+0x138] ;  /* 0x0001380001187983 */ /* 0x000ea20000100800 */
[----:B-----5:R-:W-:-:S03]  /*18e80*/  @!P6 LEA.HI.X R3, R18, R4, R22, 0x2, P4 ;  /* 0x000000041203e211 */ /* 0x020fc600020f1416 */
[----:B------:R-:W5:Y:S04]  /*18e90*/  LDL R26, [R1+0x124] ;  /* 0x00012400011a7983 */ /* 0x000f680000100800 */
[----:B------:R-:W5:Y:S04]  /*18ea0*/  LDL R22, [R1+0x134] ;  /* 0x0001340001167983 */ /* 0x000f680000100800 */
[----:B------:R-:W5:Y:S01]  /*18eb0*/  LDL R18, [R1+0x130] ;  /* 0x0001300001127983 */ /* 0x000f620000100800 */
[----:B------:R-:W-:Y:S02]  /*18ec0*/  ISETP.GE.AND P3, PT, R21, c[0x0][0x3c8], PT ;  /* 0x0000f20015007a0c */ /* 0x000fe40003f66270 */
[----:B------:R-:W-:Y:S01]  /*18ed0*/  ISETP.GE.AND P1, PT, R10, c[0x0][0x3c8], PT ;  /* 0x0000f2000a007a0c */ /* 0x000fe20003f26270 */
[----:B------:R1:W-:Y:S01]  /*18ee0*/  @!P0 ST.E.64 [R8.64], R116 ;  /* 0x0000007408008985 */ /* 0x0003e2000c101b0a */
[----:B------:R-:W-:-:S03]  /*18ef0*/  ISETP.GE.AND P2, PT, R17, c[0x0][0x3c8], PT ;  /* 0x0000f20011007a0c */ /* 0x000fc60003f46270 */
[----:B------:R-:W-:Y:S04]  /*18f00*/  @!P5 ST.E.64 [R6.64], R112 ;  /* 0x000000700600d985 */ /* 0x000fe8000c101b0a */
[----:B------:R4:W-:Y:S01]  /*18f10*/  @!P6 ST.E.64 [R2.64], R36 ;  /* 0x000000240200e985 */ /* 0x0009e2000c101b0a */
[----:B------:R-:W-:Y:S02]  /*18f20*/  ISETP.GE.AND P6, PT, R11, c[0x0][0x3c8], PT ;  /* 0x0000f2000b007a0c */ /* 0x000fe40003fc6270 */
[----:B-1----:R-:W-:-:S04]  /*18f30*/  @!P3 LEA R8, P0, R21, R0, 0x2 ;  /* 0x000000001508b211 */ /* 0x002fc800078010ff */
[----:B----4-:R-:W-:Y:S02]  /*18f40*/  @!P3 LEA.HI.X R9, R21, R4, R23, 0x2, P0 ;  /* 0x000000041509b211 */ /* 0x010fe400000f1417 */
[----:B------:R-:W4:Y:S01]  /*18f50*/  LDL R23, [R1+0xb0] ;  /* 0x0000b00001177983 */ /* 0x000f220000100800 */
[----:B------:R-:W-:-:S03]  /*18f60*/  @!P1 LEA R2, P0, R10, R0, 0x2 ;  /* 0x000000000a029211 */ /* 0x000fc600078010ff */
[----:B------:R-:W-:Y:S01]  /*18f70*/  @!P3 ST.E.64 [R8.64], R40 ;  /* 0x000000280800b985 */ /* 0x000fe2000c101b0a */
[----:B------:R-:W-:-:S03]  /*18f80*/  @!P1 LEA.HI.X R3, R10, R4, R15, 0x2, P0 ;  /* 0x000000040a039211 */ /* 0x000fc600000f140f */
[----:B------:R-:W4:Y:S01]  /*18f90*/  LDL R10, [R1+0xac] ;  /* 0x0000ac00010a7983 */ /* 0x000f220000100800 */
[----:B------:R-:W-:-:S03]  /*18fa0*/  @!P2 LEA R6, P4, R17, R0, 0x2 ;  /* 0x000000001106a211 */ /* 0x000fc600078810ff */
[----:B------:R-:W4:Y:S01]  /*18fb0*/  LDL R21, [R1+0xa8] ;  /* 0x0000a80001157983 */ /* 0x000f220000100800 */
[----:B------:R-:W-:-:S03]  /*18fc0*/  ISETP.GE.AND P5, PT, R16, c[0x0][0x3c8], PT ;  /* 0x0000f20010007a0c */ /* 0x000fc60003fa6270 */
[----:B------:R-:W4:Y:S01]  /*18fd0*/  LDL R15, [R1+0x9c] ;  /* 0x00009c00010f7983 */ /* 0x000f220000100800 */
[----:B------:R-:W-:-:S03]  /*18fe0*/  @!P2 LEA.HI.X R7, R17, R4, R19, 0x2, P4 ;  /* 0x000000041107a211 */ /* 0x000fc600020f1413 */
[----:B------:R-:W4:Y:S04]  /*18ff0*/  LDL R19, [R1+0xa4] ;  /* 0x0000a40001137983 */ /* 0x000f280000100800 */
[----:B------:R1:W-:Y:S04]  /*19000*/  @!P2 ST.E.64 [R6.64], R44 ;  /* 0x0000002c0600a985 */ /* 0x0003e8000c101b0a */
[----:B------:R-:W4:Y:S01]  /*19010*/  LDL R17, [R1+0xa0] ;  /* 0x0000a00001117983 */ /* 0x000f220000100800 */
[----:B-1----:R-:W-:-:S03]  /*19020*/  @!P6 LEA R6, P4, R11, R0, 0x2 ;  /* 0x000000000b06e211 */ /* 0x002fc600078810ff */
[----:B------:R1:W-:Y:S01]  /*19030*/  @!P1 ST.E.64 [R2.64], R48 ;  /* 0x0000003002009985 */ /* 0x0003e2000c101b0a */
[----:B---3--:R-:W-:-:S13]  /*19040*/  ISETP.GE.AND P3, PT, R20, c[0x0][0x3c8], PT ;  /* 0x0000f20014007a0c */ /* 0x008fda0003f66270 */
[----:B------:R-:W-:-:S04]  /*19050*/  @!P3 LEA R8, P0, R20, R0, 0x2 ;  /* 0x000000001408b211 */ /* 0x000fc800078010ff */
[-C--:B--2---:R-:W-:Y:S02]  /*19060*/  @!P3 LEA.HI.X R9, R20, R4.reuse, R24, 0x2, P0 ;  /* 0x000000041409b211 */ /* 0x084fe400000f1418 */
[----:B------:R-:W2:Y:S01]  /*19070*/  LDL R24, [R1+0x120] ;  /* 0x0001200001187983 */ /* 0x000ea20000100800 */
[----:B-----5:R-:W-:-:S03]  /*19080*/  @!P6 LEA.HI.X R7, R11, R4, R22, 0x2, P4 ;  /* 0x000000040b07e211 */ /* 0x020fc600020f1416 */
[----:B------:R-:W3:Y:S01]  /*19090*/  LDL R11, [R1+0x11c] ;  /* 0x00011c00010b7983 */ /* 0x000ee20000100800 */
[----:B-1----:R-:W-:-:S03]  /*190a0*/  @!P5 LEA R2, P3, R16, R0, 0x2 ;  /* 0x000000001002d211 */ /* 0x002fc600078610ff */
[----:B------:R-:W5:Y:S01]  /*190b0*/  LDL R22, [R1+0x118] ;  /* 0x0001180001167983 */ /* 0x000f620000100800 */
[----:B------:R-:W-:Y:S02]  /*190c0*/  ISETP.GE.AND P4, PT, R20, c[0x0][0x3c8], PT ;  /* 0x0000f20014007a0c */ /* 0x000fe40003f86270 */
[----:B------:R-:W-:Y:S01]  /*190d0*/  @!P5 LEA.HI.X R3, R16, R4, R18, 0x2, P3 ;  /* 0x000000041003d211 */ /* 0x000fe200018f1412 */
[----:B------:R-:W5:Y:S04]  /*190e0*/  LDL R20, [R1+0x114] ;  /* 0x0001140001147983 */ /* 0x000f680000100800 */
[----:B------:R-:W5:Y:S04]  /*190f0*/  LDL R18, [R1+0x110] ;  /* 0x0001100001127983 */ /* 0x000f680000100800 */
[----:B------:R-:W5:Y:S01]  /*19100*/  LDL R16, [R1+0x10c] ;  /* 0x00010c0001107983 */ /* 0x000f620000100800 */
[----:B------:R-:W-:-:S02]  /*19110*/  ISETP.GE.AND P1, PT, R27, c[0x0][0x3c8], PT ;  /* 0x0000f2001b007a0c */ /* 0x000fc40003f26270 */
[----:B------:R-:W-:Y:S01]  /*19120*/  ISETP.GE.AND P2, PT, R29, c[0x0][0x3c8], PT ;  /* 0x0000f2001d007a0c */ /* 0x000fe20003f46270 */
[----:B------:R-:W-:Y:S04]  /*19130*/  @!P4 ST.E.64 [R8.64], R52 ;  /* 0x000000340800c985 */ /* 0x000fe8000c101b0a */
[----:B------:R1:W-:Y:S01]  /*19140*/  @!P6 ST.E.64 [R6.64], R56 ;  /* 0x000000380600e985 */ /* 0x0003e2000c101b0a */
[----:B------:R-:W-:-:S03]  /*19150*/  ISETP.GE.AND P0, PT, R25, c[0x0][0x3c8], PT ;  /* 0x0000f20019007a0c */ /* 0x000fc60003f06270 */
[----:B------:R4:W-:Y:S02]  /*19160*/  @!P5 ST.E.64 [R2.64], R60 ;  /* 0x0000003c0200d985 */ /* 0x0009e4000c101b0a */
[-C--:B-1----:R-:W-:Y:S02]  /*19170*/  @!P1 LEA R6, P4, R27, R0.reuse, 0x2 ;  /* 0x000000001b069211 */ /* 0x082fe400078810ff */
[----:B------:R-:W-:Y:S02]  /*19180*/  @!P2 LEA R8, P3, R29, R0, 0x2 ;  /* 0x000000001d08a211 */ /* 0x000fe400078610ff */
[----:B----4-:R-:W-:Y:S02]  /*19190*/  ISETP.GE.AND P5, PT, R23, c[0x0][0x3c8], PT ;  /* 0x0000f20017007a0c */ /* 0x010fe40003fa6270 */
[----:B------:R-:W-:Y:S02]  /*191a0*/  @!P2 LEA.HI.X R9, R29, R4, R30, 0x2, P3 ;  /* 0x000000041d09a211 */ /* 0x000fe400018f141e */
[----:B------:R-:W-:-:S05]  /*191b0*/  @!P0 LEA R2, P6, R25, R0, 0x2 ;  /* 0x0000000019028211 */ /* 0x000fca00078c10ff */
[----:B------:R-:W-:-:S04]  /*191c0*/  P2R R3, PR, RZ, 0x10 ;  /* 0x00000010ff037803 */ /* 0x000fc80000000000 */
[----:B------:R-:W-:Y:S02]  /*191d0*/  ISETP.NE.AND P3, PT, R3, RZ, PT ;  /* 0x000000ff0300720c */ /* 0x000fe40003f65270 */
[----:B------:R-:W-:Y:S02]  /*191e0*/  ISETP.GE.AND P4, PT, R10, c[0x0][0x3c8], PT ;  /* 0x0000f2000a007a0c */ /* 0x000fe40003f86270 */
[-C--:B------:R-:W-:Y:S02]  /*191f0*/  @!P1 LEA.HI.X R7, R27, R4.reuse, R28, 0x2, P3 ;  /* 0x000000041b079211 */ /* 0x080fe400018f141c */
[----:B------:R-:W-:Y:S01]  /*19200*/  @!P0 LEA.HI.X R3, R25, R4, R26, 0x2, P6 ;  /* 0x0000000419038211 */ /* 0x000fe200030f141a */
[----:B------:R-:W-:Y:S01]  /*19210*/  @!P2 ST.E.64 [R8.64], R64 ;  /* 0x000000400800a985 */ /* 0x000fe2000c101b0a */
[----:B------:R-:W-:-:S03]  /*19220*/  ISETP.GE.AND P3, PT, R21, c[0x0][0x3c8], PT ;  /* 0x0000f20015007a0c */ /* 0x000fc60003f66270 */
[----:B------:R1:W-:Y:S04]  /*19230*/  @!P1 ST.E.64 [R6.64], R68 ;  /* 0x0000004406009985 */ /* 0x0003e8000c101b0a */
[----:B------:R4:W-:Y:S01]  /*19240*/  @!P0 ST.E.64 [R2.64], R72 ;  /* 0x0000004802008985 */ /* 0x0009e2000c101b0a */
[----:B------:R-:W-:Y:S02]  /*19250*/  ISETP.GE.AND P2, PT, R19, c[0x0][0x3c8], PT ;  /* 0x0000f20013007a0c */ /* 0x000fe40003f46270 */
[----:B------:R-:W-:Y:S02]  /*19260*/  ISETP.GE.AND P1, PT, R17, c[0x0][0x3c8], PT ;  /* 0x0000f20011007a0c */ /* 0x000fe40003f26270 */
[-C--:B-1----:R-:W-:Y:S02]  /*19270*/  @!P5 LEA R6, P0, R23, R0.reuse, 0x2 ;  /* 0x000000001706d211 */ /* 0x082fe400078010ff */
[----:B----4-:R-:W-:-:S02]  /*19280*/  @!P4 LEA R2, P6, R10, R0, 0x2 ;  /* 0x000000000a02c211 */ /* 0x010fc400078c10ff */
[----:B--2---:R-:W-:-:S05]  /*19290*/  @!P5 LEA.HI.X R7, R23, R4, R24, 0x2, P0 ;  /* 0x000000041707d211 */ /* 0x004fca00000f1418 */
[----:B------:R-:W-:Y:S01]  /*192a0*/  @!P5 ST.E.64 [R6.64], R76 ;  /* 0x0000004c0600d985 */ /* 0x000fe2000c101b0a */
[----:B---3--:R-:W-:Y:S02]  /*192b0*/  @!P4 LEA.HI.X R3, R10, R4, R11, 0x2, P6 ;  /* 0x000000040a03c211 */ /* 0x008fe400030f140b */
[-C--:B------:R-:W-:Y:S02]  /*192c0*/  @!P3 LEA R10, P5, R21, R0.reuse, 0x2 ;  /* 0x00000000150ab211 */ /* 0x080fe400078a10ff */
[----:B------:R-:W-:Y:S01]  /*192d0*/  ISETP.GE.AND P0, PT, R15, c[0x0][0x3c8], PT ;  /* 0x0000f2000f007a0c */ /* 0x000fe20003f06270 */
[----:B------:R1:W-:Y:S01]  /*192e0*/  @!P4 ST.E.64 [R2.64], R80 ;  /* 0x000000500200c985 */ /* 0x0003e2000c101b0a */
[----:B------:R-:W-:-:S04]  /*192f0*/  @!P2 LEA R8, P6, R19, R0, 0x2 ;  /* 0x000000001308a211 */ /* 0x000fc800078c10ff */
[----:B-----5:R-:W-:-:S05]  /*19300*/  @!P2 LEA.HI.X R9, R19, R4, R20, 0x2, P6 ;  /* 0x000000041309a211 */ /* 0x020fca00030f1414 */
[----:B-1----:R-:W-:-:S04]  /*19310*/  P2R R2, PR, RZ, 0x20 ;  /* 0x00000020ff027803 */ /* 0x002fc80000000000 */
[----:B------:R-:W-:Y:S02]  /*19320*/  ISETP.NE.AND P4, PT, R2, RZ, PT ;  /* 0x000000ff0200720c */ /* 0x000fe40003f85270 */
[----:B------:R-:W-:Y:S02]  /*19330*/  @!P1 LEA R6, P5, R17, R0, 0x2 ;  /* 0x0000000011069211 */ /* 0x000fe400078a10ff */
[----:B------:R-:W-:Y:S02]  /*19340*/  @!P3 LEA.HI.X R11, R21, R4, R22, 0x2, P4 ;  /* 0x00000004150bb211 */ /* 0x000fe400020f1416 */
[----:B------:R-:W-:Y:S02]  /*19350*/  @!P0 LEA R2, P4, R15, R0, 0x2 ;  /* 0x000000000f028211 */ /* 0x000fe400078810ff */
[-C--:B------:R-:W-:Y:S02]  /*19360*/  @!P1 LEA.HI.X R7, R17, R4.reuse, R18, 0x2, P5 ;  /* 0x0000000411079211 */ /* 0x080fe400028f1412 */
[----:B------:R-:W-:Y:S01]  /*19370*/  @!P0 LEA.HI.X R3, R15, R4, R16, 0x2, P4 ;  /* 0x000000040f038211 */ /* 0x000fe200020f1410 */
[----:B------:R1:W-:Y:S04]  /*19380*/  @!P3 ST.E.64 [R10.64], R84 ;  /* 0x000000540a00b985 */ /* 0x0003e8000c101b0a */
[----:B------:R1:W-:Y:S04]  /*19390*/  @!P2 ST.E.64 [R8.64], R88 ;  /* 0x000000580800a985 */ /* 0x0003e8000c101b0a */
[----:B------:R1:W-:Y:S04]  /*193a0*/  @!P1 ST.E.64 [R6.64], R92 ;  /* 0x0000005c06009985 */ /* 0x0003e8000c101b0a */
[----:B------:R1:W-:Y:S02]  /*193b0*/  @!P0 ST.E.64 [R2.64], R96 ;  /* 0x0000006002008985 */ /* 0x0003e4000c101b0a */
.L_x_865:
[----:B------:R-:W-:Y:S05]  /*193c0*/  BSYNC B0 ;  /* 0x0000000000007941 */ /* 0x000fea0003800000 */
.L_x_864:
[----:B------:R-:W-:Y:S05]  /*193d0*/  BRA.DIV ~URZ, `(.L_x_866) ;  /* 0x00004c727f007947 */ /* 0x000fea000b800000 */
[----:B--2---:R2:W1:Y:S04]  /*193e0*/  SHFL.IDX PT, R4, R5, 0x1, 0x1c1f ;  /* 0x003c1f0005047f89 */ /* 0x00446800000e0000 */
[----:B----4-:R2:W4:Y:S02]  /*193f0*/  SHFL.IDX PT, R0, R12, 0x1, 0x1c1f ;  /* 0x003c1f000c007f89 */ /* 0x01052400000e0000 */
.L_x_952:
[----:B------:R-:W-:-:S13]  /*19400*/  ISETP.GE.AND P0, PT, R13, R14, PT ;  /* 0x0000000e0d00720c */ /* 0x000fda0003f06270 */
[----:B------:R-:W-:Y:S05]  /*19410*/  @P0 BRA `(.L_x_861) ;  /* 0x000016a000000947 */ /* 0x000fea0003800000 */
[----:B-1----:R-:W5:Y:S04]  /*19420*/  LDL R10, [R1+0x100] ;  /* 0x00010000010a7983 */ /* 0x002f680000100800 */
[----:B--2---:R-:W2:Y:S04]  /*19430*/  LDL R20, [R1+0xe4] ;  /* 0x0000e40001147983 */ /* 0x004ea80000100800 */
[----:B---3--:R-:W3:Y:S04]  /*19440*/  LDL R8, [R1+0xec] ;  /* 0x0000ec0001087983 */ /* 0x008ee80000100800 */
[----:B----4-:R-:W4:Y:S04]  /*19450*/  LDL R11, [R1+0xe8] ;  /* 0x0000e800010b7983 */ /* 0x010f280000100800 */
[----:B------:R-:W4:Y:S04]  /*19460*/  LDL R9, [R1+0x164] ;  /* 0x0001640001097983 */ /* 0x000f280000100800 */
        /* <DEDUP_REMOVED lines=14> */
[----:B------:R-:W4:Y:S01]  /*19550*/  LDL R26, [R1+0x130] ;  /* 0x00013000011a7983 */ /* 0x000f220000100800 */
[----:B-----5:R-:W-:-:S02]  /*19560*/  ISETP.GE.AND P4, PT, R10, c[0x0][0x3c8], PT ;  /* 0x0000f2000a007a0c */ /* 0x020fc40003f86270 */
[----:B--2---:R-:W-:Y:S02]  /*19570*/  ISETP.GE.AND P1, PT, R20, c[0x0][0x3c8], PT ;  /* 0x0000f20014007a0c */ /* 0x004fe40003f26270 */
[----:B---3--:R-:W-:-:S09]  /*19580*/  ISETP.GE.AND P3, PT, R8, c[0x0][0x3c8], PT ;  /* 0x0000f20008007a0c */ /* 0x008fd20003f66270 */
[----:B------:R-:W-:Y:S02]  /*19590*/  @!P4 IMAD.MOV.U32 R6, RZ, RZ, R0 ;  /* 0x000000ffff06c224 */ /* 0x000fe400078e0000 */
[----:B------:R-:W-:-:S04]  /*195a0*/  @!P4 IMAD.MOV.U32 R7, RZ, RZ, R4 ;  /* 0x000000ffff07c224 */ /* 0x000fc800078e0004 */
[----:B------:R-:W-:Y:S01]  /*195b0*/  @!P4 IMAD.WIDE R6, R10, 0x4, R6 ;  /* 0x000000040a06c825 */ /* 0x000fe200078e0206 */
[----:B----4-:R-:W-:Y:S01]  /*195c0*/  ISETP.GE.AND P2, PT, R11, c[0x0][0x3c8], PT ;  /* 0x0000f2000b007a0c */ /* 0x010fe20003f46270 */
[----:B------:R-:W2:Y:S01]  /*195d0*/  LDL R10, [R1+0xcc] ;  /* 0x0000cc00010a7983 */ /* 0x000ea20000100800 */
[----:B------:R-:W-:-:S03]  /*195e0*/  @!P3 LEA R2, P5, R8, R0, 0x2 ;  /* 0x000000000802b211 */ /* 0x000fc600078a10ff */
[----:B------:R1:W-:Y:S01]  /*195f0*/  @!P4 ST.E.64 [R6.64], R142 ;  /* 0x0000008e0600c985 */ /* 0x0003e2000c101b0a */
[----:B------:R-:W-:-:S05]  /*19600*/  @!P3 LEA.HI.X R3, R8, R4, R9, 0x2, P5 ;  /* 0x000000040803b211 */ /* 0x000fca00028f1409 */
[----:B------:R3:W-:Y:S02]  /*19610*/  @!P3 ST.E.64 [R2.64], R138 ;  /* 0x0000008a0200b985 */ /* 0x0007e4000c101b0a */
[----:B------:R-:W-:-:S04]  /*19620*/  @!P2 LEA R8, P3, R11, R0, 0x2 ;  /* 0x000000000b08a211 */ /* 0x000fc800078610ff */
[----:B------:R-:W-:Y:S02]  /*19630*/  @!P2 LEA.HI.X R9, R11, R4, R12, 0x2, P3 ;  /* 0x000000040b09a211 */ /* 0x000fe400018f140c */
[----:B------:R-:W-:Y:S01]  /*19640*/  ISETP.GE.AND P0, PT, R18, c[0x0][0x3c8], PT ;  /* 0x0000f20012007a0c */ /* 0x000fe20003f06270 */
[----:B------:R-:W4:Y:S01]  /*19650*/  LDL R11, [R1+0x84] ;  /* 0x00008400010b7983 */ /* 0x000f220000100800 */
[----:B-1----:R-:W-:-:S03]  /*19660*/  @!P1 LEA R6, P6, R20, R0, 0x2 ;  /* 0x0000000014069211 */ /* 0x002fc600078c10ff */
[----:B------:R-:W5:Y:S10]  /*19670*/  LDL R12, [R1+0xc8] ;  /* 0x0000c800010c7983 */ /* 0x000f740000100800 */
[----:B---3--:R-:W-:-:S04]  /*19680*/  P2R R2, PR, RZ, 0x40 ;  /* 0x00000040ff027803 */ /* 0x008fc80000000000 */
[----:B------:R-:W-:-:S04]  /*19690*/  ISETP.NE.AND P3, PT, R2, RZ, PT ;  /* 0x000000ff0200720c */ /* 0x000fc80003f65270 */
[----:B------:R-:W-:Y:S02]  /*196a0*/  @!P1 LEA.HI.X R7, R20, R4, R25, 0x2, P3 ;  /* 0x0000000414079211 */ /* 0x000fe400018f1419 */
[----:B------:R-:W3:Y:S01]  /*196b0*/  LDL R20, [R1+0x148] ;  /* 0x0001480001147983 */ /* 0x000ee20000100800 */
[----:B------:R-:W-:Y:S02]  /*196c0*/  ISETP.GE.AND P3, PT, R17, c[0x0][0x3c8], PT ;  /* 0x0000f20011007a0c */ /* 0x000fe40003f66270 */
[C---:B------:R-:W-:Y:S01]  /*196d0*/  @!P0 LEA R2, P6, R18.reuse, R0, 0x2 ;  /* 0x0000000012028211 */ /* 0x040fe200078c10ff */
[----:B------:R-:W-:Y:S03]  /*196e0*/  @!P2 ST.E.64 [R8.64], R134 ;  /* 0x000000860800a985 */ /* 0x000fe6000c101b0a */
[----:B------:R-:W-:Y:S01]  /*196f0*/  @!P0 LEA.HI.X R3, R18, R4, R24, 0x2, P6 ;  /* 0x0000000412038211 */ /* 0x000fe200030f1418 */
[----:B------:R-:W-:Y:S01]  /*19700*/  @!P1 ST.E.64 [R6.64], R130 ;  /* 0x0000008206009985 */ /* 0x000fe2000c101b0a */
[----:B------:R-:W-:-:S03]  /*19710*/  ISETP.GE.AND P4, PT, R5, c[0x0][0x3c8], PT ;  /* 0x0000f20005007a0c */ /* 0x000fc60003f86270 */
[----:B------:R1:W-:Y:S04]  /*19720*/  @!P0 ST.E.64 [R2.64], R126 ;  /* 0x0000007e02008985 */ /* 0x0003e8000c101b0a */
[----:B------:R-:W5:Y:S01]  /*19730*/  LDL R18, [R1+0x144] ;  /* 0x0001440001127983 */ /* 0x000f620000100800 */
[----:B------:R-:W-:Y:S02]  /*19740*/  ISETP.GE.AND P5, PT, R22, c[0x0][0x3c8], PT ;  /* 0x0000f20016007a0c */ /* 0x000fe40003fa6270 */
[----:B------:R-:W-:Y:S01]  /*19750*/  ISETP.GE.AND P2, PT, R15, c[0x0][0x3c8], PT ;  /* 0x0000f2000f007a0c */ /* 0x000fe20003f46270 */
[----:B------:R-:W5:Y:S04]  /*19760*/  LDL R24, [R1+0xbc] ;  /* 0x0000bc0001187983 */ /* 0x000f680000100800 */
[----:B------:R-:W5:Y:S01]  /*19770*/  LDL R25, [R1+0x12c] ;  /* 0x00012c0001197983 */ /* 0x000f620000100800 */
[----:B-1----:R-:W-:-:S02]  /*19780*/  @!P3 LEA R2, P1, R17, R0, 0x2 ;  /* 0x000000001102b211 */ /* 0x002fc400078210ff */
[----:B------:R-:W-:-:S04]  /*19790*/  @!P4 LEA R6, P6, R5, R0, 0x2 ;  /* 0x000000000506c211 */ /* 0x000fc800078c10ff */
[----:B------:R-:W-:Y:S02]  /*197a0*/  @!P4 LEA.HI.X R7, R5, R4, R21, 0x2, P6 ;  /* 0x000000040507c211 */ /* 0x000fe400030f1415 */
[----:B------:R-:W-:Y:S01]  /*197b0*/  @!P5 LEA R8, P0, R22, R0, 0x2 ;  /* 0x000000001608d211 */ /* 0x000fe200078010ff */
[----:B------:R-:W5:Y:S04]  /*197c0*/  LDL R5, [R1+0xc0] ;  /* 0x0000c00001057983 */ /* 0x000f680000100800 */
[----:B------:R-:W-:Y:S01]  /*197d0*/  P2R R3, PR, RZ, 0x2 ;  /* 0x00000002ff037803 */ /* 0x000fe20000000000 */
[----:B------:R-:W5:Y:S03]  /*197e0*/  LDL R21, [R1+0x124] ;  /* 0x0001240001157983 */ /* 0x000f660000100800 */
[----:B------:R-:W-:-:S04]  /*197f0*/  ISETP.NE.AND P6, PT, R3, RZ, PT ;  /* 0x000000ff0300720c */ /* 0x000fc80003fc5270 */
[-C--:B------:R-:W-:Y:S02]  /*19800*/  @!P3 LEA.HI.X R3, R17, R4.reuse, R19, 0x2, P6 ;  /* 0x000000041103b211 */ /* 0x080fe400030f1413 */
[----:B------:R-:W5:Y:S04]  /*19810*/  LDL R19, [R1+0x13c] ;  /* 0x00013c0001137983 */ /* 0x000f680000100800 */
[----:B------:R-:W5:Y:S01]  /*19820*/  LDL R17, [R1+0x138] ;  /* 0x0001380001117983 */ /* 0x000f620000100800 */
[----:B------:R-:W-:Y:S02]  /*19830*/  @!P5 LEA.HI.X R9, R22, R4, R23, 0x2, P0 ;  /* 0x000000041609d211 */ /* 0x000fe400000f1417 */
[----:B------:R-:W-:Y:S01]  /*19840*/  ISETP.GE.AND P1, PT, R16, c[0x0][0x3c8], PT ;  /* 0x0000f20010007a0c */ /* 0x000fe20003f26270 */
[----:B------:R-:W5:Y:S04]  /*19850*/  LDL R22, [R1+0xb8] ;  /* 0x0000b80001167983 */ /* 0x000f680000100800 */
[----:B------:R1:W-:Y:S04]  /*19860*/  @!P5 ST.E.64 [R8.64], R122 ;  /* 0x0000007a0800d985 */ /* 0x0003e8000c101b0a */
[----:B------:R2:W-:Y:S04]  /*19870*/  @!P4 ST.E.64 [R6.64], R118 ;  /* 0x000000760600c985 */ /* 0x0005e8000c101b0a */
[----:B------:R2:W-:Y:S04]  /*19880*/  @!P3 ST.E.64 [R2.64], R114 ;  /* 0x000000720200b985 */ /* 0x0005e8000c101b0a */
[----:B------:R-:W5:Y:S01]  /*19890*/  LDL R23, [R1+0x128] ;  /* 0x0001280001177983 */ /* 0x000f620000100800 */
[----:B-1----:R-:W-:-:S04]  /*198a0*/  @!P2 LEA R8, P3, R15, R0, 0x2 ;  /* 0x000000000f08a211 */ /* 0x002fc800078610ff */
[----:B---3--:R-:W-:Y:S02]  /*198b0*/  @!P2 LEA.HI.X R9, R15, R4, R20, 0x2, P3 ;  /* 0x000000040f09a211 */ /* 0x008fe400018f1414 */
[----:B------:R-:W3:Y:S01]  /*198c0*/  LDL R15, [R1+0x134] ;  /* 0x00013400010f7983 */ /* 0x000ee20000100800 */
[----:B--2---:R-:W-:Y:S02]  /*198d0*/  @!P1 LEA R6, P6, R16, R0, 0x2 ;  /* 0x0000000010069211 */ /* 0x004fe400078c10ff */
[----:B------:R-:W-:Y:S01]  /*198e0*/  ISETP.GE.AND P0, PT, R10, c[0x0][0x3c8], PT ;  /* 0x0000f2000a007a0c */ /* 0x000fe20003f06270 */
[----:B------:R-:W2:Y:S01]  /*198f0*/  LDL R20, [R1+0xb4] ;  /* 0x0000b40001147983 */ /* 0x000ea20000100800 */
[----:B----4-:R-:W-:-:S09]  /*19900*/  ISETP.GE.AND P4, PT, R11, c[0x0][0x3c8], PT ;  /* 0x0000f2000b007a0c */ /* 0x010fd20003f86270 */
[----:B------:R-:W-:-:S04]  /*19910*/  P2R R2, PR, RZ, 0x40 ;  /* 0x00000040ff027803 */ /* 0x000fc80000000000 */
[----:B------:R-:W-:Y:S02]  /*19920*/  ISETP.NE.AND P3, PT, R2, RZ, PT ;  /* 0x000000ff0200720c */ /* 0x000fe40003f65270 */
[----:B------:R-:W-:Y:S02]  /*19930*/  @!P0 LEA R2, P6, R10, R0, 0x2 ;  /* 0x000000000a028211 */ /* 0x000fe400078c10ff */
[-C--:B-----5:R-:W-:Y:S01]  /*19940*/  @!P1 LEA.HI.X R7, R16, R4.reuse, R18, 0x2, P3 ;  /* 0x0000000410079211 */ /* 0x0a0fe200018f1412 */
[----:B------:R-:W-:Y:S01]  /*19950*/  @!P2 ST.E.64 [R8.64], R38 ;  /* 0x000000260800a985 */ /* 0x000fe2000c101b0a */
[----:B------:R-:W-:Y:S02]  /*19960*/  ISETP.GE.AND P5, PT, R12, c[0x0][0x3c8], PT ;  /* 0x0000f2000c007a0c */ /* 0x000fe40003fa6270 */
[----:B------:R-:W-:Y:S01]  /*19970*/  @!P0 LEA.HI.X R3, R10, R4, R14, 0x2, P6 ;  /* 0x000000040a038211 */ /* 0x000fe200030f140e */
[----:B------:R1:W-:Y:S04]  /*19980*/  @!P1 ST.E.64 [R6.64], R42 ;  /* 0x0000002a06009985 */ /* 0x0003e8000c101b0a */
[----:B------:R-:W4:Y:S04]  /*19990*/  LDL R10, [R1+0xb0] ;  /* 0x0000b000010a7983 */ /* 0x000f280000100800 */
[----:B------:R-:W5:Y:S04]  /*199a0*/  LDL R18, [R1+0xac] ;  /* 0x0000ac0001127983 */ /* 0x000f680000100800 */
[----:B------:R1:W-:Y:S01]  /*199b0*/  @!P0 ST.E.64 [R2.64], R46 ;  /* 0x0000002e02008985 */ /* 0x0003e2000c101b0a */
[----:B------:R-:W-:-:S03]  /*199c0*/  ISETP.GE.AND P3, PT, R13, c[0x0][0x3c8], PT ;  /* 0x0000f2000d007a0c */ /* 0x000fc60003f66270 */
[----:B------:R-:W4:Y:S04]  /*199d0*/  LDL R16, [R1+0xa8] ;  /* 0x0000a80001107983 */ /* 0x000f280000100800 */
[----:B------:R-:W4:Y:S01]  /*199e0*/  LDL R14, [R1+0xa4] ;  /* 0x0000a400010e7983 */ /* 0x000f220000100800 */
[-C--:B-1----:R-:W-:Y:S02]  /*199f0*/  @!P4 LEA R6, P6, R11, R0.reuse, 0x2 ;  /* 0x000000000b06c211 */ /* 0x082fe400078c10ff */
[----:B------:R-:W-:-:S04]  /*19a00*/  @!P5 LEA R8, P0, R12, R0, 0x2 ;  /* 0x000000000c08d211 */ /* 0x000fc800078010ff */
[----:B------:R-:W-:Y:S02]  /*19a10*/  @!P5 LEA.HI.X R9, R12, R4, R19, 0x2, P0 ;  /* 0x000000040c09d211 */ /* 0x000fe400000f1413 */
[----:B------:R-:W5:Y:S01]  /*19a20*/  LDL R12, [R1+0xa0] ;  /* 0x0000a000010c7983 */ /* 0x000f620000100800 */
[----:B------:R-:W-:-:S03]  /*19a30*/  ISETP.GE.AND P2, PT, R5, c[0x0][0x3c8], PT ;  /* 0x0000f20005007a0c */ /* 0x000fc60003f46270 */
[----:B------:R-:W5:Y:S01]  /*19a40*/  LDL R19, [R1+0x11c] ;  /* 0x00011c0001137983 */ /* 0x000f620000100800 */
[----:B------:R-:W-:-:S04]  /*19a50*/  P2R R2, PR, RZ, 0x40 ;  /* 0x00000040ff027803 */ /* 0x000fc80000000000 */
[----:B------:R-:W-:-:S04]  /*19a60*/  ISETP.NE.AND P0, PT, R2, RZ, PT ;  /* 0x000000ff0200720c */ /* 0x000fc80003f05270 */
[----:B------:R-:W-:Y:S02]  /*19a70*/  @!P4 LEA.HI.X R7, R11, R4, R17, 0x2, P0 ;  /* 0x000000040b07c211 */ /* 0x000fe400000f1411 */
[----:B------:R-:W5:Y:S01]  /*19a80*/  LDL R11, [R1+0x120] ;  /* 0x00012000010b7983 */ /* 0x000f620000100800 */
[----:B------:R-:W-:-:S03]  /*19a90*/  @!P3 LEA R2, P6, R13, R0, 0x2 ;  /* 0x000000000d02b211 */ /* 0x000fc600078c10ff */
[----:B------:R-:W5:Y:S04]  /*19aa0*/  LDL R17, [R1+0x118] ;  /* 0x0001180001117983 */ /* 0x000f680000100800 */
[----:B------:R1:W-:Y:S04]  /*19ab0*/  @!P5 ST.E.64 [R8.64], R50 ;  /* 0x000000320800d985 */ /* 0x0003e8000c101b0a */
[----:B------:R1:W-:Y:S01]  /*19ac0*/  @!P4 ST.E.64 [R6.64], R54 ;  /* 0x000000360600c985 */ /* 0x0003e2000c101b0a */
[----:B---3--:R-:W-:-:S03]  /*19ad0*/  @!P3 LEA.HI.X R3, R13, R4, R15, 0x2, P6 ;  /* 0x000000040d03b211 */ /* 0x008fc600030f140f */
[----:B------:R-:W3:Y:S04]  /*19ae0*/  LDL R15, [R1+0x114] ;  /* 0x00011400010f7983 */ /* 0x000ee80000100800 */
[----:B------:R-:W3:Y:S04]  /*19af0*/  LDL R13, [R1+0x110] ;  /* 0x00011000010d7983 */ /* 0x000ee80000100800 */
[----:B------:R2:W-:Y:S01]  /*19b00*/  @!P3 ST.E.64 [R2.64], R58 ;  /* 0x0000003a0200b985 */ /* 0x0005e2000c101b0a */
[----:B-1----:R-:W-:-:S04]  /*19b10*/  @!P2 LEA R8, P3, R5, R0, 0x2 ;  /* 0x000000000508a211 */ /* 0x002fc800078610ff */
[----:B------:R-:W-:Y:S02]  /*19b20*/  @!P2 LEA.HI.X R9, R5, R4, R26, 0x2, P3 ;  /* 0x000000040509a211 */ /* 0x000fe400018f141a */
[----:B------:R-:W3:Y:S01]  /*19b30*/  LDL R5, [R1+0x9c] ;  /* 0x00009c0001057983 */ /* 0x000ee20000100800 */
[----:B------:R-:W-:Y:S02]  /*19b40*/  ISETP.GE.AND P1, PT, R24, c[0x0][0x3c8], PT ;  /* 0x0000f20018007a0c */ /* 0x000fe40003f26270 */
[----:B------:R-:W-:-:S11]  /*19b50*/  ISETP.GE.AND P0, PT, R22, c[0x0][0x3c8], PT ;  /* 0x0000f20016007a0c */ /* 0x000fd60003f06270 */
[-C--:B------:R-:W-:Y:S02]  /*19b60*/  @!P1 LEA R6, P4, R24, R0.reuse, 0x2 ;  /* 0x0000000018069211 */ /* 0x080fe400078810ff */
[----:B--2---:R-:W-:Y:S02]  /*19b70*/  ISETP.GE.AND P5, PT, R20, c[0x0][0x3c8], PT ;  /* 0x0000f20014007a0c */ /* 0x004fe40003fa6270 */
[----:B------:R-:W-:-:S09]  /*19b80*/  @!P0 LEA R2, P6, R22, R0, 0x2 ;  /* 0x0000000016028211 */ /* 0x000fd200078c10ff */
[----:B------:R-:W-:-:S04]  /*19b90*/  P2R R3, PR, RZ, 0x10 ;  /* 0x00000010ff037803 */ /* 0x000fc80000000000 */
[----:B------:R-:W-:Y:S02]  /*19ba0*/  ISETP.NE.AND P3, PT, R3, RZ, PT ;  /* 0x000000ff0300720c */ /* 0x000fe40003f65270 */
[----:B----4-:R-:W-:Y:S02]  /*19bb0*/  ISETP.GE.AND P4, PT, R10, c[0x0][0x3c8], PT ;  /* 0x0000f2000a007a0c */ /* 0x010fe40003f86270 */
[-C--:B------:R-:W-:Y:S02]  /*19bc0*/  @!P1 LEA.HI.X R7, R24, R4.reuse, R25, 0x2, P3 ;  /* 0x0000000418079211 */ /* 0x080fe400018f1419 */
[----:B------:R-:W-:Y:S01]  /*19bd0*/  @!P0 LEA.HI.X R3, R22, R4, R23, 0x2, P6 ;  /* 0x0000000416038211 */ /* 0x000fe200030f1417 */
[----:B------:R-:W-:Y:S01]  /*19be0*/  @!P2 ST.E.64 [R8.64], R62 ;  /* 0x0000003e0800a985 */ /* 0x000fe2000c101b0a */
[----:B-----5:R-:W-:-:S03]  /*19bf0*/  ISETP.GE.AND P3, PT, R18, c[0x0][0x3c8], PT ;  /* 0x0000f20012007a0c */ /* 0x020fc60003f66270 */
[----:B------:R1:W-:Y:S04]  /*19c00*/  @!P1 ST.E.64 [R6.64], R66 ;  /* 0x0000004206009985 */ /* 0x0003e8000c101b0a */
[----:B------:R2:W-:Y:S01]  /*19c10*/  @!P0 ST.E.64 [R2.64], R70 ;  /* 0x0000004602008985 */ /* 0x0005e2000c101b0a */
[----:B------:R-:W-:Y:S02]  /*19c20*/  ISETP.GE.AND P2, PT, R16, c[0x0][0x3c8], PT ;  /* 0x0000f20010007a0c */ /* 0x000fe40003f46270 */
[----:B------:R-:W-:Y:S02]  /*19c30*/  ISETP.GE.AND P1, PT, R14, c[0x0][0x3c8], PT ;  /* 0x0000f2000e007a0c */ /* 0x000fe40003f26270 */
[----:B-1----:R-:W-:-:S04]  /*19c40*/  @!P5 LEA R6, P0, R20, R0, 0x2 ;  /* 0x000000001406d211 */ /* 0x002fc800078010ff */
[----:B------:R-:W-:Y:S02]  /*19c50*/  @!P5 LEA.HI.X R7, R20, R4, R21, 0x2, P0 ;  /* 0x000000041407d211 */ /* 0x000fe400000f1415 */
[----:B--2---:R-:W-:-:S03]  /*19c60*/  @!P4 LEA R2, P6, R10, R0, 0x2 ;  /* 0x000000000a02c211 */ /* 0x004fc600078c10ff */
[----:B------:R-:W-:Y:S01]  /*19c70*/  @!P5 ST.E.64 [R6.64], R74 ;  /* 0x0000004a0600d985 */ /* 0x000fe2000c101b0a */
[----:B------:R-:W-:Y:S02]  /*19c80*/  @!P4 LEA.HI.X R3, R10, R4, R11, 0x2, P6 ;  /* 0x000000040a03c211 */ /* 0x000fe400030f140b */
[-C--:B------:R-:W-:Y:S02]  /*19c90*/  @!P3 LEA R10, P5, R18, R0.reuse, 0x2 ;  /* 0x00000000120ab211 */ /* 0x080fe400078a10ff */
[----:B------:R-:W-:Y:S01]  /*19ca0*/  ISETP.GE.AND P0, PT, R12, c[0x0][0x3c8], PT ;  /* 0x0000f2000c007a0c */ /* 0x000fe20003f06270 */
[----:B------:R1:W-:Y:S01]  /*19cb0*/  @!P4 ST.E.64 [R2.64], R78 ;  /* 0x0000004e0200c985 */ /* 0x0003e2000c101b0a */
[----:B------:R-:W-:-:S04]  /*19cc0*/  @!P2 LEA R8, P6, R16, R0, 0x2 ;  /* 0x000000001008a211 */ /* 0x000fc800078c10ff */
[----:B------:R-:W-:-:S05]  /*19cd0*/  @!P2 LEA.HI.X R9, R16, R4, R17, 0x2, P6 ;  /* 0x000000041009a211 */ /* 0x000fca00030f1411 */
[----:B-1----:R-:W-:-:S04]  /*19ce0*/  P2R R2, PR, RZ, 0x20 ;  /* 0x00000020ff027803 */ /* 0x002fc80000000000 */
[----:B------:R-:W-:Y:S02]  /*19cf0*/  ISETP.NE.AND P4, PT, R2, RZ, PT ;  /* 0x000000ff0200720c */ /* 0x000fe40003f85270 */
[----:B------:R-:W-:Y:S02]  /*19d00*/  @!P1 LEA R6, P5, R14, R0, 0x2 ;  /* 0x000000000e069211 */ /* 0x000fe400078a10ff */
[----:B------:R-:W-:Y:S02]  /*19d10*/  @!P3 LEA.HI.X R11, R18, R4, R19, 0x2, P4 ;  /* 0x00000004120bb211 */ /* 0x000fe400020f1413 */
[----:B------:R-:W-:-:S03]  /*19d20*/  @!P0 LEA R2, P4, R12, R0, 0x2 ;  /* 0x000000000c028211 */ /* 0x000fc600078810ff */
[----:B------:R1:W-:Y:S04]  /*19d30*/  @!P3 ST.E.64 [R10.64], R82 ;  /* 0x000000520a00b985 */ /* 0x0003e8000c101b0a */
[----:B------:R1:W-:Y:S01]  /*19d40*/  @!P2 ST.E.64 [R8.64], R86 ;  /* 0x000000560800a985 */ /* 0x0003e2000c101b0a */
[-C--:B---3--:R-:W-:Y:S02]  /*19d50*/  @!P1 LEA.HI.X R7, R14, R4.reuse, R15, 0x2, P5 ;  /* 0x000000040e079211 */ /* 0x088fe400028f140f */
[----:B------:R-:W-:-:S03]  /*19d60*/  @!P0 LEA.HI.X R3, R12, R4, R13, 0x2, P4 ;  /* 0x000000040c038211 */ /* 0x000fc600020f140d */
[----:B------:R1:W-:Y:S04]  /*19d70*/  @!P1 ST.E.64 [R6.64], R90 ;  /* 0x0000005a06009985 */ /* 0x0003e8000c101b0a */
[----:B------:R1:W-:Y:S01]  /*19d80*/  @!P0 ST.E.64 [R2.64], R94 ;  /* 0x0000005e02008985 */ /* 0x0003e2000c101b0a */
[----:B------:R-:W-:-:S13]  /*19d90*/  ISETP.GE.AND P0, PT, R5, c[0x0][0x3c8], PT ;  /* 0x0000f20005007a0c */ /* 0x000fda0003f06270 */
[----:B------:R-:W-:Y:S05]  /*19da0*/  @P0 BRA `(.L_x_861) ;  /* 0x00000d1000000947 */ /* 0x000fea0003800000 */
[----:B------:R-:W2:Y:S01]  /*19db0*/  LDL R12, [R1+0x10c] ;  /* 0x00010c00010c7983 */ /* 0x000ea20000100800 */
[----:B-1----:R-:W-:-:S04]  /*19dc0*/  LEA R2, P0, R5, R0, 0x2 ;  /* 0x0000000005027211 */ /* 0x002fc800078010ff */
[----:B--2---:R-:W-:-:S05]  /*19dd0*/  LEA.HI.X R3, R5, R4, R12, 0x2, P0 ;  /* 0x0000000405037211 */ /* 0x004fca00000f140c */
[----:B------:R1:W-:Y:S01]  /*19de0*/  ST.E.64 [R2.64], R98 ;  /* 0x0000006202007985 */ /* 0x0003e2000c101b0a */
[----:B------:R-:W-:Y:S05]  /*19df0*/  BRA `(.L_x_861) ;  /* 0x00000cc000007947 */ /* 0x000fea0003800000 */
.L_x_846:
[----:B------:R-:W-:Y:S01]  /*19e00*/  ISETP.NE.U32.AND P0, PT, RZ, c[0x0][0x508], PT ;  /* 0x00014200ff007a0c */ /* 0x000fe20003f05070 */
[----:B------:R-:W3:Y:S01]  /*19e10*/  LDL.LU R6, [R1+0x78] ;  /* 0x0000780001067983 */ /* 0x000ee20000300800 */
[----:B------:R-:W-:Y:S01]  /*19e20*/  ISETP.NE.U32.AND P2, PT, RZ, c[0x0][0x500], PT ;  /* 0x00014000ff007a0c */ /* 0x000fe20003f45070 */
[----:B------:R-:W-:Y:S01]  /*19e30*/  IMAD.MOV.U32 R4, RZ, RZ, 0x4 ;  /* 0x00000004ff047424 */ /* 0x000fe200078e00ff */
[----:B------:R-:W-:Y:S01]  /*19e40*/  ISETP.NE.AND.EX P0, PT, RZ, c[0x0][0x50c], PT, P0 ;  /* 0x00014300ff007a0c */ /* 0x000fe20003f05300 */
[----:B------:R-:W-:Y:S01]  /*19e50*/  IMAD.MOV.U32 R15, RZ, RZ, c[0x0][0x388] ;  /* 0x0000e200ff0f7624 */ /* 0x000fe200078e00ff */
[----:B------:R-:W-:Y:S01]  /*19e60*/  ISETP.NE.AND.EX P2, PT, RZ, c[0x0][0x504], PT, P2 ;  /* 0x00014100ff007a0c */ /* 0x000fe20003f45320 */
[----:B------:R-:W-:Y:S02]  /*19e70*/  IMAD.MOV.U32 R0, RZ, RZ, RZ ;  /* 0x000000ffff007224 */ /* 0x000fe400078e00ff */
[----:B------:R-:W-:-:S08]  /*19e80*/  IMAD.WIDE R2, R239, R4, c[0x0][0x500] ;  /* 0x00014000ef027625 */ /* 0x000fd000078e0204 */
[----:B------:R-:W-:Y:S02]  /*19e90*/  @P0 IMAD.WIDE R4, R239, R4, c[0x0][0x508] ;  /* 0x00014200ef040625 */ /* 0x000fe400078e0204 */
[----:B------:R1:W5:Y:S04]  /*19ea0*/  @P2 LDG.E R0, [R2.64] ;  /* 0x0000000a02002981 */ /* 0x000368000c1e1900 */
[----:B------:R1:W5:Y:S01]  /*19eb0*/  @P0 LDG.E R15, [R4.64] ;  /* 0x0000000a040f0981 */ /* 0x000362000c1e1900 */
[----:B---3--:R-:W-:-:S04]  /*19ec0*/  ISETP.NE.AND P1, PT, R6, RZ, PT ;  /* 0x000000ff0600720c */ /* 0x008fc80003f25270 */
[----:B------:R-:W-:Y:S01]  /*19ed0*/  SEL R19, R6, c[0x0][0x3d4], P1 ;  /* 0x0000f50006137a07 */ /* 0x000fe20000800000 */
[----:B------:R-:W-:Y:S05]  /*19ee0*/  @P0 BRA `(.L_x_867) ;  /* 0x0000004000000947 */ /* 0x000fea0003800000 */
[----:B-1----:R-:W-:Y:S05]  /*19ef0*/  @!P2 BRA `(.L_x_867) ;  /* 0x000000300000a947 */ /* 0x002fea0003800000 */
[----:B------:R1:W3:Y:S04]  /*19f00*/  LDG.E R4, [R2.64] ;  /* 0x0000000a02047981 */ /* 0x0002e8000c1e1900 */
[----:B-1----:R-:W3:Y:S02]  /*19f10*/  LDG.E R2, [R2.64+0x4] ;  /* 0x0000040a02027981 */ /* 0x002ee4000c1e1900 */
[----:B---3-5:R-:W-:Y:S02]  /*19f20*/  IADD3 R15, -R4, R2, RZ ;  /* 0x00000002040f7210 */ /* 0x028fe40007ffe1ff */
.L_x_867:
[----:B-1----:R-:W1:Y:S01]  /*19f30*/  S2R R4, SR_TID.X ;  /* 0x0000000000047919 */ /* 0x002e620000002100 */
[----:B------:R-:W-:Y:S01]  /*19f40*/  SHF.R.S32.HI R2, RZ, 0x1f, R239 ;  /* 0x0000001fff027819 */ /* 0x000fe200000114ef */
[----:B------:R-:W-:Y:S01]  /*19f50*/  BSSY B0, `(.L_x_868) ;  /* 0x0000037000007945 */ /* 0x000fe20003800000 */
[----:B------:R-:W-:-:S02]  /*19f60*/  LOP3.LUT R3, R238, 0xffff, RZ, 0xc0, !PT ;  /* 0x0000ffffee037812 */ /* 0x000fc400078ec0ff */
[----:B-----5:R-:W-:Y:S02]  /*19f70*/  SHF.R.S32.HI R18, RZ, 0x1f, R0 ;  /* 0x0000001fff127819 */ /* 0x020fe40000011400 */
[----:B------:R-:W-:Y:S02]  /*19f80*/  SEL R8, R239, RZ, !P2 ;  /* 0x000000ffef087207 */ /* 0x000fe40005000000 */
[----:B------:R-:W-:Y:S02]  /*19f90*/  SEL R21, R2, RZ, !P2 ;  /* 0x000000ff02157207 */ /* 0x000fe40005000000 */
[----:B-1----:R-:W-:-:S13]  /*19fa0*/  ISETP.GT.AND P0, PT, R4, 0x7f, PT ;  /* 0x0000007f0400780c */ /* 0x002fda0003f04270 */
[----:B------:R-:W-:Y:S05]  /*19fb0*/  @P0 BRA `(.L_x_869) ;  /* 0x0000030000000947 */ /* 0x000fea0003800000 */
[----:B------:R-:W-:Y:S01]  /*19fc0*/  IMAD R2, R15, c[0x0][0x4e8], RZ ;  /* 0x00013a000f027a24 */ /* 0x000fe200078e02ff */
[----:B------:R-:W-:-:S04]  /*19fd0*/  IADD3 R14, R237, R4, RZ ;  /* 0x00000004ed0e7210 */ /* 0x000fc80007ffe0ff */
[----:B------:R-:W-:-:S13]  /*19fe0*/  ISETP.GE.AND P0, PT, R14, R2, PT ;  /* 0x000000020e00720c */ /* 0x000fda0003f06270 */
[----:B------:R-:W-:Y:S05]  /*19ff0*/  @P0 BRA `(.L_x_869) ;  /* 0x000002c000000947 */ /* 0x000fea0003800000 */
[----:B------:R-:W3:Y:S01]  /*1a000*/  LDL.LU R22, [R1+0x80] ;  /* 0x0000800001167983 */ /* 0x000ee20000300800 */
[----:B------:R-:W-:Y:S01]  /*1a010*/  IMAD.MOV.U32 R2, RZ, RZ, 0x368 ;  /* 0x00000368ff027424 */ /* 0x000fe200078e00ff */
[----:B------:R-:W-:-:S04]  /*1a020*/  ISETP.GT.AND P2, PT, R19, 0x1, PT ;  /* 0x000000011300780c */ /* 0x000fc80003f44270 */
[----:B------:R-:W-:-:S04]  /*1a030*/  SEL R2, R2, 0x328, P2 ;  /* 0x0000032802027807 */ /* 0x000fc80001000000 */
[----:B------:R1:W4:Y:S08]  /*1a040*/  LDC.64 R10, c[0x0][R2+0x170] ;  /* 0x00005c00020a7b82 */ /* 0x0003300000000a00 */
[----:B------:R1:W5:Y:S08]  /*1a050*/  LDC.64 R6, c[0x0][R2+0x168] ;  /* 0x00005a0002067b82 */ /* 0x0003700000000a00 */
[----:B------:R1:W2:Y:S08]  /*1a060*/  LDC.64 R16, c[0x0][R2+0x178] ;  /* 0x00005e0002107b82 */ /* 0x0002b00000000a00 */
[----:B------:R1:W2:Y:S02]  /*1a070*/  LDC.64 R12, c[0x0][R2+0x160] ;  /* 0x00005800020c7b82 */ /* 0x0002a40000000a00 */
[----:B-1----:R-:W-:-:S02]  /*1a080*/  IMAD.MOV.U32 R2, RZ, RZ, c[0x0][0x4e8] ;  /* 0x00013a00ff027624 */ /* 0x002fc400078e00ff */
[-C--:B----4-:R-:W-:Y:S02]  /*1a090*/  IMAD R9, R11, R8.reuse, RZ ;  /* 0x000000080b097224 */ /* 0x090fe400078e02ff */
[----:B------:R-:W-:Y:S01]  /*1a0a0*/  IMAD.WIDE.U32 R4, R10, R8, RZ ;  /* 0x000000080a047225 */ /* 0x000fe200078e00ff */
[----:B------:R-:W-:Y:S02]  /*1a0b0*/  ISETP.NE.AND P0, PT, R2, 0x1, PT ;  /* 0x000000010200780c */ /* 0x000fe40003f05270 */
[----:B------:R-:W-:Y:S01]  /*1a0c0*/  MOV R2, R14 ;  /* 0x0000000e00027202 */ /* 0x000fe20000000f00 */
[----:B------:R-:W-:Y:S02]  /*1a0d0*/  IMAD R10, R10, R21, R9 ;  /* 0x000000150a0a7224 */ /* 0x000fe400078e0209 */
[-C--:B-----5:R-:W-:Y:S02]  /*1a0e0*/  IMAD R11, R7, R3.reuse, RZ ;  /* 0x00000003070b7224 */ /* 0x0a0fe400078e02ff */
[----:B------:R-:W-:Y:S01]  /*1a0f0*/  IMAD.WIDE.U32 R6, R6, R3, RZ ;  /* 0x0000000306067225 */ /* 0x000fe200078e00ff */
[----:B------:R-:W-:-:S03]  /*1a100*/  IADD3 R5, R5, R10, RZ ;  /* 0x0000000a05057210 */ /* 0x000fc60007ffe0ff */
[----:B------:R-:W-:Y:S02]  /*1a110*/  IMAD.IADD R11, R7, 0x1, R11 ;  /* 0x00000001070b7824 */ /* 0x000fe400078e020b */
[----:B------:R-:W-:-:S05]  /*1a120*/  @P0 IMAD.HI.U32 R20, R14, c[0x0][0x4ec], RZ ;  /* 0x00013b000e140a27 */ /* 0x000fca00078e00ff */
[----:B------:R-:W-:Y:S02]  /*1a130*/  @P0 SHF.R.U32.HI R2, RZ, c[0x0][0x4f0], R20 ;  /* 0x00013c00ff020a19 */ /* 0x000fe40000011614 */
[----:B------:R-:W-:-:S03]  /*1a140*/  IADD3 R20, P1, P0, R4, R6, R0 ;  /* 0x0000000604147210 */ /* 0x000fc6000783e000 */
[----:B------:R-:W-:Y:S01]  /*1a150*/  IMAD.MOV R4, RZ, RZ, -R2 ;  /* 0x000000ffff047224 */ /* 0x000fe200078e0a02 */
[----:B------:R-:W-:Y:S02]  /*1a160*/  IADD3.X R11, R5, R11, R18, P1, P0 ;  /* 0x0000000b050b7210 */ /* 0x000fe40000fe0412 */
[----:B------:R-:W-:Y:S01]  /*1a170*/  SHF.R.S32.HI R5, RZ, 0x1f, R2 ;  /* 0x0000001fff057819 */ /* 0x000fe20000011402 */
[----:B------:R-:W-:Y:S01]  /*1a180*/  IMAD R4, R4, c[0x0][0x4e8], R14 ;  /* 0x00013a0004047a24 */ /* 0x000fe200078e020e */
[----:B---3--:R-:W-:-:S05]  /*1a190*/  SEL R9, R22, RZ, P2 ;  /* 0x000000ff16097207 */ /* 0x008fca0001000000 */
[-C--:B--2---:R-:W-:Y:S02]  /*1a1a0*/  IMAD R10, R17, R9.reuse, RZ ;  /* 0x00000009110a7224 */ /* 0x084fe400078e02ff */
[----:B------:R-:W-:Y:S01]  /*1a1b0*/  IMAD.WIDE.U32 R6, R16, R9, RZ ;  /* 0x0000000910067225 */ /* 0x000fe200078e00ff */
[----:B------:R-:W-:-:S04]  /*1a1c0*/  SHF.R.S32.HI R9, RZ, 0x1f, R4 ;  /* 0x0000001fff097819 */ /* 0x000fc80000011404 */
[----:B------:R-:W-:Y:S01]  /*1a1d0*/  IADD3 R7, R7, R10, RZ ;  /* 0x0000000a07077210 */ /* 0x000fe20007ffe0ff */
[----:B------:R-:W-:Y:S01]  /*1a1e0*/  IMAD.MOV.U32 R10, RZ, RZ, c[0x0][0x4a8] ;  /* 0x00012a00ff0a7624 */ /* 0x000fe200078e00ff */
[----:B------:R-:W-:Y:S01]  /*1a1f0*/  IADD3 R6, P1, P0, R2, R20, R6 ;  /* 0x0000001402067210 */ /* 0x000fe2000783e006 */
[----:B------:R-:W-:-:S03]  /*1a200*/  IMAD R2, R13, R4, RZ ;  /* 0x000000040d027224 */ /* 0x000fc600078e02ff */
[----:B------:R-:W-:Y:S01]  /*1a210*/  IADD3.X R7, R5, R11, R7, P1, P0 ;  /* 0x0000000b05077210 */ /* 0x000fe20000fe0407 */
[----:B------:R-:W-:-:S04]  /*1a220*/  IMAD R2, R12, R9, R2 ;  /* 0x000000090c027224 */ /* 0x000fc800078e0202 */
        /* <DEDUP_REMOVED lines=9> */
.L_x_869:
[----:B------:R-:W-:Y:S05]  /*1a2c0*/  BSYNC B0 ;  /* 0x0000000000007941 */ /* 0x000fea0003800000 */
.L_x_868:
[----:B------:R-:W-:-:S13]  /*1a2d0*/  ISETP.GT.AND P0, PT, R19, 0x1, PT ;  /* 0x000000011300780c */ /* 0x000fda0003f04270 */
[----:B------:R-:W-:Y:S05]  /*1a2e0*/  @P0 BRA `(.L_x_861) ;  /* 0x000007d000000947 */ /* 0x000fea0003800000 */
[----:B-1----:R-:W3:Y:S01]  /*1a2f0*/  LDL R6, [R1+0x108] ;  /* 0x0001080001067983 */ /* 0x002ee20000100800 */
[----:B------:R-:W-:Y:S01]  /*1a300*/  MOV R4, c[0x0][0x4e8] ;  /* 0x00013a0000047a02 */ /* 0x000fe20000000f00 */
[----:B------:R-:W-:Y:S02]  /*1a310*/  IMAD R2, R18, c[0x0][0x3a0], RZ ;  /* 0x0000e80012027a24 */ /* 0x000fe400078e02ff */
[----:B------:R-:W1:Y:S01]  /*1a320*/  S2R R10, SR_TID.X ;  /* 0x00000000000a7919 */ /* 0x000e620000002100 */
[----:B------:R-:W-:Y:S01]  /*1a330*/  ISETP.NE.AND P0, PT, R4, 0x1, PT ;  /* 0x000000010400780c */ /* 0x000fe20003f05270 */
[----:B------:R-:W-:-:S04]  /*1a340*/  IMAD.WIDE.U32 R4, R0, c[0x0][0x3a0], RZ ;  /* 0x0000e80000047a25 */ /* 0x000fc800078e00ff */
[----:B------:R-:W-:Y:S02]  /*1a350*/  IMAD R0, R0, c[0x0][0x3a4], R2 ;  /* 0x0000e90000007a24 */ /* 0x000fe400078e0202 */
[----:B------:R-:W-:-:S03]  /*1a360*/  IMAD R2, R21, c[0x0][0x3f0], RZ ;  /* 0x0000fc0015027a24 */ /* 0x000fc600078e02ff */
[----:B------:R-:W-:-:S05]  /*1a370*/  IADD3 R5, R5, R0, RZ ;  /* 0x0000000005057210 */ /* 0x000fca0007ffe0ff */
[----:B------:R-:W-:-:S04]  /*1a380*/  IMAD.WIDE.U32 R4, R3, c[0x0][0x3e8], R4 ;  /* 0x0000fa0003047a25 */ /* 0x000fc800078e0004 */
[----:B------:R-:W-:Y:S01]  /*1a390*/  IMAD R3, R3, c[0x0][0x3ec], R5 ;  /* 0x0000fb0003037a24 */ /* 0x000fe200078e0205 */
[----:B-1----:R-:W-:-:S04]  /*1a3a0*/  SHF.R.S32.HI R9, RZ, 0x1f, R10 ;  /* 0x0000001fff097819 */ /* 0x002fc8000001140a */
[----:B------:R-:W-:-:S04]  /*1a3b0*/  LEA.HI R9, R9, R10, RZ, 0x3 ;  /* 0x0000000a09097211 */ /* 0x000fc800078f18ff */
[----:B------:R-:W-:-:S04]  /*1a3c0*/  SHF.R.S32.HI R9, RZ, 0x3, R9 ;  /* 0x00000003ff097819 */ /* 0x000fc80000011409 */
[-C--:B------:R-:W-:Y:S02]  /*1a3d0*/  IADD3 R11, R9, R237.reuse, RZ ;  /* 0x000000ed090b7210 */ /* 0x080fe40007ffe0ff */
[----:B---3--:R-:W-:-:S04]  /*1a3e0*/  IADD3 R6, R6, R237, RZ ;  /* 0x000000ed06067210 */ /* 0x008fc80007ffe0ff */
[----:B------:R-:W-:Y:S01]  /*1a3f0*/  MOV R0, R6 ;  /* 0x0000000600007202 */ /* 0x000fe20000000f00 */
[----:B------:R-:W-:-:S05]  /*1a400*/  @P0 IMAD.HI.U32 R7, R6, c[0x0][0x4ec], RZ ;  /* 0x00013b0006070a27 */ /* 0x000fca00078e00ff */
[----:B------:R-:W-:Y:S01]  /*1a410*/  @P0 SHF.R.U32.HI R0, RZ, c[0x0][0x4f0], R7 ;  /* 0x00013c00ff000a19 */ /* 0x000fe20000011607 */
[----:B------:R-:W-:Y:S01]  /*1a420*/  IMAD R7, R8, c[0x0][0x3f4], R2 ;  /* 0x0000fd0008077a24 */ /* 0x000fe200078e0202 */
[----:B------:R-:W-:Y:S02]  /*1a430*/  MOV R2, R4 ;  /* 0x0000000400027202 */ /* 0x000fe40000000f00 */
        /* <DEDUP_REMOVED lines=17> */
[----:B------:R1:W3:Y:S02]  /*1a550*/  SHFL.IDX PT, R4, R5, RZ, 0x181f ;  /* 0x00181fff05047589 */ /* 0x0002e400000e0000 */
.L_x_953:
[----:B------:R-:W-:Y:S05]  /*1a560*/  BRA.DIV ~URZ, `(.L_x_871) ;  /* 0x00003c227f007947 */ /* 0x000fea000b800000 */
[----:B------:R4:W1:Y:S02]  /*1a570*/  SHFL.IDX PT, R0, R12, RZ, 0x181f ;  /* 0x00181fff0c007589 */ /* 0x00086400000e0000 */
.L_x_954:
[----:B------:R-:W-:Y:S01]  /*1a580*/  IMAD R10, R15, c[0x0][0x4e8], RZ ;  /* 0x00013a000f0a7a24 */ /* 0x000fe200078e02ff */
[----:B------:R-:W-:Y:S04]  /*1a590*/  BSSY B0, `(.L_x_872) ;  /* 0x0000011000007945 */ /* 0x000fe80003800000 */
[----:B------:R-:W-:-:S13]  /*1a5a0*/  ISETP.GE.AND P0, PT, R11, R10, PT ;  /* 0x0000000a0b00720c */ /* 0x000fda0003f06270 */
[----:B------:R-:W-:Y:S05]  /*1a5b0*/  @P0 BRA `(.L_x_873) ;  /* 0x000000e000000947 */ /* 0x000fea0003800000 */
[----:B------:R-:W5:Y:S04]  /*1a5c0*/  LDL R14, [R1+0x74] ;  /* 0x00007400010e7983 */ /* 0x000f680000100800 */
[----:B--2---:R-:W2:Y:S01]  /*1a5d0*/  LDL R13, [R1+0x70] ;  /* 0x00007000010d7983 */ /* 0x004ea20000100800 */
[----:B------:R-:W-:Y:S02]  /*1a5e0*/  ISETP.GE.AND P2, PT, R248, c[0x0][0x3c8], PT ;  /* 0x0000f200f8007a0c */ /* 0x000fe40003f46270 */
[----:B------:R-:W-:Y:S02]  /*1a5f0*/  ISETP.GE.AND P1, PT, R250, c[0x0][0x3c8], PT ;  /* 0x0000f200fa007a0c */ /* 0x000fe40003f26270 */
[----:B------:R-:W-:-:S09]  /*1a600*/  ISETP.GE.AND P0, PT, R251, c[0x0][0x3c8], PT ;  /* 0x0000f200fb007a0c */ /* 0x000fd20003f06270 */
[-C--:B-1----:R-:W-:Y:S02]  /*1a610*/  @!P2 LEA R8, P5, R248, R0.reuse, 0x1 ;  /* 0x00000000f808a211 */ /* 0x082fe400078a08ff */
[-C--:B------:R-:W-:Y:S02]  /*1a620*/  @!P1 LEA R6, P4, R250, R0.reuse, 0x1 ;  /* 0x00000000fa069211 */ /* 0x080fe400078808ff */
[----:B------:R-:W-:Y:S02]  /*1a630*/  @!P0 LEA R2, P3, R251, R0, 0x1 ;  /* 0x00000000fb028211 */ /* 0x000fe400078608ff */
[----:B---3--:R-:W-:-:S05]  /*1a640*/  @!P2 LEA.HI.X R9, R248, R4, R249, 0x1, P5 ;  /* 0x00000004f809a211 */ /* 0x008fca00028f0cf9 */
[----:B------:R1:W-:Y:S01]  /*1a650*/  @!P2 ST.E.128 [R8.64], RZ ;  /* 0x000000ff0800a985 */ /* 0x0003e2000c101d0a */
[-C--:B-----5:R-:W-:Y:S02]  /*1a660*/  @!P1 LEA.HI.X R7, R250, R4.reuse, R14, 0x1, P4 ;  /* 0x00000004fa079211 */ /* 0x0a0fe400020f0c0e */
[----:B--2---:R-:W-:-:S03]  /*1a670*/  @!P0 LEA.HI.X R3, R251, R4, R13, 0x1, P3 ;  /* 0x00000004fb038211 */ /* 0x004fc600018f0c0d */
[----:B------:R1:W-:Y:S04]  /*1a680*/  @!P1 ST.E.128 [R6.64], RZ ;  /* 0x000000ff06009985 */ /* 0x0003e8000c101d0a */
[----:B------:R1:W-:Y:S02]  /*1a690*/  @!P0 ST.E.128 [R2.64], RZ ;  /* 0x000000ff02008985 */ /* 0x0003e4000c101d0a */
.L_x_873:
[----:B------:R-:W-:Y:S05]  /*1a6a0*/  BSYNC B0 ;  /* 0x0000000000007941 */ /* 0x000fea0003800000 */
.L_x_872:
[----:B------:R-:W-:Y:S05]  /*1a6b0*/  BRA.DIV ~URZ, `(.L_x_874) ;  /* 0x00003b427f007947 */ /* 0x000fea000b800000 */
[----:B---3--:R3:W2:Y:S04]  /*1a6c0*/  SHFL.IDX PT, R4, R5, 0x1, 0x181f ;  /* 0x00381f0005047f89 */ /* 0x0086a800000e0000 */
[----:B-1----:R3:W1:Y:S02]  /*1a6d0*/  SHFL.IDX PT, R0, R12, 0x1, 0x181f ;  /* 0x00381f000c007f89 */ /* 0x00266400000e0000 */
.L_x_955:
        /* <DEDUP_REMOVED lines=13> */
[----:B------:R1:W-:Y:S01]  /*1a7b0*/  @!P2 ST.E.128 [R8.64], RZ ;  /* 0x000000ff0800a985 */ /* 0x0003e2000c101d0a */
[-C--:B-----5:R-:W-:Y:S02]  /*1a7c0*/  @!P1 LEA.HI.X R7, R250, R4.reuse, R14, 0x1, P4 ;  /* 0x00000004fa079211 */ /* 0x0a0fe400020f0c0e */
[----:B---3--:R-:W-:-:S03]  /*1a7d0*/  @!P0 LEA.HI.X R3, R251, R4, R13, 0x1, P3 ;  /* 0x00000004fb038211 */ /* 0x008fc600018f0c0d */
[----:B------:R1:W-:Y:S04]  /*1a7e0*/  @!P1 ST.E.128 [R6.64], RZ ;  /* 0x000000ff06009985 */ /* 0x0003e8000c101d0a */
[----:B------:R1:W-:Y:S02]  /*1a7f0*/  @!P0 ST.E.128 [R2.64], RZ ;  /* 0x000000ff02008985 */ /* 0x0003e4000c101d0a */
.L_x_876:
[----:B------:R-:W-:Y:S05]  /*1a800*/  BSYNC B0 ;  /* 0x0000000000007941 */ /* 0x000fea0003800000 */
.L_x_875:
[----:B------:R-:W-:Y:S05]  /*1a810*/  BRA.DIV ~URZ, `(.L_x_877) ;  /* 0x00003ab27f007947 */ /* 0x000fea000b800000 */
[----:B--2---:R2:W3:Y:S02]  /*1a820*/  SHFL.IDX PT, R4, R5, 0x2, 0x181f ;  /* 0x00581f0005047f89 */ /* 0x0044e400000e0000 */
.L_x_956:
[----:B------:R-:W-:Y:S05]  /*1a830*/  BRA.DIV ~URZ, `(.L_x_878) ;  /* 0x00003b027f007947 */ /* 0x000fea000b800000 */
[----:B-1----:R1:W2:Y:S02]  /*1a840*/  SHFL.IDX PT, R0, R12, 0x2, 0x181f ;  /* 0x00581f000c007f89 */ /* 0x0022a400000e0000 */
.L_x_957:
[----:B------:R-:W-:Y:S01]  /*1a850*/  IADD3 R2, R11, 0x40, RZ ;  /* 0x000000400b027810 */ /* 0x000fe20007ffe0ff */
[----:B------:R-:W-:Y:S03]  /*1a860*/  BSSY B0, `(.L_x_879) ;  /* 0x0000011000007945 */ /* 0x000fe60003800000 */
[----:B------:R-:W-:-:S13]  /*1a870*/  ISETP.GE.AND P0, PT, R2, R10, PT ;  /* 0x0000000a0200720c */ /* 0x000fda0003f06270 */
[----:B------:R-:W-:Y:S05]  /*1a880*/  @P0 BRA `(.L_x_880) ;  /* 0x000000e000000947 */ /* 0x000fea0003800000 */
[----:B------:R-:W5:Y:S04]  /*1a890*/  LDL R14, [R1+0x74] ;  /* 0x00007400010e7983 */ /* 0x000f680000100800 */
[----:B----4-:R-:W4:Y:S01]  /*1a8a0*/  LDL R13, [R1+0x70] ;  /* 0x00007000010d7983 */ /* 0x010f220000100800 */
[----:B------:R-:W-:Y:S02]  /*1a8b0*/  ISETP.GE.AND P2, PT, R248, c[0x0][0x3c8], PT ;  /* 0x0000f200f8007a0c */ /* 0x000fe40003f46270 */
[----:B------:R-:W-:Y:S02]  /*1a8c0*/  ISETP.GE.AND P1, PT, R250, c[0x0][0x3c8], PT ;  /* 0x0000f200fa007a0c */ /* 0x000fe40003f26270 */
[----:B------:R-:W-:-:S09]  /*1a8d0*/  ISETP.GE.AND P0, PT, R251, c[0x0][0x3c8], PT ;  /* 0x0000f200fb007a0c */ /* 0x000fd20003f06270 */
[-C--:B--2---:R-:W-:Y:S02]  /*1a8e0*/  @!P2 LEA R8, P5, R248, R0.reuse, 0x1 ;  /* 0x00000000f808a211 */ /* 0x084fe400078a08ff */
[-C--:B------:R-:W-:Y:S02]  /*1a8f0*/  @!P1 LEA R6, P4, R250, R0.reuse, 0x1 ;  /* 0x00000000fa069211 */ /* 0x080fe400078808ff */
[----:B------:R-:W-:Y:S02]  /*1a900*/  @!P0 LEA R2, P3, R251, R0, 0x1 ;  /* 0x00000000fb028211 */ /* 0x000fe400078608ff */
[----:B---3--:R-:W-:-:S05]  /*1a910*/  @!P2 LEA.HI.X R9, R248, R4, R249, 0x1, P5 ;  /* 0x00000004f809a211 */ /* 0x008fca00028f0cf9 */
[----:B------:R2:W-:Y:S01]  /*1a920*/  @!P2 ST.E.128 [R8.64], RZ ;  /* 0x000000ff0800a985 */ /* 0x0005e2000c101d0a */
[-C--:B-----5:R-:W-:Y:S02]  /*1a930*/  @!P1 LEA.HI.X R7, R250, R4.reuse, R14, 0x1, P4 ;  /* 0x00000004fa079211 */ /* 0x0a0fe400020f0c0e */
[----:B----4-:R-:W-:-:S03]  /*1a940*/  @!P0 LEA.HI.X R3, R251, R4, R13, 0x1, P3 ;  /* 0x00000004fb038211 */ /* 0x010fc600018f0c0d */
[----:B------:R2:W-:Y:S04]  /*1a950*/  @!P1 ST.E.128 [R6.64], RZ ;  /* 0x000000ff06009985 */ /* 0x0005e8000c101d0a */
[----:B------:R2:W-:Y:S02]  /*1a960*/  @!P0 ST.E.128 [R2.64], RZ ;  /* 0x000000ff02008985 */ /* 0x0005e4000c101d0a */
.L_x_880:
[----:B------:R-:W-:Y:S05]  /*1a970*/  BSYNC B0 ;  /* 0x0000000000007941 */ /* 0x000fea0003800000 */
.L_x_879:
[----:B------:R-:W-:Y:S05]  /*1a980*/  BRA.DIV ~URZ, `(.L_x_881) ;  /* 0x00003a227f007947 */ /* 0x000fea000b800000 */
[----:B---3--:R3:W1:Y:S04]  /*1a990*/  SHFL.IDX PT, R4, R5, 0x3, 0x181f ;  /* 0x00781f0005047f89 */ /* 0x00866800000e0000 */
[----:B--2---:R3:W2:Y:S02]  /*1a9a0*/  SHFL.IDX PT, R0, R12, 0x3, 0x181f ;  /* 0x00781f000c007f89 */ /* 0x0046a400000e0000 */
.L_x_958:
[----:B------:R-:W-:-:S04]  /*1a9b0*/  IADD3 R11, R11, 0x60, RZ ;  /* 0x000000600b0b7810 */ /* 0x000fc80007ffe0ff */
[----:B------:R-:W-:-:S13]  /*1a9c0*/  ISETP.GE.AND P0, PT, R11, R10, PT ;  /* 0x0000000a0b00720c */ /* 0x000fda0003f06270 */
[----:B------:R-:W-:Y:S05]  /*1a9d0*/  @P0 BRA `(.L_x_861) ;  /* 0x000000e000000947 */ /* 0x000fea0003800000 */
[----:B-1-34-:R-:W3:Y:S04]  /*1a9e0*/  LDL R12, [R1+0x74] ;  /* 0x00007400010c7983 */ /* 0x01aee80000100800 */
[----:B------:R-:W4:Y:S01]  /*1a9f0*/  LDL R5, [R1+0x70] ;  /* 0x0000700001057983 */ /* 0x000f220000100800 */
[----:B------:R-:W-:Y:S02]  /*1aa00*/  ISETP.GE.AND P2, PT, R248, c[0x0][0x3c8], PT ;  /* 0x0000f200f8007a0c */ /* 0x000fe40003f46270 */
[----:B------:R-:W-:Y:S02]  /*1aa10*/  ISETP.GE.AND P1, PT, R250, c[0x0][0x3c8], PT ;  /* 0x0000f200fa007a0c */ /* 0x000fe40003f26270 */
[----:B------:R-:W-:-:S09]  /*1aa20*/  ISETP.GE.AND P0, PT, R251, c[0x0][0x3c8], PT ;  /* 0x0000f200fb007a0c */ /* 0x000fd20003f06270 */
[-C--:B--2---:R-:W-:Y:S02]  /*1aa30*/  @!P2 LEA R8, P5, R248, R0.reuse, 0x1 ;  /* 0x00000000f808a211 */ /* 0x084fe400078a08ff */
[-C--:B------:R-:W-:Y:S02]  /*1aa40*/  @!P1 LEA R6, P4, R250, R0.reuse, 0x1 ;  /* 0x00000000fa069211 */ /* 0x080fe400078808ff */
[----:B------:R-:W-:Y:S02]  /*1aa50*/  @!P0 LEA R2, P3, R251, R0, 0x1 ;  /* 0x00000000fb028211 */ /* 0x000fe400078608ff */
[----:B------:R-:W-:-:S05]  /*1aa60*/  @!P2 LEA.HI.X R9, R248, R4, R249, 0x1, P5 ;  /* 0x00000004f809a211 */ /* 0x000fca00028f0cf9 */
[----:B------:R1:W-:Y:S01]  /*1aa70*/  @!P2 ST.E.128 [R8.64], RZ ;  /* 0x000000ff0800a985 */ /* 0x0003e2000c101d0a */
[-C--:B---3--:R-:W-:Y:S02]  /*1aa80*/  @!P1 LEA.HI.X R7, R250, R4.reuse, R12, 0x1, P4 ;  /* 0x00000004fa079211 */ /* 0x088fe400020f0c0c */
[----:B----4-:R-:W-:-:S03]  /*1aa90*/  @!P0 LEA.HI.X R3, R251, R4, R5, 0x1, P3 ;  /* 0x00000004fb038211 */ /* 0x010fc600018f0c05 */
[----:B------:R1:W-:Y:S04]  /*1aaa0*/  @!P1 ST.E.128 [R6.64], RZ ;  /* 0x000000ff06009985 */ /* 0x0003e8000c101d0a */
[----:B------:R1:W-:Y:S02]  /*1aab0*/  @!P0 ST.E.128 [R2.64], RZ ;  /* 0x000000ff02008985 */ /* 0x0003e4000c101d0a */
.L_x_861:
[----:B------:R-:W-:Y:S05]  /*1aac0*/  BSYNC B1 ;  /* 0x0000000000017941 */ /* 0x000fea0003800000 */
.L_x_845:
[----:B------:R-:W-:-:S13]  /*1aad0*/  ISETP.NE.AND P0, PT, RZ, UR8, PT ;  /* 0x00000008ff007c0c */ /* 0x000fda000bf05270 */
[----:B------:R-:W-:Y:S01]  /*1aae0*/  @P0 WARPSYNC 0xffffffff ;  /* 0xffffffff00000948 */ /* 0x000fe20003800000 */
[----:B------:R-:W-:Y:S06]  /*1aaf0*/  @P0 BAR.SYNC.DEFER_BLOCKING 0x5, 0x100 ;  /* 0x0144000000000b1d */ /* 0x000fec0000010000 */
[----:B------:R-:W5:Y:S02]  /*1ab00*/  @P0 LDS.128 R236, [0x18100] ;  /* 0x01810000ffec0984 */ /* 0x000f640000000c00 */
[----:B-1---5:R-:W-:Y:S01]  /*1ab10*/  @P0 IMAD.MOV.U32 R2, RZ, RZ, R236 ;  /* 0x000000ffff020224 */ /* 0x022fe200078e00ec */
[----:B--2-4-:R-:W-:-:S04]  /*1ab20*/  @P0 MOV R0, R237 ;  /* 0x000000ed00000202 */ /* 0x014fc80000000f00 */
[----:B------:R1:W-:Y:S04]  /*1ab30*/  @P0 STL [R1+0x7c], R2 ;  /* 0x00007c0201000387 */ /* 0x0003e80000100800 */
[----:B------:R1:W-:Y:S04]  /*1ab40*/  @P0 STL [R1+0x104], R0 ;  /* 0x0001040001000387 */ /* 0x0003e80000100800 */
[----:B------:R-:W-:Y:S06]  /*1ab50*/  @P0 BAR.ARV 0x4, 0x100 ;  /* 0x0104000000000b1d */ /* 0x000fec0000002000 */
[----:B------:R-:W-:Y:S05]  /*1ab60*/  @P0 BRA `(.L_x_882) ;  /* 0x00000fb000000947 */ /* 0x000fea0003800000 */
[----:B-1----:R-:W1:Y:S01]  /*1ab70*/  S2R R0, SR_TID.X ;  /* 0x0000000000007919 */ /* 0x002e620000002100 */
[----:B------:R-:W-:Y:S01]  /*1ab80*/  IMAD.MOV.U32 R8, RZ, RZ, RZ ;  /* 0x000000ffff087224 */ /* 0x000fe200078e00ff */
[----:B-1-3--:R-:W-:-:S04]  /*1ab90*/  LOP3.LUT R12, R0, 0x1f, RZ, 0xc0, !PT ;  /* 0x0000001f000c7812 */ /* 0x00afc800078ec0ff */
[----:B------:R-:W-:Y:S01]  /*1aba0*/  ISETP.NE.AND P6, PT, R12, 0x1f, PT ;  /* 0x0000001f0c00780c */ /* 0x000fe20003fc5270 */
[----:B------:R-:W-:Y:S10]  /*1abb0*/  BRA.DIV ~URZ, `(.L_x_883) ;  /* 0x000038c27f007947 */ /* 0x000ff4000b800000 */
[----:B------:R1:W2:Y:S02]  /*1abc0*/  SHFL.IDX PT, R9, R101, RZ, 0x1f ;  /* 0x00001fff65097589 */ /* 0x0002a400000e0000 */
.L_x_959:
[----:B------:R-:W-:Y:S05]  /*1abd0*/  BRA.DIV ~URZ, `(.L_x_884) ;  /* 0x000039127f007947 */ /* 0x000fea000b800000 */
[----:B------:R3:W4:Y:S02]  /*1abe0*/  SHFL.IDX PT, R6, R101, 0x1, 0x1f ;  /* 0x00201f0065067f89 */ /* 0x00072400000e0000 */
.L_x_960:
[----:B------:R-:W-:Y:S02]  /*1abf0*/  IMAD.IADD R0, R239, 0x1, R12 ;  /* 0x00000001ef007824 */ /* 0x000fe400078e020c */
[----:B------:R-:W-:-:S03]  /*1ac00*/  IMAD.MOV.U32 R7, RZ, RZ, RZ ;  /* 0x000000ffff077224 */ /* 0x000fc600078e00ff */
[----:B------:R-:W-:-:S13]  /*1ac10*/  ISETP.GE.OR P0, PT, R0, c[0x0][0x53c], !P6 ;  /* 0x00014f0000007a0c */ /* 0x000fda0007706670 */
[----:B------:R-:W-:Y:S01]  /*1ac20*/  @!P0 MOV R2, 0x4 ;  /* 0x0000000400028802 */ /* 0x000fe20000000f00 */
[----:B------:R-:W-:-:S04]  /*1ac30*/  @!P0 IMAD.MOV.U32 R4, RZ, RZ, 0x4 ;  /* 0x00000004ff048424 */ /* 0x000fc800078e00ff */
        /* <DEDUP_REMOVED lines=13> */
.L_x_961:
        /* <DEDUP_REMOVED lines=16> */
.L_x_962:
[----:B---3--:R-:W-:Y:S01]  /*1ae10*/  IMAD R0, R0, c[0x0][0x538], RZ ;  /* 0x00014e0000007a24 */ /* 0x008fe200078e02ff */
[----:B------:R-:W-:Y:S04]  /*1ae20*/  BSSY B1, `(.L_x_887) ;  /* 0x00000c3000017945 */ /* 0x000fe80003800000 */
[----:B----4-:R-:W-:-:S04]  /*1ae30*/  IADD3 R6, R0, R6, RZ ;  /* 0x0000000600067210 */ /* 0x010fc80007ffe0ff */
[----:B--2---:R-:W-:-:S13]  /*1ae40*/  ISETP.GT.AND P0, PT, R6, R9, PT ;  /* 0x000000090600720c */ /* 0x004fda0003f04270 */
[----:B------:R-:W-:Y:S05]  /*1ae50*/  @P0 BRA `(.L_x_888) ;  /* 0x0000025000000947 */ /* 0x000fea0003800000 */
.L_x_892:
        /* <DEDUP_REMOVED lines=8> */
[----:B-1----:R-:W-:Y:S01]  /*1aee0*/  @!P0 MOV R4, 0x4 ;  /* 0x0000000400048802 */ /* 0x002fe20000000f00 */
        /* <DEDUP_REMOVED lines=8> */
.L_x_963:
        /* <DEDUP_REMOVED lines=16> */
.L_x_964:
[----:B--2---:R-:W-:-:S05]  /*1b070*/  IMAD R0, R0, c[0x0][0x538], RZ ;  /* 0x00014e0000007a24 */ /* 0x004fca00078e02ff */
[----:B------:R-:W-:-:S04]  /*1b080*/  IADD3 R6, R0, R6, RZ ;  /* 0x0000000600067210 */ /* 0x000fc80007ffe0ff */
[----:B------:R-:W-:-:S13]  /*1b090*/  ISETP.GT.AND P0, PT, R6, R9, PT ;  /* 0x000000090600720c */ /* 0x000fda0003f04270 */
[----:B-1----:R-:W-:Y:S05]  /*1b0a0*/  @!P0 BRA `(.L_x_892) ;  /* 0xfffffdb000008947 */ /* 0x002fea000383ffff */
.L_x_888:
[----:B------:R-:W-:-:S05]  /*1b0b0*/  IADD3 R6, -R0, R6, RZ ;  /* 0x0000000600067210 */ /* 0x000fca0007ffe1ff */
[----:B------:R-:W-:-:S05]  /*1b0c0*/  IMAD R0, R4, c[0x0][0x538], R6 ;  /* 0x00014e0004007a24 */ /* 0x000fca00078e0206 */
[----:B------:R-:W-:Y:S01]  /*1b0d0*/  ISETP.GT.AND P0, PT, R0, R9, PT ;  /* 0x000000090000720c */ /* 0x000fe20003f04270 */
[----:B------:R-:W-:-:S12]  /*1b0e0*/  BRA.DIV ~URZ, `(.L_x_893) ;  /* 0x000038627f007947 */ /* 0x000fd8000b800000 */
[----:B------:R-:W-:-:S04]  /*1b0f0*/  VOTE.ANY R5, PT, !P0 ;  /* 0x0000000000057806 */ /* 0x000fc800040e0100 */
.L_x_965:
[----:B------:R-:W2:Y:S02]  /*1b100*/  POPC R0, R5 ;  /* 0x0000000500007309 */ /* 0x000ea40000000000 */
[----:B--2---:R-:W-:Y:S01]  /*1b110*/  IADD3 R239, R0, R239, RZ ;  /* 0x000000ef00ef7210 */ /* 0x004fe20007ffe0ff */
[----:B------:R-:W-:Y:S05]  /*1b120*/  BRA.DIV ~URZ, `(.L_x_894) ;  /* 0x000038727f007947 */ /* 0x000fea000b800000 */
[----:B------:R2:W3:Y:S04]  /*1b130*/  SHFL.IDX PT, R7, R7, R0, 0x1f ;  /* 0x00001f0007077589 */ /* 0x0004e800000e0000 */
[----:B------:R2:W4:Y:S02]  /*1b140*/  SHFL.IDX PT, R8, R8, R0, 0x1f ;  /* 0x00001f0008087589 */ /* 0x00052400000e0000 */
.L_x_966:
[----:B------:R-:W-:Y:S01]  /*1b150*/  ISETP.NE.AND P0, PT, R5, RZ, PT ;  /* 0x000000ff0500720c */ /* 0x000fe20003f05270 */
[----:B------:R-:W-:-:S12]  /*1b160*/  BSSY B0, `(.L_x_895) ;  /* 0x0000005000007945 */ /* 0x000fd80003800000 */
[----:B------:R-:W-:Y:S05]  /*1b170*/  @!P0 BRA `(.L_x_896) ;  /* 0x0000003000008947 */ /* 0x000fea0003800000 */
[----:B--2---:R-:W-:Y:S01]  /*1b180*/  IADD3 R0, R0, -0x1, RZ ;  /* 0xffffffff00007810 */ /* 0x004fe20007ffe0ff */
[----:B------:R-:W-:Y:S05]  /*1b190*/  BRA.DIV ~URZ, `(.L_x_897) ;  /* 0x000038d27f007947 */ /* 0x000fea000b800000 */
[----:B------:R2:W1:Y:S02]  /*1b1a0*/  SHFL.IDX PT, R10, R4, R0, 0x1f ;  /* 0x00001f00040a7589 */ /* 0x00046400000e0000 */
.L_x_896:
[----:B------:R-:W-:Y:S05]  /*1b1b0*/  BSYNC B0 ;  /* 0x0000000000007941 */ /* 0x000fea0003800000 */
.L_x_895:
[----:B-12---:R-:W-:Y:S01]  /*1b1c0*/  IMAD R0, R10, c[0x0][0x538], R6 ;  /* 0x00014e000a007a24 */ /* 0x006fe200078e0206 */
[----:B----4-:R-:W-:Y:S01]  /*1b1d0*/  ISETP.NE.AND P0, PT, R8, 0x1, PT ;  /* 0x000000010800780c */ /* 0x010fe20003f05270 */
[----:B------:R-:W-:Y:S03]  /*1b1e0*/  BSSY B0, `(.L_x_898) ;  /* 0x000007e000007945 */ /* 0x000fe60003800000 */
[----:B------:R1:W-:Y:S01]  /*1b1f0*/  STL [R1+0x7c], R0 ;  /* 0x00007c0001007387 */ /* 0x0003e20000100800 */
[----:B------:R-:W-:-:S08]  /*1b200*/  IADD3 R9, -R0, R9, RZ ;  /* 0x0000000900097210 */ /* 0x000fd00007ffe1ff */
[----:B------:R-:W-:Y:S05]  /*1b210*/  @!P0 BRA `(.L_x_899) ;  /* 0x000003b000008947 */ /* 0x000fea0003800000 */
[-C--:B---3--:R-:W-:Y:S02]  /*1b220*/  IABS R2, R7.reuse ;  /* 0x0000000700027213 */ /* 0x088fe40000000000 */
[----:B------:R-:W-:Y:S02]  /*1b230*/  IABS R6, R8 ;  /* 0x0000000800067213 */ /* 0x000fe40000000000 */
[----:B------:R-:W2:Y:S01]  /*1b240*/  I2F.RP R4, R2 ;  /* 0x0000000200047306 */ /* 0x000ea20000209400 */
[----:B------:R-:W-:Y:S02]  /*1b250*/  IABS R10, R7 ;  /* 0x00000007000a7213 */ /* 0x000fe40000000000 */
[----:B------:R-:W-:-:S05]  /*1b260*/  IABS R3, R9 ;  /* 0x0000000900037213 */ /* 0x000fca0000000000 */
[----:B------:R-:W-:Y:S08]  /*1b270*/  I2F.RP R11, R6 ;  /* 0x00000006000b7306 */ /* 0x000ff00000209400 */
[----:B--2---:R-:W2:Y:S02]  /*1b280*/  MUFU.RCP R4, R4 ;  /* 0x0000000400047308 */ /* 0x004ea40000001000 */
[----:B--2---:R-:W-:-:S06]  /*1b290*/  IADD3 R4, R4, 0xffffffe, RZ ;  /* 0x0ffffffe04047810 */ /* 0x004fcc0007ffe0ff */
[----:B------:R-:W2:Y:S02]  /*1b2a0*/  F2I.FTZ.U32.TRUNC.NTZ R5, R4 ;  /* 0x0000000400057305 */ /* 0x000ea4000021f000 */
[----:B-12---:R-:W-:Y:S02]  /*1b2b0*/  IMAD.MOV R0, RZ, RZ, -R5 ;  /* 0x000000ffff007224 */ /* 0x006fe400078e0a05 */
[----:B------:R-:W-:Y:S02]  /*1b2c0*/  IMAD.MOV.U32 R4, RZ, RZ, RZ ;  /* 0x000000ffff047224 */ /* 0x000fe400078e00ff */
[----:B------:R-:W-:-:S04]  /*1b2d0*/  IMAD R0, R0, R2, RZ ;  /* 0x0000000200007224 */ /* 0x000fc800078e02ff */
[----:B------:R-:W-:-:S04]  /*1b2e0*/  IMAD.HI.U32 R5, R5, R0, R4 ;  /* 0x0000000005057227 */ /* 0x000fc800078e0004 */
[----:B------:R-:W-:-:S04]  /*1b2f0*/  IMAD.MOV R0, RZ, RZ, -R10 ;  /* 0x000000ffff007224 */ /* 0x000fc800078e0a0a */
[----:B------:R-:W-:Y:S02]  /*1b300*/  IMAD.MOV.U32 R4, RZ, RZ, R0 ;  /* 0x000000ffff047224 */ /* 0x000fe400078e0000 */
        /* <DEDUP_REMOVED lines=14> */
[----:B------:R-:W-:Y:S01]  /*1b3f0*/  @!P1 IADD3 R0, -R0, RZ, RZ ;  /* 0x000000ff00009210 */ /* 0x000fe20007ffe1ff */
[----:B------:R-:W-:Y:S01]  /*1b400*/  IMAD.MOV.U32 R4, RZ, RZ, R2 ;  /* 0x000000ffff047224 */ /* 0x000fe200078e0002 */
[----:B------:R-:W-:Y:S02]  /*1b410*/  IABS R2, R8 ;  /* 0x0000000800027213 */ /* 0x000fe40000000000 */
[----:B------:R-:W-:Y:S01]  /*1b420*/  @!P0 LOP3.LUT R0, RZ, R7, RZ, 0x33, !PT ;  /* 0x00000007ff008212 */ /* 0x000fe200078e33ff */
[----:B------:R-:W-:Y:S02]  /*1b430*/  IMAD R4, R4, R6, RZ ;  /* 0x0000000604047224 */ /* 0x000fe400078e02ff */
[----:B------:R-:W-:Y:S01]  /*1b440*/  IMAD.MOV R5, RZ, RZ, -R2 ;  /* 0x000000ffff057224 */ /* 0x000fe200078e0a02 */
[----:B------:R-:W-:Y:S01]  /*1b450*/  IABS R10, R0 ;  /* 0x00000000000a7213 */ /* 0x000fe20000000000 */
        /* <DEDUP_REMOVED lines=17> */
[----:B------:R-:W-:-:S04]  /*1b570*/  IMAD.MOV R3, RZ, RZ, -R2 ;  /* 0x000000ffff037224 */ /* 0x000fc800078e0a02 */
[C---:B------:R-:W-:Y:S02]  /*1b580*/  IMAD R3, R8.reuse, R3, R0 ;  /* 0x0000000308037224 */ /* 0x040fe400078e0200 */
[----:B------:R-:W-:Y:S02]  /*1b590*/  IMAD R8, R8, 0x1000000, R2 ;  /* 0x0100000008087824 */ /* 0x000fe400078e0202 */
[----:B------:R-:W-:Y:S02]  /*1b5a0*/  IMAD R2, R7, R4, R9 ;  /* 0x0000000407027224 */ /* 0x000fe400078e0209 */
[----:B------:R-:W-:Y:S01]  /*1b5b0*/  IMAD R238, R3, 0x10000, R8 ;  /* 0x0001000003ee7824 */ /* 0x000fe200078e0208 */
[----:B------:R-:W-:Y:S05]  /*1b5c0*/  BRA `(.L_x_900) ;  /* 0x000003f000007947 */ /* 0x000fea0003800000 */
.L_x_899:
[----:B------:R-:W-:-:S04]  /*1b5d0*/  IMAD.MOV.U32 R4, RZ, RZ, 0x4 ;  /* 0x00000004ff047424 */ /* 0x000fc800078e00ff */
[----:B------:R-:W-:-:S06]  /*1b5e0*/  IMAD.WIDE R4, R239, R4, c[0x0][0x590] ;  /* 0x00016400ef047625 */ /* 0x000fcc00078e0204 */
[----:B------:R-:W2:Y:S01]  /*1b5f0*/  LDG.E R4, [R4.64] ;  /* 0x0000000a04047981 */ /* 0x000ea2000c1e1900 */
[----:B------:R-:W-:Y:S01]  /*1b600*/  IABS R6, R9 ;  /* 0x0000000900067213 */ /* 0x000fe20000000000 */
[----:B--23--:R-:W-:-:S05]  /*1b610*/  IMAD R10, R4, R7, RZ ;  /* 0x00000007040a7224 */ /* 0x00cfca00078e02ff */
[-C--:B------:R-:W-:Y:S02]  /*1b620*/  IABS R5, R10.reuse ;  /* 0x0000000a00057213 */ /* 0x080fe40000000000 */
[----:B------:R-:W-:Y:S02]  /*1b630*/  IABS R8, R10 ;  /* 0x0000000a00087213 */ /* 0x000fe40000000000 */
[----:B------:R-:W2:Y:S08]  /*1b640*/  I2F.RP R2, R5 ;  /* 0x0000000500027306 */ /* 0x000eb00000209400 */
[----:B--2---:R-:W2:Y:S02]  /*1b650*/  MUFU.RCP R2, R2 ;  /* 0x0000000200027308 */ /* 0x004ea40000001000 */
[----:B--2---:R-:W-:-:S06]  /*1b660*/  IADD3 R2, R2, 0xffffffe, RZ ;  /* 0x0ffffffe02027810 */ /* 0x004fcc0007ffe0ff */
[----:B------:R-:W2:Y:S02]  /*1b670*/  F2I.FTZ.U32.TRUNC.NTZ R3, R2 ;  /* 0x0000000200037305 */ /* 0x000ea4000021f000 */
[----:B-12---:R-:W-:Y:S02]  /*1b680*/  IMAD.MOV R0, RZ, RZ, -R3 ;  /* 0x000000ffff007224 */ /* 0x006fe400078e0a03 */
[----:B------:R-:W-:Y:S02]  /*1b690*/  IMAD.MOV.U32 R2, RZ, RZ, RZ ;  /* 0x000000ffff027224 */ /* 0x000fe400078e00ff */
[----:B------:R-:W-:-:S04]  /*1b6a0*/  IMAD R0, R0, R5, RZ ;  /* 0x0000000500007224 */ /* 0x000fc800078e02ff */
        /* <DEDUP_REMOVED lines=11> */
[----:B------:R-:W-:-:S05]  /*1b760*/  @P2 IADD3 R0, R0, 0x1, RZ ;  /* 0x0000000100002810 */ /* 0x000fca0007ffe0ff */
[----:B------:R-:W-:-:S04]  /*1b770*/  IMAD.MOV.U32 R2, RZ, RZ, R0 ;  /* 0x000000ffff027224 */ /* 0x000fc800078e0000 */
[----:B------:R-:W-:Y:S01]  /*1b780*/  @!P1 IMAD.MOV R2, RZ, RZ, -R2 ;  /* 0x000000ffff029224 */ /* 0x000fe200078e0a02 */
[----:B------:R-:W-:-:S05]  /*1b790*/  @!P0 LOP3.LUT R2, RZ, R10, RZ, 0x33, !PT ;  /* 0x0000000aff028212 */ /* 0x000fca00078e33ff */
[----:B------:R-:W-:Y:S02]  /*1b7a0*/  IMAD R8, R4, R2, RZ ;  /* 0x0000000204087224 */ /* 0x000fe400078e02ff */
[----:B------:R-:W-:-:S03]  /*1b7b0*/  IMAD.MOV R2, RZ, RZ, -R2 ;  /* 0x000000ffff027224 */ /* 0x000fc600078e0a02 */
[----:B------:R-:W-:Y:S01]  /*1b7c0*/  IADD3 R0, -R8, c[0x0][0x538], RZ ;  /* 0x00014e0008007a10 */ /* 0x000fe20007ffe1ff */
[----:B------:R-:W-:-:S03]  /*1b7d0*/  IMAD R9, R10, R2, R9 ;  /* 0x000000020a097224 */ /* 0x000fc600078e0209 */
[----:B------:R-:W-:Y:S02]  /*1b7e0*/  IMNMX R0, R4, R0, PT ;  /* 0x0000000004007217 */ /* 0x000fe40003800200 */
[----:B------:R-:W-:Y:S02]  /*1b7f0*/  IABS R6, R9 ;  /* 0x0000000900067213 */ /* 0x000fe40000000000 */
[-C--:B------:R-:W-:Y:S02]  /*1b800*/  IABS R3, R0.reuse ;  /* 0x0000000000037213 */ /* 0x080fe40000000000 */
[----:B------:R-:W-:Y:S02]  /*1b810*/  IABS R10, R0 ;  /* 0x00000000000a7213 */ /* 0x000fe40000000000 */
[----:B------:R-:W1:Y:S01]  /*1b820*/  I2F.RP R4, R3 ;  /* 0x0000000300047306 */ /* 0x000e620000209400 */
[----:B------:R-:W-:-:S07]  /*1b830*/  IADD3 R8, R8, 0x1000000, R9 ;  /* 0x0100000008087810 */ /* 0x000fce0007ffe009 */
[----:B-1----:R-:W1:Y:S02]  /*1b840*/  MUFU.RCP R4, R4 ;  /* 0x0000000400047308 */ /* 0x002e640000001000 */
[----:B-1----:R-:W-:-:S06]  /*1b850*/  IADD3 R4, R4, 0xffffffe, RZ ;  /* 0x0ffffffe04047810 */ /* 0x002fcc0007ffe0ff */
[----:B------:R-:W1:Y:S02]  /*1b860*/  F2I.FTZ.U32.TRUNC.NTZ R5, R4 ;  /* 0x0000000400057305 */ /* 0x000e64000021f000 */
[----:B-1----:R-:W-:-:S05]  /*1b870*/  IADD3 R4, RZ, -R5, RZ ;  /* 0x80000005ff047210 */ /* 0x002fca0007ffe0ff */
[----:B------:R-:W-:Y:S02]  /*1b880*/  IMAD.MOV.U32 R2, RZ, RZ, R4 ;  /* 0x000000ffff027224 */ /* 0x000fe400078e0004 */
[----:B------:R-:W-:Y:S02]  /*1b890*/  IMAD.MOV.U32 R4, RZ, RZ, RZ ;  /* 0x000000ffff047224 */ /* 0x000fe400078e00ff */
        /* <DEDUP_REMOVED lines=13> */
[----:B------:R-:W-:-:S06]  /*1b970*/  IMAD.MOV R3, RZ, RZ, -R0 ;  /* 0x000000ffff037224 */ /* 0x000fcc00078e0a00 */
[----:B------:R-:W-:-:S06]  /*1b980*/  @P2 IADD3 R2, R2, 0x1, RZ ;  /* 0x0000000102022810 */ /* 0x000fcc0007ffe0ff */
[----:B------:R-:W-:Y:S01]  /*1b990*/  @!P1 IMAD.MOV R2, RZ, RZ, -R2 ;  /* 0x000000ffff029224 */ /* 0x000fe200078e0a02 */
[----:B------:R-:W-:-:S05]  /*1b9a0*/  @!P0 LOP3.LUT R2, RZ, R0, RZ, 0x33, !PT ;  /* 0x00000000ff028212 */ /* 0x000fca00078e33ff */
[----:B------:R-:W-:Y:S02]  /*1b9b0*/  IMAD R238, R2, R3, R8 ;  /* 0x0000000302ee7224 */ /* 0x000fe400078e0208 */
.L_x_900:
[----:B------:R-:W-:Y:S05]  /*1b9c0*/  BSYNC B0 ;  /* 0x0000000000007941 */ /* 0x000fea0003800000 */
.L_x_898:
[----:B------:R-:W-:-:S04]  /*1b9d0*/  LOP3.LUT R2, RZ, R2, RZ, 0x33, !PT ;  /* 0x00000002ff027212 */ /* 0x000fc800078e33ff */
[----:B------:R-:W-:-:S05]  /*1b9e0*/  IADD3 R0, R2, R7, RZ ;  /* 0x0000000702007210 */ /* 0x000fca0007ffe0ff */
[----:B------:R1:W-:Y:S01]  /*1b9f0*/  STL [R1+0x104], R0 ;  /* 0x0001040001007387 */ /* 0x0003e20000100800 */
[----:B------:R-:W-:Y:S05]  /*1ba00*/  BRA `(.L_x_901) ;  /* 0x0000004000007947 */ /* 0x000fea0003800000 */
.L_x_889:
[----:B------:R2:W-:Y:S01]  /*1ba10*/  STL [R1+0x7c], R9 ;  /* 0x00007c0901007387 */ /* 0x0005e20000100800 */
[----:B------:R-:W-:Y:S02]  /*1ba20*/  MOV R238, RZ ;  /* 0x000000ff00ee7202 */ /* 0x000fe40000000f00 */
[----:B------:R-:W-:Y:S01]  /*1ba30*/  MOV R239, c[0x0][0x53c] ;  /* 0x00014f0000ef7a02 */ /* 0x000fe20000000f00 */
[----:B------:R2:W-:Y:S04]  /*1ba40*/  STL [R1+0x104], RZ ;  /* 0x000104ff01007387 */ /* 0x0005e80000100800 */
.L_x_901:
[----:B------:R-:W-:Y:S05]  /*1ba50*/  BSYNC B1 ;  /* 0x0000000000017941 */ /* 0x000fea0003800000 */
.L_x_887:
[----:B------:R-:W3:Y:S04]  /*1ba60*/  LDL R2, [R1+0x7c] ;  /* 0x00007c0001027983 */ /* 0x000ee80000100800 */
[----:B-1----:R-:W4:Y:S01]  /*1ba70*/  LDL R0, [R1+0x104] ;  /* 0x0001040001007983 */ /* 0x002f220000100800 */
[----:B------:R-:W-:Y:S03]  /*1ba80*/  WARPSYNC 0xffffffff ;  /* 0xffffffff00007948 */ /* 0x000fe60003800000 */
[----:B------:R-:W-:Y:S01]  /*1ba90*/  BAR.SYNC.DEFER_BLOCKING 0x4, 0x100 ;  /* 0x0104000000007b1d */ /* 0x000fe20000010000 */
[----:B------:R-:W-:Y:S01]  /*1baa0*/  ISETP.NE.AND P0, PT, R12, RZ, PT ;  /* 0x000000ff0c00720c */ /* 0x000fe20003f05270 */
[----:B------:R-:W-:Y:S01]  /*1bab0*/  IMAD.MOV.U32 R6, RZ, RZ, R238 ;  /* 0x000000ffff067224 */ /* 0x000fe200078e00ee */
[----:B------:R-:W-:-:S11]  /*1bac0*/  MOV R7, R239 ;  /* 0x000000ef00077202 */ /* 0x000fd60000000f00 */
[----:B---3--:R-:W-:Y:S01]  /*1bad0*/  @!P0 IMAD.MOV.U32 R236, RZ, RZ, R2 ;  /* 0x000000ffffec8224 */ /* 0x008fe200078e0002 */
[----:B----4-:R-:W-:-:S03]  /*1bae0*/  MOV R5, R0 ;  /* 0x0000000000057202 */ /* 0x010fc60000000f00 */
[----:B------:R-:W-:-:S05]  /*1baf0*/  IMAD.MOV.U32 R4, RZ, RZ, R236 ;  /* 0x000000ffff047224 */ /* 0x000fca00078e00ec */
[----:B------:R1:W-:Y:S04]  /*1bb00*/  @!P0 STS.128 [0x18100], R4 ;  /* 0x01810004ff008388 */ /* 0x0003e80000000c00 */
[----:B------:R-:W-:Y:S06]  /*1bb10*/  BAR.ARV 0x5, 0x100 ;  /* 0x0144000000007b1d */ /* 0x000fec0000002000 */
.L_x_882:
[----:B------:R-:W-:-:S13]  /*1bb20*/  ISETP.GE.AND P0, PT, R239, c[0x0][0x53c], PT ;  /* 0x00014f00ef007a0c */ /* 0x000fda0003f06270 */
[----:B-123--:R-:W-:Y:S01]  /*1bb30*/  @P0 CALL.REL.NOINC `(.L_x_902) ;  /* 0x0000001000000944 */ /* 0x00efe20003c00000 */
[----:B------:R-:W-:Y:S05]  /*1bb40*/  BRA `(.L_x_903) ;  /* 0xfffe665000007947 */ /* 0x000fea000383ffff */
.L_x_902:
[----:B------:R-:W-:Y:S05]  /*1bb50*/  EXIT ;  /* 0x000000000000794d */ /* 0x000fea0003800000 */
.L_x_688:
[----:B------:R-:W-:Y:S01]  /*1bb60*/  IMAD.MOV.U32 R0, RZ, RZ, R5 ;  /* 0x000000ffff007224 */ /* 0x000fe200078e0005 */
[----:B------:R-:W-:Y:S02]  /*1bb70*/  MOV R3, 0x1 ;  /* 0x0000000100037802 */ /* 0x000fe40000000f00 */
[----:B------:R-:W-:Y:S02]  /*1bb80*/  MOV R2, 0x1bba0 ;  /* 0x0001bba000027802 */ /* 0x000fe40000000f00 */
[----:B------:R-:W-:Y:S05]  /*1bb90*/  CALL.REL.NOINC `($__internal_14_$__cuda_sm70_shflsync_up_p) ;  /* 0x0000b0d000007944 */ /* 0x000fea0003c00000 */
[----:B------:R-:W-:Y:S01]  /*1bba0*/  MOV R0, R4 ;  /* 0x0000000400007202 */ /* 0x000fe20000000f00 */
[----:B------:R-:W-:Y:S05]  /*1bbb0*/  BRA `(.L_x_904) ;  /* 0xfffe491000007947 */ /* 0x000fea000383ffff */
.L_x_689:
[----:B------:R-:W-:Y:S01]  /*1bbc0*/  IMAD.MOV.U32 R0, RZ, RZ, R5 ;  /* 0x000000ffff007224 */ /* 0x000fe200078e0005 */
[----:B------:R-:W-:Y:S02]  /*1bbd0*/  MOV R3, 0x2 ;  /* 0x0000000200037802 */ /* 0x000fe40000000f00 */
[----:B------:R-:W-:Y:S02]  /*1bbe0*/  MOV R2, 0x1bc00 ;  /* 0x0001bc0000027802 */ /* 0x000fe40000000f00 */
[----:B------:R-:W-:Y:S05]  /*1bbf0*/  CALL.REL.NOINC `($__internal_14_$__cuda_sm70_shflsync_up_p) ;  /* 0x0000b07000007944 */ /* 0x000fea0003c00000 */
[----:B------:R-:W-:Y:S01]  /*1bc00*/  SEL R4, R4, RZ, P4 ;  /* 0x000000ff04047207 */ /* 0x000fe20002000000 */
[----:B------:R-:W-:Y:S01]  /*1bc10*/  IMAD.MOV.U32 R3, RZ, RZ, 0x4 ;  /* 0x00000004ff037424 */ /* 0x000fe200078e00ff */
[----:B------:R-:W-:-:S03]  /*1bc20*/  MOV R2, 0x1bc50 ;  /* 0x0001bc5000027802 */ /* 0x000fc60000000f00 */
[----:B------:R-:W-:Y:S02]  /*1bc30*/  IMAD.IADD R0, R5, 0x1, R4 ;  /* 0x0000000105007824 */ /* 0x000fe400078e0204 */
        /* <DEDUP_REMOVED lines=13> */
[----:B------:R-:W-:Y:S02]  /*1bd10*/  MOV R203, 0x1f ;  /* 0x0000001f00cb7802 */ /* 0x000fe40000000f00 */
[----:B------:R-:W-:Y:S01]  /*1bd20*/  MOV R3, 0x1bd60 ;  /* 0x0001bd6000037802 */ /* 0x000fe20000000f00 */
[----:B------:R-:W-:-:S04]  /*1bd30*/  IMAD.IADD R4, R0, 0x1, R4 ;  /* 0x0000000100047824 */ /* 0x000fc800078e0204 */
[----:B------:R-:W-:Y:S02]  /*1bd40*/  IMAD.MOV.U32 R100, RZ, RZ, R4 ;  /* 0x000000ffff647224 */ /* 0x000fe400078e0004 */
[----:B------:R-:W-:Y:S05]  /*1bd50*/  CALL.REL.NOINC `($__internal_13_$__cuda_sm70_shflsync_idx_p) ;  /* 0x0000aeb000007944 */ /* 0x000fea0003c00000 */
[----:B------:R-:W-:Y:S01]  /*1bd60*/  MOV R0, R204 ;  /* 0x000000cc00007202 */ /* 0x000fe20000000f00 */
[----:B------:R-:W-:Y:S05]  /*1bd70*/  BRA `(.L_x_905) ;  /* 0xfffe485000007947 */ /* 0x000fea000383ffff */
.L_x_691:
[----:B------:R-:W-:Y:S02]  /*1bd80*/  SEL R0, RZ, 0x1, P0 ;  /* 0x00000001ff007807 */ /* 0x000fe40000000000 */
[----:B------:R-:W-:Y:S02]  /*1bd90*/  MOV R2, 0x1bdb0 ;  /* 0x0001bdb000027802 */ /* 0x000fe40000000f00 */
[----:B------:R-:W-:Y:S05]  /*1bda0*/  CALL.REL.NOINC `($__internal_15_$__cuda_sm70_votesync_ballot) ;  /* 0x0000af2000007944 */ /* 0x000fea0003c00000 */
[----:B------:R-:W-:Y:S01]  /*1bdb0*/  MOV R6, R0 ;  /* 0x0000000000067202 */ /* 0x000fe20000000f00 */
[----:B------:R-:W-:Y:S05]  /*1bdc0*/  BRA `(.L_x_906) ;  /* 0xfffe489000007947 */ /* 0x000fea000383ffff */
.L_x_692:
[----:B------:R-:W-:Y:S01]  /*1bdd0*/  IMAD.MOV.U32 R100, RZ, RZ, R9 ;  /* 0x000000ffff647224 */ /* 0x000fe200078e0009 */
[----:B------:R-:W-:Y:S01]  /*1bde0*/  MOV R2, R0 ;  /* 0x0000000000027202 */ /* 0x000fe20000000f00 */
[----:B------:R-:W-:Y:S01]  /*1bdf0*/  IMAD.MOV.U32 R203, RZ, RZ, 0x1f ;  /* 0x0000001fffcb7424 */ /* 0x000fe200078e00ff */
[----:B------:R-:W-:Y:S02]  /*1be00*/  MOV R3, 0x1be20 ;  /* 0x0001be2000037802 */ /* 0x000fe40000000f00 */
[----:B------:R-:W-:Y:S05]  /*1be10*/  CALL.REL.NOINC `($__internal_13_$__cuda_sm70_shflsync_idx_p) ;  /* 0x0000adf000007944 */ /* 0x000fea0003c00000 */
[----:B------:R-:W-:Y:S01]  /*1be20*/  IMAD.MOV.U32 R12, RZ, RZ, R204 ;  /* 0x000000ffff0c7224 */ /* 0x000fe200078e00cc */
[----:B------:R-:W-:Y:S01]  /*1be30*/  MOV R100, R8 ;  /* 0x0000000800647202 */ /* 0x000fe20000000f00 */
[----:B------:R-:W-:Y:S01]  /*1be40*/  IMAD.MOV.U32 R5, RZ, RZ, RZ ;  /* 0x000000ffff057224 */ /* 0x000fe200078e00ff */
[----:B------:R-:W-:Y:S01]  /*1be50*/  MOV R2, R0 ;  /* 0x0000000000027202 */ /* 0x000fe20000000f00 */
[----:B------:R-:W-:Y:S01]  /*1be60*/  IMAD.MOV.U32 R203, RZ, RZ, 0x1f ;  /* 0x0000001fffcb7424 */ /* 0x000fe200078e00ff */
[----:B------:R-:W-:-:S02]  /*1be70*/  MOV R3, 0x1be90 ;  /* 0x0001be9000037802 */ /* 0x000fc40000000f00 */
[----:B------:R-:W-:Y:S05]  /*1be80*/  CALL.REL.NOINC `($__internal_13_$__cuda_sm70_shflsync_idx_p) ;  /* 0x0000ad8000007944 */ /* 0x000fea0003c00000 */
[----:B------:R-:W-:Y:S01]  /*1be90*/  MOV R9, R204 ;  /* 0x000000cc00097202 */ /* 0x000fe20000000f00 */
[----:B------:R-:W-:Y:S05]  /*1bea0*/  BRA `(.L_x_907) ;  /* 0xfffe481000007947 */ /* 0x000fea000383ffff */
.L_x_695:
[----:B------:R-:W-:Y:S01]  /*1beb0*/  IMAD.MOV.U32 R100, RZ, RZ, R4 ;  /* 0x000000ffff647224 */ /* 0x000fe200078e0004 */
[----:B------:R-:W-:Y:S01]  /*1bec0*/  MOV R2, R0 ;  /* 0x0000000000027202 */ /* 0x000fe20000000f00 */
[----:B------:R-:W-:Y:S01]  /*1bed0*/  IMAD.MOV.U32 R203, RZ, RZ, 0x1f ;  /* 0x0000001fffcb7424 */ /* 0x000fe200078e00ff */
[----:B------:R-:W-:-:S02]  /*1bee0*/  MOV R3, 0x1bf00 ;  /* 0x0001bf0000037802 */ /* 0x000fc40000000f00 */
[----:B--23--:R-:W-:Y:S05]  /*1bef0*/  CALL.REL.NOINC `($__internal_13_$__cuda_sm70_shflsync_idx_p) ;  /* 0x0000ad1000007944 */ /* 0x00cfea0003c00000 */
[----:B------:R-:W-:Y:S01]  /*1bf00*/  MOV R5, R204 ;  /* 0x000000cc00057202 */ /* 0x000fe20000000f00 */
[----:B------:R-:W-:Y:S05]  /*1bf10*/  BRA `(.L_x_694) ;  /* 0xfffe480000007947 */ /* 0x000fea000383ffff */
.L_x_750:
[----:B------:R-:W-:Y:S01]  /*1bf20*/  IMAD.MOV.U32 R100, RZ, RZ, R5 ;  /* 0x000000ffff647224 */ /* 0x000fe200078e0005 */
[----:B------:R-:W-:Y:S01]  /*1bf30*/  MOV R2, RZ ;  /* 0x000000ff00027202 */ /* 0x000fe20000000f00 */
[----:B------:R-:W-:Y:S01]  /*1bf40*/  IMAD.MOV.U32 R203, RZ, RZ, 0x181f ;  /* 0x0000181fffcb7424 */ /* 0x000fe200078e00ff */
[----:B------:R-:W-:-:S02]  /*1bf50*/  MOV R3, 0x1bf70 ;  /* 0x0001bf7000037802 */ /* 0x000fc40000000f00 */
[----:B-1---5:R-:W-:Y:S05]  /*1bf60*/  CALL.REL.NOINC `($__internal_13_$__cuda_sm70_shflsync_idx_p) ;  /* 0x0000aca000007944 */ /* 0x022fea0003c00000 */
[----:B------:R-:W-:Y:S01]  /*1bf70*/  MOV R4, R204 ;  /* 0x000000cc00047202 */ /* 0x000fe20000000f00 */
[----:B------:R-:W-:Y:S05]  /*1bf80*/  BRA `(.L_x_908) ;  /* 0xfffecd4000007947 */ /* 0x000fea000383ffff */
.L_x_751:
[----:B------:R-:W-:Y:S01]  /*1bf90*/  IMAD.MOV.U32 R100, RZ, RZ, R12 ;  /* 0x000000ffff647224 */ /* 0x000fe200078e000c */
[----:B------:R-:W-:Y:S01]  /*1bfa0*/  MOV R2, RZ ;  /* 0x000000ff00027202 */ /* 0x000fe20000000f00 */
[----:B------:R-:W-:Y:S01]  /*1bfb0*/  IMAD.MOV.U32 R203, RZ, RZ, 0x181f ;  /* 0x0000181fffcb7424 */ /* 0x000fe200078e00ff */
[----:B------:R-:W-:-:S02]  /*1bfc0*/  MOV R3, 0x1bfe0 ;  /* 0x0001bfe000037802 */ /* 0x000fc40000000f00 */
[----:B-123-5:R-:W-:Y:S05]  /*1bfd0*/  CALL.REL.NOINC `($__internal_13_$__cuda_sm70_shflsync_idx_p) ;  /* 0x0000ac3000007944 */ /* 0x02efea0003c00000 */
[----:B------:R-:W-:Y:S01]  /*1bfe0*/  MOV R0, R204 ;  /* 0x000000cc00007202 */ /* 0x000fe20000000f00 */
[----:B------:R-:W-:Y:S05]  /*1bff0*/  BRA `(.L_x_909) ;  /* 0xfffeccf000007947 */ /* 0x000fea000383ffff */
.L_x_754:
[----:B------:R-:W-:Y:S01]  /*1c000*/  IMAD.MOV.U32 R100, RZ, RZ, R5 ;  /* 0x000000ffff647224 */ /* 0x000fe200078e0005 */
[----:B-1----:R-:W-:Y:S01]  /*1c010*/  MOV R2, 0x1 ;  /* 0x0000000100027802 */ /* 0x002fe20000000f00 */
[----:B------:R-:W-:Y:S01]  /*1c020*/  IMAD.MOV.U32 R203, RZ, RZ, 0x181f ;  /* 0x0000181fffcb7424 */ /* 0x000fe200078e00ff */
[----:B------:R-:W-:-:S02]  /*1c030*/  MOV R3, 0x1c050 ;  /* 0x0001c05000037802 */ /* 0x000fc40000000f00 */
[----:B--2345:R-:W-:Y:S05]  /*1c040*/  CALL.REL.NOINC `($__internal_13_$__cuda_sm70_shflsync_idx_p) ;  /* 0x0000abc000007944 */ /* 0x03cfea0003c00000 */
[----:B------:R-:W-:Y:S01]  /*1c050*/  IMAD.MOV.U32 R4, RZ, RZ, R204 ;  /* 0x000000ffff047224 */ /* 0x000fe200078e00cc */
[----:B------:R-:W-:Y:S01]  /*1c060*/  MOV R2, 0x1 ;  /* 0x0000000100027802 */ /* 0x000fe20000000f00 */
[----:B------:R-:W-:Y:S01]  /*1c070*/  IMAD.MOV.U32 R100, RZ, RZ, R12 ;  /* 0x000000ffff647224 */ /* 0x000fe200078e000c */
[----:B------:R-:W-:-:S02]  /*1c080*/  MOV R203, 0x181f ;  /* 0x0000181f00cb7802 */ /* 0x000fc40000000f00 */
[----:B------:R-:W-:Y:S02]  /*1c090*/  MOV R3, 0x1c0b0 ;  /* 0x0001c0b000037802 */ /* 0x000fe40000000f00 */
[----:B------:R-:W-:Y:S05]  /*1c0a0*/  CALL.REL.NOINC `($__internal_13_$__cuda_sm70_shflsync_idx_p) ;  /* 0x0000ab6000007944 */ /* 0x000fea0003c00000 */
[----:B------:R-:W-:Y:S01]  /*1c0b0*/  MOV R0, R204 ;  /* 0x000000cc00007202 */ /* 0x000fe20000000f00 */
[----:B------:R-:W-:Y:S05]  /*1c0c0*/  BRA `(.L_x_910) ;  /* 0xfffecd8000007947 */ /* 0x000fea000383ffff */
.L_x_757:
[----:B------:R-:W-:Y:S01]  /*1c0d0*/  IMAD.MOV.U32 R100, RZ, RZ, R5 ;  /* 0x000000ffff647224 */ /* 0x000fe200078e0005 */
[----:B-1----:R-:W-:Y:S01]  /*1c0e0*/  MOV R2, 0x2 ;  /* 0x0000000200027802 */ /* 0x002fe20000000f00 */
[----:B------:R-:W-:Y:S01]  /*1c0f0*/  IMAD.MOV.U32 R203, RZ, RZ, 0x181f ;  /* 0x0000181fffcb7424 */ /* 0x000fe200078e00ff */
[----:B------:R-:W-:Y:S02]  /*1c100*/  MOV R3, 0x1c120 ;  /* 0x0001c12000037802 */ /* 0x000fe40000000f00 */
[----:B--2345:R-:W-:Y:S05]  /*1c110*/  CALL.REL.NOINC `($__internal_13_$__cuda_sm70_shflsync_idx_p) ;  /* 0x0000aaf000007944 */ /* 0x03cfea0003c00000 */
[----:B------:R-:W-:Y:S01]  /*1c120*/  MOV R4, R204 ;  /* 0x000000cc00047202 */ /* 0x000fe20000000f00 */
[----:B------:R-:W-:Y:S05]  /*1c130*/  BRA `(.L_x_911) ;  /* 0xfffece6000007947 */ /* 0x000fea000383ffff */
.L_x_758:
[----:B------:R-:W-:Y:S01]  /*1c140*/  IMAD.MOV.U32 R100, RZ, RZ, R12 ;  /* 0x000000ffff647224 */ /* 0x000fe200078e000c */
[----:B-1----:R-:W-:Y:S01]  /*1c150*/  MOV R2, 0x2 ;  /* 0x0000000200027802 */ /* 0x002fe20000000f00 */
[----:B------:R-:W-:Y:S01]  /*1c160*/  IMAD.MOV.U32 R203, RZ, RZ, 0x181f ;  /* 0x0000181fffcb7424 */ /* 0x000fe200078e00ff */
[----:B------:R-:W-:Y:S02]  /*1c170*/  MOV R3, 0x1c190 ;  /* 0x0001c19000037802 */ /* 0x000fe40000000f00 */
[----:B--2345:R-:W-:Y:S05]  /*1c180*/  CALL.REL.NOINC `($__internal_13_$__cuda_sm70_shflsync_idx_p) ;  /* 0x0000aa8000007944 */ /* 0x03cfea0003c00000 */
[----:B------:R-:W-:Y:S01]  /*1c190*/  MOV R0, R204 ;  /* 0x000000cc00007202 */ /* 0x000fe20000000f00 */
[----:B------:R-:W-:Y:S05]  /*1c1a0*/  BRA `(.L_x_912) ;  /* 0xfffece1000007947 */ /* 0x000fea000383ffff */
.L_x_761:
[----:B------:R-:W-:Y:S01]  /*1c1b0*/  IMAD.MOV.U32 R100, RZ, RZ, R5 ;  /* 0x000000ffff647224 */ /* 0x000fe200078e0005 */
[----:B--2---:R-:W-:Y:S01]  /*1c1c0*/  MOV R2, 0x3 ;  /* 0x0000000300027802 */ /* 0x004fe20000000f00 */
[----:B------:R-:W-:Y:S01]  /*1c1d0*/  IMAD.MOV.U32 R203, RZ, RZ, 0x181f ;  /* 0x0000181fffcb7424 */ /* 0x000fe200078e00ff */
[----:B------:R-:W-:-:S02]  /*1c1e0*/  MOV R3, 0x1c200 ;  /* 0x0001c20000037802 */ /* 0x000fc40000000f00 */
[----:B-1-345:R-:W-:Y:S05]  /*1c1f0*/  CALL.REL.NOINC `($__internal_13_$__cuda_sm70_shflsync_idx_p) ;  /* 0x0000aa1000007944 */ /* 0x03afea0003c00000 */
        /* <DEDUP_REMOVED lines=8> */
.L_x_763:
[----:B------:R-:W-:Y:S01]  /*1c280*/  IMAD.MOV.U32 R100, RZ, RZ, R15 ;  /* 0x000000ffff647224 */ /* 0x000fe200078e000f */
[----:B------:R-:W-:Y:S01]  /*1c290*/  MOV R2, RZ ;  /* 0x000000ff00027202 */ /* 0x000fe20000000f00 */
[----:B------:R-:W-:Y:S01]  /*1c2a0*/  IMAD.MOV.U32 R203, RZ, RZ, 0x181f ;  /* 0x0000181fffcb7424 */ /* 0x000fe200078e00ff */
[----:B------:R-:W-:Y:S02]  /*1c2b0*/  MOV R3, 0x1c2d0 ;  /* 0x0001c2d000037802 */ /* 0x000fe40000000f00 */
[----:B-12345:R-:W-:Y:S05]  /*1c2c0*/  CALL.REL.NOINC `($__internal_13_$__cuda_sm70_shflsync_idx_p) ;  /* 0x0000a94000007944 */ /* 0x03efea0003c00000 */
[----:B------:R-:W-:Y:S01]  /*1c2d0*/  MOV R0, R204 ;  /* 0x000000cc00007202 */ /* 0x000fe20000000f00 */
[----:B------:R-:W-:Y:S05]  /*1c2e0*/  BRA `(.L_x_914) ;  /* 0xfffed85000007947 */ /* 0x000fea000383ffff */
.L_x_766:
[----:B------:R-:W-:Y:S01]  /*1c2f0*/  IMAD.MOV.U32 R100, RZ, RZ, R5 ;  /* 0x000000ffff647224 */ /* 0x000fe200078e0005 */
[----:B------:R-:W-:Y:S01]  /*1c300*/  MOV R2, RZ ;  /* 0x000000ff00027202 */ /* 0x000fe20000000f00 */
[----:B------:R-:W-:Y:S01]  /*1c310*/  IMAD.MOV.U32 R203, RZ, RZ, 0x181f ;  /* 0x0000181fffcb7424 */ /* 0x000fe200078e00ff */
[----:B------:R-:W-:Y:S02]  /*1c320*/  MOV R3, 0x1c340 ;  /* 0x0001c34000037802 */ /* 0x000fe40000000f00 */
[----:B-----5:R-:W-:Y:S05]  /*1c330*/  CALL.REL.NOINC `($__internal_13_$__cuda_sm70_shflsync_idx_p) ;  /* 0x0000a8d000007944 */ /* 0x020fea0003c00000 */
[----:B------:R-:W-:Y:S01]  /*1c340*/  MOV R4, R204 ;  /* 0x000000cc00047202 */ /* 0x000fe20000000f00 */
[----:B------:R-:W-:Y:S05]  /*1c350*/  BRA `(.L_x_915) ;  /* 0xfffee5a000007947 */ /* 0x000fea000383ffff */
.L_x_767:
[----:B------:R-:W-:Y:S01]  /*1c360*/  IMAD.MOV.U32 R100, RZ, RZ, R15 ;  /* 0x000000ffff647224 */ /* 0x000fe200078e000f */
[----:B------:R-:W-:Y:S01]  /*1c370*/  MOV R2, RZ ;  /* 0x000000ff00027202 */ /* 0x000fe20000000f00 */
[----:B------:R-:W-:Y:S01]  /*1c380*/  IMAD.MOV.U32 R203, RZ, RZ, 0x181f ;  /* 0x0000181fffcb7424 */ /* 0x000fe200078e00ff */
[----:B------:R-:W-:-:S02]  /*1c390*/  MOV R3, 0x1c3b0 ;  /* 0x0001c3b000037802 */ /* 0x000fc40000000f00 */
[----:B-12--5:R-:W-:Y:S05]  /*1c3a0*/  CALL.REL.NOINC `($__internal_13_$__cuda_sm70_shflsync_idx_p) ;  /* 0x0000a86000007944 */ /* 0x026fea0003c00000 */
[----:B------:R-:W-:Y:S01]  /*1c3b0*/  IMAD.MOV.U32 R100, RZ, RZ, R5 ;  /* 0x000000ffff647224 */ /* 0x000fe200078e0005 */
[C---:B------:R-:W-:Y:S01]  /*1c3c0*/  SHF.L.U64.HI R13, R199.reuse, 0x1, R208 ;  /* 0x00000001c70d7819 */ /* 0x040fe200000102d0 */
[----:B------:R1:W5:Y:S01]  /*1c3d0*/  LDL R5, [R1+0x104] ;  /* 0x0001040001057983 */ /* 0x0003620000100800 */
[----:B------:R-:W-:Y:S01]  /*1c3e0*/  IMAD.SHL.U32 R12, R199, 0x2, RZ ;  /* 0x00000002c70c7824 */ /* 0x000fe200078e00ff */
[C---:B------:R-:W-:Y:S01]  /*1c3f0*/  SHF.L.U64.HI R16, R206.reuse, 0x1, R219 ;  /* 0x00000001ce107819 */ /* 0x040fe200000102db */
[----:B------:R-:W-:Y:S01]  /*1c400*/  IMAD.SHL.U32 R14, R206, 0x2, RZ ;  /* 0x00000002ce0e7824 */ /* 0x000fe200078e00ff */
[C---:B------:R-:W-:Y:S01]  /*1c410*/  SHF.L.U64.HI R18, R205.reuse, 0x1, R218 ;  /* 0x00000001cd127819 */ /* 0x040fe200000102da */
[----:B------:R-:W-:Y:S01]  /*1c420*/  IMAD.SHL.U32 R17, R205, 0x2, RZ ;  /* 0x00000002cd117824 */ /* 0x000fe200078e00ff */
[----:B------:R-:W-:-:S02]  /*1c430*/  IADD3 R8, P2, R204, R12, RZ ;  /* 0x0000000ccc087210 */ /* 0x000fc40007f5e0ff */
[C---:B------:R-:W-:Y:S02]  /*1c440*/  IADD3 R6, P1, R204.reuse, R14, RZ ;  /* 0x0000000ecc067210 */ /* 0x040fe40007f3e0ff */
[----:B------:R-:W-:Y:S01]  /*1c450*/  IADD3 R2, P0, R204, R17, RZ ;  /* 0x00000011cc027210 */ /* 0x000fe20007f1e0ff */
[C---:B------:R-:W-:Y:S01]  /*1c460*/  IMAD.X R9, R4.reuse, 0x1, R13, P2 ;  /* 0x0000000104097824 */ /* 0x040fe200010e060d */
[----:B------:R-:W-:Y:S01]  /*1c470*/  SEL R11, RZ, 0x10, P5 ;  /* 0x00000010ff0b7807 */ /* 0x000fe20002800000 */
[C---:B------:R-:W-:Y:S01]  /*1c480*/  IMAD.X R7, R4.reuse, 0x1, R16, P1 ;  /* 0x0000000104077824 */ /* 0x040fe200008e0610 */
[----:B------:R-:W-:Y:S01]  /*1c490*/  SEL R10, RZ, 0x10, P4 ;  /* 0x00000010ff0a7807 */ /* 0x000fe20002000000 */
[----:B------:R-:W-:Y:S01]  /*1c4a0*/  IMAD.X R3, R4, 0x1, R18, P0 ;  /* 0x0000000104037824 */ /* 0x000fe200000e0612 */
[----:B------:R-:W-:Y:S01]  /*1c4b0*/  @!PT LDS RZ, [RZ] ;  /* 0x00000000fffff984 */ /* 0x000fe20000000800 */
[----:B------:R-:W-:Y:S01]  /*1c4c0*/  @!PT LDS RZ, [RZ] ;  /* 0x00000000fffff984 */ /* 0x000fe20000000800 */
[----:B------:R-:W-:Y:S01]  /*1c4d0*/  @!PT LDS RZ, [RZ] ;  /* 0x00000000fffff984 */ /* 0x000fe20000000800 */
[----:B------:R1:W-:Y:S01]  /*1c4e0*/  LDGSTS.E.BYPASS.LTC128B.128 [R190+0x6100], [R8.64], !P5 ;  /* 0x0610000008be7fae */ /* 0x0003e2000e901d4a */
[----:B------:R-:W-:-:S03]  /*1c4f0*/  IMAD.MOV.U32 R203, RZ, RZ, 0x181f ;  /* 0x0000181fffcb7424 */ /* 0x000fc600078e00ff */
[----:B------:R1:W-:Y:S04]  /*1c500*/  LDGSTS.E.BYPASS.LTC128B.128 [R190+0x8100], [R6.64], !P4 ;  /* 0x0810000006be7fae */ /* 0x0003e8000e101d4a */
[----:B------:R2:W-:Y:S02]  /*1c510*/  LDGSTS.E.BYPASS.LTC128B.128 [R190+0xa100], [R2.64], !P6 ;  /* 0x0a10000002be7fae */ /* 0x0005e4000f101d4a */
[----:B--2---:R-:W-:Y:S01]  /*1c520*/  IMAD.MOV.U32 R2, RZ, RZ, 0x1 ;  /* 0x00000001ff027424 */ /* 0x004fe200078e00ff */
[----:B------:R-:W-:Y:S02]  /*1c530*/  MOV R3, 0x1c550 ;  /* 0x0001c55000037802 */ /* 0x000fe40000000f00 */
[----:B-1---5:R-:W-:Y:S05]  /*1c540*/  CALL.REL.NOINC `($__internal_13_$__cuda_sm70_shflsync_idx_p) ;  /* 0x0000a6c000007944 */ /* 0x022fea0003c00000 */
        /* <DEDUP_REMOVED lines=8> */
.L_x_768:
[----:B------:R-:W-:Y:S01]  /*1c5d0*/  IMAD.MOV.U32 R100, RZ, RZ, R4 ;  /* 0x000000ffff647224 */ /* 0x000fe200078e0004 */
[----:B------:R-:W-:Y:S01]  /*1c5e0*/  MOV R2, RZ ;  /* 0x000000ff00027202 */ /* 0x000fe20000000f00 */
[----:B------:R-:W-:Y:S01]  /*1c5f0*/  IMAD.MOV.U32 R203, RZ, RZ, 0x1c1f ;  /* 0x00001c1fffcb7424 */ /* 0x000fe200078e00ff */
[----:B------:R-:W-:Y:S02]  /*1c600*/  MOV R3, 0x1c620 ;  /* 0x0001c62000037802 */ /* 0x000fe40000000f00 */
[----:B------:R-:W-:Y:S05]  /*1c610*/  CALL.REL.NOINC `($__internal_13_$__cuda_sm70_shflsync_idx_p) ;  /* 0x0000a5f000007944 */ /* 0x000fea0003c00000 */
[----:B------:R-:W-:Y:S01]  /*1c620*/  MOV R3, R204 ;  /* 0x000000cc00037202 */ /* 0x000fe20000000f00 */
[----:B------:R-:W-:Y:S05]  /*1c630*/  BRA `(.L_x_917) ;  /* 0xfffee81000007947 */ /* 0x000fea000383ffff */
.L_x_773:
[----:B------:R-:W-:Y:S01]  /*1c640*/  IMAD.MOV.U32 R100, RZ, RZ, R4 ;  /* 0x000000ffff647224 */ /* 0x000fe200078e0004 */
[----:B------:R-:W-:Y:S01]  /*1c650*/  MOV R2, 0x1 ;  /* 0x0000000100027802 */ /* 0x000fe20000000f00 */
[----:B------:R-:W-:Y:S01]  /*1c660*/  IMAD.MOV.U32 R203, RZ, RZ, 0x1c1f ;  /* 0x00001c1fffcb7424 */ /* 0x000fe200078e00ff */
[----:B------:R-:W-:Y:S02]  /*1c670*/  MOV R3, 0x1c690 ;  /* 0x0001c69000037802 */ /* 0x000fe40000000f00 */
[----:B-1----:R-:W-:Y:S05]  /*1c680*/  CALL.REL.NOINC `($__internal_13_$__cuda_sm70_shflsync_idx_p) ;  /* 0x0000a58000007944 */ /* 0x002fea0003c00000 */
[----:B------:R-:W-:Y:S01]  /*1c690*/  MOV R3, R204 ;  /* 0x000000cc00037202 */ /* 0x000fe20000000f00 */
[----:B------:R-:W-:Y:S05]  /*1c6a0*/  BRA `(.L_x_918) ;  /* 0xfffeec6000007947 */ /* 0x000fea000383ffff */
.L_x_778:
[----:B------:R-:W-:Y:S01]  /*1c6b0*/  IMAD.MOV.U32 R100, RZ, RZ, R103 ;  /* 0x000000ffff647224 */ /* 0x000fe200078e0067 */
[----:B------:R-:W-:-:S02]  /*1c6c0*/  MOV R0, 0x2 ;  /* 0x0000000200007802 */ /* 0x000fc40000000f00 */
[----:B------:R-:W-:Y:S02]  /*1c6d0*/  MOV R2, 0x1c6f0 ;  /* 0x0001c6f000027802 */ /* 0x000fe40000000f00 */
[----:B------:R-:W-:Y:S05]  /*1c6e0*/  CALL.REL.NOINC `($__internal_12_$__cuda_sm70_shflsync_bfly_p) ;  /* 0x0000a4c000007944 */ /* 0x000fea0003c00000 */
[----:B------:R-:W-:Y:S05]  /*1c6f0*/  BRA `(.L_x_919) ;  /* 0xfffef2c000007947 */ /* 0x000fea000383ffff */
.L_x_779:
[----:B------:R-:W-:Y:S01]  /*1c700*/  IMAD.MOV.U32 R100, RZ, RZ, R103 ;  /* 0x000000ffff647224 */ /* 0x000fe200078e0067 */
[----:B------:R-:W-:Y:S02]  /*1c710*/  MOV R0, 0x1 ;  /* 0x0000000100007802 */ /* 0x000fe40000000f00 */
[----:B------:R-:W-:Y:S02]  /*1c720*/  MOV R2, 0x1c740 ;  /* 0x0001c74000027802 */ /* 0x000fe40000000f00 */
[----:B------:R-:W-:Y:S05]  /*1c730*/  CALL.REL.NOINC `($__internal_12_$__cuda_sm70_shflsync_bfly_p) ;  /* 0x0000a47000007944 */ /* 0x000fea0003c00000 */
[----:B------:R-:W-:Y:S01]  /*1c740*/  FMNMX.FTZ R103, R103, R0, !PT ;  /* 0x0000000067677209 */ /* 0x000fe20007810000 */
[----:B------:R-:W-:Y:S01]  /*1c750*/  IMAD.MOV.U32 R100, RZ, RZ, R4 ;  /* 0x000000ffff647224 */ /* 0x000fe200078e0004 */
[----:B------:R-:W-:Y:S01]  /*1c760*/  MOV R2, 0x1c790 ;  /* 0x0001c79000027802 */ /* 0x000fe20000000f00 */
[----:B------:R-:W-:Y:S02]  /*1c770*/  IMAD.MOV.U32 R0, RZ, RZ, 0x2 ;  /* 0x00000002ff007424 */ /* 0x000fe400078e00ff */
[----:B------:R-:W-:Y:S05]  /*1c780*/  CALL.REL.NOINC `($__internal_12_$__cuda_sm70_shflsync_bfly_p) ;  /* 0x0000a42000007944 */ /* 0x000fea0003c00000 */
[----:B------:R-:W-:Y:S01]  /*1c790*/  FMNMX.FTZ R4, R4, R0, !PT ;  /* 0x0000000004047209 */ /* 0x000fe20007810000 */
[----:B------:R-:W-:Y:S01]  /*1c7a0*/  IMAD.MOV.U32 R0, RZ, RZ, 0x1 ;  /* 0x00000001ff007424 */ /* 0x000fe200078e00ff */
[----:B------:R-:W-:-:S03]  /*1c7b0*/  MOV R2, 0x1c7e0 ;  /* 0x0001c7e000027802 */ /* 0x000fc60000000f00 */
[----:B------:R-:W-:Y:S02]  /*1c7c0*/  IMAD.MOV.U32 R100, RZ, RZ, R4 ;  /* 0x000000ffff647224 */ /* 0x000fe400078e0004 */
[----:B------:R-:W-:Y:S05]  /*1c7d0*/  CALL.REL.NOINC `($__internal_12_$__cuda_sm70_shflsync_bfly_p) ;  /* 0x0000a3d000007944 */ /* 0x000fea0003c00000 */
[----:B------:R-:W-:Y:S01]  /*1c7e0*/  MOV R101, R0 ;  /* 0x0000000000657202 */ /* 0x000fe20000000f00 */
[----:B------:R-:W-:Y:S05]  /*1c7f0*/  BRA `(.L_x_920) ;  /* 0xfffef23000007947 */ /* 0x000fea000383ffff */
.L_x_787:
[----:B------:R-:W-:Y:S01]  /*1c800*/  MOV R2, RZ ;  /* 0x000000ff00027202 */ /* 0x000fe20000000f00 */
[----:B------:R-:W-:Y:S01]  /*1c810*/  IMAD.MOV.U32 R100, RZ, RZ, R5 ;  /* 0x000000ffff647224 */ /* 0x000fe200078e0005 */
[----:B------:R-:W-:Y:S01]  /*1c820*/  MOV R3, 0x1c850 ;  /* 0x0001c85000037802 */ /* 0x000fe20000000f00 */
[----:B------:R-:W-:Y:S02]  /*1c830*/  IMAD.MOV.U32 R203, RZ, RZ, 0x181f ;  /* 0x0000181fffcb7424 */ /* 0x000fe400078e00ff */
[----:B-1234-:R-:W-:Y:S05]  /*1c840*/  CALL.REL.NOINC `($__internal_13_$__cuda_sm70_shflsync_idx_p) ;  /* 0x0000a3c000007944 */ /* 0x01efea0003c00000 */
[----:B------:R-:W-:Y:S01]  /*1c850*/  MOV R4, R204 ;  /* 0x000000cc00047202 */ /* 0x000fe20000000f00 */
[----:B------:R-:W-:-:S05]  /*1c860*/  BRA `(.L_x_921) ;  /* 0xffff066000007947 */ /* 0x000fca000383ffff */
.L_x_788:
[----:B------:R-:W-:Y:S01]  /*1c870*/  MOV R2, RZ ;  /* 0x000000ff00027202 */ /* 0x000fe20000000f00 */
[----:B------:R-:W-:Y:S01]  /*1c880*/  IMAD.MOV.U32 R100, RZ, RZ, R7 ;  /* 0x000000ffff647224 */ /* 0x000fe200078e0007 */
[----:B------:R-:W-:Y:S01]  /*1c890*/  MOV R3, 0x1c8c0 ;  /* 0x0001c8c000037802 */ /* 0x000fe20000000f00 */
[----:B------:R-:W-:Y:S02]  /*1c8a0*/  IMAD.MOV.U32 R203, RZ, RZ, 0x181f ;  /* 0x0000181fffcb7424 */ /* 0x000fe400078e00ff */
[----:B-1234-:R-:W-:Y:S05]  /*1c8b0*/  CALL.REL.NOINC `($__internal_13_$__cuda_sm70_shflsync_idx_p) ;  /* 0x0000a35000007944 */ /* 0x01efea0003c00000 */
[C---:B------:R-:W-:Y:S01]  /*1c8c0*/  SHF.L.U64.HI R21, R199.reuse, 0x1, R208 ;  /* 0x00000001c7157819 */ /* 0x040fe200000102d0 */
[----:B------:R1:W5:Y:S01]  /*1c8d0*/  LDL R14, [R1+0x104] ;  /* 0x00010400010e7983 */ /* 0x0003620000100800 */
[C---:B------:R-:W-:Y:S01]  /*1c8e0*/  SHF.L.U64.HI R12, R206.reuse, 0x1, R219 ;  /* 0x00000001ce0c7819 */ /* 0x040fe200000102db */
[----:B------:R-:W-:Y:S01]  /*1c8f0*/  IMAD.SHL.U32 R13, R199, 0x2, RZ ;  /* 0x00000002c70d7824 */ /* 0x000fe200078e00ff */
[C---:B------:R-:W-:Y:S01]  /*1c900*/  SHF.L.U32 R15, R205.reuse, 0x1, RZ ;  /* 0x00000001cd0f7819 */ /* 0x040fe200000006ff */
[----:B------:R-:W-:Y:S01]  /*1c910*/  IMAD.SHL.U32 R6, R206, 0x2, RZ ;  /* 0x00000002ce067824 */ /* 0x000fe200078e00ff */
[----:B------:R-:W-:Y:S01]  /*1c920*/  SHF.L.U64.HI R20, R205, 0x1, R218 ;  /* 0x00000001cd147819 */ /* 0x000fe200000102da */
[----:B------:R-:W-:Y:S01]  /*1c930*/  IMAD.MOV.U32 R100, RZ, RZ, R5 ;  /* 0x000000ffff647224 */ /* 0x000fe200078e0005 */
[----:B------:R-:W-:Y:S01]  /*1c940*/  IADD3 R2, P0, R204, R13, RZ ;  /* 0x0000000dcc027210 */ /* 0x000fe20007f1e0ff */
[----:B------:R-:W-:Y:S01]  /*1c950*/  IMAD.MOV.U32 R203, RZ, RZ, 0x181f ;  /* 0x0000181fffcb7424 */ /* 0x000fe200078e00ff */
[----:B------:R-:W-:Y:S03]  /*1c960*/  SEL R5, RZ, 0x10, P4 ;  /* 0x00000010ff057807 */ /* 0x000fe60002000000 */
[----:B------:R-:W-:Y:S05]  /*1c970*/  IMAD.X R3, R4, 0x1, R21, P0 ;  /* 0x0000000104037824 */ /* 0x000fea00000e0615 */
[----:B------:R-:W-:Y:S01]  /*1c980*/  @!PT LDS RZ, [RZ] ;  /* 0x00000000fffff984 */ /* 0x000fe20000000800 */
[----:B------:R-:W-:Y:S01]  /*1c990*/  @!PT LDS RZ, [RZ] ;  /* 0x00000000fffff984 */ /* 0x000fe20000000800 */
[----:B------:R-:W-:Y:S01]  /*1c9a0*/  @!PT LDS RZ, [RZ] ;  /* 0x00000000fffff984 */ /* 0x000fe20000000800 */
[----:B------:R2:W-:Y:S02]  /*1c9b0*/  LDGSTS.E.BYPASS.LTC128B.128 [R190+0x100], [R2.64], !P5 ;  /* 0x0010000002be7fae */ /* 0x0005e4000e901d4a */
[----:B--2---:R-:W-:Y:S05]  /*1c9c0*/  IADD3 R2, P0, R204, R6, RZ ;  /* 0x00000006cc027210 */ /* 0x004fea0007f1e0ff */
[----:B------:R-:W-:Y:S05]  /*1c9d0*/  IMAD.X R3, R4, 0x1, R12, P0 ;  /* 0x0000000104037824 */ /* 0x000fea00000e060c */
[----:B------:R2:W-:Y:S02]  /*1c9e0*/  LDGSTS.E.BYPASS.LTC128B.128 [R190+0x2100], [R2.64], !P4 ;  /* 0x0210000002be7fae */ /* 0x0005e4000e101d4a */
[----:B--2---:R-:W-:Y:S05]  /*1c9f0*/  IADD3 R2, P0, R204, R15, RZ ;  /* 0x0000000fcc027210 */ /* 0x004fea0007f1e0ff */
[----:B------:R-:W-:Y:S05]  /*1ca00*/  IMAD.X R3, R4, 0x1, R20, P0 ;  /* 0x0000000104037824 */ /* 0x000fea00000e0614 */
[----:B------:R2:W-:Y:S02]  /*1ca10*/  LDGSTS.E.BYPASS.LTC128B.128 [R190+0x4100], [R2.64], !P6 ;  /* 0x0410000002be7fae */ /* 0x0005e4000f101d4a */
[----:B--2---:R-:W-:Y:S02]  /*1ca20*/  MOV R2, 0x1 ;  /* 0x0000000100027802 */ /* 0x004fe40000000f00 */
[----:B------:R-:W-:Y:S02]  /*1ca30*/  MOV R3, 0x1ca50 ;  /* 0x0001ca5000037802 */ /* 0x000fe40000000f00 */
[----:B-1---5:R-:W-:Y:S05]  /*1ca40*/  CALL.REL.NOINC `($__internal_13_$__cuda_sm70_shflsync_idx_p) ;  /* 0x0000a1c000007944 */ /* 0x022fea0003c00000 */
[----:B------:R-:W-:Y:S01]  /*1ca50*/  MOV R2, 0x1 ;  /* 0x0000000100027802 */ /* 0x000fe20000000f00 */
[----:B------:R-:W-:Y:S01]  /*1ca60*/  IMAD.MOV.U32 R4, RZ, RZ, R204 ;  /* 0x000000ffff047224 */ /* 0x000fe200078e00cc */
[----:B------:R-:W-:Y:S01]  /*1ca70*/  MOV R203, 0x181f ;  /* 0x0000181f00cb7802 */ /* 0x000fe20000000f00 */
[----:B------:R-:W-:Y:S01]  /*1ca80*/  IMAD.MOV.U32 R100, RZ, RZ, R7 ;  /* 0x000000ffff647224 */ /* 0x000fe200078e0007 */
[----:B------:R-:W-:Y:S02]  /*1ca90*/  MOV R3, 0x1cab0 ;  /* 0x0001cab000037802 */ /* 0x000fe40000000f00 */
[----:B------:R-:W-:Y:S05]  /*1caa0*/  CALL.REL.NOINC `($__internal_13_$__cuda_sm70_shflsync_idx_p) ;  /* 0x0000a16000007944 */ /* 0x000fea0003c00000 */
[----:B------:R-:W-:Y:S01]  /*1cab0*/  MOV R0, R204 ;  /* 0x000000cc00007202 */ /* 0x000fe20000000f00 */
[----:B------:R-:W-:-:S05]  /*1cac0*/  BRA `(.L_x_922) ;  /* 0xffff057000007947 */ /* 0x000fca000383ffff */
.L_x_791:
[----:B------:R-:W-:Y:S01]  /*1cad0*/  MOV R2, RZ ;  /* 0x000000ff00027202 */ /* 0x000fe20000000f00 */
[----:B------:R-:W-:Y:S01]  /*1cae0*/  IMAD.MOV.U32 R100, RZ, RZ, R104 ;  /* 0x000000ffff647224 */ /* 0x000fe200078e0068 */
[----:B------:R-:W-:Y:S01]  /*1caf0*/  MOV R3, 0x1cb20 ;  /* 0x0001cb2000037802 */ /* 0x000fe20000000f00 */
[----:B------:R-:W-:Y:S02]  /*1cb00*/  IMAD.MOV.U32 R203, RZ, RZ, 0x181f ;  /* 0x0000181fffcb7424 */ /* 0x000fe400078e00ff */
[----:B------:R-:W-:Y:S05]  /*1cb10*/  CALL.REL.NOINC `($__internal_13_$__cuda_sm70_shflsync_idx_p) ;  /* 0x0000a0f000007944 */ /* 0x000fea0003c00000 */
[----:B------:R-:W-:Y:S01]  /*1cb20*/  MOV R102, R204 ;  /* 0x000000cc00667202 */ /* 0x000fe20000000f00 */
[----:B------:R-:W-:-:S05]  /*1cb30*/  BRA `(.L_x_923) ;  /* 0xffff11c000007947 */ /* 0x000fca000383ffff */
.L_x_792:
[----:B------:R-:W-:Y:S01]  /*1cb40*/  MOV R2, RZ ;  /* 0x000000ff00027202 */ /* 0x000fe20000000f00 */
[----:B------:R-:W-:Y:S01]  /*1cb50*/  IMAD.MOV.U32 R100, RZ, RZ, R145 ;  /* 0x000000ffff647224 */ /* 0x000fe200078e0091 */
[----:B------:R-:W-:Y:S01]  /*1cb60*/  MOV R3, 0x1cb90 ;  /* 0x0001cb9000037802 */ /* 0x000fe20000000f00 */
[----:B------:R-:W-:Y:S02]  /*1cb70*/  IMAD.MOV.U32 R203, RZ, RZ, 0x181f ;  /* 0x0000181fffcb7424 */ /* 0x000fe400078e00ff */
[----:B-12---:R-:W-:Y:S05]  /*1cb80*/  CALL.REL.NOINC `($__internal_13_$__cuda_sm70_shflsync_idx_p) ;  /* 0x0000a08000007944 */ /* 0x006fea0003c00000 */
        /* <DEDUP_REMOVED lines=33> */
.L_x_793:
[----:B------:R-:W-:Y:S01]  /*1cda0*/  MOV R203, 0x1c1f ;  /* 0x00001c1f00cb7802 */ /* 0x000fe20000000f00 */
[----:B------:R-:W-:Y:S01]  /*1cdb0*/  IMAD.MOV.U32 R2, RZ, RZ, RZ ;  /* 0x000000ffff027224 */ /* 0x000fe200078e00ff */
[----:B------:R-:W-:Y:S02]  /*1cdc0*/  MOV R3, 0x1cde0 ;  /* 0x0001cde000037802 */ /* 0x000fe40000000f00 */
[----:B------:R-:W-:Y:S05]  /*1cdd0*/  CALL.REL.NOINC `($__internal_13_$__cuda_sm70_shflsync_idx_p) ;  /* 0x00009e3000007944 */ /* 0x000fea0003c00000 */
[----:B------:R-:W-:Y:S01]  /*1cde0*/  MOV R3, R204 ;  /* 0x000000cc00037202 */ /* 0x000fe20000000f00 */
[----:B------:R-:W-:-:S05]  /*1cdf0*/  BRA `(.L_x_925) ;  /* 0xffff12c000007947 */ /* 0x000fca000383ffff */
.L_x_798:
[----:B------:R-:W-:Y:S01]  /*1ce00*/  MOV R203, 0x1c1f ;  /* 0x00001c1f00cb7802 */ /* 0x000fe20000000f00 */
[----:B------:R-:W-:Y:S01]  /*1ce10*/  IMAD.MOV.U32 R2, RZ, RZ, 0x1 ;  /* 0x00000001ff027424 */ /* 0x000fe200078e00ff */
[----:B------:R-:W-:Y:S02]  /*1ce20*/  MOV R3, 0x1ce40 ;  /* 0x0001ce4000037802 */ /* 0x000fe40000000f00 */
[----:B-1----:R-:W-:Y:S05]  /*1ce30*/  CALL.REL.NOINC `($__internal_13_$__cuda_sm70_shflsync_idx_p) ;  /* 0x00009dd000007944 */ /* 0x002fea0003c00000 */
[----:B------:R-:W-:Y:S01]  /*1ce40*/  MOV R3, R204 ;  /* 0x000000cc00037202 */ /* 0x000fe20000000f00 */
[----:B------:R-:W-:-:S05]  /*1ce50*/  BRA `(.L_x_926) ;  /* 0xffff177000007947 */ /* 0x000fca000383ffff */
.L_x_803:
[----:B------:R-:W-:Y:S02]  /*1ce60*/  MOV R0, 0x2 ;  /* 0x0000000200007802 */ /* 0x000fe40000000f00 */
[----:B------:R-:W-:Y:S02]  /*1ce70*/  MOV R2, 0x1ce90 ;  /* 0x0001ce9000027802 */ /* 0x000fe40000000f00 */
[----:B------:R-:W-:Y:S05]  /*1ce80*/  CALL.REL.NOINC `($__internal_12_$__cuda_sm70_shflsync_bfly_p) ;  /* 0x00009d2000007944 */ /* 0x000fea0003c00000 */
[----:B------:R-:W-:-:S05]  /*1ce90*/  BRA `(.L_x_927) ;  /* 0xffff1e3000007947 */ /* 0x000fca000383ffff */
.L_x_804:
        /* <DEDUP_REMOVED lines=10> */
[----:B------:R-:W-:Y:S02]  /*1cf40*/  MOV R2, 0x1cf60 ;  /* 0x0001cf6000027802 */ /* 0x000fe40000000f00 */
[----:B------:R-:W-:Y:S05]  /*1cf50*/  CALL.REL.NOINC `($__internal_12_$__cuda_sm70_shflsync_bfly_p) ;  /* 0x00009c5000007944 */ /* 0x000fea0003c00000 */
[----:B------:R-:W-:-:S05]  /*1cf60*/  BRA `(.L_x_928) ;  /* 0xffff1dd000007947 */ /* 0x000fca000383ffff */
.L_x_813:
[----:B------:R-:W-:Y:S01]  /*1cf70*/  MOV R2, RZ ;  /* 0x000000ff00027202 */ /* 0x000fe20000000f00 */
[----:B------:R-:W-:Y:S01]  /*1cf80*/  IMAD.MOV.U32 R100, RZ, RZ, R5 ;  /* 0x000000ffff647224 */ /* 0x000fe200078e0005 */
[----:B------:R-:W-:Y:S01]  /*1cf90*/  MOV R3, 0x1cfc0 ;  /* 0x0001cfc000037802 */ /* 0x000fe20000000f00 */
[----:B------:R-:W-:Y:S02]  /*1cfa0*/  IMAD.MOV.U32 R203, RZ, RZ, 0x181f ;  /* 0x0000181fffcb7424 */ /* 0x000fe400078e00ff */
[----:B-1234-:R-:W-:Y:S05]  /*1cfb0*/  CALL.REL.NOINC `($__internal_13_$__cuda_sm70_shflsync_idx_p) ;  /* 0x00009c5000007944 */ /* 0x01efea0003c00000 */
[----:B------:R-:W-:Y:S01]  /*1cfc0*/  MOV R4, R204 ;  /* 0x000000cc00047202 */ /* 0x000fe20000000f00 */
[----:B------:R-:W-:-:S05]  /*1cfd0*/  BRA `(.L_x_929) ;  /* 0xffff395000007947 */ /* 0x000fca000383ffff */
.L_x_814:
        /* <DEDUP_REMOVED lines=38> */
.L_x_817:
[----:B------:R-:W-:Y:S01]  /*1d240*/  MOV R2, RZ ;  /* 0x000000ff00027202 */ /* 0x000fe20000000f00 */
[----:B------:R-:W-:Y:S01]  /*1d250*/  IMAD.MOV.U32 R100, RZ, RZ, R103 ;  /* 0x000000ffff647224 */ /* 0x000fe200078e0067 */
[----:B------:R-:W-:Y:S01]  /*1d260*/  MOV R3, 0x1d290 ;  /* 0x0001d29000037802 */ /* 0x000fe20000000f00 */
[----:B------:R-:W-:Y:S02]  /*1d270*/  IMAD.MOV.U32 R203, RZ, RZ, 0x181f ;  /* 0x0000181fffcb7424 */ /* 0x000fe400078e00ff */
[----:B------:R-:W-:Y:S05]  /*1d280*/  CALL.REL.NOINC `($__internal_13_$__cuda_sm70_shflsync_idx_p) ;  /* 0x0000998000007944 */ /* 0x000fea0003c00000 */
[----:B------:R-:W-:Y:S01]  /*1d290*/  MOV R101, R204 ;  /* 0x000000cc00657202 */ /* 0x000fe20000000f00 */
[----:B------:R-:W-:-:S05]  /*1d2a0*/  BRA `(.L_x_931) ;  /* 0xffff44b000007947 */ /* 0x000fca000383ffff */
.L_x_818:
        /* <DEDUP_REMOVED lines=13> */
[C---:B------:R-:W-:Y:S01]  /*1d380*/  IADD3 R2, P0, R204.reuse, R147, RZ ;  /* 0x00000093cc027210 */ /* 0x040fe20007f1e0ff */
[----:B------:R-:W-:Y:S01]  /*1d390*/  IMAD.MOV.U32 R203, RZ, RZ, 0x181f ;  /* 0x0000181fffcb7424 */ /* 0x000fe200078e00ff */
[----:B------:R-:W-:Y:S03]  /*1d3a0*/  SEL R103, RZ, 0x10, P4 ;  /* 0x00000010ff677807 */ /* 0x000fe60002000000 */
[C---:B------:R-:W-:Y:S05]  /*1d3b0*/  IMAD.X R3, R101.reuse, 0x1, R151, P0 ;  /* 0x0000000165037824 */ /* 0x040fea00000e0697 */
[----:B------:R-:W-:Y:S01]  /*1d3c0*/  @!PT LDS RZ, [RZ] ;  /* 0x00000000fffff984 */ /* 0x000fe20000000800 */
[----:B------:R-:W-:Y:S01]  /*1d3d0*/  @!PT LDS RZ, [RZ] ;  /* 0x00000000fffff984 */ /* 0x000fe20000000800 */
[----:B------:R-:W-:Y:S01]  /*1d3e0*/  @!PT LDS RZ, [RZ] ;  /* 0x00000000fffff984 */ /* 0x000fe20000000800 */
[----:B------:R2:W-:Y:S02]  /*1d3f0*/  LDGSTS.E.BYPASS.LTC128B.128 [R190+0x6100], [R2.64], !P5 ;  /* 0x0610000002be7fae */ /* 0x0005e4000e901d4a */
[C---:B--2---:R-:W-:Y:S05]  /*1d400*/  IADD3 R2, P0, R204.reuse, R144, RZ ;  /* 0x00000090cc027210 */ /* 0x044fea0007f1e0ff */
[C---:B------:R-:W-:Y:S05]  /*1d410*/  IMAD.X R3, R101.reuse, 0x1, R146, P0 ;  /* 0x0000000165037824 */ /* 0x040fea00000e0692 */
        /* <DEDUP_REMOVED lines=15> */
.L_x_819:
[----:B------:R-:W-:Y:S02]  /*1d510*/  MOV R0, 0x2 ;  /* 0x0000000200007802 */ /* 0x000fe40000000f00 */
[----:B------:R-:W-:Y:S02]  /*1d520*/  MOV R2, 0x1d540 ;  /* 0x0001d54000027802 */ /* 0x000fe40000000f00 */
[----:B------:R-:W-:Y:S05]  /*1d530*/  CALL.REL.NOINC `($__internal_12_$__cuda_sm70_shflsync_bfly_p) ;  /* 0x0000967000007944 */ /* 0x000fea0003c00000 */
[----:B------:R-:W-:-:S05]  /*1d540*/  BRA `(.L_x_933) ;  /* 0xffff46f000007947 */ /* 0x000fca000383ffff */
.L_x_820:
        /* <DEDUP_REMOVED lines=13> */
.L_x_823:
[----:B------:R-:W-:Y:S01]  /*1d620*/  MOV R203, 0x181f ;  /* 0x0000181f00cb7802 */ /* 0x000fe20000000f00 */
[----:B------:R-:W-:Y:S01]  /*1d630*/  IMAD.MOV.U32 R2, RZ, RZ, RZ ;  /* 0x000000ffff027224 */ /* 0x000fe200078e00ff */
[----:B------:R-:W-:Y:S02]  /*1d640*/  MOV R3, 0x1d660 ;  /* 0x0001d66000037802 */ /* 0x000fe40000000f00 */
[----:B-1234-:R-:W-:Y:S05]  /*1d650*/  CALL.REL.NOINC `($__internal_13_$__cuda_sm70_shflsync_idx_p) ;  /* 0x000095b000007944 */ /* 0x01efea0003c00000 */
[----:B------:R-:W-:Y:S01]  /*1d660*/  MOV R2, R204 ;  /* 0x000000cc00027202 */ /* 0x000fe20000000f00 */
[----:B------:R-:W-:-:S05]  /*1d670*/  BRA `(.L_x_935) ;  /* 0xffff5f3000007947 */ /* 0x000fca000383ffff */
.L_x_826:
[----:B------:R-:W-:Y:S01]  /*1d680*/  MOV R2, RZ ;  /* 0x000000ff00027202 */ /* 0x000fe20000000f00 */
[----:B------:R-:W-:Y:S01]  /*1d690*/  IMAD.MOV.U32 R100, RZ, RZ, R103 ;  /* 0x000000ffff647224 */ /* 0x000fe200078e0067 */
[----:B------:R-:W-:Y:S01]  /*1d6a0*/  MOV R3, 0x1d6d0 ;  /* 0x0001d6d000037802 */ /* 0x000fe20000000f00 */
[----:B------:R-:W-:Y:S02]  /*1d6b0*/  IMAD.MOV.U32 R203, RZ, RZ, 0x181f ;  /* 0x0000181fffcb7424 */ /* 0x000fe400078e00ff */
[----:B------:R-:W-:Y:S05]  /*1d6c0*/  CALL.REL.NOINC `($__internal_13_$__cuda_sm70_shflsync_idx_p) ;  /* 0x0000954000007944 */ /* 0x000fea0003c00000 */
[----:B------:R-:W-:Y:S01]  /*1d6d0*/  MOV R101, R204 ;  /* 0x000000cc00657202 */ /* 0x000fe20000000f00 */
[----:B------:R-:W-:-:S05]  /*1d6e0*/  BRA `(.L_x_936) ;  /* 0xffff6be000007947 */ /* 0x000fca000383ffff */
.L_x_827:
[----:B------:R-:W-:Y:S01]  /*1d6f0*/  MOV R2, RZ ;  /* 0x000000ff00027202 */ /* 0x000fe20000000f00 */
[----:B------:R-:W-:Y:S01]  /*1d700*/  IMAD.MOV.U32 R100, RZ, RZ, R146 ;  /* 0x000000ffff647224 */ /* 0x000fe200078e0092 */
[----:B------:R-:W-:Y:S01]  /*1d710*/  MOV R3, 0x1d740 ;  /* 0x0001d74000037802 */ /* 0x000fe20000000f00 */
[----:B------:R-:W-:Y:S02]  /*1d720*/  IMAD.MOV.U32 R203, RZ, RZ, 0x181f ;  /* 0x0000181fffcb7424 */ /* 0x000fe400078e00ff */
[----:B-12---:R-:W-:Y:S05]  /*1d730*/  CALL.REL.NOINC `($__internal_13_$__cuda_sm70_shflsync_idx_p) ;  /* 0x000094d000007944 */ /* 0x006fea0003c00000 */
[C---:B------:R-:W-:Y:S02]  /*1d740*/  IADD3 R2, P0, R204.reuse, R208, RZ ;  /* 0x000000d0cc027210 */ /* 0x040fe40007f1e0ff */
[----:B------:R-:W-:Y:S02]  /*1d750*/  MOV R100, R103 ;  /* 0x0000006700647202 */ /* 0x000fe40000000f00 */
[----:B------:R-:W-:Y:S01]  /*1d760*/  MOV R203, 0x181f ;  /* 0x0000181f00cb7802 */ /* 0x000fe20000000f00 */
[C---:B------:R-:W-:Y:S01]  /*1d770*/  IMAD.X R3, R101.reuse, 0x1, R193, P0 ;  /* 0x0000000165037824 */ /* 0x040fe200000e06c1 */
[C---:B------:R-:W-:Y:S04]  /*1d780*/  IADD3 R144, P0, R204.reuse, R192, RZ ;  /* 0x000000c0cc907210 */ /* 0x040fe80007f1e0ff */
[----:B------:R-:W-:Y:S01]  /*1d790*/  @!PT LDS RZ, [RZ] ;  /* 0x00000000fffff984 */ /* 0x000fe20000000800 */
[----:B------:R-:W-:Y:S01]  /*1d7a0*/  @!PT LDS RZ, [RZ] ;  /* 0x00000000fffff984 */ /* 0x000fe20000000800 */
[----:B------:R-:W-:Y:S01]  /*1d7b0*/  @!PT LDS RZ, [RZ] ;  /* 0x00000000fffff984 */ /* 0x000fe20000000800 */
[----:B------:R1:W-:Y:S01]  /*1d7c0*/  LDGSTS.E.BYPASS.LTC128B.128 [R190+0x6100], [R2.64], !P5 ;  /* 0x0610000002be7fae */ /* 0x0003e2000e901d4a */
[C---:B------:R-:W-:Y:S05]  /*1d7d0*/  IMAD.X R145, R101.reuse, 0x1, R195, P0 ;  /* 0x0000000165917824 */ /* 0x040fea00000e06c3 */
[----:B------:R2:W-:Y:S01]  /*1d7e0*/  LDGSTS.E.BYPASS.LTC128B.128 [R190+0x8100], [R144.64], !P4 ;  /* 0x0810000090be7fae */ /* 0x0005e2000e101d4a */
[----:B-1----:R-:W-:Y:S05]  /*1d7f0*/  IADD3 R2, P0, R204, R194, RZ ;  /* 0x000000c2cc027210 */ /* 0x002fea0007f1e0ff */
[----:B------:R-:W-:Y:S05]  /*1d800*/  IMAD.X R3, R101, 0x1, R191, P0 ;  /* 0x0000000165037824 */ /* 0x000fea00000e06bf */
[----:B------:R1:W-:Y:S02]  /*1d810*/  LDGSTS.E.BYPASS.LTC128B.128 [R190+0xa100], [R2.64], !P6 ;  /* 0x0a10000002be7fae */ /* 0x0003e4000f101d4a */
[----:B-1----:R-:W-:Y:S01]  /*1d820*/  MOV R3, 0x1d850 ;  /* 0x0001d85000037802 */ /* 0x002fe20000000f00 */
[----:B------:R-:W-:Y:S02]  /*1d830*/  IMAD.MOV.U32 R2, RZ, RZ, 0x1 ;  /* 0x00000001ff027424 */ /* 0x000fe400078e00ff */
[----:B--2---:R-:W-:Y:S05]  /*1d840*/  CALL.REL.NOINC `($__internal_13_$__cuda_sm70_shflsync_idx_p) ;  /* 0x000093c000007944 */ /* 0x004fea0003c00000 */
        /* <DEDUP_REMOVED lines=8> */
.L_x_828:
[----:B------:R-:W-:Y:S01]  /*1d8d0*/  MOV R203, 0x1c1f ;  /* 0x00001c1f00cb7802 */ /* 0x000fe20000000f00 */
[----:B---3--:R-:W-:Y:S01]  /*1d8e0*/  IMAD.MOV.U32 R2, RZ, RZ, RZ ;  /* 0x000000ffff027224 */ /* 0x008fe200078e00ff */
[----:B------:R-:W-:Y:S02]  /*1d8f0*/  MOV R3, 0x1d910 ;  /* 0x0001d91000037802 */ /* 0x000fe40000000f00 */
[----:B------:R-:W-:Y:S05]  /*1d900*/  CALL.REL.NOINC `($__internal_13_$__cuda_sm70_shflsync_idx_p) ;  /* 0x0000930000007944 */ /* 0x000fea0003c00000 */
[----:B------:R-:W-:Y:S01]  /*1d910*/  MOV R3, R204 ;  /* 0x000000cc00037202 */ /* 0x000fe20000000f00 */
[----:B------:R-:W-:-:S05]  /*1d920*/  BRA `(.L_x_938) ;  /* 0xffff6c4000007947 */ /* 0x000fca000383ffff */
.L_x_833:
[----:B------:R-:W-:Y:S01]  /*1d930*/  MOV R203, 0x1c1f ;  /* 0x00001c1f00cb7802 */ /* 0x000fe20000000f00 */
[----:B------:R-:W-:Y:S01]  /*1d940*/  IMAD.MOV.U32 R2, RZ, RZ, 0x1 ;  /* 0x00000001ff027424 */ /* 0x000fe200078e00ff */
[----:B------:R-:W-:Y:S02]  /*1d950*/  MOV R3, 0x1d970 ;  /* 0x0001d97000037802 */ /* 0x000fe40000000f00 */
[----:B-1----:R-:W-:Y:S05]  /*1d960*/  CALL.REL.NOINC `($__internal_13_$__cuda_sm70_shflsync_idx_p) ;  /* 0x000092a000007944 */ /* 0x002fea0003c00000 */
[----:B------:R-:W-:Y:S01]  /*1d970*/  MOV R3, R204 ;  /* 0x000000cc00037202 */ /* 0x000fe20000000f00 */
[----:B------:R-:W-:-:S05]  /*1d980*/  BRA `(.L_x_939) ;  /* 0xffff710000007947 */ /* 0x000fca000383ffff */
.L_x_838:
[----:B------:R-:W-:Y:S02]  /*1d990*/  MOV R0, 0x2 ;  /* 0x0000000200007802 */ /* 0x000fe40000000f00 */
[----:B------:R-:W-:Y:S02]  /*1d9a0*/  MOV R2, 0x1d9c0 ;  /* 0x0001d9c000027802 */ /* 0x000fe40000000f00 */
[----:B------:R-:W-:Y:S05]  /*1d9b0*/  CALL.REL.NOINC `($__internal_12_$__cuda_sm70_shflsync_bfly_p) ;  /* 0x000091f000007944 */ /* 0x000fea0003c00000 */
[----:B------:R-:W-:-:S05]  /*1d9c0*/  BRA `(.L_x_940) ;  /* 0xffff77c000007947 */ /* 0x000fca000383ffff */
.L_x_839:
        /* <DEDUP_REMOVED lines=10> */
[----:B------:R-:W-:Y:S03]  /*1da70*/  MOV R2, 0x1daa0 ;  /* 0x0001daa000027802 */ /* 0x000fe60000000f00 */
[----:B------:R-:W-:Y:S02]  /*1da80*/  IMAD.MOV.U32 R100, RZ, RZ, R4 ;  /* 0x000000ffff647224 */ /* 0x000fe400078e0004 */
[----:B------:R-:W-:Y:S05]  /*1da90*/  CALL.REL.NOINC `($__internal_12_$__cuda_sm70_shflsync_bfly_p) ;  /* 0x0000911000007944 */ /* 0x000fea0003c00000 */
[----:B------:R-:W-:-:S05]  /*1daa0*/  BRA `(.L_x_941) ;  /* 0xffff775000007947 */ /* 0x000fca000383ffff */
.L_x_841:
[----:B------:R-:W-:Y:S01]  /*1dab0*/  IMAD.MOV.U32 R100, RZ, RZ, R201 ;  /* 0x000000ffff647224 */ /* 0x000fe200078e00c9 */
[----:B------:R-:W-:-:S02]  /*1dac0*/  MOV R0, 0x2 ;  /* 0x0000000200007802 */ /* 0x000fc40000000f00 */
[----:B------:R-:W-:Y:S02]  /*1dad0*/  MOV R2, 0x1daf0 ;  /* 0x0001daf000027802 */ /* 0x000fe40000000f00 */
[----:B------:R-:W-:Y:S05]  /*1dae0*/  CALL.REL.NOINC `($__internal_12_$__cuda_sm70_shflsync_bfly_p) ;  /* 0x000090c000007944 */ /* 0x000fea0003c00000 */
[----:B------:R-:W-:Y:S01]  /*1daf0*/  MOV R4, R0 ;  /* 0x0000000000047202 */ /* 0x000fe20000000f00 */
[----:B------:R-:W-:Y:S05]  /*1db00*/  BRA `(.L_x_942) ;  /* 0xffff8e9000007947 */ /* 0x000fea000383ffff */
.L_x_842:
[----:B------:R-:W-:Y:S01]  /*1db10*/  IMAD.MOV.U32 R100, RZ, RZ, R4 ;  /* 0x000000ffff647224 */ /* 0x000fe200078e0004 */
[----:B------:R-:W-:Y:S02]  /*1db20*/  MOV R0, 0x1 ;  /* 0x0000000100007802 */ /* 0x000fe40000000f00 */
[----:B------:R-:W-:Y:S02]  /*1db30*/  MOV R2, 0x1db50 ;  /* 0x0001db5000027802 */ /* 0x000fe40000000f00 */
[----:B-1----:R-:W-:Y:S05]  /*1db40*/  CALL.REL.NOINC `($__internal_12_$__cuda_sm70_shflsync_bfly_p) ;  /* 0x0000906000007944 */ /* 0x002fea0003c00000 */
[----:B------:R-:W-:Y:S01]  /*1db50*/  FADD.FTZ R4, R4, R0 ;  /* 0x0000000004047221 */ /* 0x000fe20000010000 */
[----:B------:R-:W-:Y:S02]  /*1db60*/  MOV R100, R200 ;  /* 0x000000c800647202 */ /* 0x000fe40000000f00 */
[----:B------:R-:W-:Y:S02]  /*1db70*/  MOV R0, 0x2 ;  /* 0x0000000200007802 */ /* 0x000fe40000000f00 */
[----:B------:R-:W-:Y:S02]  /*1db80*/  MOV R2, 0x1dba0 ;  /* 0x0001dba000027802 */ /* 0x000fe40000000f00 */
[----:B------:R-:W-:Y:S05]  /*1db90*/  CALL.REL.NOINC `($__internal_12_$__cuda_sm70_shflsync_bfly_p) ;  /* 0x0000901000007944 */ /* 0x000fea0003c00000 */
[----:B------:R-:W-:Y:S01]  /*1dba0*/  FADD.FTZ R200, R200, R0 ;  /* 0x00000000c8c87221 */ /* 0x000fe20000010000 */
[----:B------:R-:W-:-:S02]  /*1dbb0*/  MOV R0, 0x1 ;  /* 0x0000000100007802 */ /* 0x000fc40000000f00 */
[----:B------:R-:W-:Y:S02]  /*1dbc0*/  MOV R2, 0x1dbf0 ;  /* 0x0001dbf000027802 */ /* 0x000fe40000000f00 */
[----:B------:R-:W-:Y:S02]  /*1dbd0*/  MOV R100, R200 ;  /* 0x000000c800647202 */ /* 0x000fe40000000f00 */
[----:B------:R-:W-:Y:S05]  /*1dbe0*/  CALL.REL.NOINC `($__internal_12_$__cuda_sm70_shflsync_bfly_p) ;  /* 0x00008fc000007944 */ /* 0x000fea0003c00000 */
[----:B------:R-:W-:Y:S01]  /*1dbf0*/  MOV R3, R0 ;  /* 0x0000000000037202 */ /* 0x000fe20000000f00 */
[----:B------:R-:W-:Y:S05]  /*1dc00*/  BRA `(.L_x_943) ;  /* 0xffff8e0000007947 */ /* 0x000fea000383ffff */
.L_x_849:
[----:B-1234-:R-:W-:Y:S01]  /*1dc10*/  IMAD.MOV.U32 R100, RZ, RZ, R10 ;  /* 0x000000ffff647224 */ /* 0x01efe200078e000a */
[----:B------:R-:W-:Y:S01]  /*1dc20*/  MOV R2, RZ ;  /* 0x000000ff00027202 */ /* 0x000fe20000000f00 */
[----:B------:R-:W-:Y:S01]  /*1dc30*/  IMAD.MOV.U32 R203, RZ, RZ, 0x181f ;  /* 0x0000181fffcb7424 */ /* 0x000fe200078e00ff */
[----:B------:R-:W-:Y:S02]  /*1dc40*/  MOV R3, 0x1dc60 ;  /* 0x0001dc6000037802 */ /* 0x000fe40000000f00 */
[----:B------:R-:W-:Y:S05]  /*1dc50*/  CALL.REL.NOINC `($__internal_13_$__cuda_sm70_shflsync_idx_p) ;  /* 0x00008fb000007944 */ /* 0x000fea0003c00000 */
[----:B------:R-:W-:Y:S01]  /*1dc60*/  MOV R4, R204 ;  /* 0x000000cc00047202 */ /* 0x000fe20000000f00 */
[----:B------:R-:W-:Y:S05]  /*1dc70*/  BRA `(.L_x_944) ;  /* 0xffffa5e000007947 */ /* 0x000fea000383ffff */
.L_x_850:
[----:B------:R-:W-:Y:S01]  /*1dc80*/  IMAD.MOV.U32 R100, RZ, RZ, R12 ;  /* 0x000000ffff647224 */ /* 0x000fe200078e000c */
[----:B------:R-:W-:Y:S01]  /*1dc90*/  MOV R2, RZ ;  /* 0x000000ff00027202 */ /* 0x000fe20000000f00 */
[----:B------:R-:W-:Y:S01]  /*1dca0*/  IMAD.MOV.U32 R203, RZ, RZ, 0x181f ;  /* 0x0000181fffcb7424 */ /* 0x000fe200078e00ff */
[----:B------:R-:W-:-:S02]  /*1dcb0*/  MOV R3, 0x1dcd0 ;  /* 0x0001dcd000037802 */ /* 0x000fc40000000f00 */
[----:B-12---:R-:W-:Y:S05]  /*1dcc0*/  CALL.REL.NOINC `($__internal_13_$__cuda_sm70_shflsync_idx_p) ;  /* 0x00008f4000007944 */ /* 0x006fea0003c00000 */
[----:B------:R-:W-:Y:S01]  /*1dcd0*/  MOV R0, R204 ;  /* 0x000000cc00007202 */ /* 0x000fe20000000f00 */
[----:B------:R-:W-:Y:S05]  /*1dce0*/  BRA `(.L_x_945) ;  /* 0xffffa59000007947 */ /* 0x000fea000383ffff */
.L_x_853:
[----:B------:R-:W-:Y:S01]  /*1dcf0*/  IMAD.MOV.U32 R100, RZ, RZ, R10 ;  /* 0x000000ffff647224 */ /* 0x000fe200078e000a */
[----:B--2---:R-:W-:Y:S01]  /*1dd00*/  MOV R2, 0x1 ;  /* 0x0000000100027802 */ /* 0x004fe20000000f00 */
[----:B------:R-:W-:Y:S01]  /*1dd10*/  IMAD.MOV.U32 R203, RZ, RZ, 0x181f ;  /* 0x0000181fffcb7424 */ /* 0x000fe200078e00ff */
[----:B------:R-:W-:-:S02]  /*1dd20*/  MOV R3, 0x1dd40 ;  /* 0x0001dd4000037802 */ /* 0x000fc40000000f00 */
[----:B-1-34-:R-:W-:Y:S05]  /*1dd30*/  CALL.REL.NOINC `($__internal_13_$__cuda_sm70_shflsync_idx_p) ;  /* 0x00008ed000007944 */ /* 0x01afea0003c00000 */
        /* <DEDUP_REMOVED lines=8> */
.L_x_856:
[----:B------:R-:W-:Y:S01]  /*1ddc0*/  IMAD.MOV.U32 R100, RZ, RZ, R10 ;  /* 0x000000ffff647224 */ /* 0x000fe200078e000a */
[----:B-1----:R-:W-:Y:S01]  /*1ddd0*/  MOV R2, 0x2 ;  /* 0x0000000200027802 */ /* 0x002fe20000000f00 */
[----:B------:R-:W-:Y:S01]  /*1dde0*/  IMAD.MOV.U32 R203, RZ, RZ, 0x181f ;  /* 0x0000181fffcb7424 */ /* 0x000fe200078e00ff */
[----:B------:R-:W-:Y:S02]  /*1ddf0*/  MOV R3, 0x1de10 ;  /* 0x0001de1000037802 */ /* 0x000fe40000000f00 */
[----:B--234-:R-:W-:Y:S05]  /*1de00*/  CALL.REL.NOINC `($__internal_13_$__cuda_sm70_shflsync_idx_p) ;  /* 0x00008e0000007944 */ /* 0x01cfea0003c00000 */
[----:B------:R-:W-:Y:S01]  /*1de10*/  MOV R4, R204 ;  /* 0x000000cc00047202 */ /* 0x000fe20000000f00 */
[----:B------:R-:W-:Y:S05]  /*1de20*/  BRA `(.L_x_947) ;  /* 0xffffa70000007947 */ /* 0x000fea000383ffff */
.L_x_857:
[----:B------:R-:W-:Y:S01]  /*1de30*/  IMAD.MOV.U32 R100, RZ, RZ, R12 ;  /* 0x000000ffff647224 */ /* 0x000fe200078e000c */
[----:B------:R-:W-:Y:S01]  /*1de40*/  MOV R2, 0x2 ;  /* 0x0000000200027802 */ /* 0x000fe20000000f00 */
[----:B------:R-:W-:Y:S01]  /*1de50*/  IMAD.MOV.U32 R203, RZ, RZ, 0x181f ;  /* 0x0000181fffcb7424 */ /* 0x000fe200078e00ff */
[----:B------:R-:W-:Y:S02]  /*1de60*/  MOV R3, 0x1de80 ;  /* 0x0001de8000037802 */ /* 0x000fe40000000f00 */
[----:B-1234-:R-:W-:Y:S05]  /*1de70*/  CALL.REL.NOINC `($__internal_13_$__cuda_sm70_shflsync_idx_p) ;  /* 0x00008d9000007944 */ /* 0x01efea0003c00000 */
[----:B------:R-:W-:Y:S01]  /*1de80*/  MOV R0, R204 ;  /* 0x000000cc00007202 */ /* 0x000fe20000000f00 */
[----:B------:R-:W-:Y:S05]  /*1de90*/  BRA `(.L_x_948) ;  /* 0xffffa6b000007947 */ /* 0x000fea000383ffff */
.L_x_860:
[----:B------:R-:W-:Y:S01]  /*1dea0*/  IMAD.MOV.U32 R100, RZ, RZ, R10 ;  /* 0x000000ffff647224 */ /* 0x000fe200078e000a */
[----:B-1----:R-:W-:Y:S01]  /*1deb0*/  MOV R2, 0x3 ;  /* 0x0000000300027802 */ /* 0x002fe20000000f00 */
[----:B------:R-:W-:Y:S01]  /*1dec0*/  IMAD.MOV.U32 R203, RZ, RZ, 0x181f ;  /* 0x0000181fffcb7424 */ /* 0x000fe200078e00ff */
[----:B------:R-:W-:-:S02]  /*1ded0*/  MOV R3, 0x1def0 ;  /* 0x0001def000037802 */ /* 0x000fc40000000f00 */
[----:B--234-:R-:W-:Y:S05]  /*1dee0*/  CALL.REL.NOINC `($__internal_13_$__cuda_sm70_shflsync_idx_p) ;  /* 0x00008d2000007944 */ /* 0x01cfea0003c00000 */
        /* <DEDUP_REMOVED lines=8> */
.L_x_862:
[----:B------:R-:W-:Y:S01]  /*1df70*/  IMAD.MOV.U32 R100, RZ, RZ, R5 ;  /* 0x000000ffff647224 */ /* 0x000fe200078e0005 */
[----:B------:R-:W-:Y:S01]  /*1df80*/  MOV R2, RZ ;  /* 0x000000ff00027202 */ /* 0x000fe20000000f00 */
[----:B------:R-:W-:Y:S01]  /*1df90*/  IMAD.MOV.U32 R203, RZ, RZ, 0x1c1f ;  /* 0x00001c1fffcb7424 */ /* 0x000fe200078e00ff */
[----:B------:R-:W-:Y:S02]  /*1dfa0*/  MOV R3, 0x1dfc0 ;  /* 0x0001dfc000037802 */ /* 0x000fe40000000f00 */
[----:B------:R-:W-:Y:S05]  /*1dfb0*/  CALL.REL.NOINC `($__internal_13_$__cuda_sm70_shflsync_idx_p) ;  /* 0x00008c5000007944 */ /* 0x000fea0003c00000 */
[----:B------:R-:W-:Y:S01]  /*1dfc0*/  MOV R4, R204 ;  /* 0x000000cc00047202 */ /* 0x000fe20000000f00 */
[----:B------:R-:W-:Y:S05]  /*1dfd0*/  BRA `(.L_x_950) ;  /* 0xffffaa2000007947 */ /* 0x000fea000383ffff */
.L_x_863:
[----:B------:R-:W-:Y:S01]  /*1dfe0*/  IMAD.MOV.U32 R100, RZ, RZ, R12 ;  /* 0x000000ffff647224 */ /* 0x000fe200078e000c */
[----:B------:R-:W-:Y:S01]  /*1dff0*/  MOV R2, RZ ;  /* 0x000000ff00027202 */ /* 0x000fe20000000f00 */
[----:B------:R-:W-:Y:S01]  /*1e000*/  IMAD.MOV.U32 R203, RZ, RZ, 0x1c1f ;  /* 0x00001c1fffcb7424 */ /* 0x000fe200078e00ff */
[----:B------:R-:W-:Y:S02]  /*1e010*/  MOV R3, 0x1e030 ;  /* 0x0001e03000037802 */ /* 0x000fe40000000f00 */
[----:B-12---:R-:W-:Y:S05]  /*1e020*/  CALL.REL.NOINC `($__internal_13_$__cuda_sm70_shflsync_idx_p) ;  /* 0x00008be000007944 */ /* 0x006fea0003c00000 */
[----:B------:R-:W-:Y:S01]  /*1e030*/  MOV R0, R204 ;  /* 0x000000cc00007202 */ /* 0x000fe20000000f00 */
[----:B------:R-:W-:Y:S05]  /*1e040*/  BRA `(.L_x_951) ;  /* 0xffffa9d000007947 */ /* 0x000fea000383ffff */
.L_x_866:
        /* <DEDUP_REMOVED lines=13> */
.L_x_870:
[----:B------:R-:W-:Y:S01]  /*1e120*/  IMAD.MOV.U32 R100, RZ, RZ, R5 ;  /* 0x000000ffff647224 */ /* 0x000fe200078e0005 */
[----:B------:R-:W-:Y:S01]  /*1e130*/  MOV R2, RZ ;  /* 0x000000ff00027202 */ /* 0x000fe20000000f00 */
[----:B------:R-:W-:Y:S01]  /*1e140*/  IMAD.MOV.U32 R203, RZ, RZ, 0x181f ;  /* 0x0000181fffcb7424 */ /* 0x000fe200078e00ff */
[----:B------:R-:W-:Y:S02]  /*1e150*/  MOV R3, 0x1e170 ;  /* 0x0001e17000037802 */ /* 0x000fe40000000f00 */
[----:B--2---:R-:W-:Y:S05]  /*1e160*/  CALL.REL.NOINC `($__internal_13_$__cuda_sm70_shflsync_idx_p) ;  /* 0x00008aa000007944 */ /* 0x004fea0003c00000 */
[----:B------:R-:W-:Y:S01]  /*1e170*/  MOV R4, R204 ;  /* 0x000000cc00047202 */ /* 0x000fe20000000f00 */
[----:B------:R-:W-:Y:S05]  /*1e180*/  BRA `(.L_x_953) ;  /* 0xffffc3d000007947 */ /* 0x000fea000383ffff */
.L_x_871:
[----:B------:R-:W-:Y:S01]  /*1e190*/  IMAD.MOV.U32 R100, RZ, RZ, R12 ;  /* 0x000000ffff647224 */ /* 0x000fe200078e000c */
[----:B------:R-:W-:Y:S01]  /*1e1a0*/  MOV R2, RZ ;  /* 0x000000ff00027202 */ /* 0x000fe20000000f00 */
[----:B------:R-:W-:Y:S01]  /*1e1b0*/  IMAD.MOV.U32 R203, RZ, RZ, 0x181f ;  /* 0x0000181fffcb7424 */ /* 0x000fe200078e00ff */
[----:B------:R-:W-:Y:S02]  /*1e1c0*/  MOV R3, 0x1e1e0 ;  /* 0x0001e1e000037802 */ /* 0x000fe40000000f00 */
[----:B-123--:R-:W-:Y:S05]  /*1e1d0*/  CALL.REL.NOINC `($__internal_13_$__cuda_sm70_shflsync_idx_p) ;  /* 0x00008a3000007944 */ /* 0x00efea0003c00000 */
[----:B------:R-:W-:Y:S01]  /*1e1e0*/  MOV R0, R204 ;  /* 0x000000cc00007202 */ /* 0x000fe20000000f00 */
[----:B------:R-:W-:Y:S05]  /*1e1f0*/  BRA `(.L_x_954) ;  /* 0xffffc38000007947 */ /* 0x000fea000383ffff */
.L_x_874:
        /* <DEDUP_REMOVED lines=13> */
.L_x_877:
[----:B------:R-:W-:Y:S01]  /*1e2d0*/  IMAD.MOV.U32 R100, RZ, RZ, R5 ;  /* 0x000000ffff647224 */ /* 0x000fe200078e0005 */
[----:B-1----:R-:W-:Y:S01]  /*1e2e0*/  MOV R2, 0x2 ;  /* 0x0000000200027802 */ /* 0x002fe20000000f00 */
[----:B------:R-:W-:Y:S01]  /*1e2f0*/  IMAD.MOV.U32 R203, RZ, RZ, 0x181f ;  /* 0x0000181fffcb7424 */ /* 0x000fe200078e00ff */
[----:B------:R-:W-:Y:S02]  /*1e300*/  MOV R3, 0x1e320 ;  /* 0x0001e32000037802 */ /* 0x000fe40000000f00 */
[----:B--234-:R-:W-:Y:S05]  /*1e310*/  CALL.REL.NOINC `($__internal_13_$__cuda_sm70_shflsync_idx_p) ;  /* 0x000088f000007944 */ /* 0x01cfea0003c00000 */
[----:B------:R-:W-:Y:S01]  /*1e320*/  MOV R4, R204 ;  /* 0x000000cc00047202 */ /* 0x000fe20000000f00 */
[----:B------:R-:W-:Y:S05]  /*1e330*/  BRA `(.L_x_956) ;  /* 0xffffc4f000007947 */ /* 0x000fea000383ffff */
.L_x_878:
[----:B------:R-:W-:Y:S01]  /*1e340*/  IMAD.MOV.U32 R100, RZ, RZ, R12 ;  /* 0x000000ffff647224 */ /* 0x000fe200078e000c */
[----:B-1----:R-:W-:Y:S01]  /*1e350*/  MOV R2, 0x2 ;  /* 0x0000000200027802 */ /* 0x002fe20000000f00 */
[----:B------:R-:W-:Y:S01]  /*1e360*/  IMAD.MOV.U32 R203, RZ, RZ, 0x181f ;  /* 0x0000181fffcb7424 */ /* 0x000fe200078e00ff */
[----:B------:R-:W-:Y:S02]  /*1e370*/  MOV R3, 0x1e390 ;  /* 0x0001e39000037802 */ /* 0x000fe40000000f00 */
[----:B--234-:R-:W-:Y:S05]  /*1e380*/  CALL.REL.NOINC `($__internal_13_$__cuda_sm70_shflsync_idx_p) ;  /* 0x0000888000007944 */ /* 0x01cfea0003c00000 */
[----:B------:R-:W-:Y:S01]  /*1e390*/  MOV R0, R204 ;  /* 0x000000cc00007202 */ /* 0x000fe20000000f00 */
[----:B------:R-:W-:Y:S05]  /*1e3a0*/  BRA `(.L_x_957) ;  /* 0xffffc4a000007947 */ /* 0x000fea000383ffff */
.L_x_881:
        /* <DEDUP_REMOVED lines=13> */
.L_x_883:
[----:B------:R-:W-:Y:S01]  /*1e480*/  IMAD.MOV.U32 R100, RZ, RZ, R101 ;  /* 0x000000ffff647224 */ /* 0x000fe200078e0065 */
[----:B------:R-:W-:Y:S01]  /*1e490*/  MOV R2, RZ ;  /* 0x000000ff00027202 */ /* 0x000fe20000000f00 */
[----:B------:R-:W-:Y:S01]  /*1e4a0*/  IMAD.MOV.U32 R203, RZ, RZ, 0x1f ;  /* 0x0000001fffcb7424 */ /* 0x000fe200078e00ff */
[----:B------:R-:W-:Y:S02]  /*1e4b0*/  MOV R3, 0x1e4d0 ;  /* 0x0001e4d000037802 */ /* 0x000fe40000000f00 */
[----:B------:R-:W-:Y:S05]  /*1e4c0*/  CALL.REL.NOINC `($__internal_13_$__cuda_sm70_shflsync_idx_p) ;  /* 0x0000874000007944 */ /* 0x000fea0003c00000 */
[----:B------:R-:W-:Y:S01]  /*1e4d0*/  MOV R9, R204 ;  /* 0x000000cc00097202 */ /* 0x000fe20000000f00 */
[----:B------:R-:W-:Y:S05]  /*1e4e0*/  BRA `(.L_x_959) ;  /* 0xffffc6e000007947 */ /* 0x000fea000383ffff */
.L_x_884:
[----:B------:R-:W-:Y:S01]  /*1e4f0*/  IMAD.MOV.U32 R100, RZ, RZ, R101 ;  /* 0x000000ffff647224 */ /* 0x000fe200078e0065 */
[----:B------:R-:W-:Y:S01]  /*1e500*/  MOV R2, 0x1 ;  /* 0x0000000100027802 */ /* 0x000fe20000000f00 */
[----:B------:R-:W-:Y:S01]  /*1e510*/  IMAD.MOV.U32 R203, RZ, RZ, 0x1f ;  /* 0x0000001fffcb7424 */ /* 0x000fe200078e00ff */
[----:B------:R-:W-:Y:S02]  /*1e520*/  MOV R3, 0x1e540 ;  /* 0x0001e54000037802 */ /* 0x000fe40000000f00 */
[----:B-12---:R-:W-:Y:S05]  /*1e530*/  CALL.REL.NOINC `($__internal_13_$__cuda_sm70_shflsync_idx_p) ;  /* 0x000086d000007944 */ /* 0x006fea0003c00000 */
[----:B------:R-:W-:Y:S01]  /*1e540*/  MOV R6, R204 ;  /* 0x000000cc00067202 */ /* 0x000fe20000000f00 */
[----:B------:R-:W-:Y:S05]  /*1e550*/  BRA `(.L_x_960) ;  /* 0xffffc69000007947 */ /* 0x000fea000383ffff */
.L_x_885:
[----:B------:R-:W-:Y:S02]  /*1e560*/  MOV R3, 0x1 ;  /* 0x0000000100037802 */ /* 0x000fe40000000f00 */
[----:B------:R-:W-:-:S02]  /*1e570*/  MOV R2, 0x1e590 ;  /* 0x0001e59000027802 */ /* 0x000fc40000000f00 */
[----:B-1234-:R-:W-:Y:S05]  /*1e580*/  CALL.REL.NOINC `($__internal_14_$__cuda_sm70_shflsync_up_p) ;  /* 0x000086e000007944 */ /* 0x01efea0003c00000 */
[----:B------:R-:W-:Y:S05]  /*1e590*/  BRA `(.L_x_961) ;  /* 0xffffc77000007947 */ /* 0x000fea000383ffff */
.L_x_886:
[----:B------:R-:W-:Y:S02]  /*1e5a0*/  MOV R3, 0x2 ;  /* 0x0000000200037802 */ /* 0x000fe40000000f00 */
[----:B------:R-:W-:-:S02]  /*1e5b0*/  MOV R2, 0x1e5d0 ;  /* 0x0001e5d000027802 */ /* 0x000fc40000000f00 */
[----:B--2-4-:R-:W-:Y:S05]  /*1e5c0*/  CALL.REL.NOINC `($__internal_14_$__cuda_sm70_shflsync_up_p) ;  /* 0x000086a000007944 */ /* 0x014fea0003c00000 */
        /* <DEDUP_REMOVED lines=24> */
.L_x_890:
[----:B------:R-:W-:Y:S02]  /*1e750*/  MOV R3, 0x1 ;  /* 0x0000000100037802 */ /* 0x000fe40000000f00 */
[----:B------:R-:W-:Y:S02]  /*1e760*/  MOV R2, 0x1e780 ;  /* 0x0001e78000027802 */ /* 0x000fe40000000f00 */
[----:B------:R-:W-:Y:S05]  /*1e770*/  CALL.REL.NOINC `($__internal_14_$__cuda_sm70_shflsync_up_p) ;  /* 0x000084f000007944 */ /* 0x000fea0003c00000 */
[----:B------:R-:W-:Y:S01]  /*1e780*/  MOV R2, R4 ;  /* 0x0000000400027202 */ /* 0x000fe20000000f00 */
[----:B------:R-:W-:Y:S05]  /*1e790*/  BRA `(.L_x_963) ;  /* 0xffffc7d000007947 */ /* 0x000fea000383ffff */
.L_x_891:
        /* <DEDUP_REMOVED lines=27> */
.L_x_893:
[----:B------:R-:W-:Y:S02]  /*1e950*/  SEL R0, RZ, 0x1, P0 ;  /* 0x00000001ff007807 */ /* 0x000fe40000000000 */
[----:B------:R-:W-:Y:S02]  /*1e960*/  MOV R2, 0x1e980 ;  /* 0x0001e98000027802 */ /* 0x000fe40000000f00 */
[----:B-1----:R-:W-:Y:S05]  /*1e970*/  CALL.REL.NOINC `($__internal_15_$__cuda_sm70_votesync_ballot) ;  /* 0x0000835000007944 */ /* 0x002fea0003c00000 */
[----:B------:R-:W-:Y:S01]  /*1e980*/  MOV R5, R0 ;  /* 0x0000000000057202 */ /* 0x000fe20000000f00 */
[----:B------:R-:W-:Y:S05]  /*1e990*/  BRA `(.L_x_965) ;  /* 0xffffc76000007947 */ /* 0x000fea000383ffff */
.L_x_894:
[----:B------:R-:W-:Y:S01]  /*1e9a0*/  IMAD.MOV.U32 R100, RZ, RZ, R7 ;  /* 0x000000ffff647224 */ /* 0x000fe200078e0007 */
[----:B------:R-:W-:Y:S01]  /*1e9b0*/  MOV R2, R0 ;  /* 0x0000000000027202 */ /* 0x000fe20000000f00 */
[----:B------:R-:W-:Y:S01]  /*1e9c0*/  IMAD.MOV.U32 R203, RZ, RZ, 0x1f ;  /* 0x0000001fffcb7424 */ /* 0x000fe200078e00ff */
[----:B------:R-:W-:Y:S02]  /*1e9d0*/  MOV R3, 0x1e9f0 ;  /* 0x0001e9f000037802 */ /* 0x000fe40000000f00 */
[----:B-1----:R-:W-:Y:S05]  /*1e9e0*/  CALL.REL.NOINC `($__internal_13_$__cuda_sm70_shflsync_idx_p) ;  /* 0x0000822000007944 */ /* 0x002fea0003c00000 */
[----:B------:R-:W-:Y:S01]  /*1e9f0*/  IMAD.MOV.U32 R7, RZ, RZ, R204 ;  /* 0x000000ffff077224 */ /* 0x000fe200078e00cc */
[----:B------:R-:W-:Y:S01]  /*1ea00*/  MOV R2, R0 ;  /* 0x0000000000027202 */ /* 0x000fe20000000f00 */
[----:B------:R-:W-:Y:S01]  /*1ea10*/  IMAD.MOV.U32 R100, RZ, RZ, R8 ;  /* 0x000000ffff647224 */ /* 0x000fe200078e0008 */
[----:B------:R-:W-:-:S02]  /*1ea20*/  MOV R203, 0x1f ;  /* 0x0000001f00cb7802 */ /* 0x000fc40000000f00 */
[----:B------:R-:W-:Y:S02]  /*1ea30*/  MOV R3, 0x1ea50 ;  /* 0x0001ea5000037802 */ /* 0x000fe40000000f00 */
[----:B------:R-:W-:Y:S05]  /*1ea40*/  CALL.REL.NOINC `($__internal_13_$__cuda_sm70_shflsync_idx_p) ;  /* 0x000081c000007944 */ /* 0x000fea0003c00000 */
[----:B------:R-:W-:Y:S01]  /*1ea50*/  MOV R8, R204 ;  /* 0x000000cc00087202 */ /* 0x000fe20000000f00 */
[----:B------:R-:W-:Y:S05]  /*1ea60*/  BRA `(.L_x_966) ;  /* 0xffffc6e000007947 */ /* 0x000fea000383ffff */
.L_x_897:
[----:B------:R-:W-:Y:S01]  /*1ea70*/  IMAD.MOV.U32 R100, RZ, RZ, R4 ;  /* 0x000000ffff647224 */ /* 0x000fe200078e0004 */
[----:B------:R-:W-:Y:S01]  /*1ea80*/  MOV R2, R0 ;  /* 0x0000000000027202 */ /* 0x000fe20000000f00 */
[----:B------:R-:W-:Y:S01]  /*1ea90*/  IMAD.MOV.U32 R203, RZ, RZ, 0x1f ;  /* 0x0000001fffcb7424 */ /* 0x000fe200078e00ff */
[----:B------:R-:W-:Y:S02]  /*1eaa0*/  MOV R3, 0x1eac0 ;  /* 0x0001eac000037802 */ /* 0x000fe40000000f00 */
[----:B-1-34-:R-:W-:Y:S05]  /*1eab0*/  CALL.REL.NOINC `($__internal_13_$__cuda_sm70_shflsync_idx_p) ;  /* 0x0000815000007944 */ /* 0x01afea0003c00000 */
[----:B------:R-:W-:Y:S01]  /*1eac0*/  MOV R10, R204 ;  /* 0x000000cc000a7202 */ /* 0x000fe20000000f00 */
[----:B------:R-:W-:Y:S05]  /*1ead0*/  BRA `(.L_x_896) ;  /* 0xffffc6d000007947 */ /* 0x000fea000383ffff */
        .type           $_ZN7cutlass13device_kernelIN5flash19enable_sm80_to_sm89INS1_16FlashAttnFwdSm80INS1_25CollectiveMainloopFwdSm80ILi8ELi1ELb0EN4cute5tupleIJNS5_1CILi128EEENS7_ILi64EEENS7_ILi192EEEEEELi192ENS_10bfloat16_tEfNS_4arch4Sm80ELb0ELb1ELb0ELb1ELb1ELb1ELb1ELb1EEENS1_21CollectiveEpilogueFwdINS6_IJS8_SA_S9_EEENS6_IJNS7_ILi1EEESI_SI_EEESC_SE_Li256ELb1ELb1ELb1ELb0EEENS1_36VarlenDynamicPersistentTileSchedulerILi128ELi64ELi256ELi256ELb1ELb1ELb0ELb1ELb0ELb1EEEEEEEEEvNT_6ParamsE$_ZZN5flash25CollectiveMainloopFwdSm80ILi8ELi1ELb0EN4cute5tupleIJNS1_1CILi128EEENS3_ILi64EEENS3_ILi192EEEEEELi192EN7cutlass10bfloat16_tEfNS8_4arch4Sm80ELb0ELb1ELb0ELb1ELb1ELb1ELb1ELb1EE3mmaINS_16FlashAttnFwdSm80ISC_NS_21CollectiveEpilogueFwdINS2_IJS4_S6_S5_EEENS2_IJNS3_ILi1EEESH_SH_EEES9_SB_Li256ELb1ELb1ELb1ELb0EEENS_36VarlenDynamicPersistentTileSchedulerILi128ELi64ELi256ELi256ELb1ELb1ELb0ELb1ELb0ELb1EEEE13SharedStorageENS1_6TensorINS1_11ArrayEngineIfLm96EEENS1_6LayoutINS2_IJNS2_IJNS3_ILi2EEESS_EEESH_NS3_ILi24EEEEEENS2_IJNS2_IJSH_SS_EEENS3_ILi0EEENS3_ILi4EEEEEEEEEENS_7SoftmaxILi2ELi0EEEEEbRKNSC_6ParamsERT0_RT1_iRKNS_16SeqlenInfoQKNewKILb1ELb1EEENS2_IJiiiiEEERT_ENKUlvE_clEv,@function
        .size           $_ZN7cutlass13device_kernelIN5flash19enable_sm80_to_sm89INS1_16FlashAttnFwdSm80INS1_25CollectiveMainloopFwdSm80ILi8ELi1ELb0EN4cute5tupleIJNS5_1CILi128EEENS7_ILi64EEENS7_ILi192EEEEEELi192ENS_10bfloat16_tEfNS_4arch4Sm80ELb0ELb1ELb0ELb1ELb1ELb1ELb1ELb1EEENS1_21CollectiveEpilogueFwdINS6_IJS8_SA_S9_EEENS6_IJNS7_ILi1EEESI_SI_EEESC_SE_Li256ELb1ELb1ELb1ELb0EEENS1_36VarlenDynamicPersistentTileSchedulerILi128ELi64ELi256ELi256ELb1ELb1ELb0ELb1ELb0ELb1EEEEEEEEEvNT_6ParamsE$_ZZN5flash25CollectiveMainloopFwdSm80ILi8ELi1ELb0EN4cute5tupleIJNS1_1CILi128EEENS3_ILi64EEENS3_ILi192EEEEEELi192EN7cutlass10bfloat16_tEfNS8_4arch4Sm80ELb0ELb1ELb0ELb1ELb1ELb1ELb1ELb1EE3mmaINS_16FlashAttnFwdSm80ISC_NS_21CollectiveEpilogueFwdINS2_IJS4_S6_S5_EEENS2_IJNS3_ILi1EEESH_SH_EEES9_SB_Li256ELb1ELb1ELb1ELb0EEENS_36VarlenDynamicPersistentTileSchedulerILi128ELi64ELi256ELi256ELb1ELb1ELb0ELb1ELb0ELb1EEEE13SharedStorageENS1_6TensorINS1_11ArrayEngineIfLm96EEENS1_6LayoutINS2_IJNS2_IJNS3_ILi2EEESS_EEESH_NS3_ILi24EEEEEENS2_IJNS2_IJSH_SS_EEENS3_ILi0EEENS3_ILi4EEEEEEEEEENS_7SoftmaxILi2ELi0EEEEEbRKNSC_6ParamsERT0_RT1_iRKNS_16SeqlenInfoQKNewKILb1ELb1EEENS2_IJiiiiEEERT_ENKUlvE_clEv,($__internal_12_$__cuda_sm70_shflsync_bfly_p - $_ZN7cutlass13device_kernelIN5flash19enable_sm80_to_sm89INS1_16FlashAttnFwdSm80INS1_25CollectiveMainloopFwdSm80ILi8ELi1ELb0EN4cute5tupleIJNS5_1CILi128EEENS7_ILi64EEENS7_ILi192EEEEEELi192ENS_10bfloat16_tEfNS_4arch4Sm80ELb0ELb1ELb0ELb1ELb1ELb1ELb1ELb1EEENS1_21CollectiveEpilogueFwdINS6_IJS8_SA_S9_EEENS6_IJNS7_ILi1EEESI_SI_EEESC_SE_Li256ELb1ELb1ELb1ELb0EEENS1_36VarlenDynamicPersistentTileSchedulerILi128ELi64ELi256ELi256ELb1ELb1ELb0ELb1ELb0ELb1EEEEEEEEEvNT_6ParamsE$_ZZN5flash25CollectiveMainloopFwdSm80ILi8ELi1ELb0EN4cute5tupleIJNS1_1CILi128EEENS3_ILi64EEENS3_ILi192EEEEEELi192EN7cutlass10bfloat16_tEfNS8_4arch4Sm80ELb0ELb1ELb0ELb1ELb1ELb1ELb1ELb1EE3mmaINS_16FlashAttnFwdSm80ISC_NS_21CollectiveEpilogueFwdINS2_IJS4_S6_S5_EEENS2_IJNS3_ILi1EEESH_SH_EEES9_SB_Li256ELb1ELb1ELb1ELb0EEENS_36VarlenDynamicPersistentTileSchedulerILi128ELi64ELi256ELi256ELb1ELb1ELb0ELb1ELb0ELb1EEEE13SharedStorageENS1_6TensorINS1_11ArrayEngineIfLm96EEENS1_6LayoutINS2_IJNS2_IJNS3_ILi2EEESS_EEESH_NS3_ILi24EEEEEENS2_IJNS2_IJSH_SS_EEENS3_ILi0EEENS3_ILi4EEEEEEEEEENS_7SoftmaxILi2ELi0EEEEEbRKNSC_6ParamsERT0_RT1_iRKNS_16SeqlenInfoQKNewKILb1ELb1EEENS2_IJiiiiEEERT_ENKUlvE_clEv)
$_ZN7cutlass13device_kernelIN5flash19enable_sm80_to_sm89INS1_16FlashAttnFwdSm80INS1_25CollectiveMainloopFwdSm80ILi8ELi1ELb0EN4cute5tupleIJNS5_1CILi128EEENS7_ILi64EEENS7_ILi192EEEEEELi192ENS_10bfloat16_tEfNS_4arch4Sm80ELb0ELb1ELb0ELb1ELb1ELb1ELb1ELb1EEENS1_21CollectiveEpilogueFwdINS6_IJS8_SA_S9_EEENS6_IJNS7_ILi1EEESI_SI_EEESC_SE_Li256ELb1ELb1ELb1ELb0EEENS1_36VarlenDynamicPersistentTileSchedulerILi128ELi64ELi256ELi256ELb1ELb1ELb0ELb1ELb0ELb1EEEEEEEEEvNT_6ParamsE$_ZZN5flash25CollectiveMainloopFwdSm80ILi8ELi1ELb0EN4cute5tupleIJNS1_1CILi128EEENS3_ILi64EEENS3_ILi192EEEEEELi192EN7cutlass10bfloat16_tEfNS8_4arch4Sm80ELb0ELb1ELb0ELb1ELb1ELb1ELb1ELb1EE3mmaINS_16FlashAttnFwdSm80ISC_NS_21CollectiveEpilogueFwdINS2_IJS4_S6_S5_EEENS2_IJNS3_ILi1EEESH_SH_EEES9_SB_Li256ELb1ELb1ELb1ELb0EEENS_36VarlenDynamicPersistentTileSchedulerILi128ELi64ELi256ELi256ELb1ELb1ELb0ELb1ELb0ELb1EEEE13SharedStorageENS1_6TensorINS1_11ArrayEngineIfLm96EEENS1_6LayoutINS2_IJNS2_IJNS3_ILi2EEESS_EEESH_NS3_ILi24EEEEEENS2_IJNS2_IJSH_SS_EEENS3_ILi0EEENS3_ILi4EEEEEEEEEENS_7SoftmaxILi2ELi0EEEEEbRKNSC_6ParamsERT0_RT1_iRKNS_16SeqlenInfoQKNewKILb1ELb1EEENS2_IJiiiiEEERT_ENKUlvE_clEv:
[----:B------:R-:W-:-:S05]  /*1eae0*/  IADD3 R36, R0, -c[0x0][0x20], RZ ;  /* 0x8000080000247a10 */ /* 0x000fca0007ffe0ff */
[----:B------:R-:W2:Y:S01]  /*1eaf0*/  LDL.64 R6, [R36] ;  /* 0x0000000024067983 */ /* 0x000ea20000100a00 */
[----:B------:R-:W-:-:S03]  /*1eb00*/  ULDC.64 UR4, c[0x0][0x118] ;  /* 0x0000460000047ab9 */ /* 0x000fc60000000a00 */
[----:B--2---:R-:W2:Y:S02]  /*1eb10*/  LD.E R0, [R6.64+0x11c] ;  /* 0x00011c0406007980 */ /* 0x004ea4000c101900 */
[----:B--2---:R-:W-:-:S13]  /*1eb20*/  ISETP.GT.AND P0, PT, R0, RZ, PT ;  /* 0x000000ff0000720c */ /* 0x004fda0003f04270 */
[----:B------:R-:W-:Y:S05]  /*1eb30*/  @P0 BRA `(.L_x_967) ;  /* 0x0000004000000947 */ /* 0x000fea0003800000 */
[----:B------:R-:W-:Y:S01]  /*1eb40*/  MOV R2, R115 ;  /* 0x0000007300027202 */ /* 0x000fe20000000f00 */
[----:B------:R-:W-:-:S04]  /*1eb50*/  DEPBAR.LE SB0, 0x1 ;  /* 0x000080400000791a */ /* 0x000fc80000000000 */
[----:B------:R-:W-:-:S04]  /*1eb60*/  MOV R3, 0x0 ;  /* 0x0000000000037802 */ /* 0x000fc80000000f00 */
[----:B------:R-:W-:Y:S05]  /*1eb70*/  RET.REL.NODEC R2 `(_ZN7cutlass13device_kernelIN5flash19enable_sm80_to_sm89INS1_16FlashAttnFwdSm80INS1_25CollectiveMainloopFwdSm80ILi8ELi1ELb0EN4cute5tupleIJNS5_1CILi128EEENS7_ILi64EEENS7_ILi192EEEEEELi192ENS_10bfloat16_tEfNS_4arch4Sm80ELb0ELb1ELb0ELb1ELb1ELb1ELb1ELb1EEENS1_21CollectiveEpilogueFwdINS6_IJS8_SA_S9_EEENS6_IJNS7_ILi1EEESI_SI_EEESC_SE_Li256ELb1ELb1ELb1ELb0EEENS1_36VarlenDynamicPersistentTileSchedulerILi128ELi64ELi256ELi256ELb1ELb1ELb0ELb1ELb0ELb1EEEEEEEEEvNT_6ParamsE) ;  /* 0xfffe148002007950 */ /* 0x000fea0003c3ffff */
.L_x_967:
[----:B------:R-:W2:Y:S04]  /*1eb80*/  LDL.64 R4, [R36+0x8] ;  /* 0x0000080024047983 */ /* 0x000ea80000100a00 */
[----:B------:R-:W3:Y:S04]  /*1eb90*/  LDL.64 R2, [R36+0x18] ;  /* 0x0000180024027983 */ /* 0x000ee80000100a00 */
[----:B------:R-:W4:Y:S04]  /*1eba0*/  LDL.64 R12, [R36+0x20] ;  /* 0x00002000240c7983 */ /* 0x000f280000100a00 */
[----:B------:R-:W4:Y:S04]  /*1ebb0*/  LDL.64 R14, [R36+0x10] ;  /* 0x00001000240e7983 */ /* 0x000f280000100a00 */
[----:B------:R-:W4:Y:S04]  /*1ebc0*/  LD.E.64 R10, [R6.64+0x120] ;  /* 0x00012004060a7980 */ /* 0x000f28000c101b00 */
[----:B------:R-:W4:Y:S04]  /*1ebd0*/  LD.E.64 R8, [R6.64+0x130] ;  /* 0x0001300406087980 */ /* 0x000f28000c101b00 */
[----:B------:R1:W5:Y:S04]  /*1ebe0*/  LD.E R24, [R6.64+0x164] ;  /* 0x0001640406187980 */ /* 0x000368000c101900 */
[----:B------:R1:W5:Y:S04]  /*1ebf0*/  LD.E.64 R18, [R6.64+0x110] ;  /* 0x0001100406127980 */ /* 0x000368000c101b00 */
[----:B------:R1:W5:Y:S04]  /*1ec00*/  LD.E.64 R16, [R6.64+0x128] ;  /* 0x0001280406107980 */ /* 0x000368000c101b00 */
[----:B--2---:R4:W2:Y:S04]  /*1ec10*/  LD.E R56, [R4.64] ;  /* 0x0000000404387980 */ /* 0x0048a8000c101900 */
[----:B---3--:R-:W3:Y:S04]  /*1ec20*/  LD.E R2, [R2.64+0x20] ;  /* 0x0000200402027980 */ /* 0x008ee8000c101900 */
[----:B----4-:R3:W4:Y:S04]  /*1ec30*/  LD.E R13, [R12.64] ;  /* 0x000000040c0d7980 */ /* 0x010728000c101900 */
[----:B------:R1:W5:Y:S04]  /*1ec40*/  LD.E R25, [R14.64] ;  /* 0x000000040e197980 */ /* 0x000368000c101900 */
[----:B------:R-:W4:Y:S01]  /*1ec50*/  LD.E.U8 R5, [R6.64+0x138] ;  /* 0x0001380406057980 */ /* 0x000f22000c101100 */
[----:B--2---:R-:W-:-:S02]  /*1ec60*/  SHF.R.S32.HI R98, RZ, 0x1f, R56 ;  /* 0x0000001fff627819 */ /* 0x004fc40000011438 */
[----:B---3--:R-:W-:Y:S01]  /*1ec70*/  SHF.R.S32.HI R12, RZ, 0x1f, R2 ;  /* 0x0000001fff0c7819 */ /* 0x008fe20000011402 */
[----:B-1----:R-:W-:Y:S01]  /*1ec80*/  IMAD R14, R11, R2, RZ ;  /* 0x000000020b0e7224 */ /* 0x002fe200078e02ff */
[----:B------:R-:W-:Y:S01]  /*1ec90*/  LEA.HI R3, R98, R56, RZ, 0x2 ;  /* 0x0000003862037211 */ /* 0x000fe200078f10ff */
[----:B------:R-:W-:Y:S02]  /*1eca0*/  IMAD R4, R9, R2, RZ ;  /* 0x0000000209047224 */ /* 0x000fe400078e02ff */
[-C--:B------:R-:W-:Y:S01]  /*1ecb0*/  IMAD R14, R10, R12.reuse, R14 ;  /* 0x0000000c0a0e7224 */ /* 0x080fe200078e020e */
[----:B------:R-:W-:Y:S01]  /*1ecc0*/  SHF.R.S32.HI R68, RZ, 0x2, R3 ;  /* 0x00000002ff447819 */ /* 0x000fe20000011403 */
[----:B------:R-:W-:Y:S01]  /*1ecd0*/  IMAD R12, R8, R12, R4 ;  /* 0x0000000c080c7224 */ /* 0x000fe200078e0204 */
[----:B------:R-:W-:Y:S01]  /*1ece0*/  LOP3.LUT R4, R3, 0xfffffffc, RZ, 0xc0, !PT ;  /* 0xfffffffc03047812 */ /* 0x000fe200078ec0ff */
[----:B------:R-:W-:Y:S01]  /*1ecf0*/  IMAD.WIDE.U32 R22, R10, R2, RZ ;  /* 0x000000020a167225 */ /* 0x000fe200078e00ff */
[----:B----4-:R-:W-:-:S03]  /*1ed00*/  ISETP.NE.AND P0, PT, R5, RZ, PT ;  /* 0x000000ff0500720c */ /* 0x010fc60003f05270 */
[----:B------:R-:W-:Y:S02]  /*1ed10*/  IMAD.IADD R32, R56, 0x1, -R4 ;  /* 0x0000000138207824 */ /* 0x000fe400078e0a04 */
[----:B------:R-:W-:Y:S02]  /*1ed20*/  IMAD R37, R13, 0x80, R68 ;  /* 0x000000800d257824 */ /* 0x000fe400078e0244 */
[----:B------:R-:W-:Y:S01]  /*1ed30*/  IMAD.WIDE.U32 R20, R8, R2, RZ ;  /* 0x0000000208147225 */ /* 0x000fe200078e00ff */
[----:B------:R-:W-:Y:S02]  /*1ed40*/  IADD3 R15, R23, R14, RZ ;  /* 0x0000000e170f7210 */ /* 0x000fe40007ffe0ff */
[C---:B------:R-:W-:Y:S01]  /*1ed50*/  SHF.L.U32 R57, R32.reuse, 0x3, RZ ;  /* 0x0000000320397819 */ /* 0x040fe200000006ff */
[----:B------:R-:W-:Y:S01]  /*1ed60*/  IMAD.IADD R13, R21, 0x1, R12 ;  /* 0x00000001150d7824 */ /* 0x000fe200078e020c */
[----:B------:R-:W-:Y:S01]  /*1ed70*/  LEA R2, R32, R37, 0x6 ;  /* 0x0000002520027211 */ /* 0x000fe200078e30ff */
[----:B------:R-:W-:Y:S05]  /*1ed80*/  @!P0 BRA `(.L_x_968) ;  /* 0x00003b7000008947 */ /* 0x000fea0003800000 */
[----:B-----5:R-:W-:Y:S01]  /*1ed90*/  ISETP.NE.AND P0, PT, R24, 0x1, PT ;  /* 0x000000011800780c */ /* 0x020fe20003f05270 */
[----:B------:R-:W-:Y:S01]  /*1eda0*/  BSSY B0, `(.L_x_969) ;  /* 0x0000007000007945 */ /* 0x000fe20003800000 */
[----:B------:R-:W-:-:S11]  /*1edb0*/  SHF.L.U32 R4, R32, 0x2, RZ ;  /* 0x0000000220047819 */ /* 0x000fd600000006ff */
[----:B------:R-:W-:Y:S05]  /*1edc0*/  @!P0 BRA `(.L_x_970) ;  /* 0x0000004000008947 */ /* 0x000fea0003800000 */
[----:B------:R1:W2:Y:S04]  /*1edd0*/  LD.E R3, [R6.64+0x168] ;  /* 0x0001680406037980 */ /* 0x0002a8000c101900 */
[----:B-1----:R-:W3:Y:S01]  /*1ede0*/  LD.E R6, [R6.64+0x16c] ;  /* 0x00016c0406067980 */ /* 0x002ee2000c101900 */
[----:B--2---:R-:W-:-:S05]  /*1edf0*/  IMAD.HI.U32 R2, R2, R3, RZ ;  /* 0x0000000302027227 */ /* 0x004fca00078e00ff */
[----:B---3--:R-:W-:Y:S02]  /*1ee00*/  SHF.R.U32.HI R2, RZ, R6, R2 ;  /* 0x00000006ff027219 */ /* 0x008fe40000011602 */
.L_x_970:
[----:B------:R-:W-:Y:S05]  /*1ee10*/  BSYNC B0 ;  /* 0x0000000000007941 */ /* 0x000fea0003800000 */
.L_x_969:
[----:B------:R-:W-:Y:S01]  /*1ee20*/  MOV R14, R22 ;  /* 0x00000016000e7202 */ /* 0x000fe20000000f00 */
[-C--:B------:R-:W-:Y:S01]  /*1ee30*/  IMAD R6, R11, R2.reuse, RZ ;  /* 0x000000020b067224 */ /* 0x080fe200078e02ff */
[----:B------:R-:W-:Y:S01]  /*1ee40*/  SHF.R.S32.HI R5, RZ, 0x1f, R2 ;  /* 0x0000001fff057819 */ /* 0x000fe20000011402 */
[----:B------:R-:W-:Y:S01]  /*1ee50*/  IMAD R7, R9, R2, RZ ;  /* 0x0000000209077224 */ /* 0x000fe200078e02ff */
[----:B------:R-:W-:Y:S01]  /*1ee60*/  MOV R12, R20 ;  /* 0x00000014000c7202 */ /* 0x000fe20000000f00 */
[----:B------:R-:W-:-:S04]  /*1ee70*/  IMAD.WIDE.U32 R14, R10, R2, R14 ;  /* 0x000000020a0e7225 */ /* 0x000fc800078e000e */
[----:B------:R-:W-:Y:S01]  /*1ee80*/  IMAD R6, R10, R5, R6 ;  /* 0x000000050a067224 */ /* 0x000fe200078e0206 */
[----:B------:R-:W-:Y:S01]  /*1ee90*/  LEA R40, P1, R14, R18, 0x1 ;  /* 0x000000120e287211 */ /* 0x000fe200078208ff */
[----:B------:R-:W-:-:S03]  /*1eea0*/  IMAD.WIDE.U32 R2, R8, R2, R12 ;  /* 0x0000000208027225 */ /* 0x000fc600078e000c */
[----:B------:R-:W-:Y:S01]  /*1eeb0*/  IADD3 R6, R15, R6, RZ ;  /* 0x000000060f067210 */ /* 0x000fe20007ffe0ff */
[----:B------:R-:W-:Y:S01]  /*1eec0*/  IMAD R5, R8, R5, R7 ;  /* 0x0000000508057224 */ /* 0x000fe200078e0207 */
[----:B------:R-:W-:Y:S02]  /*1eed0*/  LEA R41, P0, R2, R16, 0x1 ;  /* 0x0000001002297211 */ /* 0x000fe400078008ff */
[----:B------:R-:W-:Y:S02]  /*1eee0*/  LEA.HI.X R39, R14, R19, R6, 0x1, P1 ;  /* 0x000000130e277211 */ /* 0x000fe400008f0c06 */
[----:B------:R-:W-:-:S04]  /*1eef0*/  IADD3 R5, R3, R5, RZ ;  /* 0x0000000503057210 */ /* 0x000fc80007ffe0ff */
[----:B------:R-:W-:Y:S01]  /*1ef00*/  LEA.HI.X R38, R2, R17, R5, 0x1, P0 ;  /* 0x0000001102267211 */ /* 0x000fe200000f0c05 */
[----:B------:R-:W-:Y:S05]  /*1ef10*/  BRA.DIV ~URZ, `(.L_x_971) ;  /* 0x000076027f007947 */ /* 0x000fea000b800000 */
[----:B------:R1:W2:Y:S02]  /*1ef20*/  SHFL.IDX PT, R5, R39, RZ, 0x1c1f ;  /* 0x001c1fff27057589 */ /* 0x0002a400000e0000 */
.L_x_1019:
[----:B------:R-:W-:Y:S05]  /*1ef30*/  BRA.DIV ~URZ, `(.L_x_972) ;  /* 0x000076527f007947 */ /* 0x000fea000b800000 */
[----:B------:R3:W4:Y:S01]  /*1ef40*/  SHFL.IDX PT, R6, R40, RZ, 0x1c1f ;  /* 0x001c1fff28067589 */ /* 0x00072200000e0000 */
[----:B--2---:R-:W-:-:S03]  /*1ef50*/  MOV R7, R5 ;  /* 0x0000000500077202 */ /* 0x004fc60000000f00 */
[----:B------:R3:W2:Y:S04]  /*1ef60*/  SHFL.IDX PT, R20, R38, RZ, 0x1c1f ;  /* 0x001c1fff26147589 */ /* 0x0006a800000e0000 */
[----:B------:R3:W1:Y:S02]  /*1ef70*/  SHFL.IDX PT, R2, R41, RZ, 0x1c1f ;  /* 0x001c1fff29027589 */ /* 0x00066400000e0000 */
.L_x_1020:
[----:B------:R-:W-:Y:S01]  /*1ef80*/  IMAD R64, R25, R24, RZ ;  /* 0x0000001819407224 */ /* 0x000fe200078e02ff */
[----:B------:R-:W-:Y:S01]  /*1ef90*/  BSSY B0, `(.L_x_973) ;  /* 0x000004f000007945 */ /* 0x000fe20003800000 */
[----:B------:R-:W-:Y:S01]  /*1efa0*/  CS2R R70, SRZ ;  /* 0x0000000000467805 */ /* 0x000fe2000001ff00 */
[----:B------:R-:W-:Y:S01]  /*1efb0*/  CS2R R42, SRZ ;  /* 0x00000000002a7805 */ /* 0x000fe2000001ff00 */
[----:B------:R-:W-:Y:S01]  /*1efc0*/  CS2R R32, SRZ ;  /* 0x0000000000207805 */ /* 0x000fe2000001ff00 */
[----:B------:R-:W-:Y:S01]  /*1efd0*/  ISETP.GE.AND P0, PT, R37, R64, PT ;  /* 0x000000402500720c */ /* 0x000fe20003f06270 */
        /* <DEDUP_REMOVED lines=10> */
[----:B--2---:R-:W-:-:S02]  /*1f080*/  MOV R3, R20 ;  /* 0x0000001400037202 */ /* 0x004fc40000000f00 */
[----:B------:R-:W-:Y:S05]  /*1f090*/  @P0 BRA `(.L_x_974) ;  /* 0x000003e000000947 */ /* 0x000fea0003800000 */
[C---:B------:R-:W-:Y:S01]  /*1f0a0*/  IADD3 R11, R4.reuse, 0x10, RZ ;  /* 0x00000010040b7810 */ /* 0x040fe20007ffe0ff */
[----:B------:R-:W-:Y:S01]  /*1f0b0*/  CS2R R12, SRZ ;  /* 0x00000000000c7805 */ /* 0x000fe2000001ff00 */
[C---:B------:R-:W-:Y:S02]  /*1f0c0*/  IADD3 R20, R4.reuse, 0x20, RZ ;  /* 0x0000002004147810 */ /* 0x040fe40007ffe0ff */
[-C--:B------:R-:W-:Y:S02]  /*1f0d0*/  ISETP.GE.AND P1, PT, R11, R0.reuse, PT ;  /* 0x000000000b00720c */ /* 0x080fe40003f26270 */
[-C--:B------:R-:W-:Y:S02]  /*1f0e0*/  ISETP.GE.AND P2, PT, R4, R0.reuse, PT ;  /* 0x000000000400720c */ /* 0x080fe40003f46270 */
[----:B------:R-:W-:-:S09]  /*1f0f0*/  ISETP.GE.AND P0, PT, R20, R0, PT ;  /* 0x000000001400720c */ /* 0x000fd20003f06270 */
[----:B------:R-:W-:Y:S02]  /*1f100*/  @!P1 SHF.R.S32.HI R10, RZ, 0x1f, R11 ;  /* 0x0000001fff0a9819 */ /* 0x000fe4000001140b */
[----:B----4-:R-:W-:Y:S02]  /*1f110*/  @!P2 IMAD.WIDE R8, R4, 0x2, R6 ;  /* 0x000000020408a825 */ /* 0x010fe400078e0206 */
[----:B------:R-:W-:Y:S02]  /*1f120*/  @!P0 SHF.R.S32.HI R5, RZ, 0x1f, R20 ;  /* 0x0000001fff058819 */ /* 0x000fe40000011414 */
[----:B------:R-:W-:Y:S01]  /*1f130*/  @!P1 LEA.HI R10, R10, R11, RZ, 0x2 ;  /* 0x0000000b0a0a9211 */ /* 0x000fe200078f10ff */
[----:B------:R2:W5:Y:S01]  /*1f140*/  @!P2 LD.E.64 R12, [R8.64] ;  /* 0x00000004080ca980 */ /* 0x000562000c101b00 */
[----:B------:R-:W-:Y:S01]  /*1f150*/  @!P0 LEA.HI R20, R5, R20, RZ, 0x2 ;  /* 0x0000001405148211 */ /* 0x000fe200078f10ff */
[----:B-1----:R-:W-:Y:S01]  /*1f160*/  @!P2 IMAD.WIDE R18, R4, 0x2, R2 ;  /* 0x000000020412a825 */ /* 0x002fe200078e0202 */
[----:B------:R-:W-:Y:S01]  /*1f170*/  @!P1 LOP3.LUT R5, R10, 0xfffffffc, RZ, 0xc0, !PT ;  /* 0xfffffffc0a059812 */ /* 0x000fe200078ec0ff */
[----:B------:R-:W-:Y:S01]  /*1f180*/  CS2R R14, SRZ ;  /* 0x00000000000e7805 */ /* 0x000fe2000001ff00 */
[----:B------:R-:W-:Y:S01]  /*1f190*/  @!P0 LOP3.LUT R20, R20, 0xfffffffc, RZ, 0xc0, !PT ;  /* 0xfffffffc14148812 */ /* 0x000fe200078ec0ff */
[----:B------:R-:W-:-:S02]  /*1f1a0*/  CS2R R10, SRZ ;  /* 0x00000000000a7805 */ /* 0x000fc4000001ff00 */
[----:B------:R-:W-:-:S04]  /*1f1b0*/  @!P1 IMAD.WIDE R16, R5, 0x2, R2 ;  /* 0x0000000205109825 */ /* 0x000fc800078e0202 */
[--C-:B------:R-:W-:Y:S01]  /*1f1c0*/  @!P1 IMAD.WIDE R24, R5, 0x2, R6.reuse ;  /* 0x0000000205189825 */ /* 0x100fe200078e0206 */
[----:B------:R1:W5:Y:S03]  /*1f1d0*/  @!P1 LD.E.64 R10, [R16.64] ;  /* 0x00000004100a9980 */ /* 0x000366000c101b00 */
[----:B------:R-:W-:Y:S01]  /*1f1e0*/  @!P0 IMAD.WIDE R22, R20, 0x2, R6 ;  /* 0x0000000214168825 */ /* 0x000fe200078e0206 */
[----:B------:R4:W5:Y:S01]  /*1f1f0*/  @!P1 LD.E.64 R14, [R24.64] ;  /* 0x00000004180e9980 */ /* 0x000962000c101b00 */
[----:B--2---:R-:W-:-:S06]  /*1f200*/  CS2R R8, SRZ ;  /* 0x0000000000087805 */ /* 0x004fcc000001ff00 */
[----:B------:R2:W5:Y:S01]  /*1f210*/  @!P2 LD.E.64 R8, [R18.64] ;  /* 0x000000041208a980 */ /* 0x000562000c101b00 */
[----:B------:R-:W-:Y:S01]  /*1f220*/  @!P0 IMAD.WIDE R20, R20, 0x2, R2 ;  /* 0x0000000214148825 */ /* 0x000fe200078e0202 */
[----:B-1----:R-:W-:Y:S01]  /*1f230*/  CS2R R16, SRZ ;  /* 0x0000000000107805 */ /* 0x002fe2000001ff00 */
[----:B----4-:R-:W-:-:S05]  /*1f240*/  IADD3 R24, R4, 0x50, RZ ;  /* 0x0000005004187810 */ /* 0x010fca0007ffe0ff */
[----:B------:R1:W5:Y:S01]  /*1f250*/  @!P0 LD.E.64 R16, [R20.64] ;  /* 0x0000000414108980 */ /* 0x000362000c101b00 */
[----:B--2---:R-:W-:-:S06]  /*1f260*/  CS2R R18, SRZ ;  /* 0x0000000000127805 */ /* 0x004fcc000001ff00 */
[----:B------:R2:W5:Y:S01]  /*1f270*/  @!P0 LD.E.64 R18, [R22.64] ;  /* 0x0000000416128980 */ /* 0x000562000c101b00 */
[-C--:B------:R-:W-:Y:S02]  /*1f280*/  ISETP.GE.AND P0, PT, R24, R0.reuse, PT ;  /* 0x000000001800720c */ /* 0x080fe40003f06270 */
[C---:B--2---:R-:W-:Y:S02]  /*1f290*/  IADD3 R22, R4.reuse, 0x30, RZ ;  /* 0x0000003004167810 */ /* 0x044fe40007ffe0ff */
[----:B------:R-:W-:Y:S02]  /*1f2a0*/  IADD3 R23, R4, 0x40, RZ ;  /* 0x0000004004177810 */ /* 0x000fe40007ffe0ff */
[-C--:B------:R-:W-:Y:S02]  /*1f2b0*/  ISETP.GE.AND P2, PT, R22, R0.reuse, PT ;  /* 0x000000001600720c */ /* 0x080fe40003f46270 */
[----:B------:R-:W-:-:S05]  /*1f2c0*/  ISETP.GE.AND P1, PT, R23, R0, PT ;  /* 0x000000001700720c */ /* 0x000fca0003f26270 */
[----:B------:R-:W-:-:S04]  /*1f2d0*/  @!P0 SHF.R.S32.HI R5, RZ, 0x1f, R24 ;  /* 0x0000001fff058819 */ /* 0x000fc80000011418 */
[----:B------:R-:W-:Y:S02]  /*1f2e0*/  @!P0 LEA.HI R5, R5, R24, RZ, 0x2 ;  /* 0x0000001805058211 */ /* 0x000fe400078f10ff */
[----:B-1----:R-:W-:Y:S02]  /*1f2f0*/  @!P2 SHF.R.S32.HI R21, RZ, 0x1f, R22 ;  /* 0x0000001fff15a819 */ /* 0x002fe40000011416 */
[----:B------:R-:W-:Y:S02]  /*1f300*/  @!P1 SHF.R.S32.HI R20, RZ, 0x1f, R23 ;  /* 0x0000001fff149819 */ /* 0x000fe40000011417 */
[----:B------:R-:W-:Y:S02]  /*1f310*/  @!P2 LEA.HI R21, R21, R22, RZ, 0x2 ;  /* 0x000000161515a211 */ /* 0x000fe400078f10ff */
[----:B------:R-:W-:Y:S02]  /*1f320*/  @!P1 LEA.HI R20, R20, R23, RZ, 0x2 ;  /* 0x0000001714149211 */ /* 0x000fe400078f10ff */
[----:B------:R-:W-:-:S02]  /*1f330*/  @!P2 LOP3.LUT R21, R21, 0xfffffffc, RZ, 0xc0, !PT ;  /* 0xfffffffc1515a812 */ /* 0x000fc400078ec0ff */
[----:B------:R-:W-:Y:S02]  /*1f340*/  @!P1 LOP3.LUT R20, R20, 0xfffffffc, RZ, 0xc0, !PT ;  /* 0xfffffffc14149812 */ /* 0x000fe400078ec0ff */
[----:B------:R-:W-:Y:S01]  /*1f350*/  @!P0 LOP3.LUT R5, R5, 0xfffffffc, RZ, 0xc0, !PT ;  /* 0xfffffffc05058812 */ /* 0x000fe200078ec0ff */
[--C-:B------:R-:W-:Y:S01]  /*1f360*/  @!P2 IMAD.WIDE R26, R21, 0x2, R6.reuse ;  /* 0x00000002151aa825 */ /* 0x100fe200078e0206 */
[----:B------:R-:W-:Y:S01]  /*1f370*/  CS2R R30, SRZ ;  /* 0x00000000001e7805 */ /* 0x000fe2000001ff00 */
[----:B------:R-:W-:Y:S02]  /*1f380*/  CS2R R28, SRZ ;  /* 0x00000000001c7805 */ /* 0x000fe4000001ff00 */
[--C-:B------:R-:W-:Y:S01]  /*1f390*/  @!P1 IMAD.WIDE R24, R20, 0x2, R6.reuse ;  /* 0x0000000214189825 */ /* 0x100fe200078e0206 */
[----:B------:R-:W-:Y:S01]  /*1f3a0*/  CS2R R32, SRZ ;  /* 0x0000000000207805 */ /* 0x000fe2000001ff00 */
[----:B------:R-:W-:Y:S01]  /*1f3b0*/  CS2R R42, SRZ ;  /* 0x00000000002a7805 */ /* 0x000fe2000001ff00 */
[----:B------:R-:W-:Y:S01]  /*1f3c0*/  CS2R R34, SRZ ;  /* 0x0000000000227805 */ /* 0x000fe2000001ff00 */
[----:B------:R-:W-:Y:S01]  /*1f3d0*/  @!P0 IMAD.WIDE R22, R5, 0x2, R6 ;  /* 0x0000000205168825 */ /* 0x000fe200078e0206 */
[----:B------:R-:W-:Y:S01]  /*1f3e0*/  CS2R R44, SRZ ;  /* 0x00000000002c7805 */ /* 0x000fe2000001ff00 */
[----:B------:R1:W5:Y:S02]  /*1f3f0*/  @!P2 LD.E.64 R30, [R26.64] ;  /* 0x000000041a1ea980 */ /* 0x000364000c101b00 */
[----:B------:R-:W-:-:S02]  /*1f400*/  @!P2 IMAD.WIDE R6, R21, 0x2, R2 ;  /* 0x000000021506a825 */ /* 0x000fc400078e0202 */
[----:B------:R1:W5:Y:S02]  /*1f410*/  @!P1 LD.E.64 R32, [R24.64] ;  /* 0x0000000418209980 */ /* 0x000364000c101b00 */
[--C-:B------:R-:W-:Y:S02]  /*1f420*/  @!P1 IMAD.WIDE R20, R20, 0x2, R2.reuse ;  /* 0x0000000214149825 */ /* 0x100fe400078e0202 */
[----:B------:R1:W5:Y:S02]  /*1f430*/  @!P2 LD.E.64 R28, [R6.64] ;  /* 0x00000004061ca980 */ /* 0x000364000c101b00 */
[----:B------:R-:W-:Y:S02]  /*1f440*/  @!P0 IMAD.WIDE R2, R5, 0x2, R2 ;  /* 0x0000000205028825 */ /* 0x000fe400078e0202 */
[----:B------:R1:W5:Y:S04]  /*1f450*/  @!P0 LD.E.64 R42, [R22.64] ;  /* 0x00000004162a8980 */ /* 0x000368000c101b00 */
[----:B------:R1:W5:Y:S04]  /*1f460*/  @!P1 LD.E.64 R34, [R20.64] ;  /* 0x0000000414229980 */ /* 0x000368000c101b00 */
[----:B------:R1:W5:Y:S02]  /*1f470*/  @!P0 LD.E.64 R44, [R2.64] ;  /* 0x00000004022c8980 */ /* 0x000364000c101b00 */
.L_x_974:
[----:B------:R-:W-:Y:S05]  /*1f480*/  BSYNC B0 ;  /* 0x0000000000007941 */ /* 0x000fea0003800000 */
.L_x_973:
[----:B-1--45:R-:W-:Y:S02]  /*1f490*/  IMAD.MOV.U32 R6, RZ, RZ, R42 ;  /* 0x000000ffff067224 */ /* 0x032fe400078e002a */
[----:B------:R-:W-:-:S02]  /*1f4a0*/  IMAD.MOV.U32 R5, RZ, RZ, R43 ;  /* 0x000000ffff057224 */ /* 0x000fc400078e002b */
        /* <DEDUP_REMOVED lines=10> */
[----:B------:R-:W-:-:S03]  /*1f550*/  IMAD.MOV.U32 R6, RZ, RZ, R14 ;  /* 0x000000ffff067224 */ /* 0x000fc600078e000e */
[----:B------:R-:W-:Y:S01]  /*1f560*/  PRMT R75, R2, 0x5410, R3 ;  /* 0x00005410024b7816 */ /* 0x000fe20000000003 */
[----:B------:R-:W-:Y:S01]  /*1f570*/  IMAD.MOV.U32 R3, RZ, RZ, R12 ;  /* 0x000000ffff037224 */ /* 0x000fe200078e000c */
        /* <DEDUP_REMOVED lines=8> */
[----:B------:R-:W-:-:S04]  /*1f600*/  MOV R5, R45 ;  /* 0x0000002d00057202 */ /* 0x000fc80000000f00 */
        /* <DEDUP_REMOVED lines=10> */
[----:B------:R-:W-:Y:S01]  /*1f6b0*/  MOV R5, R11 ;  /* 0x0000000b00057202 */ /* 0x000fe20000000f00 */
[----:B------:R-:W-:Y:S01]  /*1f6c0*/  IMAD.MOV.U32 R2, RZ, RZ, R9 ;  /* 0x000000ffff027224 */ /* 0x000fe200078e0009 */
[----:B------:R-:W-:Y:S02]  /*1f6d0*/  PRMT R73, R6, 0x7610, R73 ;  /* 0x0000761006497816 */ /* 0x000fe40000000049 */
[----:B------:R-:W-:Y:S02]  /*1f6e0*/  PRMT R72, R5, 0x7610, R72 ;  /* 0x0000761005487816 */ /* 0x000fe40000000048 */
[----:B------:R-:W-:-:S02]  /*1f6f0*/  PRMT R69, R3, 0x7610, R69 ;  /* 0x0000761003457816 */ /* 0x000fc40000000045 */
[----:B------:R-:W-:Y:S01]  /*1f700*/  PRMT R65, R2, 0x7610, R65 ;  /* 0x0000761002417816 */ /* 0x000fe20000000041 */
[----:B------:R-:W-:Y:S05]  /*1f710*/  BRA.DIV ~URZ, `(.L_x_975) ;  /* 0x00006fb27f007947 */ /* 0x000fea000b800000 */
[----:B------:R1:W2:Y:S04]  /*1f720*/  SHFL.IDX PT, R7, R39, 0x1, 0x1c1f ;  /* 0x003c1f0027077f89 */ /* 0x0002a800000e0000 */
[----:B------:R1:W4:Y:S04]  /*1f730*/  SHFL.IDX PT, R6, R40, 0x1, 0x1c1f ;  /* 0x003c1f0028067f89 */ /* 0x00032800000e0000 */
[----:B------:R1:W3:Y:S04]  /*1f740*/  SHFL.IDX PT, R5, R38, 0x1, 0x1c1f ;  /* 0x003c1f0026057f89 */ /* 0x0002e800000e0000 */
[----:B------:R1:W1:Y:S02]  /*1f750*/  SHFL.IDX PT, R2, R41, 0x1, 0x1c1f ;  /* 0x003c1f0029027f89 */ /* 0x00026400000e0000 */
.L_x_1021:
[----:B------:R-:W-:Y:S01]  /*1f760*/  IADD3 R37, R37, 0x40, RZ ;  /* 0x0000004025257810 */ /* 0x000fe20007ffe0ff */
[----:B------:R-:W-:Y:S01]  /*1f770*/  BSSY B0, `(.L_x_976) ;  /* 0x000004d000007945 */ /* 0x000fe20003800000 */
[----:B------:R-:W-:Y:S01]  /*1f780*/  CS2R R60, SRZ ;  /* 0x00000000003c7805 */ /* 0x000fe2000001ff00 */
[----:B------:R-:W-:Y:S01]  /*1f790*/  CS2R R58, SRZ ;  /* 0x00000000003a7805 */ /* 0x000fe2000001ff00 */
[----:B------:R-:W-:Y:S01]  /*1f7a0*/  ISETP.GE.AND P0, PT, R37, R64, PT ;  /* 0x000000402500720c */ /* 0x000fe20003f06270 */
[----:B------:R-:W-:Y:S01]  /*1f7b0*/  CS2R R52, SRZ ;  /* 0x0000000000347805 */ /* 0x000fe2000001ff00 */
[----:B------:R-:W-:Y:S01]  /*1f7c0*/  CS2R R46, SRZ ;  /* 0x00000000002e7805 */ /* 0x000fe2000001ff00 */
[----:B-1-3--:R-:W-:Y:S01]  /*1f7d0*/  CS2R R40, SRZ ;  /* 0x0000000000287805 */ /* 0x00afe2000001ff00 */
[----:B------:R-:W-:Y:S01]  /*1f7e0*/  CS2R R66, SRZ ;  /* 0x0000000000427805 */ /* 0x000fe2000001ff00 */
[----:B------:R-:W-:Y:S01]  /*1f7f0*/  CS2R R62, SRZ ;  /* 0x00000000003e7805 */ /* 0x000fe2000001ff00 */
[----:B------:R-:W-:Y:S01]  /*1f800*/  CS2R R54, SRZ ;  /* 0x0000000000367805 */ /* 0x000fe2000001ff00 */
[----:B------:R-:W-:Y:S01]  /*1f810*/  CS2R R50, SRZ ;  /* 0x0000000000327805 */ /* 0x000fe2000001ff00 */
[----:B------:R-:W-:Y:S01]  /*1f820*/  CS2R R48, SRZ ;  /* 0x0000000000307805 */ /* 0x000fe2000001ff00 */
[----:B------:R-:W-:Y:S01]  /*1f830*/  CS2R R38, SRZ ;  /* 0x0000000000267805 */ /* 0x000fe2000001ff00 */
[----:B------:R-:W-:-:S03]  /*1f840*/  IMAD.MOV.U32 R3, RZ, RZ, R5 ;  /* 0x000000ffff037224 */ /* 0x000fc600078e0005 */
        /* <DEDUP_REMOVED lines=8> */
[----:B--2-4-:R-:W-:Y:S02]  /*1f8d0*/  @!P2 IMAD.WIDE R20, R4, 0x2, R6 ;  /* 0x000000020414a825 */ /* 0x014fe400078e0206 */
[----:B------:R-:W-:Y:S02]  /*1f8e0*/  @!P0 SHF.R.S32.HI R5, RZ, 0x1f, R24 ;  /* 0x0000001fff058819 */ /* 0x000fe40000011418 */
[----:B------:R-:W-:Y:S01]  /*1f8f0*/  @!P1 LEA.HI R22, R22, R23, RZ, 0x2 ;  /* 0x0000001716169211 */ /* 0x000fe200078f10ff */
[----:B------:R1:W5:Y:S01]  /*1f900*/  @!P2 LD.E.64 R40, [R20.64] ;  /* 0x000000041428a980 */ /* 0x000362000c101b00 */
[----:B------:R-:W-:Y:S01]  /*1f910*/  @!P0 LEA.HI R5, R5, R24, RZ, 0x2 ;  /* 0x0000001805058211 */ /* 0x000fe200078f10ff */
[----:B------:R-:W-:Y:S01]  /*1f920*/  CS2R R38, SRZ ;  /* 0x0000000000267805 */ /* 0x000fe2000001ff00 */
[----:B------:R-:W-:Y:S01]  /*1f930*/  CS2R R48, SRZ ;  /* 0x0000000000307805 */ /* 0x000fe2000001ff00 */
[----:B------:R-:W-:Y:S01]  /*1f940*/  CS2R R46, SRZ ;  /* 0x00000000002e7805 */ /* 0x000fe2000001ff00 */
[----:B------:R-:W-:Y:S01]  /*1f950*/  @!P0 LOP3.LUT R5, R5, 0xfffffffc, RZ, 0xc0, !PT ;  /* 0xfffffffc05058812 */ /* 0x000fe200078ec0ff */
[----:B------:R-:W-:Y:S01]  /*1f960*/  CS2R R52, SRZ ;  /* 0x0000000000347805 */ /* 0x000fe2000001ff00 */
[----:B------:R-:W-:Y:S01]  /*1f970*/  CS2R R50, SRZ ;  /* 0x0000000000327805 */ /* 0x000fe2000001ff00 */
[----:B-1----:R-:W-:Y:S01]  /*1f980*/  @!P1 LOP3.LUT R20, R22, 0xfffffffc, RZ, 0xc0, !PT ;  /* 0xfffffffc16149812 */ /* 0x002fe200078ec0ff */
[----:B------:R-:W-:-:S04]  /*1f990*/  @!P2 IMAD.WIDE R22, R4, 0x2, R2 ;  /* 0x000000020416a825 */ /* 0x000fc800078e0202 */
[C---:B------:R-:W-:Y:S01]  /*1f9a0*/  @!P1 IMAD.WIDE R24, R20.reuse, 0x2, R6 ;  /* 0x0000000214189825 */ /* 0x040fe200078e0206 */
[----:B------:R1:W5:Y:S03]  /*1f9b0*/  @!P2 LD.E.64 R38, [R22.64] ;  /* 0x000000041626a980 */ /* 0x000366000c101b00 */
[----:B------:R-:W-:Y:S01]  /*1f9c0*/  @!P1 IMAD.WIDE R20, R20, 0x2, R2 ;  /* 0x0000000214149825 */ /* 0x000fe200078e0202 */
[----:B------:R2:W5:Y:S04]  /*1f9d0*/  @!P1 LD.E.64 R46, [R24.64] ;  /* 0x00000004182e9980 */ /* 0x000568000c101b00 */
[----:B------:R3:W5:Y:S01]  /*1f9e0*/  @!P1 LD.E.64 R48, [R20.64] ;  /* 0x0000000414309980 */ /* 0x000762000c101b00 */
[----:B-1----:R-:W-:Y:S01]  /*1f9f0*/  @!P0 IMAD.WIDE R22, R5, 0x2, R6 ;  /* 0x0000000205168825 */ /* 0x002fe200078e0206 */
[----:B--2---:R-:W-:-:S04]  /*1fa00*/  IADD3 R24, R4, 0x50, RZ ;  /* 0x0000005004187810 */ /* 0x004fc80007ffe0ff */
[----:B------:R1:W5:Y:S01]  /*1fa10*/  @!P0 LD.E.64 R52, [R22.64] ;  /* 0x0000000416348980 */ /* 0x000362000c101b00 */
[----:B---3--:R-:W-:-:S05]  /*1fa20*/  @!P0 IMAD.WIDE R20, R5, 0x2, R2 ;  /* 0x0000000205148825 */ /* 0x008fca00078e0202 */
[----:B------:R2:W5:Y:S01]  /*1fa30*/  @!P0 LD.E.64 R50, [R20.64] ;  /* 0x0000000414328980 */ /* 0x000562000c101b00 */
[-C--:B------:R-:W-:Y:S02]  /*1fa40*/  ISETP.GE.AND P0, PT, R24, R0.reuse, PT ;  /* 0x000000001800720c */ /* 0x080fe40003f06270 */
[C---:B-1----:R-:W-:Y:S02]  /*1fa50*/  IADD3 R22, R4.reuse, 0x30, RZ ;  /* 0x0000003004167810 */ /* 0x042fe40007ffe0ff */
[----:B------:R-:W-:Y:S02]  /*1fa60*/  IADD3 R23, R4, 0x40, RZ ;  /* 0x0000004004177810 */ /* 0x000fe40007ffe0ff */
[-C--:B------:R-:W-:Y:S02]  /*1fa70*/  ISETP.GE.AND P2, PT, R22, R0.reuse, PT ;  /* 0x000000001600720c */ /* 0x080fe40003f46270 */
[----:B------:R-:W-:-:S05]  /*1fa80*/  ISETP.GE.AND P1, PT, R23, R0, PT ;  /* 0x000000001700720c */ /* 0x000fca0003f26270 */
[----:B------:R-:W-:-:S04]  /*1fa90*/  @!P0 SHF.R.S32.HI R5, RZ, 0x1f, R24 ;  /* 0x0000001fff058819 */ /* 0x000fc80000011418 */
[----:B------:R-:W-:Y:S02]  /*1faa0*/  @!P0 LEA.HI R5, R5, R24, RZ, 0x2 ;  /* 0x0000001805058211 */ /* 0x000fe400078f10ff */
[----:B--2---:R-:W-:Y:S02]  /*1fab0*/  @!P2 SHF.R.S32.HI R21, RZ, 0x1f, R22 ;  /* 0x0000001fff15a819 */ /* 0x004fe40000011416 */
        /* <DEDUP_REMOVED lines=24> */
.L_x_977:
[----:B------:R-:W-:Y:S05]  /*1fc40*/  BSYNC B0 ;  /* 0x0000000000007941 */ /* 0x000fea0003800000 */
.L_x_976:
[----:B-1----:R-:W3:Y:S01]  /*1fc50*/  LDL.64 R2, [R36+0x20] ;  /* 0x0000200024027983 */ /* 0x002ee20000100a00 */
[----:B------:R-:W-:-:S04]  /*1fc60*/  DEPBAR.LE SB0, 0x1 ;  /* 0x000080400000791a */ /* 0x000fc80000000000 */
[----:B----4-:R-:W4:Y:S01]  /*1fc70*/  LDL.64 R24, [R36+0x28] ;  /* 0x0000280024187983 */ /* 0x010f220000100a00 */
[----:B------:R-:W-:Y:S03]  /*1fc80*/  WARPSYNC 0xffffffff ;  /* 0xffffffff00007948 */ /* 0x000fe60003800000 */
[----:B------:R-:W-:Y:S01]  /*1fc90*/  BAR.SYNC.DEFER_BLOCKING 0x0 ;  /* 0x0000000000007b1d */ /* 0x000fe20000010000 */
[----:B-----5:R-:W-:Y:S02]  /*1fca0*/  IMAD.MOV.U32 R5, RZ, RZ, R70 ;  /* 0x000000ffff057224 */ /* 0x020fe400078e0046 */
[----:B------:R-:W-:-:S03]  /*1fcb0*/  IMAD.MOV.U32 R6, RZ, RZ, R61 ;  /* 0x000000ffff067224 */ /* 0x000fc600078e003d */
[----:B---3--:R1:W3:Y:S04]  /*1fcc0*/  LD.E R21, [R2.64] ;  /* 0x0000000402157980 */ /* 0x0082e8000c101900 */
[----:B----4-:R-:W4:Y:S01]  /*1fcd0*/  LD.E.64 R24, [R24.64] ;  /* 0x0000000418187980 */ /* 0x010f22000c101b00 */
[----:B------:R-:W-:Y:S01]  /*1fce0*/  LEA.HI R56, R98, R56, RZ, 0x5 ;  /* 0x0000003862387211 */ /* 0x000fe200078f28ff */
[----:B------:R-:W-:Y:S01]  /*1fcf0*/  BSSY B1, `(.L_x_978) ;  /* 0x0000178000017945 */ /* 0x000fe20003800000 */
[----:B-1----:R-:W-:Y:S02]  /*1fd00*/  IMAD.MOV.U32 R3, RZ, RZ, R71 ;  /* 0x000000ffff037224 */ /* 0x002fe400078e0047 */
[----:B------:R-:W-:-:S03]  /*1fd10*/  IMAD.MOV.U32 R2, RZ, RZ, R60 ;  /* 0x000000ffff027224 */ /* 0x000fc600078e003c */
[----:B------:R-:W-:Y:S01]  /*1fd20*/  PRMT R95, R3, 0x5410, R5 ;  /* 0x00005410035f7816 */ /* 0x000fe20000000005 */
[----:B------:R-:W-:Y:S01]  /*1fd30*/  IMAD.MOV.U32 R5, RZ, RZ, R58 ;  /* 0x000000ffff057224 */ /* 0x000fe200078e003a */
[----:B------:R-:W-:Y:S01]  /*1fd40*/  PRMT R92, R92, 0x5410, R2 ;  /* 0x000054105c5c7816 */ /* 0x000fe20000000002 */
[----:B------:R-:W-:Y:S02]  /*1fd50*/  IMAD.MOV.U32 R3, RZ, RZ, R59 ;  /* 0x000000ffff037224 */ /* 0x000fe400078e003b */
[----:B------:R-:W-:Y:S01]  /*1fd60*/  IMAD.MOV.U32 R2, RZ, RZ, R52 ;  /* 0x000000ffff027224 */ /* 0x000fe200078e0034 */
[----:B------:R-:W-:Y:S02]  /*1fd70*/  PRMT R92, R6, 0x7610, R92 ;  /* 0x00007610065c7816 */ /* 0x000fe4000000005c */
[----:B------:R-:W-:Y:S01]  /*1fd80*/  PRMT R90, R3, 0x5410, R5 ;  /* 0x00005410035a7816 */ /* 0x000fe20000000005 */
[----:B------:R-:W-:Y:S01]  /*1fd90*/  IMAD.MOV.U32 R3, RZ, RZ, R46 ;  /* 0x000000ffff037224 */ /* 0x000fe200078e002e */
[----:B------:R-:W-:Y:S01]  /*1fda0*/  PRMT R88, R88, 0x5410, R2 ;  /* 0x0000541058587816 */ /* 0x000fe20000000002 */
[----:B------:R-:W-:Y:S01]  /*1fdb0*/  IMAD.MOV.U32 R2, RZ, RZ, R47 ;  /* 0x000000ffff027224 */ /* 0x000fe200078e002f */
[----:B------:R-:W-:Y:S01]  /*1fdc0*/  SHF.R.S32.HI R6, RZ, 0x1f, R68 ;  /* 0x0000001fff067819 */ /* 0x000fe20000011444 */
[----:B------:R-:W-:-:S03]  /*1fdd0*/  IMAD.MOV.U32 R5, RZ, RZ, R53 ;  /* 0x000000ffff057224 */ /* 0x000fc600078e0035 */
[----:B------:R-:W-:Y:S01]  /*1fde0*/  PRMT R86, R2, 0x5410, R3 ;  /* 0x0000541002567816 */ /* 0x000fe20000000003 */
[----:B------:R-:W-:Y:S01]  /*1fdf0*/  IMAD.MOV.U32 R2, RZ, RZ, R66 ;  /* 0x000000ffff027224 */ /* 0x000fe200078e0042 */
[----:B------:R-:W-:Y:S01]  /*1fe00*/  LEA.HI R3, R6, R68, RZ, 0x3 ;  /* 0x0000004406037211 */ /* 0x000fe200078f18ff */
[----:B------:R-:W-:Y:S01]  /*1fe10*/  IMAD.MOV.U32 R6, RZ, RZ, R40 ;  /* 0x000000ffff067224 */ /* 0x000fe200078e0028 */
[----:B------:R-:W-:Y:S01]  /*1fe20*/  PRMT R88, R5, 0x7610, R88 ;  /* 0x0000761005587816 */ /* 0x000fe20000000058 */
[----:B------:R-:W-:Y:S01]  /*1fe30*/  IMAD.MOV.U32 R5, RZ, RZ, R41 ;  /* 0x000000ffff057224 */ /* 0x000fe200078e0029 */
[----:B------:R-:W-:Y:S02]  /*1fe40*/  LOP3.LUT R3, R3, 0xfffffff8, RZ, 0xc0, !PT ;  /* 0xfffffff803037812 */ /* 0x000fe400078ec0ff */
[----:B------:R-:W-:Y:S01]  /*1fe50*/  PRMT R94, R94, 0x5410, R2 ;  /* 0x000054105e5e7816 */ /* 0x000fe20000000002 */
[----:B------:R-:W-:Y:S01]  /*1fe60*/  IMAD.MOV.U32 R2, RZ, RZ, R63 ;  /* 0x000000ffff027224 */ /* 0x000fe200078e003f */
[----:B------:R-:W-:Y:S01]  /*1fe70*/  PRMT R80, R5, 0x5410, R6 ;  /* 0x0000541005507816 */ /* 0x000fe20000000006 */
[----:B------:R-:W-:-:S02]  /*1fe80*/  IMAD.IADD R3, R68, 0x1, -R3 ;  /* 0x0000000144037824 */ /* 0x000fc400078e0a03 */
[----:B------:R-:W-:Y:S02]  /*1fe90*/  IMAD.MOV.U32 R5, RZ, RZ, R62 ;  /* 0x000000ffff057224 */ /* 0x000fe400078e003e */
[----:B------:R-:W-:Y:S01]  /*1fea0*/  IMAD.MOV.U32 R6, RZ, RZ, R67 ;  /* 0x000000ffff067224 */ /* 0x000fe200078e0043 */
[C---:B------:R-:W-:Y:S01]  /*1feb0*/  LOP3.LUT P1, RZ, R3.reuse, 0x4, RZ, 0xc0, !PT ;  /* 0x0000000403ff7812 */ /* 0x040fe2000782c0ff */
[----:B--2---:R-:W-:Y:S01]  /*1fec0*/  IMAD.SHL.U32 R7, R3, 0x40, RZ ;  /* 0x0000004003077824 */ /* 0x004fe200078e00ff */
[----:B------:R-:W-:Y:S01]  /*1fed0*/  PRMT R91, R2, 0x5410, R5 ;  /* 0x00005410025b7816 */ /* 0x000fe20000000005 */
[----:B------:R-:W-:Y:S01]  /*1fee0*/  IMAD.MOV.U32 R5, RZ, RZ, R50 ;  /* 0x000000ffff057224 */ /* 0x000fe200078e0032 */
[----:B------:R-:W-:Y:S01]  /*1fef0*/  PRMT R94, R6, 0x7610, R94 ;  /* 0x00007610065e7816 */ /* 0x000fe2000000005e */
[----:B------:R-:W-:Y:S01]  /*1ff00*/  IMAD.MOV.U32 R6, RZ, RZ, R55 ;  /* 0x000000ffff067224 */ /* 0x000fe200078e0037 */
[----:B------:R-:W-:Y:S01]  /*1ff10*/  LOP3.LUT R2, R7, 0x1c0, RZ, 0xc0, !PT ;  /* 0x000001c007027812 */ /* 0x000fe200078ec0ff */
[----:B------:R-:W-:Y:S01]  /*1ff20*/  IMAD.MOV.U32 R7, RZ, RZ, R54 ;  /* 0x000000ffff077224 */ /* 0x000fe200078e0036 */
[----:B------:R-:W-:Y:S01]  /*1ff30*/  PRMT R87, R87, 0x5410, R5 ;  /* 0x0000541057577816 */ /* 0x000fe20000000005 */
[----:B------:R-:W-:Y:S01]  /*1ff40*/  IMAD.MOV.U32 R5, RZ, RZ, R51 ;  /* 0x000000ffff057224 */ /* 0x000fe200078e0033 */
[----:B------:R-:W-:Y:S01]  /*1ff50*/  LOP3.LUT R20, R2, 0x18, R57, 0xf8, !PT ;  /* 0x0000001802147812 */ /* 0x000fe200078ef839 */
[----:B------:R-:W-:Y:S01]  /*1ff60*/  IMAD.MOV.U32 R3, RZ, RZ, R38 ;  /* 0x000000ffff037224 */ /* 0x000fe200078e0026 */
[----:B------:R-:W-:-:S02]  /*1ff70*/  PRMT R89, R6, 0x5410, R7 ;  /* 0x0000541006597816 */ /* 0x000fc40000000007 */
[----:B------:R-:W-:Y:S02]  /*1ff80*/  SHF.R.U32.HI R2, RZ, 0x3, R2 ;  /* 0x00000003ff027819 */ /* 0x000fe40000011602 */
[----:B------:R-:W-:Y:S01]  /*1ff90*/  PRMT R87, R5, 0x7610, R87 ;  /* 0x0000761005577816 */ /* 0x000fe20000000057 */
[----:B------:R-:W-:Y:S01]  /*1ffa0*/  IMAD.MOV.U32 R5, RZ, RZ, R49 ;  /* 0x000000ffff057224 */ /* 0x000fe200078e0031 */
[----:B------:R-:W-:Y:S01]  /*1ffb0*/  LOP3.LUT R7, R20, R2, RZ, 0x3c, !PT ;  /* 0x0000000214077212 */ /* 0x000fe200078e3cff */
[----:B------:R-:W-:Y:S02]  /*1ffc0*/  IMAD.MOV.U32 R2, RZ, RZ, R48 ;  /* 0x000000ffff027224 */ /* 0x000fe400078e0030 */
[----:B------:R-:W-:Y:S02]  /*1ffd0*/  IMAD.SHL.U32 R20, R56, 0x10, RZ ;  /* 0x0000001038147824 */ /* 0x000fe400078e00ff */
[----:B------:R-:W-:Y:S01]  /*1ffe0*/  IMAD.MOV.U32 R56, RZ, RZ, 0x20 ;  /* 0x00000020ff387424 */ /* 0x000fe200078e00ff */
[----:B------:R-:W-:Y:S01]  /*1fff0*/  PRMT R82, R82, 0x5410, R2 ;  /* 0x0000541052527816 */ /* 0x000fe20000000002 */
[----:B------:R-:W-:Y:S01]  /*20000*/  IMAD.MOV.U32 R2, RZ, RZ, R39 ;  /* 0x000000ffff027224 */ /* 0x000fe200078e0027 */
[----:B------:R-:W-:-:S02]  /*20010*/  LOP3.LUT R57, R7, 0xfffffe00, R20, 0xf8, !PT ;  /* 0xfffffe0007397812 */ /* 0x000fc400078ef814 */
[----:B------:R-:W-:Y:S02]  /*20020*/  PRMT R82, R5, 0x7610, R82 ;  /* 0x0000761005527816 */ /* 0x000fe40000000052 */
[----:B------:R-:W-:Y:S02]  /*20030*/  PRMT R78, R2, 0x5410, R3 ;  /* 0x00005410024e7816 */ /* 0x000fe40000000003 */
[----:B------:R-:W-:Y:S01]  /*20040*/  SEL R56, R56, 0xffffffe0, !P1 ;  /* 0xffffffe038387807 */ /* 0x000fe20004800000 */
[----:B---3--:R-:W-:-:S05]  /*20050*/  IMAD R6, R21, -0x80, R64 ;  /* 0xffffff8015067824 */ /* 0x008fca00078e0240 */
[----:B------:R-:W-:Y:S01]  /*20060*/  IMNMX R64, R6, 0x80, PT ;  /* 0x0000008006407817 */ /* 0x000fe20003800200 */
[----:B----4-:R-:W-:-:S03]  /*20070*/  IMAD.WIDE.U32 R26, R57, 0x2, R24 ;  /* 0x00000002391a7825 */ /* 0x010fc600078e0018 */
[----:B------:R-:W-:-:S13]  /*20080*/  ISETP.GE.AND P0, PT, R68, R64, PT ;  /* 0x000000404400720c */ /* 0x000fda0003f06270 */
[----:B------:R-:W-:Y:S05]  /*20090*/  @P0 BRA `(.L_x_979) ;  /* 0x000013d000000947 */ /* 0x000fea0003800000 */
[----:B------:R-:W-:Y:S01]  /*200a0*/  ISETP.GE.AND P0, PT, R4, R0, PT ;  /* 0x000000000400720c */ /* 0x000fe20003f06270 */
[----:B------:R-:W-:-:S12]  /*200b0*/  BSSY B0, `(.L_x_980) ;  /* 0x0000030000007945 */ /* 0x000fd80003800000 */
[----:B------:R-:W-:Y:S05]  /*200c0*/  @P0 BRA `(.L_x_981) ;  /* 0x000002e000000947 */ /* 0x000fea0003800000 */
[----:B------:R-:W2:Y:S01]  /*200d0*/  LD.E.128 R20, [R26.64] ;  /* 0x000000041a147980 */ /* 0x000ea2000c101d00 */
[----:B------:R-:W-:Y:S02]  /*200e0*/  SHF.R.U32.HI R2, RZ, 0x10, R9 ;  /* 0x00000010ff027819 */ /* 0x000fe40000011609 */
[----:B------:R-:W-:Y:S02]  /*200f0*/  SHF.R.U32.HI R3, RZ, 0x10, R13 ;  /* 0x00000010ff037819 */ /* 0x000fe4000001160d */
[C---:B------:R-:W-:Y:S02]  /*20100*/  PRMT R2, R65.reuse, 0x5410, R2 ;  /* 0x0000541041027816 */ /* 0x040fe40000000002 */
[----:B------:R-:W-:Y:S02]  /*20110*/  PRMT R3, R65, 0x5432, R3 ;  /* 0x0000543241037816 */ /* 0x000fe40000000003 */
[----:B------:R-:W-:Y:S01]  /*20120*/  SHF.R.U64 R8, R8, 0x10, R9 ;  /* 0x0000001008087819 */ /* 0x000fe20000001209 */
[----:B------:R-:W-:Y:S01]  /*20130*/  IMAD.U32 R6, R2, 0x10000, RZ ;  /* 0x0001000002067824 */ /* 0x000fe200078e00ff */
[----:B------:R-:W-:Y:S01]  /*20140*/  SHF.R.U64 R12, R12, 0x10, R13 ;  /* 0x000000100c0c7819 */ /* 0x000fe2000000120d */
[----:B------:R-:W-:Y:S01]  /*20150*/  IMAD.U32 R5, R3, 0x10000, RZ ;  /* 0x0001000003057824 */ /* 0x000fe200078e00ff */
[----:B--2---:R-:W-:-:S02]  /*20160*/  LOP3.LUT R36, R22, 0xffff0000, RZ, 0xc0, !PT ;  /* 0xffff000016247812 */ /* 0x004fc400078ec0ff */
[----:B------:R-:W-:Y:S01]  /*20170*/  SHF.L.U32 R7, R22, 0x10, RZ ;  /* 0x0000001016077819 */ /* 0x000fe200000006ff */
[----:B------:R-:W-:Y:S02]  /*20180*/  IMAD.U32 R22, R23, 0x10000, RZ ;  /* 0x0001000017167824 */ /* 0x000fe400078e00ff */
[CC--:B------:R-:W-:Y:S02]  /*20190*/  FMUL.FTZ R37, R36.reuse, R6.reuse ;  /* 0x0000000624257220 */ /* 0x0c0fe40000410000 */
[-C--:B------:R-:W-:Y:S02]  /*201a0*/  FMUL.FTZ R36, R36, R5.reuse ;  /* 0x0000000524247220 */ /* 0x080fe40000410000 */
[----:B------:R-:W-:Y:S01]  /*201b0*/  FFMA.FTZ R37, R7, R5, -R37 ;  /* 0x0000000507257223 */ /* 0x000fe20000010825 */
[----:B------:R-:W-:Y:S01]  /*201c0*/  LOP3.LUT R5, R3, 0xffff0000, RZ, 0xc0, !PT ;  /* 0xffff000003057812 */ /* 0x000fe200078ec0ff */
[----:B------:R-:W-:Y:S01]  /*201d0*/  FFMA.FTZ R36, R7, R6, R36 ;  /* 0x0000000607247223 */ /* 0x000fe20000010024 */
[----:B------:R-:W-:-:S02]  /*201e0*/  LOP3.LUT R3, R2, 0xffff0000, RZ, 0xc0, !PT ;  /* 0xffff000002037812 */ /* 0x000fc400078ec0ff */
[----:B------:R-:W-:-:S05]  /*201f0*/  LOP3.LUT R2, R23, 0xffff0000, RZ, 0xc0, !PT ;  /* 0xffff000017027812 */ /* 0x000fca00078ec0ff */
[C---:B------:R-:W-:Y:S02]  /*20200*/  FMUL.FTZ R23, R2.reuse, R5 ;  /* 0x0000000502177220 */ /* 0x040fe40000410000 */
[-C--:B------:R-:W-:Y:S01]  /*20210*/  FMUL.FTZ R7, R2, R3.reuse ;  /* 0x0000000302077220 */ /* 0x080fe20000410000 */
[C---:B------:R-:W-:Y:S01]  /*20220*/  PRMT R2, R69.reuse, 0x5410, R8 ;  /* 0x0000541045027816 */ /* 0x040fe20000000008 */
[C---:B------:R-:W-:Y:S01]  /*20230*/  FFMA.FTZ R23, R22.reuse, R3, R23 ;  /* 0x0000000316177223 */ /* 0x040fe20000010017 */
[----:B------:R-:W-:Y:S01]  /*20240*/  PRMT R3, R69, 0x5432, R12 ;  /* 0x0000543245037816 */ /* 0x000fe2000000000c */
[----:B------:R-:W-:Y:S01]  /*20250*/  FFMA.FTZ R7, R22, R5, -R7 ;  /* 0x0000000516077223 */ /* 0x000fe20000010807 */
[----:B------:R-:W-:Y:S01]  /*20260*/  LOP3.LUT R5, R20, 0xffff0000, RZ, 0xc0, !PT ;  /* 0xffff000014057812 */ /* 0x000fe200078ec0ff */
[----:B------:R-:W-:Y:S01]  /*20270*/  IMAD.U32 R9, R2, 0x10000, RZ ;  /* 0x0001000002097824 */ /* 0x000fe200078e00ff */
[----:B------:R-:W-:Y:S01]  /*20280*/  SHF.L.U32 R8, R3, 0x10, RZ ;  /* 0x0000001003087819 */ /* 0x000fe200000006ff */
[----:B------:R-:W-:Y:S01]  /*20290*/  IMAD.U32 R12, R20, 0x10000, RZ ;  /* 0x00010000140c7824 */ /* 0x000fe200078e00ff */
[----:B------:R-:W-:Y:S01]  /*202a0*/  SHF.L.U32 R20, R21, 0x10, RZ ;  /* 0x0000001015147819 */ /* 0x000fe200000006ff */
[C---:B------:R-:W-:Y:S01]  /*202b0*/  FMUL.FTZ R6, R5.reuse, R9 ;  /* 0x0000000905067220 */ /* 0x040fe20000410000 */
[----:B------:R-:W-:Y:S01]  /*202c0*/  F2FP.BF16.PACK_AB R22, R36, R37 ;  /* 0x000000252416723e */ /* 0x000fe200000010ff */
[-C--:B------:R-:W-:Y:S01]  /*202d0*/  FMUL.FTZ R5, R5, R8.reuse ;  /* 0x0000000805057220 */ /* 0x080fe20000410000 */
[----:B------:R-:W-:Y:S01]  /*202e0*/  F2FP.BF16.PACK_AB R23, R23, R7 ;  /* 0x000000071717723e */ /* 0x000fe200000010ff */
[----:B------:R-:W-:Y:S01]  /*202f0*/  FFMA.FTZ R6, R12, R8, -R6 ;  /* 0x000000080c067223 */ /* 0x000fe20000010806 */
[----:B------:R-:W-:Y:S01]  /*20300*/  LOP3.LUT R8, R2, 0xffff0000, RZ, 0xc0, !PT ;  /* 0xffff000002087812 */ /* 0x000fe200078ec0ff */
[----:B------:R-:W-:Y:S01]  /*20310*/  FFMA.FTZ R5, R12, R9, R5 ;  /* 0x000000090c057223 */ /* 0x000fe20000010005 */
[----:B------:R-:W-:-:S02]  /*20320*/  LOP3.LUT R9, R3, 0xffff0000, RZ, 0xc0, !PT ;  /* 0xffff000003097812 */ /* 0x000fc400078ec0ff */
[----:B------:R-:W-:-:S05]  /*20330*/  LOP3.LUT R2, R21, 0xffff0000, RZ, 0xc0, !PT ;  /* 0xffff000015027812 */ /* 0x000fca00078ec0ff */
[CC--:B------:R-:W-:Y:S02]  /*20340*/  FMUL.FTZ R3, R2.reuse, R8.reuse ;  /* 0x0000000802037220 */ /* 0x0c0fe40000410000 */
[-C--:B------:R-:W-:Y:S02]  /*20350*/  FMUL.FTZ R21, R2, R9.reuse ;  /* 0x0000000902157220 */ /* 0x080fe40000410000 */
[C---:B------:R-:W-:Y:S02]  /*20360*/  FFMA.FTZ R2, R20.reuse, R9, -R3 ;  /* 0x0000000914027223 */ /* 0x040fe40000010803 */
[----:B------:R-:W-:Y:S01]  /*20370*/  FFMA.FTZ R21, R20, R8, R21 ;  /* 0x0000000814157223 */ /* 0x000fe20000010015 */
[----:B------:R-:W-:-:S04]  /*20380*/  F2FP.BF16.PACK_AB R20, R5, R6 ;  /* 0x000000060514723e */ /* 0x000fc800000010ff */
[----:B------:R-:W-:-:S05]  /*20390*/  F2FP.BF16.PACK_AB R21, R21, R2 ;  /* 0x000000021515723e */ /* 0x000fca00000010ff */
[----:B------:R1:W-:Y:S02]  /*203a0*/  ST.E.128 [R26.64], R20 ;  /* 0x000000141a007985 */ /* 0x0003e4000c101d04 */
.L_x_981:
[----:B------:R-:W-:Y:S05]  /*203b0*/  BSYNC B0 ;  /* 0x0000000000007941 */ /* 0x000fea0003800000 */
.L_x_980:
[----:B------:R-:W-:Y:S01]  /*203c0*/  IADD3 R2, R4, 0x10, RZ ;  /* 0x0000001004027810 */ /* 0x000fe20007ffe0ff */
[----:B------:R-:W-:Y:S03]  /*203d0*/  BSSY B0, `(.L_x_982) ;  /* 0x0000035000007945 */ /* 0x000fe60003800000 */
[----:B------:R-:W-:-:S13]  /*203e0*/  ISETP.GE.AND P0, PT, R2, R0, PT ;  /* 0x000000000200720c */ /* 0x000fda0003f06270 */
[----:B------:R-:W-:Y:S05]  /*203f0*/  @P0 BRA `(.L_x_983) ;  /* 0x0000032000000947 */ /* 0x000fea0003800000 */
[----:B------:R-:W-:-:S04]  /*20400*/  IADD3 R3, P0, R56, R57, RZ ;  /* 0x0000003938037210 */ /* 0x000fc80007f1e0ff */
[----:B------:R-:W-:Y:S02]  /*20410*/  LEA.HI.X.SX32 R5, R56, RZ, 0x1, P0 ;  /* 0x000000ff38057211 */ /* 0x000fe400000f0eff */
[----:B------:R-:W-:-:S04]  /*20420*/  LEA R2, P0, R3, R24, 0x1 ;  /* 0x0000001803027211 */ /* 0x000fc800078008ff */
[----:B------:R-:W-:-:S05]  /*20430*/  LEA.HI.X R3, R3, R25, R5, 0x1, P0 ;  /* 0x0000001903037211 */ /* 0x000fca00000f0c05 */
[----:B-1----:R-:W2:Y:S01]  /*20440*/  LD.E.128 R20, [R2.64] ;  /* 0x0000000402147980 */ /* 0x002ea2000c101d00 */
        /* <DEDUP_REMOVED lines=8> */
[C---:B--2---:R-:W-:Y:S01]  /*204d0*/  LOP3.LUT R13, R22.reuse, 0xffff0000, RZ, 0xc0, !PT ;  /* 0xffff0000160d7812 */ /* 0x044fe200078ec0ff */
[----:B------:R-:W-:-:S02]  /*204e0*/  IMAD.U32 R9, R22, 0x10000, RZ ;  /* 0x0001000016097824 */ /* 0x000fc400078e00ff */
[----:B------:R-:W-:Y:S02]  /*204f0*/  IMAD.U32 R22, R23, 0x10000, RZ ;  /* 0x0001000017167824 */ /* 0x000fe400078e00ff */
[CC--:B------:R-:W-:Y:S02]  /*20500*/  FMUL.FTZ R36, R13.reuse, R8.reuse ;  /* 0x000000080d247220 */ /* 0x0c0fe40000410000 */
[-C--:B------:R-:W-:Y:S02]  /*20510*/  FMUL.FTZ R13, R13, R7.reuse ;  /* 0x000000070d0d7220 */ /* 0x080fe40000410000 */
[C---:B------:R-:W-:Y:S02]  /*20520*/  FFMA.FTZ R36, R9.reuse, R7, -R36 ;  /* 0x0000000709247223 */ /* 0x040fe40000010824 */
[----:B------:R-:W-:Y:S01]  /*20530*/  FFMA.FTZ R13, R9, R8, R13 ;  /* 0x00000008090d7223 */ /* 0x000fe2000001000d */
[----:B------:R-:W-:Y:S02]  /*20540*/  LOP3.LUT R9, R5, 0xffff0000, RZ, 0xc0, !PT ;  /* 0xffff000005097812 */ /* 0x000fe400078ec0ff */
[----:B------:R-:W-:-:S02]  /*20550*/  LOP3.LUT R5, R23, 0xffff0000, RZ, 0xc0, !PT ;  /* 0xffff000017057812 */ /* 0x000fc400078ec0ff */
[----:B------:R-:W-:Y:S02]  /*20560*/  LOP3.LUT R8, R6, 0xffff0000, RZ, 0xc0, !PT ;  /* 0xffff000006087812 */ /* 0x000fe400078ec0ff */
[----:B------:R-:W-:Y:S01]  /*20570*/  PRMT R6, R73, 0x5432, R14 ;  /* 0x0000543249067816 */ /* 0x000fe2000000000e */
[CC--:B------:R-:W-:Y:S02]  /*20580*/  FMUL.FTZ R7, R5.reuse, R9.reuse ;  /* 0x0000000905077220 */ /* 0x0c0fe40000410000 */
[-C--:B------:R-:W-:Y:S01]  /*20590*/  FMUL.FTZ R11, R5, R8.reuse ;  /* 0x00000008050b7220 */ /* 0x080fe20000410000 */
[----:B------:R-:W-:Y:S01]  /*205a0*/  PRMT R5, R73, 0x5410, R10 ;  /* 0x0000541049057816 */ /* 0x000fe2000000000a */
[----:B------:R-:W-:Y:S01]  /*205b0*/  FFMA.FTZ R7, R22, R8, -R7 ;  /* 0x0000000816077223 */ /* 0x000fe20000010807 */
[----:B------:R-:W-:Y:S01]  /*205c0*/  LOP3.LUT R8, R20, 0xffff0000, RZ, 0xc0, !PT ;  /* 0xffff000014087812 */ /* 0x000fe200078ec0ff */
[----:B------:R-:W-:Y:S02]  /*205d0*/  FFMA.FTZ R11, R22, R9, R11 ;  /* 0x00000009160b7223 */ /* 0x000fe4000001000b */
[----:B------:R-:W-:-:S02]  /*205e0*/  IMAD.U32 R10, R5, 0x10000, RZ ;  /* 0x00010000050a7824 */ /* 0x000fc400078e00ff */
[----:B------:R-:W-:Y:S01]  /*205f0*/  IMAD.U32 R9, R6, 0x10000, RZ ;  /* 0x0001000006097824 */ /* 0x000fe200078e00ff */
[----:B------:R-:W-:Y:S01]  /*20600*/  F2FP.BF16.PACK_AB R11, R11, R7 ;  /* 0x000000070b0b723e */ /* 0x000fe200000010ff */
[-C--:B------:R-:W-:Y:S02]  /*20610*/  FMUL.FTZ R12, R8, R10.reuse ;  /* 0x0000000a080c7220 */ /* 0x080fe40000410000 */
[----:B------:R-:W-:Y:S02]  /*20620*/  IMAD.U32 R14, R20, 0x10000, RZ ;  /* 0x00010000140e7824 */ /* 0x000fe400078e00ff */
[-C--:B------:R-:W-:Y:S02]  /*20630*/  FMUL.FTZ R8, R8, R9.reuse ;  /* 0x0000000908087220 */ /* 0x080fe40000410000 */
[C---:B------:R-:W-:Y:S02]  /*20640*/  FFMA.FTZ R12, R14.reuse, R9, -R12 ;  /* 0x000000090e0c7223 */ /* 0x040fe4000001080c */
[----:B------:R-:W-:Y:S01]  /*20650*/  FFMA.FTZ R8, R14, R10, R8 ;  /* 0x0000000a0e087223 */ /* 0x000fe20000010008 */
[----:B------:R-:W-:Y:S01]  /*20660*/  LOP3.LUT R14, R5, 0xffff0000, RZ, 0xc0, !PT ;  /* 0xffff0000050e7812 */ /* 0x000fe200078ec0ff */
[C---:B------:R-:W-:Y:S01]  /*20670*/  IMAD.U32 R20, R21.reuse, 0x10000, RZ ;  /* 0x0001000015147824 */ /* 0x040fe200078e00ff */
[----:B------:R-:W-:-:S02]  /*20680*/  LOP3.LUT R5, R21, 0xffff0000, RZ, 0xc0, !PT ;  /* 0xffff000015057812 */ /* 0x000fc400078ec0ff */
[----:B------:R-:W-:Y:S02]  /*20690*/  LOP3.LUT R10, R6, 0xffff0000, RZ, 0xc0, !PT ;  /* 0xffff0000060a7812 */ /* 0x000fe400078ec0ff */
[----:B------:R-:W-:Y:S01]  /*206a0*/  F2FP.BF16.PACK_AB R8, R8, R12 ;  /* 0x0000000c0808723e */ /* 0x000fe200000010ff */
[C---:B------:R-:W-:Y:S02]  /*206b0*/  FMUL.FTZ R6, R5.reuse, R14 ;  /* 0x0000000e05067220 */ /* 0x040fe40000410000 */
[-C--:B------:R-:W-:Y:S02]  /*206c0*/  FMUL.FTZ R9, R5, R10.reuse ;  /* 0x0000000a05097220 */ /* 0x080fe40000410000 */
[C---:B------:R-:W-:Y:S01]  /*206d0*/  FFMA.FTZ R5, R20.reuse, R10, -R6 ;  /* 0x0000000a14057223 */ /* 0x040fe20000010806 */
[----:B------:R-:W-:Y:S01]  /*206e0*/  F2FP.BF16.PACK_AB R10, R13, R36 ;  /* 0x000000240d0a723e */ /* 0x000fe200000010ff */
[----:B------:R-:W-:-:S05]  /*206f0*/  FFMA.FTZ R9, R20, R14, R9 ;  /* 0x0000000e14097223 */ /* 0x000fca0000010009 */
[----:B------:R-:W-:-:S05]  /*20700*/  F2FP.BF16.PACK_AB R9, R9, R5 ;  /* 0x000000050909723e */ /* 0x000fca00000010ff */
[----:B------:R1:W-:Y:S02]  /*20710*/  ST.E.128 [R2.64], R8 ;  /* 0x0000000802007985 */ /* 0x0003e4000c101d04 */
.L_x_983:
[----:B------:R-:W-:Y:S05]  /*20720*/  BSYNC B0 ;  /* 0x0000000000007941 */ /* 0x000fea0003800000 */
.L_x_982:
[----:B-1----:R-:W-:Y:S01]  /*20730*/  IADD3 R2, R4, 0x20, RZ ;  /* 0x0000002004027810 */ /* 0x002fe20007ffe0ff */
[----:B------:R-:W-:Y:S03]  /*20740*/  BSSY B0, `(.L_x_984) ;  /* 0x0000031000007945 */ /* 0x000fe60003800000 */
[----:B------:R-:W-:-:S13]  /*20750*/  ISETP.GE.AND P0, PT, R2, R0, PT ;  /* 0x000000000200720c */ /* 0x000fda0003f06270 */
[----:B------:R-:W-:Y:S05]  /*20760*/  @P0 BRA `(.L_x_985) ;  /* 0x000002e000000947 */ /* 0x000fea0003800000 */
[----:B------:R-:W2:Y:S01]  /*20770*/  LD.E.128 R8, [R26.64+0x4000] ;  /* 0x004000041a087980 */ /* 0x000ea2000c101d00 */
[----:B------:R-:W-:Y:S02]  /*20780*/  SHF.R.U32.HI R6, RZ, 0x10, R17 ;  /* 0x00000010ff067819 */ /* 0x000fe40000011611 */
[----:B------:R-:W-:Y:S02]  /*20790*/  SHF.R.U32.HI R7, RZ, 0x10, R19 ;  /* 0x00000010ff077819 */ /* 0x000fe40000011613 */
[----:B------:R-:W-:Y:S02]  /*207a0*/  PRMT R6, R74, 0x5410, R6 ;  /* 0x000054104a067816 */ /* 0x000fe40000000006 */
[----:B------:R-:W-:Y:S02]  /*207b0*/  PRMT R7, R75, 0x5410, R7 ;  /* 0x000054104b077816 */ /* 0x000fe40000000007 */
[----:B------:R-:W-:Y:S01]  /*207c0*/  SHF.R.U64 R14, R18, 0x10, R19 ;  /* 0x00000010120e7819 */ /* 0x000fe20000001213 */
[----:B------:R-:W-:Y:S01]  /*207d0*/  IMAD.U32 R18, R6, 0x10000, RZ ;  /* 0x0001000006127824 */ /* 0x000fe200078e00ff */
[----:B------:R-:W-:Y:S01]  /*207e0*/  SHF.R.U64 R13, R16, 0x10, R17 ;  /* 0x00000010100d7819 */ /* 0x000fe20000001211 */
[----:B------:R-:W-:Y:S01]  /*207f0*/  IMAD.U32 R17, R7, 0x10000, RZ ;  /* 0x0001000007117824 */ /* 0x000fe200078e00ff */
[----:B------:R-:W-:-:S02]  /*20800*/  LOP3.LUT R20, R6, 0xffff0000, RZ, 0xc0, !PT ;  /* 0xffff000006147812 */ /* 0x000fc400078ec0ff */
[----:B------:R-:W-:Y:S02]  /*20810*/  PRMT R13, R74, 0x5432, R13 ;  /* 0x000054324a0d7816 */ /* 0x000fe4000000000d */
[----:B------:R-:W-:Y:S02]  /*20820*/  PRMT R14, R75, 0x5432, R14 ;  /* 0x000054324b0e7816 */ /* 0x000fe4000000000e */
[----:B------:R-:W-:Y:S02]  /*20830*/  LOP3.LUT R19, R7, 0xffff0000, RZ, 0xc0, !PT ;  /* 0xffff000007137812 */ /* 0x000fe400078ec0ff */
[C---:B--2---:R-:W-:Y:S01]  /*20840*/  LOP3.LUT R12, R10.reuse, 0xffff0000, RZ, 0xc0, !PT ;  /* 0xffff00000a0c7812 */ /* 0x044fe200078ec0ff */
[----:B------:R-:W-:Y:S01]  /*20850*/  IMAD.U32 R16, R10, 0x10000, RZ ;  /* 0x000100000a107824 */ /* 0x000fe200078e00ff */
[C---:B------:R-:W-:Y:S01]  /*20860*/  LOP3.LUT R10, R11.reuse, 0xffff0000, RZ, 0xc0, !PT ;  /* 0xffff00000b0a7812 */ /* 0x040fe200078ec0ff */
[----:B------:R-:W-:Y:S01]  /*20870*/  IMAD.U32 R15, R11, 0x10000, RZ ;  /* 0x000100000b0f7824 */ /* 0x000fe200078e00ff */
[----:B------:R-:W-:Y:S01]  /*20880*/  LOP3.LUT R3, R8, 0xffff0000, RZ, 0xc0, !PT ;  /* 0xffff000008037812 */ /* 0x000fe200078ec0ff */
[-C--:B------:R-:W-:Y:S01]  /*20890*/  FMUL.FTZ R11, R12, R18.reuse ;  /* 0x000000120c0b7220 */ /* 0x080fe20000410000 */
[----:B------:R-:W-:Y:S01]  /*208a0*/  SHF.L.U32 R5, R8, 0x10, RZ ;  /* 0x0000001008057819 */ /* 0x000fe200000006ff */
[-C--:B------:R-:W-:Y:S01]  /*208b0*/  FMUL.FTZ R6, R12, R17.reuse ;  /* 0x000000110c067220 */ /* 0x080fe20000410000 */
[----:B------:R-:W-:Y:S01]  /*208c0*/  LOP3.LUT R8, R9, 0xffff0000, RZ, 0xc0, !PT ;  /* 0xffff000009087812 */ /* 0x000fe200078ec0ff */
[----:B------:R-:W-:Y:S01]  /*208d0*/  FFMA.FTZ R12, R16, R17, -R11 ;  /* 0x00000011100c7223 */ /* 0x000fe2000001080b */
[----:B------:R-:W-:Y:S01]  /*208e0*/  SHF.L.U32 R17, R14, 0x10, RZ ;  /* 0x000000100e117819 */ /* 0x000fe200000006ff */
[----:B------:R-:W-:Y:S01]  /*208f0*/  FFMA.FTZ R16, R16, R18, R6 ;  /* 0x0000001210107223 */ /* 0x000fe20000010006 */
[----:B------:R-:W-:Y:S01]  /*20900*/  LOP3.LUT R14, R14, 0xffff0000, RZ, 0xc0, !PT ;  /* 0xffff00000e0e7812 */ /* 0x000fe200078ec0ff */
[C---:B------:R-:W-:Y:S01]  /*20910*/  IMAD.U32 R18, R13.reuse, 0x10000, RZ ;  /* 0x000100000d127824 */ /* 0x040fe200078e00ff */
[----:B------:R-:W-:Y:S01]  /*20920*/  LOP3.LUT R13, R13, 0xffff0000, RZ, 0xc0, !PT ;  /* 0xffff00000d0d7812 */ /* 0x000fe200078ec0ff */
[----:B------:R-:W-:Y:S01]  /*20930*/  FMUL.FTZ R7, R10, R20 ;  /* 0x000000140a077220 */ /* 0x000fe20000410000 */
[----:B------:R-:W-:Y:S01]  /*20940*/  SHF.L.U32 R2, R9, 0x10, RZ ;  /* 0x0000001009027819 */ /* 0x000fe200000006ff */
[----:B------:R-:W-:-:S02]  /*20950*/  FMUL.FTZ R6, R3, R18 ;  /* 0x0000001203067220 */ /* 0x000fc40000410000 */
[----:B------:R-:W-:Y:S02]  /*20960*/  FMUL.FTZ R11, R10, R19 ;  /* 0x000000130a0b7220 */ /* 0x000fe40000410000 */
[----:B------:R-:W-:Y:S02]  /*20970*/  FMUL.FTZ R3, R3, R17 ;  /* 0x0000001103037220 */ /* 0x000fe40000410000 */
[C---:B------:R-:W-:Y:S02]  /*20980*/  FMUL.FTZ R10, R8.reuse, R13 ;  /* 0x0000000d080a7220 */ /* 0x040fe40000410000 */
[----:B------:R-:W-:Y:S02]  /*20990*/  FMUL.FTZ R9, R8, R14 ;  /* 0x0000000e08097220 */ /* 0x000fe40000410000 */
[----:B------:R-:W-:Y:S02]  /*209a0*/  FFMA.FTZ R8, R5, R18, R3 ;  /* 0x0000001205087223 */ /* 0x000fe40000010003 */
[----:B------:R-:W-:-:S02]  /*209b0*/  FFMA.FTZ R7, R15, R19, -R7 ;  /* 0x000000130f077223 */ /* 0x000fc40000010807 */
[----:B------:R-:W-:Y:S02]  /*209c0*/  FFMA.FTZ R11, R15, R20, R11 ;  /* 0x000000140f0b7223 */ /* 0x000fe4000001000b */
[----:B------:R-:W-:Y:S02]  /*209d0*/  FFMA.FTZ R6, R5, R17, -R6 ;  /* 0x0000001105067223 */ /* 0x000fe40000010806 */
[----:B------:R-:W-:Y:S01]  /*209e0*/  FFMA.FTZ R3, R2, R14, -R10 ;  /* 0x0000000e02037223 */ /* 0x000fe2000001080a */
[----:B------:R-:W-:Y:S01]  /*209f0*/  F2FP.BF16.PACK_AB R10, R16, R12 ;  /* 0x0000000c100a723e */ /* 0x000fe200000010ff */
[----:B------:R-:W-:Y:S01]  /*20a00*/  FFMA.FTZ R9, R2, R13, R9 ;  /* 0x0000000d02097223 */ /* 0x000fe20000010009 */
[----:B------:R-:W-:Y:S02]  /*20a10*/  F2FP.BF16.PACK_AB R11, R11, R7 ;  /* 0x000000070b0b723e */ /* 0x000fe400000010ff */
[----:B------:R-:W-:Y:S02]  /*20a20*/  F2FP.BF16.PACK_AB R8, R8, R6 ;  /* 0x000000060808723e */ /* 0x000fe400000010ff */
[----:B------:R-:W-:-:S05]  /*20a30*/  F2FP.BF16.PACK_AB R9, R9, R3 ;  /* 0x000000030909723e */ /* 0x000fca00000010ff */
[----:B------:R1:W-:Y:S02]  /*20a40*/  ST.E.128 [R26.64+0x4000], R8 ;  /* 0x004000081a007985 */ /* 0x0003e4000c101d04 */
.L_x_985:
[----:B------:R-:W-:Y:S05]  /*20a50*/  BSYNC B0 ;  /* 0x0000000000007941 */ /* 0x000fea0003800000 */
.L_x_984:
[----:B------:R-:W-:Y:S01]  /*20a60*/  IADD3 R2, R4, 0x30, RZ ;  /* 0x0000003004027810 */ /* 0x000fe20007ffe0ff */
[----:B------:R-:W-:Y:S03]  /*20a70*/  BSSY B0, `(.L_x_986) ;  /* 0x0000036000007945 */ /* 0x000fe60003800000 */
[----:B------:R-:W-:-:S13]  /*20a80*/  ISETP.GE.AND P0, PT, R2, R0, PT ;  /* 0x000000000200720c */ /* 0x000fda0003f06270 */
[----:B------:R-:W-:Y:S05]  /*20a90*/  @P0 BRA `(.L_x_987) ;  /* 0x0000033000000947 */ /* 0x000fea0003800000 */
[----:B------:R-:W-:-:S04]  /*20aa0*/  IADD3 R2, R56, 0x2000, RZ ;  /* 0x0000200038027810 */ /* 0x000fc80007ffe0ff */
[----:B------:R-:W-:-:S04]  /*20ab0*/  IADD3 R3, P0, R57, R2, RZ ;  /* 0x0000000239037210 */ /* 0x000fc80007f1e0ff */
[----:B------:R-:W-:Y:S02]  /*20ac0*/  LEA.HI.X.SX32 R5, R2, RZ, 0x1, P0 ;  /* 0x000000ff02057211 */ /* 0x000fe400000f0eff */
[----:B------:R-:W-:-:S04]  /*20ad0*/  LEA R2, P0, R3, R24, 0x1 ;  /* 0x0000001803027211 */ /* 0x000fc800078008ff */
[----:B------:R-:W-:-:S05]  /*20ae0*/  LEA.HI.X R3, R3, R25, R5, 0x1, P0 ;  /* 0x0000001903037211 */ /* 0x000fca00000f0c05 */
[----:B-1----:R-:W2:Y:S01]  /*20af0*/  LD.E.128 R8, [R2.64] ;  /* 0x0000000402087980 */ /* 0x002ea2000c101d00 */
[----:B------:R-:W-:Y:S02]  /*20b00*/  SHF.R.U32.HI R6, RZ, 0x10, R31 ;  /* 0x00000010ff067819 */ /* 0x000fe4000001161f */
[----:B------:R-:W-:Y:S02]  /*20b10*/  SHF.R.U32.HI R5, RZ, 0x10, R29 ;  /* 0x00000010ff057819 */ /* 0x000fe4000001161d */
[----:B------:R-:W-:Y:S02]  /*20b20*/  PRMT R6, R77, 0x5410, R6 ;  /* 0x000054104d067816 */ /* 0x000fe40000000006 */
[----:B------:R-:W-:Y:S02]  /*20b30*/  PRMT R5, R76, 0x5410, R5 ;  /* 0x000054104c057816 */ /* 0x000fe40000000005 */
[----:B------:R-:W-:Y:S01]  /*20b40*/  SHF.R.U64 R14, R30, 0x10, R31 ;  /* 0x000000101e0e7819 */ /* 0x000fe2000000121f */
[----:B------:R-:W-:Y:S01]  /*20b50*/  IMAD.U32 R19, R6, 0x10000, RZ ;  /* 0x0001000006137824 */ /* 0x000fe200078e00ff */
[----:B------:R-:W-:-:S02]  /*20b60*/  LOP3.LUT R21, R5, 0xffff0000, RZ, 0xc0, !PT ;  /* 0xffff000005157812 */ /* 0x000fc400078ec0ff */
[----:B------:R-:W-:Y:S02]  /*20b70*/  SHF.R.U64 R13, R28, 0x10, R29 ;  /* 0x000000101c0d7819 */ /* 0x000fe4000000121d */
[----:B------:R-:W-:Y:S02]  /*20b80*/  LOP3.LUT R20, R6, 0xffff0000, RZ, 0xc0, !PT ;  /* 0xffff000006147812 */ /* 0x000fe400078ec0ff */
[----:B------:R-:W-:Y:S02]  /*20b90*/  PRMT R14, R77, 0x5432, R14 ;  /* 0x000054324d0e7816 */ /* 0x000fe4000000000e */
[----:B------:R-:W-:Y:S01]  /*20ba0*/  PRMT R13, R76, 0x5432, R13 ;  /* 0x000054324c0d7816 */ /* 0x000fe2000000000d */
[C---:B--2---:R-:W-:Y:S01]  /*20bb0*/  IMAD.U32 R16, R10.reuse, 0x10000, RZ ;  /* 0x000100000a107824 */ /* 0x044fe200078e00ff */
[----:B------:R-:W-:Y:S01]  /*20bc0*/  LOP3.LUT R12, R10, 0xffff0000, RZ, 0xc0, !PT ;  /* 0xffff00000a0c7812 */ /* 0x000fe200078ec0ff */
[C---:B------:R-:W-:Y:S01]  /*20bd0*/  IMAD.U32 R15, R11.reuse, 0x10000, RZ ;  /* 0x000100000b0f7824 */ /* 0x040fe200078e00ff */
[----:B------:R-:W-:Y:S01]  /*20be0*/  LOP3.LUT R10, R11, 0xffff0000, RZ, 0xc0, !PT ;  /* 0xffff00000b0a7812 */ /* 0x000fe200078ec0ff */
[----:B------:R-:W-:Y:S01]  /*20bf0*/  IMAD.U32 R11, R5, 0x10000, RZ ;  /* 0x00010000050b7824 */ /* 0x000fe200078e00ff */
[C---:B------:R-:W-:Y:S01]  /*20c00*/  LOP3.LUT R6, R8.reuse, 0xffff0000, RZ, 0xc0, !PT ;  /* 0xffff000008067812 */ /* 0x040fe200078ec0ff */
[----:B------:R-:W-:Y:S01]  /*20c10*/  IMAD.U32 R7, R8, 0x10000, RZ ;  /* 0x0001000008077824 */ /* 0x000fe200078e00ff */
[C---:B------:R-:W-:Y:S01]  /*20c20*/  LOP3.LUT R8, R9.reuse, 0xffff0000, RZ, 0xc0, !PT ;  /* 0xffff000009087812 */ /* 0x040fe200078ec0ff */
[----:B------:R-:W-:-:S02]  /*20c30*/  IMAD.U32 R5, R9, 0x10000, RZ ;  /* 0x0001000009057824 */ /* 0x000fc400078e00ff */
[C---:B------:R-:W-:Y:S02]  /*20c40*/  FMUL.FTZ R18, R12.reuse, R11 ;  /* 0x0000000b0c127220 */ /* 0x040fe40000410000 */
[----:B------:R-:W-:Y:S02]  /*20c50*/  FMUL.FTZ R17, R12, R19 ;  /* 0x000000130c117220 */ /* 0x000fe40000410000 */
[----:B------:R-:W-:Y:S02]  /*20c60*/  FMUL.FTZ R9, R10, R21 ;  /* 0x000000150a097220 */ /* 0x000fe40000410000 */
[C---:B------:R-:W-:Y:S02]  /*20c70*/  FFMA.FTZ R18, R16.reuse, R19, -R18 ;  /* 0x0000001310127223 */ /* 0x040fe40000010812 */
[----:B------:R-:W-:Y:S02]  /*20c80*/  FFMA.FTZ R17, R16, R11, R17 ;  /* 0x0000000b10117223 */ /* 0x000fe40000010011 */
[----:B------:R-:W-:-:S02]  /*20c90*/  FMUL.FTZ R11, R10, R20 ;  /* 0x000000140a0b7220 */ /* 0x000fc40000410000 */
[----:B------:R-:W-:Y:S02]  /*20ca0*/  FFMA.FTZ R16, R15, R20, -R9 ;  /* 0x000000140f107223 */ /* 0x000fe40000010809 */
[C---:B------:R-:W-:Y:S01]  /*20cb0*/  IMAD.U32 R20, R13.reuse, 0x10000, RZ ;  /* 0x000100000d147824 */ /* 0x040fe200078e00ff */
[----:B------:R-:W-:Y:S01]  /*20cc0*/  LOP3.LUT R13, R13, 0xffff0000, RZ, 0xc0, !PT ;  /* 0xffff00000d0d7812 */ /* 0x000fe200078ec0ff */
[C---:B------:R-:W-:Y:S01]  /*20cd0*/  IMAD.U32 R19, R14.reuse, 0x10000, RZ ;  /* 0x000100000e137824 */ /* 0x040fe200078e00ff */
[----:B------:R-:W-:Y:S01]  /*20ce0*/  LOP3.LUT R14, R14, 0xffff0000, RZ, 0xc0, !PT ;  /* 0xffff00000e0e7812 */ /* 0x000fe200078ec0ff */
[C---:B------:R-:W-:Y:S02]  /*20cf0*/  FMUL.FTZ R12, R6.reuse, R20 ;  /* 0x00000014060c7220 */ /* 0x040fe40000410000 */
[----:B------:R-:W-:Y:S02]  /*20d00*/  FMUL.FTZ R6, R6, R19 ;  /* 0x0000001306067220 */ /* 0x000fe40000410000 */
[----:B------:R-:W-:-:S02]  /*20d10*/  FMUL.FTZ R10, R8, R13 ;  /* 0x0000000d080a7220 */ /* 0x000fc40000410000 */
[----:B------:R-:W-:Y:S02]  /*20d20*/  FMUL.FTZ R9, R8, R14 ;  /* 0x0000000e08097220 */ /* 0x000fe40000410000 */
[----:B------:R-:W-:Y:S02]  /*20d30*/  FFMA.FTZ R8, R7, R20, R6 ;  /* 0x0000001407087223 */ /* 0x000fe40000010006 */
[----:B------:R-:W-:Y:S02]  /*20d40*/  FFMA.FTZ R11, R15, R21, R11 ;  /* 0x000000150f0b7223 */ /* 0x000fe4000001000b */
[----:B------:R-:W-:Y:S02]  /*20d50*/  FFMA.FTZ R12, R7, R19, -R12 ;  /* 0x00000013070c7223 */ /* 0x000fe4000001080c */
[----:B------:R-:W-:Y:S01]  /*20d60*/  FFMA.FTZ R6, R5, R14, -R10 ;  /* 0x0000000e05067223 */ /* 0x000fe2000001080a */
[----:B------:R-:W-:Y:S01]  /*20d70*/  F2FP.BF16.PACK_AB R10, R17, R18 ;  /* 0x00000012110a723e */ /* 0x000fe200000010ff */
[----:B------:R-:W-:Y:S01]  /*20d80*/  FFMA.FTZ R9, R5, R13, R9 ;  /* 0x0000000d05097223 */ /* 0x000fe20000010009 */
[----:B------:R-:W-:-:S02]  /*20d90*/  F2FP.BF16.PACK_AB R11, R11, R16 ;  /* 0x000000100b0b723e */ /* 0x000fc400000010ff */
[----:B------:R-:W-:Y:S02]  /*20da0*/  F2FP.BF16.PACK_AB R8, R8, R12 ;  /* 0x0000000c0808723e */ /* 0x000fe400000010ff */
[----:B------:R-:W-:-:S05]  /*20db0*/  F2FP.BF16.PACK_AB R9, R9, R6 ;  /* 0x000000060909723e */ /* 0x000fca00000010ff */
[----:B------:R1:W-:Y:S02]  /*20dc0*/  ST.E.128 [R2.64], R8 ;  /* 0x0000000802007985 */ /* 0x0003e4000c101d04 */
.L_x_987:
[----:B------:R-:W-:Y:S05]  /*20dd0*/  BSYNC B0 ;  /* 0x0000000000007941 */ /* 0x000fea0003800000 */
.L_x_986:
        /* <DEDUP_REMOVED lines=50> */
.L_x_989:
[----:B------:R-:W-:Y:S05]  /*21100*/  BSYNC B0 ;  /* 0x0000000000007941 */ /* 0x000fea0003800000 */
.L_x_988:
[----:B------:R-:W-:-:S04]  /*21110*/  IADD3 R2, R4, 0x50, RZ ;  /* 0x0000005004027810 */ /* 0x000fc80007ffe0ff */
        /* <DEDUP_REMOVED lines=53> */
.L_x_979:
[----:B------:R-:W-:Y:S05]  /*21470*/  BSYNC B1 ;  /* 0x0000000000017941 */ /* 0x000fea0003800000 */
.L_x_978:
[----:B-1----:R-:W-:Y:S01]  /*21480*/  IADD3 R2, R68, 0x40, RZ ;  /* 0x0000004044027810 */ /* 0x002fe20007ffe0ff */
[----:B------:R-:W-:-:S03]  /*21490*/  IMAD.MOV.U32 R3, RZ, RZ, 0x0 ;  /* 0x00000000ff037424 */ /* 0x000fc600078e00ff */
[----:B------:R-:W-:Y:S01]  /*214a0*/  ISETP.GE.AND P0, PT, R2, R64, PT ;  /* 0x000000400200720c */ /* 0x000fe20003f06270 */
[----:B------:R-:W-:-:S12]  /*214b0*/  IMAD.MOV.U32 R2, RZ, RZ, R115 ;  /* 0x000000ffff027224 */ /* 0x000fd800078e0073 */
[----:B------:R-:W-:Y:S05]  /*214c0*/  @P0 RET.REL.NODEC R2 `(_ZN7cutlass13device_kernelIN5flash19enable_sm80_to_sm89INS1_16FlashAttnFwdSm80INS1_25CollectiveMainloopFwdSm80ILi8ELi1ELb0EN4cute5tupleIJNS5_1CILi128EEENS7_ILi64EEENS7_ILi192EEEEEELi192ENS_10bfloat16_tEfNS_4arch4Sm80ELb0ELb1ELb0ELb1ELb1ELb1ELb1ELb1EEENS1_21CollectiveEpilogueFwdINS6_IJS8_SA_S9_EEENS6_IJNS7_ILi1EEESI_SI_EEESC_SE_Li256ELb1ELb1ELb1ELb0EEENS1_36VarlenDynamicPersistentTileSchedulerILi128ELi64ELi256ELi256ELb1ELb1ELb0ELb1ELb0ELb1EEEEEEEEEvNT_6ParamsE) ;  /* 0xfffdeb3002000950 */ /* 0x000fea0003c3ffff */
[----:B------:R-:W-:Y:S01]  /*214d0*/  ISETP.GE.AND P0, PT, R4, R0, PT ;  /* 0x000000000400720c */ /* 0x000fe20003f06270 */
[----:B------:R-:W-:-:S12]  /*214e0*/  BSSY B0, `(.L_x_990) ;  /* 0x0000030000007945 */ /* 0x000fd80003800000 */
        /* <DEDUP_REMOVED lines=47> */
.L_x_991:
[----:B------:R-:W-:Y:S05]  /*217e0*/  BSYNC B0 ;  /* 0x0000000000007941 */ /* 0x000fea0003800000 */
.L_x_990:
        /* <DEDUP_REMOVED lines=55> */
.L_x_993:
[----:B------:R-:W-:Y:S05]  /*21b60*/  BSYNC B0 ;  /* 0x0000000000007941 */ /* 0x000fea0003800000 */
.L_x_992:
        /* <DEDUP_REMOVED lines=50> */
.L_x_995:
[----:B------:R-:W-:Y:S05]  /*21e90*/  BSYNC B0 ;  /* 0x0000000000007941 */ /* 0x000fea0003800000 */
.L_x_994:
        /* <DEDUP_REMOVED lines=55> */
.L_x_997:
[----:B------:R-:W-:Y:S05]  /*22210*/  BSYNC B0 ;  /* 0x0000000000007941 */ /* 0x000fea0003800000 */
.L_x_996:
        /* <DEDUP_REMOVED lines=50> */
.L_x_999:
[----:B------:R-:W-:Y:S05]  /*22540*/  BSYNC B0 ;  /* 0x0000000000007941 */ /* 0x000fea0003800000 */
.L_x_998:
[----:B------:R-:W-:Y:S01]  /*22550*/  IADD3 R4, R4, 0x50, RZ ;  /* 0x0000005004047810 */ /* 0x000fe20007ffe0ff */
[----:B------:R-:W-:Y:S02]  /*22560*/  IMAD.MOV.U32 R2, RZ, RZ, R115 ;  /* 0x000000ffff027224 */ /* 0x000fe400078e0073 */
[----:B------:R-:W-:Y:S01]  /*22570*/  IMAD.MOV.U32 R3, RZ, RZ, 0x0 ;  /* 0x00000000ff037424 */ /* 0x000fe200078e00ff */
[----:B------:R-:W-:-:S13]  /*22580*/  ISETP.GE.AND P0, PT, R4, R0, PT ;  /* 0x000000000400720c */ /* 0x000fda0003f06270 */
[----:B------:R-:W-:Y:S05]  /*22590*/  @P0 RET.REL.NODEC R2 `(_ZN7cutlass13device_kernelIN5flash19enable_sm80_to_sm89INS1_16FlashAttnFwdSm80INS1_25CollectiveMainloopFwdSm80ILi8ELi1ELb0EN4cute5tupleIJNS5_1CILi128EEENS7_ILi64EEENS7_ILi192EEEEEELi192ENS_10bfloat16_tEfNS_4arch4Sm80ELb0ELb1ELb0ELb1ELb1ELb1ELb1ELb1EEENS1_21CollectiveEpilogueFwdINS6_IJS8_SA_S9_EEENS6_IJNS7_ILi1EEESI_SI_EEESC_SE_Li256ELb1ELb1ELb1ELb0EEENS1_36VarlenDynamicPersistentTileSchedulerILi128ELi64ELi256ELi256ELb1ELb1ELb0ELb1ELb0ELb1EEEEEEEEEvNT_6ParamsE) ;  /* 0xfffdda6002000950 */ /* 0x000fea0003c3ffff */
[----:B------:R-:W-:-:S04]  /*225a0*/  IADD3 R0, R56, 0x5000, RZ ;  /* 0x0000500038007810 */ /* 0x000fc80007ffe0ff */
[----:B------:R-:W-:-:S04]  /*225b0*/  IADD3 R3, P0, R57, R0, RZ ;  /* 0x0000000039037210 */ /* 0x000fc80007f1e0ff */
[----:B------:R-:W-:Y:S02]  /*225c0*/  LEA.HI.X.SX32 R0, R0, RZ, 0x1, P0 ;  /* 0x000000ff00007211 */ /* 0x000fe400000f0eff */
[----:B------:R-:W-:-:S04]  /*225d0*/  LEA R2, P0, R3, R24, 0x1 ;  /* 0x0000001803027211 */ /* 0x000fc800078008ff */
[----:B------:R-:W-:-:S05]  /*225e0*/  LEA.HI.X R3, R3, R25, R0, 0x1, P0 ;  /* 0x0000001903037211 */ /* 0x000fca00000f0c00 */
[----:B------:R-:W2:Y:S01]  /*225f0*/  LD.E.128 R4, [R2.64] ;  /* 0x0000000402047980 */ /* 0x000ea2000c101d00 */
[----:B------:R-:W-:Y:S02]  /*22600*/  SHF.R.U32.HI R0, RZ, 0x10, R67 ;  /* 0x00000010ff007819 */ /* 0x000fe40000011643 */
[--C-:B-1----:R-:W-:Y:S02]  /*22610*/  SHF.R.U32.HI R8, RZ, 0x10, R71.reuse ;  /* 0x00000010ff087819 */ /* 0x102fe40000011647 */
[----:B------:R-:W-:Y:S02]  /*22620*/  PRMT R0, R94, 0x5410, R0 ;  /* 0x000054105e007816 */ /* 0x000fe40000000000 */
[----:B------:R-:W-:Y:S02]  /*22630*/  PRMT R8, R95, 0x5410, R8 ;  /* 0x000054105f087816 */ /* 0x000fe40000000008 */
[----:B------:R-:W-:Y:S01]  /*22640*/  SHF.R.U64 R12, R70, 0x10, R71 ;  /* 0x00000010460c7819 */ /* 0x000fe20000001247 */
[----:B------:R-:W-:Y:S01]  /*22650*/  IMAD.U32 R16, R0, 0x10000, RZ ;  /* 0x0001000000107824 */ /* 0x000fe200078e00ff */
[----:B------:R-:W-:Y:S01]  /*22660*/  SHF.R.U64 R11, R66, 0x10, R67 ;  /* 0x00000010420b7819 */ /* 0x000fe20000001243 */
[C---:B------:R-:W-:Y:S01]  /*22670*/  IMAD.U32 R17, R8.reuse, 0x10000, RZ ;  /* 0x0001000008117824 */ /* 0x040fe200078e00ff */
[----:B------:R-:W-:-:S02]  /*22680*/  LOP3.LUT R18, R8, 0xffff0000, RZ, 0xc0, !PT ;  /* 0xffff000008127812 */ /* 0x000fc400078ec0ff */
[----:B------:R-:W-:Y:S02]  /*22690*/  LOP3.LUT R19, R0, 0xffff0000, RZ, 0xc0, !PT ;  /* 0xffff000000137812 */ /* 0x000fe400078ec0ff */
[----:B------:R-:W-:Y:S02]  /*226a0*/  PRMT R12, R95, 0x5432, R12 ;  /* 0x000054325f0c7816 */ /* 0x000fe4000000000c */
[----:B------:R-:W-:Y:S02]  /*226b0*/  PRMT R11, R94, 0x5432, R11 ;  /* 0x000054325e0b7816 */ /* 0x000fe4000000000b */
[C---:B--2---:R-:W-:Y:S01]  /*226c0*/  LOP3.LUT R10, R6.reuse, 0xffff0000, RZ, 0xc0, !PT ;  /* 0xffff0000060a7812 */ /* 0x044fe200078ec0ff */
[----:B------:R-:W-:Y:S01]  /*226d0*/  IMAD.U32 R14, R6, 0x10000, RZ ;  /* 0x00010000060e7824 */ /* 0x000fe200078e00ff */
[C---:B------:R-:W-:Y:S01]  /*226e0*/  LOP3.LUT R9, R7.reuse, 0xffff0000, RZ, 0xc0, !PT ;  /* 0xffff000007097812 */ /* 0x040fe200078ec0ff */
[----:B------:R-:W-:Y:S01]  /*226f0*/  IMAD.U32 R13, R7, 0x10000, RZ ;  /* 0x00010000070d7824 */ /* 0x000fe200078e00ff */
[----:B------:R-:W-:Y:S01]  /*22700*/  LOP3.LUT R6, R4, 0xffff0000, RZ, 0xc0, !PT ;  /* 0xffff000004067812 */ /* 0x000fe200078ec0ff */
[C---:B------:R-:W-:Y:S01]  /*22710*/  FMUL.FTZ R15, R10.reuse, R16 ;  /* 0x000000100a0f7220 */ /* 0x040fe20000410000 */
[----:B------:R-:W-:Y:S01]  /*22720*/  SHF.L.U32 R0, R5, 0x10, RZ ;  /* 0x0000001005007819 */ /* 0x000fe200000006ff */
[----:B------:R-:W-:-:S02]  /*22730*/  FMUL.FTZ R8, R10, R17 ;  /* 0x000000110a087220 */ /* 0x000fc40000410000 */
[C---:B------:R-:W-:Y:S02]  /*22740*/  FFMA.FTZ R15, R14.reuse, R17, -R15 ;  /* 0x000000110e0f7223 */ /* 0x040fe4000001080f */
[----:B------:R-:W-:Y:S02]  /*22750*/  FMUL.FTZ R10, R9, R19 ;  /* 0x00000013090a7220 */ /* 0x000fe40000410000 */
[----:B------:R-:W-:Y:S02]  /*22760*/  FFMA.FTZ R14, R14, R16, R8 ;  /* 0x000000100e0e7223 */ /* 0x000fe40000010008 */
[----:B------:R-:W-:Y:S01]  /*22770*/  IMAD.U32 R7, R4, 0x10000, RZ ;  /* 0x0001000004077824 */ /* 0x000fe200078e00ff */
[----:B------:R-:W-:Y:S01]  /*22780*/  LOP3.LUT R4, R5, 0xffff0000, RZ, 0xc0, !PT ;  /* 0xffff000005047812 */ /* 0x000fe200078ec0ff */
[-C--:B------:R-:W-:Y:S02]  /*22790*/  FMUL.FTZ R9, R9, R18.reuse ;  /* 0x0000001209097220 */ /* 0x080fe40000410000 */
[C---:B------:R-:W-:Y:S01]  /*227a0*/  IMAD.U32 R17, R11.reuse, 0x10000, RZ ;  /* 0x000100000b117824 */ /* 0x040fe200078e00ff */
[----:B------:R-:W-:Y:S01]  /*227b0*/  LOP3.LUT R11, R11, 0xffff0000, RZ, 0xc0, !PT ;  /* 0xffff00000b0b7812 */ /* 0x000fe200078ec0ff */
[C---:B------:R-:W-:Y:S01]  /*227c0*/  IMAD.U32 R16, R12.reuse, 0x10000, RZ ;  /* 0x000100000c107824 */ /* 0x040fe200078e00ff */
[----:B------:R-:W-:Y:S01]  /*227d0*/  LOP3.LUT R12, R12, 0xffff0000, RZ, 0xc0, !PT ;  /* 0xffff00000c0c7812 */ /* 0x000fe200078ec0ff */
[----:B------:R-:W-:-:S02]  /*227e0*/  FFMA.FTZ R10, R13, R18, -R10 ;  /* 0x000000120d0a7223 */ /* 0x000fc4000001080a */
[----:B------:R-:W-:Y:S02]  /*227f0*/  FFMA.FTZ R13, R13, R19, R9 ;  /* 0x000000130d0d7223 */ /* 0x000fe40000010009 */
[C---:B------:R-:W-:Y:S02]  /*22800*/  FMUL.FTZ R9, R6.reuse, R17 ;  /* 0x0000001106097220 */ /* 0x040fe40000410000 */
[----:B------:R-:W-:Y:S02]  /*22810*/  FMUL.FTZ R6, R6, R16 ;  /* 0x0000001006067220 */ /* 0x000fe40000410000 */
[C---:B------:R-:W-:Y:S02]  /*22820*/  FMUL.FTZ R8, R4.reuse, R11 ;  /* 0x0000000b04087220 */ /* 0x040fe40000410000 */
[----:B------:R-:W-:Y:S02]  /*22830*/  FMUL.FTZ R5, R4, R12 ;  /* 0x0000000c04057220 */ /* 0x000fe40000410000 */
[----:B------:R-:W-:-:S02]  /*22840*/  FFMA.FTZ R9, R7, R16, -R9 ;  /* 0x0000001007097223 */ /* 0x000fc40000010809 */
[----:B------:R-:W-:Y:S01]  /*22850*/  FFMA.FTZ R4, R7, R17, R6 ;  /* 0x0000001107047223 */ /* 0x000fe20000010006 */
[----:B------:R-:W-:Y:S01]  /*22860*/  F2FP.BF16.PACK_AB R6, R14, R15 ;  /* 0x0000000f0e06723e */ /* 0x000fe200000010ff */
[C---:B------:R-:W-:Y:S01]  /*22870*/  FFMA.FTZ R8, R0.reuse, R12, -R8 ;  /* 0x0000000c00087223 */ /* 0x040fe20000010808 */
[----:B------:R-:W-:Y:S01]  /*22880*/  F2FP.BF16.PACK_AB R7, R13, R10 ;  /* 0x0000000a0d07723e */ /* 0x000fe200000010ff */
[----:B------:R-:W-:Y:S01]  /*22890*/  FFMA.FTZ R5, R0, R11, R5 ;  /* 0x0000000b00057223 */ /* 0x000fe20000010005 */
[----:B------:R-:W-:-:S04]  /*228a0*/  F2FP.BF16.PACK_AB R4, R4, R9 ;  /* 0x000000090404723e */ /* 0x000fc800000010ff */
[----:B------:R-:W-:-:S05]  /*228b0*/  F2FP.BF16.PACK_AB R5, R5, R8 ;  /* 0x000000080505723e */ /* 0x000fca00000010ff */
[----:B------:R1:W-:Y:S02]  /*228c0*/  ST.E.128 [R2.64], R4 ;  /* 0x0000000402007985 */ /* 0x0003e4000c101d04 */
[----:B-1----:R-:W-:Y:S01]  /*228d0*/  MOV R2, R115 ;  /* 0x0000007300027202 */ /* 0x002fe20000000f00 */
[----:B------:R-:W-:-:S04]  /*228e0*/  IMAD.MOV.U32 R3, RZ, RZ, 0x0 ;  /* 0x00000000ff037424 */ /* 0x000fc800078e00ff */
[----:B------:R-:W-:Y:S05]  /*228f0*/  RET.REL.NODEC R2 `(_ZN7cutlass13device_kernelIN5flash19enable_sm80_to_sm89INS1_16FlashAttnFwdSm80INS1_25CollectiveMainloopFwdSm80ILi8ELi1ELb0EN4cute5tupleIJNS5_1CILi128EEENS7_ILi64EEENS7_ILi192EEEEEELi192ENS_10bfloat16_tEfNS_4arch4Sm80ELb0ELb1ELb0ELb1ELb1ELb1ELb1ELb1EEENS1_21CollectiveEpilogueFwdINS6_IJS8_SA_S9_EEENS6_IJNS7_ILi1EEESI_SI_EEESC_SE_Li256ELb1ELb1ELb1ELb0EEENS1_36VarlenDynamicPersistentTileSchedulerILi128ELi64ELi256ELi256ELb1ELb1ELb0ELb1ELb0ELb1EEEEEEEEEvNT_6ParamsE) ;  /* 0xfffdd70002007950 */ /* 0x000fea0003c3ffff */
.L_x_968:
[----:B-----5:R-:W-:Y:S01]  /*22900*/  ISETP.NE.AND P0, PT, R24, 0x1, PT ;  /* 0x000000011800780c */ /* 0x020fe20003f05270 */
[----:B------:R-:W-:-:S12]  /*22910*/  BSSY B0, `(.L_x_1000) ;  /* 0x0000006000007945 */ /* 0x000fd80003800000 */
[----:B------:R-:W-:Y:S05]  /*22920*/  @!P0 BRA `(.L_x_1001) ;  /* 0x0000004000008947 */ /* 0x000fea0003800000 */
[----:B------:R1:W2:Y:S04]  /*22930*/  LD.E R3, [R6.64+0x168] ;  /* 0x0001680406037980 */ /* 0x0002a8000c101900 */
[----:B-1----:R-:W3:Y:S01]  /*22940*/  LD.E R6, [R6.64+0x16c] ;  /* 0x00016c0406067980 */ /* 0x002ee2000c101900 */
[----:B--2---:R-:W-:-:S05]  /*22950*/  IMAD.HI.U32 R2, R2, R3, RZ ;  /* 0x0000000302027227 */ /* 0x004fca00078e00ff */
[----:B---3--:R-:W-:Y:S02]  /*22960*/  SHF.R.U32.HI R2, RZ, R6, R2 ;  /* 0x00000006ff027219 */ /* 0x008fe40000011602 */
.L_x_1001:
[----:B------:R-:W-:Y:S05]  /*22970*/  BSYNC B0 ;  /* 0x0000000000007941 */ /* 0x000fea0003800000 */
.L_x_1000:
[----:B------:R-:W-:Y:S01]  /*22980*/  MOV R4, R22 ;  /* 0x0000001600047202 */ /* 0x000fe20000000f00 */
[-C--:B------:R-:W-:Y:S01]  /*22990*/  IMAD R7, R11, R2.reuse, RZ ;  /* 0x000000020b077224 */ /* 0x080fe200078e02ff */
[----:B------:R-:W-:Y:S01]  /*229a0*/  MOV R5, R15 ;  /* 0x0000000f00057202 */ /* 0x000fe20000000f00 */
[----:B------:R-:W-:Y:S01]  /*229b0*/  IMAD.MOV.U32 R12, RZ, RZ, R20 ;  /* 0x000000ffff0c7224 */ /* 0x000fe200078e0014 */
[----:B------:R-:W-:Y:S01]  /*229c0*/  SHF.R.S32.HI R6, RZ, 0x1f, R2 ;  /* 0x0000001fff067819 */ /* 0x000fe20000011402 */
[-C--:B------:R-:W-:Y:S02]  /*229d0*/  IMAD R9, R9, R2.reuse, RZ ;  /* 0x0000000209097224 */ /* 0x080fe400078e02ff */
[----:B------:R-:W-:-:S04]  /*229e0*/  IMAD.WIDE.U32 R4, R10, R2, R4 ;  /* 0x000000020a047225 */ /* 0x000fc800078e0004 */
[----:B------:R-:W-:Y:S01]  /*229f0*/  IMAD R10, R10, R6, R7 ;  /* 0x000000060a0a7224 */ /* 0x000fe200078e0207 */
[----:B------:R-:W-:Y:S01]  /*22a00*/  LEA R30, P1, R4, R18, 0x1 ;  /* 0x00000012041e7211 */ /* 0x000fe200078208ff */
[----:B------:R-:W-:-:S03]  /*22a10*/  IMAD.WIDE.U32 R2, R8, R2, R12 ;  /* 0x0000000208027225 */ /* 0x000fc600078e000c */
[----:B------:R-:W-:Y:S01]  /*22a20*/  IADD3 R5, R5, R10, RZ ;  /* 0x0000000a05057210 */ /* 0x000fe20007ffe0ff */
[----:B------:R-:W-:Y:S01]  /*22a30*/  IMAD R6, R8, R6, R9 ;  /* 0x0000000608067224 */ /* 0x000fe200078e0209 */
[----:B------:R-:W-:Y:S02]  /*22a40*/  LEA R31, P0, R2, R16, 0x1 ;  /* 0x00000010021f7211 */ /* 0x000fe400078008ff */
[----:B------:R-:W-:Y:S01]  /*22a50*/  LEA.HI.X R29, R4, R19, R5, 0x1, P1 ;  /* 0x00000013041d7211 */ /* 0x000fe200008f0c05 */
[----:B------:R-:W-:-:S05]  /*22a60*/  IMAD.IADD R3, R3, 0x1, R6 ;  /* 0x0000000103037824 */ /* 0x000fca00078e0206 */
[----:B------:R-:W-:Y:S01]  /*22a70*/  LEA.HI.X R28, R2, R17, R3, 0x1, P0 ;  /* 0x00000011021c7211 */ /* 0x000fe200000f0c03 */
[----:B------:R-:W-:Y:S05]  /*22a80*/  BRA.DIV ~URZ, `(.L_x_1002) ;  /* 0x00003dd27f007947 */ /* 0x000fea000b800000 */
[----:B------:R1:W2:Y:S02]  /*22a90*/  SHFL.IDX PT, R4, R29, RZ, 0x1c1f ;  /* 0x001c1fff1d047589 */ /* 0x0002a400000e0000 */
.L_x_1022:
[----:B------:R-:W-:Y:S05]  /*22aa0*/  BRA.DIV ~URZ, `(.L_x_1003) ;  /* 0x00003e227f007947 */ /* 0x000fea000b800000 */
[----:B------:R3:W4:Y:S01]  /*22ab0*/  SHFL.IDX PT, R20, R30, RZ, 0x1c1f ;  /* 0x001c1fff1e147589 */ /* 0x00072200000e0000 */
[----:B--2---:R-:W-:-:S03]  /*22ac0*/  MOV R21, R4 ;  /* 0x0000000400157202 */ /* 0x004fc60000000f00 */
[----:B------:R3:W2:Y:S04]  /*22ad0*/  SHFL.IDX PT, R22, R28, RZ, 0x1c1f ;  /* 0x001c1fff1c167589 */ /* 0x0006a800000e0000 */
[----:B------:R3:W1:Y:S02]  /*22ae0*/  SHFL.IDX PT, R2, R31, RZ, 0x1c1f ;  /* 0x001c1fff1f027589 */ /* 0x00066400000e0000 */
.L_x_1023:
        /* <DEDUP_REMOVED lines=20> */
[----:B------:R-:W-:Y:S01]  /*22c30*/  IADD3 R22, R57, 0x40, RZ ;  /* 0x0000004039167810 */ /* 0x000fe20007ffe0ff */
[----:B------:R-:W-:Y:S01]  /*22c40*/  CS2R R8, SRZ ;  /* 0x0000000000087805 */ /* 0x000fe2000001ff00 */
[-C--:B------:R-:W-:Y:S02]  /*22c50*/  ISETP.GE.AND P1, PT, R23, R0.reuse, PT ;  /* 0x000000001700720c */ /* 0x080fe40003f26270 */
[-C--:B------:R-:W-:Y:S02]  /*22c60*/  ISETP.GE.AND P0, PT, R22, R0.reuse, PT ;  /* 0x000000001600720c */ /* 0x080fe40003f06270 */
[----:B------:R-:W-:-:S09]  /*22c70*/  ISETP.GE.AND P2, PT, R57, R0, PT ;  /* 0x000000003900720c */ /* 0x000fd20003f46270 */
[----:B------:R-:W-:Y:S02]  /*22c80*/  @!P1 SHF.R.S32.HI R7, RZ, 0x1f, R23 ;  /* 0x0000001fff079819 */ /* 0x000fe40000011417 */
[----:B------:R-:W-:Y:S02]  /*22c90*/  @!P0 SHF.R.S32.HI R6, RZ, 0x1f, R22 ;  /* 0x0000001fff068819 */ /* 0x000fe40000011416 */
[----:B------:R-:W-:Y:S01]  /*22ca0*/  @!P1 LEA.HI R23, R7, R23, RZ, 0x3 ;  /* 0x0000001707179211 */ /* 0x000fe200078f18ff */
[--C-:B----4-:R-:W-:Y:S01]  /*22cb0*/  @!P2 IMAD.WIDE R4, R57, 0x2, R20.reuse ;  /* 0x000000023904a825 */ /* 0x110fe200078e0214 */
[----:B------:R-:W-:Y:S02]  /*22cc0*/  @!P0 LEA.HI R22, R6, R22, RZ, 0x3 ;  /* 0x0000001606168211 */ /* 0x000fe400078f18ff */
[----:B------:R-:W-:Y:S02]  /*22cd0*/  @!P1 LOP3.LUT R23, R23, 0xfffffff8, RZ, 0xc0, !PT ;  /* 0xfffffff817179812 */ /* 0x000fe400078ec0ff */
[----:B------:R-:W-:Y:S01]  /*22ce0*/  @!P0 LOP3.LUT R22, R22, 0xfffffff8, RZ, 0xc0, !PT ;  /* 0xfffffff816168812 */ /* 0x000fe200078ec0ff */
[----:B------:R2:W5:Y:S01]  /*22cf0*/  @!P2 LD.E.128 R8, [R4.64] ;  /* 0x000000040408a980 */ /* 0x000562000c101d00 */
[----:B------:R-:W-:Y:S01]  /*22d00*/  CS2R R6, SRZ ;  /* 0x0000000000067805 */ /* 0x000fe2000001ff00 */
[C-C-:B------:R-:W-:Y:S01]  /*22d10*/  @!P1 IMAD.WIDE R26, R23.reuse, 0x2, R20.reuse ;  /* 0x00000002171a9825 */ /* 0x140fe200078e0214 */
[----:B------:R-:W-:Y:S01]  /*22d20*/  CS2R R18, SRZ ;  /* 0x0000000000127805 */ /* 0x000fe2000001ff00 */
[----:B------:R-:W-:Y:S01]  /*22d30*/  CS2R R16, SRZ ;  /* 0x0000000000107805 */ /* 0x000fe2000001ff00 */
[----:B------:R-:W-:Y:S01]  /*22d40*/  CS2R R14, SRZ ;  /* 0x00000000000e7805 */ /* 0x000fe2000001ff00 */
[C---:B------:R-:W-:Y:S01]  /*22d50*/  @!P0 IMAD.WIDE R24, R22.reuse, 0x2, R20 ;  /* 0x0000000216188825 */ /* 0x040fe200078e0214 */
[----:B------:R-:W-:Y:S01]  /*22d60*/  CS2R R12, SRZ ;  /* 0x00000000000c7805 */ /* 0x000fe2000001ff00 */
[----:B------:R-:W-:Y:S01]  /*22d70*/  CS2R R42, SRZ ;  /* 0x00000000002a7805 */ /* 0x000fe2000001ff00 */
[----:B------:R-:W-:Y:S01]  /*22d80*/  CS2R R40, SRZ ;  /* 0x0000000000287805 */ /* 0x000fe2000001ff00 */
[--C-:B-1----:R-:W-:Y:S01]  /*22d90*/  @!P1 IMAD.WIDE R20, R23, 0x2, R2.reuse ;  /* 0x0000000217149825 */ /* 0x102fe200078e0202 */
[----:B------:R-:W-:Y:S01]  /*22da0*/  CS2R R46, SRZ ;  /* 0x00000000002e7805 */ /* 0x000fe2000001ff00 */
[----:B------:R-:W-:Y:S01]  /*22db0*/  CS2R R44, SRZ ;  /* 0x00000000002c7805 */ /* 0x000fe2000001ff00 */
[----:B------:R1:W5:Y:S01]  /*22dc0*/  @!P1 LD.E.128 R16, [R26.64] ;  /* 0x000000041a109980 */ /* 0x000362000c101d00 */
[----:B------:R-:W-:-:S03]  /*22dd0*/  @!P0 IMAD.WIDE R22, R22, 0x2, R2 ;  /* 0x0000000216168825 */ /* 0x000fc600078e0202 */
[----:B------:R1:W5:Y:S01]  /*22de0*/  @!P1 LD.E.128 R12, [R20.64] ;  /* 0x00000004140c9980 */ /* 0x000362000c101d00 */
[----:B------:R-:W-:-:S03]  /*22df0*/  @!P2 IMAD.WIDE R2, R57, 0x2, R2 ;  /* 0x000000023902a825 */ /* 0x000fc600078e0202 */
[----:B------:R1:W5:Y:S01]  /*22e00*/  @!P0 LD.E.128 R40, [R24.64] ;  /* 0x0000000418288980 */ /* 0x000362000c101d00 */
[----:B--2---:R-:W-:-:S03]  /*22e10*/  CS2R R4, SRZ ;  /* 0x0000000000047805 */ /* 0x004fc6000001ff00 */
[----:B------:R1:W5:Y:S04]  /*22e20*/  @!P0 LD.E.128 R44, [R22.64] ;  /* 0x00000004162c8980 */ /* 0x000368000c101d00 */
[----:B------:R1:W5:Y:S02]  /*22e30*/  @!P2 LD.E.128 R4, [R2.64] ;  /* 0x000000040204a980 */ /* 0x000364000c101d00 */
.L_x_1005:
[----:B------:R-:W-:Y:S05]  /*22e40*/  BSYNC B0 ;  /* 0x0000000000007941 */ /* 0x000fea0003800000 */
.L_x_1004:
[----:B-1---5:R-:W-:Y:S02]  /*22e50*/  IMAD.MOV.U32 R21, RZ, RZ, R42 ;  /* 0x000000ffff157224 */ /* 0x022fe400078e002a */
[----:B----4-:R-:W-:Y:S02]  /*22e60*/  IMAD.MOV.U32 R20, RZ, RZ, R43 ;  /* 0x000000ffff147224 */ /* 0x010fe400078e002b */
[----:B------:R-:W-:Y:S02]  /*22e70*/  IMAD.MOV.U32 R3, RZ, RZ, R40 ;  /* 0x000000ffff037224 */ /* 0x000fe400078e0028 */
[----:B------:R-:W-:Y:S01]  /*22e80*/  IMAD.MOV.U32 R2, RZ, RZ, R41 ;  /* 0x000000ffff027224 */ /* 0x000fe200078e0029 */
[----:B------:R-:W-:Y:S01]  /*22e90*/  PRMT R88, R20, 0x5410, R21 ;  /* 0x0000541014587816 */ /* 0x000fe20000000015 */
[----:B------:R-:W-:Y:S01]  /*22ea0*/  IMAD.MOV.U32 R20, RZ, RZ, R19 ;  /* 0x000000ffff147224 */ /* 0x000fe200078e0013 */
[----:B------:R-:W-:-:S02]  /*22eb0*/  MOV R21, R18 ;  /* 0x0000001200157202 */ /* 0x000fc40000000f00 */
        /* <DEDUP_REMOVED lines=12> */
[----:B------:R-:W-:Y:S01]  /*22f80*/  PRMT R34, R34, 0x5410, R3 ;  /* 0x0000541022227816 */ /* 0x000fe20000000003 */
[----:B------:R-:W-:Y:S01]  /*22f90*/  IMAD.MOV.U32 R3, RZ, RZ, R44 ;  /* 0x000000ffff037224 */ /* 0x000fe200078e002c */
[----:B------:R-:W-:Y:S01]  /*22fa0*/  PRMT R59, R59, 0x5410, R2 ;  /* 0x000054103b3b7816 */ /* 0x000fe20000000002 */
[----:B------:R-:W-:Y:S01]  /*22fb0*/  IMAD.MOV.U32 R2, RZ, RZ, R45 ;  /* 0x000000ffff027224 */ /* 0x000fe200078e002d */
[----:B------:R-:W-:Y:S01]  /*22fc0*/  PRMT R86, R20, 0x5410, R21 ;  /* 0x0000541014567816 */ /* 0x000fe20000000015 */
[----:B------:R-:W-:Y:S01]  /*22fd0*/  IMAD.MOV.U32 R20, RZ, RZ, R15 ;  /* 0x000000ffff147224 */ /* 0x000fe200078e000f */
[----:B------:R-:W-:-:S02]  /*22fe0*/  MOV R21, R14 ;  /* 0x0000000e00157202 */ /* 0x000fc40000000f00 */
        /* <DEDUP_REMOVED lines=9> */
[----:B------:R-:W-:Y:S02]  /*23080*/  PRMT R69, R21, 0x5410, R20 ;  /* 0x0000541015457816 */ /* 0x000fe40000000014 */
[----:B------:R-:W-:Y:S02]  /*23090*/  PRMT R34, R3, 0x7610, R34 ;  /* 0x0000761003227816 */ /* 0x000fe40000000022 */
[----:B------:R-:W-:Y:S01]  /*230a0*/  PRMT R59, R2, 0x7610, R59 ;  /* 0x00007610023b7816 */ /* 0x000fe2000000003b */
[----:B------:R-:W-:Y:S05]  /*230b0*/  BRA.DIV ~URZ, `(.L_x_1006) ;  /* 0x000039527f007947 */ /* 0x000fea000b800000 */
[----:B------:R1:W2:Y:S04]  /*230c0*/  SHFL.IDX PT, R21, R29, 0x1, 0x1c1f ;  /* 0x003c1f001d157f89 */ /* 0x0002a800000e0000 */
[----:B------:R1:W4:Y:S04]  /*230d0*/  SHFL.IDX PT, R20, R30, 0x1, 0x1c1f ;  /* 0x003c1f001e147f89 */ /* 0x00032800000e0000 */
[----:B------:R1:W3:Y:S04]  /*230e0*/  SHFL.IDX PT, R22, R28, 0x1, 0x1c1f ;  /* 0x003c1f001c167f89 */ /* 0x0002e800000e0000 */
[----:B------:R1:W1:Y:S02]  /*230f0*/  SHFL.IDX PT, R2, R31, 0x1, 0x1c1f ;  /* 0x003c1f001f027f89 */ /* 0x00026400000e0000 */
.L_x_1024:
[----:B------:R-:W-:Y:S01]  /*23100*/  IADD3 R3, R37, 0x40, RZ ;  /* 0x0000004025037810 */ /* 0x000fe20007ffe0ff */
[----:B------:R-:W-:Y:S01]  /*23110*/  BSSY B0, `(.L_x_1007) ;  /* 0x0000032000007945 */ /* 0x000fe20003800000 */
        /* <DEDUP_REMOVED lines=12> */
[----:B---3--:R-:W-:-:S03]  /*231e0*/  IMAD.MOV.U32 R3, RZ, RZ, R22 ;  /* 0x000000ffff037224 */ /* 0x008fc600078e0016 */
[----:B------:R-:W-:Y:S05]  /*231f0*/  @P0 BRA `(.L_x_1008) ;  /* 0x0000023000000947 */ /* 0x000fea0003800000 */
[C---:B------:R-:W-:Y:S01]  /*23200*/  IADD3 R26, R57.reuse, 0x20, RZ ;  /* 0x00000020391a7810 */ /* 0x040fe20007ffe0ff */
[----:B------:R-:W-:Y:S01]  /*23210*/  CS2R R50, SRZ ;  /* 0x0000000000327805 */ /* 0x000fe2000001ff00 */
[C---:B------:R-:W-:Y:S01]  /*23220*/  IADD3 R27, R57.reuse, 0x40, RZ ;  /* 0x00000040391b7810 */ /* 0x040fe20007ffe0ff */
[----:B------:R-:W-:Y:S01]  /*23230*/  CS2R R48, SRZ ;  /* 0x0000000000307805 */ /* 0x000fe2000001ff00 */
[-C--:B------:R-:W-:Y:S02]  /*23240*/  ISETP.GE.AND P2, PT, R57, R0.reuse, PT ;  /* 0x000000003900720c */ /* 0x080fe40003f46270 */
[-C--:B------:R-:W-:Y:S02]  /*23250*/  ISETP.GE.AND P1, PT, R26, R0.reuse, PT ;  /* 0x000000001a00720c */ /* 0x080fe40003f26270 */
[----:B------:R-:W-:-:S09]  /*23260*/  ISETP.GE.AND P0, PT, R27, R0, PT ;  /* 0x000000001b00720c */ /* 0x000fd20003f06270 */
[----:B--2-4-:R-:W-:Y:S02]  /*23270*/  @!P2 IMAD.WIDE R22, R57, 0x2, R20 ;  /* 0x000000023916a825 */ /* 0x014fe400078e0214 */
[----:B------:R-:W-:Y:S02]  /*23280*/  @!P1 SHF.R.S32.HI R24, RZ, 0x1f, R26 ;  /* 0x0000001fff189819 */ /* 0x000fe4000001141a */
[----:B------:R-:W-:Y:S01]  /*23290*/  @!P0 SHF.R.S32.HI R25, RZ, 0x1f, R27 ;  /* 0x0000001fff198819 */ /* 0x000fe2000001141b */
[----:B------:R2:W5:Y:S01]  /*232a0*/  @!P2 LD.E.128 R48, [R22.64] ;  /* 0x000000041630a980 */ /* 0x000562000c101d00 */
        /* <DEDUP_REMOVED lines=10> */
[----:B--2---:R-:W-:-:S02]  /*23350*/  @!P1 LEA.HI R23, R24, R26, RZ, 0x3 ;  /* 0x0000001a18179211 */ /* 0x004fc400078f18ff */
[----:B------:R-:W-:Y:S02]  /*23360*/  @!P0 LEA.HI R22, R25, R27, RZ, 0x3 ;  /* 0x0000001b19168211 */ /* 0x000fe400078f18ff */
[----:B------:R-:W-:Y:S02]  /*23370*/  @!P1 LOP3.LUT R23, R23, 0xfffffff8, RZ, 0xc0, !PT ;  /* 0xfffffff817179812 */ /* 0x000fe400078ec0ff */
[----:B------:R-:W-:-:S03]  /*23380*/  @!P0 LOP3.LUT R22, R22, 0xfffffff8, RZ, 0xc0, !PT ;  /* 0xfffffff816168812 */ /* 0x000fc600078ec0ff */
[----:B------:R-:W-:-:S04]  /*23390*/  @!P1 IMAD.WIDE R26, R23, 0x2, R20 ;  /* 0x00000002171a9825 */ /* 0x000fc800078e0214 */
[C---:B------:R-:W-:Y:S01]  /*233a0*/  @!P0 IMAD.WIDE R24, R22.reuse, 0x2, R20 ;  /* 0x0000000216188825 */ /* 0x040fe200078e0214 */
[----:B------:R2:W5:Y:S03]  /*233b0*/  @!P1 LD.E.128 R60, [R26.64] ;  /* 0x000000041a3c9980 */ /* 0x000566000c101d00 */
[--C-:B-1----:R-:W-:Y:S01]  /*233c0*/  @!P1 IMAD.WIDE R20, R23, 0x2, R2.reuse ;  /* 0x0000000217149825 */ /* 0x102fe200078e0202 */
[----:B------:R2:W5:Y:S03]  /*233d0*/  @!P0 LD.E.128 R76, [R24.64] ;  /* 0x00000004184c8980 */ /* 0x000566000c101d00 */
[--C-:B------:R-:W-:Y:S01]  /*233e0*/  @!P0 IMAD.WIDE R22, R22, 0x2, R2.reuse ;  /* 0x0000000216168825 */ /* 0x100fe200078e0202 */
[----:B------:R2:W5:Y:S03]  /*233f0*/  @!P1 LD.E.128 R64, [R20.64] ;  /* 0x0000000414409980 */ /* 0x000566000c101d00 */
[----:B------:R-:W-:Y:S01]  /*23400*/  @!P2 IMAD.WIDE R2, R57, 0x2, R2 ;  /* 0x000000023902a825 */ /* 0x000fe200078e0202 */
[----:B------:R2:W5:Y:S04]  /*23410*/  @!P0 LD.E.128 R72, [R22.64] ;  /* 0x0000000416488980 */ /* 0x000568000c101d00 */
[----:B------:R2:W5:Y:S02]  /*23420*/  @!P2 LD.E.128 R52, [R2.64] ;  /* 0x000000040234a980 */ /* 0x000564000c101d00 */
.L_x_1008:
[----:B------:R-:W-:Y:S05]  /*23430*/  BSYNC B0 ;  /* 0x0000000000007941 */ /* 0x000fea0003800000 */
.L_x_1007:
[----:B-12---:R-:W2:Y:S01]  /*23440*/  LDL.64 R2, [R36+0x20] ;  /* 0x0000200024027983 */ /* 0x006ea20000100a00 */
[----:B------:R-:W-:-:S04]  /*23450*/  DEPBAR.LE SB0, 0x1 ;  /* 0x000080400000791a */ /* 0x000fc80000000000 */
[----:B----4-:R-:W3:Y:S01]  /*23460*/  LDL.64 R20, [R36+0x28] ;  /* 0x0000280024147983 */ /* 0x010ee20000100a00 */
[----:B------:R-:W-:Y:S03]  /*23470*/  WARPSYNC 0xffffffff ;  /* 0xffffffff00007948 */ /* 0x000fe60003800000 */
[----:B------:R-:W-:Y:S06]  /*23480*/  BAR.SYNC.DEFER_BLOCKING 0x0 ;  /* 0x0000000000007b1d */ /* 0x000fec0000010000 */
[----:B--2---:R1:W2:Y:S04]  /*23490*/  LD.E R22, [R2.64] ;  /* 0x0000000402167980 */ /* 0x0042a8000c101900 */
[----:B---3--:R3:W5:Y:S01]  /*234a0*/  LD.E.64 R36, [R20.64] ;  /* 0x0000000414247980 */ /* 0x008762000c101b00 */
[----:B------:R-:W-:Y:S01]  /*234b0*/  BSSY B1, `(.L_x_1009) ;  /* 0x0000192000017945 */ /* 0x000fe20003800000 */
[----:B-1---5:R-:W-:Y:S01]  /*234c0*/  IMAD.MOV.U32 R3, RZ, RZ, R76 ;  /* 0x000000ffff037224 */ /* 0x022fe200078e004c */
[----:B------:R-:W-:Y:S01]  /*234d0*/  MOV R2, R77 ;  /* 0x0000004d00027202 */ /* 0x000fe20000000f00 */
[----:B---3--:R-:W-:-:S03]  /*234e0*/  IMAD.MOV.U32 R21, RZ, RZ, R78 ;  /* 0x000000ffff157224 */ /* 0x008fc600078e004e */
        /* <DEDUP_REMOVED lines=13> */
[----:B------:R-:W-:Y:S02]  /*235c0*/  IMAD.MOV.U32 R20, RZ, RZ, R51 ;  /* 0x000000ffff147224 */ /* 0x000fe400078e0033 */
        /* <DEDUP_REMOVED lines=9> */
[----:B------:R-:W-:-:S04]  /*23660*/  MOV R2, R66 ;  /* 0x0000004200027202 */ /* 0x000fc80000000f00 */
[----:B------:R-:W-:Y:S01]  /*23670*/  PRMT R95, R20, 0x5410, R2 ;  /* 0x00005410145f7816 */ /* 0x000fe20000000002 */
[----:B------:R-:W-:Y:S01]  /*23680*/  IMAD.MOV.U32 R20, RZ, RZ, R55 ;  /* 0x000000ffff147224 */ /* 0x000fe200078e0037 */
[----:B------:R-:W-:-:S04]  /*23690*/  MOV R2, R65 ;  /* 0x0000004100027202 */ /* 0x000fc80000000f00 */
[----:B------:R-:W-:Y:S01]  /*236a0*/  PRMT R94, R2, 0x5410, R3 ;  /* 0x00005410025e7816 */ /* 0x000fe20000000003 */
[----:B------:R-:W-:Y:S01]  /*236b0*/  IMAD.MOV.U32 R2, RZ, RZ, R53 ;  /* 0x000000ffff027224 */ /* 0x000fe200078e0035 */
[----:B------:R-:W-:-:S04]  /*236c0*/  MOV R3, R52 ;  /* 0x0000003400037202 */ /* 0x000fc80000000f00 */
[----:B------:R-:W-:Y:S01]  /*236d0*/  PRMT R89, R2, 0x5410, R3 ;  /* 0x0000541002597816 */ /* 0x000fe20000000003 */
[----:B--2---:R-:W-:-:S05]  /*236e0*/  IMAD R21, R22, -0x80, R33 ;  /* 0xffffff8016157824 */ /* 0x004fca00078e0221 */
[----:B------:R-:W-:Y:S01]  /*236f0*/  IMNMX R71, R21, 0x80, PT ;  /* 0x0000008015477817 */ /* 0x000fe20003800200 */
[----:B------:R-:W-:-:S03]  /*23700*/  IMAD.MOV.U32 R21, RZ, RZ, R54 ;  /* 0x000000ffff157224 */ /* 0x000fc600078e0036 */
[----:B------:R-:W-:Y:S02]  /*23710*/  ISETP.GE.AND P0, PT, R68, R71, PT ;  /* 0x000000474400720c */ /* 0x000fe40003f06270 */
[----:B------:R-:W-:-:S11]  /*23720*/  PRMT R90, R20, 0x5410, R21 ;  /* 0x00005410145a7816 */ /* 0x000fd60000000015 */
[----:B------:R-:W-:Y:S05]  /*23730*/  @P0 BRA `(.L_x_1010) ;  /* 0x0000169000000947 */ /* 0x000fea0003800000 */
[----:B------:R-:W-:Y:S01]  /*23740*/  ISETP.GE.AND P0, PT, R57, R0, PT ;  /* 0x000000003900720c */ /* 0x000fe20003f06270 */
[----:B------:R-:W-:-:S12]  /*23750*/  BSSY B0, `(.L_x_1011) ;  /* 0x0000071000007945 */ /* 0x000fd80003800000 */
[----:B------:R-:W-:Y:S05]  /*23760*/  @P0 BRA `(.L_x_1012) ;  /* 0x000006f000000947 */ /* 0x000fea0003800000 */
[----:B------:R-:W-:Y:S01]  /*23770*/  LEA.HI R3, R0, R32, RZ, 0x1d ;  /* 0x0000002000037211 */ /* 0x000fe200078fe8ff */
[----:B------:R-:W-:Y:S01]  /*23780*/  IMAD.SHL.U32 R2, R68, 0x40, RZ ;  /* 0x0000004044027824 */ /* 0x000fe200078e00ff */
[----:B------:R-:W-:Y:S02]  /*23790*/  LEA.HI R22, R98, R56, RZ, 0x5 ;  /* 0x0000003862167211 */ /* 0x000fe400078f28ff */
[----:B------:R-:W-:Y:S01]  /*237a0*/  SHF.R.S32.HI R20, RZ, 0x1f, R3 ;  /* 0x0000001fff147819 */ /* 0x000fe20000011403 */
[----:B------:R-:W-:Y:S01]  /*237b0*/  IMAD.SHL.U32 R21, R3, 0x8, RZ ;  /* 0x0000000803157824 */ /* 0x000fe200078e00ff */
[----:B------:R-:W-:Y:S02]  /*237c0*/  LOP3.LUT R2, R2, 0x1c0, RZ, 0xc0, !PT ;  /* 0x000001c002027812 */ /* 0x000fe400078ec0ff */
[----:B------:R-:W-:Y:S01]  /*237d0*/  LEA.HI R20, R20, R3, RZ, 0x3 ;  /* 0x0000000314147211 */ /* 0x000fe200078f18ff */
[----:B------:R-:W-:Y:S01]  /*237e0*/  IMAD.SHL.U32 R3, R22, 0x10, RZ ;  /* 0x0000001016037824 */ /* 0x000fe200078e00ff */
[----:B------:R-:W-:-:S02]  /*237f0*/  LOP3.LUT R22, R2, 0x38, R21, 0xf8, !PT ;  /* 0x0000003802167812 */ /* 0x000fc400078ef815 */
[----:B------:R-:W-:Y:S01]  /*23800*/  SHF.R.U32.HI R23, RZ, 0x3, R2 ;  /* 0x00000003ff177819 */ /* 0x000fe20000011602 */
[----:B------:R-:W-:Y:S01]  /*23810*/  IMAD.SHL.U32 R21, R20, 0x400, RZ ;  /* 0x0000040014157824 */ /* 0x000fe200078e00ff */
[----:B------:R-:W-:Y:S02]  /*23820*/  LOP3.LUT R3, R3, 0xfffffe00, RZ, 0xc0, !PT ;  /* 0xfffffe0003037812 */ /* 0x000fe400078ec0ff */
[----:B------:R-:W-:Y:S02]  /*23830*/  LOP3.LUT R20, R22, R23, RZ, 0x3c, !PT ;  /* 0x0000001716147212 */ /* 0x000fe400078e3cff */
[----:B------:R-:W-:Y:S02]  /*23840*/  LOP3.LUT R21, R21, 0xffffe000, RZ, 0xc0, !PT ;  /* 0xffffe00015157812 */ /* 0x000fe400078ec0ff */
[----:B------:R-:W-:Y:S02]  /*23850*/  LOP3.LUT R2, R2, 0x38, R57, 0xf8, !PT ;  /* 0x0000003802027812 */ /* 0x000fe400078ef839 */
[----:B------:R-:W-:-:S02]  /*23860*/  IADD3 R20, R20, R21, R3 ;  /* 0x0000001514147210 */ /* 0x000fc40007ffe003 */
[----:B------:R-:W-:-:S03]  /*23870*/  LOP3.LUT R2, R3, R2, R23, 0xf6, !PT ;  /* 0x0000000203027212 */ /* 0x000fc600078ef617 */
[----:B------:R-:W-:-:S04]  /*23880*/  IMAD.WIDE.U32 R28, R20, 0x2, R36 ;  /* 0x00000002141c7825 */ /* 0x000fc800078e0024 */
[----:B------:R-:W-:Y:S01]  /*23890*/  IMAD.WIDE.U32 R30, R2, 0x2, R36 ;  /* 0x00000002021e7825 */ /* 0x000fe200078e0024 */
[----:B------:R-:W2:Y:S04]  /*238a0*/  LD.E.128 R20, [R28.64] ;  /* 0x000000041c147980 */ /* 0x000ea8000c101d00 */
[----:B------:R-:W3:Y:S01]  /*238b0*/  LD.E.128 R24, [R30.64] ;  /* 0x000000041e187980 */ /* 0x000ee2000c101d00 */
[----:B------:R-:W-:Y:S02]  /*238c0*/  SHF.R.U64 R2, R4, 0x10, R5 ;  /* 0x0000001004027819 */ /* 0x000fe40000001205 */
[----:B------:R-:W-:Y:S02]  /*238d0*/  SHF.R.U64 R3, R8, 0x10, R9 ;  /* 0x0000001008037819 */ /* 0x000fe40000001209 */
[----:B------:R-:W-:-:S02]  /*238e0*/  PRMT R2, R34, 0x5410, R2 ;  /* 0x0000541022027816 */ /* 0x000fc40000000002 */
[----:B------:R-:W-:Y:S02]  /*238f0*/  PRMT R3, R34, 0x5432, R3 ;  /* 0x0000543222037816 */ /* 0x000fe40000000003 */
[----:B------:R-:W-:Y:S01]  /*23900*/  SHF.R.U32.HI R5, RZ, 0x10, R5 ;  /* 0x00000010ff057819 */ /* 0x000fe20000011605 */
[----:B------:R-:W-:Y:S02]  /*23910*/  IMAD.U32 R33, R2, 0x10000, RZ ;  /* 0x0001000002217824 */ /* 0x000fe400078e00ff */
[----:B------:R-:W-:Y:S02]  /*23920*/  IMAD.U32 R34, R3, 0x10000, RZ ;  /* 0x0001000003227824 */ /* 0x000fe400078e00ff */
[----:B--2---:R-:W-:Y:S02]  /*23930*/  IMAD.U32 R4, R20, 0x10000, RZ ;  /* 0x0001000014047824 */ /* 0x004fe400078e00ff */
[C---:B---3--:R-:W-:Y:S01]  /*23940*/  IMAD.U32 R39, R24.reuse, 0x10000, RZ ;  /* 0x0001000018277824 */ /* 0x048fe200078e00ff */
[----:B------:R-:W-:Y:S01]  /*23950*/  LOP3.LUT R35, R24, 0xffff0000, RZ, 0xc0, !PT ;  /* 0xffff000018237812 */ /* 0x000fe200078ec0ff */
[----:B------:R-:W-:-:S02]  /*23960*/  FMUL.FTZ R8, R4, R33 ;  /* 0x0000002104087220 */ /* 0x000fc40000410000 */
[-C--:B------:R-:W-:Y:S02]  /*23970*/  FMUL.FTZ R4, R4, R34.reuse ;  /* 0x0000002204047220 */ /* 0x080fe40000410000 */
[C---:B------:R-:W-:Y:S01]  /*23980*/  FFMA.FTZ R58, R39.reuse, R34, -R8 ;  /* 0x00000022273a7223 */ /* 0x040fe20000010808 */
[----:B------:R-:W-:Y:S01]  /*23990*/  LOP3.LUT R8, R2, 0xffff0000, RZ, 0xc0, !PT ;  /* 0xffff000002087812 */ /* 0x000fe200078ec0ff */
[----:B------:R-:W-:Y:S01]  /*239a0*/  FFMA.FTZ R39, R39, R33, R4 ;  /* 0x0000002127277223 */ /* 0x000fe20000010004 */
[----:B------:R-:W-:Y:S01]  /*239b0*/  SHF.R.U32.HI R4, RZ, 0x10, R9 ;  /* 0x00000010ff047819 */ /* 0x000fe20000011609 */
[----:B------:R-:W-:Y:S01]  /*239c0*/  IMAD.U32 R33, R25, 0x10000, RZ ;  /* 0x0001000019217824 */ /* 0x000fe200078e00ff */
[----:B------:R-:W-:Y:S01]  /*239d0*/  LOP3.LUT R2, R20, 0xffff0000, RZ, 0xc0, !PT ;  /* 0xffff000014027812 */ /* 0x000fe200078ec0ff */
[----:B------:R-:W-:Y:S01]  /*239e0*/  IMAD.U32 R20, R27, 0x10000, RZ ;  /* 0x000100001b147824 */ /* 0x000fe200078e00ff */
[----:B------:R-:W-:Y:S02]  /*239f0*/  LOP3.LUT R9, R3, 0xffff0000, RZ, 0xc0, !PT ;  /* 0xffff000003097812 */ /* 0x000fe400078ec0ff */
[----:B------:R-:W-:Y:S01]  /*23a00*/  PRMT R4, R59, 0x5432, R4 ;  /* 0x000054323b047816 */ /* 0x000fe20000000004 */
[----:B------:R-:W-:-:S02]  /*23a10*/  FMUL.FTZ R3, R2, R8 ;  /* 0x0000000802037220 */ /* 0x000fc40000410000 */
[-C--:B------:R-:W-:Y:S02]  /*23a20*/  FMUL.FTZ R2, R2, R9.reuse ;  /* 0x0000000902027220 */ /* 0x080fe40000410000 */
[C---:B------:R-:W-:Y:S01]  /*23a30*/  FFMA.FTZ R38, R35.reuse, R9, -R3 ;  /* 0x0000000923267223 */ /* 0x040fe20000010803 */
[----:B------:R-:W-:Y:S01]  /*23a40*/  SHF.L.U32 R9, R4, 0x10, RZ ;  /* 0x0000001004097819 */ /* 0x000fe200000006ff */
[----:B------:R-:W-:Y:S01]  /*23a50*/  FFMA.FTZ R35, R35, R8, R2 ;  /* 0x0000000823237223 */ /* 0x000fe20000010002 */
[----:B------:R-:W-:Y:S01]  /*23a60*/  PRMT R2, R59, 0x5410, R5 ;  /* 0x000054103b027816 */ /* 0x000fe20000000005 */
[----:B------:R-:W-:-:S04]  /*23a70*/  IMAD.U32 R3, R21, 0x10000, RZ ;  /* 0x0001000015037824 */ /* 0x000fc800078e00ff */
[----:B------:R-:W-:-:S04]  /*23a80*/  IMAD.U32 R8, R2, 0x10000, RZ ;  /* 0x0001000002087824 */ /* 0x000fc800078e00ff */
[CC--:B------:R-:W-:Y:S02]  /*23a90*/  FMUL.FTZ R5, R3.reuse, R8.reuse ;  /* 0x0000000803057220 */ /* 0x0c0fe40000410000 */
[-C--:B------:R-:W-:Y:S02]  /*23aa0*/  FMUL.FTZ R3, R3, R9.reuse ;  /* 0x0000000903037220 */ /* 0x080fe40000410000 */
[C---:B------:R-:W-:Y:S01]  /*23ab0*/  FFMA.FTZ R34, R33.reuse, R9, -R5 ;  /* 0x0000000921227223 */ /* 0x040fe20000010805 */
[----:B------:R-:W-:Y:S01]  /*23ac0*/  LOP3.LUT R5, R4, 0xffff0000, RZ, 0xc0, !PT ;  /* 0xffff000004057812 */ /* 0x000fe200078ec0ff */
[----:B------:R-:W-:Y:S01]  /*23ad0*/  FFMA.FTZ R33, R33, R8, R3 ;  /* 0x0000000821217223 */ /* 0x000fe20000010003 */
[----:B------:R-:W-:Y:S01]  /*23ae0*/  LOP3.LUT R3, R21, 0xffff0000, RZ, 0xc0, !PT ;  /* 0xffff000015037812 */ /* 0x000fe200078ec0ff */
[----:B------:R-:W-:Y:S01]  /*23af0*/  IMAD.U32 R21, R26, 0x10000, RZ ;  /* 0x000100001a157824 */ /* 0x000fe200078e00ff */
[----:B------:R-:W-:Y:S02]  /*23b00*/  LOP3.LUT R8, R2, 0xffff0000, RZ, 0xc0, !PT ;  /* 0xffff000002087812 */ /* 0x000fe400078ec0ff */
[----:B------:R-:W-:-:S03]  /*23b10*/  LOP3.LUT R2, R25, 0xffff0000, RZ, 0xc0, !PT ;  /* 0xffff000019027812 */ /* 0x000fc600078ec0ff */
[CC--:B------:R-:W-:Y:S02]  /*23b20*/  FMUL.FTZ R4, R3.reuse, R8.reuse ;  /* 0x0000000803047220 */ /* 0x0c0fe40000410000 */
[-C--:B------:R-:W-:Y:S02]  /*23b30*/  FMUL.FTZ R3, R3, R5.reuse ;  /* 0x0000000503037220 */ /* 0x080fe40000410000 */
[C---:B------:R-:W-:Y:S01]  /*23b40*/  FFMA.FTZ R9, R2.reuse, R5, -R4 ;  /* 0x0000000502097223 */ /* 0x040fe20000010804 */
[----:B------:R-:W-:Y:S01]  /*23b50*/  SHF.R.U32.HI R4, RZ, 0x10, R7 ;  /* 0x00000010ff047819 */ /* 0x000fe20000011607 */
[----:B------:R-:W-:Y:S01]  /*23b60*/  FFMA.FTZ R24, R2, R8, R3 ;  /* 0x0000000802187223 */ /* 0x000fe20000010003 */
[----:B------:R-:W-:Y:S01]  /*23b70*/  SHF.R.U64 R2, R6, 0x10, R7 ;  /* 0x0000001006027819 */ /* 0x000fe20000001207 */
[----:B------:R-:W-:Y:S01]  /*23b80*/  IMAD.U32 R7, R22, 0x10000, RZ ;  /* 0x0001000016077824 */ /* 0x000fe200078e00ff */
[----:B------:R-:W-:Y:S02]  /*23b90*/  SHF.R.U64 R3, R10, 0x10, R11 ;  /* 0x000000100a037819 */ /* 0x000fe4000000120b */
[----:B------:R-:W-:-:S02]  /*23ba0*/  PRMT R2, R69, 0x5410, R2 ;  /* 0x0000541045027816 */ /* 0x000fc40000000002 */
[----:B------:R-:W-:Y:S02]  /*23bb0*/  PRMT R3, R70, 0x5410, R3 ;  /* 0x0000541046037816 */ /* 0x000fe40000000003 */
[----:B------:R-:W-:Y:S01]  /*23bc0*/  SHF.R.U32.HI R5, RZ, 0x10, R11 ;  /* 0x00000010ff057819 */ /* 0x000fe2000001160b */
[----:B------:R-:W-:Y:S01]  /*23bd0*/  IMAD.U32 R8, R2, 0x10000, RZ ;  /* 0x0001000002087824 */ /* 0x000fe200078e00ff */
[----:B------:R-:W-:Y:S01]  /*23be0*/  PRMT R4, R69, 0x5432, R4 ;  /* 0x0000543245047816 */ /* 0x000fe20000000004 */
[----:B------:R-:W-:Y:S01]  /*23bf0*/  IMAD.U32 R10, R3, 0x10000, RZ ;  /* 0x00010000030a7824 */ /* 0x000fe200078e00ff */
[----:B------:R-:W-:Y:S01]  /*23c00*/  PRMT R5, R70, 0x5432, R5 ;  /* 0x0000543246057816 */ /* 0x000fe20000000005 */
[----:B------:R-:W-:Y:S01]  /*23c10*/  FMUL.FTZ R6, R7, R8 ;  /* 0x0000000807067220 */ /* 0x000fe20000410000 */
[----:B------:R-:W-:Y:S01]  /*23c20*/  F2FP.BF16.PACK_AB R9, R9, R34 ;  /* 0x000000220909723e */ /* 0x000fe200000010ff */
[-C--:B------:R-:W-:Y:S02]  /*23c30*/  FMUL.FTZ R7, R7, R10.reuse ;  /* 0x0000000a07077220 */ /* 0x080fe40000410000 */
[----:B------:R-:W-:-:S02]  /*23c40*/  FFMA.FTZ R10, R21, R10, -R6 ;  /* 0x0000000a150a7223 */ /* 0x000fc40000010806 */
[----:B------:R-:W-:Y:S01]  /*23c50*/  FFMA.FTZ R21, R21, R8, R7 ;  /* 0x0000000815157223 */ /* 0x000fe20000010007 */
[----:B------:R-:W-:Y:S01]  /*23c60*/  SHF.L.U32 R8, R4, 0x10, RZ ;  /* 0x0000001004087819 */ /* 0x000fe200000006ff */
[----:B------:R-:W-:Y:S02]  /*23c70*/  IMAD.U32 R7, R23, 0x10000, RZ ;  /* 0x0001000017077824 */ /* 0x000fe400078e00ff */
[----:B------:R-:W-:Y:S02]  /*23c80*/  IMAD.U32 R11, R5, 0x10000, RZ ;  /* 0x00010000050b7824 */ /* 0x000fe400078e00ff */
[CC--:B------:R-:W-:Y:S02]  /*23c90*/  FMUL.FTZ R6, R7.reuse, R8.reuse ;  /* 0x0000000807067220 */ /* 0x0c0fe40000410000 */
[-C--:B------:R-:W-:Y:S02]  /*23ca0*/  FMUL.FTZ R7, R7, R11.reuse ;  /* 0x0000000b07077220 */ /* 0x080fe40000410000 */
[C---:B------:R-:W-:Y:S01]  /*23cb0*/  FFMA.FTZ R11, R20.reuse, R11, -R6 ;  /* 0x0000000b140b7223 */ /* 0x040fe20000010806 */
[----:B------:R-:W-:Y:S01]  /*23cc0*/  LOP3.LUT R6, R3, 0xffff0000, RZ, 0xc0, !PT ;  /* 0xffff000003067812 */ /* 0x000fe200078ec0ff */
[----:B------:R-:W-:Y:S01]  /*23cd0*/  FFMA.FTZ R20, R20, R8, R7 ;  /* 0x0000000814147223 */ /* 0x000fe20000010007 */
[----:B------:R-:W-:-:S02]  /*23ce0*/  LOP3.LUT R7, R2, 0xffff0000, RZ, 0xc0, !PT ;  /* 0xffff000002077812 */ /* 0x000fc400078ec0ff */
[----:B------:R-:W-:Y:S02]  /*23cf0*/  LOP3.LUT R3, R22, 0xffff0000, RZ, 0xc0, !PT ;  /* 0xffff000016037812 */ /* 0x000fe400078ec0ff */
[----:B------:R-:W-:Y:S02]  /*23d00*/  LOP3.LUT R8, R26, 0xffff0000, RZ, 0xc0, !PT ;  /* 0xffff00001a087812 */ /* 0x000fe400078ec0ff */
[----:B------:R-:W-:Y:S01]  /*23d10*/  LOP3.LUT R22, R4, 0xffff0000, RZ, 0xc0, !PT ;  /* 0xffff000004167812 */ /* 0x000fe200078ec0ff */
[CC--:B------:R-:W-:Y:S02]  /*23d20*/  FMUL.FTZ R2, R3.reuse, R7.reuse ;  /* 0x0000000703027220 */ /* 0x0c0fe40000410000 */
[-C--:B------:R-:W-:Y:S02]  /*23d30*/  FMUL.FTZ R3, R3, R6.reuse ;  /* 0x0000000603037220 */ /* 0x080fe40000410000 */
[C---:B------:R-:W-:Y:S01]  /*23d40*/  FFMA.FTZ R6, R8.reuse, R6, -R2 ;  /* 0x0000000608067223 */ /* 0x040fe20000010802 */
[----:B------:R-:W-:Y:S01]  /*23d50*/  LOP3.LUT R2, R27, 0xffff0000, RZ, 0xc0, !PT ;  /* 0xffff00001b027812 */ /* 0x000fe200078ec0ff */
[----:B------:R-:W-:Y:S01]  /*23d60*/  FFMA.FTZ R7, R8, R7, R3 ;  /* 0x0000000708077223 */ /* 0x000fe20000010003 */
[----:B------:R-:W-:-:S02]  /*23d70*/  LOP3.LUT R3, R23, 0xffff0000, RZ, 0xc0, !PT ;  /* 0xffff000017037812 */ /* 0x000fc400078ec0ff */
[----:B------:R-:W-:Y:S02]  /*23d80*/  LOP3.LUT R8, R5, 0xffff0000, RZ, 0xc0, !PT ;  /* 0xffff000005087812 */ /* 0x000fe400078ec0ff */
[----:B------:R-:W-:Y:S01]  /*23d90*/  F2FP.BF16.PACK_AB R10, R6, R10 ;  /* 0x0000000a060a723e */ /* 0x000fe200000010ff */
[----:B------:R-:W-:Y:S01]  /*23da0*/  FMUL.FTZ R5, R3, R22 ;  /* 0x0000001603057220 */ /* 0x000fe20000410000 */
[----:B------:R-:W-:Y:S01]  /*23db0*/  F2FP.BF16.PACK_AB R6, R7, R21 ;  /* 0x000000150706723e */ /* 0x000fe200000010ff */
[-C--:B------:R-:W-:Y:S02]  /*23dc0*/  FMUL.FTZ R4, R3, R8.reuse ;  /* 0x0000000803047220 */ /* 0x080fe40000410000 */
[----:B------:R-:W-:Y:S01]  /*23dd0*/  FFMA.FTZ R3, R2, R8, -R5 ;  /* 0x0000000802037223 */ /* 0x000fe20000010805 */
[----:B------:R-:W-:Y:S01]  /*23de0*/  F2FP.BF16.PACK_AB R8, R38, R58 ;  /* 0x0000003a2608723e */ /* 0x000fe200000010ff */
[----:B------:R-:W-:Y:S01]  /*23df0*/  FFMA.FTZ R2, R2, R22, R4 ;  /* 0x0000001602027223 */ /* 0x000fe20000010004 */
[----:B------:R-:W-:-:S02]  /*23e00*/  F2FP.BF16.PACK_AB R4, R35, R39 ;  /* 0x000000272304723e */ /* 0x000fc400000010ff */
[----:B------:R-:W-:Y:S02]  /*23e10*/  F2FP.BF16.PACK_AB R11, R3, R11 ;  /* 0x0000000b030b723e */ /* 0x000fe400000010ff */
[----:B------:R-:W-:Y:S02]  /*23e20*/  F2FP.BF16.PACK_AB R5, R24, R33 ;  /* 0x000000211805723e */ /* 0x000fe400000010ff */
[----:B------:R-:W-:Y:S01]  /*23e30*/  F2FP.BF16.PACK_AB R7, R2, R20 ;  /* 0x000000140207723e */ /* 0x000fe200000010ff */
[----:B------:R1:W-:Y:S04]  /*23e40*/  ST.E.128 [R30.64], R8 ;  /* 0x000000081e007985 */ /* 0x0003e8000c101d04 */
[----:B------:R1:W-:Y:S02]  /*23e50*/  ST.E.128 [R28.64], R4 ;  /* 0x000000041c007985 */ /* 0x0003e4000c101d04 */
.L_x_1012:
[----:B------:R-:W-:Y:S05]  /*23e60*/  BSYNC B0 ;  /* 0x0000000000007941 */ /* 0x000fea0003800000 */
.L_x_1011:
[----:B------:R-:W-:Y:S01]  /*23e70*/  IADD3 R2, R57, 0x20, RZ ;  /* 0x0000002039027810 */ /* 0x000fe20007ffe0ff */
[----:B------:R-:W-:Y:S03]  /*23e80*/  BSSY B0, `(.L_x_1013) ;  /* 0x000007a000007945 */ /* 0x000fe60003800000 */
[----:B------:R-:W-:-:S13]  /*23e90*/  ISETP.GE.AND P0, PT, R2, R0, PT ;  /* 0x000000000200720c */ /* 0x000fda0003f06270 */
[----:B------:R-:W-:Y:S05]  /*23ea0*/  @P0 BRA `(.L_x_1014) ;  /* 0x0000077000000947 */ /* 0x000fea0003800000 */
[----:B-1----:R-:W-:Y:S01]  /*23eb0*/  SHF.R.S32.HI R6, RZ, 0x1f, R2 ;  /* 0x0000001fff067819 */ /* 0x002fe20000011402 */
[----:B------:R-:W-:Y:S01]  /*23ec0*/  IMAD.SHL.U32 R5, R68, 0x40, RZ ;  /* 0x0000004044057824 */ /* 0x000fe200078e00ff */
[----:B------:R-:W-:Y:S02]  /*23ed0*/  SHF.R.S32.HI R7, RZ, 0x1f, R56 ;  /* 0x0000001fff077819 */ /* 0x000fe40000011438 */
[CC--:B------:R-:W-:Y:S02]  /*23ee0*/  LEA.HI R4, R6.reuse, R2.reuse, RZ, 0x3 ;  /* 0x0000000206047211 */ /* 0x0c0fe400078f18ff */
[----:B------:R-:W-:Y:S02]  /*23ef0*/  LEA.HI R6, R6, R2, RZ, 0x6 ;  /* 0x0000000206067211 */ /* 0x000fe400078f30ff */
[----:B------:R-:W-:Y:S02]  /*23f00*/  SHF.R.S32.HI R3, RZ, 0x3, R4 ;  /* 0x00000003ff037819 */ /* 0x000fe40000011404 */
[----:B------:R-:W-:-:S02]  /*23f10*/  LOP3.LUT R2, R5, 0x1c0, RZ, 0xc0, !PT ;  /* 0x000001c005027812 */ /* 0x000fc400078ec0ff */
[----:B------:R-:W-:Y:S02]  /*23f20*/  LEA.HI R3, R0, R3, RZ, 0x1d ;  /* 0x0000000300037211 */ /* 0x000fe400078fe8ff */
[----:B------:R-:W-:Y:S01]  /*23f30*/  LEA.HI R5, R7, R56, RZ, 0x5 ;  /* 0x0000003807057211 */ /* 0x000fe200078f28ff */
[----:B------:R-:W-:Y:S01]  /*23f40*/  IMAD.SHL.U32 R7, R6, 0x80, RZ ;  /* 0x0000008006077824 */ /* 0x000fe200078e00ff */
[----:B------:R-:W-:Y:S02]  /*23f50*/  SHF.R.S32.HI R6, RZ, 0x1f, R3 ;  /* 0x0000001fff067819 */ /* 0x000fe40000011403 */
[----:B------:R-:W-:Y:S01]  /*23f60*/  LOP3.LUT R8, R2, 0x38, R4, 0xf8, !PT ;  /* 0x0000003802087812 */ /* 0x000fe200078ef804 */
[----:B------:R-:W-:Y:S01]  /*23f70*/  IMAD.SHL.U32 R4, R5, 0x10, RZ ;  /* 0x0000001005047824 */ /* 0x000fe200078e00ff */
[----:B------:R-:W-:Y:S01]  /*23f80*/  LEA.HI R9, R6, R3, RZ, 0x3 ;  /* 0x0000000306097211 */ /* 0x000fe200078f18ff */
[----:B------:R-:W-:Y:S01]  /*23f90*/  IMAD.SHL.U32 R5, R3, 0x8, RZ ;  /* 0x0000000803057824 */ /* 0x000fe200078e00ff */
[----:B------:R-:W-:-:S02]  /*23fa0*/  SHF.R.U32.HI R10, RZ, 0x3, R2 ;  /* 0x00000003ff0a7819 */ /* 0x000fc40000011602 */
[----:B------:R-:W-:Y:S01]  /*23fb0*/  LOP3.LUT R3, R4, 0xfffffe00, RZ, 0xc0, !PT ;  /* 0xfffffe0004037812 */ /* 0x000fe200078ec0ff */
[----:B------:R-:W-:Y:S01]  /*23fc0*/  IMAD.SHL.U32 R4, R9, 0x400, RZ ;  /* 0x0000040009047824 */ /* 0x000fe200078e00ff */
[----:B------:R-:W-:Y:S02]  /*23fd0*/  LOP3.LUT R2, R2, 0x38, R5, 0xf8, !PT ;  /* 0x0000003802027812 */ /* 0x000fe400078ef805 */
[----:B------:R-:W-:Y:S02]  /*23fe0*/  LOP3.LUT R7, R7, 0xffffe000, RZ, 0xc0, !PT ;  /* 0xffffe00007077812 */ /* 0x000fe400078ec0ff */
[-C--:B------:R-:W-:Y:S02]  /*23ff0*/  LOP3.LUT R6, R8, R10.reuse, RZ, 0x3c, !PT ;  /* 0x0000000a08067212 */ /* 0x080fe400078e3cff */
[----:B------:R-:W-:Y:S02]  /*24000*/  LOP3.LUT R2, R2, R10, RZ, 0x3c, !PT ;  /* 0x0000000a02027212 */ /* 0x000fe400078e3cff */
[----:B------:R-:W-:-:S02]  /*24010*/  LOP3.LUT R4, R4, 0xffffe000, RZ, 0xc0, !PT ;  /* 0xffffe00004047812 */ /* 0x000fc400078ec0ff */
[--C-:B------:R-:W-:Y:S02]  /*24020*/  IADD3 R5, R6, R7, R3.reuse ;  /* 0x0000000706057210 */ /* 0x100fe40007ffe003 */
[----:B------:R-:W-:-:S03]  /*24030*/  IADD3 R2, R2, R4, R3 ;  /* 0x0000000402027210 */ /* 0x000fc60007ffe003 */
[----:B------:R-:W-:-:S04]  /*24040*/  IMAD.WIDE.U32 R26, R5, 0x2, R36 ;  /* 0x00000002051a7825 */ /* 0x000fc800078e0024 */
[----:B------:R-:W-:Y:S01]  /*24050*/  IMAD.WIDE.U32 R24, R2, 0x2, R36 ;  /* 0x0000000202187825 */ /* 0x000fe200078e0024 */
[----:B------:R-:W2:Y:S04]  /*24060*/  LD.E.128 R8, [R26.64] ;  /* 0x000000041a087980 */ /* 0x000ea8000c101d00 */
[----:B------:R-:W3:Y:S01]  /*24070*/  LD.E.128 R4, [R24.64] ;  /* 0x0000000418047980 */ /* 0x000ee2000c101d00 */
[--C-:B------:R-:W-:Y:S02]  /*24080*/  SHF.R.U64 R16, R16, 0x10, R17.reuse ;  /* 0x0000001010107819 */ /* 0x100fe40000001211 */
[----:B------:R-:W-:Y:S02]  /*24090*/  SHF.R.U32.HI R2, RZ, 0x10, R17 ;  /* 0x00000010ff027819 */ /* 0x000fe40000011611 */
[----:B------:R-:W-:-:S02]  /*240a0*/  SHF.R.U64 R17, R18, 0x10, R19 ;  /* 0x0000001012117819 */ /* 0x000fc40000001213 */
[----:B------:R-:W-:Y:S02]  /*240b0*/  SHF.R.U64 R18, R12, 0x10, R13 ;  /* 0x000000100c127819 */ /* 0x000fe4000000120d */
[----:B------:R-:W-:Y:S02]  /*240c0*/  SHF.R.U32.HI R3, RZ, 0x10, R19 ;  /* 0x00000010ff037819 */ /* 0x000fe40000011613 */
[----:B------:R-:W-:Y:S02]  /*240d0*/  SHF.R.U32.HI R12, RZ, 0x10, R13 ;  /* 0x00000010ff0c7819 */ /* 0x000fe4000001160d */
[--C-:B------:R-:W-:Y:S02]  /*240e0*/  SHF.R.U64 R20, R14, 0x10, R15.reuse ;  /* 0x000000100e147819 */ /* 0x100fe4000000120f */
[----:B------:R-:W-:Y:S02]  /*240f0*/  SHF.R.U32.HI R19, RZ, 0x10, R15 ;  /* 0x00000010ff137819 */ /* 0x000fe4000001160f */
[----:B------:R-:W-:-:S02]  /*24100*/  PRMT R15, R82, 0x5432, R16 ;  /* 0x00005432520f7816 */ /* 0x000fc40000000010 */
[----:B------:R-:W-:Y:S02]  /*24110*/  PRMT R13, R80, 0x5432, R18 ;  /* 0x00005432500d7816 */ /* 0x000fe40000000012 */
[----:B------:R-:W-:Y:S01]  /*24120*/  PRMT R22, R83, 0x5432, R17 ;  /* 0x0000543253167816 */ /* 0x000fe20000000011 */
[----:B------:R-:W-:Y:S01]  /*24130*/  IMAD.U32 R29, R15, 0x10000, RZ ;  /* 0x000100000f1d7824 */ /* 0x000fe200078e00ff */
[----:B------:R-:W-:Y:S01]  /*24140*/  PRMT R14, R82, 0x5410, R2 ;  /* 0x00005410520e7816 */ /* 0x000fe20000000002 */
[----:B------:R-:W-:Y:S01]  /*24150*/  IMAD.U32 R28, R13, 0x10000, RZ ;  /* 0x000100000d1c7824 */ /* 0x000fe200078e00ff */
[----:B------:R-:W-:Y:S02]  /*24160*/  PRMT R21, R83, 0x5410, R3 ;  /* 0x0000541053157816 */ /* 0x000fe40000000003 */
[----:B------:R-:W-:Y:S02]  /*24170*/  PRMT R12, R80, 0x5410, R12 ;  /* 0x00005410500c7816 */ /* 0x000fe4000000000c */
[----:B------:R-:W-:Y:S01]  /*24180*/  LOP3.LUT R30, R13, 0xffff0000, RZ, 0xc0, !PT ;  /* 0xffff00000d1e7812 */ /* 0x000fe200078ec0ff */
[----:B------:R-:W-:Y:S01]  /*24190*/  IMAD.U32 R13, R14, 0x10000, RZ ;  /* 0x000100000e0d7824 */ /* 0x000fe200078e00ff */
[----:B------:R-:W-:-:S02]  /*241a0*/  LOP3.LUT R15, R15, 0xffff0000, RZ, 0xc0, !PT ;  /* 0xffff00000f0f7812 */ /* 0x000fc400078ec0ff */
[C---:B------:R-:W-:Y:S02]  /*241b0*/  PRMT R20, R81.reuse, 0x5432, R20 ;  /* 0x0000543251147816 */ /* 0x040fe40000000014 */
[----:B------:R-:W-:Y:S01]  /*241c0*/  PRMT R19, R81, 0x5410, R19 ;  /* 0x0000541051137816 */ /* 0x000fe20000000013 */
[C---:B--2---:R-:W-:Y:S01]  /*241d0*/  IMAD.U32 R18, R8.reuse, 0x10000, RZ ;  /* 0x0001000008127824 */ /* 0x044fe200078e00ff */
[----:B------:R-:W-:Y:S01]  /*241e0*/  LOP3.LUT R17, R8, 0xffff0000, RZ, 0xc0, !PT ;  /* 0xffff000008117812 */ /* 0x000fe200078ec0ff */
[C---:B------:R-:W-:Y:S01]  /*241f0*/  IMAD.U32 R16, R9.reuse, 0x10000, RZ ;  /* 0x0001000009107824 */ /* 0x040fe200078e00ff */
[----:B------:R-:W-:Y:S01]  /*24200*/  LOP3.LUT R9, R9, 0xffff0000, RZ, 0xc0, !PT ;  /* 0xffff000009097812 */ /* 0x000fe200078ec0ff */
[C---:B---3--:R-:W-:Y:S01]  /*24210*/  IMAD.U32 R8, R4.reuse, 0x10000, RZ ;  /* 0x0001000004087824 */ /* 0x048fe200078e00ff */
[C---:B------:R-:W-:Y:S01]  /*24220*/  LOP3.LUT R2, R5.reuse, 0xffff0000, RZ, 0xc0, !PT ;  /* 0xffff000005027812 */ /* 0x040fe200078ec0ff */
[----:B------:R-:W-:Y:S01]  /*24230*/  IMAD.U32 R3, R5, 0x10000, RZ ;  /* 0x0001000005037824 */ /* 0x000fe200078e00ff */
[----:B------:R-:W-:Y:S01]  /*24240*/  LOP3.LUT R4, R4, 0xffff0000, RZ, 0xc0, !PT ;  /* 0xffff000004047812 */ /* 0x000fe200078ec0ff */
[----:B------:R-:W-:-:S02]  /*24250*/  FMUL.FTZ R23, R8, R28 ;  /* 0x0000001c08177220 */ /* 0x000fc40000410000 */
[-C--:B------:R-:W-:Y:S02]  /*24260*/  FMUL.FTZ R5, R8, R29.reuse ;  /* 0x0000001d08057220 */ /* 0x080fe40000410000 */
[C---:B------:R-:W-:Y:S02]  /*24270*/  FFMA.FTZ R33, R18.reuse, R29, -R23 ;  /* 0x0000001d12217223 */ /* 0x040fe40000010817 */
[----:B------:R-:W-:Y:S02]  /*24280*/  FFMA.FTZ R31, R18, R28, R5 ;  /* 0x0000001c121f7223 */ /* 0x000fe40000010005 */
[C---:B------:R-:W-:Y:S01]  /*24290*/  IMAD.U32 R18, R12.reuse, 0x10000, RZ ;  /* 0x000100000c127824 */ /* 0x040fe200078e00ff */
[----:B------:R-:W-:Y:S01]  /*242a0*/  LOP3.LUT R12, R12, 0xffff0000, RZ, 0xc0, !PT ;  /* 0xffff00000c0c7812 */ /* 0x000fe200078ec0ff */
[C---:B------:R-:W-:Y:S02]  /*242b0*/  FMUL.FTZ R5, R4.reuse, R30 ;  /* 0x0000001e04057220 */ /* 0x040fe40000410000 */
[----:B------:R-:W-:-:S02]  /*242c0*/  FMUL.FTZ R8, R4, R15 ;  /* 0x0000000f04087220 */ /* 0x000fc40000410000 */
[CC--:B------:R-:W-:Y:S02]  /*242d0*/  FMUL.FTZ R4, R3.reuse, R18.reuse ;  /* 0x0000001203047220 */ /* 0x0c0fe40000410000 */
[----:B------:R-:W-:Y:S02]  /*242e0*/  FMUL.FTZ R3, R3, R13 ;  /* 0x0000000d03037220 */ /* 0x000fe40000410000 */
[----:B------:R-:W-:Y:S01]  /*242f0*/  FFMA.FTZ R29, R17, R15, -R5 ;  /* 0x0000000f111d7223 */ /* 0x000fe20000010805 */
[----:B------:R-:W-:Y:S01]  /*24300*/  LOP3.LUT R5, R14, 0xffff0000, RZ, 0xc0, !PT ;  /* 0xffff00000e057812 */ /* 0x000fe200078ec0ff */
[C---:B------:R-:W-:Y:S02]  /*24310*/  FFMA.FTZ R18, R16.reuse, R18, R3 ;  /* 0x0000001210127223 */ /* 0x040fe40000010003 */
[----:B------:R-:W-:Y:S02]  /*24320*/  FFMA.FTZ R23, R16, R13, -R4 ;  /* 0x0000000d10177223 */ /* 0x000fe40000010804 */
[----:B------:R-:W-:-:S02]  /*24330*/  FMUL.FTZ R3, R2, R12 ;  /* 0x0000000c02037220 */ /* 0x000fc40000410000 */
[----:B------:R-:W-:Y:S02]  /*24340*/  FFMA.FTZ R28, R17, R30, R8 ;  /* 0x0000001e111c7223 */ /* 0x000fe40000010008 */
[C---:B------:R-:W-:Y:S01]  /*24350*/  IMAD.U32 R14, R20.reuse, 0x10000, RZ ;  /* 0x00010000140e7824 */ /* 0x040fe200078e00ff */
[----:B------:R-:W-:Y:S01]  /*24360*/  LOP3.LUT R20, R20, 0xffff0000, RZ, 0xc0, !PT ;  /* 0xffff000014147812 */ /* 0x000fe200078ec0ff */
[----:B------:R-:W-:Y:S02]  /*24370*/  IMAD.U32 R13, R6, 0x10000, RZ ;  /* 0x00010000060d7824 */ /* 0x000fe400078e00ff */
[----:B------:R-:W-:Y:S02]  /*24380*/  IMAD.U32 R8, R22, 0x10000, RZ ;  /* 0x0001000016087824 */ /* 0x000fe400078e00ff */
[-C--:B------:R-:W-:Y:S02]  /*24390*/  FMUL.FTZ R4, R2, R5.reuse ;  /* 0x0000000502047220 */ /* 0x080fe40000410000 */
[----:B------:R-:W-:-:S02]  /*243a0*/  FFMA.FTZ R17, R9, R5, -R3 ;  /* 0x0000000509117223 */ /* 0x000fc40000010803 */
[----:B------:R-:W-:Y:S02]  /*243b0*/  IMAD.U32 R5, R10, 0x10000, RZ ;  /* 0x000100000a057824 */ /* 0x000fe400078e00ff */
[C---:B------:R-:W-:Y:S02]  /*243c0*/  FMUL.FTZ R3, R13.reuse, R14 ;  /* 0x0000000e0d037220 */ /* 0x040fe40000410000 */
[----:B------:R-:W-:Y:S02]  /*243d0*/  FMUL.FTZ R2, R13, R8 ;  /* 0x000000080d027220 */ /* 0x000fe40000410000 */
[----:B------:R-:W-:Y:S01]  /*243e0*/  FFMA.FTZ R16, R9, R12, R4 ;  /* 0x0000000c09107223 */ /* 0x000fe20000010004 */
[----:B------:R-:W-:Y:S01]  /*243f0*/  LOP3.LUT R4, R11, 0xffff0000, RZ, 0xc0, !PT ;  /* 0xffff00000b047812 */ /* 0x000fe200078ec0ff */
[C---:B------:R-:W-:Y:S01]  /*24400*/  IMAD.U32 R12, R19.reuse, 0x10000, RZ ;  /* 0x00010000130c7824 */ /* 0x040fe200078e00ff */
[----:B------:R-:W-:Y:S01]  /*24410*/  LOP3.LUT R19, R19, 0xffff0000, RZ, 0xc0, !PT ;  /* 0xffff000013137812 */ /* 0x000fe200078ec0ff */
[----:B------:R-:W-:-:S02]  /*24420*/  IMAD.U32 R9, R7, 0x10000, RZ ;  /* 0x0001000007097824 */ /* 0x000fc400078e00ff */
[C---:B------:R-:W-:Y:S01]  /*24430*/  FFMA.FTZ R15, R5.reuse, R8, -R3 ;  /* 0x00000008050f7223 */ /* 0x040fe20000010803 */
[----:B------:R-:W-:Y:S01]  /*24440*/  LOP3.LUT R8, R10, 0xffff0000, RZ, 0xc0, !PT ;  /* 0xffff00000a087812 */ /* 0x000fe200078ec0ff */
[----:B------:R-:W-:Y:S01]  /*24450*/  FFMA.FTZ R14, R5, R14, R2 ;  /* 0x0000000e050e7223 */ /* 0x000fe20000010002 */
[----:B------:R-:W-:Y:S01]  /*24460*/  LOP3.LUT R3, R6, 0xffff0000, RZ, 0xc0, !PT ;  /* 0xffff000006037812 */ /* 0x000fe200078ec0ff */
[----:B------:R-:W-:Y:S01]  /*24470*/  IMAD.U32 R13, R21, 0x10000, RZ ;  /* 0x00010000150d7824 */ /* 0x000fe200078e00ff */
[----:B------:R-:W-:Y:S01]  /*24480*/  LOP3.LUT R2, R7, 0xffff0000, RZ, 0xc0, !PT ;  /* 0xffff000007027812 */ /* 0x000fe200078ec0ff */
[----:B------:R-:W-:Y:S02]  /*24490*/  IMAD.U32 R5, R11, 0x10000, RZ ;  /* 0x000100000b057824 */ /* 0x000fe400078e00ff */
[CC--:B------:R-:W-:Y:S02]  /*244a0*/  FMUL.FTZ R10, R9.reuse, R12.reuse ;  /* 0x0000000c090a7220 */ /* 0x0c0fe40000410000 */
[-C--:B------:R-:W-:Y:S01]  /*244b0*/  FMUL.FTZ R6, R9, R13.reuse ;  /* 0x0000000d09067220 */ /* 0x080fe20000410000 */
[----:B------:R-:W-:Y:S01]  /*244c0*/  LOP3.LUT R9, R21, 0xffff0000, RZ, 0xc0, !PT ;  /* 0xffff000015097812 */ /* 0x000fe200078ec0ff */
[C---:B------:R-:W-:Y:S01]  /*244d0*/  FFMA.FTZ R13, R5.reuse, R13, -R10 ;  /* 0x0000000d050d7223 */ /* 0x040fe2000001080a */
[----:B------:R-:W-:Y:S01]  /*244e0*/  LOP3.LUT R10, R22, 0xffff0000, RZ, 0xc0, !PT ;  /* 0xffff0000160a7812 */ /* 0x000fe200078ec0ff */
[----:B------:R-:W-:-:S02]  /*244f0*/  FFMA.FTZ R12, R5, R12, R6 ;  /* 0x0000000c050c7223 */ /* 0x000fc40000010006 */
[C---:B------:R-:W-:Y:S02]  /*24500*/  FMUL.FTZ R6, R3.reuse, R20 ;  /* 0x0000001403067220 */ /* 0x040fe40000410000 */
[C---:B------:R-:W-:Y:S02]  /*24510*/  FMUL.FTZ R11, R2.reuse, R19 ;  /* 0x00000013020b7220 */ /* 0x040fe40000410000 */
[-C--:B------:R-:W-:Y:S02]  /*24520*/  FMUL.FTZ R5, R3, R10.reuse ;  /* 0x0000000a03057220 */ /* 0x080fe40000410000 */
[-C--:B------:R-:W-:Y:S02]  /*24530*/  FMUL.FTZ R7, R2, R9.reuse ;  /* 0x0000000902077220 */ /* 0x080fe40000410000 */
[----:B------:R-:W-:Y:S02]  /*24540*/  FFMA.FTZ R3, R8, R10, -R6 ;  /* 0x0000000a08037223 */ /* 0x000fe40000010806 */
[----:B------:R-:W-:Y:S01]  /*24550*/  FFMA.FTZ R11, R4, R9, -R11 ;  /* 0x00000009040b7223 */ /* 0x000fe2000001080b */
[----:B------:R-:W-:Y:S01]  /*24560*/  F2FP.BF16.PACK_AB R9, R17, R23 ;  /* 0x000000171109723e */ /* 0x000fe200000010ff */
[----:B------:R-:W-:Y:S01]  /*24570*/  FFMA.FTZ R2, R8, R20, R5 ;  /* 0x0000001408027223 */ /* 0x000fe20000010005 */
[----:B------:R-:W-:Y:S01]  /*24580*/  F2FP.BF16.PACK_AB R8, R29, R33 ;  /* 0x000000211d08723e */ /* 0x000fe200000010ff */
[----:B------:R-:W-:Y:S01]  /*24590*/  FFMA.FTZ R7, R4, R19, R7 ;  /* 0x0000001304077223 */ /* 0x000fe20000010007 */
[----:B------:R-:W-:-:S02]  /*245a0*/  F2FP.BF16.PACK_AB R10, R3, R15 ;  /* 0x0000000f030a723e */ /* 0x000fc400000010ff */
[----:B------:R-:W-:Y:S02]  /*245b0*/  F2FP.BF16.PACK_AB R11, R11, R13 ;  /* 0x0000000d0b0b723e */ /* 0x000fe400000010ff */
[----:B------:R-:W-:Y:S02]  /*245c0*/  F2FP.BF16.PACK_AB R4, R28, R31 ;  /* 0x0000001f1c04723e */ /* 0x000fe400000010ff */
[----:B------:R-:W-:Y:S01]  /*245d0*/  F2FP.BF16.PACK_AB R5, R16, R18 ;  /* 0x000000121005723e */ /* 0x000fe200000010ff */
[----:B------:R1:W-:Y:S01]  /*245e0*/  ST.E.128 [R26.64], R8 ;  /* 0x000000081a007985 */ /* 0x0003e2000c101d04 */
[----:B------:R-:W-:Y:S02]  /*245f0*/  F2FP.BF16.PACK_AB R6, R2, R14 ;  /* 0x0000000e0206723e */ /* 0x000fe400000010ff */
[----:B------:R-:W-:-:S05]  /*24600*/  F2FP.BF16.PACK_AB R7, R7, R12 ;  /* 0x0000000c0707723e */ /* 0x000fca00000010ff */
[----:B------:R1:W-:Y:S02]  /*24610*/  ST.E.128 [R24.64], R4 ;  /* 0x0000000418007985 */ /* 0x0003e4000c101d04 */
.L_x_1014:
[----:B------:R-:W-:Y:S05]  /*24620*/  BSYNC B0 ;  /* 0x0000000000007941 */ /* 0x000fea0003800000 */
.L_x_1013:
[----:B------:R-:W-:-:S04]  /*24630*/  IADD3 R2, R57, 0x40, RZ ;  /* 0x0000004039027810 */ /* 0x000fc80007ffe0ff */
[----:B------:R-:W-:-:S13]  /*24640*/  ISETP.GE.AND P0, PT, R2, R0, PT ;  /* 0x000000000200720c */ /* 0x000fda0003f06270 */
[----:B------:R-:W-:Y:S05]  /*24650*/  @P0 BRA `(.L_x_1010) ;  /* 0x0000077000000947 */ /* 0x000fea0003800000 */
[----:B-1----:R-:W-:Y:S01]  /*24660*/  SHF.R.S32.HI R5, RZ, 0x1f, R2 ;  /* 0x0000001fff057819 */ /* 0x002fe20000011402 */
[----:B------:R-:W-:Y:S01]  /*24670*/  IMAD.SHL.U32 R7, R68, 0x40, RZ ;  /* 0x0000004044077824 */ /* 0x000fe200078e00ff */
[----:B------:R-:W-:Y:S02]  /*24680*/  SHF.R.S32.HI R3, RZ, 0x1f, R56 ;  /* 0x0000001fff037819 */ /* 0x000fe40000011438 */
[----:B------:R-:W-:Y:S02]  /*24690*/  LEA.HI R4, R5, R2, RZ, 0x3 ;  /* 0x0000000205047211 */ /* 0x000fe400078f18ff */
[----:B------:R-:W-:Y:S02]  /*246a0*/  LEA.HI R3, R3, R56, RZ, 0x5 ;  /* 0x0000003803037211 */ /* 0x000fe400078f28ff */
[----:B------:R-:W-:Y:S02]  /*246b0*/  SHF.R.S32.HI R6, RZ, 0x3, R4 ;  /* 0x00000003ff067819 */ /* 0x000fe40000011404 */
[----:B------:R-:W-:-:S02]  /*246c0*/  LEA.HI R5, R5, R2, RZ, 0x6 ;  /* 0x0000000205057211 */ /* 0x000fc400078f30ff */
[----:B------:R-:W-:Y:S01]  /*246d0*/  LOP3.LUT R2, R7, 0x1c0, RZ, 0xc0, !PT ;  /* 0x000001c007027812 */ /* 0x000fe200078ec0ff */
[----:B------:R-:W-:Y:S01]  /*246e0*/  IMAD.SHL.U32 R7, R3, 0x10, RZ ;  /* 0x0000001003077824 */ /* 0x000fe200078e00ff */
[----:B------:R-:W-:Y:S01]  /*246f0*/  LEA.HI R3, R0, R6, RZ, 0x1d ;  /* 0x0000000600037211 */ /* 0x000fe200078fe8ff */
[----:B------:R-:W-:Y:S01]  /*24700*/  IMAD.SHL.U32 R8, R5, 0x80, RZ ;  /* 0x0000008005087824 */ /* 0x000fe200078e00ff */
[----:B------:R-:W-:Y:S02]  /*24710*/  LOP3.LUT R6, R2, 0x38, R4, 0xf8, !PT ;  /* 0x0000003802067812 */ /* 0x000fe400078ef804 */
[----:B------:R-:W-:Y:S02]  /*24720*/  SHF.R.U32.HI R9, RZ, 0x3, R2 ;  /* 0x00000003ff097819 */ /* 0x000fe40000011602 */
[----:B------:R-:W-:Y:S02]  /*24730*/  SHF.R.S32.HI R5, RZ, 0x1f, R3 ;  /* 0x0000001fff057819 */ /* 0x000fe40000011403 */
[----:B------:R-:W-:-:S02]  /*24740*/  LOP3.LUT R4, R7, 0xfffffe00, RZ, 0xc0, !PT ;  /* 0xfffffe0007047812 */ /* 0x000fc400078ec0ff */
[----:B------:R-:W-:Y:S01]  /*24750*/  LOP3.LUT R7, R6, R9, RZ, 0x3c, !PT ;  /* 0x0000000906077212 */ /* 0x000fe200078e3cff */
[----:B------:R-:W-:Y:S01]  /*24760*/  IMAD.SHL.U32 R6, R3, 0x8, RZ ;  /* 0x0000000803067824 */ /* 0x000fe200078e00ff */
[----:B------:R-:W-:Y:S02]  /*24770*/  LEA.HI R3, R5, R3, RZ, 0x3 ;  /* 0x0000000305037211 */ /* 0x000fe400078f18ff */
[----:B------:R-:W-:Y:S02]  /*24780*/  LOP3.LUT R8, R8, 0xffffe000, RZ, 0xc0, !PT ;  /* 0xffffe00008087812 */ /* 0x000fe400078ec0ff */
[----:B------:R-:W-:Y:S01]  /*24790*/  LOP3.LUT R5, R2, 0x38, R6, 0xf8, !PT ;  /* 0x0000003802057812 */ /* 0x000fe200078ef806 */
[----:B------:R-:W-:Y:S01]  /*247a0*/  IMAD.SHL.U32 R2, R3, 0x400, RZ ;  /* 0x0000040003027824 */ /* 0x000fe200078e00ff */
[----:B------:R-:W-:Y:S02]  /*247b0*/  IADD3 R7, R7, R8, R4 ;  /* 0x0000000807077210 */ /* 0x000fe40007ffe004 */
[----:B------:R-:W-:-:S02]  /*247c0*/  LOP3.LUT R3, R5, R9, RZ, 0x3c, !PT ;  /* 0x0000000905037212 */ /* 0x000fc400078e3cff */
[----:B------:R-:W-:Y:S01]  /*247d0*/  LOP3.LUT R2, R2, 0xffffe000, RZ, 0xc0, !PT ;  /* 0xffffe00002027812 */ /* 0x000fe200078ec0ff */
[----:B------:R-:W-:-:S03]  /*247e0*/  IMAD.WIDE.U32 R30, R7, 0x2, R36 ;  /* 0x00000002071e7825 */ /* 0x000fc600078e0024 */
[----:B------:R-:W-:Y:S02]  /*247f0*/  IADD3 R2, R3, R2, R4 ;  /* 0x0000000203027210 */ /* 0x000fe40007ffe004 */
[----:B------:R-:W2:Y:S03]  /*24800*/  LD.E.128 R8, [R30.64] ;  /* 0x000000041e087980 */ /* 0x000ea6000c101d00 */
[----:B------:R-:W-:-:S05]  /*24810*/  IMAD.WIDE.U32 R28, R2, 0x2, R36 ;  /* 0x00000002021c7825 */ /* 0x000fca00078e0024 */
[----:B------:R-:W3:Y:S01]  /*24820*/  LD.E.128 R4, [R28.64] ;  /* 0x000000041c047980 */ /* 0x000ee2000c101d00 */
[----:B------:R-:W-:Y:S02]  /*24830*/  SHF.R.U64 R14, R44, 0x10, R45 ;  /* 0x000000102c0e7819 */ /* 0x000fe4000000122d */
[----:B------:R-:W-:Y:S02]  /*24840*/  SHF.R.U64 R2, R40, 0x10, R41 ;  /* 0x0000001028027819 */ /* 0x000fe40000001229 */
[--C-:B------:R-:W-:Y:S02]  /*24850*/  SHF.R.U64 R12, R42, 0x10, R43.reuse ;  /* 0x000000102a0c7819 */ /* 0x100fe4000000122b */
[----:B------:R-:W-:Y:S02]  /*24860*/  SHF.R.U32.HI R13, RZ, 0x10, R43 ;  /* 0x00000010ff0d7819 */ /* 0x000fe4000001162b */
[----:B------:R-:W-:Y:S02]  /*24870*/  PRMT R20, R85, 0x5432, R14 ;  /* 0x0000543255147816 */ /* 0x000fe4000000000e */
[----:B------:R-:W-:-:S02]  /*24880*/  SHF.R.U32.HI R15, RZ, 0x10, R45 ;  /* 0x00000010ff0f7819 */ /* 0x000fc4000001162d */
[----:B------:R-:W-:Y:S01]  /*24890*/  PRMT R27, R87, 0x5432, R2 ;  /* 0x00005432571b7816 */ /* 0x000fe20000000002 */
[----:B------:R-:W-:Y:S01]  /*248a0*/  IMAD.U32 R34, R20, 0x10000, RZ ;  /* 0x0001000014227824 */ /* 0x000fe200078e00ff */
[C---:B------:R-:W-:Y:S02]  /*248b0*/  PRMT R22, R88.reuse, 0x5432, R12 ;  /* 0x0000543258167816 */ /* 0x040fe4000000000c */
[----:B------:R-:W-:Y:S01]  /*248c0*/  PRMT R21, R88, 0x5410, R13 ;  /* 0x0000541058157816 */ /* 0x000fe2000000000d */
[----:B------:R-:W-:Y:S01]  /*248d0*/  IMAD.U32 R33, R27, 0x10000, RZ ;  /* 0x000100001b217824 */ /* 0x000fe200078e00ff */
[----:B------:R-:W-:Y:S02]  /*248e0*/  PRMT R19, R85, 0x5410, R15 ;  /* 0x0000541055137816 */ /* 0x000fe4000000000f */
[----:B------:R-:W-:Y:S02]  /*248f0*/  SHF.R.U32.HI R3, RZ, 0x10, R41 ;  /* 0x00000010ff037819 */ /* 0x000fe40000011629 */
[----:B------:R-:W-:Y:S01]  /*24900*/  LOP3.LUT R38, R20, 0xffff0000, RZ, 0xc0, !PT ;  /* 0xffff000014267812 */ /* 0x000fe200078ec0ff */
[----:B------:R-:W-:Y:S01]  /*24910*/  IMAD.U32 R35, R19, 0x10000, RZ ;  /* 0x0001000013237824 */ /* 0x000fe200078e00ff */
[----:B------:R-:W-:-:S02]  /*24920*/  PRMT R23, R87, 0x5410, R3 ;  /* 0x0000541057177816 */ /* 0x000fc40000000003 */
[--C-:B------:R-:W-:Y:S02]  /*24930*/  SHF.R.U64 R18, R46, 0x10, R47.reuse ;  /* 0x000000102e127819 */ /* 0x100fe4000000122f */
[----:B------:R-:W-:Y:S01]  /*24940*/  SHF.R.U32.HI R17, RZ, 0x10, R47 ;  /* 0x00000010ff117819 */ /* 0x000fe2000001162f */
[----:B------:R-:W-:Y:S01]  /*24950*/  IMAD.U32 R20, R23, 0x10000, RZ ;  /* 0x0001000017147824 */ /* 0x000fe200078e00ff */
[C---:B------:R-:W-:Y:S02]  /*24960*/  PRMT R18, R86.reuse, 0x5432, R18 ;  /* 0x0000543256127816 */ /* 0x040fe40000000012 */
[----:B------:R-:W-:Y:S02]  /*24970*/  LOP3.LUT R39, R19, 0xffff0000, RZ, 0xc0, !PT ;  /* 0xffff000013277812 */ /* 0x000fe400078ec0ff */
[----:B------:R-:W-:Y:S01]  /*24980*/  PRMT R17, R86, 0x5410, R17 ;  /* 0x0000541056117816 */ /* 0x000fe20000000011 */
[C---:B--2---:R-:W-:Y:S01]  /*24990*/  IMAD.U32 R13, R11.reuse, 0x10000, RZ ;  /* 0x000100000b0d7824 */ /* 0x044fe200078e00ff */
[----:B------:R-:W-:Y:S01]  /*249a0*/  LOP3.LUT R12, R11, 0xffff0000, RZ, 0xc0, !PT ;  /* 0xffff00000b0c7812 */ /* 0x000fe200078ec0ff */
[C---:B------:R-:W-:Y:S01]  /*249b0*/  IMAD.U32 R26, R8.reuse, 0x10000, RZ ;  /* 0x00010000081a7824 */ /* 0x040fe200078e00ff */
[----:B------:R-:W-:Y:S01]  /*249c0*/  LOP3.LUT R25, R8, 0xffff0000, RZ, 0xc0, !PT ;  /* 0xffff000008197812 */ /* 0x000fe200078ec0ff */
[C---:B------:R-:W-:Y:S01]  /*249d0*/  IMAD.U32 R24, R9.reuse, 0x10000, RZ ;  /* 0x0001000009187824 */ /* 0x040fe200078e00ff */
[----:B------:R-:W-:Y:S01]  /*249e0*/  LOP3.LUT R16, R9, 0xffff0000, RZ, 0xc0, !PT ;  /* 0xffff000009107812 */ /* 0x000fe200078ec0ff */
[C---:B------:R-:W-:Y:S01]  /*249f0*/  IMAD.U32 R15, R10.reuse, 0x10000, RZ ;  /* 0x000100000a0f7824 */ /* 0x040fe200078e00ff */
[----:B------:R-:W-:Y:S01]  /*24a00*/  LOP3.LUT R14, R10, 0xffff0000, RZ, 0xc0, !PT ;  /* 0xffff00000a0e7812 */ /* 0x000fe200078ec0ff */
[C---:B---3--:R-:W-:Y:S01]  /*24a10*/  IMAD.U32 R11, R4.reuse, 0x10000, RZ ;  /* 0x00010000040b7824 */ /* 0x048fe200078e00ff */
[----:B------:R-:W-:Y:S01]  /*24a20*/  LOP3.LUT R10, R4, 0xffff0000, RZ, 0xc0, !PT ;  /* 0xffff0000040a7812 */ /* 0x000fe200078ec0ff */
[C---:B------:R-:W-:Y:S01]  /*24a30*/  IMAD.U32 R9, R5.reuse, 0x10000, RZ ;  /* 0x0001000005097824 */ /* 0x040fe200078e00ff */
[----:B------:R-:W-:Y:S01]  /*24a40*/  LOP3.LUT R8, R5, 0xffff0000, RZ, 0xc0, !PT ;  /* 0xffff000005087812 */ /* 0x000fe200078ec0ff */
[C---:B------:R-:W-:Y:S01]  /*24a50*/  IMAD.U32 R5, R6.reuse, 0x10000, RZ ;  /* 0x0001000006057824 */ /* 0x040fe200078e00ff */
[----:B------:R-:W-:Y:S01]  /*24a60*/  LOP3.LUT R4, R6, 0xffff0000, RZ, 0xc0, !PT ;  /* 0xffff000006047812 */ /* 0x000fe200078ec0ff */
[----:B------:R-:W-:Y:S01]  /*24a70*/  FMUL.FTZ R6, R11, R34 ;  /* 0x000000220b067220 */ /* 0x000fe20000410000 */
[C---:B------:R-:W-:Y:S01]  /*24a80*/  LOP3.LUT R2, R7.reuse, 0xffff0000, RZ, 0xc0, !PT ;  /* 0xffff000007027812 */ /* 0x040fe200078ec0ff */
[----:B------:R-:W-:-:S02]  /*24a90*/  IMAD.U32 R3, R7, 0x10000, RZ ;  /* 0x0001000007037824 */ /* 0x000fc400078e00ff */
[-C--:B------:R-:W-:Y:S01]  /*24aa0*/  FMUL.FTZ R7, R11, R33.reuse ;  /* 0x000000210b077220 */ /* 0x080fe20000410000 */
[----:B------:R-:W-:Y:S01]  /*24ab0*/  LOP3.LUT R11, R27, 0xffff0000, RZ, 0xc0, !PT ;  /* 0xffff00001b0b7812 */ /* 0x000fe200078ec0ff */
[----:B------:R-:W-:Y:S02]  /*24ac0*/  FFMA.FTZ R33, R26, R33, -R6 ;  /* 0x000000211a217223 */ /* 0x000fe40000010806 */
[----:B------:R-:W-:Y:S02]  /*24ad0*/  FMUL.FTZ R6, R10, R38 ;  /* 0x000000260a067220 */ /* 0x000fe40000410000 */
[----:B------:R-:W-:Y:S02]  /*24ae0*/  FFMA.FTZ R27, R26, R34, R7 ;  /* 0x000000221a1b7223 */ /* 0x000fe40000010007 */
[----:B------:R-:W-:Y:S02]  /*24af0*/  FFMA.FTZ R26, R25, R11, -R6 ;  /* 0x0000000b191a7223 */ /* 0x000fe40000010806 */
[----:B------:R-:W-:-:S02]  /*24b00*/  FMUL.FTZ R7, R9, R35 ;  /* 0x0000002309077220 */ /* 0x000fc40000410000 */
[-C--:B------:R-:W-:Y:S01]  /*24b10*/  FMUL.FTZ R6, R9, R20.reuse ;  /* 0x0000001409067220 */ /* 0x080fe20000410000 */
[----:B------:R-:W-:Y:S01]  /*24b20*/  LOP3.LUT R9, R23, 0xffff0000, RZ, 0xc0, !PT ;  /* 0xffff000017097812 */ /* 0x000fe200078ec0ff */
[----:B------:R-:W-:Y:S02]  /*24b30*/  IMAD.U32 R23, R22, 0x10000, RZ ;  /* 0x0001000016177824 */ /* 0x000fe400078e00ff */
[----:B------:R-:W-:Y:S02]  /*24b40*/  FMUL.FTZ R10, R10, R11 ;  /* 0x0000000b0a0a7220 */ /* 0x000fe40000410000 */
[C---:B------:R-:W-:Y:S02]  /*24b50*/  FFMA.FTZ R20, R24.reuse, R20, -R7 ;  /* 0x0000001418147223 */ /* 0x040fe40000010807 */
[----:B------:R-:W-:Y:S02]  /*24b60*/  FFMA.FTZ R19, R24, R35, R6 ;  /* 0x0000002318137223 */ /* 0x000fe40000010006 */
[----:B------:R-:W-:-:S02]  /*24b70*/  FMUL.FTZ R7, R8, R39 ;  /* 0x0000002708077220 */ /* 0x000fc40000410000 */
[C---:B------:R-:W-:Y:S01]  /*24b80*/  IMAD.U32 R24, R18.reuse, 0x10000, RZ ;  /* 0x0001000012187824 */ /* 0x040fe200078e00ff */
[----:B------:R-:W-:Y:S01]  /*24b90*/  LOP3.LUT R18, R18, 0xffff0000, RZ, 0xc0, !PT ;  /* 0xffff000012127812 */ /* 0x000fe200078ec0ff */
[----:B------:R-:W-:Y:S02]  /*24ba0*/  FMUL.FTZ R6, R8, R9 ;  /* 0x0000000908067220 */ /* 0x000fe40000410000 */
[C---:B------:R-:W-:Y:S01]  /*24bb0*/  IMAD.U32 R34, R17.reuse, 0x10000, RZ ;  /* 0x0001000011227824 */ /* 0x040fe200078e00ff */
[----:B------:R-:W-:Y:S01]  /*24bc0*/  LOP3.LUT R17, R17, 0xffff0000, RZ, 0xc0, !PT ;  /* 0xffff000011117812 */ /* 0x000fe200078ec0ff */
[----:B------:R-:W-:Y:S02]  /*24bd0*/  IMAD.U32 R11, R21, 0x10000, RZ ;  /* 0x00010000150b7824 */ /* 0x000fe400078e00ff */
[----:B------:R-:W-:Y:S02]  /*24be0*/  FMUL.FTZ R8, R5, R23 ;  /* 0x0000001705087220 */ /* 0x000fe40000410000 */
[----:B------:R-:W-:-:S02]  /*24bf0*/  FFMA.FTZ R25, R25, R38, R10 ;  /* 0x0000002619197223 */ /* 0x000fc4000001000a */
[C---:B------:R-:W-:Y:S02]  /*24c00*/  FFMA.FTZ R9, R16.reuse, R9, -R7 ;  /* 0x0000000910097223 */ /* 0x040fe40000010807 */
[----:B------:R-:W-:Y:S02]  /*24c10*/  FMUL.FTZ R10, R5, R24 ;  /* 0x00000018050a7220 */ /* 0x000fe40000410000 */
[----:B------:R-:W-:Y:S01]  /*24c20*/  FFMA.FTZ R5, R16, R39, R6 ;  /* 0x0000002710057223 */ /* 0x000fe20000010006 */
[----:B------:R-:W-:Y:S01]  /*24c30*/  LOP3.LUT R16, R22, 0xffff0000, RZ, 0xc0, !PT ;  /* 0xffff000016107812 */ /* 0x000fe200078ec0ff */
[----:B------:R-:W-:Y:S01]  /*24c40*/  FMUL.FTZ R7, R3, R34 ;  /* 0x0000002203077220 */ /* 0x000fe20000410000 */
[----:B------:R-:W-:Y:S01]  /*24c50*/  F2FP.BF16.PACK_AB R9, R9, R20 ;  /* 0x000000140909723e */ /* 0x000fe200000010ff */
[----:B------:R-:W-:Y:S01]  /*24c60*/  FFMA.FTZ R6, R15, R24, R8 ;  /* 0x000000180f067223 */ /* 0x000fe20000010008 */
[----:B------:R-:W-:Y:S01]  /*24c70*/  LOP3.LUT R8, R21, 0xffff0000, RZ, 0xc0, !PT ;  /* 0xffff000015087812 */ /* 0x000fe200078ec0ff */
[----:B------:R-:W-:Y:S01]  /*24c80*/  FMUL.FTZ R3, R3, R11 ;  /* 0x0000000b03037220 */ /* 0x000fe20000410000 */
[----:B------:R-:W-:Y:S01]  /*24c90*/  F2FP.BF16.PACK_AB R5, R5, R19 ;  /* 0x000000130505723e */ /* 0x000fe200000010ff */
[----:B------:R-:W-:-:S02]  /*24ca0*/  FFMA.FTZ R10, R15, R23, -R10 ;  /* 0x000000170f0a7223 */ /* 0x000fc4000001080a */
[C---:B------:R-:W-:Y:S02]  /*24cb0*/  FFMA.FTZ R15, R13.reuse, R11, -R7 ;  /* 0x0000000b0d0f7223 */ /* 0x040fe40000010807 */
[----:B------:R-:W-:Y:S02]  /*24cc0*/  FFMA.FTZ R13, R13, R34, R3 ;  /* 0x000000220d0d7223 */ /* 0x000fe40000010003 */
[----:B------:R-:W-:Y:S02]  /*24cd0*/  FMUL.FTZ R3, R4, R18 ;  /* 0x0000001204037220 */ /* 0x000fe40000410000 */
[----:B------:R-:W-:Y:S02]  /*24ce0*/  FMUL.FTZ R11, R2, R17 ;  /* 0x00000011020b7220 */ /* 0x000fe40000410000 */
[----:B------:R-:W-:Y:S02]  /*24cf0*/  FMUL.FTZ R4, R4, R16 ;  /* 0x0000001004047220 */ /* 0x000fe40000410000 */
[----:B------:R-:W-:-:S02]  /*24d00*/  FMUL.FTZ R7, R2, R8 ;  /* 0x0000000802077220 */ /* 0x000fc40000410000 */
[----:B------:R-:W-:Y:S02]  /*24d10*/  FFMA.FTZ R3, R14, R16, -R3 ;  /* 0x000000100e037223 */ /* 0x000fe40000010803 */
[----:B------:R-:W-:Y:S01]  /*24d20*/  FFMA.FTZ R11, R12, R8, -R11 ;  /* 0x000000080c0b7223 */ /* 0x000fe2000001080b */
[----:B------:R-:W-:Y:S01]  /*24d30*/  F2FP.BF16.PACK_AB R8, R26, R33 ;  /* 0x000000211a08723e */ /* 0x000fe200000010ff */
[----:B------:R-:W-:Y:S01]  /*24d40*/  FFMA.FTZ R2, R14, R18, R4 ;  /* 0x000000120e027223 */ /* 0x000fe20000010004 */
[----:B------:R-:W-:Y:S01]  /*24d50*/  F2FP.BF16.PACK_AB R10, R3, R10 ;  /* 0x0000000a030a723e */ /* 0x000fe200000010ff */
[----:B------:R-:W-:Y:S01]  /*24d60*/  FFMA.FTZ R7, R12, R17, R7 ;  /* 0x000000110c077223 */ /* 0x000fe20000010007 */
[----:B------:R-:W-:Y:S02]  /*24d70*/  F2FP.BF16.PACK_AB R11, R11, R15 ;  /* 0x0000000f0b0b723e */ /* 0x000fe400000010ff */
[----:B------:R-:W-:Y:S02]  /*24d80*/  F2FP.BF16.PACK_AB R4, R25, R27 ;  /* 0x0000001b1904723e */ /* 0x000fe400000010ff */
[----:B------:R-:W-:Y:S01]  /*24d90*/  F2FP.BF16.PACK_AB R6, R2, R6 ;  /* 0x000000060206723e */ /* 0x000fe200000010ff */
[----:B------:R1:W-:Y:S01]  /*24da0*/  ST.E.128 [R30.64], R8 ;  /* 0x000000081e007985 */ /* 0x0003e2000c101d04 */
[----:B------:R-:W-:-:S05]  /*24db0*/  F2FP.BF16.PACK_AB R7, R7, R13 ;  /* 0x0000000d0707723e */ /* 0x000fca00000010ff */
[----:B------:R1:W-:Y:S02]  /*24dc0*/  ST.E.128 [R28.64], R4 ;  /* 0x000000041c007985 */ /* 0x0003e4000c101d04 */
.L_x_1010:
[----:B------:R-:W-:Y:S05]  /*24dd0*/  BSYNC B1 ;  /* 0x0000000000017941 */ /* 0x000fea0003800000 */
.L_x_1009:
[----:B-1----:R-:W-:Y:S01]  /*24de0*/  IADD3 R4, R68, 0x40, RZ ;  /* 0x0000004044047810 */ /* 0x002fe20007ffe0ff */
[----:B------:R-:W-:Y:S02]  /*24df0*/  IMAD.MOV.U32 R2, RZ, RZ, R115 ;  /* 0x000000ffff027224 */ /* 0x000fe400078e0073 */
[----:B------:R-:W-:Y:S01]  /*24e00*/  IMAD.MOV.U32 R3, RZ, RZ, 0x0 ;  /* 0x00000000ff037424 */ /* 0x000fe200078e00ff */
[----:B------:R-:W-:-:S13]  /*24e10*/  ISETP.GE.AND P0, PT, R4, R71, PT ;  /* 0x000000470400720c */ /* 0x000fda0003f06270 */
[----:B------:R-:W-:Y:S05]  /*24e20*/  @P0 RET.REL.NODEC R2 `(_ZN7cutlass13device_kernelIN5flash19enable_sm80_to_sm89INS1_16FlashAttnFwdSm80INS1_25CollectiveMainloopFwdSm80ILi8ELi1ELb0EN4cute5tupleIJNS5_1CILi128EEENS7_ILi64EEENS7_ILi192EEEEEELi192ENS_10bfloat16_tEfNS_4arch4Sm80ELb0ELb1ELb0ELb1ELb1ELb1ELb1ELb1EEENS1_21CollectiveEpilogueFwdINS6_IJS8_SA_S9_EEENS6_IJNS7_ILi1EEESI_SI_EEESC_SE_Li256ELb1ELb1ELb1ELb0EEENS1_36VarlenDynamicPersistentTileSchedulerILi128ELi64ELi256ELi256ELb1ELb1ELb0ELb1ELb0ELb1EEEEEEEEEvNT_6ParamsE) ;  /* 0xfffdb1d002000950 */ /* 0x000fea0003c3ffff */
[----:B------:R-:W-:Y:S01]  /*24e30*/  ISETP.GE.AND P0, PT, R57, R0, PT ;  /* 0x000000003900720c */ /* 0x000fe20003f06270 */
[----:B------:R-:W-:-:S12]  /*24e40*/  BSSY B0, `(.L_x_1015) ;  /* 0x0000072000007945 */ /* 0x000fd80003800000 */
[----:B------:R-:W-:Y:S05]  /*24e50*/  @P0 BRA `(.L_x_1016) ;  /* 0x0000070000000947 */ /* 0x000fea0003800000 */
[----:B------:R-:W-:Y:S01]  /*24e60*/  SHF.R.S32.HI R3, RZ, 0x1f, R4 ;  /* 0x0000001fff037819 */ /* 0x000fe20000011404 */
[----:B------:R-:W-:Y:S01]  /*24e70*/  IMAD.SHL.U32 R2, R4, 0x40, RZ ;  /* 0x0000004004027824 */ /* 0x000fe200078e00ff */
[----:B------:R-:W-:Y:S02]  /*24e80*/  LEA.HI R6, R0, R32, RZ, 0x1d ;  /* 0x0000002000067211 */ /* 0x000fe400078fe8ff */
[----:B------:R-:W-:Y:S02]  /*24e90*/  LEA.HI R3, R3, R4, RZ, 0x3 ;  /* 0x0000000403037211 */ /* 0x000fe400078f18ff */
[----:B------:R-:W-:Y:S02]  /*24ea0*/  SHF.R.S32.HI R7, RZ, 0x1f, R6 ;  /* 0x0000001fff077819 */ /* 0x000fe40000011406 */
[----:B------:R-:W-:Y:S01]  /*24eb0*/  LOP3.LUT R2, R2, 0x1c0, RZ, 0xc0, !PT ;  /* 0x000001c002027812 */ /* 0x000fe200078ec0ff */
[----:B------:R-:W-:Y:S01]  /*24ec0*/  IMAD.SHL.U32 R5, R3, 0x40, RZ ;  /* 0x0000004003057824 */ /* 0x000fe200078e00ff */
[----:B------:R-:W-:Y:S01]  /*24ed0*/  LEA.HI R7, R7, R6, RZ, 0x3 ;  /* 0x0000000607077211 */ /* 0x000fe200078f18ff */
[----:B------:R-:W-:Y:S01]  /*24ee0*/  IMAD.SHL.U32 R6, R6, 0x8, RZ ;  /* 0x0000000806067824 */ /* 0x000fe200078e00ff */
[----:B------:R-:W-:-:S02]  /*24ef0*/  LOP3.LUT R8, R2, 0x38, R57, 0xf8, !PT ;  /* 0x0000003802087812 */ /* 0x000fc400078ef839 */
[----:B------:R-:W-:Y:S02]  /*24f00*/  SHF.R.U32.HI R3, RZ, 0x3, R2 ;  /* 0x00000003ff037819 */ /* 0x000fe40000011602 */
[----:B------:R-:W-:Y:S02]  /*24f10*/  LOP3.LUT R5, R5, 0xfffffe00, RZ, 0xc0, !PT ;  /* 0xfffffe0005057812 */ /* 0x000fe400078ec0ff */
[----:B------:R-:W-:Y:S01]  /*24f20*/  LOP3.LUT R2, R2, 0x38, R6, 0xf8, !PT ;  /* 0x0000003802027812 */ /* 0x000fe200078ef806 */
[----:B------:R-:W-:Y:S01]  /*24f30*/  IMAD.SHL.U32 R6, R7, 0x400, RZ ;  /* 0x0000040007067824 */ /* 0x000fe200078e00ff */
[----:B------:R-:W-:Y:S02]  /*24f40*/  LOP3.LUT R7, R5, R8, R3, 0xf6, !PT ;  /* 0x0000000805077212 */ /* 0x000fe400078ef603 */
[----:B------:R-:W-:Y:S02]  /*24f50*/  LOP3.LUT R3, R2, R3, RZ, 0x3c, !PT ;  /* 0x0000000302037212 */ /* 0x000fe400078e3cff */
        /* <DEDUP_REMOVED lines=8> */
[----:B------:R-:W-:Y:S02]  /*24fe0*/  PRMT R23, R89, 0x5432, R7 ;  /* 0x0000543259177816 */ /* 0x000fe40000000007 */
[--C-:B------:R-:W-:Y:S02]  /*24ff0*/  SHF.R.U64 R17, R54, 0x10, R55.reuse ;  /* 0x0000001036117819 */ /* 0x100fe40000001237 */
[----:B------:R-:W-:Y:S01]  /*25000*/  SHF.R.U32.HI R18, RZ, 0x10, R55 ;  /* 0x00000010ff127819 */ /* 0x000fe20000011637 */
[----:B------:R-:W-:Y:S01]  /*25010*/  IMAD.U32 R31, R23, 0x10000, RZ ;  /* 0x00010000171f7824 */ /* 0x000fe200078e00ff */
[----:B------:R-:W-:-:S02]  /*25020*/  SHF.R.U32.HI R16, RZ, 0x10, R53 ;  /* 0x00000010ff107819 */ /* 0x000fc40000011635 */
[----:B------:R-:W-:Y:S02]  /*25030*/  PRMT R27, R91, 0x5432, R2 ;  /* 0x000054325b1b7816 */ /* 0x000fe40000000002 */
[C---:B------:R-:W-:Y:S02]  /*25040*/  PRMT R21, R90.reuse, 0x5432, R17 ;  /* 0x000054325a157816 */ /* 0x040fe40000000011 */
[----:B------:R-:W-:Y:S02]  /*25050*/  PRMT R20, R90, 0x5410, R18 ;  /* 0x000054105a147816 */ /* 0x000fe40000000012 */
[----:B------:R-:W-:Y:S02]  /*25060*/  SHF.R.U32.HI R3, RZ, 0x10, R49 ;  /* 0x00000010ff037819 */ /* 0x000fe40000011631 */
[--C-:B------:R-:W-:Y:S02]  /*25070*/  SHF.R.U64 R5, R50, 0x10, R51.reuse ;  /* 0x0000001032057819 */ /* 0x100fe40000001233 */
[----:B------:R-:W-:-:S02]  /*25080*/  SHF.R.U32.HI R6, RZ, 0x10, R51 ;  /* 0x00000010ff067819 */ /* 0x000fc40000011633 */
[----:B------:R-:W-:Y:S02]  /*25090*/  PRMT R22, R89, 0x5410, R16 ;  /* 0x0000541059167816 */ /* 0x000fe40000000010 */
[----:B------:R-:W-:Y:S02]  /*250a0*/  LOP3.LUT R23, R23, 0xffff0000, RZ, 0xc0, !PT ;  /* 0xffff000017177812 */ /* 0x000fe400078ec0ff */
[----:B------:R-:W-:Y:S02]  /*250b0*/  PRMT R26, R91, 0x5410, R3 ;  /* 0x000054105b1a7816 */ /* 0x000fe40000000003 */
[C---:B------:R-:W-:Y:S02]  /*250c0*/  PRMT R25, R92.reuse, 0x5432, R5 ;  /* 0x000054325c197816 */ /* 0x040fe40000000005 */
[----:B------:R-:W-:Y:S02]  /*250d0*/  PRMT R24, R92, 0x5410, R6 ;  /* 0x000054105c187816 */ /* 0x000fe40000000006 */
[----:B------:R-:W-:Y:S01]  /*250e0*/  LOP3.LUT R39, R22, 0xffff0000, RZ, 0xc0, !PT ;  /* 0xffff000016277812 */ /* 0x000fe200078ec0ff */
        /* <DEDUP_REMOVED lines=12> */
[----:B------:R-:W-:Y:S01]  /*251b0*/  IMAD.U32 R15, R27, 0x10000, RZ ;  /* 0x000100001b0f7824 */ /* 0x000fe200078e00ff */
[C---:B------:R-:W-:Y:S01]  /*251c0*/  LOP3.LUT R5, R10.reuse, 0xffff0000, RZ, 0xc0, !PT ;  /* 0xffff00000a057812 */ /* 0x040fe200078ec0ff */
[----:B------:R-:W-:Y:S01]  /*251d0*/  FMUL.FTZ R9, R13, R31 ;  /* 0x0000001f0d097220 */ /* 0x000fe20000410000 */
[----:B------:R-:W-:Y:S01]  /*251e0*/  LOP3.LUT R2, R11, 0xffff0000, RZ, 0xc0, !PT ;  /* 0xffff00000b027812 */ /* 0x000fe200078ec0ff */
[----:B------:R-:W-:-:S02]  /*251f0*/  IMAD.U32 R6, R10, 0x10000, RZ ;  /* 0x000100000a067824 */ /* 0x000fc400078e00ff */
[----:B------:R-:W-:Y:S01]  /*25200*/  IMAD.U32 R3, R11, 0x10000, RZ ;  /* 0x000100000b037824 */ /* 0x000fe200078e00ff */
[----:B------:R-:W-:Y:S01]  /*25210*/  LOP3.LUT R11, R27, 0xffff0000, RZ, 0xc0, !PT ;  /* 0xffff00001b0b7812 */ /* 0x000fe200078ec0ff */
[-C--:B------:R-:W-:Y:S02]  /*25220*/  FMUL.FTZ R10, R13, R15.reuse ;  /* 0x0000000f0d0a7220 */ /* 0x080fe40000410000 */
[----:B------:R-:W-:Y:S02]  /*25230*/  FFMA.FTZ R38, R30, R15, -R9 ;  /* 0x0000000f1e267223 */ /* 0x000fe40000010809 */
[----:B------:R-:W-:Y:S02]  /*25240*/  FMUL.FTZ R9, R12, R23 ;  /* 0x000000170c097220 */ /* 0x000fe40000410000 */
[----:B------:R-:W-:Y:S02]  /*25250*/  IMAD.U32 R15, R22, 0x10000, RZ ;  /* 0x00010000160f7824 */ /* 0x000fe400078e00ff */
[----:B------:R-:W-:-:S02]  /*25260*/  IMAD.U32 R13, R26, 0x10000, RZ ;  /* 0x000100001a0d7824 */ /* 0x000fc400078e00ff */
[----:B------:R-:W-:Y:S02]  /*25270*/  FFMA.FTZ R31, R30, R31, R10 ;  /* 0x0000001f1e1f7223 */ /* 0x000fe4000001000a */
[-C--:B------:R-:W-:Y:S02]  /*25280*/  FMUL.FTZ R10, R12, R11.reuse ;  /* 0x0000000b0c0a7220 */ /* 0x080fe40000410000 */
[C---:B------:R-:W-:Y:S02]  /*25290*/  FFMA.FTZ R30, R29.reuse, R11, -R9 ;  /* 0x0000000b1d1e7223 */ /* 0x040fe40000010809 */
[C---:B------:R-:W-:Y:S02]  /*252a0*/  FMUL.FTZ R9, R8.reuse, R15 ;  /* 0x0000000f08097220 */ /* 0x040fe40000410000 */
[----:B------:R-:W-:Y:S02]  /*252b0*/  FMUL.FTZ R8, R8, R13 ;  /* 0x0000000d08087220 */ /* 0x000fe40000410000 */
[----:B------:R-:W-:-:S02]  /*252c0*/  FFMA.FTZ R27, R29, R23, R10 ;  /* 0x000000171d1b7223 */ /* 0x000fc4000001000a */
[----:B------:R-:W-:Y:S01]  /*252d0*/  FFMA.FTZ R23, R28, R13, -R9 ;  /* 0x0000000d1c177223 */ /* 0x000fe20000010809 */
[----:B------:R-:W-:Y:S01]  /*252e0*/  LOP3.LUT R9, R26, 0xffff0000, RZ, 0xc0, !PT ;  /* 0xffff00001a097812 */ /* 0x000fe200078ec0ff */
[----:B------:R-:W-:Y:S02]  /*252f0*/  FFMA.FTZ R22, R28, R15, R8 ;  /* 0x0000000f1c167223 */ /* 0x000fe40000010008 */
[----:B------:R-:W-:Y:S02]  /*25300*/  FMUL.FTZ R8, R7, R39 ;  /* 0x0000002707087220 */ /* 0x000fe40000410000 */
[----:B------:R-:W-:Y:S02]  /*25310*/  IMAD.U32 R15, R25, 0x10000, RZ ;  /* 0x00010000190f7824 */ /* 0x000fe400078e00ff */
[C---:B------:R-:W-:Y:S01]  /*25320*/  IMAD.U32 R12, R21.reuse, 0x10000, RZ ;  /* 0x00010000150c7824 */ /* 0x040fe200078e00ff */
[----:B------:R-:W-:Y:S01]  /*25330*/  LOP3.LUT R21, R21, 0xffff0000, RZ, 0xc0, !PT ;  /* 0xffff000015157812 */ /* 0x000fe200078ec0ff */
[----:B------:R-:W-:-:S02]  /*25340*/  FFMA.FTZ R13, R19, R9, -R8 ;  /* 0x00000009130d7223 */ /* 0x000fc40000010808 */
[----:B------:R-:W-:Y:S02]  /*25350*/  IMAD.U32 R26, R20, 0x10000, RZ ;  /* 0x00010000141a7824 */ /* 0x000fe400078e00ff */
[----:B------:R-:W-:Y:S01]  /*25360*/  FMUL.FTZ R7, R7, R9 ;  /* 0x0000000907077220 */ /* 0x000fe20000410000 */
[----:B------:R-:W-:Y:S01]  /*25370*/  F2FP.BF16.PACK_AB R13, R13, R23 ;  /* 0x000000170d0d723e */ /* 0x000fe200000010ff */
[----:B------:R-:W-:Y:S02]  /*25380*/  IMAD.U32 R11, R24, 0x10000, RZ ;  /* 0x00010000180b7824 */ /* 0x000fe400078e00ff */
[C---:B------:R-:W-:Y:S02]  /*25390*/  FMUL.FTZ R8, R6.reuse, R12 ;  /* 0x0000000c06087220 */ /* 0x040fe40000410000 */
[----:B------:R-:W-:Y:S02]  /*253a0*/  FMUL.FTZ R10, R6, R15 ;  /* 0x0000000f060a7220 */ /* 0x000fe40000410000 */
[----:B------:R-:W-:-:S02]  /*253b0*/  FMUL.FTZ R6, R3, R26 ;  /* 0x0000001a03067220 */ /* 0x000fc40000410000 */
[----:B------:R-:W-:Y:S01]  /*253c0*/  FFMA.FTZ R9, R19, R39, R7 ;  /* 0x0000002713097223 */ /* 0x000fe20000010007 */
[----:B------:R-:W-:Y:S01]  /*253d0*/  LOP3.LUT R19, R20, 0xffff0000, RZ, 0xc0, !PT ;  /* 0xffff000014137812 */ /* 0x000fe200078ec0ff */
[C---:B------:R-:W-:Y:S02]  /*253e0*/  FFMA.FTZ R15, R18.reuse, R15, -R8 ;  /* 0x0000000f120f7223 */ /* 0x040fe40000010808 */
[----:B------:R-:W-:Y:S01]  /*253f0*/  FFMA.FTZ R10, R18, R12, R10 ;  /* 0x0000000c120a7223 */ /* 0x000fe2000001000a */
[----:B------:R-:W-:Y:S01]  /*25400*/  LOP3.LUT R18, R25, 0xffff0000, RZ, 0xc0, !PT ;  /* 0xffff000019127812 */ /* 0x000fe200078ec0ff */
[-C--:B------:R-:W-:Y:S01]  /*25410*/  FMUL.FTZ R3, R3, R11.reuse ;  /* 0x0000000b03037220 */ /* 0x080fe20000410000 */
[----:B------:R-:W-:Y:S01]  /*25420*/  LOP3.LUT R12, R24, 0xffff0000, RZ, 0xc0, !PT ;  /* 0xffff0000180c7812 */ /* 0x000fe200078ec0ff */
[C---:B------:R-:W-:Y:S01]  /*25430*/  FFMA.FTZ R11, R16.reuse, R11, -R6 ;  /* 0x0000000b100b7223 */ /* 0x040fe20000010806 */
[----:B------:R-:W-:Y:S01]  /*25440*/  F2FP.BF16.PACK_AB R9, R9, R22 ;  /* 0x000000160909723e */ /* 0x000fe200000010ff */
[----:B------:R-:W-:-:S02]  /*25450*/  FFMA.FTZ R7, R16, R26, R3 ;  /* 0x0000001a10077223 */ /* 0x000fc40000010003 */
[C---:B------:R-:W-:Y:S02]  /*25460*/  FMUL.FTZ R3, R5.reuse, R21 ;  /* 0x0000001505037220 */ /* 0x040fe40000410000 */
[----:B------:R-:W-:Y:S02]  /*25470*/  FMUL.FTZ R5, R5, R18 ;  /* 0x0000001205057220 */ /* 0x000fe40000410000 */
[C---:B------:R-:W-:Y:S02]  /*25480*/  FMUL.FTZ R6, R2.reuse, R19 ;  /* 0x0000001302067220 */ /* 0x040fe40000410000 */
[----:B------:R-:W-:Y:S02]  /*25490*/  FMUL.FTZ R8, R2, R12 ;  /* 0x0000000c02087220 */ /* 0x000fe40000410000 */
[C---:B------:R-:W-:Y:S02]  /*254a0*/  FFMA.FTZ R3, R17.reuse, R18, -R3 ;  /* 0x0000001211037223 */ /* 0x040fe40000010803 */
[----:B------:R-:W-:-:S02]  /*254b0*/  FFMA.FTZ R2, R17, R21, R5 ;  /* 0x0000001511027223 */ /* 0x000fc40000010005 */
[----:B------:R-:W-:Y:S01]  /*254c0*/  FFMA.FTZ R6, R14, R12, -R6 ;  /* 0x0000000c0e067223 */ /* 0x000fe20000010806 */
[----:B------:R-:W-:Y:S01]  /*254d0*/  F2FP.BF16.PACK_AB R12, R30, R38 ;  /* 0x000000261e0c723e */ /* 0x000fe200000010ff */
[----:B------:R-:W-:Y:S01]  /*254e0*/  FFMA.FTZ R5, R14, R19, R8 ;  /* 0x000000130e057223 */ /* 0x000fe20000010008 */
[----:B------:R-:W-:Y:S02]  /*254f0*/  F2FP.BF16.PACK_AB R14, R3, R15 ;  /* 0x0000000f030e723e */ /* 0x000fe400000010ff */
[----:B------:R-:W-:Y:S02]  /*25500*/  F2FP.BF16.PACK_AB R15, R6, R11 ;  /* 0x0000000b060f723e */ /* 0x000fe400000010ff */
[----:B------:R-:W-:Y:S02]  /*25510*/  F2FP.BF16.PACK_AB R8, R27, R31 ;  /* 0x0000001f1b08723e */ /* 0x000fe400000010ff */
[----:B------:R-:W-:Y:S01]  /*25520*/  F2FP.BF16.PACK_AB R10, R2, R10 ;  /* 0x0000000a020a723e */ /* 0x000fe200000010ff */
[----:B------:R1:W-:Y:S01]  /*25530*/  ST.E.128 [R34.64], R12 ;  /* 0x0000000c22007985 */ /* 0x0003e2000c101d04 */
[----:B------:R-:W-:-:S05]  /*25540*/  F2FP.BF16.PACK_AB R11, R5, R7 ;  /* 0x00000007050b723e */ /* 0x000fca00000010ff */
[----:B------:R1:W-:Y:S02]  /*25550*/  ST.E.128 [R32.64], R8 ;  /* 0x0000000820007985 */ /* 0x0003e4000c101d04 */
.L_x_1016:
[----:B------:R-:W-:Y:S05]  /*25560*/  BSYNC B0 ;  /* 0x0000000000007941 */ /* 0x000fea0003800000 */
.L_x_1015:
[----:B------:R-:W-:Y:S01]  /*25570*/  IADD3 R2, R57, 0x20, RZ ;  /* 0x0000002039027810 */ /* 0x000fe20007ffe0ff */
[----:B------:R-:W-:Y:S03]  /*25580*/  BSSY B0, `(.L_x_1017) ;  /* 0x000007a000007945 */ /* 0x000fe60003800000 */
[----:B------:R-:W-:-:S13]  /*25590*/  ISETP.GE.AND P0, PT, R2, R0, PT ;  /* 0x000000000200720c */ /* 0x000fda0003f06270 */
[----:B------:R-:W-:Y:S05]  /*255a0*/  @P0 BRA `(.L_x_1018) ;  /* 0x0000077000000947 */ /* 0x000fea0003800000 */
[----:B------:R-:W-:Y:S01]  /*255b0*/  SHF.R.S32.HI R5, RZ, 0x1f, R2 ;  /* 0x0000001fff057819 */ /* 0x000fe20000011402 */
[----:B------:R-:W-:Y:S01]  /*255c0*/  IMAD.SHL.U32 R6, R4, 0x40, RZ ;  /* 0x0000004004067824 */ /* 0x000fe200078e00ff */
[----:B------:R-:W-:Y:S02]  /*255d0*/  SHF.R.S32.HI R7, RZ, 0x1f, R4 ;  /* 0x0000001fff077819 */ /* 0x000fe40000011404 */
[CC--:B------:R-:W-:Y:S02]  /*255e0*/  LEA.HI R3, R5.reuse, R2.reuse, RZ, 0x3 ;  /* 0x0000000205037211 */ /* 0x0c0fe400078f18ff */
[----:B------:R-:W-:Y:S02]  /*255f0*/  LEA.HI R5, R5, R2, RZ, 0x6 ;  /* 0x0000000205057211 */ /* 0x000fe400078f30ff */
[----:B------:R-:W-:Y:S02]  /*25600*/  LOP3.LUT R2, R6, 0x1c0, RZ, 0xc0, !PT ;  /* 0x000001c006027812 */ /* 0x000fe400078ec0ff */
[----:B------:R-:W-:-:S02]  /*25610*/  SHF.R.S32.HI R6, RZ, 0x3, R3 ;  /* 0x00000003ff067819 */ /* 0x000fc40000011403 */
[----:B-1----:R-:W-:Y:S02]  /*25620*/  LOP3.LUT R9, R2, 0x38, R3, 0xf8, !PT ;  /* 0x0000003802097812 */ /* 0x002fe400078ef803 */
[----:B------:R-:W-:Y:S01]  /*25630*/  LEA.HI R8, R7, R4, RZ, 0x3 ;  /* 0x0000000407087211 */ /* 0x000fe200078f18ff */
[----:B------:R-:W-:Y:S01]  /*25640*/  IMAD.SHL.U32 R7, R5, 0x80, RZ ;  /* 0x0000008005077824 */ /* 0x000fe200078e00ff */
[----:B------:R-:W-:Y:S02]  /*25650*/  LEA.HI R3, R0, R6, RZ, 0x1d ;  /* 0x0000000600037211 */ /* 0x000fe400078fe8ff */
[----:B------:R-:W-:Y:S01]  /*25660*/  SHF.R.U32.HI R11, RZ, 0x3, R2 ;  /* 0x00000003ff0b7819 */ /* 0x000fe20000011602 */
[----:B------:R-:W-:Y:S01]  /*25670*/  IMAD.SHL.U32 R5, R8, 0x40, RZ ;  /* 0x0000004008057824 */ /* 0x000fe200078e00ff */
[----:B------:R-:W-:Y:S02]  /*25680*/  SHF.R.S32.HI R6, RZ, 0x1f, R3 ;  /* 0x0000001fff067819 */ /* 0x000fe40000011403 */
[----:B------:R-:W-:Y:S01]  /*25690*/  LOP3.LUT R10, R7, 0xffffe000, RZ, 0xc0, !PT ;  /* 0xffffe000070a7812 */ /* 0x000fe200078ec0ff */
[----:B------:R-:W-:Y:S01]  /*256a0*/  IMAD.SHL.U32 R7, R3, 0x8, RZ ;  /* 0x0000000803077824 */ /* 0x000fe200078e00ff */
[----:B------:R-:W-:-:S02]  /*256b0*/  LEA.HI R3, R6, R3, RZ, 0x3 ;  /* 0x0000000306037211 */ /* 0x000fc400078f18ff */
[-C--:B------:R-:W-:Y:S02]  /*256c0*/  LOP3.LUT R8, R9, R11.reuse, RZ, 0x3c, !PT ;  /* 0x0000000b09087212 */ /* 0x080fe400078e3cff */
[----:B------:R-:W-:Y:S01]  /*256d0*/  LOP3.LUT R6, R2, 0x38, R7, 0xf8, !PT ;  /* 0x0000003802067812 */ /* 0x000fe200078ef807 */
[----:B------:R-:W-:Y:S01]  /*256e0*/  IMAD.SHL.U32 R2, R3, 0x400, RZ ;  /* 0x0000040003027824 */ /* 0x000fe200078e00ff */
[----:B------:R-:W-:Y:S02]  /*256f0*/  LOP3.LUT R5, R5, 0xfffffe00, RZ, 0xc0, !PT ;  /* 0xfffffe0005057812 */ /* 0x000fe400078ec0ff */
[----:B------:R-:W-:Y:S02]  /*25700*/  LOP3.LUT R3, R6, R11, RZ, 0x3c, !PT ;  /* 0x0000000b06037212 */ /* 0x000fe400078e3cff */
[----:B------:R-:W-:Y:S02]  /*25710*/  LOP3.LUT R2, R2, 0xffffe000, RZ, 0xc0, !PT ;  /* 0xffffe00002027812 */ /* 0x000fe400078ec0ff */
[----:B------:R-:W-:-:S02]  /*25720*/  IADD3 R8, R8, R10, R5 ;  /* 0x0000000a08087210 */ /* 0x000fc40007ffe005 */
[----:B------:R-:W-:-:S03]  /*25730*/  IADD3 R2, R3, R2, R5 ;  /* 0x0000000203027210 */ /* 0x000fc60007ffe005 */
[----:B------:R-:W-:-:S04]  /*25740*/  IMAD.WIDE.U32 R34, R8, 0x2, R36 ;  /* 0x0000000208227825 */ /* 0x000fc800078e0024 */
[----:B------:R-:W-:Y:S01]  /*25750*/  IMAD.WIDE.U32 R32, R2, 0x2, R36 ;  /* 0x0000000202207825 */ /* 0x000fe200078e0024 */
[----:B------:R-:W2:Y:S04]  /*25760*/  LD.E.128 R12, [R34.64] ;  /* 0x00000004220c7980 */ /* 0x000ea8000c101d00 */
[----:B------:R-:W3:Y:S01]  /*25770*/  LD.E.128 R8, [R32.64] ;  /* 0x0000000420087980 */ /* 0x000ee2000c101d00 */
[----:B------:R-:W-:Y:S02]  /*25780*/  SHF.R.U64 R7, R64, 0x10, R65 ;  /* 0x0000001040077819 */ /* 0x000fe40000001241 */
[----:B------:R-:W-:Y:S02]  /*25790*/  SHF.R.U64 R2, R60, 0x10, R61 ;  /* 0x000000103c027819 */ /* 0x000fe4000000123d */
[----:B------:R-:W-:-:S02]  /*257a0*/  PRMT R23, R94, 0x5432, R7 ;  /* 0x000054325e177816 */ /* 0x000fc40000000007 */
[--C-:B------:R-:W-:Y:S02]  /*257b0*/  SHF.R.U64 R17, R66, 0x10, R67.reuse ;  /* 0x0000001042117819 */ /* 0x100fe40000001243 */
[----:B------:R-:W-:Y:S01]  /*257c0*/  SHF.R.U32.HI R18, RZ, 0x10, R67 ;  /* 0x00000010ff127819 */ /* 0x000fe20000011643 */
[----:B------:R-:W-:Y:S01]  /*257d0*/  IMAD.U32 R31, R23, 0x10000, RZ ;  /* 0x00010000171f7824 */ /* 0x000fe200078e00ff */
[----:B------:R-:W-:Y:S02]  /*257e0*/  SHF.R.U32.HI R16, RZ, 0x10, R65 ;  /* 0x00000010ff107819 */ /* 0x000fe40000011641 */
[----:B------:R-:W-:Y:S02]  /*257f0*/  PRMT R27, R96, 0x5432, R2 ;  /* 0x00005432601b7816 */ /* 0x000fe40000000002 */
[C---:B------:R-:W-:Y:S02]  /*25800*/  PRMT R21, R95.reuse, 0x5432, R17 ;  /* 0x000054325f157816 */ /* 0x040fe40000000011 */
[----:B------:R-:W-:-:S02]  /*25810*/  PRMT R20, R95, 0x5410, R18 ;  /* 0x000054105f147816 */ /* 0x000fc40000000012 */
[--C-:B------:R-:W-:Y:S02]  /*25820*/  SHF.R.U64 R5, R62, 0x10, R63.reuse ;  /* 0x000000103e057819 */ /* 0x100fe4000000123f */
[----:B------:R-:W-:Y:S02]  /*25830*/  SHF.R.U32.HI R6, RZ, 0x10, R63 ;  /* 0x00000010ff067819 */ /* 0x000fe4000001163f */
[----:B------:R-:W-:Y:S02]  /*25840*/  PRMT R22, R94, 0x5410, R16 ;  /* 0x000054105e167816 */ /* 0x000fe40000000010 */
[----:B------:R-:W-:Y:S02]  /*25850*/  SHF.R.U32.HI R3, RZ, 0x10, R61 ;  /* 0x00000010ff037819 */ /* 0x000fe4000001163d */
[----:B------:R-:W-:Y:S02]  /*25860*/  LOP3.LUT R23, R23, 0xffff0000, RZ, 0xc0, !PT ;  /* 0xffff000017177812 */ /* 0x000fe400078ec0ff */
[----:B------:R-:W-:-:S02]  /*25870*/  PRMT R25, R97, 0x5432, R5 ;  /* 0x0000543261197816 */ /* 0x000fc40000000005 */
[----:B------:R-:W-:Y:S02]  /*25880*/  PRMT R24, R97, 0x5410, R6 ;  /* 0x0000541061187816 */ /* 0x000fe40000000006 */
[----:B------:R-:W-:Y:S02]  /*25890*/  PRMT R26, R96, 0x5410, R3 ;  /* 0x00005410601a7816 */ /* 0x000fe40000000003 */
[----:B------:R-:W-:Y:S01]  /*258a0*/  LOP3.LUT R39, R22, 0xffff0000, RZ, 0xc0, !PT ;  /* 0xffff000016277812 */ /* 0x000fe200078ec0ff */
[C---:B--2---:R-:W-:Y:S01]  /*258b0*/  IMAD.U32 R28, R13.reuse, 0x10000, RZ ;  /* 0x000100000d1c7824 */ /* 0x044fe200078e00ff */
[----:B------:R-:W-:Y:S01]  /*258c0*/  LOP3.LUT R19, R13, 0xffff0000, RZ, 0xc0, !PT ;  /* 0xffff00000d137812 */ /* 0x000fe200078ec0ff */
[C---:B------:R-:W-:Y:S01]  /*258d0*/  IMAD.U32 R30, R12.reuse, 0x10000, RZ ;  /* 0x000100000c1e7824 */ /* 0x040fe200078e00ff */
[----:B------:R-:W-:Y:S01]  /*258e0*/  LOP3.LUT R29, R12, 0xffff0000, RZ, 0xc0, !PT ;  /* 0xffff00000c1d7812 */ /* 0x000fe200078ec0ff */
[----:B---3--:R-:W-:Y:S01]  /*258f0*/  IMAD.U32 R13, R8, 0x10000, RZ ;  /* 0x00010000080d7824 */ /* 0x008fe200078e00ff */
[C---:B------:R-:W-:Y:S01]  /*25900*/  LOP3.LUT R17, R14.reuse, 0xffff0000, RZ, 0xc0, !PT ;  /* 0xffff00000e117812 */ /* 0x040fe200078ec0ff */
[----:B------:R-:W-:Y:S01]  /*25910*/  IMAD.U32 R18, R14, 0x10000, RZ ;  /* 0x000100000e127824 */ /* 0x000fe200078e00ff */
[C---:B------:R-:W-:Y:S01]  /*25920*/  LOP3.LUT R14, R15.reuse, 0xffff0000, RZ, 0xc0, !PT ;  /* 0xffff00000f0e7812 */ /* 0x040fe200078ec0ff */
[----:B------:R-:W-:Y:S01]  /*25930*/  IMAD.U32 R16, R15, 0x10000, RZ ;  /* 0x000100000f107824 */ /* 0x000fe200078e00ff */
        /* <DEDUP_REMOVED lines=8> */
[-C--:B------:R-:W-:Y:S01]  /*259c0*/  FMUL.FTZ R10, R13, R15.reuse ;  /* 0x0000000f0d0a7220 */ /* 0x080fe20000410000 */
[----:B------:R-:W-:Y:S01]  /*259d0*/  LOP3.LUT R13, R27, 0xffff0000, RZ, 0xc0, !PT ;  /* 0xffff00001b0d7812 */ /* 0x000fe200078ec0ff */
[----:B------:R-:W-:Y:S02]  /*259e0*/  FFMA.FTZ R38, R30, R15, -R9 ;  /* 0x0000000f1e267223 */ /* 0x000fe40000010809 */
[----:B------:R-:W-:Y:S02]  /*259f0*/  FMUL.FTZ R9, R12, R23 ;  /* 0x000000170c097220 */ /* 0x000fe40000410000 */
[----:B------:R-:W-:Y:S02]  /*25a00*/  IMAD.U32 R3, R11, 0x10000, RZ ;  /* 0x000100000b037824 */ /* 0x000fe400078e00ff */
        /* <DEDUP_REMOVED lines=49> */
.L_x_1018:
[----:B------:R-:W-:Y:S05]  /*25d20*/  BSYNC B0 ;  /* 0x0000000000007941 */ /* 0x000fea0003800000 */
.L_x_1017:
[----:B------:R-:W-:Y:S01]  /*25d30*/  IADD3 R5, R57, 0x40, RZ ;  /* 0x0000004039057810 */ /* 0x000fe20007ffe0ff */
[----:B------:R-:W-:Y:S02]  /*25d40*/  IMAD.MOV.U32 R2, RZ, RZ, R115 ;  /* 0x000000ffff027224 */ /* 0x000fe400078e0073 */
[----:B------:R-:W-:Y:S01]  /*25d50*/  IMAD.MOV.U32 R3, RZ, RZ, 0x0 ;  /* 0x00000000ff037424 */ /* 0x000fe200078e00ff */
[----:B------:R-:W-:-:S13]  /*25d60*/  ISETP.GE.AND P0, PT, R5, R0, PT ;  /* 0x000000000500720c */ /* 0x000fda0003f06270 */
[----:B------:R-:W-:Y:S05]  /*25d70*/  @P0 RET.REL.NODEC R2 `(_ZN7cutlass13device_kernelIN5flash19enable_sm80_to_sm89INS1_16FlashAttnFwdSm80INS1_25CollectiveMainloopFwdSm80ILi8ELi1ELb0EN4cute5tupleIJNS5_1CILi128EEENS7_ILi64EEENS7_ILi192EEEEEELi192ENS_10bfloat16_tEfNS_4arch4Sm80ELb0ELb1ELb0ELb1ELb1ELb1ELb1ELb1EEENS1_21CollectiveEpilogueFwdINS6_IJS8_SA_S9_EEENS6_IJNS7_ILi1EEESI_SI_EEESC_SE_Li256ELb1ELb1ELb1ELb0EEENS1_36VarlenDynamicPersistentTileSchedulerILi128ELi64ELi256ELi256ELb1ELb1ELb0ELb1ELb0ELb1EEEEEEEEEvNT_6ParamsE) ;  /* 0xfffda28002000950 */ /* 0x000fea0003c3ffff */
[----:B------:R-:W-:Y:S01]  /*25d80*/  SHF.R.S32.HI R2, RZ, 0x1f, R5 ;  /* 0x0000001fff027819 */ /* 0x000fe20000011405 */
[----:B------:R-:W-:Y:S01]  /*25d90*/  IMAD.SHL.U32 R7, R4, 0x40, RZ ;  /* 0x0000004004077824 */ /* 0x000fe200078e00ff */
[----:B-1----:R-:W-:Y:S02]  /*25da0*/  SHF.R.S32.HI R8, RZ, 0x1f, R4 ;  /* 0x0000001fff087819 */ /* 0x002fe40000011404 */
[CC--:B------:R-:W-:Y:S02]  /*25db0*/  LEA.HI R3, R2.reuse, R5.reuse, RZ, 0x3 ;  /* 0x0000000502037211 */ /* 0x0c0fe400078f18ff */
[----:B------:R-:W-:Y:S02]  /*25dc0*/  LEA.HI R5, R2, R5, RZ, 0x6 ;  /* 0x0000000502057211 */ /* 0x000fe400078f30ff */
[----:B------:R-:W-:Y:S02]  /*25dd0*/  SHF.R.S32.HI R6, RZ, 0x3, R3 ;  /* 0x00000003ff067819 */ /* 0x000fe40000011403 */
[----:B------:R-:W-:-:S02]  /*25de0*/  LOP3.LUT R2, R7, 0x1c0, RZ, 0xc0, !PT ;  /* 0x000001c007027812 */ /* 0x000fc400078ec0ff */
[----:B------:R-:W-:Y:S01]  /*25df0*/  LEA.HI R7, R8, R4, RZ, 0x3 ;  /* 0x0000000408077211 */ /* 0x000fe200078f18ff */
[----:B------:R-:W-:Y:S01]  /*25e00*/  IMAD.SHL.U32 R4, R5, 0x80, RZ ;  /* 0x0000008005047824 */ /* 0x000fe200078e00ff */
[----:B------:R-:W-:Y:S02]  /*25e10*/  LEA.HI R0, R0, R6, RZ, 0x1d ;  /* 0x0000000600007211 */ /* 0x000fe400078fe8ff */
[----:B------:R-:W-:Y:S01]  /*25e20*/  LOP3.LUT R5, R2, 0x38, R3, 0xf8, !PT ;  /* 0x0000003802057812 */ /* 0x000fe200078ef803 */
[----:B------:R-:W-:Y:S01]  /*25e30*/  IMAD.SHL.U32 R3, R7, 0x40, RZ ;  /* 0x0000004007037824 */ /* 0x000fe200078e00ff */
[----:B------:R-:W-:Y:S02]  /*25e40*/  SHF.R.S32.HI R6, RZ, 0x1f, R0 ;  /* 0x0000001fff067819 */ /* 0x000fe40000011400 */
[----:B------:R-:W-:Y:S01]  /*25e50*/  LOP3.LUT R7, R4, 0xffffe000, RZ, 0xc0, !PT ;  /* 0xffffe00004077812 */ /* 0x000fe200078ec0ff */
[----:B------:R-:W-:Y:S01]  /*25e60*/  IMAD.SHL.U32 R4, R0, 0x8, RZ ;  /* 0x0000000800047824 */ /* 0x000fe200078e00ff */
[----:B------:R-:W-:-:S02]  /*25e70*/  LEA.HI R0, R6, R0, RZ, 0x3 ;  /* 0x0000000006007211 */ /* 0x000fc400078f18ff */
[----:B------:R-:W-:Y:S02]  /*25e80*/  SHF.R.U32.HI R8, RZ, 0x3, R2 ;  /* 0x00000003ff087819 */ /* 0x000fe40000011602 */
[----:B------:R-:W-:Y:S01]  /*25e90*/  LOP3.LUT R2, R2, 0x38, R4, 0xf8, !PT ;  /* 0x0000003802027812 */ /* 0x000fe200078ef804 */
[----:B------:R-:W-:Y:S01]  /*25ea0*/  IMAD.SHL.U32 R0, R0, 0x400, RZ ;  /* 0x0000040000007824 */ /* 0x000fe200078e00ff */
        /* <DEDUP_REMOVED lines=15> */
[C---:B------:R-:W-:Y:S01]  /*25fa0*/  IMAD.U32 R32, R19.reuse, 0x10000, RZ ;  /* 0x0001000013207824 */ /* 0x040fe200078e00ff */
[----:B------:R-:W-:Y:S01]  /*25fb0*/  SHF.R.U32.HI R2, RZ, 0x10, R77 ;  /* 0x00000010ff027819 */ /* 0x000fe2000001164d */
[----:B------:R-:W-:Y:S01]  /*25fc0*/  IMAD.U32 R27, R26, 0x10000, RZ ;  /* 0x000100001a1b7824 */ /* 0x000fe200078e00ff */
[----:B------:R-:W-:Y:S02]  /*25fd0*/  SHF.R.U64 R3, R78, 0x10, R79 ;  /* 0x000000104e037819 */ /* 0x000fe4000000124f */
[----:B------:R-:W-:Y:S02]  /*25fe0*/  LOP3.LUT R33, R19, 0xffff0000, RZ, 0xc0, !PT ;  /* 0xffff000013217812 */ /* 0x000fe400078ec0ff */
[----:B------:R-:W-:-:S02]  /*25ff0*/  PRMT R18, R99, 0x5410, R18 ;  /* 0x0000541063127816 */ /* 0x000fc40000000012 */
[----:B------:R-:W-:Y:S02]  /*26000*/  PRMT R22, R101, 0x5410, R2 ;  /* 0x0000541065167816 */ /* 0x000fe40000000002 */
[----:B------:R-:W-:Y:S01]  /*26010*/  LOP3.LUT R26, R26, 0xffff0000, RZ, 0xc0, !PT ;  /* 0xffff00001a1a7812 */ /* 0x000fe200078ec0ff */
[----:B------:R-:W-:Y:S01]  /*26020*/  IMAD.U32 R19, R18, 0x10000, RZ ;  /* 0x0001000012137824 */ /* 0x000fe200078e00ff */
[----:B------:R-:W-:Y:S02]  /*26030*/  PRMT R21, R102, 0x5432, R3 ;  /* 0x0000543266157816 */ /* 0x000fe40000000003 */
[--C-:B------:R-:W-:Y:S02]  /*26040*/  SHF.R.U64 R17, R74, 0x10, R75.reuse ;  /* 0x000000104a117819 */ /* 0x100fe4000000124b */
[----:B------:R-:W-:Y:S02]  /*26050*/  SHF.R.U32.HI R16, RZ, 0x10, R75 ;  /* 0x00000010ff107819 */ /* 0x000fe4000001164b */
[----:B------:R-:W-:-:S02]  /*26060*/  SHF.R.U32.HI R12, RZ, 0x10, R79 ;  /* 0x00000010ff0c7819 */ /* 0x000fc4000001164f */
[C---:B------:R-:W-:Y:S02]  /*26070*/  PRMT R17, R100.reuse, 0x5432, R17 ;  /* 0x0000543264117816 */ /* 0x040fe40000000011 */
[----:B------:R-:W-:Y:S02]  /*26080*/  PRMT R16, R100, 0x5410, R16 ;  /* 0x0000541064107816 */ /* 0x000fe40000000010 */
[----:B------:R-:W-:Y:S01]  /*26090*/  PRMT R20, R102, 0x5410, R12 ;  /* 0x0000541066147816 */ /* 0x000fe2000000000c */
[C---:B--2---:R-:W-:Y:S01]  /*260a0*/  IMAD.U32 R14, R10.reuse, 0x10000, RZ ;  /* 0x000100000a0e7824 */ /* 0x044fe200078e00ff */
[----:B------:R-:W-:Y:S01]  /*260b0*/  LOP3.LUT R13, R10, 0xffff0000, RZ, 0xc0, !PT ;  /* 0xffff00000a0d7812 */ /* 0x000fe200078ec0ff */
[C---:B------:R-:W-:Y:S01]  /*260c0*/  IMAD.U32 R23, R9.reuse, 0x10000, RZ ;  /* 0x0001000009177824 */ /* 0x040fe200078e00ff */
[----:B------:R-:W-:Y:S01]  /*260d0*/  LOP3.LUT R15, R9, 0xffff0000, RZ, 0xc0, !PT ;  /* 0xffff0000090f7812 */ /* 0x000fe200078ec0ff */
[----:B---3--:R-:W-:Y:S01]  /*260e0*/  IMAD.U32 R10, R4, 0x10000, RZ ;  /* 0x00010000040a7824 */ /* 0x008fe200078e00ff */
[C---:B------:R-:W-:Y:S01]  /*260f0*/  LOP3.LUT R24, R8.reuse, 0xffff0000, RZ, 0xc0, !PT ;  /* 0xffff000008187812 */ /* 0x040fe200078ec0ff */
[----:B------:R-:W-:Y:S01]  /*26100*/  IMAD.U32 R25, R8, 0x10000, RZ ;  /* 0x0001000008197824 */ /* 0x000fe200078e00ff */
[----:B------:R-:W-:Y:S01]  /*26110*/  LOP3.LUT R9, R4, 0xffff0000, RZ, 0xc0, !PT ;  /* 0xffff000004097812 */ /* 0x000fe200078ec0ff */
[C---:B------:R-:W-:Y:S01]  /*26120*/  IMAD.U32 R8, R5.reuse, 0x10000, RZ ;  /* 0x0001000005087824 */ /* 0x040fe200078e00ff */
[----:B------:R-:W-:Y:S01]  /*26130*/  LOP3.LUT R4, R5, 0xffff0000, RZ, 0xc0, !PT ;  /* 0xffff000005047812 */ /* 0x000fe200078ec0ff */
[----:B------:R-:W-:Y:S01]  /*26140*/  FMUL.FTZ R5, R10, R32 ;  /* 0x000000200a057220 */ /* 0x000fe20000410000 */
[----:B------:R-:W-:Y:S01]  /*26150*/  LOP3.LUT R2, R6, 0xffff0000, RZ, 0xc0, !PT ;  /* 0xffff000006027812 */ /* 0x000fe200078ec0ff */
[----:B------:R-:W-:-:S02]  /*26160*/  FMUL.FTZ R10, R10, R27 ;  /* 0x0000001b0a0a7220 */ /* 0x000fc40000410000 */
[----:B------:R-:W-:Y:S02]  /*26170*/  FFMA.FTZ R27, R25, R27, -R5 ;  /* 0x0000001b191b7223 */ /* 0x000fe40000010805 */
[----:B------:R-:W-:Y:S01]  /*26180*/  IMAD.U32 R3, R6, 0x10000, RZ ;  /* 0x0001000006037824 */ /* 0x000fe200078e00ff */
[----:B------:R-:W-:Y:S01]  /*26190*/  LOP3.LUT R6, R7, 0xffff0000, RZ, 0xc0, !PT ;  /* 0xffff000007067812 */ /* 0x000fe200078ec0ff */
[----:B------:R-:W-:Y:S02]  /*261a0*/  FMUL.FTZ R5, R9, R33 ;  /* 0x0000002109057220 */ /* 0x000fe40000410000 */
[----:B------:R-:W-:Y:S02]  /*261b0*/  IMAD.U32 R0, R7, 0x10000, RZ ;  /* 0x0001000007007824 */ /* 0x000fe400078e00ff */
[----:B------:R-:W-:Y:S02]  /*261c0*/  IMAD.U32 R7, R22, 0x10000, RZ ;  /* 0x0001000016077824 */ /* 0x000fe400078e00ff */
[----:B------:R-:W-:-:S02]  /*261d0*/  FMUL.FTZ R9, R9, R26 ;  /* 0x0000001a09097220 */ /* 0x000fc40000410000 */
[----:B------:R-:W-:Y:S01]  /*261e0*/  FFMA.FTZ R25, R25, R32, R10 ;  /* 0x0000002019197223 */ /* 0x000fe2000001000a */
[----:B------:R-:W-:Y:S01]  /*261f0*/  LOP3.LUT R32, R18, 0xffff0000, RZ, 0xc0, !PT ;  /* 0xffff000012207812 */ /* 0x000fe200078ec0ff */
[----:B------:R-:W-:Y:S02]  /*26200*/  FFMA.FTZ R26, R24, R26, -R5 ;  /* 0x0000001a181a7223 */ /* 0x000fe40000010805 */
[C---:B------:R-:W-:Y:S02]  /*26210*/  FMUL.FTZ R5, R8.reuse, R19 ;  /* 0x0000001308057220 */ /* 0x040fe40000410000 */
[----:B------:R-:W-:Y:S02]  /*26220*/  FMUL.FTZ R8, R8, R7 ;  /* 0x0000000708087220 */ /* 0x000fe40000410000 */
[----:B------:R-:W-:Y:S01]  /*26230*/  FFMA.FTZ R24, R24, R33, R9 ;  /* 0x0000002118187223 */ /* 0x000fe20000010009 */
[----:B------:R-:W-:Y:S01]  /*26240*/  LOP3.LUT R9, R22, 0xffff0000, RZ, 0xc0, !PT ;  /* 0xffff000016097812 */ /* 0x000fe200078ec0ff */
[----:B------:R-:W-:-:S02]  /*26250*/  FFMA.FTZ R18, R23, R7, -R5 ;  /* 0x0000000717127223 */ /* 0x000fc40000010805 */
[----:B------:R-:W-:Y:S02]  /*26260*/  FFMA.FTZ R23, R23, R19, R8 ;  /* 0x0000001317177223 */ /* 0x000fe40000010008 */
[----:B------:R-:W-:Y:S02]  /*26270*/  FMUL.FTZ R7, R4, R32 ;  /* 0x0000002004077220 */ /* 0x000fe40000410000 */
[C---:B------:R-:W-:Y:S01]  /*26280*/  IMAD.U32 R10, R21.reuse, 0x10000, RZ ;  /* 0x00010000150a7824 */ /* 0x040fe200078e00ff */
[----:B------:R-:W-:Y:S01]  /*26290*/  LOP3.LUT R21, R21, 0xffff0000, RZ, 0xc0, !PT ;  /* 0xffff000015157812 */ /* 0x000fe200078ec0ff */
[C---:B------:R-:W-:Y:S01]  /*262a0*/  IMAD.U32 R19, R17.reuse, 0x10000, RZ ;  /* 0x0001000011137824 */ /* 0x040fe200078e00ff */
[----:B------:R-:W-:Y:S01]  /*262b0*/  LOP3.LUT R17, R17, 0xffff0000, RZ, 0xc0, !PT ;  /* 0xffff000011117812 */ /* 0x000fe200078ec0ff */
[C---:B------:R-:W-:Y:S01]  /*262c0*/  IMAD.U32 R22, R16.reuse, 0x10000, RZ ;  /* 0x0001000010167824 */ /* 0x040fe200078e00ff */
[----:B------:R-:W-:Y:S01]  /*262d0*/  LOP3.LUT R16, R16, 0xffff0000, RZ, 0xc0, !PT ;  /* 0xffff000010107812 */ /* 0x000fe200078ec0ff */
[----:B------:R-:W-:-:S02]  /*262e0*/  FMUL.FTZ R5, R4, R9 ;  /* 0x0000000904057220 */ /* 0x000fc40000410000 */
[C---:B------:R-:W-:Y:S01]  /*262f0*/  IMAD.U32 R8, R20.reuse, 0x10000, RZ ;  /* 0x0001000014087824 */ /* 0x040fe200078e00ff */
[----:B------:R-:W-:Y:S01]  /*26300*/  LOP3.LUT R20, R20, 0xffff0000, RZ, 0xc0, !PT ;  /* 0xffff000014147812 */ /* 0x000fe200078ec0ff */
[----:B------:R-:W-:Y:S02]  /*26310*/  FFMA.FTZ R9, R15, R9, -R7 ;  /* 0x000000090f097223 */ /* 0x000fe40000010807 */
[C---:B------:R-:W-:Y:S02]  /*26320*/  FMUL.FTZ R7, R3.reuse, R19 ;  /* 0x0000001303077220 */ /* 0x040fe40000410000 */
[----:B------:R-:W-:Y:S01]  /*26330*/  FMUL.FTZ R4, R3, R10 ;  /* 0x0000000a03047220 */ /* 0x000fe20000410000 */
[----:B------:R-:W-:Y:S01]  /*26340*/  F2FP.BF16.PACK_AB R9, R9, R18 ;  /* 0x000000120909723e */ /* 0x000fe200000010ff */
[C---:B------:R-:W-:Y:S01]  /*26350*/  IMAD.U32 R12, R11.reuse, 0x10000, RZ ;  /* 0x000100000b0c7824 */ /* 0x040fe200078e00ff */
[----:B------:R-:W-:Y:S01]  /*26360*/  LOP3.LUT R11, R11, 0xffff0000, RZ, 0xc0, !PT ;  /* 0xffff00000b0b7812 */ /* 0x000fe200078ec0ff */
[----:B------:R-:W-:-:S02]  /*26370*/  FMUL.FTZ R3, R0, R22 ;  /* 0x0000001600037220 */ /* 0x000fc40000410000 */
[----:B------:R-:W-:Y:S02]  /*26380*/  FMUL.FTZ R0, R0, R8 ;  /* 0x0000000800007220 */ /* 0x000fe40000410000 */
[----:B------:R-:W-:Y:S02]  /*26390*/  FFMA.FTZ R5, R15, R32, R5 ;  /* 0x000000200f057223 */ /* 0x000fe40000010005 */
[----:B------:R-:W-:Y:S01]  /*263a0*/  FFMA.FTZ R3, R12, R8, -R3 ;  /* 0x000000080c037223 */ /* 0x000fe20000010803 */
[----:B------:R-:W-:Y:S01]  /*263b0*/  F2FP.BF16.PACK_AB R8, R26, R27 ;  /* 0x0000001b1a08723e */ /* 0x000fe200000010ff */
[----:B------:R-:W-:Y:S01]  /*263c0*/  FFMA.FTZ R15, R14, R10, -R7 ;  /* 0x0000000a0e0f7223 */ /* 0x000fe20000010807 */
[----:B------:R-:W-:Y:S01]  /*263d0*/  F2FP.BF16.PACK_AB R5, R5, R23 ;  /* 0x000000170505723e */ /* 0x000fe200000010ff */
[----:B------:R-:W-:Y:S02]  /*263e0*/  FFMA.FTZ R12, R12, R22, R0 ;  /* 0x000000160c0c7223 */ /* 0x000fe40000010000 */
[----:B------:R-:W-:-:S02]  /*263f0*/  FMUL.FTZ R10, R2, R17 ;  /* 0x00000011020a7220 */ /* 0x000fc40000410000 */
[----:B------:R-:W-:Y:S02]  /*26400*/  FMUL.FTZ R0, R6, R16 ;  /* 0x0000001006007220 */ /* 0x000fe40000410000 */
[-C--:B------:R-:W-:Y:S02]  /*26410*/  FMUL.FTZ R2, R2, R21.reuse ;  /* 0x0000001502027220 */ /* 0x080fe40000410000 */
[-C--:B------:R-:W-:Y:S02]  /*26420*/  FMUL.FTZ R7, R6, R20.reuse ;  /* 0x0000001406077220 */ /* 0x080fe40000410000 */
[----:B------:R-:W-:Y:S02]  /*26430*/  FFMA.FTZ R10, R13, R21, -R10 ;  /* 0x000000150d0a7223 */ /* 0x000fe4000001080a */
[----:B------:R-:W-:Y:S02]  /*26440*/  FFMA.FTZ R0, R11, R20, -R0 ;  /* 0x000000140b007223 */ /* 0x000fe40000010800 */
[----:B------:R-:W-:Y:S01]  /*26450*/  FFMA.FTZ R14, R14, R19, R4 ;  /* 0x000000130e0e7223 */ /* 0x000fe20000010004 */
[----:B------:R-:W-:Y:S01]  /*26460*/  F2FP.BF16.PACK_AB R10, R10, R15 ;  /* 0x0000000f0a0a723e */ /* 0x000fe200000010ff */
[----:B------:R-:W-:Y:S01]  /*26470*/  FFMA.FTZ R6, R13, R17, R2 ;  /* 0x000000110d067223 */ /* 0x000fe20000010002 */
[----:B------:R-:W-:Y:S01]  /*26480*/  F2FP.BF16.PACK_AB R4, R24, R25 ;  /* 0x000000191804723e */ /* 0x000fe200000010ff */
[----:B------:R-:W-:Y:S01]  /*26490*/  FFMA.FTZ R7, R11, R16, R7 ;  /* 0x000000100b077223 */ /* 0x000fe20000010007 */
[----:B------:R-:W-:Y:S01]  /*264a0*/  F2FP.BF16.PACK_AB R11, R0, R3 ;  /* 0x00000003000b723e */ /* 0x000fe200000010ff */
[----:B------:R-:W-:Y:S01]  /*264b0*/  IMAD.MOV.U32 R2, RZ, RZ, R115 ;  /* 0x000000ffff027224 */ /* 0x000fe200078e0073 */
[----:B------:R-:W-:Y:S01]  /*264c0*/  F2FP.BF16.PACK_AB R6, R6, R14 ;  /* 0x0000000e0606723e */ /* 0x000fe200000010ff */
[----:B------:R-:W-:Y:S01]  /*264d0*/  IMAD.MOV.U32 R3, RZ, RZ, 0x0 ;  /* 0x00000000ff037424 */ /* 0x000fe200078e00ff */
[----:B------:R-:W-:Y:S01]  /*264e0*/  F2FP.BF16.PACK_AB R7, R7, R12 ;  /* 0x0000000c0707723e */ /* 0x000fe200000010ff */
[----:B------:R1:W-:Y:S04]  /*264f0*/  ST.E.128 [R30.64], R8 ;  /* 0x000000081e007985 */ /* 0x0003e8000c101d04 */
[----:B------:R1:W-:Y:S01]  /*26500*/  ST.E.128 [R28.64], R4 ;  /* 0x000000041c007985 */ /* 0x0003e2000c101d04 */
[----:B------:R-:W-:Y:S05]  /*26510*/  RET.REL.NODEC R2 `(_ZN7cutlass13device_kernelIN5flash19enable_sm80_to_sm89INS1_16FlashAttnFwdSm80INS1_25CollectiveMainloopFwdSm80ILi8ELi1ELb0EN4cute5tupleIJNS5_1CILi128EEENS7_ILi64EEENS7_ILi192EEEEEELi192ENS_10bfloat16_tEfNS_4arch4Sm80ELb0ELb1ELb0ELb1ELb1ELb1ELb1ELb1EEENS1_21CollectiveEpilogueFwdINS6_IJS8_SA_S9_EEENS6_IJNS7_ILi1EEESI_SI_EEESC_SE_Li256ELb1ELb1ELb1ELb0EEENS1_36VarlenDynamicPersistentTileSchedulerILi128ELi64ELi256ELi256ELb1ELb1ELb0ELb1ELb0ELb1EEEEEEEEEvNT_6ParamsE) ;  /* 0xfffd9ae002007950 */ /* 0x000fea0003c3ffff */
.L_x_971:
[----:B------:R-:W-:Y:S01]  /*26520*/  IMAD.MOV.U32 R100, RZ, RZ, R39 ;  /* 0x000000ffff647224 */ /* 0x000fe200078e0027 */
[----:B------:R-:W-:Y:S01]  /*26530*/  MOV R2, RZ ;  /* 0x000000ff00027202 */ /* 0x000fe20000000f00 */
[----:B------:R-:W-:Y:S01]  /*26540*/  IMAD.MOV.U32 R203, RZ, RZ, 0x1c1f ;  /* 0x00001c1fffcb7424 */ /* 0x000fe200078e00ff */
[----:B------:R-:W-:-:S02]  /*26550*/  MOV R3, 0x26570 ;  /* 0x0002657000037802 */ /* 0x000fc40000000f00 */
[----:B------:R-:W-:Y:S05]  /*26560*/  CALL.REL.NOINC `($__internal_13_$__cuda_sm70_shflsync_idx_p) ;  /* 0x000006a000007944 */ /* 0x000fea0003c00000 */
[----:B------:R-:W-:Y:S01]  /*26570*/  MOV R5, R204 ;  /* 0x000000cc00057202 */ /* 0x000fe20000000f00 */
[----:B------:R-:W-:Y:S05]  /*26580*/  BRA `(.L_x_1019) ;  /* 0xffff89a000007947 */ /* 0x000fea000383ffff */
.L_x_972:
[----:B------:R-:W-:Y:S01]  /*26590*/  IMAD.MOV.U32 R100, RZ, RZ, R40 ;  /* 0x000000ffff647224 */ /* 0x000fe200078e0028 */
[----:B------:R-:W-:Y:S01]  /*265a0*/  MOV R2, RZ ;  /* 0x000000ff00027202 */ /* 0x000fe20000000f00 */
[----:B------:R-:W-:Y:S01]  /*265b0*/  IMAD.MOV.U32 R203, RZ, RZ, 0x1c1f ;  /* 0x00001c1fffcb7424 */ /* 0x000fe200078e00ff */
[----:B------:R-:W-:-:S02]  /*265c0*/  MOV R3, 0x265e0 ;  /* 0x000265e000037802 */ /* 0x000fc40000000f00 */
[----:B-12---:R-:W-:Y:S05]  /*265d0*/  CALL.REL.NOINC `($__internal_13_$__cuda_sm70_shflsync_idx_p) ;  /* 0x0000063000007944 */ /* 0x006fea0003c00000 */
[----:B------:R-:W-:Y:S01]  /*265e0*/  IMAD.MOV.U32 R100, RZ, RZ, R38 ;  /* 0x000000ffff647224 */ /* 0x000fe200078e0026 */
[----:B------:R-:W-:Y:S01]  /*265f0*/  MOV R2, RZ ;  /* 0x000000ff00027202 */ /* 0x000fe20000000f00 */
[----:B------:R-:W-:Y:S01]  /*26600*/  IMAD.MOV.U32 R203, RZ, RZ, 0x1c1f ;  /* 0x00001c1fffcb7424 */ /* 0x000fe200078e00ff */
[----:B------:R-:W-:Y:S01]  /*26610*/  MOV R6, R204 ;  /* 0x000000cc00067202 */ /* 0x000fe20000000f00 */
[----:B------:R-:W-:Y:S01]  /*26620*/  IMAD.MOV.U32 R7, RZ, RZ, R5 ;  /* 0x000000ffff077224 */ /* 0x000fe200078e0005 */
[----:B------:R-:W-:-:S02]  /*26630*/  MOV R3, 0x26650 ;  /* 0x0002665000037802 */ /* 0x000fc40000000f00 */
[----:B------:R-:W-:Y:S05]  /*26640*/  CALL.REL.NOINC `($__internal_13_$__cuda_sm70_shflsync_idx_p) ;  /* 0x000005c000007944 */ /* 0x000fea0003c00000 */
[----:B------:R-:W-:Y:S01]  /*26650*/  IMAD.MOV.U32 R20, RZ, RZ, R204 ;  /* 0x000000ffff147224 */ /* 0x000fe200078e00cc */
[----:B------:R-:W-:Y:S01]  /*26660*/  MOV R2, RZ ;  /* 0x000000ff00027202 */ /* 0x000fe20000000f00 */
[----:B------:R-:W-:Y:S01]  /*26670*/  IMAD.MOV.U32 R100, RZ, RZ, R41 ;  /* 0x000000ffff647224 */ /* 0x000fe200078e0029 */
[----:B------:R-:W-:-:S02]  /*26680*/  MOV R203, 0x1c1f ;  /* 0x00001c1f00cb7802 */ /* 0x000fc40000000f00 */
[----:B------:R-:W-:Y:S02]  /*26690*/  MOV R3, 0x266b0 ;  /* 0x000266b000037802 */ /* 0x000fe40000000f00 */
[----:B------:R-:W-:Y:S05]  /*266a0*/  CALL.REL.NOINC `($__internal_13_$__cuda_sm70_shflsync_idx_p) ;  /* 0x0000056000007944 */ /* 0x000fea0003c00000 */
[----:B------:R-:W-:Y:S01]  /*266b0*/  MOV R2, R204 ;  /* 0x000000cc00027202 */ /* 0x000fe20000000f00 */
[----:B------:R-:W-:Y:S05]  /*266c0*/  BRA `(.L_x_1020) ;  /* 0xffff88b000007947 */ /* 0x000fea000383ffff */
.L_x_975:
[----:B------:R-:W-:Y:S01]  /*266d0*/  IMAD.MOV.U32 R100, RZ, RZ, R39 ;  /* 0x000000ffff647224 */ /* 0x000fe200078e0027 */
[----:B------:R-:W-:Y:S01]  /*266e0*/  MOV R2, 0x1 ;  /* 0x0000000100027802 */ /* 0x000fe20000000f00 */
[----:B------:R-:W-:Y:S01]  /*266f0*/  IMAD.MOV.U32 R203, RZ, RZ, 0x1c1f ;  /* 0x00001c1fffcb7424 */ /* 0x000fe200078e00ff */
[----:B------:R-:W-:Y:S02]  /*26700*/  MOV R3, 0x26720 ;  /* 0x0002672000037802 */ /* 0x000fe40000000f00 */
[----:B---3--:R-:W-:Y:S05]  /*26710*/  CALL.REL.NOINC `($__internal_13_$__cuda_sm70_shflsync_idx_p) ;  /* 0x000004f000007944 */ /* 0x008fea0003c00000 */
[----:B------:R-:W-:Y:S01]  /*26720*/  IMAD.MOV.U32 R7, RZ, RZ, R204 ;  /* 0x000000ffff077224 */ /* 0x000fe200078e00cc */
[----:B------:R-:W-:Y:S01]  /*26730*/  MOV R2, 0x1 ;  /* 0x0000000100027802 */ /* 0x000fe20000000f00 */
[----:B------:R-:W-:Y:S01]  /*26740*/  IMAD.MOV.U32 R100, RZ, RZ, R40 ;  /* 0x000000ffff647224 */ /* 0x000fe200078e0028 */
[----:B------:R-:W-:Y:S02]  /*26750*/  MOV R203, 0x1c1f ;  /* 0x00001c1f00cb7802 */ /* 0x000fe40000000f00 */
[----:B------:R-:W-:Y:S02]  /*26760*/  MOV R3, 0x26780 ;  /* 0x0002678000037802 */ /* 0x000fe40000000f00 */
[----:B------:R-:W-:Y:S05]  /*26770*/  CALL.REL.NOINC `($__internal_13_$__cuda_sm70_shflsync_idx_p) ;  /* 0x0000049000007944 */ /* 0x000fea0003c00000 */
[----:B------:R-:W-:Y:S01]  /*26780*/  IMAD.MOV.U32 R100, RZ, RZ, R38 ;  /* 0x000000ffff647224 */ /* 0x000fe200078e0026 */
[----:B------:R-:W-:Y:S01]  /*26790*/  MOV R203, 0x1c1f ;  /* 0x00001c1f00cb7802 */ /* 0x000fe20000000f00 */
[----:B------:R-:W-:Y:S01]  /*267a0*/  IMAD.MOV.U32 R2, RZ, RZ, 0x1 ;  /* 0x00000001ff027424 */ /* 0x000fe200078e00ff */
[----:B------:R-:W-:-:S02]  /*267b0*/  MOV R6, R204 ;  /* 0x000000cc00067202 */ /* 0x000fc40000000f00 */
[----:B------:R-:W-:Y:S02]  /*267c0*/  MOV R3, 0x267e0 ;  /* 0x000267e000037802 */ /* 0x000fe40000000f00 */
[----:B------:R-:W-:Y:S05]  /*267d0*/  CALL.REL.NOINC `($__internal_13_$__cuda_sm70_shflsync_idx_p) ;  /* 0x0000043000007944 */ /* 0x000fea0003c00000 */
[----:B------:R-:W-:Y:S01]  /*267e0*/  IMAD.MOV.U32 R5, RZ, RZ, R204 ;  /* 0x000000ffff057224 */ /* 0x000fe200078e00cc */
[----:B------:R-:W-:Y:S01]  /*267f0*/  MOV R2, 0x1 ;  /* 0x0000000100027802 */ /* 0x000fe20000000f00 */
[----:B------:R-:W-:Y:S01]  /*26800*/  IMAD.MOV.U32 R100, RZ, RZ, R41 ;  /* 0x000000ffff647224 */ /* 0x000fe200078e0029 */
[----:B------:R-:W-:Y:S02]  /*26810*/  MOV R203, 0x1c1f ;  /* 0x00001c1f00cb7802 */ /* 0x000fe40000000f00 */
[----:B------:R-:W-:Y:S02]  /*26820*/  MOV R3, 0x26840 ;  /* 0x0002684000037802 */ /* 0x000fe40000000f00 */
[----:B------:R-:W-:Y:S05]  /*26830*/  CALL.REL.NOINC `($__internal_13_$__cuda_sm70_shflsync_idx_p) ;  /* 0x000003d000007944 */ /* 0x000fea0003c00000 */
[----:B------:R-:W-:Y:S01]  /*26840*/  MOV R2, R204 ;  /* 0x000000cc00027202 */ /* 0x000fe20000000f00 */
[----:B------:R-:W-:Y:S05]  /*26850*/  BRA `(.L_x_1021) ;  /* 0xffff8f0000007947 */ /* 0x000fea000383ffff */
.L_x_1002:
[----:B------:R-:W-:Y:S01]  /*26860*/  IMAD.MOV.U32 R100, RZ, RZ, R29 ;  /* 0x000000ffff647224 */ /* 0x000fe200078e001d */
[----:B------:R-:W-:Y:S01]  /*26870*/  MOV R2, RZ ;  /* 0x000000ff00027202 */ /* 0x000fe20000000f00 */
[----:B------:R-:W-:Y:S01]  /*26880*/  IMAD.MOV.U32 R203, RZ, RZ, 0x1c1f ;  /* 0x00001c1fffcb7424 */ /* 0x000fe200078e00ff */
[----:B------:R-:W-:Y:S02]  /*26890*/  MOV R3, 0x268b0 ;  /* 0x000268b000037802 */ /* 0x000fe40000000f00 */
[----:B------:R-:W-:Y:S05]  /*268a0*/  CALL.REL.NOINC `($__internal_13_$__cuda_sm70_shflsync_idx_p) ;  /* 0x0000036000007944 */ /* 0x000fea0003c00000 */
[----:B------:R-:W-:Y:S01]  /*268b0*/  MOV R4, R204 ;  /* 0x000000cc00047202 */ /* 0x000fe20000000f00 */
[----:B------:R-:W-:Y:S05]  /*268c0*/  BRA `(.L_x_1022) ;  /* 0xffffc1d000007947 */ /* 0x000fea000383ffff */
.L_x_1003:
        /* <DEDUP_REMOVED lines=20> */
.L_x_1006:
        /* <DEDUP_REMOVED lines=11> */
[----:B------:R-:W-:Y:S01]  /*26ac0*/  MOV R21, R20 ;  /* 0x0000001400157202 */ /* 0x000fe20000000f00 */
[----:B------:R-:W-:Y:S01]  /*26ad0*/  IMAD.MOV.U32 R100, RZ, RZ, R28 ;  /* 0x000000ffff647224 */ /* 0x000fe200078e001c */
[----:B------:R-:W-:Y:S01]  /*26ae0*/  MOV R2, 0x1 ;  /* 0x0000000100027802 */ /* 0x000fe20000000f00 */
[----:B------:R-:W-:Y:S01]  /*26af0*/  IMAD.MOV.U32 R203, RZ, RZ, 0x1c1f ;  /* 0x00001c1fffcb7424 */ /* 0x000fe200078e00ff */
[----:B------:R-:W-:Y:S01]  /*26b00*/  MOV R3, 0x26b30 ;  /* 0x00026b3000037802 */ /* 0x000fe20000000f00 */
[----:B------:R-:W-:-:S02]  /*26b10*/  IMAD.MOV.U32 R20, RZ, RZ, R204 ;  /* 0x000000ffff147224 */ /* 0x000fc400078e00cc */
[----:B------:R-:W-:Y:S05]  /*26b20*/  CALL.REL.NOINC `($__internal_13_$__cuda_sm70_shflsync_idx_p) ;  /* 0x000000e000007944 */ /* 0x000fea0003c00000 */
        /* <DEDUP_REMOVED lines=8> */
        .weak           $__internal_12_$__cuda_sm70_shflsync_bfly_p
        .type           $__internal_12_$__cuda_sm70_shflsync_bfly_p,@function
        .size           $__internal_12_$__cuda_sm70_shflsync_bfly_p,($__internal_13_$__cuda_sm70_shflsync_idx_p - $__internal_12_$__cuda_sm70_shflsync_bfly_p)
$__internal_12_$__cuda_sm70_shflsync_bfly_p:
[----:B------:R-:W-:Y:S02]  /*26bb0*/  MOV R144, 0xffffffff ;  /* 0xffffffff00907802 */ /* 0x000fe40000000f00 */
[----:B------:R-:W-:Y:S02]  /*26bc0*/  MOV R3, 0x1f ;  /* 0x0000001f00037802 */ /* 0x000fe40000000f00 */
[----:B------:R-:W-:Y:S04]  /*26bd0*/  WARPSYNC R144 ;  /* 0x0000009000007348 */ /* 0x000fe80003800000 */
[----:B------:R1:W2:Y:S02]  /*26be0*/  SHFL.BFLY PT, R0, R100, R0, R3 ;  /* 0x0c00000064007389 */ /* 0x0002a400000e0003 */
[----:B-1----:R-:W-:-:S04]  /*26bf0*/  MOV R3, 0x0 ;  /* 0x0000000000037802 */ /* 0x002fc80000000f00 */
[----:B--2---:R-:W-:Y:S05]  /*26c00*/  RET.REL.NODEC R2 `(_ZN7cutlass13device_kernelIN5flash19enable_sm80_to_sm89INS1_16FlashAttnFwdSm80INS1_25CollectiveMainloopFwdSm80ILi8ELi1ELb0EN4cute5tupleIJNS5_1CILi128EEENS7_ILi64EEENS7_ILi192EEEEEELi192ENS_10bfloat16_tEfNS_4arch4Sm80ELb0ELb1ELb0ELb1ELb1ELb1ELb1ELb1EEENS1_21CollectiveEpilogueFwdINS6_IJS8_SA_S9_EEENS6_IJNS7_ILi1EEESI_SI_EEESC_SE_Li256ELb1ELb1ELb1ELb0EEENS1_36VarlenDynamicPersistentTileSchedulerILi128ELi64ELi256ELi256ELb1ELb1ELb0ELb1ELb0ELb1EEEEEEEEEvNT_6ParamsE) ;  /* 0xfffd93f002007950 */ /* 0x004fea0003c3ffff */
        .weak           $__internal_13_$__cuda_sm70_shflsync_idx_p
        .type           $__internal_13_$__cuda_sm70_shflsync_idx_p,@function
        .size           $__internal_13_$__cuda_sm70_shflsync_idx_p,($__internal_14_$__cuda_sm70_shflsync_up_p - $__internal_13_$__cuda_sm70_shflsync_idx_p)
$__internal_13_$__cuda_sm70_shflsync_idx_p:
[----:B------:R-:W-:-:S04]  /*26c10*/  MOV R204, 0xffffffff ;  /* 0xffffffff00cc7802 */ /* 0x000fc80000000f00 */
[----:B------:R-:W-:Y:S04]  /*26c20*/  WARPSYNC R204 ;  /* 0x000000cc00007348 */ /* 0x000fe80003800000 */
[----:B------:R1:W2:Y:S02]  /*26c30*/  SHFL.IDX PT, R204, R100, R2, R203 ;  /* 0x0000000264cc7389 */ /* 0x0002a400000e00cb */
[----:B-1----:R-:W-:Y:S02]  /*26c40*/  MOV R2, R3 ;  /* 0x0000000300027202 */ /* 0x002fe40000000f00 */
[----:B------:R-:W-:-:S04]  /*26c50*/  MOV R3, 0x0 ;  /* 0x0000000000037802 */ /* 0x000fc80000000f00 */
[----:B--2---:R-:W-:Y:S05]  /*26c60*/  RET.REL.NODEC R2 `(_ZN7cutlass13device_kernelIN5flash19enable_sm80_to_sm89INS1_16FlashAttnFwdSm80INS1_25CollectiveMainloopFwdSm80ILi8ELi1ELb0EN4cute5tupleIJNS5_1CILi128EEENS7_ILi64EEENS7_ILi192EEEEEELi192ENS_10bfloat16_tEfNS_4arch4Sm80ELb0ELb1ELb0ELb1ELb1ELb1ELb1ELb1EEENS1_21CollectiveEpilogueFwdINS6_IJS8_SA_S9_EEENS6_IJNS7_ILi1EEESI_SI_EEESC_SE_Li256ELb1ELb1ELb1ELb0EEENS1_36VarlenDynamicPersistentTileSchedulerILi128ELi64ELi256ELi256ELb1ELb1ELb0ELb1ELb0ELb1EEEEEEEEEvNT_6ParamsE) ;  /* 0xfffd939002007950 */ /* 0x004fea0003c3ffff */
        .weak           $__internal_14_$__cuda_sm70_shflsync_up_p
        .type           $__internal_14_$__cuda_sm70_shflsync_up_p,@function
        .size           $__internal_14_$__cuda_sm70_shflsync_up_p,($__internal_15_$__cuda_sm70_votesync_ballot - $__internal_14_$__cuda_sm70_shflsync_up_p)
$__internal_14_$__cuda_sm70_shflsync_up_p:
[----:B------:R-:W-:Y:S02]  /*26c70*/  MOV R4, RZ ;  /* 0x000000ff00047202 */ /* 0x000fe40000000f00 */
[----:B------:R-:W-:-:S04]  /*26c80*/  MOV R11, 0xffffffff ;  /* 0xffffffff000b7802 */ /* 0x000fc80000000f00 */
[----:B------:R-:W-:Y:S04]  /*26c90*/  WARPSYNC R11 ;  /* 0x0000000b00007348 */ /* 0x000fe80003800000 */
[----:B------:R1:W2:Y:S02]  /*26ca0*/  SHFL.UP PT, R4, R0, R3, R4 ;  /* 0x0400000300047389 */ /* 0x0002a400000e0004 */
[----:B-1----:R-:W-:-:S04]  /*26cb0*/  MOV R3, 0x0 ;  /* 0x0000000000037802 */ /* 0x002fc80000000f00 */
[----:B--2---:R-:W-:Y:S05]  /*26cc0*/  RET.REL.NODEC R2 `(_ZN7cutlass13device_kernelIN5flash19enable_sm80_to_sm89INS1_16FlashAttnFwdSm80INS1_25CollectiveMainloopFwdSm80ILi8ELi1ELb0EN4cute5tupleIJNS5_1CILi128EEENS7_ILi64EEENS7_ILi192EEEEEELi192ENS_10bfloat16_tEfNS_4arch4Sm80ELb0ELb1ELb0ELb1ELb1ELb1ELb1ELb1EEENS1_21CollectiveEpilogueFwdINS6_IJS8_SA_S9_EEENS6_IJNS7_ILi1EEESI_SI_EEESC_SE_Li256ELb1ELb1ELb1ELb0EEENS1_36VarlenDynamicPersistentTileSchedulerILi128ELi64ELi256ELi256ELb1ELb1ELb0ELb1ELb0ELb1EEEEEEEEEvNT_6ParamsE) ;  /* 0xfffd933002007950 */ /* 0x004fea0003c3ffff */
        .weak           $__internal_15_$__cuda_sm70_votesync_ballot
        .type           $__internal_15_$__cuda_sm70_votesync_ballot,@function
        .size           $__internal_15_$__cuda_sm70_votesync_ballot,(.L_x_3122 - $__internal_15_$__cuda_sm70_votesync_ballot)
$__internal_15_$__cuda_sm70_votesync_ballot:
[----:B------:R-:W-:Y:S01]  /*26cd0*/  ISETP.NE.U32.AND P0, PT, R0, 0x1, PT ;  /* 0x000000010000780c */ /* 0x000fe20003f05070 */
[----:B------:R-:W-:-:S04]  /*26ce0*/  IMAD.MOV.U32 R3, RZ, RZ, -0x1 ;  /* 0xffffffffff037424 */ /* 0x000fc800078e00ff */
[----:B------:R-:W-:Y:S08]  /*26cf0*/  WARPSYNC R3 ;  /* 0x0000000300007348 */ /* 0x000ff00003800000 */
[----:B------:R-:W-:-:S04]  /*26d00*/  VOTE.ANY R0, PT, !P0 ;  /* 0x0000000000007806 */ /* 0x000fc800040e0100 */
[----:B------:R-:W-:Y:S01]  /*26d10*/  LOP3.LUT R0, R0, R3, RZ, 0xc0, !PT ;  /* 0x0000000300007212 */ /* 0x000fe200078ec0ff */
[----:B------:R-:W-:-:S04]  /*26d20*/  IMAD.MOV.U32 R3, RZ, RZ, 0x0 ;  /* 0x00000000ff037424 */ /* 0x000fc800078e00ff */
[----:B------:R-:W-:Y:S05]  /*26d30*/  RET.REL.NODEC R2 `(_ZN7cutlass13device_kernelIN5flash19enable_sm80_to_sm89INS1_16FlashAttnFwdSm80INS1_25CollectiveMainloopFwdSm80ILi8ELi1ELb0EN4cute5tupleIJNS5_1CILi128EEENS7_ILi64EEENS7_ILi192EEEEEELi192ENS_10bfloat16_tEfNS_4arch4Sm80ELb0ELb1ELb0ELb1ELb1ELb1ELb1ELb1EEENS1_21CollectiveEpilogueFwdINS6_IJS8_SA_S9_EEENS6_IJNS7_ILi1EEESI_SI_EEESC_SE_Li256ELb1ELb1ELb1ELb0EEENS1_36VarlenDynamicPersistentTileSchedulerILi128ELi64ELi256ELi256ELb1ELb1ELb0ELb1ELb0ELb1EEEEEEEEEvNT_6ParamsE) ;  /* 0xfffd92c002007950 */ /* 0x000fea0003c3ffff */
.L_x_1025:
        /* <DEDUP_REMOVED lines=12> */
.L_x_3122:


//--------------------- .text._ZN7cutlass13device_kernelIN5flash19enable_sm80_to_sm89INS1_16FlashAttnFwdSm80INS1_25CollectiveMainloopFwdSm80ILi8ELi1ELb0EN4cute5tupleIJNS5_1CILi128EEENS7_ILi64EEENS7_ILi192EEEEEELi192ENS_10bfloat16_tEfNS_4arch4Sm80ELb1ELb0ELb0ELb0ELb1ELb0ELb1ELb1EEENS1_21CollectiveEpilogueFwdINS6_IJS8_SA_S9_EEENS6_IJNS7_ILi1EEESI_SI_EEESC_SE_Li256ELb0ELb1ELb1ELb0EEENS1_30DynamicPersistentTileSchedulerILi256ELi256ELb1ELb1ELb0EEEEEEEEEvNT_6ParamsE --------------------------
	.section	.text._ZN7cutlass13device_kernelIN5flash19enable_sm80_to_sm89INS1_16FlashAttnFwdSm80INS1_25CollectiveMainloopFwdSm80ILi8ELi1ELb0EN4cute5tupleIJNS5_1CILi128EEENS7_ILi64EEENS7_ILi192EEEEEELi192ENS_10bfloat16_tEfNS_4arch4Sm80ELb1ELb0ELb0ELb0ELb1ELb0ELb1ELb1EEENS1_21CollectiveEpilogueFwdINS6_IJS8_SA_S9_EEENS6_IJNS7_ILi1EEESI_SI_EEESC_SE_Li256ELb0ELb1ELb1ELb0EEENS1_30DynamicPersistentTileSchedulerILi256ELi256ELb1ELb1ELb0EEEEEEEEEvNT_6ParamsE,"ax",@progbits
	.sectioninfo	@"SHI_REGISTERS=255"
	.align	128
.text._ZN7cutlass13device_kernelIN5flash19enable_sm80_to_sm89INS1_16FlashAttnFwdSm80INS1_25CollectiveMainloopFwdSm80ILi8ELi1ELb0EN4cute5tupleIJNS5_1CILi128EEENS7_ILi64EEENS7_ILi192EEEEEELi192ENS_10bfloat16_tEfNS_4arch4Sm80ELb1ELb0ELb0ELb0ELb1ELb0ELb1ELb1EEENS1_21CollectiveEpilogueFwdINS6_IJS8_SA_S9_EEENS6_IJNS7_ILi1EEESI_SI_EEESC_SE_Li256ELb0ELb1ELb1ELb0EEENS1_30DynamicPersistentTileSchedulerILi256ELi256ELb1ELb1ELb0EEEEEEEEEvNT_6ParamsE:
        .type           _ZN7cutlass13device_kernelIN5flash19enable_sm80_to_sm89INS1_16FlashAttnFwdSm80INS1_25CollectiveMainloopFwdSm80ILi8ELi1ELb0EN4cute5tupleIJNS5_1CILi128EEENS7_ILi64EEENS7_ILi192EEEEEELi192ENS_10bfloat16_tEfNS_4arch4Sm80ELb1ELb0ELb0ELb0ELb1ELb0ELb1ELb1EEENS1_21CollectiveEpilogueFwdINS6_IJS8_SA_S9_EEENS6_IJNS7_ILi1EEESI_SI_EEESC_SE_Li256ELb0ELb1ELb1ELb0EEENS1_30DynamicPersistentTileSchedulerILi256ELi256ELb1ELb1ELb0EEEEEEEEEvNT_6ParamsE,@function
        .size           _ZN7cutlass13device_kernelIN5flash19enable_sm80_to_sm89INS1_16FlashAttnFwdSm80INS1_25CollectiveMainloopFwdSm80ILi8ELi1ELb0EN4cute5tupleIJNS5_1CILi128EEENS7_ILi64EEENS7_ILi192EEEEEELi192ENS_10bfloat16_tEfNS_4arch4Sm80ELb1ELb0ELb0ELb0ELb1ELb0ELb1ELb1EEENS1_21CollectiveEpilogueFwdINS6_IJS8_SA_S9_EEENS6_IJNS7_ILi1EEESI_SI_EEESC_SE_Li256ELb0ELb1ELb1ELb0EEENS1_30DynamicPersistentTileSchedulerILi256ELi256ELb1ELb1ELb0EEEEEEEEEvNT_6ParamsE,(.L_x_3128 - _ZN7cutlass13device_kernelIN5flash19enable_sm80_to_sm89INS1_16FlashAttnFwdSm80INS1_25CollectiveMainloopFwdSm80ILi8ELi1ELb0EN4cute5tupleIJNS5_1CILi128EEENS7_ILi64EEENS7_ILi192EEEEEELi192ENS_10bfloat16_tEfNS_4arch4Sm80ELb1ELb0ELb0ELb0ELb1ELb0ELb1ELb1EEENS1_21CollectiveEpilogueFwdINS6_IJS8_SA_S9_EEENS6_IJNS7_ILi1EEESI_SI_EEESC_SE_Li256ELb0ELb1ELb1ELb0EEENS1_30DynamicPersistentTileSchedulerILi256ELi256ELb1ELb1ELb0EEEEEEEEEvNT_6ParamsE)
        .other          _ZN7cutlass13device_kernelIN5flash19enable_sm80_to_sm89INS1_16FlashAttnFwdSm80INS1_25CollectiveMainloopFwdSm80ILi8ELi1ELb0EN4cute5tupleIJNS5_1CILi128EEENS7_ILi64EEENS7_ILi192EEEEEELi192ENS_10bfloat16_tEfNS_4arch4Sm80ELb1ELb0ELb0ELb0ELb1ELb0ELb1ELb1EEENS1_21CollectiveEpilogueFwdINS6_IJS8_SA_S9_EEENS6_IJNS7_ILi1EEESI_SI_EEESC_SE_Li256ELb0ELb1ELb1ELb0EEENS1_30DynamicPersistentTileSchedulerILi256ELi256ELb1ELb1ELb0EEEEEEEEEvNT_6ParamsE,@"STO_CUDA_ENTRY STV_DEFAULT"
_ZN7cutlass13device_kernelIN5flash19enable_sm80_to_sm89INS1_16FlashAttnFwdSm80INS1_25CollectiveMainloopFwdSm80ILi8ELi1ELb0EN4cute5tupleIJNS5_1CILi128EEENS7_ILi64EEENS7_ILi192EEEEEELi192ENS_10bfloat16_tEfNS_4arch4Sm80ELb1ELb0ELb0ELb0ELb1ELb0ELb1ELb1EEENS1_21CollectiveEpilogueFwdINS6_IJS8_SA_S9_EEENS6_IJNS7_ILi1EEESI_SI_EEESC_SE_Li256ELb0ELb1ELb1ELb0EEENS1_30DynamicPersistentTileSchedulerILi256ELi256ELb1ELb1ELb0EEEEEEEEEvNT_6ParamsE:
[----:B------:R-:W-:-:S03]  /*0000*/  MOV R1, c[0x0][0x28] ;  /* 0x00000a0000017a02 */ /* 0x000fc60000000f00 */
[----:B------:R-:W1:Y:S01]  /*0010*/  S2R R16, SR_TID.X ;  /* 0x0000000000107919 */ /* 0x000e620000002100 */
[----:B------:R-:W-:-:S03]  /*0020*/  IADD3 R1, R1, -0x10, RZ ;  /* 0xfffffff001017810 */ /* 0x000fc60007ffe0ff */
[----:B------:R-:W2:Y:S01]  /*0030*/  S2R R236, SR_CTAID.X ;  /* 0x0000000000ec7919 */ /* 0x000ea20000002500 */
[----:B-1----:R-:W-:-:S05]  /*0040*/  SHF.R.U32.HI R2, RZ, 0x5, R16 ;  /* 0x00000005ff027819 */ /* 0x002fca0000011610 */
[----:B------:R-:W1:Y:S02]  /*0050*/  SHFL.IDX PT, R0, R2, RZ, 0x1f ;  /* 0x00001fff02007589 */ /* 0x000e6400000e0000 */
[----:B-1----:R-:W-:Y:S02]  /*0060*/  ISETP.GE.AND P0, PT, R0, 0x1, PT ;  /* 0x000000010000780c */ /* 0x002fe40003f06270 */
[----:B------:R1:W-:Y:S11]  /*0070*/  STL [R1+0x4], R0 ;  /* 0x0000040001007387 */ /* 0x0003f60000100800 */
[----:B------:R-:W-:Y:S06]  /*0080*/  @P0 BAR.ARV 0x4, 0x100 ;  /* 0x0104000000000b1d */ /* 0x000fec0000002000 */
[----:B--2---:R-:W-:-:S13]  /*0090*/  ISETP.GE.AND P0, PT, R236, c[0x0][0x538], PT ;  /* 0x00014e00ec007a0c */ /* 0x004fda0003f06270 */
[----:B------:R-:W-:Y:S05]  /*00a0*/  @P0 EXIT ;  /* 0x000000000000094d */ /* 0x000fea0003800000 */
[----:B-1----:R-:W-:Y:S01]  /*00b0*/  SHF.R.S32.HI R13, RZ, 0x1f, R16 ;  /* 0x0000001fff0d7819 */ /* 0x002fe20000011410 */
[----:B------:R-:W-:Y:S01]  /*00c0*/  IMAD.MOV.U32 R164, RZ, RZ, 0x20 ;  /* 0x00000020ffa47424 */ /* 0x000fe200078e00ff */
[----:B------:R-:W-:Y:S01]  /*00d0*/  ULDC.64 UR6, c[0x0][0x118] ;  /* 0x0000460000067ab9 */ /* 0x000fe20000000a00 */
[----:B------:R-:W-:Y:S01]  /*00e0*/  IMAD.MOV.U32 R165, RZ, RZ, 0x40 ;  /* 0x00000040ffa57424 */ /* 0x000fe200078e00ff */
[CC--:B------:R-:W-:Y:S02]  /*00f0*/  LEA.HI R5, R13.reuse, R16.reuse, RZ, 0x4 ;  /* 0x000000100d057211 */ /* 0x0c0fe400078f20ff */
[-C--:B------:R-:W-:Y:S02]  /*0100*/  LEA.HI R9, R13, R16.reuse, RZ, 0x3 ;  /* 0x000000100d097211 */ /* 0x080fe400078f18ff */
[----:B------:R-:W-:Y:S02]  /*0110*/  LOP3.LUT R2, R5, 0xfffffff0, RZ, 0xc0, !PT ;  /* 0xfffffff005027812 */ /* 0x000fe400078ec0ff */
[----:B------:R-:W-:-:S02]  /*0120*/  LEA.HI R0, R13, R16, RZ, 0x2 ;  /* 0x000000100d007211 */ /* 0x000fc400078f10ff */
[----:B------:R-:W-:Y:S01]  /*0130*/  SHF.R.S32.HI R214, RZ, 0x3, R9 ;  /* 0x00000003ffd67819 */ /* 0x000fe20000011409 */
[----:B------:R-:W-:Y:S01]  /*0140*/  IMAD.IADD R3, R16, 0x1, -R2 ;  /* 0x0000000110037824 */ /* 0x000fe200078e0a02 */
[----:B------:R-:W-:Y:S02]  /*0150*/  LOP3.LUT R210, R9, 0xfffffff8, RZ, 0xc0, !PT ;  /* 0xfffffff809d27812 */ /* 0x000fe400078ec0ff */
[----:B------:R-:W-:Y:S01]  /*0160*/  SHF.R.S32.HI R4, RZ, 0x4, R5 ;  /* 0x00000004ff047819 */ /* 0x000fe20000011405 */
[----:B------:R-:W-:Y:S01]  /*0170*/  IMAD.SHL.U32 R2, R214, 0x40, RZ ;  /* 0x00000040d6027824 */ /* 0x000fe200078e00ff */
[----:B------:R-:W-:Y:S01]  /*0180*/  LOP3.LUT R0, R0, 0xfffffffc, RZ, 0xc0, !PT ;  /* 0xfffffffc00007812 */ /* 0x000fe200078ec0ff */
[C---:B------:R-:W-:Y:S01]  /*0190*/  IMAD.IADD R210, R16.reuse, 0x1, -R210 ;  /* 0x0000000110d27824 */ /* 0x040fe200078e0ad2 */
[----:B------:R-:W-:Y:S02]  /*01a0*/  LEA.HI R5, R5, R4, RZ, 0x1 ;  /* 0x0000000405057211 */ /* 0x000fe400078f08ff */
[----:B------:R-:W-:Y:S01]  /*01b0*/  SHF.R.S32.HI R8, RZ, 0x1f, R3 ;  /* 0x0000001fff087819 */ /* 0x000fe20000011403 */
[----:B------:R-:W-:Y:S01]  /*01c0*/  IMAD.IADD R7, R16, 0x1, -R0 ;  /* 0x0000000110077824 */ /* 0x000fe200078e0a00 */
[----:B------:R-:W-:Y:S01]  /*01d0*/  LOP3.LUT R0, R2, 0x1c0, RZ, 0xc0, !PT ;  /* 0x000001c002007812 */ /* 0x000fe200078ec0ff */
[----:B------:R-:W-:Y:S01]  /*01e0*/  IMAD.SHL.U32 R196, R210, 0x8, RZ ;  /* 0x00000008d2c47824 */ /* 0x000fe200078e00ff */
[----:B------:R-:W-:-:S02]  /*01f0*/  LOP3.LUT R5, R5, 0xfffffffe, RZ, 0xc0, !PT ;  /* 0xfffffffe05057812 */ /* 0x000fc400078ec0ff */
[----:B------:R-:W-:Y:S02]  /*0200*/  SHF.R.U32.HI R6, RZ, 0x3, R0 ;  /* 0x00000003ff067819 */ /* 0x000fe40000011600 */
[----:B------:R-:W-:Y:S01]  /*0210*/  LOP3.LUT R2, R0, 0x38, R196, 0xf8, !PT ;  /* 0x0000003800027812 */ /* 0x000fe200078ef8c4 */
[----:B------:R-:W-:Y:S01]  /*0220*/  IMAD.IADD R160, R4, 0x1, -R5 ;  /* 0x0000000104a07824 */ /* 0x000fe200078e0a05 */
[----:B------:R-:W-:Y:S01]  /*0230*/  LEA.HI R0, R7, R7, RZ, 0x1 ;  /* 0x0000000707007211 */ /* 0x000fe200078f08ff */
[----:B------:R-:W-:Y:S01]  /*0240*/  IMAD.SHL.U32 R4, R210, 0x40, RZ ;  /* 0x00000040d2047824 */ /* 0x000fe200078e00ff */
[----:B------:R-:W-:Y:S02]  /*0250*/  LEA.HI R8, R8, R3, RZ, 0x3 ;  /* 0x0000000308087211 */ /* 0x000fe400078f18ff */
[----:B------:R-:W-:Y:S02]  /*0260*/  LOP3.LUT R11, R2, R6, RZ, 0x3c, !PT ;  /* 0x00000006020b7212 */ /* 0x000fe400078e3cff */
[----:B------:R-:W-:-:S02]  /*0270*/  LOP3.LUT R2, R0, 0x1ffffffe, RZ, 0xc0, !PT ;  /* 0x1ffffffe00027812 */ /* 0x000fc400078ec0ff */
[----:B------:R-:W-:Y:S02]  /*0280*/  LOP3.LUT R0, R4, 0x1c0, RZ, 0xc0, !PT ;  /* 0x000001c004007812 */ /* 0x000fe400078ec0ff */
[----:B------:R-:W-:Y:S01]  /*0290*/  LOP3.LUT R5, R8, 0xfffffff8, RZ, 0xc0, !PT ;  /* 0xfffffff808057812 */ /* 0x000fe200078ec0ff */
[----:B------:R-:W-:Y:S01]  /*02a0*/  IMAD.IADD R12, R7, 0x1, -R2 ;  /* 0x00000001070c7824 */ /* 0x000fe200078e0a02 */
[----:B------:R-:W-:Y:S02]  /*02b0*/  LEA.HI R6, R13, R16, RZ, 0x5 ;  /* 0x000000100d067211 */ /* 0x000fe400078f28ff */
[----:B------:R-:W-:Y:S01]  /*02c0*/  LOP3.LUT R4, R0, 0x8, R9, 0xf8, !PT ;  /* 0x0000000800047812 */ /* 0x000fe200078ef809 */
[----:B------:R-:W-:Y:S01]  /*02d0*/  IMAD.IADD R5, R3, 0x1, -R5 ;  /* 0x0000000103057824 */ /* 0x000fe200078e0a05 */
[----:B------:R-:W-:Y:S02]  /*02e0*/  SHF.R.U32.HI R2, RZ, 0x3, R0 ;  /* 0x00000003ff027819 */ /* 0x000fe40000011600 */
[----:B------:R-:W-:-:S02]  /*02f0*/  SHF.R.S32.HI R167, RZ, 0x5, R6 ;  /* 0x00000005ffa77819 */ /* 0x000fc40000011406 */
[----:B------:R-:W-:Y:S02]  /*0300*/  SHF.R.S32.HI R0, RZ, 0x1f, R6 ;  /* 0x0000001fff007819 */ /* 0x000fe40000011406 */
[----:B------:R-:W-:Y:S02]  /*0310*/  LOP3.LUT R3, R6, 0xffffffe0, RZ, 0xc0, !PT ;  /* 0xffffffe006037812 */ /* 0x000fe400078ec0ff */
[----:B------:R-:W-:Y:S02]  /*0320*/  LEA.HI R0, R0, R167, RZ, 0x3 ;  /* 0x000000a700007211 */ /* 0x000fe400078f18ff */
[----:B------:R-:W-:Y:S01]  /*0330*/  LOP3.LUT R9, R4, R2, RZ, 0x3c, !PT ;  /* 0x0000000204097212 */ /* 0x000fe200078e3cff */
[----:B------:R-:W-:Y:S01]  /*0340*/  IMAD.IADD R15, R16, 0x1, -R3 ;  /* 0x00000001100f7824 */ /* 0x000fe200078e0a03 */
[----:B------:R-:W-:Y:S01]  /*0350*/  LOP3.LUT R2, R0, 0xffffff8, RZ, 0xc0, !PT ;  /* 0x0ffffff800027812 */ /* 0x000fe200078ec0ff */
[----:B------:R-:W-:Y:S01]  /*0360*/  IMAD.SHL.U32 R3, R5, 0x40, RZ ;  /* 0x0000004005037824 */ /* 0x000fe200078e00ff */
[----:B------:R-:W-:Y:S01]  /*0370*/  LEA.HI R7, R13, R16, RZ, 0x6 ;  /* 0x000000100d077211 */ /* 0x000fe200078f30ff */
[----:B------:R-:W-:Y:S01]  /*0380*/  IMAD.SHL.U32 R4, R160, 0x8, RZ ;  /* 0x00000008a0047824 */ /* 0x000fe200078e00ff */
[----:B------:R-:W-:Y:S01]  /*0390*/  SHF.R.S32.HI R10, RZ, 0x1f, R15 ;  /* 0x0000001fff0a7819 */ /* 0x000fe2000001140f */
[----:B------:R-:W-:Y:S01]  /*03a0*/  IMAD.IADD R6, R167, 0x1, -R2 ;  /* 0x00000001a7067824 */ /* 0x000fe200078e0a02 */
[----:B------:R-:W-:Y:S01]  /*03b0*/  LOP3.LUT R0, R3, 0x1c0, RZ, 0xc0, !PT ;  /* 0x000001c003007812 */ /* 0x000fe200078ec0ff */
[----:B------:R-:W-:Y:S01]  /*03c0*/  IMAD.SHL.U32 R2, R8, 0x40, RZ ;  /* 0x0000004008027824 */ /* 0x000fe200078e00ff */
[----:B------:R-:W-:Y:S01]  /*03d0*/  LEA.HI R3, R10, R15, RZ, 0x2 ;  /* 0x0000000f0a037211 */ /* 0x000fe200078f10ff */
[----:B------:R-:W-:Y:S01]  /*03e0*/  IMAD.SHL.U32 R7, R7, 0x8, RZ ;  /* 0x0000000807077824 */ /* 0x000fe200078e00ff */
[----:B------:R-:W-:Y:S01]  /*03f0*/  LOP3.LUT R4, R0, 0x8, R4, 0xf8, !PT ;  /* 0x0000000800047812 */ /* 0x000fe200078ef804 */
[----:B------:R-:W-:Y:S01]  /*0400*/  IMAD R160, R160, 0x200, R9 ;  /* 0x00000200a0a07824 */ /* 0x000fe200078e0209 */
[----:B------:R-:W-:-:S02]  /*0410*/  SHF.R.U32.HI R163, RZ, 0x3, R0 ;  /* 0x00000003ffa37819 */ /* 0x000fc40000011600 */
[----:B------:R-:W-:Y:S02]  /*0420*/  LOP3.LUT R2, R2, 0xfffffe00, RZ, 0xc0, !PT ;  /* 0xfffffe0002027812 */ /* 0x000fe400078ec0ff */
[----:B------:R-:W-:Y:S02]  /*0430*/  SHF.R.S32.HI R0, RZ, 0x2, R3 ;  /* 0x00000002ff007819 */ /* 0x000fe40000011403 */
[----:B------:R-:W-:Y:S01]  /*0440*/  LOP3.LUT R163, R4, R163, RZ, 0x3c, !PT ;  /* 0x000000a304a37212 */ /* 0x000fe200078e3cff */
[----:B------:R-:W-:Y:S01]  /*0450*/  IMAD R167, R167, 0x400, R2 ;  /* 0x00000400a7a77824 */ /* 0x000fe200078e0202 */
[----:B------:R-:W-:Y:S01]  /*0460*/  LOP3.LUT R7, R11, 0x7ffffe00, R7, 0xf8, !PT ;  /* 0x7ffffe000b077812 */ /* 0x000fe200078ef807 */
[----:B------:R-:W-:Y:S01]  /*0470*/  IMAD R14, R6, 0x10, R0 ;  /* 0x00000010060e7824 */ /* 0x000fe200078e0200 */
[----:B------:R-:W-:Y:S01]  /*0480*/  LEA.HI R0, R13, R16, RZ, 0x7 ;  /* 0x000000100d007211 */ /* 0x000fe200078f38ff */
[----:B------:R-:W-:Y:S01]  /*0490*/  IMAD.IADD R167, R167, 0x1, R163 ;  /* 0x00000001a7a77824 */ /* 0x000fe200078e02a3 */
[----:B------:R-:W-:Y:S01]  /*04a0*/  LOP3.LUT R163, R163, R2, RZ, 0xfc, !PT ;  /* 0x00000002a3a37212 */ /* 0x000fe200078efcff */
[----:B------:R-:W-:Y:S01]  /*04b0*/  IMAD.SHL.U32 R184, R7, 0x2, RZ ;  /* 0x0000000207b87824 */ /* 0x000fe200078e00ff */
[----:B------:R-:W-:Y:S01]  /*04c0*/  SHF.R.S32.HI R2, RZ, 0x7, R0 ;  /* 0x00000007ff027819 */ /* 0x000fe20000011400 */
[----:B------:R-:W-:Y:S01]  /*04d0*/  STL [R1+0x8], R14 ;  /* 0x0000080e01007387 */ /* 0x000fe20000100800 */
[----:B------:R-:W-:-:S02]  /*04e0*/  LOP3.LUT R0, R3, 0x7ffffffc, RZ, 0xc0, !PT ;  /* 0x7ffffffc03007812 */ /* 0x000fc400078ec0ff */
[C---:B------:R-:W-:Y:S02]  /*04f0*/  IADD3 R208, R196.reuse, 0x40, RZ ;  /* 0x00000040c4d07810 */ /* 0x040fe40007ffe0ff */
[----:B------:R-:W-:Y:S01]  /*0500*/  R2P PR, R5, 0x6 ;  /* 0x0000000605007804 */ /* 0x000fe20000000000 */
[----:B------:R-:W-:Y:S01]  /*0510*/  IMAD.IADD R0, R15, 0x1, -R0 ;  /* 0x000000010f007824 */ /* 0x000fe200078e0a00 */
[----:B------:R-:W-:Y:S02]  /*0520*/  IADD3 R207, R196, 0x80, RZ ;  /* 0x00000080c4cf7810 */ /* 0x000fe40007ffe0ff */
[----:B------:R-:W-:Y:S01]  /*0530*/  SHF.R.S32.HI R2, RZ, 0x1f, R196 ;  /* 0x0000001fff027819 */ /* 0x000fe200000114c4 */
[----:B------:R-:W-:Y:S01]  /*0540*/  IMAD.SHL.U32 R225, R0, 0x2, RZ ;  /* 0x0000000200e17824 */ /* 0x000fe200078e00ff */
[----:B------:R-:W-:Y:S01]  /*0550*/  SHF.R.S32.HI R3, RZ, 0x1f, R208 ;  /* 0x0000001fff037819 */ /* 0x000fe200000114d0 */
[----:B------:R-:W-:Y:S01]  /*0560*/  IMAD R0, R12, 0x8, R14 ;  /* 0x000000080c007824 */ /* 0x000fe200078e020e */
[----:B------:R-:W-:-:S02]  /*0570*/  SHF.R.S32.HI R2, RZ, 0x1f, R207 ;  /* 0x0000001fff027819 */ /* 0x000fc400000114cf */
[C---:B------:R-:W-:Y:S02]  /*0580*/  IADD3 R7, R225.reuse, 0x8, RZ ;  /* 0x00000008e1077810 */ /* 0x040fe40007ffe0ff */
[C---:B------:R-:W-:Y:S01]  /*0590*/  IADD3 R6, R225.reuse, 0x10, RZ ;  /* 0x00000010e1067810 */ /* 0x040fe20007ffe0ff */
[----:B------:R1:W-:Y:S01]  /*05a0*/  STL [R1], R0 ;  /* 0x0000000001007387 */ /* 0x0003e20000100800 */
[C---:B------:R-:W-:Y:S02]  /*05b0*/  IADD3 R5, R225.reuse, 0x18, RZ ;  /* 0x00000018e1057810 */ /* 0x040fe40007ffe0ff */
[C---:B------:R-:W-:Y:S02]  /*05c0*/  IADD3 R4, R225.reuse, 0x20, RZ ;  /* 0x00000020e1047810 */ /* 0x040fe40007ffe0ff */
[----:B------:R-:W-:Y:S02]  /*05d0*/  IADD3 R3, R225, 0x28, RZ ;  /* 0x00000028e1037810 */ /* 0x000fe40007ffe0ff */
[----:B------:R-:W-:-:S02]  /*05e0*/  SEL R164, R164, 0xffffffe0, !P1 ;  /* 0xffffffe0a4a47807 */ /* 0x000fc40004800000 */
[----:B------:R-:W-:Y:S02]  /*05f0*/  IADD3 R2, R225, 0x30, RZ ;  /* 0x00000030e1027810 */ /* 0x000fe40007ffe0ff */
[----:B------:R-:W-:Y:S02]  /*0600*/  LEA R167, R167, 0xc100, 0x1 ;  /* 0x0000c100a7a77811 */ /* 0x000fe400078e08ff */
[C---:B------:R-:W-:Y:S02]  /*0610*/  IADD3 R252, R225.reuse, 0x40, RZ ;  /* 0x00000040e1fc7810 */ /* 0x040fe40007ffe0ff */
[----:B------:R-:W-:Y:S01]  /*0620*/  IADD3 R251, R225, 0x48, RZ ;  /* 0x00000048e1fb7810 */ /* 0x000fe20007ffe0ff */
[----:B------:R-:W-:Y:S01]  /*0630*/  IMAD.IADD R168, R167, 0x1, R164 ;  /* 0x00000001a7a87824 */ /* 0x000fe200078e02a4 */
[----:B------:R-:W-:Y:S02]  /*0640*/  SHF.R.S32.HI R9, RZ, 0x1f, R7 ;  /* 0x0000001fff097819 */ /* 0x000fe40000011407 */
[----:B------:R-:W-:-:S02]  /*0650*/  LEA R163, R163, 0x100, 0x1 ;  /* 0x00000100a3a37811 */ /* 0x000fc400078e08ff */
[C---:B------:R-:W-:Y:S02]  /*0660*/  IADD3 R249, R225.reuse, 0x58, RZ ;  /* 0x00000058e1f97810 */ /* 0x040fe40007ffe0ff */
[C---:B------:R-:W-:Y:S01]  /*0670*/  IADD3 R248, R225.reuse, 0x60, RZ ;  /* 0x00000060e1f87810 */ /* 0x040fe20007ffe0ff */
[----:B------:R-:W-:Y:S01]  /*0680*/  IMAD.IADD R164, R164, 0x1, R163 ;  /* 0x00000001a4a47824 */ /* 0x000fe200078e02a3 */
[C---:B-1----:R-:W-:Y:S02]  /*0690*/  IADD3 R0, R225.reuse, 0x38, RZ ;  /* 0x00000038e1007810 */ /* 0x042fe40007ffe0ff */
[----:B------:R-:W-:Y:S02]  /*06a0*/  SHF.R.S32.HI R8, RZ, 0x1f, R6 ;  /* 0x0000001fff087819 */ /* 0x000fe40000011406 */
[----:B------:R-:W-:Y:S02]  /*06b0*/  SHF.R.S32.HI R7, RZ, 0x1f, R5 ;  /* 0x0000001fff077819 */ /* 0x000fe40000011405 */
[----:B------:R-:W-:-:S02]  /*06c0*/  IADD3 R250, R225, 0x50, RZ ;  /* 0x00000050e1fa7810 */ /* 0x000fc40007ffe0ff */
[C---:B------:R-:W-:Y:S02]  /*06d0*/  IADD3 R246, R225.reuse, 0x70, RZ ;  /* 0x00000070e1f67810 */ /* 0x040fe40007ffe0ff */
[----:B------:R-:W-:Y:S02]  /*06e0*/  IADD3 R245, R225, 0x78, RZ ;  /* 0x00000078e1f57810 */ /* 0x000fe40007ffe0ff */
[----:B------:R-:W-:Y:S02]  /*06f0*/  SHF.R.S32.HI R6, RZ, 0x1f, R4 ;  /* 0x0000001fff067819 */ /* 0x000fe40000011404 */
[----:B------:R-:W-:Y:S02]  /*0700*/  SHF.R.S32.HI R5, RZ, 0x1f, R3 ;  /* 0x0000001fff057819 */ /* 0x000fe40000011403 */
[----:B------:R-:W-:Y:S02]  /*0710*/  SEL R165, R165, 0xffffffc0, !P2 ;  /* 0xffffffc0a5a57807 */ /* 0x000fe40005000000 */
[----:B------:R-:W-:-:S02]  /*0720*/  IADD3 R247, R225, 0x68, RZ ;  /* 0x00000068e1f77810 */ /* 0x000fc40007ffe0ff */
[----:B------:R-:W-:Y:S01]  /*0730*/  IADD3 R243, R225, 0x88, RZ ;  /* 0x00000088e1f37810 */ /* 0x000fe20007ffe0ff */
[----:B------:R-:W-:Y:S01]  /*0740*/  IMAD.IADD R170, R167, 0x1, R165 ;  /* 0x00000001a7aa7824 */ /* 0x000fe200078e02a5 */
[----:B------:R-:W-:Y:S01]  /*0750*/  IADD3 R242, R225, 0x90, RZ ;  /* 0x00000090e1f27810 */ /* 0x000fe20007ffe0ff */
[C---:B------:R-:W-:Y:S01]  /*0760*/  IMAD.IADD R166, R165.reuse, 0x1, R163 ;  /* 0x00000001a5a67824 */ /* 0x040fe200078e02a3 */
[----:B------:R-:W-:Y:S01]  /*0770*/  SHF.R.S32.HI R4, RZ, 0x1f, R2 ;  /* 0x0000001fff047819 */ /* 0x000fe20000011402 */
[----:B------:R-:W-:Y:S01]  /*0780*/  IMAD.IADD R169, R168, 0x1, R165 ;  /* 0x00000001a8a97824 */ /* 0x000fe200078e02a5 */
[----:B------:R-:W-:Y:S01]  /*0790*/  SHF.R.S32.HI R3, RZ, 0x1f, R0 ;  /* 0x0000001fff037819 */ /* 0x000fe20000011400 */
[----:B------:R-:W-:Y:S01]  /*07a0*/  IMAD.IADD R165, R165, 0x1, R164 ;  /* 0x00000001a5a57824 */ /* 0x000fe200078e02a4 */
[C---:B------:R-:W-:Y:S02]  /*07b0*/  IADD3 R244, R225.reuse, 0x80, RZ ;  /* 0x00000080e1f47810 */ /* 0x040fe40007ffe0ff */
[----:B------:R-:W-:-:S02]  /*07c0*/  IADD3 R240, R225, 0xa0, RZ ;  /* 0x000000a0e1f07810 */ /* 0x000fc40007ffe0ff */
[C---:B------:R-:W-:Y:S02]  /*07d0*/  IADD3 R239, R225.reuse, 0xa8, RZ ;  /* 0x000000a8e1ef7810 */ /* 0x040fe40007ffe0ff */
[----:B------:R-:W-:Y:S02]  /*07e0*/  SHF.R.S32.HI R2, RZ, 0x1f, R252 ;  /* 0x0000001fff027819 */ /* 0x000fe400000114fc */
[----:B------:R-:W-:Y:S02]  /*07f0*/  SHF.R.S32.HI R0, RZ, 0x1f, R251 ;  /* 0x0000001fff007819 */ /* 0x000fe400000114fb */
[C---:B------:R-:W-:Y:S02]  /*0800*/  IADD3 R241, R225.reuse, 0x98, RZ ;  /* 0x00000098e1f17810 */ /* 0x040fe40007ffe0ff */
[C---:B------:R-:W-:Y:S02]  /*0810*/  IADD3 R238, R225.reuse, 0xb0, RZ ;  /* 0x000000b0e1ee7810 */ /* 0x040fe40007ffe0ff */
        /* <DEDUP_REMOVED lines=11> */
[----:B------:R-:W-:Y:S02]  /*08d0*/  SHF.R.S32.HI R0, RZ, 0x1f, R239 ;  /* 0x0000001fff007819 */ /* 0x000fe400000114ef */
[----:B------:R-:W-:-:S02]  /*08e0*/  LEA R160, R160, 0x6100, 0x1 ;  /* 0x00006100a0a07811 */ /* 0x000fc400078e08ff */
[----:B------:R-:W-:Y:S02]  /*08f0*/  SHF.R.S32.HI R3, RZ, 0x1f, R241 ;  /* 0x0000001fff037819 */ /* 0x000fe400000114f1 */
[----:B------:R-:W-:Y:S02]  /*0900*/  SHF.R.S32.HI R2, RZ, 0x1f, R238 ;  /* 0x0000001fff027819 */ /* 0x000fe400000114ee */
[----:B------:R-:W-:Y:S02]  /*0910*/  SHF.R.S32.HI R0, RZ, 0x1f, R237 ;  /* 0x0000001fff007819 */ /* 0x000fe400000114ed */
.L_x_1083:
[----:B------:R-:W-:Y:S01]  /*0920*/  IMAD.MOV.U32 R0, RZ, RZ, c[0x0][0x560] ;  /* 0x00015800ff007624 */ /* 0x000fe200078e00ff */
[----:B------:R-:W-:Y:S01]  /*0930*/  MOV R3, R236 ;  /* 0x000000ec00037202 */ /* 0x000fe20000000f00 */
[----:B------:R-:W-:Y:S01]  /*0940*/  YIELD ;  /* 0x0000000000007946 */ /* 0x000fe20003800000 */
[----:B------:R-:W-:Y:S02]  /*0950*/  BSSY B0, `(.L_x_1026) ;  /* 0x0000015000007945 */ /* 0x000fe40003800000 */
[----:B------:R-:W-:-:S13]  /*0960*/  ISETP.NE.AND P0, PT, R0, 0x1, PT ;  /* 0x000000010000780c */ /* 0x000fda0003f05270 */
[----:B------:R-:W-:-:S05]  /*0970*/  @P0 IMAD.HI.U32 R0, R236, c[0x0][0x564], RZ ;  /* 0x00015900ec000a27 */ /* 0x000fca00078e00ff */
[----:B------:R-:W-:-:S04]  /*0980*/  @P0 SHF.R.U32.HI R3, RZ, c[0x0][0x568], R0 ;  /* 0x00015a00ff030a19 */ /* 0x000fc80000011600 */
[----:B------:R-:W-:Y:S01]  /*0990*/  ISETP.GE.AND P0, PT, R3, c[0x0][0x578], PT ;  /* 0x00015e0003007a0c */ /* 0x000fe20003f06270 */
[----:B------:R-:W-:-:S04]  /*09a0*/  IMAD.MOV R0, RZ, RZ, -R3 ;  /* 0x000000ffff007224 */ /* 0x000fc800078e0a03 */
[----:B------:R-:W-:-:S08]  /*09b0*/  IMAD R0, R0, c[0x0][0x560], R236 ;  /* 0x0001580000007a24 */ /* 0x000fd000078e02ec */
[----:B------:R-:W-:Y:S05]  /*09c0*/  @!P0 BRA `(.L_x_1027) ;  /* 0x0000007000008947 */ /* 0x000fea0003800000 */
[----:B------:R-:W-:-:S04]  /*09d0*/  MOV R2, c[0x0][0x56c] ;  /* 0x00015b0000027a02 */ /* 0x000fc80000000f00 */
[----:B------:R-:W-:Y:S02]  /*09e0*/  ISETP.NE.AND P0, PT, R2, 0x1, PT ;  /* 0x000000010200780c */ /* 0x000fe40003f05270 */
[----:B------:R-:W-:-:S11]  /*09f0*/  MOV R2, R0 ;  /* 0x0000000000027202 */ /* 0x000fd60000000f00 */
[----:B------:R-:W-:-:S05]  /*0a00*/  @P0 IMAD.HI.U32 R4, R0, c[0x0][0x570], RZ ;  /* 0x00015c0000040a27 */ /* 0x000fca00078e00ff */
[----:B------:R-:W-:-:S05]  /*0a10*/  @P0 SHF.R.U32.HI R2, RZ, c[0x0][0x574], R4 ;  /* 0x00015d00ff020a19 */ /* 0x000fca0000011604 */
[----:B------:R-:W-:Y:S01]  /*0a20*/  IMAD R4, R2, c[0x0][0x56c], RZ ;  /* 0x00015b0002047a24 */ /* 0x000fe200078e02ff */
[----:B------:R-:W-:Y:S05]  /*0a30*/  BRA `(.L_x_1028) ;  /* 0x0000006000007947 */ /* 0x000fea0003800000 */
.L_x_1027:
[----:B------:R-:W-:-:S04]  /*0a40*/  MOV R2, c[0x0][0x554] ;  /* 0x0001550000027a02 */ /* 0x000fc80000000f00 */
[----:B------:R-:W-:Y:S02]  /*0a50*/  ISETP.NE.AND P0, PT, R2, 0x1, PT ;  /* 0x000000010200780c */ /* 0x000fe40003f05270 */
[----:B------:R-:W-:-:S11]  /*0a60*/  MOV R2, R0 ;  /* 0x0000000000027202 */ /* 0x000fd60000000f00 */
[----:B------:R-:W-:-:S05]  /*0a70*/  @P0 IMAD.HI.U32 R4, R0, c[0x0][0x558], RZ ;  /* 0x0001560000040a27 */ /* 0x000fca00078e00ff */
[----:B------:R-:W-:-:S05]  /*0a80*/  @P0 SHF.R.U32.HI R2, RZ, c[0x0][0x55c], R4 ;  /* 0x00015700ff020a19 */ /* 0x000fca0000011604 */
[----:B------:R-:W-:Y:S02]  /*0a90*/  IMAD R4, R2, c[0x0][0x554], RZ ;  /* 0x0001550002047a24 */ /* 0x000fe400078e02ff */
.L_x_1028:
[----:B------:R-:W-:Y:S05]  /*0aa0*/  BSYNC B0 ;  /* 0x0000000000007941 */ /* 0x000fea0003800000 */
.L_x_1026:
[----:B------:R-:W-:Y:S01]  /*0ab0*/  IMAD.MOV.U32 R5, RZ, RZ, c[0x0][0x548] ;  /* 0x00015200ff057624 */ /* 0x000fe200078e00ff */
[----:B------:R-:W-:Y:S01]  /*0ac0*/  ISETP.NE.U32.AND P0, PT, RZ, c[0x0][0x370], PT ;  /* 0x0000dc00ff007a0c */ /* 0x000fe20003f05070 */
[----:B------:R-:W-:Y:S02]  /*0ad0*/  IMAD.IADD R4, R0, 0x1, -R4 ;  /* 0x0000000100047824 */ /* 0x000fe400078e0a04 */
[----:B------:R-:W-:Y:S01]  /*0ae0*/  IMAD.MOV.U32 R215, RZ, RZ, RZ ;  /* 0x000000ffffd77224 */ /* 0x000fe200078e00ff */
[----:B------:R-:W-:Y:S01]  /*0af0*/  ISETP.NE.AND P1, PT, R5, 0x1, PT ;  /* 0x000000010500780c */ /* 0x000fe20003f25270 */
[----:B------:R-:W-:Y:S01]  /*0b00*/  IMAD R6, R3, c[0x0][0x554], R4 ;  /* 0x0001550003067a24 */ /* 0x000fe200078e0204 */
[----:B------:R-:W-:-:S03]  /*0b10*/  ISETP.NE.AND.EX P0, PT, RZ, c[0x0][0x374], PT, P0 ;  /* 0x0000dd00ff007a0c */ /* 0x000fc60003f05300 */
[----:B------:R-:W-:-:S08]  /*0b20*/  IMAD.MOV.U32 R226, RZ, RZ, R6 ;  /* 0x000000ffffe27224 */ /* 0x000fd000078e0006 */
[----:B------:R-:W-:-:S04]  /*0b30*/  @P1 IMAD.HI.U32 R0, R6, c[0x0][0x54c], RZ ;  /* 0x0001530006001a27 */ /* 0x000fc800078e00ff */
[----:B------:R-:W-:Y:S01]  /*0b40*/  @P0 IMAD.MOV.U32 R4, RZ, RZ, 0x4 ;  /* 0x00000004ff040424 */ /* 0x000fe200078e00ff */
[----:B------:R-:W-:Y:S01]  /*0b50*/  @P1 SHF.R.U32.HI R226, RZ, c[0x0][0x550], R0 ;  /* 0x00015400ffe21a19 */ /* 0x000fe20000011600 */
[----:B------:R-:W-:-:S04]  /*0b60*/  IMAD.MOV.U32 R0, RZ, RZ, c[0x0][0x53c] ;  /* 0x00014f00ff007624 */ /* 0x000fc800078e00ff */
[----:B------:R-:W-:-:S05]  /*0b70*/  @P0 IMAD.WIDE R4, R226, R4, c[0x0][0x370] ;  /* 0x0000dc00e2040625 */ /* 0x000fca00078e0204 */
[----:B------:R1:W5:Y:S01]  /*0b80*/  @P0 LDG.E R215, [R4.64] ;  /* 0x0000000604d70981 */ /* 0x000362000c1e1900 */
[----:B------:R-:W-:Y:S01]  /*0b90*/  ISETP.NE.AND P0, PT, R0, 0x1, PT ;  /* 0x000000010000780c */ /* 0x000fe20003f05270 */
[----:B------:R-:W-:Y:S01]  /*0ba0*/  IMAD.MOV.U32 R228, RZ, RZ, R2 ;  /* 0x000000ffffe47224 */ /* 0x000fe200078e0002 */
[----:B------:R-:W-:Y:S01]  /*0bb0*/  LOP3.LUT R0, R2, 0x1ffffff, RZ, 0x3c, !PT ;  /* 0x01ffffff02007812 */ /* 0x000fe200078e3cff */
[----:B------:R-:W-:Y:S03]  /*0bc0*/  BSSY B0, `(.L_x_1029) ;  /* 0x000003d000007945 */ /* 0x000fe60003800000 */
[----:B------:R-:W-:-:S07]  /*0bd0*/  IADD3 R0, R0, c[0x0][0x53c], RZ ;  /* 0x00014f0000007a10 */ /* 0x000fce0007ffe0ff */
[----:B------:R-:W-:Y:S01]  /*0be0*/  @P0 IMAD.HI.U32 R3, R2, c[0x0][0x540], RZ ;  /* 0x0001500002030a27 */ /* 0x000fe200078e00ff */
[----:B------:R-:W-:-:S04]  /*0bf0*/  MOV R2, c[0x0][0x2c4] ;  /* 0x0000b10000027a02 */ /* 0x000fc80000000f00 */
[----:B------:R-:W-:Y:S02]  /*0c00*/  @P0 SHF.R.U32.HI R228, RZ, c[0x0][0x544], R3 ;  /* 0x00015100ffe40a19 */ /* 0x000fe40000011603 */
[----:B------:R-:W-:Y:S01]  /*0c10*/  ISETP.NE.AND P4, PT, R2, 0x1, PT ;  /* 0x000000010200780c */ /* 0x000fe20003f85270 */
[----:B------:R-:W-:Y:S02]  /*0c20*/  IMAD.MOV.U32 R2, RZ, RZ, c[0x0][0x2ac] ;  /* 0x0000ab00ff027624 */ /* 0x000fe400078e00ff */
[----:B------:R-:W-:Y:S02]  /*0c30*/  IMAD R0, R228, c[0x0][0x53c], R0 ;  /* 0x00014f00e4007a24 */ /* 0x000fe400078e0200 */
[----:B-1----:R-:W-:Y:S02]  /*0c40*/  IMAD.MOV.U32 R4, RZ, RZ, 0x40 ;  /* 0x00000040ff047424 */ /* 0x002fe400078e00ff */
[----:B------:R-:W-:Y:S02]  /*0c50*/  IMAD.SHL.U32 R229, R0, 0x80, RZ ;  /* 0x0000008000e57824 */ /* 0x000fe400078e00ff */
[----:B------:R-:W-:Y:S01]  /*0c60*/  IMAD R7, R2, c[0x0][0x1d0], RZ ;  /* 0x0000740002077a24 */ /* 0x000fe200078e02ff */
[----:B------:R-:W-:-:S02]  /*0c70*/  IADD3 R4, R4, -c[0x0][0x168], RZ ;  /* 0x80005a0004047a10 */ /* 0x000fc40007ffe0ff */
[----:B------:R-:W-:-:S03]  /*0c80*/  IADD3 R0, R229, 0x7f, RZ ;  /* 0x0000007fe5007810 */ /* 0x000fc60007ffe0ff */
[----:B------:R-:W-:Y:S01]  /*0c90*/  IMAD R2, R2, c[0x0][0x1d0], R4 ;  /* 0x0000740002027a24 */ /* 0x000fe200078e0204 */
[----:B------:R-:W-:Y:S01]  /*0ca0*/  IADD3 R4, R7, 0x3f, RZ ;  /* 0x0000003f07047810 */ /* 0x000fe20007ffe0ff */
[----:B------:R-:W-:-:S05]  /*0cb0*/  @P4 IMAD.HI.U32 R3, R0, c[0x0][0x2c8], RZ ;  /* 0x0000b20000034a27 */ /* 0x000fca00078e00ff */
[----:B------:R-:W-:-:S04]  /*0cc0*/  @P4 SHF.R.U32.HI R0, RZ, c[0x0][0x2cc], R3 ;  /* 0x0000b300ff004a19 */ /* 0x000fc80000011603 */
[----:B------:R-:W-:Y:S02]  /*0cd0*/  IADD3 R0, R2, R0, RZ ;  /* 0x0000000002007210 */ /* 0x000fe40007ffe0ff */
[----:B------:R-:W-:Y:S02]  /*0ce0*/  SHF.R.S32.HI R2, RZ, 0x1f, R4 ;  /* 0x0000001fff027819 */ /* 0x000fe40000011404 */
[----:B------:R-:W-:Y:S02]  /*0cf0*/  SHF.R.S32.HI R3, RZ, 0x1f, R0 ;  /* 0x0000001fff037819 */ /* 0x000fe40000011400 */
[----:B------:R-:W-:Y:S02]  /*0d00*/  LEA.HI R2, R2, R4, RZ, 0x6 ;  /* 0x0000000402027211 */ /* 0x000fe400078f30ff */
[----:B------:R-:W-:Y:S02]  /*0d10*/  LEA.HI R3, R3, R0, RZ, 0x6 ;  /* 0x0000000003037211 */ /* 0x000fe400078f30ff */
[----:B------:R-:W-:-:S02]  /*0d20*/  SHF.R.S32.HI R0, RZ, 0x6, R2 ;  /* 0x00000006ff007819 */ /* 0x000fc40000011402 */
[----:B------:R-:W-:Y:S01]  /*0d30*/  SHF.R.S32.HI R2, RZ, 0x6, R3 ;  /* 0x00000006ff027819 */ /* 0x000fe20000011403 */
[----:B------:R-:W-:-:S03]  /*0d40*/  IMAD.MOV.U32 R3, RZ, RZ, RZ ;  /* 0x000000ffff037224 */ /* 0x000fc600078e00ff */
[----:B------:R-:W-:Y:S01]  /*0d50*/  IMNMX R7, R0, R2, PT ;  /* 0x0000000200077217 */ /* 0x000fe20003800200 */
[----:B------:R-:W-:-:S03]  /*0d60*/  IMAD.MOV R0, RZ, RZ, -R226 ;  /* 0x000000ffff007224 */ /* 0x000fc600078e0ae2 */
[----:B------:R-:W-:Y:S01]  /*0d70*/  ISETP.GE.AND P0, PT, R7, 0x1, PT ;  /* 0x000000010700780c */ /* 0x000fe20003f06270 */
[----:B------:R-:W-:-:S12]  /*0d80*/  IMAD R227, R0, c[0x0][0x548], R6 ;  /* 0x0001520000e37a24 */ /* 0x000fd800078e0206 */
[----:B------:R-:W-:Y:S05]  /*0d90*/  @!P0 BRA `(.L_x_1030) ;  /* 0x000001f000008947 */ /* 0x000fea0003800000 */
[----:B------:R-:W-:-:S04]  /*0da0*/  SHF.R.U32.HI R0, RZ, 0x10, R228 ;  /* 0x00000010ff007819 */ /* 0x000fc800000116e4 */
[----:B------:R-:W-:-:S04]  /*0db0*/  ISETP.NE.AND P0, PT, R0, RZ, PT ;  /* 0x000000ff0000720c */ /* 0x000fc80003f05270 */
[----:B------:R-:W-:-:S04]  /*0dc0*/  SEL R0, R0, c[0x0][0x338], P0 ;  /* 0x0000ce0000007a07 */ /* 0x000fc80000000000 */
[----:B------:R-:W-:Y:S02]  /*0dd0*/  IABS R2, R0 ;  /* 0x0000000000027213 */ /* 0x000fe40000000000 */
[----:B------:R-:W-:Y:S02]  /*0de0*/  IADD3 R6, R0, -0x1, R7 ;  /* 0xffffffff00067810 */ /* 0x000fe40007ffe007 */
[----:B------:R-:W1:Y:S02]  /*0df0*/  I2F.RP R4, R2 ;  /* 0x0000000200047306 */ /* 0x000e640000209400 */
        /* <DEDUP_REMOVED lines=25> */
.L_x_1030:
[----:B------:R-:W-:Y:S05]  /*0f90*/  BSYNC B0 ;  /* 0x0000000000007941 */ /* 0x000fea0003800000 */
.L_x_1029:
[----:B------:R-:W-:Y:S01]  /*0fa0*/  LOP3.LUT R0, R228, 0xffff, RZ, 0xc0, !PT ;  /* 0x0000ffffe4007812 */ /* 0x000fe200078ec0ff */
[----:B------:R-:W-:Y:S01]  /*0fb0*/  IMAD.MOV.U32 R15, RZ, RZ, RZ ;  /* 0x000000ffff0f7224 */ /* 0x000fe200078e00ff */
[----:B------:R-:W-:Y:S01]  /*0fc0*/  CS2R R96, SRZ ;  /* 0x0000000000607805 */ /* 0x000fe2000001ff00 */
[----:B------:R-:W-:Y:S01]  /*0fd0*/  IMAD.MOV.U32 R16, RZ, RZ, RZ ;  /* 0x000000ffff107224 */ /* 0x000fe200078e00ff */
[----:B------:R-:W-:Y:S01]  /*0fe0*/  CS2R R94, SRZ ;  /* 0x00000000005e7805 */ /* 0x000fe2000001ff00 */
        /* <DEDUP_REMOVED lines=54> */
[----:B------:R-:W-:-:S05]  /*1350*/  @P1 MOV R2, 0x4 ;  /* 0x0000000400021802 */ /* 0x000fca0000000f00 */
[----:B------:R-:W-:-:S05]  /*1360*/  @P1 IMAD.WIDE R2, R226, R2, c[0x0][0x340] ;  /* 0x0000d000e2021625 */ /* 0x000fca00078e0202 */
[----:B------:R1:W5:Y:S01]  /*1370*/  @P1 LDG.E R12, [R2.64] ;  /* 0x00000006020c1981 */ /* 0x000362000c1e1900 */
[----:B------:R-:W-:Y:S01]  /*1380*/  SHF.R.S32.HI R16, RZ, 0x1f, R227 ;  /* 0x0000001fff107819 */ /* 0x000fe200000114e3 */
[----:B------:R-:W-:Y:S01]  /*1390*/  IMAD R4, R210, 0x20, R214 ;  /* 0x00000020d2047824 */ /* 0x000fe200078e02d6 */
[----:B------:R-:W-:Y:S02]  /*13a0*/  SHF.R.S32.HI R6, RZ, 0x1f, R226 ;  /* 0x0000001fff067819 */ /* 0x000fe400000114e2 */
[----:B------:R-:W-:Y:S01]  /*13b0*/  ISETP.GE.AND P6, PT, R196, c[0x0][0x198], PT ;  /* 0x00006600c4007a0c */ /* 0x000fe20003fc6270 */
[----:B------:R-:W-:Y:S01]  /*13c0*/  IMAD R0, R16, c[0x0][0x1b8], RZ ;  /* 0x00006e0010007a24 */ /* 0x000fe200078e02ff */
[----:B------:R-:W-:Y:S02]  /*13d0*/  IADD3 R4, R229, R4, RZ ;  /* 0x00000004e5047210 */ /* 0x000fe40007ffe0ff */
[----:B------:R-:W-:Y:S01]  /*13e0*/  ISETP.GE.AND P5, PT, R208, c[0x0][0x198], PT ;  /* 0x00006600d0007a0c */ /* 0x000fe20003fa6270 */
[----:B------:R-:W-:Y:S01]  /*13f0*/  IMAD R5, R227, c[0x0][0x1bc], R0 ;  /* 0x00006f00e3057a24 */ /* 0x000fe200078e0200 */
[----:B------:R-:W-:Y:S01]  /*1400*/  ISETP.GE.AND P3, PT, R207, c[0x0][0x198], PT ;  /* 0x00006600cf007a0c */ /* 0x000fe20003f66270 */
[----:B------:R-:W-:Y:S01]  /*1410*/  @P4 IMAD.HI.U32 R7, R4, c[0x0][0x2c8], RZ ;  /* 0x0000b20004074a27 */ /* 0x000fe200078e00ff */
[----:B------:R-:W-:-:S03]  /*1420*/  IADD3 R100, R197, -0x1, RZ ;  /* 0xffffffffc5647810 */ /* 0x000fc60007ffe0ff */
[----:B------:R-:W-:Y:S01]  /*1430*/  IMAD.MOV.U32 R0, RZ, RZ, R4 ;  /* 0x000000ffff007224 */ /* 0x000fe200078e0004 */
[----:B------:R-:W-:-:S04]  /*1440*/  @P4 SHF.R.U32.HI R0, RZ, c[0x0][0x2cc], R7 ;  /* 0x0000b300ff004a19 */ /* 0x000fc80000011607 */
[----:B------:R-:W-:Y:S01]  /*1450*/  SHF.R.S32.HI R7, RZ, 0x1f, R0 ;  /* 0x0000001fff077819 */ /* 0x000fe20000011400 */
[----:B-1----:R-:W-:-:S05]  /*1460*/  IMAD.WIDE.U32 R2, R227, c[0x0][0x1b8], RZ ;  /* 0x00006e00e3027a25 */ /* 0x002fca00078e00ff */
[----:B------:R-:W-:Y:S01]  /*1470*/  IADD3 R3, R3, R5, RZ ;  /* 0x0000000503037210 */ /* 0x000fe20007ffe0ff */
[----:B------:R-:W-:-:S04]  /*1480*/  IMAD R5, R6, c[0x0][0x1c0], RZ ;  /* 0x0000700006057a24 */ /* 0x000fc800078e02ff */
[C---:B------:R-:W-:Y:S02]  /*1490*/  IMAD R6, R226.reuse, c[0x0][0x1c4], R5 ;  /* 0x00007100e2067a24 */ /* 0x040fe400078e0205 */
[----:B------:R-:W-:Y:S02]  /*14a0*/  IMAD.MOV R5, RZ, RZ, -R0 ;  /* 0x000000ffff057224 */ /* 0x000fe400078e0a00 */
[----:B------:R-:W-:-:S04]  /*14b0*/  IMAD.WIDE.U32 R2, R226, c[0x0][0x1c0], R2 ;  /* 0x00007000e2027a25 */ /* 0x000fc800078e0002 */
[----:B------:R-:W-:Y:S01]  /*14c0*/  IMAD R4, R5, c[0x0][0x2c4], R4 ;  /* 0x0000b10005047a24 */ /* 0x000fe200078e0204 */
[----:B------:R-:W-:Y:S01]  /*14d0*/  IADD3 R3, R3, R6, RZ ;  /* 0x0000000603037210 */ /* 0x000fe20007ffe0ff */
[----:B------:R-:W-:-:S04]  /*14e0*/  IMAD R5, R7, c[0x0][0x1b0], RZ ;  /* 0x00006c0007057a24 */ /* 0x000fc800078e02ff */
[C---:B------:R-:W-:Y:S01]  /*14f0*/  IMAD R6, R0.reuse, c[0x0][0x1b4], R5 ;  /* 0x00006d0000067a24 */ /* 0x040fe200078e0205 */
[----:B------:R-:W-:Y:S01]  /*1500*/  SHF.R.S32.HI R5, RZ, 0x1f, R4 ;  /* 0x0000001fff057819 */ /* 0x000fe20000011404 */
[----:B------:R-:W-:-:S04]  /*1510*/  IMAD.WIDE.U32 R2, R0, c[0x0][0x1b0], R2 ;  /* 0x00006c0000027a25 */ /* 0x000fc800078e0002 */
[----:B------:R-:W-:Y:S02]  /*1520*/  IMAD R0, R5, c[0x0][0x1a8], RZ ;  /* 0x00006a0005007a24 */ /* 0x000fe400078e02ff */
[----:B------:R-:W-:Y:S02]  /*1530*/  IMAD.IADD R3, R3, 0x1, R6 ;  /* 0x0000000103037824 */ /* 0x000fe400078e0206 */
[C---:B------:R-:W-:Y:S02]  /*1540*/  IMAD R0, R4.reuse, c[0x0][0x1ac], R0 ;  /* 0x00006b0004007a24 */ /* 0x040fe400078e0200 */
[----:B------:R-:W-:-:S05]  /*1550*/  IMAD.WIDE.U32 R2, R4, c[0x0][0x1a8], R2 ;  /* 0x00006a0004027a25 */ /* 0x000fca00078e0002 */
[----:B------:R-:W-:Y:S02]  /*1560*/  IADD3 R0, R3, R0, RZ ;  /* 0x0000000003007210 */ /* 0x000fe40007ffe0ff */
[----:B------:R-:W-:-:S04]  /*1570*/  LEA R11, P0, R2, c[0x0][0x160], 0x1 ;  /* 0x00005800020b7a11 */ /* 0x000fc800078008ff */
[----:B------:R-:W-:Y:S02]  /*1580*/  LEA.HI.X R9, R2, c[0x0][0x164], R0, 0x1, P0 ;  /* 0x0000590002097a11 */ /* 0x000fe400000f0c00 */
[----:B------:R-:W-:Y:S01]  /*1590*/  @!P1 MOV R12, R226 ;  /* 0x000000e2000c9202 */ /* 0x000fe20000000f00 */
[----:B------:R-:W-:Y:S05]  /*15a0*/  BRA.DIV ~URZ, `(.L_x_1032) ;  /* 0x0000b7f27f007947 */ /* 0x000fea000b800000 */
[----:B------:R1:W2:Y:S02]  /*15b0*/  SHFL.IDX PT, R8, R9, RZ, 0x181f ;  /* 0x00181fff09087589 */ /* 0x0002a400000e0000 */
.L_x_1084:
[----:B------:R-:W-:Y:S05]  /*15c0*/  BRA.DIV ~URZ, `(.L_x_1033) ;  /* 0x0000b8427f007947 */ /* 0x000fea000b800000 */
[----:B------:R3:W4:Y:S02]  /*15d0*/  SHFL.IDX PT, R0, R11, RZ, 0x181f ;  /* 0x00181fff0b007589 */ /* 0x00072400000e0000 */
.L_x_1085:
[----:B------:R-:W-:Y:S01]  /*15e0*/  MOV R13, c[0x0][0x2c4] ;  /* 0x0000b100000d7a02 */ /* 0x000fe20000000f00 */
[----:B------:R-:W-:Y:S01]  /*15f0*/  BSSY B0, `(.L_x_1034) ;  /* 0x0000014000007945 */ /* 0x000fe20003800000 */
[----:B------:R-:W-:-:S03]  /*1600*/  IADD3 R10, R214, R229, RZ ;  /* 0x000000e5d60a7210 */ /* 0x000fc60007ffe0ff */
[----:B------:R-:W-:-:S05]  /*1610*/  IMAD R13, R13, c[0x0][0x168], RZ ;  /* 0x00005a000d0d7a24 */ /* 0x000fca00078e02ff */
        /* <DEDUP_REMOVED lines=17> */
.L_x_1035:
[----:B------:R-:W-:Y:S05]  /*1730*/  BSYNC B0 ;  /* 0x0000000000007941 */ /* 0x000fea0003800000 */
.L_x_1034:
[----:B------:R-:W-:Y:S05]  /*1740*/  BRA.DIV ~URZ, `(.L_x_1036) ;  /* 0x0000b7227f007947 */ /* 0x000fea000b800000 */
[----:B--2---:R2:W1:Y:S04]  /*1750*/  SHFL.IDX PT, R8, R9, 0x1, 0x181f ;  /* 0x00381f0009087f89 */ /* 0x00446800000e0000 */
[----:B----4-:R2:W4:Y:S02]  /*1760*/  SHFL.IDX PT, R0, R11, 0x1, 0x181f ;  /* 0x00381f000b007f89 */ /* 0x01052400000e0000 */
.L_x_1086:
        /* <DEDUP_REMOVED lines=19> */
.L_x_1038:
[----:B------:R-:W-:Y:S05]  /*18a0*/  BSYNC B0 ;  /* 0x0000000000007941 */ /* 0x000fea0003800000 */
.L_x_1037:
[----:B------:R-:W-:Y:S05]  /*18b0*/  BRA.DIV ~URZ, `(.L_x_1039) ;  /* 0x0000b6727f007947 */ /* 0x000fea000b800000 */
[----:B-1----:R1:W2:Y:S02]  /*18c0*/  SHFL.IDX PT, R8, R9, 0x2, 0x181f ;  /* 0x00581f0009087f89 */ /* 0x0022a400000e0000 */
.L_x_1087:
[----:B------:R-:W-:Y:S05]  /*18d0*/  BRA.DIV ~URZ, `(.L_x_1040) ;  /* 0x0000b6c27f007947 */ /* 0x000fea000b800000 */
[----:B----4-:R4:W1:Y:S02]  /*18e0*/  SHFL.IDX PT, R0, R11, 0x2, 0x181f ;  /* 0x00581f000b007f89 */ /* 0x01086400000e0000 */
.L_x_1088:
        /* <DEDUP_REMOVED lines=19> */
.L_x_1042:
[----:B------:R-:W-:Y:S05]  /*1a20*/  BSYNC B0 ;  /* 0x0000000000007941 */ /* 0x000fea0003800000 */
.L_x_1041:
[----:B------:R-:W-:Y:S05]  /*1a30*/  BRA.DIV ~URZ, `(.L_x_1043) ;  /* 0x0000b5c27f007947 */ /* 0x000fea000b800000 */
[----:B--2---:R2:W3:Y:S04]  /*1a40*/  SHFL.IDX PT, R8, R9, 0x3, 0x181f ;  /* 0x00781f0009087f89 */ /* 0x0044e800000e0000 */
[----:B-1----:R2:W1:Y:S02]  /*1a50*/  SHFL.IDX PT, R0, R11, 0x3, 0x181f ;  /* 0x00781f000b007f89 */ /* 0x00246400000e0000 */
.L_x_1089:
        /* <DEDUP_REMOVED lines=8> */
[----:B------:R-:W-:Y:S02]  /*1ae0*/  @!P2 LEA R4, P1, R208, R0, 0x1 ;  /* 0x00000000d004a211 */ /* 0x000fe400078208ff */
[----:B---3--:R-:W-:Y:S02]  /*1af0*/  @!P2 LEA.HI.X R7, R196, R8, R22, 0x1, P0 ;  /* 0x00000008c407a211 */ /* 0x008fe400000f0c16 */
[----:B------:R-:W-:Y:S02]  /*1b00*/  @!P2 LEA R2, P0, R207, R0, 0x1 ;  /* 0x00000000cf02a211 */ /* 0x000fe400078008ff */
[----:B------:R-:W-:Y:S01]  /*1b10*/  SHF.R.S32.HI R0, RZ, 0x1f, R12 ;  /* 0x0000001fff007819 */ /* 0x000fe2000001140c */
[----:B------:R-:W-:Y:S01]  /*1b20*/  @!PT LDS RZ, [RZ] ;  /* 0x00000000fffff984 */ /* 0x000fe20000000800 */
[----:B------:R-:W-:Y:S01]  /*1b30*/  @!PT LDS RZ, [RZ] ;  /* 0x00000000fffff984 */ /* 0x000fe20000000800 */
[----:B------:R-:W-:Y:S01]  /*1b40*/  @!PT LDS RZ, [RZ] ;  /* 0x00000000fffff984 */ /* 0x000fe20000000800 */
[----:B------:R1:W-:Y:S01]  /*1b50*/  @!P2 LDGSTS.E.BYPASS.LTC128B.128 [R184+0xf100], [R6.64], !P6 ;  /* 0x0f10000006b8afae */ /* 0x0003e2000f101d46 */
[----:B------:R-:W-:-:S02]  /*1b60*/  @!P2 LEA.HI.X R5, R208, R8, R21, 0x1, P1 ;  /* 0x00000008d005a211 */ /* 0x000fc400008f0c15 */
[----:B------:R-:W-:Y:S01]  /*1b70*/  @!P2 LEA.HI.X R3, R207, R8, R20, 0x1, P0 ;  /* 0x00000008cf03a211 */ /* 0x000fe200000f0c14 */
[----:B------:R-:W-:Y:S02]  /*1b80*/  IMAD R0, R0, c[0x0][0x2b0], RZ ;  /* 0x0000ac0000007a24 */ /* 0x000fe400078e02ff */
[----:B------:R1:W-:Y:S02]  /*1b90*/  @!P2 LDGSTS.E.BYPASS.LTC128B.128 [R184+0x13100], [R4.64], !P5 ;  /* 0x1310000004b8afae */ /* 0x0003e4000e901d46 */
[----:B------:R-:W-:Y:S02]  /*1ba0*/  IMAD R0, R12, c[0x0][0x2b4], R0 ;  /* 0x0000ad000c007a24 */ /* 0x000fe400078e0200 */
[----:B------:R1:W-:Y:S02]  /*1bb0*/  @!P2 LDGSTS.E.BYPASS.LTC128B.128 [R184+0x17100], [R2.64], !P3 ;  /* 0x1710000002b8afae */ /* 0x0003e4000d901d46 */
[----:B------:R-:W-:Y:S02]  /*1bc0*/  IMAD.IADD R223, R219, 0x1, R0 ;  /* 0x00000001dbdf7824 */ /* 0x000fe400078e0200 */
[----:B------:R-:W0:Y:S01]  /*1bd0*/  LDGDEPBAR ;  /* 0x00000000000079af */ /* 0x000e220000000000 */
[----:B------:R-:W-:Y:S03]  /*1be0*/  WARPSYNC 0xffffffff ;  /* 0xffffffff00007948 */ /* 0x000fe60003800000 */
[----:B------:R-:W-:Y:S01]  /*1bf0*/  IMAD.MOV.U32 R0, RZ, RZ, c[0x0][0x2b8] ;  /* 0x0000ae00ff007624 */ /* 0x000fe200078e00ff */
[----:B------:R-:W-:Y:S01]  /*1c00*/  BAR.SYNC.DEFER_BLOCKING 0x0 ;  /* 0x0000000000007b1d */ /* 0x000fe20000010000 */
[----:B--2---:R-:W-:-:S02]  /*1c10*/  IMAD.MOV.U32 R9, RZ, RZ, c[0x0][0x2ac] ;  /* 0x0000ab00ff097624 */ /* 0x004fc400078e00ff */
[----:B-1----:R-:W-:Y:S01]  /*1c20*/  IMAD R2, R100, 0x40, R104 ;  /* 0x0000004064027824 */ /* 0x002fe200078e0268 */
[----:B------:R-:W-:Y:S01]  /*1c30*/  ISETP.NE.AND P3, PT, R0, 0x1, PT ;  /* 0x000000010000780c */ /* 0x000fe20003f65270 */
[----:B------:R-:W-:Y:S02]  /*1c40*/  IMAD R9, R9, c[0x0][0x1d0], RZ ;  /* 0x0000740009097a24 */ /* 0x000fe400078e02ff */
[----:B------:R-:W-:-:S03]  /*1c50*/  IMAD.MOV.U32 R185, RZ, RZ, RZ ;  /* 0x000000ffffb97224 */ /* 0x000fc600078e00ff */
        /* <DEDUP_REMOVED lines=10> */
[----:B------:R-:W2:Y:S01]  /*1d00*/  @!P1 LDG.E R185, [R4.64] ;  /* 0x0000000604b99981 */ /* 0x000ea2000c1e1900 */
[----:B------:R-:W-:Y:S01]  /*1d10*/  IMAD.MOV R0, RZ, RZ, -R0 ;  /* 0x000000ffff007224 */ /* 0x000fe200078e0a00 */
[----:B------:R-:W-:Y:S01]  /*1d20*/  SHF.L.U64.HI R101, R196, 0x1, R22 ;  /* 0x00000001c4657819 */ /* 0x000fe20000010216 */
[----:B------:R-:W-:Y:S01]  /*1d30*/  IMAD.WIDE.U32 R216, R227, c[0x0][0x1e8], RZ ;  /* 0x00007a00e3d87a25 */ /* 0x000fe200078e00ff */
[----:B------:R-:W-:Y:S01]  /*1d40*/  IADD3 R171, R160, 0x20, RZ ;  /* 0x00000020a0ab7810 */ /* 0x000fe20007ffe0ff */
[----:B------:R-:W-:Y:S01]  /*1d50*/  BSSY B0, `(.L_x_1044) ;  /* 0x0000166000007945 */ /* 0x000fe20003800000 */
[----:B------:R-:W-:Y:S01]  /*1d60*/  SHF.L.U64.HI R103, R208, 0x1, R21 ;  /* 0x00000001d0677819 */ /* 0x000fe20000010215 */
[----:B------:R-:W-:Y:S01]  /*1d70*/  IMAD R186, R0, c[0x0][0x2b8], R2 ;  /* 0x0000ae0000ba7a24 */ /* 0x000fe200078e0202 */
[----:B------:R-:W-:Y:S01]  /*1d80*/  SHF.L.U64.HI R102, R207, 0x1, R20 ;  /* 0x00000001cf667819 */ /* 0x000fe20000010214 */
[----:B------:R-:W-:Y:S02]  /*1d90*/  IMAD R105, R100, -0x40, R9 ;  /* 0xffffffc064697824 */ /* 0x000fe400078e0209 */
[----:B------:R-:W-:Y:S01]  /*1da0*/  IMAD.WIDE.U32 R2, R186, c[0x0][0x1e0], RZ ;  /* 0x00007800ba027a25 */ /* 0x000fe200078e00ff */
[----:B------:R-:W-:-:S03]  /*1db0*/  SHF.R.S32.HI R10, RZ, 0x1f, R186 ;  /* 0x0000001fff0a7819 */ /* 0x000fc600000114ba */
[----:B------:R-:W-:Y:S02]  /*1dc0*/  IMAD.IADD R9, R105, 0x1, -R214 ;  /* 0x0000000169097824 */ /* 0x000fe400078e0ad6 */
[----:B------:R-:W-:Y:S02]  /*1dd0*/  IMAD R0, R10, c[0x0][0x1e0], RZ ;  /* 0x000078000a007a24 */ /* 0x000fe400078e02ff */
[----:B------:R-:W-:Y:S01]  /*1de0*/  IMAD.WIDE.U32 R220, R227, c[0x0][0x210], RZ ;  /* 0x00008400e3dc7a25 */ /* 0x000fe200078e00ff */
[C---:B------:R-:W-:Y:S02]  /*1df0*/  ISETP.GE.AND P2, PT, R9.reuse, 0x1, PT ;  /* 0x000000010900780c */ /* 0x040fe40003f46270 */
[----:B------:R-:W-:Y:S01]  /*1e00*/  ISETP.GE.AND P6, PT, R9, 0x21, PT ;  /* 0x000000210900780c */ /* 0x000fe20003fc6270 */
[----:B------:R-:W-:Y:S02]  /*1e10*/  IMAD R0, R186, c[0x0][0x1e4], R0 ;  /* 0x00007900ba007a24 */ /* 0x000fe400078e0200 */
[----:B------:R-:W-:-:S02]  /*1e20*/  IMAD.SHL.U32 R106, R196, 0x2, RZ ;  /* 0x00000002c46a7824 */ /* 0x000fc400078e00ff */
[----:B------:R-:W-:Y:S02]  /*1e30*/  IMAD.IADD R3, R3, 0x1, R0 ;  /* 0x0000000103037824 */ /* 0x000fe400078e0200 */
[----:B------:R-:W-:Y:S02]  /*1e40*/  IMAD R0, R16, c[0x0][0x1e8], RZ ;  /* 0x00007a0010007a24 */ /* 0x000fe400078e02ff */
[----:B------:R-:W-:Y:S02]  /*1e50*/  IMAD.SHL.U32 R107, R208, 0x2, RZ ;  /* 0x00000002d06b7824 */ /* 0x000fe400078e00ff */
[----:B------:R-:W-:Y:S01]  /*1e60*/  IMAD R0, R227, c[0x0][0x1ec], R0 ;  /* 0x00007b00e3007a24 */ /* 0x000fe200078e0200 */
[----:B------:R-:W-:Y:S01]  /*1e70*/  @P2 ISETP.GE.AND P1, PT, R196, c[0x0][0x1d4], PT ;  /* 0x00007500c4002a0c */ /* 0x000fe20003f26270 */
[----:B------:R-:W-:Y:S01]  /*1e80*/  IMAD.SHL.U32 R108, R207, 0x2, RZ ;  /* 0x00000002cf6c7824 */ /* 0x000fe200078e00ff */
[----:B------:R-:W-:Y:S01]  /*1e90*/  @P2 ISETP.GE.AND P5, PT, R208, c[0x0][0x1d4], PT ;  /* 0x00007500d0002a0c */ /* 0x000fe20003fa6270 */
[----:B------:R-:W-:Y:S01]  /*1ea0*/  IMAD.IADD R222, R217, 0x1, R0 ;  /* 0x00000001d9de7824 */ /* 0x000fe200078e0200 */
[----:B--2-4-:R-:W-:Y:S01]  /*1eb0*/  SHF.R.S32.HI R11, RZ, 0x1f, R185 ;  /* 0x0000001fff0b7819 */ /* 0x014fe200000114b9 */
        /* <DEDUP_REMOVED lines=15> */
[----:B------:R-:W-:Y:S02]  /*1fb0*/  @P2 ISETP.GE.AND P1, PT, R207, c[0x0][0x1d4], PT ;  /* 0x00007500cf002a0c */ /* 0x000fe40003f26270 */
[----:B------:R-:W-:-:S05]  /*1fc0*/  @P2 LEA.HI.X R7, R208, R2, R21, 0x1, P0 ;  /* 0x00000002d0072211 */ /* 0x000fca00000f0c15 */
[----:B------:R3:W-:Y:S01]  /*1fd0*/  @P2 LDGSTS.E.BYPASS.LTC128B.128 [R184+0x8100], [R6.64], !P5 ;  /* 0x0810000006b82fae */ /* 0x0007e2000e901d46 */
[----:B-1----:R-:W-:Y:S01]  /*1fe0*/  @P2 LEA R4, P0, R207, R0, 0x1 ;  /* 0x00000000cf042211 */ /* 0x002fe200078008ff */
[----:B------:R-:W-:-:S03]  /*1ff0*/  IMAD R0, R10, c[0x0][0x208], RZ ;  /* 0x000082000a007a24 */ /* 0x000fc600078e02ff */
[----:B------:R-:W-:Y:S01]  /*2000*/  @P2 LEA.HI.X R5, R207, R2, R20, 0x1, P0 ;  /* 0x00000002cf052211 */ /* 0x000fe200000f0c14 */
[----:B------:R-:W-:Y:S01]  /*2010*/  IMAD R0, R186, c[0x0][0x20c], R0 ;  /* 0x00008300ba007a24 */ /* 0x000fe200078e0200 */
[----:B---3--:R-:W-:-:S03]  /*2020*/  @P6 LEA R6, P0, R196, R3, 0x1 ;  /* 0x00000003c4066211 */ /* 0x008fc600078008ff */
[----:B------:R1:W-:Y:S01]  /*2030*/  @P2 LDGSTS.E.BYPASS.LTC128B.128 [R184+0xa100], [R4.64], !P1 ;  /* 0x0a10000004b82fae */ /* 0x0003e2000c901d46 */
[----:B------:R-:W-:Y:S02]  /*2040*/  @P6 ISETP.GE.AND P2, PT, R196, c[0x0][0x1d4], PT ;  /* 0x00007500c4006a0c */ /* 0x000fe40003f46270 */
[----:B------:R-:W-:Y:S02]  /*2050*/  @P6 ISETP.GE.AND P1, PT, R208, c[0x0][0x1d4], PT ;  /* 0x00007500d0006a0c */ /* 0x000fe40003f26270 */
[----:B----4-:R-:W-:Y:S02]  /*2060*/  @P6 LEA.HI.X R7, R196, R8, R22, 0x1, P0 ;  /* 0x00000008c4076211 */ /* 0x010fe400000f0c16 */
[----:B------:R-:W-:-:S07]  /*2070*/  @P6 ISETP.GE.AND P0, PT, R207, c[0x0][0x1d4], PT ;  /* 0x00007500cf006a0c */ /* 0x000fce0003f06270 */
[----:B------:R2:W-:Y:S01]  /*2080*/  @P6 LDGSTS.E.BYPASS.LTC128B.128 [R184+0x7100], [R6.64], !P2 ;  /* 0x0710000006b86fae */ /* 0x0005e2000d101d46 */
[----:B-1----:R-:W-:-:S04]  /*2090*/  @P6 LEA R4, P5, R208, R3, 0x1 ;  /* 0x00000003d0046211 */ /* 0x002fc800078a08ff */
[----:B------:R-:W-:Y:S02]  /*20a0*/  @P6 LEA.HI.X R5, R208, R8, R21, 0x1, P5 ;  /* 0x00000008d0056211 */ /* 0x000fe400028f0c15 */
[----:B------:R-:W-:-:S03]  /*20b0*/  @P6 LEA R2, P5, R207, R3, 0x1 ;  /* 0x00000003cf026211 */ /* 0x000fc600078a08ff */
[----:B------:R2:W-:Y:S01]  /*20c0*/  @P6 LDGSTS.E.BYPASS.LTC128B.128 [R184+0x9100], [R4.64], !P1 ;  /* 0x0910000004b86fae */ /* 0x0005e2000c901d46 */
[----:B------:R-:W-:Y:S01]  /*20d0*/  @P6 LEA.HI.X R3, R207, R8, R20, 0x1, P5 ;  /* 0x00000008cf036211 */ /* 0x000fe200028f0c14 */
[----:B------:R-:W-:-:S04]  /*20e0*/  IMAD R8, R11, c[0x0][0x218], RZ ;  /* 0x000086000b087a24 */ /* 0x000fc800078e02ff */
[----:B------:R1:W-:Y:S01]  /*20f0*/  @P6 LDGSTS.E.BYPASS.LTC128B.128 [R184+0xb100], [R2.64], !P0 ;  /* 0x0b10000002b86fae */ /* 0x0003e2000c101d46 */
[----:B------:R-:W-:-:S03]  /*2100*/  IMAD R8, R185, c[0x0][0x21c], R8 ;  /* 0x00008700b9087a24 */ /* 0x000fc600078e0208 */
[----:B------:R-:W0:Y:S01]  /*2110*/  LDGDEPBAR ;  /* 0x00000000000079af */ /* 0x000e220000000000 */
[----:B-1----:R-:W-:Y:S01]  /*2120*/  IMAD.WIDE.U32 R2, R186, c[0x0][0x208], RZ ;  /* 0x00008200ba027a25 */ /* 0x002fe200078e00ff */
[----:B------:R-:W-:-:S04]  /*2130*/  DEPBAR.LE SB0, 0x1 ;  /* 0x000080400000791a */ /* 0x000fc80000000000 */
[----:B------:R-:W-:-:S04]  /*2140*/  DEPBAR.LE SB0, 0x0 ;  /* 0x000080000000791a */ /* 0x000fc80000000000 */
[----:B------:R-:W-:Y:S01]  /*2150*/  BAR.SYNC.DEFER_BLOCKING 0x0 ;  /* 0x0000000000007b1d */ /* 0x000fe20000010000 */
[----:B------:R-:W-:Y:S02]  /*2160*/  IMAD.IADD R3, R3, 0x1, R0 ;  /* 0x0000000103037824 */ /* 0x000fe400078e0200 */
[----:B------:R-:W-:Y:S02]  /*2170*/  IMAD R0, R16, c[0x0][0x210], RZ ;  /* 0x0000840010007a24 */ /* 0x000fe400078e02ff */
[----:B------:R-:W-:-:S04]  /*2180*/  IMAD.WIDE.U32 R2, R185, c[0x0][0x218], R2 ;  /* 0x00008600b9027a25 */ /* 0x000fc800078e0002 */
[----:B------:R-:W-:-:S04]  /*2190*/  IMAD R0, R227, c[0x0][0x214], R0 ;  /* 0x00008500e3007a24 */ /* 0x000fc800078e0200 */
[----:B------:R-:W-:Y:S01]  /*21a0*/  IMAD.IADD R224, R221, 0x1, R0 ;  /* 0x00000001dde07824 */ /* 0x000fe200078e0200 */
[----:B------:R-:W-:-:S04]  /*21b0*/  IADD3 R0, P0, R2, R220, RZ ;  /* 0x000000dc02007210 */ /* 0x000fc80007f1e0ff */
[----:B------:R-:W-:Y:S02]  /*21c0*/  IADD3.X R2, R224, R3, R8, P0, !PT ;  /* 0x00000003e0027210 */ /* 0x000fe400007fe408 */
[C---:B------:R-:W-:Y:S01]  /*21d0*/  LEA R8, P0, R0.reuse, c[0x0][0x1f8], 0x1 ;  /* 0x00007e0000087a11 */ /* 0x040fe200078008ff */
[----:B--2---:R-:W-:Y:S03]  /*21e0*/  LDSM.16.M88.4 R4, [R167] ;  /* 0x00000000a704783b */ /* 0x004fe60000000200 */
[----:B------:R-:W-:Y:S02]  /*21f0*/  LEA.HI.X R10, R0, c[0x0][0x1fc], R2, 0x1, P0 ;  /* 0x00007f00000a7a11 */ /* 0x000fe400000f0c02 */
[----:B------:R-:W-:Y:S01]  /*2200*/  R2P PR, R210, 0x6 ;  /* 0x00000006d2007804 */ /* 0x000fe20000000000 */
[----:B------:R-:W1:Y:S01]  /*2210*/  LDSM.16.M88.4 R16, [R160+0x800] ;  /* 0x00080000a010783b */ /* 0x000e620000000200 */
[----:B------:R-:W-:-:S03]  /*2220*/  ISETP.GE.AND P0, PT, R196, c[0x0][0x1d4], PT ;  /* 0x00007500c4007a0c */ /* 0x000fc60003f06270 */
[----:B------:R-:W2:Y:S04]  /*2230*/  SHFL.IDX PT, R2, R8, RZ, 0x181f ;  /* 0x00181fff08027589 */ /* 0x000ea800000e0000 */
[----:B------:R-:W3:Y:S04]  /*2240*/  SHFL.IDX PT, R3, R10, RZ, 0x181f ;  /* 0x00181fff0a037589 */ /* 0x000ee800000e0000 */
[----:B------:R-:W4:Y:S01]  /*2250*/  SHFL.IDX PT, R0, R8, 0x1, 0x181f ;  /* 0x00381f0008007f89 */ /* 0x000f2200000e0000 */
[----:B------:R-:W-:-:S03]  /*2260*/  @P1 IADD3 R171, R160, -0x20, RZ ;  /* 0xffffffe0a0ab1810 */ /* 0x000fc60007ffe0ff */
[----:B------:R-:W-:Y:S01]  /*2270*/  LDSM.16.M88.4 R12, [R160] ;  /* 0x00000000a00c783b */ /* 0x000fe20000000200 */
[C---:B------:R-:W-:Y:S02]  /*2280*/  IADD3 R172, R171.reuse, 0x4000, RZ ;  /* 0x00004000abac7810 */ /* 0x040fe40007ffe0ff */
[C---:B------:R-:W-:Y:S01]  /*2290*/  IADD3 R176, R171.reuse, 0x2000, RZ ;  /* 0x00002000abb07810 */ /* 0x040fe20007ffe0ff */
[----:B------:R-:W-:Y:S01]  /*22a0*/  LDSM.16.M88.4 R40, [R160+0x1000] ;  /* 0x00100000a028783b */ /* 0x000fe20000000200 */
[C---:B------:R-:W-:Y:S02]  /*22b0*/  IADD3 R173, R171.reuse, 0x2800, RZ ;  /* 0x00002800abad7810 */ /* 0x040fe40007ffe0ff */
[C---:B------:R-:W-:Y:S01]  /*22c0*/  IADD3 R174, R171.reuse, 0x3000, RZ ;  /* 0x00003000abae7810 */ /* 0x040fe20007ffe0ff */
[----:B------:R5:W3:Y:S01]  /*22d0*/  SHFL.IDX PT, R8, R10, 0x1, 0x181f ;  /* 0x00381f000a087f89 */ /* 0x000ae200000e0000 */
[C---:B------:R-:W-:Y:S02]  /*22e0*/  IADD3 R175, R171.reuse, 0x3800, RZ ;  /* 0x00003800abaf7810 */ /* 0x040fe40007ffe0ff */
[C---:B------:R-:W-:Y:S01]  /*22f0*/  IADD3 R177, R171.reuse, 0x4800, RZ ;  /* 0x00004800abb17810 */ /* 0x040fe20007ffe0ff */
[----:B------:R-:W4:Y:S01]  /*2300*/  LDSM.16.M88.4 R32, [R160+0x1800] ;  /* 0x00180000a020783b */ /* 0x000f220000000200 */
[----:B------:R-:W-:-:S02]  /*2310*/  IADD3 R178, R171, 0x5000, RZ ;  /* 0x00005000abb27810 */ /* 0x000fc40007ffe0ff */
[C---:B------:R-:W-:Y:S01]  /*2320*/  IADD3 R179, R171.reuse, 0x5800, RZ ;  /* 0x00005800abb37810 */ /* 0x040fe20007ffe0ff */
[----:B------:R-:W-:Y:S01]  /*2330*/  LDSM.16.M88.4 R24, [R171] ;  /* 0x00000000ab18783b */ /* 0x000fe20000000200 */
[C---:B------:R-:W-:Y:S02]  /*2340*/  IADD3 R182, R171.reuse, 0x1800, RZ ;  /* 0x00001800abb67810 */ /* 0x040fe40007ffe0ff */
[C---:B------:R-:W-:Y:S01]  /*2350*/  IADD3 R181, R171.reuse, 0x1000, RZ ;  /* 0x00001000abb57810 */ /* 0x040fe20007ffe0ff */
[----:B------:R-:W-:Y:S01]  /*2360*/  LDSM.16.M88.4 R44, [R171+0x800] ;  /* 0x00080000ab2c783b */ /* 0x000fe20000000200 */
[----:B------:R-:W-:Y:S01]  /*2370*/  IADD3 R180, R171, 0x800, RZ ;  /* 0x00000800abb47810 */ /* 0x000fe20007ffe0ff */
[C---:B-1----:R-:W-:Y:S02]  /*2380*/  HMMA.16816.F32.BF16 R48, R4.reuse, R16, RZ ;  /* 0x000000100430723c */ /* 0x042fe400000418ff */
[----:B------:R-:W-:Y:S05]  /*2390*/  LDSM.16.M88.4 R68, [R171+0x1800] ;  /* 0x00180000ab44783b */ /* 0x000fea0000000200 */
[C---:B--2---:R-:W-:Y:S01]  /*23a0*/  IADD3 R16, P5, R2.reuse, R106, RZ ;  /* 0x0000006a02107210 */ /* 0x044fe20007fbe0ff */
[----:B------:R-:W-:Y:S01]  /*23b0*/  HMMA.16816.F32.BF16 R52, R4, R18, RZ ;  /* 0x000000120434723c */ /* 0x000fe200000418ff */
[----:B-----5:R-:W-:-:S02]  /*23c0*/  IADD3 R10, P6, R2, R107, RZ ;  /* 0x0000006b020a7210 */ /* 0x020fc40007fde0ff */
[----:B------:R-:W-:Y:S01]  /*23d0*/  IADD3 R2, P1, R2, R108, RZ ;  /* 0x0000006c02027210 */ /* 0x000fe20007f3e0ff */
[C---:B---3--:R-:W-:Y:S01]  /*23e0*/  IMAD.X R17, R3.reuse, 0x1, R101, P5 ;  /* 0x0000000103117824 */ /* 0x048fe200028e0665 */
[----:B----4-:R-:W-:Y:S01]  /*23f0*/  IADD3 R20, P5, R0, R106, RZ ;  /* 0x0000006a00147210 */ /* 0x010fe20007fbe0ff */
[C---:B------:R-:W-:Y:S01]  /*2400*/  IMAD.X R11, R3.reuse, 0x1, R103, P6 ;  /* 0x00000001030b7824 */ /* 0x040fe200030e0667 */
[----:B------:R-:W-:Y:S01]  /*2410*/  ISETP.GE.AND P6, PT, R208, c[0x0][0x1d4], PT ;  /* 0x00007500d0007a0c */ /* 0x000fe20003fc6270 */
[----:B------:R-:W-:Y:S01]  /*2420*/  IMAD.X R3, R3, 0x1, R102, P1 ;  /* 0x0000000103037824 */ /* 0x000fe200008e0666 */
[----:B------:R-:W-:Y:S01]  /*2430*/  IADD3 R18, P1, R0, R107, RZ ;  /* 0x0000006b00127210 */ /* 0x000fe20007f3e0ff */
[C---:B------:R-:W-:Y:S01]  /*2440*/  IMAD.X R21, R8.reuse, 0x1, R101, P5 ;  /* 0x0000000108157824 */ /* 0x040fe200028e0665 */
[C---:B------:R-:W-:Y:S01]  /*2450*/  ISETP.LT.OR P5, PT, R9.reuse, 0x1, P0 ;  /* 0x000000010900780c */ /* 0x040fe200007a1670 */
[----:B------:R-:W-:Y:S01]  /*2460*/  HMMA.16816.F32.BF16 R36, R4, R12, RZ ;  /* 0x0000000c0424723c */ /* 0x000fe200000418ff */
[C---:B------:R-:W-:Y:S01]  /*2470*/  ISETP.LT.OR P0, PT, R9.reuse, 0x21, P0 ;  /* 0x000000210900780c */ /* 0x040fe20000701670 */
[----:B------:R-:W-:Y:S01]  /*2480*/  IMAD.X R19, R8, 0x1, R103, P1 ;  /* 0x0000000108137824 */ /* 0x000fe200008e0667 */
[----:B------:R-:W-:-:S02]  /*2490*/  ISETP.LT.OR P1, PT, R9, 0x1, P6 ;  /* 0x000000010900780c */ /* 0x000fc40003721670 */
[----:B------:R-:W-:-:S03]  /*24a0*/  ISETP.LT.OR P6, PT, R9, 0x21, P6 ;  /* 0x000000210900780c */ /* 0x000fc600037c1670 */
[C---:B------:R-:W-:Y:S01]  /*24b0*/  HMMA.16816.F32.BF16 R28, R4.reuse, R14, RZ ;  /* 0x0000000e041c723c */ /* 0x040fe200000418ff */
[----:B------:R-:W1:Y:S07]  /*24c0*/  LDSM.16.M88.4 R12, [R168] ;  /* 0x00000000a80c783b */ /* 0x000e6e0000000200 */
[C---:B------:R-:W-:Y:S08]  /*24d0*/  HMMA.16816.F32.BF16 R56, R4.reuse, R40, RZ ;  /* 0x000000280438723c */ /* 0x040ff000000418ff */
[----:B------:R-:W-:Y:S01]  /*24e0*/  HMMA.16816.F32.BF16 R64, R4, R42, RZ ;  /* 0x0000002a0440723c */ /* 0x000fe200000418ff */
[----:B------:R-:W2:Y:S04]  /*24f0*/  LDSM.16.M88.4 R40, [R171+0x1000] ;  /* 0x00100000ab28783b */ /* 0x000ea80000000200 */
[----:B------:R-:W-:Y:S01]  /*2500*/  @!PT LDS RZ, [RZ] ;  /* 0x00000000fffff984 */ /* 0x000fe20000000800 */
[----:B------:R-:W-:Y:S01]  /*2510*/  @!PT LDS RZ, [RZ] ;  /* 0x00000000fffff984 */ /* 0x000fe20000000800 */
[----:B------:R-:W-:Y:S01]  /*2520*/  @!PT LDS RZ, [RZ] ;  /* 0x00000000fffff984 */ /* 0x000fe20000000800 */
[----:B------:R2:W-:Y:S01]  /*2530*/  LDGSTS.E.BYPASS.LTC128B.128 [R184+0x100], [R16.64], !P5 ;  /* 0x0010000010b87fae */ /* 0x0005e2000e901d46 */
[----:B------:R-:W-:-:S02]  /*2540*/  ISETP.GE.AND P5, PT, R207, c[0x0][0x1d4], PT ;  /* 0x00007500cf007a0c */ /* 0x000fc40003fa6270 */
[----:B------:R-:W-:Y:S01]  /*2550*/  HMMA.16816.F32.BF16 R60, R4, R32, RZ ;  /* 0x00000020043c723c */ /* 0x000fe200000418ff */
[----:B------:R3:W-:Y:S01]  /*2560*/  LDGSTS.E.BYPASS.LTC128B.128 [R184+0x2100], [R10.64], !P1 ;  /* 0x021000000ab87fae */ /* 0x0007e2000c901d46 */
[C---:B------:R-:W-:Y:S02]  /*2570*/  ISETP.LT.OR P1, PT, R9.reuse, 0x1, P5 ;  /* 0x000000010900780c */ /* 0x040fe40002f21670 */
[----:B------:R-:W-:-:S04]  /*2580*/  ISETP.LT.OR P5, PT, R9, 0x21, P5 ;  /* 0x000000210900780c */ /* 0x000fc80002fa1670 */
[----:B------:R-:W-:Y:S07]  /*2590*/  HMMA.16816.F32.BF16 R4, R4, R34, RZ ;  /* 0x000000220404723c */ /* 0x000fee00000418ff */
[----:B------:R4:W-:Y:S01]  /*25a0*/  LDGSTS.E.BYPASS.LTC128B.128 [R184+0x4100], [R2.64], !P1 ;  /* 0x0410000002b87fae */ /* 0x0009e2000c901d46 */
[----:B-1----:R-:W-:Y:S03]  /*25b0*/  HMMA.16816.F32.BF16 R72, R12, R26, R28 ;  /* 0x0000001a0c48723c */ /* 0x002fe6000004181c */
[----:B------:R1:W-:Y:S01]  /*25c0*/  LDGSTS.E.BYPASS.LTC128B.128 [R184+0x1100], [R20.64], !P0 ;  /* 0x0110000014b87fae */ /* 0x0003e2000c101d46 */
[----:B------:R-:W-:-:S03]  /*25d0*/  ISETP.GT.AND P0, PT, R100, R212, PT ;  /* 0x000000d46400720c */ /* 0x000fc60003f04270 */
[----:B------:R2:W-:Y:S01]  /*25e0*/  LDGSTS.E.BYPASS.LTC128B.128 [R184+0x3100], [R18.64], !P6 ;  /* 0x0310000012b87fae */ /* 0x0005e2000f101d46 */
[C---:B------:R-:W-:Y:S08]  /*25f0*/  HMMA.16816.F32.BF16 R76, R12.reuse, R24, R36 ;  /* 0x000000180c4c723c */ /* 0x040ff00000041824 */
[C---:B------:R-:W-:Y:S08]  /*2600*/  HMMA.16816.F32.BF16 R24, R12.reuse, R44, R48 ;  /* 0x0000002c0c18723c */ /* 0x040ff00000041830 */
[----:B------:R-:W-:Y:S01]  /*2610*/  HMMA.16816.F32.BF16 R48, R12, R70, R4 ;  /* 0x000000460c30723c */ /* 0x000fe20000041804 */
[----:B----4-:R-:W-:Y:S01]  /*2620*/  IMAD.MOV.U32 R3, RZ, RZ, 0x40 ;  /* 0x00000040ff037424 */ /* 0x010fe200078e00ff */
[----:B------:R-:W-:-:S04]  /*2630*/  IADD3 R2, P1, R0, R108, RZ ;  /* 0x0000006c00027210 */ /* 0x000fc80007f3e0ff */
[----:B------:R-:W-:Y:S01]  /*2640*/  SEL R0, R3, 0xffffffc0, !P2 ;  /* 0xffffffc003007807 */ /* 0x000fe20005000000 */
[----:B------:R-:W-:Y:S01]  /*2650*/  IMAD.X R3, R8, 0x1, R102, P1 ;  /* 0x0000000108037824 */ /* 0x000fe200008e0666 */
[----:B-1----:R-:W-:Y:S01]  /*2660*/  HMMA.16816.F32.BF16 R20, R12, R46, R52 ;  /* 0x0000002e0c14723c */ /* 0x002fe20000041834 */
[----:B------:R-:W-:Y:S02]  /*2670*/  ISETP.GT.AND P1, PT, R104, 0x3f, PT ;  /* 0x0000003f6800780c */ /* 0x000fe40003f24270 */
[--C-:B------:R-:W-:Y:S01]  /*2680*/  IMAD.IADD R162, R160, 0x1, R0.reuse ;  /* 0x00000001a0a27824 */ /* 0x100fe200078e0200 */
[----:B------:R1:W-:Y:S01]  /*2690*/  LDGSTS.E.BYPASS.LTC128B.128 [R184+0x5100], [R2.64], !P5 ;  /* 0x0510000002b87fae */ /* 0x0003e2000e901d46 */
[----:B------:R-:W-:-:S03]  /*26a0*/  IMAD.IADD R161, R172, 0x1, R0 ;  /* 0x00000001aca17824 */ /* 0x000fc600078e0200 */
[----:B---3--:R-:W-:Y:S01]  /*26b0*/  LDSM.16.M88.4 R8, [R170] ;  /* 0x00000000aa08783b */ /* 0x008fe20000000200 */
[C---:B--2---:R-:W-:Y:S03]  /*26c0*/  HMMA.16816.F32.BF16 R16, R12.reuse, R40, R56 ;  /* 0x000000280c10723c */ /* 0x044fe60000041838 */
[----:B------:R-:W2:Y:S04]  /*26d0*/  LDSM.16.M88.4 R32, [R162] ;  /* 0x00000000a220783b */ /* 0x000ea80000000200 */
[----:B------:R-:W3:Y:S01]  /*26e0*/  LDSM.16.M88.4 R28, [R162+0x800] ;  /* 0x00080000a21c783b */ /* 0x000ee20000000200 */
[C---:B------:R-:W-:Y:S03]  /*26f0*/  HMMA.16816.F32.BF16 R40, R12.reuse, R42, R64 ;  /* 0x0000002a0c28723c */ /* 0x040fe60000041840 */
[----:B------:R-:W4:Y:S04]  /*2700*/  LDSM.16.M88.4 R36, [R162+0x1000] ;  /* 0x00100000a224783b */ /* 0x000f280000000200 */
[----:B------:R-:W5:Y:S01]  /*2710*/  LDSM.16.M88.4 R44, [R162+0x1800] ;  /* 0x00180000a22c783b */ /* 0x000f620000000200 */
[----:B------:R-:W-:Y:S03]  /*2720*/  HMMA.16816.F32.BF16 R52, R12, R68, R60 ;  /* 0x000000440c34723c */ /* 0x000fe6000004183c */
[----:B------:R-:W-:Y:S04]  /*2730*/  LDSM.16.M88.4 R4, [R169] ;  /* 0x00000000a904783b */ /* 0x000fe80000000200 */
[----:B------:R-:W1:Y:S04]  /*2740*/  LDSM.16.M88.4 R68, [R161+-0x4000] ;  /* 0xffc00000a144783b */ /* 0x000e680000000200 */
[----:B------:R-:W-:Y:S04]  /*2750*/  LDSM.16.M88.4 R80, [R161+-0x3000] ;  /* 0xffd00000a150783b */ /* 0x000fe80000000200 */
[----:B------:R-:W-:Y:S04]  /*2760*/  LDSM.16.M88.4 R12, [R167+0x4000] ;  /* 0x00400000a70c783b */ /* 0x000fe80000000200 */
[----:B------:R-:W-:Y:S04]  /*2770*/  LDSM.16.M88.4 R88, [R160+0x2000] ;  /* 0x00200000a058783b */ /* 0x000fe80000000200 */
[----:B------:R-:W-:Y:S01]  /*2780*/  LDSM.16.M88.4 R84, [R160+0x2800] ;  /* 0x00280000a054783b */ /* 0x000fe20000000200 */
[C---:B--2---:R-:W-:Y:S03]  /*2790*/  HMMA.16816.F32.BF16 R64, R8.reuse, R34, R72 ;  /* 0x000000220840723c */ /* 0x044fe60000041848 */
[----:B------:R-:W2:Y:S04]  /*27a0*/  LDSM.16.M88.4 R72, [R161+-0x3800] ;  /* 0xffc80000a148783b */ /* 0x000ea80000000200 */
[----:B------:R-:W-:Y:S01]  /*27b0*/  LDSM.16.M88.4 R96, [R179] ;  /* 0x00000000b360783b */ /* 0x000fe20000000200 */
[C---:B------:R-:W-:Y:S03]  /*27c0*/  HMMA.16816.F32.BF16 R60, R8.reuse, R32, R76 ;  /* 0x00000020083c723c */ /* 0x040fe6000004184c */
[----:B------:R-:W1:Y:S04]  /*27d0*/  LDSM.16.M88.4 R76, [R161+-0x2800] ;  /* 0xffd80000a14c783b */ /* 0x000e680000000200 */
[----:B------:R-:W-:Y:S01]  /*27e0*/  LDSM.16.M88.4 R92, [R162+0x5800] ;  /* 0x00580000a25c783b */ /* 0x000fe20000000200 */
[C---:B---3--:R-:W-:Y:S03]  /*27f0*/  HMMA.16816.F32.BF16 R56, R8.reuse, R28, R24 ;  /* 0x0000001c0838723c */ /* 0x048fe60000041818 */
[----:B------:R-:W0:Y:S05]  /*2800*/  LDGDEPBAR ;  /* 0x00000000000079af */ /* 0x000e2a0000000000 */
[C---:B------:R-:W-:Y:S08]  /*2810*/  HMMA.16816.F32.BF16 R32, R8.reuse, R30, R20 ;  /* 0x0000001e0820723c */ /* 0x040ff00000041814 */
[C---:B----4-:R-:W-:Y:S08]  /*2820*/  HMMA.16816.F32.BF16 R28, R8.reuse, R36, R16 ;  /* 0x00000024081c723c */ /* 0x050ff00000041810 */
[C---:B------:R-:W-:Y:S08]  /*2830*/  HMMA.16816.F32.BF16 R24, R8.reuse, R38, R40 ;  /* 0x000000260818723c */ /* 0x040ff00000041828 */
[C---:B-----5:R-:W-:Y:S08]  /*2840*/  HMMA.16816.F32.BF16 R20, R8.reuse, R44, R52 ;  /* 0x0000002c0814723c */ /* 0x060ff00000041834 */
[----:B------:R-:W-:Y:S01]  /*2850*/  HMMA.16816.F32.BF16 R8, R8, R46, R48 ;  /* 0x0000002e0808723c */ /* 0x000fe20000041830 */
[----:B------:R-:W3:Y:S07]  /*2860*/  LDSM.16.M88.4 R48, [R160+0x3000] ;  /* 0x00300000a030783b */ /* 0x000eee0000000200 */
[C---:B-1----:R-:W-:Y:S08]  /*2870*/  HMMA.16816.F32.BF16 R16, R4.reuse, R68, R60 ;  /* 0x000000440410723c */ /* 0x042ff0000004183c */
[C---:B--2---:R-:W-:Y:S08]  /*2880*/  HMMA.16816.F32.BF16 R56, R4.reuse, R72, R56 ;  /* 0x000000480438723c */ /* 0x044ff00000041838 */
[C---:B------:R-:W-:Y:S01]  /*2890*/  HMMA.16816.F32.BF16 R40, R4.reuse, R70, R64 ;  /* 0x000000460428723c */ /* 0x040fe20000041840 */
[----:B------:R-:W-:Y:S04]  /*28a0*/  LDSM.16.M88.4 R64, [R173] ;  /* 0x00000000ad40783b */ /* 0x000fe80000000200 */
[----:B------:R-:W-:Y:S03]  /*28b0*/  LDSM.16.M88.4 R68, [R174] ;  /* 0x00000000ae44783b */ /* 0x000fe60000000200 */
[C---:B------:R-:W-:Y:S01]  /*28c0*/  HMMA.16816.F32.BF16 R44, R4.reuse, R74, R32 ;  /* 0x0000004a042c723c */ /* 0x040fe20000041820 */
[----:B------:R-:W-:Y:S07]  /*28d0*/  LDSM.16.M88.4 R72, [R161+-0x2000] ;  /* 0xffe00000a148783b */ /* 0x000fee0000000200 */
[C---:B------:R-:W-:Y:S01]  /*28e0*/  HMMA.16816.F32.BF16 R52, R4.reuse, R80, R28 ;  /* 0x000000500434723c */ /* 0x040fe2000004181c */
[----:B------:R-:W1:Y:S07]  /*28f0*/  LDSM.16.M88.4 R28, [R160+0x3800] ;  /* 0x00380000a01c783b */ /* 0x000e6e0000000200 */
[C---:B------:R-:W-:Y:S01]  /*2900*/  HMMA.16816.F32.BF16 R60, R4.reuse, R82, R24 ;  /* 0x00000052043c723c */ /* 0x040fe20000041818 */
[----:B------:R-:W-:Y:S04]  /*2910*/  LDSM.16.M88.4 R24, [R176] ;  /* 0x00000000b018783b */ /* 0x000fe80000000200 */
[----:B------:R-:W-:Y:S03]  /*2920*/  LDSM.16.M88.4 R80, [R160+0x5800] ;  /* 0x00580000a050783b */ /* 0x000fe60000000200 */
[C---:B------:R-:W-:Y:S01]  /*2930*/  HMMA.16816.F32.BF16 R32, R4.reuse, R78, R8 ;  /* 0x0000004e0420723c */ /* 0x040fe20000041808 */
[----:B------:R-:W2:Y:S07]  /*2940*/  LDSM.16.M88.4 R8, [R168+0x4000] ;  /* 0x00400000a808783b */ /* 0x000eae0000000200 */
[----:B------:R-:W-:Y:S01]  /*2950*/  HMMA.16816.F32.BF16 R36, R4, R76, R20 ;  /* 0x0000004c0424723c */ /* 0x000fe20000041814 */
[----:B------:R-:W4:Y:S07]  /*2960*/  LDSM.16.M88.4 R76, [R175] ;  /* 0x00000000af4c783b */ /* 0x000f2e0000000200 */
[C---:B------:R-:W-:Y:S08]  /*2970*/  HMMA.16816.F32.BF16 R20, R12.reuse, R88, R16 ;  /* 0x000000580c14723c */ /* 0x040ff00000041810 */
[C---:B------:R-:W-:Y:S08]  /*2980*/  HMMA.16816.F32.BF16 R4, R12.reuse, R84, R56 ;  /* 0x000000540c04723c */ /* 0x040ff00000041838 */
[C---:B------:R-:W-:Y:S01]  /*2990*/  HMMA.16816.F32.BF16 R16, R12.reuse, R90, R40 ;  /* 0x0000005a0c10723c */ /* 0x040fe20000041828 */
[----:B------:R-:W-:Y:S07]  /*29a0*/  LDSM.16.M88.4 R88, [R162+0x5000] ;  /* 0x00500000a258783b */ /* 0x000fee0000000200 */
[C---:B------:R-:W-:Y:S01]  /*29b0*/  HMMA.16816.F32.BF16 R44, R12.reuse, R86, R44 ;  /* 0x000000560c2c723c */ /* 0x040fe2000004182c */
[----:B------:R-:W-:Y:S07]  /*29c0*/  LDSM.16.M88.4 R84, [R161+-0x800] ;  /* 0xfff80000a154783b */ /* 0x000fee0000000200 */
[C---:B---3--:R-:W-:Y:S08]  /*29d0*/  HMMA.16816.F32.BF16 R52, R12.reuse, R48, R52 ;  /* 0x000000300c34723c */ /* 0x048ff00000041834 */
[C---:B------:R-:W-:Y:S08]  /*29e0*/  HMMA.16816.F32.BF16 R48, R12.reuse, R50, R60 ;  /* 0x000000320c30723c */ /* 0x040ff0000004183c */
[C---:B-1----:R-:W-:Y:S08]  /*29f0*/  HMMA.16816.F32.BF16 R60, R12.reuse, R28, R36 ;  /* 0x0000001c0c3c723c */ /* 0x042ff00000041824 */
[----:B------:R-:W-:Y:S01]  /*2a00*/  HMMA.16816.F32.BF16 R56, R12, R30, R32 ;  /* 0x0000001e0c38723c */ /* 0x000fe20000041820 */
[----:B------:R-:W-:Y:S04]  /*2a10*/  LDSM.16.M88.4 R28, [R162+0x2000] ;  /* 0x00200000a21c783b */ /* 0x000fe80000000200 */
[----:B------:R-:W-:Y:S03]  /*2a20*/  LDSM.16.M88.4 R12, [R169+0x4000] ;  /* 0x00400000a90c783b */ /* 0x000fe60000000200 */
[C---:B--2---:R-:W-:Y:S08]  /*2a30*/  HMMA.16816.F32.BF16 R40, R8.reuse, R24, R20 ;  /* 0x000000180828723c */ /* 0x044ff00000041814 */
[C---:B------:R-:W-:Y:S01]  /*2a40*/  HMMA.16816.F32.BF16 R20, R8.reuse, R64, R4 ;  /* 0x000000400814723c */ /* 0x040fe20000041804 */
[----:B------:R-:W1:Y:S07]  /*2a50*/  LDSM.16.M88.4 R4, [R170+0x4000] ;  /* 0x00400000aa04783b */ /* 0x000e6e0000000200 */
[C---:B------:R-:W-:Y:S01]  /*2a60*/  HMMA.16816.F32.BF16 R36, R8.reuse, R26, R16 ;  /* 0x0000001a0824723c */ /* 0x040fe20000041810 */
[----:B------:R-:W2:Y:S07]  /*2a70*/  LDSM.16.M88.4 R24, [R162+0x2800] ;  /* 0x00280000a218783b */ /* 0x000eae0000000200 */
[C---:B------:R-:W-:Y:S01]  /*2a80*/  HMMA.16816.F32.BF16 R16, R8.reuse, R66, R44 ;  /* 0x000000420810723c */ /* 0x040fe2000004182c */
[----:B------:R-:W3:Y:S04]  /*2a90*/  LDSM.16.M88.4 R44, [R162+0x3000] ;  /* 0x00300000a22c783b */ /* 0x000ee80000000200 */
[----:B------:R-:W5:Y:S03]  /*2aa0*/  LDSM.16.M88.4 R64, [R162+0x3800] ;  /* 0x00380000a240783b */ /* 0x000f660000000200 */
[C---:B------:R-:W-:Y:S08]  /*2ab0*/  HMMA.16816.F32.BF16 R32, R8.reuse, R68, R52 ;  /* 0x000000440820723c */ /* 0x040ff00000041834 */
[C---:B------:R-:W-:Y:S01]  /*2ac0*/  HMMA.16816.F32.BF16 R48, R8.reuse, R70, R48 ;  /* 0x000000460830723c */ /* 0x040fe20000041830 */
[----:B------:R-:W-:Y:S07]  /*2ad0*/  LDSM.16.M88.4 R68, [R161+-0x1800] ;  /* 0xffe80000a144783b */ /* 0x000fee0000000200 */
[C---:B----4-:R-:W-:Y:S08]  /*2ae0*/  HMMA.16816.F32.BF16 R60, R8.reuse, R76, R60 ;  /* 0x0000004c083c723c */ /* 0x050ff0000004183c */
[----:B------:R-:W-:Y:S01]  /*2af0*/  HMMA.16816.F32.BF16 R8, R8, R78, R56 ;  /* 0x0000004e0808723c */ /* 0x000fe20000041838 */
[----:B------:R-:W4:Y:S04]  /*2b00*/  LDSM.16.M88.4 R76, [R161+-0x1000] ;  /* 0xfff00000a14c783b */ /* 0x000f280000000200 */
[----:B------:R-:W-:Y:S03]  /*2b10*/  LDSM.16.M88.4 R56, [R160+0x4000] ;  /* 0x00400000a038783b */ /* 0x000fe60000000200 */
[C---:B-1----:R-:W-:Y:S08]  /*2b20*/  HMMA.16816.F32.BF16 R52, R4.reuse, R28, R40 ;  /* 0x0000001c0434723c */ /* 0x042ff00000041828 */
[C---:B------:R-:W-:Y:S08]  /*2b30*/  HMMA.16816.F32.BF16 R40, R4.reuse, R30, R36 ;  /* 0x0000001e0428723c */ /* 0x040ff00000041824 */
[C---:B--2---:R-:W-:Y:S08]  /*2b40*/  HMMA.16816.F32.BF16 R36, R4.reuse, R24, R20 ;  /* 0x000000180424723c */ /* 0x044ff00000041814 */
[C---:B------:R-:W-:Y:S08]  /*2b50*/  HMMA.16816.F32.BF16 R24, R4.reuse, R26, R16 ;  /* 0x0000001a0418723c */ /* 0x040ff00000041810 */
[C---:B---3--:R-:W-:Y:S08]  /*2b60*/  HMMA.16816.F32.BF16 R20, R4.reuse, R44, R32 ;  /* 0x0000002c0414723c */ /* 0x048ff00000041820 */
[C---:B------:R-:W-:Y:S01]  /*2b70*/  HMMA.16816.F32.BF16 R16, R4.reuse, R46, R48 ;  /* 0x0000002e0410723c */ /* 0x040fe20000041830 */
[----:B------:R-:W-:Y:S07]  /*2b80*/  LDSM.16.M88.4 R48, [R172] ;  /* 0x00000000ac30783b */ /* 0x000fee0000000200 */
[C---:B-----5:R-:W-:Y:S01]  /*2b90*/  HMMA.16816.F32.BF16 R28, R4.reuse, R64, R60 ;  /* 0x00000040041c723c */ /* 0x060fe2000004183c */
[----:B------:R-:W-:Y:S07]  /*2ba0*/  LDSM.16.M88.4 R60, [R160+0x4800] ;  /* 0x00480000a03c783b */ /* 0x000fee0000000200 */
[----:B------:R-:W-:Y:S01]  /*2bb0*/  HMMA.16816.F32.BF16 R8, R4, R66, R8 ;  /* 0x000000420408723c */ /* 0x000fe20000041808 */
[----:B------:R-:W-:Y:S04]  /*2bc0*/  LDSM.16.M88.4 R4, [R167+0x8000] ;  /* 0x00800000a704783b */ /* 0x000fe80000000200 */
[----:B------:R-:W1:Y:S03]  /*2bd0*/  LDSM.16.M88.4 R64, [R160+0x5000] ;  /* 0x00500000a040783b */ /* 0x000e660000000200 */
[C---:B----4-:R-:W-:Y:S08]  /*2be0*/  HMMA.16816.F32.BF16 R20, R12.reuse, R76, R20 ;  /* 0x0000004c0c14723c */ /* 0x050ff00000041814 */
[C---:B------:R-:W-:Y:S08]  /*2bf0*/  HMMA.16816.F32.BF16 R32, R12.reuse, R70, R24 ;  /* 0x000000460c20723c */ /* 0x040ff00000041818 */
[C---:B------:R-:W-:Y:S01]  /*2c00*/  HMMA.16816.F32.BF16 R16, R12.reuse, R78, R16 ;  /* 0x0000004e0c10723c */ /* 0x040fe20000041810 */
[----:B------:R-:W-:Y:S07]  /*2c10*/  LDSM.16.M88.4 R76, [R162+0x4000] ;  /* 0x00400000a24c783b */ /* 0x000fee0000000200 */
[C---:B------:R-:W-:Y:S01]  /*2c20*/  HMMA.16816.F32.BF16 R44, R12.reuse, R72, R52 ;  /* 0x000000480c2c723c */ /* 0x040fe20000041834 */
[----:B------:R-:W-:Y:S07]  /*2c30*/  LDSM.16.M88.4 R52, [R177] ;  /* 0x00000000b134783b */ /* 0x000fee0000000200 */
[C---:B------:R-:W-:Y:S08]  /*2c40*/  HMMA.16816.F32.BF16 R40, R12.reuse, R74, R40 ;  /* 0x0000004a0c28723c */ /* 0x040ff00000041828 */
[C---:B------:R-:W-:Y:S08]  /*2c50*/  HMMA.16816.F32.BF16 R36, R12.reuse, R68, R36 ;  /* 0x000000440c24723c */ /* 0x040ff00000041824 */
[C---:B------:R-:W-:Y:S08]  /*2c60*/  HMMA.16816.F32.BF16 R24, R12.reuse, R84, R28 ;  /* 0x000000540c18723c */ /* 0x040ff0000004181c */
[----:B------:R-:W-:Y:S01]  /*2c70*/  HMMA.16816.F32.BF16 R8, R12, R86, R8 ;  /* 0x000000560c08723c */ /* 0x000fe20000041808 */
[----:B------:R-:W2:Y:S04]  /*2c80*/  LDSM.16.M88.4 R12, [R168+0x8000] ;  /* 0x00800000a80c783b */ /* 0x000ea80000000200 */
[----:B------:R-:W3:Y:S03]  /*2c90*/  LDSM.16.M88.4 R84, [R178] ;  /* 0x00000000b254783b */ /* 0x000ee60000000200 */
[C---:B-1----:R-:W-:Y:S08]  /*2ca0*/  HMMA.16816.F32.BF16 R28, R4.reuse, R64, R20 ;  /* 0x00000040041c723c */ /* 0x042ff00000041814 */
[C---:B------:R-:W-:Y:S08]  /*2cb0*/  HMMA.16816.F32.BF16 R20, R4.reuse, R66, R16 ;  /* 0x000000420414723c */ /* 0x040ff00000041810 */
[C---:B------:R-:W-:Y:S08]  /*2cc0*/  HMMA.16816.F32.BF16 R44, R4.reuse, R56, R44 ;  /* 0x00000038042c723c */ /* 0x040ff0000004182c */
[C---:B------:R-:W-:Y:S01]  /*2cd0*/  HMMA.16816.F32.BF16 R40, R4.reuse, R58, R40 ;  /* 0x0000003a0428723c */ /* 0x040fe20000041828 */
[----:B------:R-:W-:Y:S07]  /*2ce0*/  LDSM.16.M88.4 R56, [R161] ;  /* 0x00000000a138783b */ /* 0x000fee0000000200 */
[C---:B------:R-:W-:Y:S08]  /*2cf0*/  HMMA.16816.F32.BF16 R36, R4.reuse, R60, R36 ;  /* 0x0000003c0424723c */ /* 0x040ff00000041824 */
[C---:B------:R-:W-:Y:S08]  /*2d00*/  HMMA.16816.F32.BF16 R32, R4.reuse, R62, R32 ;  /* 0x0000003e0420723c */ /* 0x040ff00000041820 */
[C---:B------:R-:W-:Y:S08]  /*2d10*/  HMMA.16816.F32.BF16 R16, R4.reuse, R80, R24 ;  /* 0x000000500410723c */ /* 0x040ff00000041818 */
[----:B------:R-:W-:Y:S01]  /*2d20*/  HMMA.16816.F32.BF16 R4, R4, R82, R8 ;  /* 0x000000520404723c */ /* 0x000fe20000041808 */
[----:B------:R-:W1:Y:S04]  /*2d30*/  LDSM.16.M88.4 R8, [R170+0x8000] ;  /* 0x00800000aa08783b */ /* 0x000e680000000200 */
[----:B------:R-:W4:Y:S03]  /*2d40*/  LDSM.16.M88.4 R80, [R162+0x4800] ;  /* 0x00480000a250783b */ /* 0x000f260000000200 */
[C---:B--2---:R-:W-:Y:S01]  /*2d50*/  HMMA.16816.F32.BF16 R72, R12.reuse, R48, R44 ;  /* 0x000000300c48723c */ /* 0x044fe2000004182c */
[----:B------:R-:W-:Y:S07]  /*2d60*/  LDSM.16.M88.4 R44, [R161+0x1800] ;  /* 0x00180000a12c783b */ /* 0x000fee0000000200 */
[C---:B------:R-:W-:Y:S01]  /*2d70*/  HMMA.16816.F32.BF16 R68, R12.reuse, R50, R40 ;  /* 0x000000320c44723c */ /* 0x040fe20000041828 */
[----:B------:R-:W-:Y:S07]  /*2d80*/  LDSM.16.M88.4 R48, [R161+0x1000] ;  /* 0x00100000a130783b */ /* 0x000fee0000000200 */
[C---:B------:R-:W-:Y:S08]  /*2d90*/  HMMA.16816.F32.BF16 R64, R12.reuse, R52, R36 ;  /* 0x000000340c40723c */ /* 0x040ff00000041824 */
[C---:B------:R-:W-:Y:S01]  /*2da0*/  HMMA.16816.F32.BF16 R60, R12.reuse, R54, R32 ;  /* 0x000000360c3c723c */ /* 0x040fe20000041820 */
[----:B------:R-:W-:Y:S07]  /*2db0*/  LDSM.16.M88.4 R52, [R161+0x800] ;  /* 0x00080000a134783b */ /* 0x000fee0000000200 */
[C---:B---3--:R-:W-:Y:S08]  /*2dc0*/  HMMA.16816.F32.BF16 R24, R12.reuse, R84, R28 ;  /* 0x000000540c18723c */ /* 0x048ff0000004181c */
[C---:B------:R-:W-:Y:S08]  /*2dd0*/  HMMA.16816.F32.BF16 R20, R12.reuse, R86, R20 ;  /* 0x000000560c14723c */ /* 0x040ff00000041814 */
[C---:B------:R-:W-:Y:S08]  /*2de0*/  HMMA.16816.F32.BF16 R16, R12.reuse, R96, R16 ;  /* 0x000000600c10723c */ /* 0x040ff00000041810 */
[----:B------:R-:W-:Y:S01]  /*2df0*/  HMMA.16816.F32.BF16 R12, R12, R98, R4 ;  /* 0x000000620c0c723c */ /* 0x000fe20000041804 */
[----:B------:R-:W2:Y:S01]  /*2e00*/  LDSM.16.M88.4 R4, [R169+0x8000] ;  /* 0x00800000a904783b */ /* 0x000ea20000000200 */
[----:B------:R-:W-:-:S06]  /*2e10*/  DEPBAR.LE SB0, 0x0 ;  /* 0x000080000000791a */ /* 0x000fcc0000000000 */
[C---:B-1----:R-:W-:Y:S08]  /*2e20*/  HMMA.16816.F32.BF16 R40, R8.reuse, R76, R72 ;  /* 0x0000004c0828723c */ /* 0x042ff00000041848 */
[C---:B------:R-:W-:Y:S08]  /*2e30*/  HMMA.16816.F32.BF16 R36, R8.reuse, R78, R68 ;  /* 0x0000004e0824723c */ /* 0x040ff00000041844 */
[C---:B----4-:R-:W-:Y:S08]  /*2e40*/  HMMA.16816.F32.BF16 R32, R8.reuse, R80, R64 ;  /* 0x000000500820723c */ /* 0x050ff00000041840 */
        /* <DEDUP_REMOVED lines=16> */
[----:B------:R-:W-:Y:S01]  /*2f50*/  IMAD R2, R100, 0x40, R215 ;  /* 0x0000004064027824 */ /* 0x000fe200078e02d7 */
[----:B------:R-:W-:-:S04]  /*2f60*/  MOV R185, RZ ;  /* 0x000000ff00b97202 */ /* 0x000fc80000000f00 */
        /* <DEDUP_REMOVED lines=14> */
[----:B------:R-:W-:-:S05]  /*3050*/  IMAD R0, R186, c[0x0][0x1e4], R0 ;  /* 0x00007900ba007a24 */ /* 0x000fca00078e0200 */
[----:B------:R-:W-:Y:S02]  /*3060*/  IADD3 R3, R3, R0, RZ ;  /* 0x0000000003037210 */ /* 0x000fe40007ffe0ff */
        /* <DEDUP_REMOVED lines=10> */
.L_x_1090:
[----:B------:R-:W-:Y:S05]  /*3110*/  BRA.DIV ~URZ, `(.L_x_1047) ;  /* 0x0000a0127f007947 */ /* 0x000fea000b800000 */
[----:B------:R-:W3:Y:S01]  /*3120*/  SHFL.IDX PT, R0, R12, RZ, 0x181f ;  /* 0x00181fff0c007589 */ /* 0x000ee200000e0000 */
[----:B------:R-:W-:Y:S02]  /*3130*/  ISETP.GE.AND P5, PT, R196, c[0x0][0x1d4], PT ;  /* 0x00007500c4007a0c */ /* 0x000fe40003fa6270 */
[----:B------:R-:W-:Y:S02]  /*3140*/  ISETP.GE.AND P2, PT, R208, c[0x0][0x1d4], PT ;  /* 0x00007500d0007a0c */ /* 0x000fe40003f46270 */
[----:B------:R-:W-:Y:S02]  /*3150*/  SEL R11, RZ, 0x10, P5 ;  /* 0x00000010ff0b7807 */ /* 0x000fe40002800000 */
[----:B------:R-:W-:Y:S02]  /*3160*/  SEL R10, RZ, 0x10, P2 ;  /* 0x00000010ff0a7807 */ /* 0x000fe40001000000 */
[----:B---3--:R-:W-:-:S02]  /*3170*/  IADD3 R6, P0, R0, R106, RZ ;  /* 0x0000006a00067210 */ /* 0x008fc40007f1e0ff */
[----:B------:R-:W-:-:S03]  /*3180*/  IADD3 R2, P6, R0, R107, RZ ;  /* 0x0000006b00027210 */ /* 0x000fc60007fde0ff */
[C---:B--2---:R-:W-:Y:S01]  /*3190*/  IMAD.X R7, R4.reuse, 0x1, R101, P0 ;  /* 0x0000000104077824 */ /* 0x044fe200000e0665 */
[----:B------:R-:W-:Y:S01]  /*31a0*/  ISETP.GE.AND P0, PT, R207, c[0x0][0x1d4], PT ;  /* 0x00007500cf007a0c */ /* 0x000fe20003f06270 */
[----:B------:R-:W-:Y:S01]  /*31b0*/  IMAD.X R3, R4, 0x1, R103, P6 ;  /* 0x0000000104037824 */ /* 0x000fe200030e0667 */
[----:B------:R-:W-:Y:S02]  /*31c0*/  IADD3 R8, P6, R0, R108, RZ ;  /* 0x0000006c00087210 */ /* 0x000fe40007fde0ff */
[----:B------:R-:W-:Y:S01]  /*31d0*/  @!PT LDS RZ, [RZ] ;  /* 0x00000000fffff984 */ /* 0x000fe20000000800 */
[----:B------:R-:W-:Y:S01]  /*31e0*/  @!PT LDS RZ, [RZ] ;  /* 0x00000000fffff984 */ /* 0x000fe20000000800 */
[----:B------:R2:W-:Y:S03]  /*31f0*/  LDGSTS.E.BYPASS.LTC128B.128 [R184+0x6100], [R6.64], !P5 ;  /* 0x0610000006b87fae */ /* 0x0005e6000e901d46 */
[----:B------:R-:W-:Y:S01]  /*3200*/  IMAD.X R9, R4, 0x1, R102, P6 ;  /* 0x0000000104097824 */ /* 0x000fe200030e0666 */
[----:B------:R2:W-:Y:S04]  /*3210*/  LDGSTS.E.BYPASS.LTC128B.128 [R184+0x8100], [R2.64], !P2 ;  /* 0x0810000002b87fae */ /* 0x0005e8000d101d46 */
[----:B------:R-:W3:Y:S04]  /*3220*/  SHFL.IDX PT, R0, R12, 0x1, 0x181f ;  /* 0x00381f000c007f89 */ /* 0x000ee800000e0000 */
[----:B------:R2:W-:Y:S04]  /*3230*/  LDGSTS.E.BYPASS.LTC128B.128 [R184+0xa100], [R8.64], !P0 ;  /* 0x0a10000008b87fae */ /* 0x0005e8000c101d46 */
[----:B------:R4:W1:Y:S02]  /*3240*/  SHFL.IDX PT, R4, R5, 0x1, 0x181f ;  /* 0x00381f0005047f89 */ /* 0x00086400000e0000 */
[----:B-1--4-:R-:W-:-:S02]  /*3250*/  SEL R5, RZ, 0x10, P0 ;  /* 0x00000010ff057807 */ /* 0x012fc40000000000 */
.L_x_1091:
[----:B--23--:R-:W-:Y:S02]  /*3260*/  IADD3 R2, -R11, 0x10, RZ ;  /* 0x000000100b027810 */ /* 0x00cfe40007ffe1ff */
[----:B------:R-:W-:-:S02]  /*3270*/  IADD3 R3, -R10, 0x10, RZ ;  /* 0x000000100a037810 */ /* 0x000fc40007ffe1ff */
[----:B------:R-:W-:Y:S02]  /*3280*/  LOP3.LUT R2, R2, 0xf, RZ, 0xc0, !PT ;  /* 0x0000000f02027812 */ /* 0x000fe400078ec0ff */
[----:B------:R-:W-:Y:S02]  /*3290*/  IADD3 R6, -R5, 0x10, RZ ;  /* 0x0000001005067810 */ /* 0x000fe40007ffe1ff */
[----:B------:R-:W-:Y:S02]  /*32a0*/  LOP3.LUT R3, R3, 0xf, RZ, 0xc0, !PT ;  /* 0x0000000f03037812 */ /* 0x000fe400078ec0ff */
[-C--:B------:R-:W-:Y:S02]  /*32b0*/  IADD3 R8, P2, P0, R2, R0.reuse, R106 ;  /* 0x0000000002087210 */ /* 0x080fe4000785e06a */
[----:B------:R-:W-:Y:S02]  /*32c0*/  LOP3.LUT R2, R6, 0xf, RZ, 0xc0, !PT ;  /* 0x0000000f06027812 */ /* 0x000fe400078ec0ff */
[----:B------:R-:W-:-:S02]  /*32d0*/  IADD3 R6, P6, P5, R3, R0, R107 ;  /* 0x0000000003067210 */ /* 0x000fc40007dde06b */
[----:B------:R-:W-:Y:S02]  /*32e0*/  IADD3.X R9, RZ, R4, R101, P2, P0 ;  /* 0x00000004ff097210 */ /* 0x000fe400017e0465 */
[----:B------:R-:W-:Y:S02]  /*32f0*/  IADD3 R2, P2, P0, R2, R0, R108 ;  /* 0x0000000002027210 */ /* 0x000fe4000785e06c */
[-C--:B------:R-:W-:Y:S02]  /*3300*/  IADD3.X R7, RZ, R4.reuse, R103, P6, P5 ;  /* 0x00000004ff077210 */ /* 0x080fe400037ea467 */
[----:B------:R-:W-:Y:S02]  /*3310*/  ISETP.NE.U32.AND P6, PT, R11, RZ, PT ;  /* 0x000000ff0b00720c */ /* 0x000fe40003fc5070 */
[----:B------:R-:W-:Y:S02]  /*3320*/  ISETP.NE.U32.AND P5, PT, R10, RZ, PT ;  /* 0x000000ff0a00720c */ /* 0x000fe40003fa5070 */
[----:B------:R-:W-:-:S02]  /*3330*/  IADD3.X R3, RZ, R4, R102, P2, P0 ;  /* 0x00000004ff037210 */ /* 0x000fc400017e0466 */
[----:B------:R-:W-:-:S07]  /*3340*/  ISETP.NE.U32.AND P0, PT, R5, RZ, PT ;  /* 0x000000ff0500720c */ /* 0x000fce0003f05070 */
[----:B------:R-:W-:Y:S01]  /*3350*/  @!PT LDS RZ, [RZ] ;  /* 0x00000000fffff984 */ /* 0x000fe20000000800 */
[----:B------:R-:W-:Y:S01]  /*3360*/  @!PT LDS RZ, [RZ] ;  /* 0x00000000fffff984 */ /* 0x000fe20000000800 */
[----:B------:R-:W-:Y:S01]  /*3370*/  @!PT LDS RZ, [RZ] ;  /* 0x00000000fffff984 */ /* 0x000fe20000000800 */
[----:B------:R1:W-:Y:S04]  /*3380*/  LDGSTS.E.BYPASS.LTC128B.128.ZFILL [R184+0x7100], [R8.64], P6 ;  /* 0x0710000008b87fae */ /* 0x0003e8000b141d46 */
[----:B------:R1:W-:Y:S04]  /*3390*/  LDGSTS.E.BYPASS.LTC128B.128.ZFILL [R184+0x9100], [R6.64], P5 ;  /* 0x0910000006b87fae */ /* 0x0003e8000a941d46 */
[----:B------:R1:W-:Y:S02]  /*33a0*/  LDGSTS.E.BYPASS.LTC128B.128.ZFILL [R184+0xb100], [R2.64], P0 ;  /* 0x0b10000002b87fae */ /* 0x0003e40008141d46 */
.L_x_1045:
[----:B------:R-:W-:Y:S05]  /*33b0*/  BSYNC B0 ;  /* 0x0000000000007941 */ /* 0x000fea0003800000 */
.L_x_1044:
[----:B-1----:R-:W2:Y:S01]  /*33c0*/  LDL R2, [R1] ;  /* 0x0000000001027983 */ /* 0x002ea20000100800 */
[----:B------:R-:W-:Y:S01]  /*33d0*/  MOV R0, 0x1 ;  /* 0x0000000100007802 */ /* 0x000fe20000000f00 */
[----:B------:R-:W-:-:S02]  /*33e0*/  IMAD.MOV.U32 R3, RZ, RZ, c[0x0][0x2ac] ;  /* 0x0000ab00ff037624 */ /* 0x000fc400078e00ff */
[----:B------:R-:W0:Y:S01]  /*33f0*/  LDGDEPBAR ;  /* 0x00000000000079af */ /* 0x000e220000000000 */
[----:B------:R-:W-:Y:S02]  /*3400*/  IMAD.IADD R6, R105, 0x1, -R225 ;  /* 0x0000000169067824 */ /* 0x000fe400078e0ae1 */
[----:B------:R-:W-:-:S04]  /*3410*/  IMAD R0, R100, -0x40, R0 ;  /* 0xffffffc064007824 */ /* 0x000fc800078e0200 */
[----:B------:R-:W-:-:S05]  /*3420*/  IMAD R0, R3, c[0x0][0x1d0], R0 ;  /* 0x0000740003007a24 */ /* 0x000fca00078e0200 */
[----:B------:R-:W-:Y:S02]  /*3430*/  IADD3 R5, R0, -c[0x0][0x168], -R225 ;  /* 0x80005a0000057a10 */ /* 0x000fe40007ffe8e1 */
[----:B--2---:R-:W-:-:S04]  /*3440*/  IADD3 R211, R2, R229, RZ ;  /* 0x000000e502d37210 */ /* 0x004fc80007ffe0ff */
[----:B------:R-:W-:Y:S01]  /*3450*/  MOV R4, R211 ;  /* 0x000000d300047202 */ /* 0x000fe20000000f00 */
[----:B------:R-:W-:-:S05]  /*3460*/  @P4 IMAD.HI.U32 R2, R211, c[0x0][0x2c8], RZ ;  /* 0x0000b200d3024a27 */ /* 0x000fca00078e00ff */
[----:B------:R-:W-:Y:S01]  /*3470*/  @P4 SHF.R.U32.HI R4, RZ, c[0x0][0x2cc], R2 ;  /* 0x0000b300ff044a19 */ /* 0x000fe20000011602 */
[----:B------:R-:W-:Y:S05]  /*3480*/  BRA.DIV ~URZ, `(.L_x_1048) ;  /* 0x00009ed27f007947 */ /* 0x000fea000b800000 */
[----:B------:R1:W2:Y:S02]  /*3490*/  SHFL.IDX PT, R0, R4, RZ, 0x1c1f ;  /* 0x001c1fff04007589 */ /* 0x0002a400000e0000 */
.L_x_1092:
[----:B--2---:R-:W-:-:S05]  /*34a0*/  IMAD.IADD R0, R5, 0x1, R0 ;  /* 0x0000000105007824 */ /* 0x004fca00078e0200 */
[----:B------:R-:W-:-:S04]  /*34b0*/  IMNMX R0, R6, R0, PT ;  /* 0x0000000006007217 */ /* 0x000fc80003800200 */
[C---:B------:R-:W-:Y:S02]  /*34c0*/  ISETP.GT.AND P6, PT, R0.reuse, RZ, PT ;  /* 0x000000ff0000720c */ /* 0x040fe40003fc4270 */
[C---:B------:R-:W-:Y:S02]  /*34d0*/  ISETP.GT.AND P5, PT, R0.reuse, 0x1, PT ;  /* 0x000000010000780c */ /* 0x040fe40003fa4270 */
[C---:B------:R-:W-:Y:S02]  /*34e0*/  ISETP.GT.AND P2, PT, R0.reuse, 0x8, PT ;  /* 0x000000080000780c */ /* 0x040fe40003f44270 */
[----:B------:R-:W-:Y:S02]  /*34f0*/  ISETP.GT.AND P0, PT, R0, 0x9, PT ;  /* 0x000000090000780c */ /* 0x000fe40003f04270 */
[----:B------:R-:W-:Y:S02]  /*3500*/  FSEL R7, R40, -INF , P6 ;  /* 0xff80000028077808 */ /* 0x000fe40003000000 */
[----:B------:R-:W-:-:S02]  /*3510*/  FSEL R8, R41, -INF , P5 ;  /* 0xff80000029087808 */ /* 0x000fc40002800000 */
[----:B------:R-:W-:Y:S02]  /*3520*/  FSEL R10, R36, -INF , P2 ;  /* 0xff800000240a7808 */ /* 0x000fe40001000000 */
[----:B------:R-:W-:Y:S02]  /*3530*/  FSEL R11, R37, -INF , P0 ;  /* 0xff800000250b7808 */ /* 0x000fe40000000000 */
[C---:B------:R-:W-:Y:S02]  /*3540*/  ISETP.GT.AND P6, PT, R0.reuse, 0x10, PT ;  /* 0x000000100000780c */ /* 0x040fe40003fc4270 */
[C---:B------:R-:W-:Y:S02]  /*3550*/  ISETP.GT.AND P5, PT, R0.reuse, 0x11, PT ;  /* 0x000000110000780c */ /* 0x040fe40003fa4270 */
[C---:B------:R-:W-:Y:S02]  /*3560*/  ISETP.GT.AND P2, PT, R0.reuse, 0x18, PT ;  /* 0x000000180000780c */ /* 0x040fe40003f44270 */
[----:B------:R-:W-:-:S02]  /*3570*/  ISETP.GT.AND P0, PT, R0, 0x19, PT ;  /* 0x000000190000780c */ /* 0x000fc40003f04270 */
[----:B------:R-:W-:Y:S02]  /*3580*/  FSEL R14, R32, -INF , P6 ;  /* 0xff800000200e7808 */ /* 0x000fe40003000000 */
[----:B------:R-:W-:Y:S02]  /*3590*/  FSEL R15, R33, -INF , P5 ;  /* 0xff800000210f7808 */ /* 0x000fe40002800000 */
[----:B------:R-:W-:Y:S02]  /*35a0*/  FSEL R21, R28, -INF , P2 ;  /* 0xff8000001c157808 */ /* 0x000fe40001000000 */
[----:B------:R-:W-:Y:S02]  /*35b0*/  FSEL R22, R29, -INF , P0 ;  /* 0xff8000001d167808 */ /* 0x000fe40000000000 */
[C---:B------:R-:W-:Y:S02]  /*35c0*/  ISETP.GT.AND P6, PT, R0.reuse, 0x20, PT ;  /* 0x000000200000780c */ /* 0x040fe40003fc4270 */
[----:B------:R-:W-:-:S02]  /*35d0*/  ISETP.GT.AND P5, PT, R0, 0x21, PT ;  /* 0x000000210000780c */ /* 0x000fc40003fa4270 */
[C---:B------:R-:W-:Y:S02]  /*35e0*/  ISETP.GT.AND P2, PT, R0.reuse, 0x28, PT ;  /* 0x000000280000780c */ /* 0x040fe40003f44270 */
[----:B------:R-:W-:Y:S02]  /*35f0*/  ISETP.GT.AND P0, PT, R0, 0x29, PT ;  /* 0x000000290000780c */ /* 0x000fe40003f04270 */
[----:B------:R-:W-:Y:S02]  /*3600*/  FSEL R99, R24, -INF , P6 ;  /* 0xff80000018637808 */ /* 0x000fe40003000000 */
[----:B------:R-:W-:Y:S02]  /*3610*/  FSEL R98, R25, -INF , P5 ;  /* 0xff80000019627808 */ /* 0x000fe40002800000 */
[----:B------:R-:W-:Y:S02]  /*3620*/  FSEL R97, R48, -INF , P2 ;  /* 0xff80000030617808 */ /* 0x000fe40001000000 */
[----:B------:R-:W-:-:S02]  /*3630*/  FSEL R96, R49, -INF , P0 ;  /* 0xff80000031607808 */ /* 0x000fc40000000000 */
[C---:B------:R-:W-:Y:S02]  /*3640*/  ISETP.GT.AND P6, PT, R0.reuse, 0x30, PT ;  /* 0x000000300000780c */ /* 0x040fe40003fc4270 */
[C---:B------:R-:W-:Y:S02]  /*3650*/  ISETP.GT.AND P5, PT, R0.reuse, 0x31, PT ;  /* 0x000000310000780c */ /* 0x040fe40003fa4270 */
[C---:B------:R-:W-:Y:S02]  /*3660*/  ISETP.GT.AND P2, PT, R0.reuse, 0x38, PT ;  /* 0x000000380000780c */ /* 0x040fe40003f44270 */
[----:B------:R-:W-:Y:S02]  /*3670*/  ISETP.GT.AND P0, PT, R0, 0x39, PT ;  /* 0x000000390000780c */ /* 0x000fe40003f04270 */
[----:B------:R-:W-:Y:S02]  /*3680*/  FSEL R187, R16, -INF , P6 ;  /* 0xff80000010bb7808 */ /* 0x000fe40003000000 */
[----:B------:R-:W-:-:S02]  /*3690*/  FSEL R183, R17, -INF , P5 ;  /* 0xff80000011b77808 */ /* 0x000fc40002800000 */
[----:B------:R-:W-:Y:S02]  /*36a0*/  FSEL R159, R44, -INF , P2 ;  /* 0xff8000002c9f7808 */ /* 0x000fe40001000000 */
[----:B------:R-:W-:Y:S01]  /*36b0*/  FSEL R158, R45, -INF , P0 ;  /* 0xff8000002d9e7808 */ /* 0x000fe20000000000 */
[----:B------:R-:W-:Y:S05]  /*36c0*/  BRA.DIV ~URZ, `(.L_x_1049) ;  /* 0x00009cf27f007947 */ /* 0x000fea000b800000 */
[----:B------:R-:W2:Y:S01]  /*36d0*/  SHFL.IDX PT, R0, R4, 0x1, 0x1c1f ;  /* 0x003c1f0004007f89 */ /* 0x000ea200000e0000 */
[----:B------:R-:W-:-:S04]  /*36e0*/  FMNMX.FTZ R2, R7, R8, !PT ;  /* 0x0000000807027209 */ /* 0x000fc80007810000 */
[----:B------:R-:W-:-:S04]  /*36f0*/  FMNMX.FTZ R2, R10, R2, !PT ;  /* 0x000000020a027209 */ /* 0x000fc80007810000 */
[----:B------:R-:W-:-:S04]  /*3700*/  FMNMX.FTZ R2, R11, R2, !PT ;  /* 0x000000020b027209 */ /* 0x000fc80007810000 */
[----:B------:R-:W-:-:S04]  /*3710*/  FMNMX.FTZ R2, R14, R2, !PT ;  /* 0x000000020e027209 */ /* 0x000fc80007810000 */
[----:B------:R-:W-:-:S04]  /*3720*/  FMNMX.FTZ R2, R15, R2, !PT ;  /* 0x000000020f027209 */ /* 0x000fc80007810000 */
[----:B------:R-:W-:Y:S01]  /*3730*/  FMNMX.FTZ R2, R21, R2, !PT ;  /* 0x0000000215027209 */ /* 0x000fe20007810000 */
[----:B--2---:R-:W-:-:S03]  /*3740*/  IMAD.IADD R0, R5, 0x1, R0 ;  /* 0x0000000105007824 */ /* 0x004fc600078e0200 */
[----:B------:R-:W-:Y:S02]  /*3750*/  FMNMX.FTZ R2, R22, R2, !PT ;  /* 0x0000000216027209 */ /* 0x000fe40007810000 */
[----:B------:R-:W-:Y:S02]  /*3760*/  IMNMX R0, R6, R0, PT ;  /* 0x0000000006007217 */ /* 0x000fe40003800200 */
[----:B------:R-:W-:Y:S02]  /*3770*/  FMNMX.FTZ R2, R99, R2, !PT ;  /* 0x0000000263027209 */ /* 0x000fe40007810000 */
[C---:B------:R-:W-:Y:S02]  /*3780*/  ISETP.GT.AND P5, PT, R0.reuse, RZ, PT ;  /* 0x000000ff0000720c */ /* 0x040fe40003fa4270 */
[C---:B------:R-:W-:Y:S02]  /*3790*/  ISETP.GT.AND P2, PT, R0.reuse, 0x1, PT ;  /* 0x000000010000780c */ /* 0x040fe40003f44270 */
[----:B------:R-:W-:-:S02]  /*37a0*/  ISETP.GT.AND P0, PT, R0, 0x8, PT ;  /* 0x000000080000780c */ /* 0x000fc40003f04270 */
[----:B-1----:R-:W-:Y:S02]  /*37b0*/  FSEL R4, R42, -INF , P5 ;  /* 0xff8000002a047808 */ /* 0x002fe40002800000 */
[----:B------:R-:W-:Y:S02]  /*37c0*/  FSEL R5, R43, -INF , P2 ;  /* 0xff8000002b057808 */ /* 0x000fe40001000000 */
[----:B------:R-:W-:Y:S02]  /*37d0*/  ISETP.GT.AND P2, PT, R0, 0x9, PT ;  /* 0x000000090000780c */ /* 0x000fe40003f44270 */
[----:B------:R-:W-:Y:S02]  /*37e0*/  FSEL R6, R38, -INF , P0 ;  /* 0xff80000026067808 */ /* 0x000fe40000000000 */
[----:B------:R-:W-:Y:S02]  /*37f0*/  FMNMX.FTZ R3, R4, R5, !PT ;  /* 0x0000000504037209 */ /* 0x000fe40007810000 */
[----:B------:R-:W-:-:S02]  /*3800*/  FSEL R9, R39, -INF , P2 ;  /* 0xff80000027097808 */ /* 0x000fc40001000000 */
[----:B------:R-:W-:Y:S02]  /*3810*/  ISETP.GT.AND P2, PT, R0, 0x10, PT ;  /* 0x000000100000780c */ /* 0x000fe40003f44270 */
[----:B------:R-:W-:Y:S02]  /*3820*/  FMNMX.FTZ R3, R6, R3, !PT ;  /* 0x0000000306037209 */ /* 0x000fe40007810000 */
[----:B------:R-:W-:Y:S02]  /*3830*/  ISETP.GT.AND P0, PT, R0, 0x11, PT ;  /* 0x000000110000780c */ /* 0x000fe40003f04270 */
[----:B------:R-:W-:Y:S02]  /*3840*/  FSEL R13, R34, -INF , P2 ;  /* 0xff800000220d7808 */ /* 0x000fe40001000000 */
[----:B------:R-:W-:Y:S02]  /*3850*/  FMNMX.FTZ R3, R9, R3, !PT ;  /* 0x0000000309037209 */ /* 0x000fe40007810000 */
[----:B------:R-:W-:-:S02]  /*3860*/  FSEL R20, R35, -INF , P0 ;  /* 0xff80000023147808 */ /* 0x000fc40000000000 */
[C---:B------:R-:W-:Y:S02]  /*3870*/  ISETP.GT.AND P2, PT, R0.reuse, 0x18, PT ;  /* 0x000000180000780c */ /* 0x040fe40003f44270 */
[----:B------:R-:W-:Y:S02]  /*3880*/  FMNMX.FTZ R3, R13, R3, !PT ;  /* 0x000000030d037209 */ /* 0x000fe40007810000 */
        /* <DEDUP_REMOVED lines=9> */
[----:B------:R-:W-:-:S02]  /*3920*/  FMNMX.FTZ R2, R98, R2, !PT ;  /* 0x0000000262027209 */ /* 0x000fc40007810000 */
[----:B------:R-:W-:Y:S02]  /*3930*/  FSEL R81, R27, -INF , P0 ;  /* 0xff8000001b517808 */ /* 0x000fe40000000000 */
[C---:B------:R-:W-:Y:S02]  /*3940*/  ISETP.GT.AND P2, PT, R0.reuse, 0x28, PT ;  /* 0x000000280000780c */ /* 0x040fe40003f44270 */
        /* <DEDUP_REMOVED lines=10> */
[----:B------:R-:W-:Y:S02]  /*39f0*/  ISETP.GT.AND P0, PT, R0, 0x31, PT ;  /* 0x000000310000780c */ /* 0x000fe40003f04270 */
[----:B------:R-:W-:Y:S02]  /*3a00*/  FSEL R157, R18, -INF , P2 ;  /* 0xff800000129d7808 */ /* 0x000fe40001000000 */
[----:B------:R-:W-:Y:S02]  /*3a10*/  FMNMX.FTZ R3, R80, R3, !PT ;  /* 0x0000000350037209 */ /* 0x000fe40007810000 */
[----:B------:R-:W-:Y:S02]  /*3a20*/  FMNMX.FTZ R2, R183, R2, !PT ;  /* 0x00000002b7027209 */ /* 0x000fe40007810000 */
[----:B------:R-:W-:Y:S02]  /*3a30*/  FSEL R156, R19, -INF , P0 ;  /* 0xff800000139c7808 */ /* 0x000fe40000000000 */
[----:B------:R-:W-:-:S02]  /*3a40*/  ISETP.GT.AND P2, PT, R0, 0x38, PT ;  /* 0x000000380000780c */ /* 0x000fc40003f44270 */
[----:B------:R-:W-:Y:S02]  /*3a50*/  FMNMX.FTZ R3, R157, R3, !PT ;  /* 0x000000039d037209 */ /* 0x000fe40007810000 */
[----:B------:R-:W-:Y:S02]  /*3a60*/  FMNMX.FTZ R2, R159, R2, !PT ;  /* 0x000000029f027209 */ /* 0x000fe40007810000 */
[----:B------:R-:W-:Y:S02]  /*3a70*/  ISETP.GT.AND P0, PT, R0, 0x39, PT ;  /* 0x000000390000780c */ /* 0x000fe40003f04270 */
[----:B------:R-:W-:Y:S02]  /*3a80*/  FSEL R126, R46, -INF , P2 ;  /* 0xff8000002e7e7808 */ /* 0x000fe40001000000 */
[----:B------:R-:W-:Y:S02]  /*3a90*/  FMNMX.FTZ R3, R156, R3, !PT ;  /* 0x000000039c037209 */ /* 0x000fe40007810000 */
[----:B------:R-:W-:-:S02]  /*3aa0*/  FMNMX.FTZ R0, R158, R2, !PT ;  /* 0x000000029e007209 */ /* 0x000fc40007810000 */
[----:B------:R-:W-:Y:S02]  /*3ab0*/  FSEL R127, R47, -INF , P0 ;  /* 0xff8000002f7f7808 */ /* 0x000fe40000000000 */
[----:B------:R-:W-:Y:S02]  /*3ac0*/  FMNMX.FTZ R2, R126, R3, !PT ;  /* 0x000000037e027209 */ /* 0x000fe40007810000 */
[----:B------:R-:W1:Y:S02]  /*3ad0*/  SHFL.BFLY PT, R3, R0, 0x2, 0x1f ;  /* 0x0c401f0000037f89 */ /* 0x000e6400000e0000 */
[----:B------:R-:W-:-:S05]  /*3ae0*/  FMNMX.FTZ R2, R127, R2, !PT ;  /* 0x000000027f027209 */ /* 0x000fca0007810000 */
[----:B------:R-:W2:Y:S01]  /*3af0*/  SHFL.BFLY PT, R12, R2, 0x2, 0x1f ;  /* 0x0c401f00020c7f89 */ /* 0x000ea200000e0000 */
[----:B-1----:R-:W-:-:S05]  /*3b00*/  FMNMX.FTZ R0, R3, R0, !PT ;  /* 0x0000000003007209 */ /* 0x002fca0007810000 */
[----:B------:R-:W1:Y:S01]  /*3b10*/  SHFL.BFLY PT, R125, R0, 0x1, 0x1f ;  /* 0x0c201f00007d7f89 */ /* 0x000e6200000e0000 */
[----:B--2---:R-:W-:-:S05]  /*3b20*/  FMNMX.FTZ R12, R2, R12, !PT ;  /* 0x0000000c020c7209 */ /* 0x004fca0007810000 */
[----:B------:R2:W3:Y:S01]  /*3b30*/  SHFL.BFLY PT, R3, R12, 0x1, 0x1f ;  /* 0x0c201f000c037f89 */ /* 0x0004e200000e0000 */
[----:B-1----:R-:W-:-:S05]  /*3b40*/  FMNMX.FTZ R125, R0, R125, !PT ;  /* 0x0000007d007d7209 */ /* 0x002fca0007810000 */
.L_x_1093:
[C---:B------:R-:W-:Y:S01]  /*3b50*/  FMUL.FTZ R2, R125.reuse, c[0x0][0x2d0] ;  /* 0x0000b4007d027a20 */ /* 0x040fe20000410000 */
[----:B------:R-:W-:Y:S01]  /*3b60*/  FSETP.NEU.FTZ.AND P0, PT, R125, -INF , PT ;  /* 0xff8000007d00780b */ /* 0x000fe20003f1d000 */
[----:B------:R-:W-:Y:S01]  /*3b70*/  WARPSYNC 0xffffffff ;  /* 0xffffffff00007948 */ /* 0x000fe20003800000 */
[----:B--23--:R-:W-:Y:S01]  /*3b80*/  FMNMX.FTZ R12, R3, R12, !PT ;  /* 0x0000000c030c7209 */ /* 0x00cfe20007810000 */
[----:B------:R-:W-:Y:S01]  /*3b90*/  LDSM.16.MT88.4 R16, [R163] ;  /* 0x00000000a310783b */ /* 0x000fe20000004200 */
[----:B------:R-:W-:Y:S02]  /*3ba0*/  FSEL R2, R2, RZ, P0 ;  /* 0x000000ff02027208 */ /* 0x000fe40000000000 */
[----:B------:R-:W-:Y:S01]  /*3bb0*/  FSETP.NEU.FTZ.AND P0, PT, R12, -INF , PT ;  /* 0xff8000000c00780b */ /* 0x000fe20003f1d000 */
[----:B------:R-:W-:Y:S02]  /*3bc0*/  LDSM.16.MT88.4 R32, [R166] ;  /* 0x00000000a620783b */ /* 0x000fe40000004200 */
[----:B------:R-:W-:-:S02]  /*3bd0*/  FFMA.FTZ R0, R7, c[0x0][0x2d0], -R2 ;  /* 0x0000b40007007a23 */ /* 0x000fc40000010802 */
        /* <DEDUP_REMOVED lines=9> */
[----:B------:R-:W-:Y:S01]  /*3c70*/  LDSM.16.MT88.4 R68, [R163+0x4000] ;  /* 0x00400000a344783b */ /* 0x000fe20000004200 */
[----:B------:R1:W3:Y:S01]  /*3c80*/  MUFU.EX2 R198, R0 ;  /* 0x0000000000c67308 */ /* 0x0002e20000000800 */
[----:B--2---:R-:W-:-:S07]  /*3c90*/  FFMA.FTZ R3, R11, c[0x0][0x2d0], -R2 ;  /* 0x0000b4000b037a23 */ /* 0x004fce0000010802 */
[----:B------:R-:W2:Y:S01]  /*3ca0*/  MUFU.EX2 R206, R3 ;  /* 0x0000000300ce7308 */ /* 0x000ea20000000800 */
[----:B-1----:R-:W-:Y:S01]  /*3cb0*/  FMUL.FTZ R0, R12, c[0x0][0x2d0] ;  /* 0x0000b4000c007a20 */ /* 0x002fe20000410000 */
[----:B---3--:R-:W-:-:S04]  /*3cc0*/  F2FP.BF16.PACK_AB R8, R198, R204 ;  /* 0x000000ccc608723e */ /* 0x008fc800000010ff */
[----:B------:R-:W-:Y:S02]  /*3cd0*/  FSEL R0, R0, RZ, P0 ;  /* 0x000000ff00007208 */ /* 0x000fe40000000000 */
[----:B--2---:R-:W-:-:S03]  /*3ce0*/  F2FP.BF16.PACK_AB R10, R206, R199 ;  /* 0x000000c7ce0a723e */ /* 0x004fc600000010ff */
[----:B------:R-:W-:-:S04]  /*3cf0*/  FFMA.FTZ R3, R4, c[0x0][0x2d0], -R0 ;  /* 0x0000b40004037a23 */ /* 0x000fc80000010800 */
[----:B------:R1:W-:Y:S02]  /*3d00*/  MUFU.EX2 R205, R3 ;  /* 0x0000000300cd7308 */ /* 0x0003e40000000800 */
[----:B-1----:R-:W-:-:S06]  /*3d10*/  FFMA.FTZ R3, R5, c[0x0][0x2d0], -R0 ;  /* 0x0000b40005037a23 */ /* 0x002fcc0000010800 */
[----:B------:R1:W2:Y:S02]  /*3d20*/  MUFU.EX2 R200, R3 ;  /* 0x0000000300c87308 */ /* 0x0002a40000000800 */
[--C-:B-1----:R-:W-:Y:S02]  /*3d30*/  FFMA.FTZ R3, R6, c[0x0][0x2d0], -R0.reuse ;  /* 0x0000b40006037a23 */ /* 0x102fe40000010800 */
[----:B------:R-:W1:Y:S04]  /*3d40*/  LDSM.16.MT88.4 R4, [R164] ;  /* 0x00000000a404783b */ /* 0x000e680000004200 */
[----:B------:R3:W-:Y:S02]  /*3d50*/  MUFU.EX2 R203, R3 ;  /* 0x0000000300cb7308 */ /* 0x0007e40000000800 */
[----:B---3--:R-:W-:Y:S01]  /*3d60*/  FFMA.FTZ R3, R9, c[0x0][0x2d0], -R0 ;  /* 0x0000b40009037a23 */ /* 0x008fe20000010800 */
[----:B--2---:R-:W-:-:S05]  /*3d70*/  F2FP.BF16.PACK_AB R9, R200, R205 ;  /* 0x000000cdc809723e */ /* 0x004fca00000010ff */
        /* <DEDUP_REMOVED lines=16> */
[----:B-1----:R-:W-:Y:S01]  /*3e80*/  FFMA.FTZ R3, R13, c[0x0][0x2d0], -R0 ;  /* 0x0000b4000d037a23 */ /* 0x002fe20000010800 */
[----:B--2---:R-:W-:-:S05]  /*3e90*/  F2FP.BF16.PACK_AB R6, R235, R233 ;  /* 0x000000e9eb06723e */ /* 0x004fca00000010ff */
[----:B------:R1:W-:Y:S02]  /*3ea0*/  MUFU.EX2 R213, R3 ;  /* 0x0000000300d57308 */ /* 0x0003e40000000800 */
[----:B-1----:R-:W-:-:S06]  /*3eb0*/  FFMA.FTZ R3, R20, c[0x0][0x2d0], -R0 ;  /* 0x0000b40014037a23 */ /* 0x002fcc0000010800 */
[----:B------:R1:W2:Y:S02]  /*3ec0*/  MUFU.EX2 R231, R3 ;  /* 0x0000000300e77308 */ /* 0x0002a40000000800 */
[--C-:B-1----:R-:W-:Y:S01]  /*3ed0*/  FFMA.FTZ R3, R24, c[0x0][0x2d0], -R0.reuse ;  /* 0x0000b40018037a23 */ /* 0x102fe20000010800 */
[----:B--2---:R-:W-:Y:S01]  /*3ee0*/  F2FP.BF16.PACK_AB R5, R231, R213 ;  /* 0x000000d5e705723e */ /* 0x004fe200000010ff */
[----:B------:R-:W1:Y:S04]  /*3ef0*/  LDSM.16.MT88.4 R24, [R165] ;  /* 0x00000000a518783b */ /* 0x000e680000004200 */
[----:B------:R2:W-:Y:S02]  /*3f00*/  MUFU.EX2 R209, R3 ;  /* 0x0000000300d17308 */ /* 0x0005e40000000800 */
[----:B--2---:R-:W-:-:S02]  /*3f10*/  FFMA.FTZ R3, R23, c[0x0][0x2d0], -R0 ;  /* 0x0000b40017037a23 */ /* 0x004fc40000010800 */
[C---:B------:R-:W-:Y:S04]  /*3f20*/  HMMA.16816.F32.BF16 R20, R8.reuse, R32, RZ ;  /* 0x000000200814723c */ /* 0x040fe800000418ff */
[----:B------:R-:W2:Y:S02]  /*3f30*/  MUFU.EX2 R230, R3 ;  /* 0x0000000300e67308 */ /* 0x000ea40000000800 */
[----:B--2---:R-:W-:Y:S01]  /*3f40*/  F2FP.BF16.PACK_AB R7, R230, R209 ;  /* 0x000000d1e607723e */ /* 0x004fe200000010ff */
[--C-:B------:R-:W-:Y:S01]  /*3f50*/  FFMA.FTZ R3, R99, c[0x0][0x2d0], -R2.reuse ;  /* 0x0000b40063037a23 */ /* 0x100fe20000010802 */
[----:B-1----:R-:W-:Y:S04]  /*3f60*/  HMMA.16816.F32.BF16 R32, R8, R26, RZ ;  /* 0x0000001a0820723c */ /* 0x002fe800000418ff */
[----:B------:R1:W-:Y:S04]  /*3f70*/  MUFU.EX2 R191, R3 ;  /* 0x0000000300bf7308 */ /* 0x0003e80000000800 */
[C---:B------:R-:W-:Y:S01]  /*3f80*/  HMMA.16816.F32.BF16 R140, R4.reuse, R44, R36 ;  /* 0x0000002c048c723c */ /* 0x040fe20000041824 */
[----:B------:R-:W2:Y:S07]  /*3f90*/  LDSM.16.MT88.4 R36, [R164+0x2800] ;  /* 0x00280000a424783b */ /* 0x000eae0000004200 */
[----:B------:R-:W-:Y:S01]  /*3fa0*/  HMMA.16816.F32.BF16 R128, R4, R48, R56 ;  /* 0x000000300480723c */ /* 0x000fe20000041838 */
[----:B------:R-:W3:Y:S01]  /*3fb0*/  LDSM.16.MT88.4 R56, [R165+0x2000] ;  /* 0x00200000a538783b */ /* 0x000ee20000004200 */
[----:B-1----:R-:W-:-:S04]  /*3fc0*/  FFMA.FTZ R3, R98, c[0x0][0x2d0], -R2 ;  /* 0x0000b40062037a23 */ /* 0x002fc80000010802 */
[----:B------:R1:W-:Y:S02]  /*3fd0*/  MUFU.EX2 R193, R3 ;  /* 0x0000000300c17308 */ /* 0x0003e40000000800 */
[C---:B------:R-:W-:Y:S01]  /*3fe0*/  HMMA.16816.F32.BF16 R100, R4.reuse, R50, R52 ;  /* 0x000000320464723c */ /* 0x040fe20000041834 */
[----:B------:R-:W4:Y:S04]  /*3ff0*/  LDSM.16.MT88.4 R52, [R165+0x800] ;  /* 0x00080000a534783b */ /* 0x000f280000004200 */
[----:B------:R-:W-:Y:S03]  /*4000*/  LDSM.16.MT88.4 R48, [R166+0x2000] ;  /* 0x00200000a630783b */ /* 0x000fe60000004200 */
[----:B------:R-:W-:Y:S01]  /*4010*/  HMMA.16816.F32.BF16 R132, R4, R42, R16 ;  /* 0x0000002a0484723c */ /* 0x000fe20000041810 */
[----:B-1----:R-:W-:-:S07]  /*4020*/  FFMA.FTZ R3, R97, c[0x0][0x2d0], -R2 ;  /* 0x0000b40061037a23 */ /* 0x002fce0000010802 */
[----:B------:R-:W-:Y:S01]  /*4030*/  HMMA.16816.F32.BF16 R16, R8, R66, RZ ;  /* 0x000000420810723c */ /* 0x000fe200000418ff */
[----:B------:R1:W-:Y:S07]  /*4040*/  MUFU.EX2 R194, R3 ;  /* 0x0000000300c27308 */ /* 0x0003ee0000000800 */
[C---:B------:R-:W-:Y:S01]  /*4050*/  HMMA.16816.F32.BF16 R136, R4.reuse, R40, R20 ;  /* 0x000000280488723c */ /* 0x040fe20000041814 */
[----:B------:R-:W-:Y:S07]  /*4060*/  LDSM.16.MT88.4 R40, [R163+0x2800] ;  /* 0x00280000a328783b */ /* 0x000fee0000004200 */
[----:B------:R-:W-:Y:S01]  /*4070*/  HMMA.16816.F32.BF16 R108, R4, R46, R28 ;  /* 0x0000002e046c723c */ /* 0x000fe2000004181c */
[----:B-1----:R-:W-:-:S04]  /*4080*/  FFMA.FTZ R3, R96, c[0x0][0x2d0], -R2 ;  /* 0x0000b40060037a23 */ /* 0x002fc80000010802 */
[----:B------:R1:W-:Y:S03]  /*4090*/  MUFU.EX2 R195, R3 ;  /* 0x0000000300c37308 */ /* 0x0003e60000000800 */
[C---:B------:R-:W-:Y:S01]  /*40a0*/  HMMA.16816.F32.BF16 R20, R8.reuse, R64, RZ ;  /* 0x000000400814723c */ /* 0x040fe200000418ff */
[----:B------:R-:W5:Y:S07]  /*40b0*/  LDSM.16.MT88.4 R64, [R165+0x2800] ;  /* 0x00280000a540783b */ /* 0x000f6e0000004200 */
[----:B------:R-:W-:Y:S01]  /*40c0*/  HMMA.16816.F32.BF16 R44, R8, R24, RZ ;  /* 0x00000018082c723c */ /* 0x000fe200000418ff */
[----:B-1----:R-:W-:-:S07]  /*40d0*/  FFMA.FTZ R3, R83, c[0x0][0x2d0], -R0 ;  /* 0x0000b40053037a23 */ /* 0x002fce0000010800 */
[----:B--2---:R-:W-:Y:S01]  /*40e0*/  HMMA.16816.F32.BF16 R104, R4, R38, R16 ;  /* 0x000000260468723c */ /* 0x004fe20000041810 */
[----:B------:R1:W-:Y:S07]  /*40f0*/  MUFU.EX2 R188, R3 ;  /* 0x0000000300bc7308 */ /* 0x0003ee0000000800 */
[----:B---3--:R-:W-:Y:S08]  /*4100*/  HMMA.16816.F32.BF16 R16, R8, R56, RZ ;  /* 0x000000380810723c */ /* 0x008ff000000418ff */
[----:B----4-:R-:W-:Y:S01]  /*4110*/  HMMA.16816.F32.BF16 R116, R4, R52, R44 ;  /* 0x000000340474723c */ /* 0x010fe2000004182c */
[----:B-1----:R-:W-:-:S04]  /*4120*/  FFMA.FTZ R3, R81, c[0x0][0x2d0], -R0 ;  /* 0x0000b40051037a23 */ /* 0x002fc80000010800 */
[----:B------:R1:W-:Y:S03]  /*4130*/  MUFU.EX2 R189, R3 ;  /* 0x0000000300bd7308 */ /* 0x0003e60000000800 */
[----:B------:R-:W-:Y:S01]  /*4140*/  HMMA.16816.F32.BF16 R148, R4, R36, R20 ;  /* 0x000000240494723c */ /* 0x000fe20000041814 */
[----:B------:R-:W2:Y:S07]  /*4150*/  LDSM.16.MT88.4 R36, [R163+0x4800] ;  /* 0x00480000a324783b */ /* 0x000eae0000004200 */
[----:B------:R-:W-:Y:S01]  /*4160*/  HMMA.16816.F32.BF16 R28, R8, R60, RZ ;  /* 0x0000003c081c723c */ /* 0x000fe200000418ff */
[----:B-1----:R-:W-:-:S07]  /*4170*/  FFMA.FTZ R3, R82, c[0x0][0x2d0], -R0 ;  /* 0x0000b40052037a23 */ /* 0x002fce0000010800 */
[C---:B------:R-:W-:Y:S01]  /*4180*/  HMMA.16816.F32.BF16 R52, R4.reuse, R54, R32 ;  /* 0x000000360434723c */ /* 0x040fe20000041820 */
[----:B------:R-:W1:Y:S01]  /*4190*/  LDSM.16.MT88.4 R32, [R164+0x4000] ;  /* 0x00400000a420783b */ /* 0x000e620000004200 */
[----:B------:R3:W-:Y:S06]  /*41a0*/  MUFU.EX2 R190, R3 ;  /* 0x0000000300be7308 */ /* 0x0007ec0000000800 */
[----:B-----5:R-:W-:Y:S08]  /*41b0*/  HMMA.16816.F32.BF16 R84, R4, R64, R16 ;  /* 0x000000400454723c */ /* 0x020ff00000041810 */
[----:B------:R-:W-:Y:S01]  /*41c0*/  HMMA.16816.F32.BF16 R16, R8, R68, RZ ;  /* 0x000000440810723c */ /* 0x000fe200000418ff */
[----:B---3--:R-:W-:-:S04]  /*41d0*/  FFMA.FTZ R3, R80, c[0x0][0x2d0], -R0 ;  /* 0x0000b40050037a23 */ /* 0x008fc80000010800 */
[----:B------:R3:W-:Y:S03]  /*41e0*/  MUFU.EX2 R192, R3 ;  /* 0x0000000300c07308 */ /* 0x0007e60000000800 */
[----:B------:R-:W-:Y:S01]  /*41f0*/  HMMA.16816.F32.BF16 R24, R8, R62, RZ ;  /* 0x0000003e0818723c */ /* 0x000fe200000418ff */
[----:B------:R-:W4:Y:S07]  /*4200*/  LDSM.16.MT88.4 R60, [R166+0x2800] ;  /* 0x00280000a63c783b */ /* 0x000f2e0000004200 */
[----:B------:R-:W-:Y:S01]  /*4210*/  HMMA.16816.F32.BF16 R120, R4, R40, R28 ;  /* 0x000000280478723c */ /* 0x000fe2000004181c */
[----:B------:R-:W5:Y:S01]  /*4220*/  LDSM.16.MT88.4 R28, [R164+0x4800] ;  /* 0x00480000a41c783b */ /* 0x000f620000004200 */
[----:B---3--:R-:W-:-:S06]  /*4230*/  FFMA.FTZ R3, R187, c[0x0][0x2d0], -R2 ;  /* 0x0000b400bb037a23 */ /* 0x008fcc0000010802 */
[C---:B------:R-:W-:Y:S01]  /*4240*/  HMMA.16816.F32.BF16 R20, R8.reuse, R50, RZ ;  /* 0x000000320814723c */ /* 0x040fe200000418ff */
[----:B------:R-:W-:Y:S01]  /*4250*/  IADD3 R187, R197, -0x2, RZ ;  /* 0xfffffffec5bb7810 */ /* 0x000fe20007ffe0ff */
[----:B------:R3:W-:Y:S06]  /*4260*/  MUFU.EX2 R14, R3 ;  /* 0x00000003000e7308 */ /* 0x0007ec0000000800 */
[----:B------:R-:W-:Y:S08]  /*4270*/  HMMA.16816.F32.BF16 R44, R8, R48, RZ ;  /* 0x00000030082c723c */ /* 0x000ff000000418ff */
[----:B--2---:R-:W-:Y:S01]  /*4280*/  HMMA.16816.F32.BF16 R72, R4, R36, R16 ;  /* 0x000000240448723c */ /* 0x004fe20000041810 */
[----:B---3--:R-:W-:-:S04]  /*4290*/  FFMA.FTZ R3, R183, c[0x0][0x2d0], -R2 ;  /* 0x0000b400b7037a23 */ /* 0x008fc80000010802 */
[----:B------:R2:W3:Y:S03]  /*42a0*/  MUFU.EX2 R202, R3 ;  /* 0x0000000300ca7308 */ /* 0x0004e60000000800 */
[----:B-1----:R-:W-:Y:S08]  /*42b0*/  HMMA.16816.F32.BF16 R16, R8, R34, RZ ;  /* 0x000000220810723c */ /* 0x002ff000000418ff */
[----:B------:R-:W-:Y:S01]  /*42c0*/  HMMA.16816.F32.BF16 R112, R4, R42, R24 ;  /* 0x0000002a0470723c */ /* 0x000fe20000041818 */
[----:B--2---:R-:W-:-:S07]  /*42d0*/  FFMA.FTZ R3, R159, c[0x0][0x2d0], -R2 ;  /* 0x0000b4009f037a23 */ /* 0x004fce0000010802 */
[----:B------:R-:W-:Y:S01]  /*42e0*/  HMMA.16816.F32.BF16 R24, R8, R58, RZ ;  /* 0x0000003a0818723c */ /* 0x000fe200000418ff */
[----:B------:R-:W-:Y:S01]  /*42f0*/  FFMA.FTZ R2, R158, c[0x0][0x2d0], -R2 ;  /* 0x0000b4009e027a23 */ /* 0x000fe20000010802 */
[----:B---3--:R-:W-:Y:S01]  /*4300*/  F2FP.BF16.PACK_AB R96, R202, R14 ;  /* 0x0000000eca60723e */ /* 0x008fe200000010ff */
[----:B------:R1:W-:Y:S05]  /*4310*/  MUFU.EX2 R124, R3 ;  /* 0x00000003007c7308 */ /* 0x0003ea0000000800 */
[C---:B----4-:R-:W-:Y:S03]  /*4320*/  HMMA.16816.F32.BF16 R88, R4.reuse, R62, R20 ;  /* 0x0000003e0458723c */ /* 0x050fe60000041814 */
[----:B------:R2:W3:Y:S05]  /*4330*/  MUFU.EX2 R15, R2 ;  /* 0x00000002000f7308 */ /* 0x0004ea0000000800 */
[----:B------:R-:W-:Y:S01]  /*4340*/  HMMA.16816.F32.BF16 R92, R4, R60, R44 ;  /* 0x0000003c045c723c */ /* 0x000fe2000004182c */
[----:B-1----:R-:W-:-:S07]  /*4350*/  FADD.FTZ R3, R204, R198 ;  /* 0x000000c6cc037221 */ /* 0x002fce0000010000 */
[----:B------:R-:W-:Y:S01]  /*4360*/  HMMA.16816.F32.BF16 R20, R8, R32, RZ ;  /* 0x000000200814723c */ /* 0x000fe200000418ff */
[----:B------:R-:W1:Y:S01]  /*4370*/  LDSM.16.MT88.4 R32, [R166+0x4000] ;  /* 0x00400000a620783b */ /* 0x000e620000004200 */
[----:B--2---:R-:W-:Y:S01]  /*4380*/  FFMA.FTZ R2, R157, c[0x0][0x2d0], -R0 ;  /* 0x0000b4009d027a23 */ /* 0x004fe20000010800 */
[----:B---3--:R-:W-:-:S05]  /*4390*/  F2FP.BF16.PACK_AB R98, R15, R124 ;  /* 0x0000007c0f62723e */ /* 0x008fca00000010ff */
[C---:B-----5:R-:W-:Y:S01]  /*43a0*/  HMMA.16816.F32.BF16 R44, R4.reuse, R30, R16 ;  /* 0x0000001e042c723c */ /* 0x060fe20000041810 */
[----:B------:R-:W2:Y:S07]  /*43b0*/  LDSM.16.MT88.4 R16, [R165+0x4000] ;  /* 0x00400000a510783b */ /* 0x000eae0000004200 */
[----:B------:R-:W-:Y:S08]  /*43c0*/  HMMA.16816.F32.BF16 R76, R4, R66, R24 ;  /* 0x00000042044c723c */ /* 0x000ff00000041818 */
[----:B------:R-:W-:Y:S08]  /*43d0*/  HMMA.16816.F32.BF16 R24, R8, R70, RZ ;  /* 0x000000460818723c */ /* 0x000ff000000418ff */
[----:B------:R-:W-:Y:S01]  /*43e0*/  HMMA.16816.F32.BF16 R48, R4, R28, R20 ;  /* 0x0000001c0430723c */ /* 0x000fe20000041814 */
[----:B------:R-:W3:Y:S07]  /*43f0*/  LDSM.16.MT88.4 R28, [R166+0x4800] ;  /* 0x00480000a61c783b */ /* 0x000eee0000004200 */
[----:B-1----:R-:W-:Y:S08]  /*4400*/  HMMA.16816.F32.BF16 R20, R8, R34, RZ ;  /* 0x000000220814723c */ /* 0x002ff000000418ff */
[----:B------:R-:W-:Y:S08]  /*4410*/  HMMA.16816.F32.BF16 R56, R4, R38, R24 ;  /* 0x000000260438723c */ /* 0x000ff00000041818 */
[C---:B------:R-:W-:Y:S08]  /*4420*/  HMMA.16816.F32.BF16 R24, R8.reuse, R32, RZ ;  /* 0x000000200818723c */ /* 0x040ff000000418ff */
[C---:B--2---:R-:W-:Y:S08]  /*4430*/  HMMA.16816.F32.BF16 R32, R8.reuse, R16, RZ ;  /* 0x000000100820723c */ /* 0x044ff000000418ff */
[----:B------:R-:W-:Y:S01]  /*4440*/  HMMA.16816.F32.BF16 R8, R8, R18, RZ ;  /* 0x000000120808723c */ /* 0x000fe200000418ff */
[----:B------:R-:W1:Y:S07]  /*4450*/  LDSM.16.MT88.4 R16, [R165+0x4800] ;  /* 0x00480000a510783b */ /* 0x000e6e0000004200 */
[C---:B---3--:R-:W-:Y:S08]  /*4460*/  HMMA.16816.F32.BF16 R36, R4.reuse, R28, R24 ;  /* 0x0000001c0424723c */ /* 0x048ff00000041818 */
[C---:B------:R-:W-:Y:S08]  /*4470*/  HMMA.16816.F32.BF16 R20, R4.reuse, R30, R20 ;  /* 0x0000001e0414723c */ /* 0x040ff00000041814 */
[C---:B-1----:R-:W-:Y:S08]  /*4480*/  HMMA.16816.F32.BF16 R32, R4.reuse, R16, R32 ;  /* 0x000000100420723c */ /* 0x042ff00000041820 */
[----:B------:R-:W-:Y:S01]  /*4490*/  HMMA.16816.F32.BF16 R16, R4, R18, R8 ;  /* 0x000000120410723c */ /* 0x000fe20000041808 */
[----:B------:R-:W1:Y:S06]  /*44a0*/  LDSM.16.MT88.4 R8, [R163+0x1000] ;  /* 0x00100000a308783b */ /* 0x000e6c0000004200 */
[----:B------:R-:W-:-:S02]  /*44b0*/  F2FP.BF16.PACK_AB R4, R193, R191 ;  /* 0x000000bfc104723e */ /* 0x000fc400000010ff */
[----:B------:R-:W-:Y:S02]  /*44c0*/  F2FP.BF16.PACK_AB R6, R195, R194 ;  /* 0x000000c2c306723e */ /* 0x000fe400000010ff */
        /* <DEDUP_REMOVED lines=43> */
[----:B------:R-:W-:Y:S01]  /*4780*/  HMMA.16816.F32.BF16 R16, R4, R10, R16 ;  /* 0x0000000a0410723c */ /* 0x000fe20000041810 */
[----:B------:R1:W-:Y:S01]  /*4790*/  MUFU.EX2 R7, R2 ;  /* 0x0000000200077308 */ /* 0x0003e20000000800 */
[----:B------:R-:W-:Y:S05]  /*47a0*/  LDSM.16.MT88.4 R8, [R165+0x5800] ;  /* 0x00580000a508783b */ /* 0x000fea0000004200 */
[----:B------:R-:W-:Y:S01]  /*47b0*/  FADD.FTZ R4, R199, R3 ;  /* 0x00000003c7047221 */ /* 0x000fe20000010000 */
[----:B------:R-:W-:Y:S01]  /*47c0*/  MOV R5, c[0x0][0x2ac] ;  /* 0x0000ab0000057a02 */ /* 0x000fe20000000f00 */
[----:B------:R-:W-:-:S02]  /*47d0*/  FFMA.FTZ R3, R156, c[0x0][0x2d0], -R0 ;  /* 0x0000b4009c037a23 */ /* 0x000fc40000010800 */
[----:B------:R-:W-:Y:S02]  /*47e0*/  FADD.FTZ R4, R206, R4 ;  /* 0x00000004ce047221 */ /* 0x000fe40000010000 */
[----:B------:R-:W2:Y:S01]  /*47f0*/  MUFU.EX2 R6, R3 ;  /* 0x0000000300067308 */ /* 0x000ea20000000800 */
[----:B------:R-:W-:Y:S02]  /*4800*/  IMAD R5, R5, c[0x0][0x1d0], RZ ;  /* 0x0000740005057a24 */ /* 0x000fe400078e02ff */
[--C-:B-1----:R-:W-:Y:S02]  /*4810*/  FFMA.FTZ R2, R126, c[0x0][0x2d0], -R0.reuse ;  /* 0x0000b4007e027a23 */ /* 0x102fe40000010800 */
[----:B------:R-:W-:-:S03]  /*4820*/  FFMA.FTZ R0, R127, c[0x0][0x2d0], -R0 ;  /* 0x0000b4007f007a23 */ /* 0x000fc60000010800 */
[----:B------:R1:W-:Y:S08]  /*4830*/  MUFU.EX2 R13, R2 ;  /* 0x00000002000d7308 */ /* 0x0003f00000000800 */
[----:B------:R-:W3:Y:S01]  /*4840*/  MUFU.EX2 R206, R0 ;  /* 0x0000000000ce7308 */ /* 0x000ee20000000800 */
[----:B--2---:R-:W-:Y:S01]  /*4850*/  F2FP.BF16.PACK_AB R97, R6, R7 ;  /* 0x000000070661723e */ /* 0x004fe200000010ff */
[----:B-1----:R-:W-:-:S04]  /*4860*/  FADD.FTZ R2, R205, R200 ;  /* 0x000000c8cd027221 */ /* 0x002fc80000010000 */
[----:B------:R-:W-:Y:S01]  /*4870*/  FADD.FTZ R2, R203, R2 ;  /* 0x00000002cb027221 */ /* 0x000fe20000010000 */
[----:B---3--:R-:W-:-:S03]  /*4880*/  F2FP.BF16.PACK_AB R99, R206, R13 ;  /* 0x0000000dce63723e */ /* 0x008fc600000010ff */
[----:B------:R-:W-:Y:S02]  /*4890*/  FADD.FTZ R0, R201, R2 ;  /* 0x00000002c9007221 */ /* 0x000fe40000010000 */
[----:B------:R-:W-:Y:S02]  /*48a0*/  FADD.FTZ R2, R232, R4 ;  /* 0x00000004e8027221 */ /* 0x000fe40000010000 */
[----:B------:R-:W-:Y:S01]  /*48b0*/  FADD.FTZ R0, R213, R0 ;  /* 0x00000000d5007221 */ /* 0x000fe20000010000 */
[----:B------:R-:W-:Y:S01]  /*48c0*/  HMMA.16816.F32.BF16 R108, R96, R112, R108 ;  /* 0x00000070606c723c */ /* 0x000fe2000004186c */
[----:B------:R-:W-:Y:S02]  /*48d0*/  FADD.FTZ R2, R234, R2 ;  /* 0x00000002ea027221 */ /* 0x000fe40000010000 */
[----:B------:R-:W-:Y:S02]  /*48e0*/  FADD.FTZ R0, R231, R0 ;  /* 0x00000000e7007221 */ /* 0x000fe40000010000 */
[----:B------:R-:W-:-:S02]  /*48f0*/  FADD.FTZ R2, R233, R2 ;  /* 0x00000002e9027221 */ /* 0x000fc40000010000 */
[----:B------:R-:W-:Y:S01]  /*4900*/  FADD.FTZ R0, R209, R0 ;  /* 0x00000000d1007221 */ /* 0x000fe20000010000 */
[----:B------:R-:W-:Y:S01]  /*4910*/  HMMA.16816.F32.BF16 R112, R96, R114, R40 ;  /* 0x000000726070723c */ /* 0x000fe20000041828 */
[----:B------:R-:W1:Y:S01]  /*4920*/  LDSM.16.MT88.4 R40, [R163+0x3800] ;  /* 0x00380000a328783b */ /* 0x000e620000004200 */
[----:B------:R-:W-:Y:S02]  /*4930*/  FADD.FTZ R4, R235, R2 ;  /* 0x00000002eb047221 */ /* 0x000fe40000010000 */
[----:B------:R-:W-:-:S04]  /*4940*/  @P4 IMAD.HI.U32 R2, R229, c[0x0][0x2c8], RZ ;  /* 0x0000b200e5024a27 */ /* 0x000fc800078e00ff */
[C---:B------:R-:W-:Y:S01]  /*4950*/  HMMA.16816.F32.BF16 R116, R96.reuse, R120, R116 ;  /* 0x000000786074723c */ /* 0x040fe20000041874 */
[----:B------:R-:W-:Y:S01]  /*4960*/  FADD.FTZ R3, R230, R0 ;  /* 0x00000000e6037221 */ /* 0x000fe20000010000 */
[----:B------:R-:W-:Y:S01]  /*4970*/  MOV R0, R229 ;  /* 0x000000e500007202 */ /* 0x000fe20000000f00 */
[----:B------:R-:W-:Y:S01]  /*4980*/  FADD.FTZ R4, R191, R4 ;  /* 0x00000004bf047221 */ /* 0x000fe20000010000 */
[----:B------:R-:W-:Y:S01]  /*4990*/  @P4 SHF.R.U32.HI R0, RZ, c[0x0][0x2cc], R2 ;  /* 0x0000b300ff004a19 */ /* 0x000fe20000011602 */
[----:B------:R-:W-:Y:S02]  /*49a0*/  FADD.FTZ R2, R188, R3 ;  /* 0x00000003bc027221 */ /* 0x000fe40000010000 */
[----:B------:R-:W-:Y:S01]  /*49b0*/  FADD.FTZ R3, R193, R4 ;  /* 0x00000004c1037221 */ /* 0x000fe20000010000 */
[----:B------:R-:W-:Y:S01]  /*49c0*/  HMMA.16816.F32.BF16 R120, R96, R122, R52 ;  /* 0x0000007a6078723c */ /* 0x000fe20000041834 */
[----:B------:R-:W-:Y:S01]  /*49d0*/  IADD3 R0, R0, -c[0x0][0x168], R5 ;  /* 0x80005a0000007a10 */ /* 0x000fe20007ffe005 */
[----:B------:R-:W-:-:S02]  /*49e0*/  FADD.FTZ R2, R189, R2 ;  /* 0x00000002bd027221 */ /* 0x000fc40000010000 */
[----:B------:R-:W-:Y:S01]  /*49f0*/  FADD.FTZ R4, R194, R3 ;  /* 0x00000003c2047221 */ /* 0x000fe20000010000 */
[----:B------:R-:W-:Y:S01]  /*4a00*/  SHF.R.S32.HI R5, RZ, 0x1f, R0 ;  /* 0x0000001fff057819 */ /* 0x000fe20000011400 */
[----:B------:R-:W-:Y:S02]  /*4a10*/  FADD.FTZ R3, R190, R2 ;  /* 0x00000002be037221 */ /* 0x000fe40000010000 */
[----:B------:R-:W-:Y:S01]  /*4a20*/  HMMA.16816.F32.BF16 R52, R96, R56, R144 ;  /* 0x000000386034723c */ /* 0x000fe20000041890 */
[----:B------:R-:W-:Y:S01]  /*4a30*/  LEA.HI R5, R5, R0, RZ, 0x6 ;  /* 0x0000000005057211 */ /* 0x000fe200078f30ff */
[----:B------:R-:W-:Y:S02]  /*4a40*/  FADD.FTZ R2, R195, R4 ;  /* 0x00000004c3027221 */ /* 0x000fe40000010000 */
[----:B------:R-:W-:Y:S01]  /*4a50*/  FADD.FTZ R0, R192, R3 ;  /* 0x00000003c0007221 */ /* 0x000fe20000010000 */
[----:B------:R-:W-:Y:S01]  /*4a60*/  SHF.R.S32.HI R213, RZ, 0x6, R5 ;  /* 0x00000006ffd57819 */ /* 0x000fe20000011405 */
[----:B------:R-:W-:-:S02]  /*4a70*/  FADD.FTZ R2, R14, R2 ;  /* 0x000000020e027221 */ /* 0x000fc40000010000 */
[C---:B------:R-:W-:Y:S01]  /*4a80*/  HMMA.16816.F32.BF16 R56, R96.reuse, R58, R88 ;  /* 0x0000003a6038723c */ /* 0x040fe20000041858 */
[----:B------:R-:W-:Y:S01]  /*4a90*/  LDSM.16.MT88.4 R88, [R166+0x5800] ;  /* 0x00580000a658783b */ /* 0x000fe20000004200 */
[----:B------:R-:W-:Y:S01]  /*4aa0*/  IMNMX R213, R212, R213, !PT ;  /* 0x000000d5d4d57217 */ /* 0x000fe20007800200 */
[----:B------:R-:W-:Y:S02]  /*4ab0*/  FADD.FTZ R0, R7, R0 ;  /* 0x0000000007007221 */ /* 0x000fe40000010000 */
[----:B------:R-:W-:Y:S01]  /*4ac0*/  FADD.FTZ R202, R202, R2 ;  /* 0x00000002caca7221 */ /* 0x000fe20000010000 */
[----:B------:R-:W-:Y:S01]  /*4ad0*/  ISETP.GE.AND P0, PT, R187, R213, PT ;  /* 0x000000d5bb00720c */ /* 0x000fe20003f06270 */
[----:B------:R-:W-:Y:S01]  /*4ae0*/  FADD.FTZ R0, R6, R0 ;  /* 0x0000000006007221 */ /* 0x000fe20000010000 */
[----:B------:R-:W-:Y:S01]  /*4af0*/  HMMA.16816.F32.BF16 R44, R96, R48, R148 ;  /* 0x00000030602c723c */ /* 0x000fe20000041894 */
[----:B------:R-:W-:Y:S02]  /*4b00*/  FADD.FTZ R202, R124, R202 ;  /* 0x000000ca7cca7221 */ /* 0x000fe40000010000 */
[----:B------:R-:W-:-:S02]  /*4b10*/  FADD.FTZ R0, R13, R0 ;  /* 0x000000000d007221 */ /* 0x000fc40000010000 */
[----:B------:R-:W-:Y:S02]  /*4b20*/  FADD.FTZ R202, R15, R202 ;  /* 0x000000ca0fca7221 */ /* 0x000fe40000010000 */
[----:B------:R-:W-:Y:S01]  /*4b30*/  FADD.FTZ R206, R206, R0 ;  /* 0x00000000cece7221 */ /* 0x000fe20000010000 */
[C---:B-1----:R-:W-:Y:S08]  /*4b40*/  HMMA.16816.F32.BF16 R36, R96.reuse, R40, R60 ;  /* 0x000000286024723c */ /* 0x042ff0000004183c */
[C---:B------:R-:W-:Y:S01]  /*4b50*/  HMMA.16816.F32.BF16 R40, R96.reuse, R42, R64 ;  /* 0x0000002a6028723c */ /* 0x040fe20000041840 */
[----:B------:R-:W1:Y:S07]  /*4b60*/  LDSM.16.MT88.4 R64, [R165+0x3800] ;  /* 0x00380000a540783b */ /* 0x000e6e0000004200 */
        /* <DEDUP_REMOVED lines=10> */
[C---:B-1----:R-:W-:Y:S08]  /*4c10*/  HMMA.16816.F32.BF16 R76, R96.reuse, R80, R92 ;  /* 0x00000050604c723c */ /* 0x042ff0000004185c */
[C---:B------:R-:W-:Y:S08]  /*4c20*/  HMMA.16816.F32.BF16 R80, R96.reuse, R82, R84 ;  /* 0x000000526050723c */ /* 0x040ff00000041854 */
[C---:B------:R-:W-:Y:S08]  /*4c30*/  HMMA.16816.F32.BF16 R84, R96.reuse, R88, R152 ;  /* 0x000000586054723c */ /* 0x040ff00000041898 */
[C---:B------:R-:W-:Y:S08]  /*4c40*/  HMMA.16816.F32.BF16 R88, R96.reuse, R90, R20 ;  /* 0x0000005a6058723c */ /* 0x040ff00000041814 */
[C---:B------:R-:W-:Y:S08]  /*4c50*/  HMMA.16816.F32.BF16 R92, R96.reuse, R8, R32 ;  /* 0x00000008605c723c */ /* 0x040ff00000041820 */
[----:B------:R-:W-:Y:S01]  /*4c60*/  HMMA.16816.F32.BF16 R96, R96, R10, R16 ;  /* 0x0000000a6060723c */ /* 0x000fe20000041810 */
[----:B------:R-:W-:Y:S03]  /*4c70*/  @!UPT UIADD3 URZ, URZ, URZ, URZ ;  /* 0x0000003f3f3ff290 */ /* 0x000fe6000fffe03f */
[----:B------:R-:W-:Y:S11]  /*4c80*/  @!P0 BRA `(.L_x_1050) ;  /* 0x000032d000008947 */ /* 0x000ff60003800000 */
[----:B------:R-:W-:Y:S02]  /*4c90*/  MOV R127, R12 ;  /* 0x0000000c007f7202 */ /* 0x000fe40000000f00 */
[----:B------:R-:W-:-:S07]  /*4ca0*/  MOV R126, R125 ;  /* 0x0000007d007e7202 */ /* 0x000fce0000000f00 */
.L_x_1061:
        /* <DEDUP_REMOVED lines=17> */
[----:B------:R-:W-:Y:S02]  /*4dc0*/  SHF.R.S32.HI R0, RZ, 0x1f, R186 ;  /* 0x0000001fff007819 */ /* 0x000fe400000114ba */
[----:B------:R-:W-:Y:S01]  /*4dd0*/  SHF.R.S32.HI R4, RZ, 0x1f, R185 ;  /* 0x0000001fff047819 */ /* 0x000fe200000114b9 */
[C---:B------:R-:W-:Y:S01]  /*4de0*/  IMAD.SHL.U32 R22, R207.reuse, 0x2, RZ ;  /* 0x00000002cf167824 */ /* 0x040fe200078e00ff */
        /* <DEDUP_REMOVED lines=20> */
.L_x_1094:
[----:B------:R-:W-:-:S05]  /*4f30*/  BRA.DIV ~URZ, `(.L_x_1054) ;  /* 0x00008a927f007947 */ /* 0x000fca000b800000 */
[----:B------:R-:W5:Y:S01]  /*4f40*/  SHFL.IDX PT, R0, R12, RZ, 0x181f ;  /* 0x00181fff0c007589 */ /* 0x000f6200000e0000 */
[----:B------:R-:W-:Y:S02]  /*4f50*/  ISETP.GE.AND P5, PT, R196, c[0x0][0x1d4], PT ;  /* 0x00007500c4007a0c */ /* 0x000fe40003fa6270 */
[----:B------:R-:W-:Y:S02]  /*4f60*/  ISETP.GE.AND P2, PT, R208, c[0x0][0x1d4], PT ;  /* 0x00007500d0007a0c */ /* 0x000fe40003f46270 */
[C---:B-----5:R-:W-:Y:S02]  /*4f70*/  IADD3 R2, P0, R0.reuse, R20, RZ ;  /* 0x0000001400027210 */ /* 0x060fe40007f1e0ff */
[----:B------:R-:W-:Y:S03]  /*4f80*/  IADD3 R6, P6, R0, R21, RZ ;  /* 0x0000001500067210 */ /* 0x000fe60007fde0ff */
[C---:B---3--:R-:W-:Y:S01]  /*4f90*/  IMAD.X R3, R4.reuse, 0x1, R13, P0 ;  /* 0x0000000104037824 */ /* 0x048fe200000e060d */
[----:B------:R-:W-:Y:S01]  /*4fa0*/  ISETP.GE.AND P0, PT, R207, c[0x0][0x1d4], PT ;  /* 0x00007500cf007a0c */ /* 0x000fe20003f06270 */
[----:B------:R-:W-:Y:S03]  /*4fb0*/  IMAD.X R7, R4, 0x1, R14, P6 ;  /* 0x0000000104077824 */ /* 0x000fe600030e060e */
[----:B------:R-:W-:Y:S01]  /*4fc0*/  @!PT LDS RZ, [RZ] ;  /* 0x00000000fffff984 */ /* 0x000fe20000000800 */
[----:B------:R-:W-:Y:S01]  /*4fd0*/  @!PT LDS RZ, [RZ] ;  /* 0x00000000fffff984 */ /* 0x000fe20000000800 */
[----:B------:R3:W-:Y:S04]  /*4fe0*/  LDGSTS.E.BYPASS.LTC128B.128 [R184+0x100], [R2.64], !P5 ;  /* 0x0010000002b87fae */ /* 0x0007e8000e901d46 */
[----:B------:R5:W-:Y:S01]  /*4ff0*/  LDGSTS.E.BYPASS.LTC128B.128 [R184+0x2100], [R6.64], !P2 ;  /* 0x0210000006b87fae */ /* 0x000be2000d101d46 */
[----:B---3--:R-:W-:Y:S03]  /*5000*/  IADD3 R2, P6, R0, R22, RZ ;  /* 0x0000001600027210 */ /* 0x008fe60007fde0ff */
[----:B------:R-:W3:Y:S01]  /*5010*/  SHFL.IDX PT, R0, R12, 0x1, 0x181f ;  /* 0x00381f000c007f89 */ /* 0x000ee200000e0000 */
[----:B-----5:R-:W-:Y:S01]  /*5020*/  SEL R6, RZ, 0x10, P2 ;  /* 0x00000010ff067807 */ /* 0x020fe20001000000 */
[----:B------:R-:W-:Y:S01]  /*5030*/  IMAD.X R3, R4, 0x1, R15, P6 ;  /* 0x0000000104037824 */ /* 0x000fe200030e060f */
[----:B------:R-:W-:Y:S01]  /*5040*/  SEL R7, RZ, 0x10, P0 ;  /* 0x00000010ff077807 */ /* 0x000fe20000000000 */
[----:B------:R5:W4:Y:S04]  /*5050*/  SHFL.IDX PT, R4, R5, 0x1, 0x181f ;  /* 0x00381f0005047f89 */ /* 0x000b2800000e0000 */
[----:B------:R2:W-:Y:S01]  /*5060*/  LDGSTS.E.BYPASS.LTC128B.128 [R184+0x4100], [R2.64], !P0 ;  /* 0x0410000002b87fae */ /* 0x0005e2000c101d46 */
[----:B----45:R-:W-:Y:S04]  /*5070*/  SEL R5, RZ, 0x10, P5 ;  /* 0x00000010ff057807 */ /* 0x030fe80002800000 */
.L_x_1095:
[C---:B---3--:R-:W-:Y:S02]  /*5080*/  ISETP.NE.U32.AND P5, PT, R5.reuse, RZ, PT ;  /* 0x000000ff0500720c */ /* 0x048fe40003fa5070 */
[----:B------:R-:W-:Y:S02]  /*5090*/  IADD3 R5, -R5, 0x10, RZ ;  /* 0x0000001005057810 */ /* 0x000fe40007ffe1ff */
[C---:B------:R-:W-:Y:S02]  /*50a0*/  ISETP.NE.U32.AND P6, PT, R6.reuse, RZ, PT ;  /* 0x000000ff0600720c */ /* 0x040fe40003fc5070 */
[----:B------:R-:W-:Y:S02]  /*50b0*/  LOP3.LUT R5, R5, 0xf, RZ, 0xc0, !PT ;  /* 0x0000000f05057812 */ /* 0x000fe400078ec0ff */
[----:B------:R-:W-:Y:S02]  /*50c0*/  IADD3 R6, -R6, 0x10, RZ ;  /* 0x0000001006067810 */ /* 0x000fe40007ffe1ff */
[----:B--2---:R-:W-:Y:S02]  /*50d0*/  IADD3 R2, P2, P0, R5, R0, R20 ;  /* 0x0000000005027210 */ /* 0x004fe4000785e014 */
[----:B------:R-:W-:Y:S02]  /*50e0*/  LOP3.LUT R6, R6, 0xf, RZ, 0xc0, !PT ;  /* 0x0000000f06067812 */ /* 0x000fe400078ec0ff */
[----:B------:R-:W-:Y:S02]  /*50f0*/  IADD3.X R3, RZ, R4, R13, P2, P0 ;  /* 0x00000004ff037210 */ /* 0x000fe400017e040d */
[----:B------:R-:W-:Y:S03]  /*5100*/  IADD3 R6, P2, P0, R6, R0, R21 ;  /* 0x0000000006067210 */ /* 0x000fe6000785e015 */
[----:B------:R-:W-:Y:S01]  /*5110*/  @!PT LDS RZ, [RZ] ;  /* 0x00000000fffff984 */ /* 0x000fe20000000800 */
[----:B------:R-:W-:Y:S01]  /*5120*/  @!PT LDS RZ, [RZ] ;  /* 0x00000000fffff984 */ /* 0x000fe20000000800 */
[----:B------:R-:W-:Y:S01]  /*5130*/  @!PT LDS RZ, [RZ] ;  /* 0x00000000fffff984 */ /* 0x000fe20000000800 */
[----:B------:R2:W-:Y:S01]  /*5140*/  LDGSTS.E.BYPASS.LTC128B.128.ZFILL [R184+0x1100], [R2.64], P5 ;  /* 0x0110000002b87fae */ /* 0x0005e2000a941d46 */
[C---:B------:R-:W-:Y:S02]  /*5150*/  ISETP.NE.U32.AND P5, PT, R7.reuse, RZ, PT ;  /* 0x000000ff0700720c */ /* 0x040fe40003fa5070 */
[----:B--2---:R-:W-:Y:S02]  /*5160*/  IADD3 R2, -R7, 0x10, RZ ;  /* 0x0000001007027810 */ /* 0x004fe40007ffe1ff */
[----:B------:R-:W-:Y:S02]  /*5170*/  IADD3.X R7, RZ, R4, R14, P2, P0 ;  /* 0x00000004ff077210 */ /* 0x000fe400017e040e */
[----:B------:R-:W-:Y:S03]  /*5180*/  LOP3.LUT R2, R2, 0xf, RZ, 0xc0, !PT ;  /* 0x0000000f02027812 */ /* 0x000fe600078ec0ff */
[----:B------:R2:W-:Y:S01]  /*5190*/  LDGSTS.E.BYPASS.LTC128B.128.ZFILL [R184+0x3100], [R6.64], P6 ;  /* 0x0310000006b87fae */ /* 0x0005e2000b141d46 */
[----:B------:R-:W-:Y:S04]  /*51a0*/  IADD3 R2, P2, P0, R2, R0, R22 ;  /* 0x0000000002027210 */ /* 0x000fe8000785e016 */
[----:B------:R-:W-:Y:S05]  /*51b0*/  IADD3.X R3, RZ, R4, R15, P2, P0 ;  /* 0x00000004ff037210 */ /* 0x000fea00017e040f */
[----:B------:R2:W-:Y:S04]  /*51c0*/  LDGSTS.E.BYPASS.LTC128B.128.ZFILL [R184+0x5100], [R2.64], P5 ;  /* 0x0510000002b87fae */ /* 0x0005e8000a941d46 */
.L_x_1052:
[----:B------:R-:W-:Y:S05]  /*51d0*/  BSYNC B0 ;  /* 0x0000000000007941 */ /* 0x000fea0003800000 */
.L_x_1051:
[----:B------:R-:W0:Y:S01]  /*51e0*/  LDGDEPBAR ;  /* 0x00000000000079af */ /* 0x000e220000000000 */
[----:B------:R-:W-:Y:S01]  /*51f0*/  WARPSYNC 0xffffffff ;  /* 0xffffffff00007948 */ /* 0x000fe20003800000 */
[C---:B--23--:R-:W-:Y:S01]  /*5200*/  HMMA.16816.F32.BF16 R4, R32.reuse, R8, RZ ;  /* 0x000000082004723c */ /* 0x04cfe200000418ff */
[----:B------:R-:W-:Y:S02]  /*5210*/  BSSY B0, `(.L_x_1055) ;  /* 0x00000e7000007945 */ /* 0x000fe40003800000 */
[----:B------:R-:W-:Y:S05]  /*5220*/  ISETP.GT.AND P0, PT, R187, R212, PT ;  /* 0x000000d4bb00720c */ /* 0x000fea0003f04270 */
[C---:B------:R-:W-:Y:S08]  /*5230*/  HMMA.16816.F32.BF16 R8, R32.reuse, R10, RZ ;  /* 0x0000000a2008723c */ /* 0x040ff000000418ff */
[C---:B----4-:R-:W-:Y:S08]  /*5240*/  HMMA.16816.F32.BF16 R12, R32.reuse, R16, RZ ;  /* 0x00000010200c723c */ /* 0x050ff000000418ff */
[C---:B------:R-:W-:Y:S08]  /*5250*/  HMMA.16816.F32.BF16 R16, R32.reuse, R18, RZ ;  /* 0x000000122010723c */ /* 0x040ff000000418ff */
[C---:B-1----:R-:W-:Y:S08]  /*5260*/  HMMA.16816.F32.BF16 R20, R32.reuse, R24, RZ ;  /* 0x000000182014723c */ /* 0x042ff000000418ff */
        /* <DEDUP_REMOVED lines=147> */
[----:B------:R-:W-:Y:S01]  /*5ba0*/  IMAD R0, R187, 0x40, R215 ;  /* 0x00000040bb007824 */ /* 0x000fe200078e02d7 */
[----:B------:R-:W-:Y:S01]  /*5bb0*/  SHF.R.S32.HI R188, RZ, 0x1f, R208 ;  /* 0x0000001fffbc7819 */ /* 0x000fe200000114d0 */
[----:B------:R-:W-:Y:S01]  /*5bc0*/  IMAD.MOV.U32 R185, RZ, RZ, RZ ;  /* 0x000000ffffb97224 */ /* 0x000fe200078e00ff */
[C---:B------:R-:W-:Y:S01]  /*5bd0*/  SHF.L.U64.HI R141, R207.reuse, 0x1, R183 ;  /* 0x00000001cf8d7819 */ /* 0x040fe200000102b7 */
[----:B------:R-:W-:Y:S01]  /*5be0*/  IMAD.SHL.U32 R144, R207, 0x2, RZ ;  /* 0x00000002cf907824 */ /* 0x000fe200078e00ff */
[----:B------:R-:W-:Y:S01]  /*5bf0*/  IADD3 R0, R0, -0x40, R2 ;  /* 0xffffffc000007810 */ /* 0x000fe20007ffe002 */
[----:B------:R-:W-:Y:S01]  /*5c00*/  IMAD.SHL.U32 R143, R208, 0x2, RZ ;  /* 0x00000002d08f7824 */ /* 0x000fe200078e00ff */
[----:B------:R-:W-:Y:S01]  /*5c10*/  SHF.R.S32.HI R183, RZ, 0x1f, R196 ;  /* 0x0000001fffb77819 */ /* 0x000fe200000114c4 */
[----:B------:R-:W-:Y:S01]  /*5c20*/  IMAD.SHL.U32 R142, R196, 0x2, RZ ;  /* 0x00000002c48e7824 */ /* 0x000fe200078e00ff */
[----:B------:R-:W-:Y:S01]  /*5c30*/  SHF.L.U64.HI R140, R208, 0x1, R188 ;  /* 0x00000001d08c7819 */ /* 0x000fe200000102bc */
[----:B------:R-:W-:Y:S01]  /*5c40*/  @P3 IMAD.HI.U32 R3, R0, c[0x0][0x2bc], RZ ;  /* 0x0000af0000033a27 */ /* 0x000fe200078e00ff */
[----:B------:R-:W-:Y:S03]  /*5c50*/  SHF.L.U64.HI R139, R196, 0x1, R183 ;  /* 0x00000001c48b7819 */ /* 0x000fe600000102b7 */
        /* <DEDUP_REMOVED lines=24> */
.L_x_1096:
[----:B------:R-:W-:-:S05]  /*5de0*/  BRA.DIV ~URZ, `(.L_x_1058) ;  /* 0x00007e827f007947 */ /* 0x000fca000b800000 */
[----:B------:R-:W3:Y:S01]  /*5df0*/  SHFL.IDX PT, R0, R138, RZ, 0x181f ;  /* 0x00181fff8a007589 */ /* 0x000ee200000e0000 */
[----:B------:R-:W-:Y:S02]  /*5e00*/  ISETP.GE.AND P5, PT, R196, c[0x0][0x1d4], PT ;  /* 0x00007500c4007a0c */ /* 0x000fe40003fa6270 */
[----:B------:R-:W-:Y:S02]  /*5e10*/  ISETP.GE.AND P2, PT, R208, c[0x0][0x1d4], PT ;  /* 0x00007500d0007a0c */ /* 0x000fe40003f46270 */
[C---:B---3--:R-:W-:Y:S02]  /*5e20*/  IADD3 R2, P0, R0.reuse, R142, RZ ;  /* 0x0000008e00027210 */ /* 0x048fe40007f1e0ff */
[----:B------:R-:W-:Y:S03]  /*5e30*/  IADD3 R136, P6, R0, R143, RZ ;  /* 0x0000008f00887210 */ /* 0x000fe60007fde0ff */
[C---:B--2---:R-:W-:Y:S01]  /*5e40*/  IMAD.X R3, R124.reuse, 0x1, R139, P0 ;  /* 0x000000017c037824 */ /* 0x044fe200000e068b */
[----:B------:R-:W-:Y:S01]  /*5e50*/  ISETP.GE.AND P0, PT, R207, c[0x0][0x1d4], PT ;  /* 0x00007500cf007a0c */ /* 0x000fe20003f06270 */
[----:B------:R-:W-:Y:S03]  /*5e60*/  IMAD.X R137, R124, 0x1, R140, P6 ;  /* 0x000000017c897824 */ /* 0x000fe600030e068c */
[----:B------:R-:W-:Y:S01]  /*5e70*/  @!PT LDS RZ, [RZ] ;  /* 0x00000000fffff984 */ /* 0x000fe20000000800 */
[----:B------:R-:W-:Y:S01]  /*5e80*/  @!PT LDS RZ, [RZ] ;  /* 0x00000000fffff984 */ /* 0x000fe20000000800 */
[----:B------:R2:W-:Y:S04]  /*5e90*/  LDGSTS.E.BYPASS.LTC128B.128 [R184+0x6100], [R2.64], !P5 ;  /* 0x0610000002b87fae */ /* 0x0005e8000e901d46 */
[----:B------:R3:W-:Y:S01]  /*5ea0*/  LDGSTS.E.BYPASS.LTC128B.128 [R184+0x8100], [R136.64], !P2 ;  /* 0x0810000088b87fae */ /* 0x0007e2000d101d46 */
[----:B--2---:R-:W-:Y:S03]  /*5eb0*/  IADD3 R2, P6, R0, R144, RZ ;  /* 0x0000009000027210 */ /* 0x004fe60007fde0ff */
[----:B------:R-:W2:Y:S01]  /*5ec0*/  SHFL.IDX PT, R0, R138, 0x1, 0x181f ;  /* 0x00381f008a007f89 */ /* 0x000ea200000e0000 */
[----:B---3--:R-:W-:Y:S01]  /*5ed0*/  SEL R136, RZ, 0x10, P2 ;  /* 0x00000010ff887807 */ /* 0x008fe20001000000 */
[----:B------:R-:W-:Y:S01]  /*5ee0*/  IMAD.X R3, R124, 0x1, R141, P6 ;  /* 0x000000017c037824 */ /* 0x000fe200030e068d */
[----:B------:R-:W-:Y:S01]  /*5ef0*/  SEL R137, RZ, 0x10, P0 ;  /* 0x00000010ff897807 */ /* 0x000fe20000000000 */
[----:B------:R3:W4:Y:S04]  /*5f00*/  SHFL.IDX PT, R124, R125, 0x1, 0x181f ;  /* 0x00381f007d7c7f89 */ /* 0x00072800000e0000 */
[----:B------:R1:W-:Y:S02]  /*5f10*/  LDGSTS.E.BYPASS.LTC128B.128 [R184+0xa100], [R2.64], !P0 ;  /* 0x0a10000002b87fae */ /* 0x0003e4000c101d46 */
[----:B-1-3--:R-:W-:Y:S04]  /*5f20*/  SEL R125, RZ, 0x10, P5 ;  /* 0x00000010ff7d7807 */ /* 0x00afe80002800000 */
.L_x_1097:
[C---:B--2---:R-:W-:Y:S02]  /*5f30*/  ISETP.NE.U32.AND P5, PT, R125.reuse, RZ, PT ;  /* 0x000000ff7d00720c */ /* 0x044fe40003fa5070 */
[----:B------:R-:W-:Y:S02]  /*5f40*/  IADD3 R125, -R125, 0x10, RZ ;  /* 0x000000107d7d7810 */ /* 0x000fe40007ffe1ff */
[C---:B------:R-:W-:Y:S02]  /*5f50*/  ISETP.NE.U32.AND P6, PT, R136.reuse, RZ, PT ;  /* 0x000000ff8800720c */ /* 0x040fe40003fc5070 */
[----:B------:R-:W-:Y:S02]  /*5f60*/  LOP3.LUT R125, R125, 0xf, RZ, 0xc0, !PT ;  /* 0x0000000f7d7d7812 */ /* 0x000fe400078ec0ff */
[----:B------:R-:W-:Y:S02]  /*5f70*/  IADD3 R136, -R136, 0x10, RZ ;  /* 0x0000001088887810 */ /* 0x000fe40007ffe1ff */
[----:B------:R-:W-:Y:S02]  /*5f80*/  IADD3 R2, P2, P0, R125, R0, R142 ;  /* 0x000000007d027210 */ /* 0x000fe4000785e08e */
[----:B------:R-:W-:Y:S02]  /*5f90*/  LOP3.LUT R136, R136, 0xf, RZ, 0xc0, !PT ;  /* 0x0000000f88887812 */ /* 0x000fe400078ec0ff */
[----:B----4-:R-:W-:Y:S02]  /*5fa0*/  IADD3.X R3, RZ, R124, R139, P2, P0 ;  /* 0x0000007cff037210 */ /* 0x010fe400017e048b */
[----:B------:R-:W-:Y:S03]  /*5fb0*/  IADD3 R136, P2, P0, R136, R0, R143 ;  /* 0x0000000088887210 */ /* 0x000fe6000785e08f */
[----:B------:R-:W-:Y:S01]  /*5fc0*/  @!PT LDS RZ, [RZ] ;  /* 0x00000000fffff984 */ /* 0x000fe20000000800 */
[----:B------:R-:W-:Y:S01]  /*5fd0*/  @!PT LDS RZ, [RZ] ;  /* 0x00000000fffff984 */ /* 0x000fe20000000800 */
[----:B------:R-:W-:Y:S01]  /*5fe0*/  @!PT LDS RZ, [RZ] ;  /* 0x00000000fffff984 */ /* 0x000fe20000000800 */
[----:B------:R1:W-:Y:S01]  /*5ff0*/  LDGSTS.E.BYPASS.LTC128B.128.ZFILL [R184+0x7100], [R2.64], P5 ;  /* 0x0710000002b87fae */ /* 0x0003e2000a941d46 */
[C---:B------:R-:W-:Y:S02]  /*6000*/  ISETP.NE.U32.AND P5, PT, R137.reuse, RZ, PT ;  /* 0x000000ff8900720c */ /* 0x040fe40003fa5070 */
[----:B-1----:R-:W-:Y:S02]  /*6010*/  IADD3 R2, -R137, 0x10, RZ ;  /* 0x0000001089027810 */ /* 0x002fe40007ffe1ff */
[----:B------:R-:W-:Y:S02]  /*6020*/  IADD3.X R137, RZ, R124, R140, P2, P0 ;  /* 0x0000007cff897210 */ /* 0x000fe400017e048c */
[----:B------:R-:W-:Y:S03]  /*6030*/  LOP3.LUT R2, R2, 0xf, RZ, 0xc0, !PT ;  /* 0x0000000f02027812 */ /* 0x000fe600078ec0ff */
[----:B------:R1:W-:Y:S01]  /*6040*/  LDGSTS.E.BYPASS.LTC128B.128.ZFILL [R184+0x9100], [R136.64], P6 ;  /* 0x0910000088b87fae */ /* 0x0003e2000b141d46 */
[----:B------:R-:W-:Y:S04]  /*6050*/  IADD3 R2, P2, P0, R2, R0, R144 ;  /* 0x0000000002027210 */ /* 0x000fe8000785e090 */
[----:B------:R-:W-:Y:S05]  /*6060*/  IADD3.X R3, RZ, R124, R141, P2, P0 ;  /* 0x0000007cff037210 */ /* 0x000fea00017e048d */
[----:B------:R1:W-:Y:S04]  /*6070*/  LDGSTS.E.BYPASS.LTC128B.128.ZFILL [R184+0xb100], [R2.64], P5 ;  /* 0x0b10000002b87fae */ /* 0x0003e8000a941d46 */
.L_x_1056:
[----:B------:R-:W-:Y:S05]  /*6080*/  BSYNC B0 ;  /* 0x0000000000007941 */ /* 0x000fea0003800000 */
.L_x_1055:
[----:B------:R-:W-:Y:S01]  /*6090*/  MOV R0, 0x1 ;  /* 0x0000000100007802 */ /* 0x000fe20000000f00 */
[----:B------:R-:W0:Y:S01]  /*60a0*/  LDGDEPBAR ;  /* 0x00000000000079af */ /* 0x000e220000000000 */
[----:B-1----:R-:W-:Y:S01]  /*60b0*/  MOV R3, c[0x0][0x2ac] ;  /* 0x0000ab0000037a02 */ /* 0x002fe20000000f00 */
[----:B------:R-:W-:Y:S01]  /*60c0*/  @P4 IMAD.HI.U32 R2, R211, c[0x0][0x2c8], RZ ;  /* 0x0000b200d3024a27 */ /* 0x000fe200078e00ff */
[----:B------:R-:W-:Y:S03]  /*60d0*/  MOV R124, R211 ;  /* 0x000000d3007c7202 */ /* 0x000fe60000000f00 */
[----:B------:R-:W-:Y:S01]  /*60e0*/  IMAD R0, R187, -0x40, R0 ;  /* 0xffffffc0bb007824 */ /* 0x000fe200078e0200 */
[----:B------:R-:W-:Y:S04]  /*60f0*/  @P4 SHF.R.U32.HI R124, RZ, c[0x0][0x2cc], R2 ;  /* 0x0000b300ff7c4a19 */ /* 0x000fe80000011602 */
[----:B------:R-:W-:Y:S05]  /*6100*/  IADD3 R0, -R225, R0, RZ ;  /* 0x00000000e1007210 */ /* 0x000fea0007ffe1ff */
[----:B------:R-:W-:Y:S05]  /*6110*/  IMAD R0, R3, c[0x0][0x1d0], R0 ;  /* 0x0000740003007a24 */ /* 0x000fea00078e0200 */
[----:B------:R-:W-:Y:S01]  /*6120*/  IADD3 R125, R0, -c[0x0][0x168], RZ ;  /* 0x80005a00007d7a10 */ /* 0x000fe20007ffe0ff */
[----:B------:R-:W-:-:S05]  /*6130*/  BRA.DIV ~URZ, `(.L_x_1059) ;  /* 0x00007d627f007947 */ /* 0x000fca000b800000 */
[----:B------:R1:W2:Y:S02]  /*6140*/  SHFL.IDX PT, R0, R124, RZ, 0x1c1f ;  /* 0x001c1fff7c007589 */ /* 0x0002a400000e0000 */
.L_x_1098:
[----:B--2---:R-:W-:Y:S05]  /*6150*/  IMAD.IADD R0, R125, 0x1, R0 ;  /* 0x000000017d007824 */ /* 0x004fea00078e0200 */
[C---:B------:R-:W-:Y:S02]  /*6160*/  ISETP.GT.AND P6, PT, R0.reuse, RZ, PT ;  /* 0x000000ff0000720c */ /* 0x040fe40003fc4270 */
[C---:B------:R-:W-:Y:S02]  /*6170*/  ISETP.GT.AND P5, PT, R0.reuse, 0x1, PT ;  /* 0x000000010000780c */ /* 0x040fe40003fa4270 */
[C---:B------:R-:W-:Y:S02]  /*6180*/  ISETP.GT.AND P2, PT, R0.reuse, 0x8, PT ;  /* 0x000000080000780c */ /* 0x040fe40003f44270 */
[----:B------:R-:W-:Y:S02]  /*6190*/  ISETP.GT.AND P0, PT, R0, 0x9, PT ;  /* 0x000000090000780c */ /* 0x000fe40003f04270 */
[----:B------:R-:W-:Y:S02]  /*61a0*/  FSEL R4, R4, -INF , P6 ;  /* 0xff80000004047808 */ /* 0x000fe40003000000 */
[C---:B------:R-:W-:Y:S02]  /*61b0*/  ISETP.GT.AND P6, PT, R0.reuse, 0x10, PT ;  /* 0x000000100000780c */ /* 0x040fe40003fc4270 */
[----:B------:R-:W-:Y:S02]  /*61c0*/  FSEL R5, R5, -INF , P5 ;  /* 0xff80000005057808 */ /* 0x000fe40002800000 */
        /* <DEDUP_REMOVED lines=22> */
[----:B------:R-:W-:Y:S02]  /*6330*/  FSEL R190, R29, -INF , P5 ;  /* 0xff8000001dbe7808 */ /* 0x000fe40002800000 */
[----:B------:R-:W-:Y:S02]  /*6340*/  FSEL R189, R32, -INF , P2 ;  /* 0xff80000020bd7808 */ /* 0x000fe40001000000 */
[----:B------:R-:W-:Y:S01]  /*6350*/  FSEL R188, R33, -INF , P0 ;  /* 0xff80000021bc7808 */ /* 0x000fe20000000000 */
[----:B------:R-:W-:-:S05]  /*6360*/  BRA.DIV ~URZ, `(.L_x_1060) ;  /* 0x00007b927f007947 */ /* 0x000fca000b800000 */
[----:B------:R-:W-:Y:S01]  /*6370*/  FMNMX.FTZ R2, R4, R126, !PT ;  /* 0x0000007e04027209 */ /* 0x000fe20007810000 */
[----:B------:R-:W2:Y:S03]  /*6380*/  SHFL.IDX PT, R0, R124, 0x1, 0x1c1f ;  /* 0x003c1f007c007f89 */ /* 0x000ea600000e0000 */
[----:B------:R-:W-:Y:S04]  /*6390*/  FMNMX.FTZ R2, R5, R2, !PT ;  /* 0x0000000205027209 */ /* 0x000fe80007810000 */
[----:B------:R-:W-:Y:S04]  /*63a0*/  FMNMX.FTZ R2, R8, R2, !PT ;  /* 0x0000000208027209 */ /* 0x000fe80007810000 */
[----:B------:R-:W-:Y:S04]  /*63b0*/  FMNMX.FTZ R2, R9, R2, !PT ;  /* 0x0000000209027209 */ /* 0x000fe80007810000 */
[----:B------:R-:W-:Y:S04]  /*63c0*/  FMNMX.FTZ R2, R152, R2, !PT ;  /* 0x0000000298027209 */ /* 0x000fe80007810000 */
[----:B------:R-:W-:Y:S04]  /*63d0*/  FMNMX.FTZ R2, R151, R2, !PT ;  /* 0x0000000297027209 */ /* 0x000fe80007810000 */
[----:B------:R-:W-:Y:S01]  /*63e0*/  FMNMX.FTZ R2, R150, R2, !PT ;  /* 0x0000000296027209 */ /* 0x000fe20007810000 */
[----:B--2---:R-:W-:Y:S03]  /*63f0*/  IMAD.IADD R0, R125, 0x1, R0 ;  /* 0x000000017d007824 */ /* 0x004fe600078e0200 */
[----:B------:R-:W-:Y:S02]  /*6400*/  FMNMX.FTZ R2, R149, R2, !PT ;  /* 0x0000000295027209 */ /* 0x000fe40007810000 */
[C---:B------:R-:W-:Y:S02]  /*6410*/  ISETP.GT.AND P2, PT, R0.reuse, RZ, PT ;  /* 0x000000ff0000720c */ /* 0x040fe40003f44270 */
[----:B------:R-:W-:Y:S02]  /*6420*/  ISETP.GT.AND P0, PT, R0, 0x1, PT ;  /* 0x000000010000780c */ /* 0x000fe40003f04270 */
[----:B------:R-:W-:Y:S02]  /*6430*/  FSEL R6, R6, -INF , P2 ;  /* 0xff80000006067808 */ /* 0x000fe40001000000 */
[----:B------:R-:W-:Y:S02]  /*6440*/  FSEL R7, R7, -INF , P0 ;  /* 0xff80000007077808 */ /* 0x000fe40000000000 */
[----:B------:R-:W-:Y:S02]  /*6450*/  ISETP.GT.AND P2, PT, R0, 0x8, PT ;  /* 0x000000080000780c */ /* 0x000fe40003f44270 */
[----:B-1----:R-:W-:Y:S02]  /*6460*/  FMNMX.FTZ R124, R6, R127, !PT ;  /* 0x0000007f067c7209 */ /* 0x002fe40007810000 */
[----:B------:R-:W-:Y:S02]  /*6470*/  ISETP.GT.AND P0, PT, R0, 0x9, PT ;  /* 0x000000090000780c */ /* 0x000fe40003f04270 */
[----:B------:R-:W-:Y:S02]  /*6480*/  FSEL R10, R10, -INF , P2 ;  /* 0xff8000000a0a7808 */ /* 0x000fe40001000000 */
[----:B------:R-:W-:Y:S02]  /*6490*/  FMNMX.FTZ R124, R7, R124, !PT ;  /* 0x0000007c077c7209 */ /* 0x000fe40007810000 */
[----:B------:R-:W-:Y:S02]  /*64a0*/  FSEL R11, R11, -INF , P0 ;  /* 0xff8000000b0b7808 */ /* 0x000fe40000000000 */
[----:B------:R-:W-:Y:S02]  /*64b0*/  ISETP.GT.AND P2, PT, R0, 0x10, PT ;  /* 0x000000100000780c */ /* 0x000fe40003f44270 */
[----:B------:R-:W-:Y:S02]  /*64c0*/  FMNMX.FTZ R124, R10, R124, !PT ;  /* 0x0000007c0a7c7209 */ /* 0x000fe40007810000 */
        /* <DEDUP_REMOVED lines=10> */
[C---:B------:R-:W-:Y:S02]  /*6570*/  ISETP.GT.AND P2, PT, R0.reuse, 0x20, PT ;  /* 0x000000200000780c */ /* 0x040fe40003f44270 */
[----:B------:R-:W-:Y:S02]  /*6580*/  FMNMX.FTZ R124, R147, R124, !PT ;  /* 0x0000007c937c7209 */ /* 0x000fe40007810000 */
[----:B------:R-:W-:Y:S02]  /*6590*/  FMNMX.FTZ R2, R183, R2, !PT ;  /* 0x00000002b7027209 */ /* 0x000fe40007810000 */
[----:B------:R-:W-:Y:S02]  /*65a0*/  ISETP.GT.AND P0, PT, R0, 0x21, PT ;  /* 0x000000210000780c */ /* 0x000fe40003f04270 */
[----:B------:R-:W-:Y:S02]  /*65b0*/  FSEL R153, R22, -INF , P2 ;  /* 0xff80000016997808 */ /* 0x000fe40001000000 */
[----:B------:R-:W-:Y:S02]  /*65c0*/  FMNMX.FTZ R124, R148, R124, !PT ;  /* 0x0000007c947c7209 */ /* 0x000fe40007810000 */
[----:B------:R-:W-:Y:S02]  /*65d0*/  FMNMX.FTZ R2, R159, R2, !PT ;  /* 0x000000029f027209 */ /* 0x000fe40007810000 */
[----:B------:R-:W-:Y:S02]  /*65e0*/  FSEL R154, R23, -INF , P0 ;  /* 0xff800000179a7808 */ /* 0x000fe40000000000 */
[----:B------:R-:W-:Y:S02]  /*65f0*/  ISETP.GT.AND P2, PT, R0, 0x28, PT ;  /* 0x000000280000780c */ /* 0x000fe40003f44270 */
[----:B------:R-:W-:Y:S02]  /*6600*/  FMNMX.FTZ R124, R153, R124, !PT ;  /* 0x0000007c997c7209 */ /* 0x000fe40007810000 */
[----:B------:R-:W-:Y:S02]  /*6610*/  FMNMX.FTZ R2, R158, R2, !PT ;  /* 0x000000029e027209 */ /* 0x000fe40007810000 */
[----:B------:R-:W-:Y:S02]  /*6620*/  ISETP.GT.AND P0, PT, R0, 0x29, PT ;  /* 0x000000290000780c */ /* 0x000fe40003f04270 */
[----:B------:R-:W-:Y:S02]  /*6630*/  FSEL R155, R26, -INF , P2 ;  /* 0xff8000001a9b7808 */ /* 0x000fe40001000000 */
[----:B------:R-:W-:Y:S02]  /*6640*/  FMNMX.FTZ R124, R154, R124, !PT ;  /* 0x0000007c9a7c7209 */ /* 0x000fe40007810000 */
        /* <DEDUP_REMOVED lines=18> */
[----:B------:R-:W-:Y:S01]  /*6770*/  FMNMX.FTZ R124, R195, R124, !PT ;  /* 0x0000007cc37c7209 */ /* 0x000fe20007810000 */
[----:B------:R-:W1:Y:S03]  /*6780*/  SHFL.BFLY PT, R125, R0, 0x2, 0x1f ;  /* 0x0c401f00007d7f89 */ /* 0x000e6600000e0000 */
[----:B------:R-:W-:Y:S05]  /*6790*/  FMNMX.FTZ R124, R193, R124, !PT ;  /* 0x0000007cc17c7209 */ /* 0x000fea0007810000 */
[----:B------:R-:W2:Y:S01]  /*67a0*/  SHFL.BFLY PT, R2, R124, 0x2, 0x1f ;  /* 0x0c401f007c027f89 */ /* 0x000ea200000e0000 */
[----:B-1----:R-:W-:Y:S07]  /*67b0*/  FMNMX.FTZ R125, R125, R0, !PT ;  /* 0x000000007d7d7209 */ /* 0x002fee0007810000 */
[----:B------:R-:W1:Y:S01]  /*67c0*/  SHFL.BFLY PT, R3, R125, 0x1, 0x1f ;  /* 0x0c201f007d037f89 */ /* 0x000e6200000e0000 */
[----:B--2---:R-:W-:Y:S07]  /*67d0*/  FMNMX.FTZ R124, R124, R2, !PT ;  /* 0x000000027c7c7209 */ /* 0x004fee0007810000 */
[----:B------:R2:W3:Y:S01]  /*67e0*/  SHFL.BFLY PT, R0, R124, 0x1, 0x1f ;  /* 0x0c201f007c007f89 */ /* 0x0004e200000e0000 */
[----:B-1----:R-:W-:Y:S07]  /*67f0*/  FMNMX.FTZ R125, R125, R3, !PT ;  /* 0x000000037d7d7209 */ /* 0x002fee0007810000 */
.L_x_1099:
[C---:B------:R-:W-:Y:S01]  /*6800*/  FSETP.NEU.FTZ.AND P0, PT, R125.reuse, -INF , PT ;  /* 0xff8000007d00780b */ /* 0x040fe20003f1d000 */
[C---:B------:R-:W-:Y:S01]  /*6810*/  FMUL.FTZ R144, R125.reuse, c[0x0][0x2d0] ;  /* 0x0000b4007d907a20 */ /* 0x040fe20000410000 */
[----:B---3--:R-:W-:Y:S01]  /*6820*/  FMNMX.FTZ R3, R0, R124, !PT ;  /* 0x0000007c00037209 */ /* 0x008fe20007810000 */
[----:B------:R-:W-:Y:S01]  /*6830*/  WARPSYNC 0xffffffff ;  /* 0xffffffff00007948 */ /* 0x000fe20003800000 */
[----:B------:R-:W-:Y:S01]  /*6840*/  FSEL R2, R125, RZ, P0 ;  /* 0x000000ff7d027208 */ /* 0x000fe20000000000 */
[----:B------:R-:W1:Y:S01]  /*6850*/  LDSM.16.MT88.4 R140, [R163] ;  /* 0x00000000a38c783b */ /* 0x000e620000004200 */
[----:B------:R-:W-:Y:S01]  /*6860*/  FSEL R144, R144, RZ, P0 ;  /* 0x000000ff90907208 */ /* 0x000fe20000000000 */
[C---:B--2---:R-:W-:Y:S01]  /*6870*/  FMUL.FTZ R124, R3.reuse, c[0x0][0x2d0] ;  /* 0x0000b400037c7a20 */ /* 0x044fe20000410000 */
[----:B------:R-:W-:Y:S01]  /*6880*/  FSETP.NEU.FTZ.AND P0, PT, R3, -INF , PT ;  /* 0xff8000000300780b */ /* 0x000fe20003f1d000 */
[----:B------:R-:W-:Y:S02]  /*6890*/  FADD.FTZ R0, -R2, R126 ;  /* 0x0000007e02007221 */ /* 0x000fe40000010100 */
[--C-:B------:R-:W-:Y:S01]  /*68a0*/  FFMA.FTZ R4, R4, c[0x0][0x2d0], -R144.reuse ;  /* 0x0000b40004047a23 */ /* 0x100fe20000010890 */
[----:B------:R-:W-:Y:S01]  /*68b0*/  FSEL R124, R124, RZ, P0 ;  /* 0x000000ff7c7c7208 */ /* 0x000fe20000000000 */
[----:B------:R-:W-:Y:S02]  /*68c0*/  FMUL.FTZ R0, R0, c[0x0][0x2d0] ;  /* 0x0000b40000007a20 */ /* 0x000fe40000410000 */
[----:B------:R-:W-:Y:S01]  /*68d0*/  FFMA.FTZ R5, R5, c[0x0][0x2d0], -R144 ;  /* 0x0000b40005057a23 */ /* 0x000fe20000010890 */
[----:B------:R-:W-:Y:S01]  /*68e0*/  MUFU.EX2 R136, R4 ;  /* 0x0000000400887308 */ /* 0x000fe20000000800 */
[--C-:B------:R-:W-:Y:S02]  /*68f0*/  FFMA.FTZ R6, R6, c[0x0][0x2d0], -R124.reuse ;  /* 0x0000b40006067a23 */ /* 0x100fe4000001087c */
[----:B------:R-:W-:Y:S02]  /*6900*/  FFMA.FTZ R7, R7, c[0x0][0x2d0], -R124 ;  /* 0x0000b40007077a23 */ /* 0x000fe4000001087c */
[--C-:B------:R-:W-:Y:S02]  /*6910*/  FFMA.FTZ R8, R8, c[0x0][0x2d0], -R144.reuse ;  /* 0x0000b40008087a23 */ /* 0x100fe40000010890 */
[----:B------:R-:W-:Y:S02]  /*6920*/  FFMA.FTZ R9, R9, c[0x0][0x2d0], -R144 ;  /* 0x0000b40009097a23 */ /* 0x000fe40000010890 */
[--C-:B------:R-:W-:Y:S01]  /*6930*/  FFMA.FTZ R10, R10, c[0x0][0x2d0], -R124.reuse ;  /* 0x0000b4000a0a7a23 */ /* 0x100fe2000001087c */
[----:B------:R2:W-:Y:S01]  /*6940*/  MUFU.EX2 R2, R0 ;  /* 0x0000000000027308 */ /* 0x0005e20000000800 */
[----:B------:R-:W-:Y:S09]  /*6950*/  FFMA.FTZ R11, R11, c[0x0][0x2d0], -R124 ;  /* 0x0000b4000b0b7a23 */ /* 0x000ff2000001087c */
[----:B------:R-:W-:Y:S10]  /*6960*/  MUFU.EX2 R198, R5 ;  /* 0x0000000500c67308 */ /* 0x000ff40000000800 */
[----:B------:R-:W-:Y:S01]  /*6970*/  MUFU.EX2 R126, R6 ;  /* 0x00000006007e7308 */ /* 0x000fe20000000800 */
[----:B--2---:R-:W-:Y:S02]  /*6980*/  FSEL R0, R3, RZ, P0 ;  /* 0x000000ff03007208 */ /* 0x004fe40000000000 */
[C---:B------:R-:W-:Y:S02]  /*6990*/  ISETP.GT.AND P0, PT, R187.reuse, R213, PT ;  /* 0x000000d5bb00720c */ /* 0x040fe40003f04270 */
[----:B------:R-:W-:Y:S01]  /*69a0*/  IADD3 R187, R187, -0x1, RZ ;  /* 0xffffffffbbbb7810 */ /* 0x000fe20007ffe0ff */
[----:B------:R-:W-:Y:S04]  /*69b0*/  FADD.FTZ R0, -R0, R127 ;  /* 0x0000007f00007221 */ /* 0x000fe80000010100 */
[----:B------:R-:W-:Y:S01]  /*69c0*/  MUFU.EX2 R197, R7 ;  /* 0x0000000700c57308 */ /* 0x000fe20000000800 */
[----:B------:R-:W-:Y:S09]  /*69d0*/  FMUL.FTZ R0, R0, c[0x0][0x2d0] ;  /* 0x0000b40000007a20 */ /* 0x000ff20000410000 */
[----:B------:R-:W-:Y:S10]  /*69e0*/  MUFU.EX2 R0, R0 ;  /* 0x0000000000007308 */ /* 0x000ff40000000800 */
[----:B------:R-:W-:Y:S10]  /*69f0*/  MUFU.EX2 R200, R8 ;  /* 0x0000000800c87308 */ /* 0x000ff40000000800 */
[----:B------:R-:W-:Y:S10]  /*6a00*/  MUFU.EX2 R201, R9 ;  /* 0x0000000900c97308 */ /* 0x000ff40000000800 */
[----:B------:R-:W-:Y:S10]  /*6a10*/  MUFU.EX2 R199, R10 ;  /* 0x0000000a00c77308 */ /* 0x000ff40000000800 */
[----:B------:R-:W2:Y:S02]  /*6a20*/  MUFU.EX2 R209, R11 ;  /* 0x0000000b00d17308 */ /* 0x000ea40000000800 */
[----:B--2---:R-:W-:Y:S01]  /*6a30*/  F2FP.BF16.PACK_AB R139, R209, R199 ;  /* 0x000000c7d18b723e */ /* 0x004fe200000010ff */
[C---:B------:R-:W-:Y:S01]  /*6a40*/  FMUL.FTZ R4, R2.reuse, R128 ;  /* 0x0000008002047220 */ /* 0x040fe20000410000 */
[----:B------:R-:W-:Y:S01]  /*6a50*/  F2FP.BF16.PACK_AB R138, R201, R200 ;  /* 0x000000c8c98a723e */ /* 0x000fe200000010ff */
[----:B------:R-:W-:Y:S01]  /*6a60*/  FMUL.FTZ R5, R2, R129 ;  /* 0x0000008102057220 */ /* 0x000fe20000410000 */
[----:B------:R-:W-:Y:S01]  /*6a70*/  F2FP.BF16.PACK_AB R137, R197, R126 ;  /* 0x0000007ec589723e */ /* 0x000fe200000010ff */
[C---:B------:R-:W-:Y:S02]  /*6a80*/  FMUL.FTZ R6, R0.reuse, R130 ;  /* 0x0000008200067220 */ /* 0x040fe40000410000 */
[----:B------:R-:W-:Y:S02]  /*6a90*/  FMUL.FTZ R7, R0, R131 ;  /* 0x0000008300077220 */ /* 0x000fe40000410000 */
[----:B------:R-:W2:Y:S01]  /*6aa0*/  LDSM.16.MT88.4 R128, [R164] ;  /* 0x00000000a480783b */ /* 0x000ea20000004200 */
[C---:B------:R-:W-:Y:S02]  /*6ab0*/  FMUL.FTZ R12, R2.reuse, R100 ;  /* 0x00000064020c7220 */ /* 0x040fe40000410000 */
[----:B------:R-:W-:Y:S02]  /*6ac0*/  FMUL.FTZ R13, R2, R101 ;  /* 0x00000065020d7220 */ /* 0x000fe40000410000 */
[C---:B------:R-:W-:Y:S02]  /*6ad0*/  FMUL.FTZ R14, R0.reuse, R102 ;  /* 0x00000066000e7220 */ /* 0x040fe40000410000 */
[----:B------:R-:W-:Y:S02]  /*6ae0*/  FMUL.FTZ R15, R0, R103 ;  /* 0x00000067000f7220 */ /* 0x000fe40000410000 */
[----:B------:R-:W3:Y:S01]  /*6af0*/  LDSM.16.MT88.4 R100, [R166] ;  /* 0x00000000a664783b */ /* 0x000ee20000004200 */
[C---:B------:R-:W-:Y:S02]  /*6b00*/  FMUL.FTZ R25, R2.reuse, R113 ;  /* 0x0000007102197220 */ /* 0x040fe40000410000 */
[----:B------:R-:W-:Y:S01]  /*6b10*/  FFMA.FTZ R113, R2, R202, R136 ;  /* 0x000000ca02717223 */ /* 0x000fe20000010088 */
[----:B------:R-:W-:Y:S01]  /*6b20*/  F2FP.BF16.PACK_AB R136, R198, R136 ;  /* 0x00000088c688723e */ /* 0x000fe200000010ff */
[C---:B------:R-:W-:Y:S02]  /*6b30*/  FMUL.FTZ R8, R2.reuse, R132 ;  /* 0x0000008402087220 */ /* 0x040fe40000410000 */
[----:B------:R-:W-:Y:S02]  /*6b40*/  FMUL.FTZ R9, R2, R133 ;  /* 0x0000008502097220 */ /* 0x000fe40000410000 */
[C---:B------:R-:W-:Y:S02]  /*6b50*/  FMUL.FTZ R10, R0.reuse, R134 ;  /* 0x00000086000a7220 */ /* 0x040fe40000410000 */
[C---:B-1----:R-:W-:Y:S05]  /*6b60*/  HMMA.16816.F32.BF16 R4, R136.reuse, R140, R4 ;  /* 0x0000008c8804723c */ /* 0x042fea0000041804 */
[----:B------:R-:W-:Y:S02]  /*6b70*/  FMUL.FTZ R11, R0, R135 ;  /* 0x00000087000b7220 */ /* 0x000fe40000410000 */
[----:B------:R-:W-:Y:S01]  /*6b80*/  LDSM.16.MT88.4 R132, [R163+0x1800] ;  /* 0x00180000a384783b */ /* 0x000fe20000004200 */
[C---:B------:R-:W-:Y:S04]  /*6b90*/  FMUL.FTZ R16, R2.reuse, R104 ;  /* 0x0000006802107220 */ /* 0x040fe80000410000 */
[C---:B------:R-:W-:Y:S03]  /*6ba0*/  HMMA.16816.F32.BF16 R8, R136.reuse, R142, R8 ;  /* 0x0000008e8808723c */ /* 0x040fe60000041808 */
[----:B------:R-:W-:Y:S02]  /*6bb0*/  FMUL.FTZ R17, R2, R105 ;  /* 0x0000006902117220 */ /* 0x000fe40000410000 */
[C---:B------:R-:W-:Y:S02]  /*6bc0*/  FMUL.FTZ R18, R0.reuse, R106 ;  /* 0x0000006a00127220 */ /* 0x040fe40000410000 */
[----:B------:R-:W-:Y:S01]  /*6bd0*/  FMUL.FTZ R19, R0, R107 ;  /* 0x0000006b00137220 */ /* 0x000fe20000410000 */
[C---:B--2---:R-:W-:Y:S01]  /*6be0*/  HMMA.16816.F32.BF16 R12, R136.reuse, R128, R12 ;  /* 0x00000080880c723c */ /* 0x044fe2000004180c */
[----:B------:R-:W-:Y:S03]  /*6bf0*/  LDSM.16.MT88.4 R104, [R163+0x800] ;  /* 0x00080000a368783b */ /* 0x000fe60000004200 */
[C---:B------:R-:W-:Y:S02]  /*6c00*/  FMUL.FTZ R20, R2.reuse, R108 ;  /* 0x0000006c02147220 */ /* 0x040fe40000410000 */
[----:B------:R-:W-:Y:S02]  /*6c10*/  FMUL.FTZ R21, R2, R109 ;  /* 0x0000006d02157220 */ /* 0x000fe40000410000 */
[C---:B------:R-:W-:Y:S04]  /*6c20*/  HMMA.16816.F32.BF16 R16, R136.reuse, R130, R16 ;  /* 0x000000828810723c */ /* 0x040fe80000041810 */
[C---:B------:R-:W-:Y:S02]  /*6c30*/  FMUL.FTZ R22, R0.reuse, R110 ;  /* 0x0000006e00167220 */ /* 0x040fe40000410000 */
[C---:B------:R-:W-:Y:S02]  /*6c40*/  FMUL.FTZ R23, R0.reuse, R111 ;  /* 0x0000006f00177220 */ /* 0x040fe40000410000 */
[----:B------:R-:W-:Y:S01]  /*6c50*/  LDSM.16.MT88.4 R108, [R164+0x800] ;  /* 0x00080000a46c783b */ /* 0x000fe20000004200 */
[C---:B------:R-:W-:Y:S03]  /*6c60*/  FMUL.FTZ R26, R0.reuse, R114 ;  /* 0x00000072001a7220 */ /* 0x040fe60000410000 */
[----:B------:R-:W-:Y:S01]  /*6c70*/  FMUL.FTZ R27, R0, R115 ;  /* 0x00000073001b7220 */ /* 0x000fe20000410000 */
[C---:B---3--:R-:W-:Y:S03]  /*6c80*/  HMMA.16816.F32.BF16 R20, R136.reuse, R100, R20 ;  /* 0x000000648814723c */ /* 0x048fe60000041814 */
[----:B------:R-:W-:Y:S02]  /*6c90*/  FMUL.FTZ R24, R2, R112 ;  /* 0x0000007002187220 */ /* 0x000fe40000410000 */
[C---:B------:R-:W-:Y:S02]  /*6ca0*/  FMUL.FTZ R34, R0.reuse, R122 ;  /* 0x0000007a00227220 */ /* 0x040fe40000410000 */
[----:B------:R-:W-:Y:S02]  /*6cb0*/  FMUL.FTZ R35, R0, R123 ;  /* 0x0000007b00237220 */ /* 0x000fe40000410000 */
[----:B------:R-:W-:Y:S01]  /*6cc0*/  FFMA.FTZ R112, R145, c[0x0][0x2d0], -R124 ;  /* 0x0000b40091707a23 */ /* 0x000fe2000001087c */
[C---:B------:R-:W-:Y:S01]  /*6cd0*/  HMMA.16816.F32.BF16 R24, R136.reuse, R102, R24 ;  /* 0x000000668818723c */ /* 0x040fe20000041818 */
[----:B------:R-:W1:Y:S02]  /*6ce0*/  LDSM.16.MT88.4 R100, [R165] ;  /* 0x00000000a564783b */ /* 0x000e640000004200 */
[C---:B------:R-:W-:Y:S01]  /*6cf0*/  FMUL.FTZ R28, R2.reuse, R116 ;  /* 0x00000074021c7220 */ /* 0x040fe20000410000 */
[----:B------:R-:W-:Y:S01]  /*6d00*/  MUFU.EX2 R128, R112 ;  /* 0x0000007000807308 */ /* 0x000fe20000000800 */
[----:B------:R-:W-:Y:S02]  /*6d10*/  FMUL.FTZ R29, R2, R117 ;  /* 0x00000075021d7220 */ /* 0x000fe40000410000 */
[C---:B------:R-:W-:Y:S02]  /*6d20*/  FMUL.FTZ R30, R0.reuse, R118 ;  /* 0x00000076001e7220 */ /* 0x040fe40000410000 */
[----:B------:R-:W-:Y:S03]  /*6d30*/  FMUL.FTZ R31, R0, R119 ;  /* 0x00000077001f7220 */ /* 0x000fe60000410000 */
[--C-:B------:R-:W-:Y:S02]  /*6d40*/  FFMA.FTZ R117, R191, c[0x0][0x2d0], -R144.reuse ;  /* 0x0000b400bf757a23 */ /* 0x100fe40000010890 */
[--C-:B------:R-:W-:Y:S02]  /*6d50*/  FFMA.FTZ R116, R190, c[0x0][0x2d0], -R144.reuse ;  /* 0x0000b400be747a23 */ /* 0x100fe40000010890 */
[----:B------:R-:W-:Y:S01]  /*6d60*/  MUFU.EX2 R141, R117 ;  /* 0x00000075008d7308 */ /* 0x000fe20000000800 */
[C---:B------:R-:W-:Y:S02]  /*6d70*/  FMUL.FTZ R32, R2.reuse, R120 ;  /* 0x0000007802207220 */ /* 0x040fe40000410000 */
[C---:B------:R-:W-:Y:S02]  /*6d80*/  FMUL.FTZ R33, R2.reuse, R121 ;  /* 0x0000007902217220 */ /* 0x040fe40000410000 */
        /* <DEDUP_REMOVED lines=38> */
[C---:B------:R-:W-:Y:S01]  /*6ff0*/  FMUL.FTZ R69, R2.reuse, R69 ;  /* 0x0000004502457220 */ /* 0x040fe20000410000 */
[C---:B------:R-:W-:Y:S01]  /*7000*/  HMMA.16816.F32.BF16 R40, R136.reuse, R102, R40 ;  /* 0x000000668828723c */ /* 0x040fe20000041828 */
[----:B------:R-:W1:Y:S03]  /*7010*/  LDSM.16.MT88.4 R100, [R164+0x2000] ;  /* 0x00200000a464783b */ /* 0x000e660000004200 */
        /* <DEDUP_REMOVED lines=24> */
[----:B------:R-:W-:Y:S02]  /*71a0*/  FMUL.FTZ R91, R0, R91 ;  /* 0x0000005b005b7220 */ /* 0x000fe40000410000 */
[C---:B------:R-:W-:Y:S02]  /*71b0*/  FMUL.FTZ R92, R2.reuse, R92 ;  /* 0x0000005c025c7220 */ /* 0x040fe40000410000 */
[C---:B------:R-:W-:Y:S04]  /*71c0*/  FMUL.FTZ R93, R2.reuse, R93 ;  /* 0x0000005d025d7220 */ /* 0x040fe80000410000 */
[C---:B------:R-:W-:Y:S02]  /*71d0*/  FMUL.FTZ R96, R2.reuse, R96 ;  /* 0x0000006002607220 */ /* 0x040fe40000410000 */
[----:B------:R-:W-:Y:S02]  /*71e0*/  FMUL.FTZ R97, R2, R97 ;  /* 0x0000006102617220 */ /* 0x000fe40000410000 */
[----:B------:R-:W-:Y:S02]  /*71f0*/  FFMA.FTZ R2, R152, c[0x0][0x2d0], -R144 ;  /* 0x0000b40098027a23 */ /* 0x000fe40000010890 */
[C---:B------:R-:W-:Y:S02]  /*7200*/  FMUL.FTZ R94, R0.reuse, R94 ;  /* 0x0000005e005e7220 */ /* 0x040fe40000410000 */
[----:B------:R2:W-:Y:S01]  /*7210*/  MUFU.EX2 R121, R2 ;  /* 0x0000000200797308 */ /* 0x0005e20000000800 */
[C---:B------:R-:W-:Y:S02]  /*7220*/  FMUL.FTZ R95, R0.reuse, R95 ;  /* 0x0000005f005f7220 */ /* 0x040fe40000410000 */
[C---:B------:R-:W-:Y:S02]  /*7230*/  FMUL.FTZ R98, R0.reuse, R98 ;  /* 0x0000006200627220 */ /* 0x040fe40000410000 */
[C---:B------:R-:W-:Y:S02]  /*7240*/  FMUL.FTZ R99, R0.reuse, R99 ;  /* 0x0000006300637220 */ /* 0x040fe40000410000 */
[----:B------:R-:W-:Y:S04]  /*7250*/  FFMA.FTZ R0, R0, R206, R126 ;  /* 0x000000ce00007223 */ /* 0x000fe8000001007e */
[----:B------:R-:W-:Y:S02]  /*7260*/  FADD.FTZ R119, R197, R0 ;  /* 0x00000000c5777221 */ /* 0x000fe40000010000 */
[--C-:B------:R-:W-:Y:S02]  /*7270*/  FFMA.FTZ R0, R183, c[0x0][0x2d0], -R144.reuse ;  /* 0x0000b400b7007a23 */ /* 0x100fe40000010890 */
[----:B------:R-:W-:Y:S01]  /*7280*/  FADD.FTZ R119, R199, R119 ;  /* 0x00000077c7777221 */ /* 0x000fe20000010000 */
[C---:B-1----:R-:W-:Y:S03]  /*7290*/  HMMA.16816.F32.BF16 R52, R136.reuse, R100, R52 ;  /* 0x000000648834723c */ /* 0x042fe60000041834 */
[--C-:B--2---:R-:W-:Y:S04]  /*72a0*/  FFMA.FTZ R2, R151, c[0x0][0x2d0], -R144.reuse ;  /* 0x0000b40097027a23 */ /* 0x104fe80000010890 */
[----:B------:R1:W2:Y:S01]  /*72b0*/  MUFU.EX2 R129, R2 ;  /* 0x0000000200817308 */ /* 0x0002a20000000800 */
[C---:B------:R-:W-:Y:S01]  /*72c0*/  HMMA.16816.F32.BF16 R56, R136.reuse, R102, R56 ;  /* 0x000000668838723c */ /* 0x040fe20000041838 */
[----:B------:R-:W3:Y:S03]  /*72d0*/  LDSM.16.MT88.4 R100, [R165+0x2000] ;  /* 0x00200000a564783b */ /* 0x000ee60000004200 */
[--C-:B-1----:R-:W-:Y:S05]  /*72e0*/  FFMA.FTZ R2, R150, c[0x0][0x2d0], -R144.reuse ;  /* 0x0000b40096027a23 */ /* 0x102fea0000010890 */
[----:B------:R1:W-:Y:S01]  /*72f0*/  MUFU.EX2 R204, R2 ;  /* 0x0000000200cc7308 */ /* 0x0003e20000000800 */
[C---:B---3--:R-:W-:Y:S08]  /*7300*/  HMMA.16816.F32.BF16 R60, R136.reuse, R100, R60 ;  /* 0x00000064883c723c */ /* 0x048ff0000004183c */
[C---:B------:R-:W-:Y:S01]  /*7310*/  HMMA.16816.F32.BF16 R64, R136.reuse, R102, R64 ;  /* 0x000000668840723c */ /* 0x040fe20000041840 */
[----:B------:R-:W3:Y:S03]  /*7320*/  LDSM.16.MT88.4 R100, [R163+0x4000] ;  /* 0x00400000a364783b */ /* 0x000ee60000004200 */
[--C-:B-1----:R-:W-:Y:S02]  /*7330*/  FFMA.FTZ R2, R149, c[0x0][0x2d0], -R144.reuse ;  /* 0x0000b40095027a23 */ /* 0x102fe40000010890 */
[----:B------:R1:W-:Y:S10]  /*7340*/  MUFU.EX2 R149, R0 ;  /* 0x0000000000957308 */ /* 0x0003f40000000800 */
[----:B------:R4:W-:Y:S01]  /*7350*/  MUFU.EX2 R205, R2 ;  /* 0x0000000200cd7308 */ /* 0x0009e20000000800 */
[----:B-1----:R-:W-:Y:S09]  /*7360*/  FFMA.FTZ R0, R159, c[0x0][0x2d0], -R144 ;  /* 0x0000b4009f007a23 */ /* 0x002ff20000010890 */
[----:B------:R1:W-:Y:S01]  /*7370*/  MUFU.EX2 R151, R0 ;  /* 0x0000000000977308 */ /* 0x0003e20000000800 */
[----:B----4-:R-:W-:Y:S01]  /*7380*/  FFMA.FTZ R2, R146, c[0x0][0x2d0], -R124 ;  /* 0x0000b40092027a23 */ /* 0x010fe2000001087c */
[C---:B---3--:R-:W-:Y:S08]  /*7390*/  HMMA.16816.F32.BF16 R68, R136.reuse, R100, R68 ;  /* 0x000000648844723c */ /* 0x048ff00000041844 */
[----:B------:R3:W4:Y:S01]  /*73a0*/  MUFU.EX2 R120, R2 ;  /* 0x0000000200787308 */ /* 0x0007220000000800 */
[C---:B------:R-:W-:Y:S01]  /*73b0*/  HMMA.16816.F32.BF16 R72, R136.reuse, R102, R72 ;  /* 0x000000668848723c */ /* 0x040fe20000041848 */
[----:B------:R-:W5:Y:S02]  /*73c0*/  LDSM.16.MT88.4 R100, [R164+0x4000] ;  /* 0x00400000a464783b */ /* 0x000f640000004200 */
[----:B-1----:R-:W-:Y:S06]  /*73d0*/  FFMA.FTZ R0, R158, c[0x0][0x2d0], -R144 ;  /* 0x0000b4009e007a23 */ /* 0x002fec0000010890 */
[----:B------:R1:W-:Y:S03]  /*73e0*/  MUFU.EX2 R150, R0 ;  /* 0x0000000000967308 */ /* 0x0003e60000000800 */
[----:B---3--:R-:W-:Y:S07]  /*73f0*/  FFMA.FTZ R2, R147, c[0x0][0x2d0], -R124 ;  /* 0x0000b40093027a23 */ /* 0x008fee000001087c */
[----:B------:R3:W-:Y:S01]  /*7400*/  MUFU.EX2 R203, R2 ;  /* 0x0000000200cb7308 */ /* 0x0007e20000000800 */
[----:B-1----:R-:W-:Y:S01]  /*7410*/  FFMA.FTZ R0, R157, c[0x0][0x2d0], -R144 ;  /* 0x0000b4009d007a23 */ /* 0x002fe20000010890 */
[C---:B-----5:R-:W-:Y:S08]  /*7420*/  HMMA.16816.F32.BF16 R76, R136.reuse, R100, R76 ;  /* 0x00000064884c723c */ /* 0x060ff0000004184c */
[----:B------:R1:W-:Y:S01]  /*7430*/  MUFU.EX2 R152, R0 ;  /* 0x0000000000987308 */ /* 0x0003e20000000800 */
[--C-:B---3--:R-:W-:Y:S01]  /*7440*/  FFMA.FTZ R2, R148, c[0x0][0x2d0], -R124.reuse ;  /* 0x0000b40094027a23 */ /* 0x108fe2000001087c */
[C---:B------:R-:W-:Y:S01]  /*7450*/  HMMA.16816.F32.BF16 R80, R136.reuse, R102, R80 ;  /* 0x000000668850723c */ /* 0x040fe20000041850 */
[----:B------:R-:W3:Y:S07]  /*7460*/  LDSM.16.MT88.4 R100, [R166+0x4000] ;  /* 0x00400000a664783b */ /* 0x000eee0000004200 */
[----:B------:R5:W2:Y:S01]  /*7470*/  MUFU.EX2 R202, R2 ;  /* 0x0000000200ca7308 */ /* 0x000aa20000000800 */
[--C-:B-1----:R-:W-:Y:S09]  /*7480*/  FFMA.FTZ R0, R153, c[0x0][0x2d0], -R124.reuse ;  /* 0x0000b40099007a23 */ /* 0x102ff2000001087c */
[----:B------:R1:W-:Y:S01]  /*7490*/  MUFU.EX2 R148, R0 ;  /* 0x0000000000947308 */ /* 0x0003e20000000800 */
[----:B-----5:R-:W-:Y:S02]  /*74a0*/  FADD.FTZ R2, R198, R113 ;  /* 0x00000071c6027221 */ /* 0x020fe40000010000 */
[----:B------:R-:W-:Y:S01]  /*74b0*/  LDSM.16.MT88.4 R112, [R166+0x1000] ;  /* 0x00100000a670783b */ /* 0x000fe20000004200 */
[C---:B---3--:R-:W-:Y:S03]  /*74c0*/  HMMA.16816.F32.BF16 R84, R136.reuse, R100, R84 ;  /* 0x000000648854723c */ /* 0x048fe60000041854 */
[--C-:B-1----:R-:W-:Y:S05]  /*74d0*/  FFMA.FTZ R0, R154, c[0x0][0x2d0], -R124.reuse ;  /* 0x0000b4009a007a23 */ /* 0x102fea000001087c */
[C---:B------:R-:W-:Y:S01]  /*74e0*/  HMMA.16816.F32.BF16 R88, R136.reuse, R102, R88 ;  /* 0x000000668858723c */ /* 0x040fe20000041858 */
[----:B------:R-:W1:Y:S01]  /*74f0*/  LDSM.16.MT88.4 R100, [R165+0x4000] ;  /* 0x00400000a564783b */ /* 0x000e620000004200 */
[----:B------:R3:W-:Y:S02]  /*7500*/  MUFU.EX2 R147, R0 ;  /* 0x0000000000937308 */ /* 0x0007e40000000800 */
[--C-:B---3--:R-:W-:Y:S08]  /*7510*/  FFMA.FTZ R0, R155, c[0x0][0x2d0], -R124.reuse ;  /* 0x0000b4009b007a23 */ /* 0x108ff0000001087c */
[----:B------:R3:W-:Y:S01]  /*7520*/  MUFU.EX2 R146, R0 ;  /* 0x0000000000927308 */ /* 0x0007e20000000800 */
[C---:B-1----:R-:W-:Y:S07]  /*7530*/  HMMA.16816.F32.BF16 R92, R136.reuse, R100, R92 ;  /* 0x00000064885c723c */ /* 0x042fee000004185c */
[----:B--2---:R-:W-:Y:S01]  /*7540*/  F2FP.BF16.PACK_AB R100, R129, R121 ;  /* 0x000000798164723e */ /* 0x004fe200000010ff */
[----:B------:R-:W-:Y:S04]  /*7550*/  HMMA.16816.F32.BF16 R96, R136, R102, R96 ;  /* 0x000000668860723c */ /* 0x000fe80000041860 */
[----:B----4-:R-:W-:Y:S01]  /*7560*/  F2FP.BF16.PACK_AB R101, R128, R120 ;  /* 0x000000788065723e */ /* 0x010fe200000010ff */
[----:B---3--:R-:W-:Y:S02]  /*7570*/  FFMA.FTZ R0, R156, c[0x0][0x2d0], -R124 ;  /* 0x0000b4009c007a23 */ /* 0x008fe4000001087c */
[----:B------:R-:W-:Y:S02]  /*7580*/  F2FP.BF16.PACK_AB R102, R205, R204 ;  /* 0x000000cccd66723e */ /* 0x000fe400000010ff */
[----:B------:R-:W-:Y:S01]  /*7590*/  F2FP.BF16.PACK_AB R103, R202, R203 ;  /* 0x000000cbca67723e */ /* 0x000fe200000010ff */
[----:B------:R1:W-:Y:S02]  /*75a0*/  MUFU.EX2 R145, R0 ;  /* 0x0000000000917308 */ /* 0x0003e40000000800 */
[----:B------:R-:W-:Y:S04]  /*75b0*/  F2FP.BF16.PACK_AB R136, R142, R141 ;  /* 0x0000008d8e88723e */ /* 0x000fe800000010ff */
[C---:B------:R-:W-:Y:S08]  /*75c0*/  HMMA.16816.F32.BF16 R4, R100.reuse, R104, R4 ;  /* 0x000000686404723c */ /* 0x040ff00000041804 */
[C---:B------:R-:W-:Y:S01]  /*75d0*/  HMMA.16816.F32.BF16 R8, R100.reuse, R106, R8 ;  /* 0x0000006a6408723c */ /* 0x040fe20000041808 */
[----:B------:R-:W2:Y:S07]  /*75e0*/  LDSM.16.MT88.4 R104, [R166+0x800] ;  /* 0x00080000a668783b */ /* 0x000eae0000004200 */
[C---:B------:R-:W-:Y:S04]  /*75f0*/  HMMA.16816.F32.BF16 R12, R100.reuse, R108, R12 ;  /* 0x0000006c640c723c */ /* 0x040fe8000004180c */
[----:B-1----:R-:W-:Y:S02]  /*7600*/  FADD.FTZ R0, R200, R2 ;  /* 0x00000002c8007221 */ /* 0x002fe40000010000 */
[----:B------:R-:W-:Y:S02]  /*7610*/  FFMA.FTZ R2, R189, c[0x0][0x2d0], -R144 ;  /* 0x0000b400bd027a23 */ /* 0x000fe40000010890 */
[C---:B------:R-:W-:Y:S01]  /*7620*/  HMMA.16816.F32.BF16 R16, R100.reuse, R110, R16 ;  /* 0x0000006e6410723c */ /* 0x040fe20000041810 */
[----:B------:R-:W1:Y:S01]  /*7630*/  LDSM.16.MT88.4 R108, [R165+0x800] ;  /* 0x00080000a56c783b */ /* 0x000e620000004200 */
[----:B------:R3:W-:Y:S02]  /*7640*/  MUFU.EX2 R143, R2 ;  /* 0x00000002008f7308 */ /* 0x0007e40000000800 */
[----:B------:R-:W-:Y:S02]  /*7650*/  FADD.FTZ R118, R201, R0 ;  /* 0x00000000c9767221 */ /* 0x000fe40000010000 */
[----:B------:R-:W-:Y:S02]  /*7660*/  FFMA.FTZ R0, R192, c[0x0][0x2d0], -R124 ;  /* 0x0000b400c0007a23 */ /* 0x000fe4000001087c */
[----:B------:R-:W-:Y:S04]  /*7670*/  FFMA.FTZ R144, R188, c[0x0][0x2d0], -R144 ;  /* 0x0000b400bc907a23 */ /* 0x000fe80000010890 */
[----:B------:R4:W-:Y:S10]  /*7680*/  MUFU.EX2 R140, R0 ;  /* 0x00000000008c7308 */ /* 0x0009f40000000800 */
[----:B------:R-:W5:Y:S01]  /*7690*/  MUFU.EX2 R144, R144 ;  /* 0x0000009000907308 */ /* 0x000f620000000800 */
[C---:B--2---:R-:W-:Y:S03]  /*76a0*/  HMMA.16816.F32.BF16 R20, R100.reuse, R104, R20 ;  /* 0x000000686414723c */ /* 0x044fe60000041814 */
[----:B---3--:R-:W-:Y:S04]  /*76b0*/  FADD.FTZ R2, R209, R119 ;  /* 0x00000077d1027221 */ /* 0x008fe80000010000 */
[----:B------:R-:W-:Y:S01]  /*76c0*/  FADD.FTZ R2, R120, R2 ;  /* 0x0000000278027221 */ /* 0x000fe20000010000 */
[C---:B------:R-:W-:Y:S01]  /*76d0*/  HMMA.16816.F32.BF16 R24, R100.reuse, R106, R24 ;  /* 0x0000006a6418723c */ /* 0x040fe20000041818 */
[----:B------:R-:W2:Y:S03]  /*76e0*/  LDSM.16.MT88.4 R104, [R163+0x2800] ;  /* 0x00280000a368783b */ /* 0x000ea60000004200 */
[----:B------:R-:W-:Y:S02]  /*76f0*/  FADD.FTZ R2, R128, R2 ;  /* 0x0000000280027221 */ /* 0x000fe40000010000 */
[----:B----4-:R-:W-:Y:S02]  /*7700*/  FFMA.FTZ R0, R194, c[0x0][0x2d0], -R124 ;  /* 0x0000b400c2007a23 */ /* 0x010fe4000001087c */
[C---:B-1----:R-:W-:Y:S02]  /*7710*/  HMMA.16816.F32.BF16 R28, R100.reuse, R108, R28 ;  /* 0x0000006c641c723c */ /* 0x042fe4000004181c */
[----:B------:R-:W1:Y:S02]  /*7720*/  MUFU.EX2 R127, R0 ;  /* 0x00000000007f7308 */ /* 0x000e640000000800 */
[----:B------:R-:W-:Y:S01]  /*7730*/  FADD.FTZ R2, R203, R2 ;  /* 0x00000002cb027221 */ /* 0x000fe20000010000 */
[----:B-----5:R-:W-:Y:S03]  /*7740*/  F2FP.BF16.PACK_AB R138, R144, R143 ;  /* 0x0000008f908a723e */ /* 0x020fe600000010ff */
[C---:B------:R-:W-:Y:S01]  /*7750*/  HMMA.16816.F32.BF16 R32, R100.reuse, R110, R32 ;  /* 0x0000006e6420723c */ /* 0x040fe20000041820 */
[----:B------:R-:W3:Y:S03]  /*7760*/  LDSM.16.MT88.4 R108, [R164+0x2800] ;  /* 0x00280000a46c783b */ /* 0x000ee60000004200 */
[----:B------:R-:W-:Y:S04]  /*7770*/  FADD.FTZ R2, R202, R2 ;  /* 0x00000002ca027221 */ /* 0x000fe80000010000 */
[----:B------:R-:W-:Y:S04]  /*7780*/  FADD.FTZ R2, R148, R2 ;  /* 0x0000000294027221 */ /* 0x000fe80000010000 */
[----:B------:R-:W-:Y:S04]  /*7790*/  FADD.FTZ R2, R147, R2 ;  /* 0x0000000293027221 */ /* 0x000fe80000010000 */
[----:B------:R-:W-:Y:S01]  /*77a0*/  FADD.FTZ R2, R146, R2 ;  /* 0x0000000292027221 */ /* 0x000fe20000010000 */
[----:B-1----:R-:W-:Y:S01]  /*77b0*/  F2FP.BF16.PACK_AB R137, R127, R140 ;  /* 0x0000008c7f89723e */ /* 0x002fe200000010ff */
[--C-:B------:R-:W-:Y:S04]  /*77c0*/  FFMA.FTZ R0, R195, c[0x0][0x2d0], -R124.reuse ;  /* 0x0000b400c3007a23 */ /* 0x100fe8000001087c */
[----:B------:R1:W-:Y:S01]  /*77d0*/  MUFU.EX2 R126, R0 ;  /* 0x00000000007e7308 */ /* 0x0003e20000000800 */
[C---:B--2---:R-:W-:Y:S08]  /*77e0*/  HMMA.16816.F32.BF16 R36, R100.reuse, R104, R36 ;  /* 0x000000686424723c */ /* 0x044ff00000041824 */
[C---:B------:R-:W-:Y:S01]  /*77f0*/  HMMA.16816.F32.BF16 R40, R100.reuse, R106, R40 ;  /* 0x0000006a6428723c */ /* 0x040fe20000041828 */
[----:B------:R-:W2:Y:S07]  /*7800*/  LDSM.16.MT88.4 R104, [R166+0x2800] ;  /* 0x00280000a668783b */ /* 0x000eae0000004200 */
[C---:B---3--:R-:W-:Y:S08]  /*7810*/  HMMA.16816.F32.BF16 R44, R100.reuse, R108, R44 ;  /* 0x0000006c642c723c */ /* 0x048ff0000004182c */
[C---:B------:R-:W-:Y:S01]  /*7820*/  HMMA.16816.F32.BF16 R48, R100.reuse, R110, R48 ;  /* 0x0000006e6430723c */ /* 0x040fe20000041830 */
[----:B------:R-:W3:Y:S07]  /*7830*/  LDSM.16.MT88.4 R108, [R165+0x2800] ;  /* 0x00280000a56c783b */ /* 0x000eee0000004200 */
        /* <DEDUP_REMOVED lines=16> */
[----:B------:R-:W-:Y:S01]  /*7940*/  HMMA.16816.F32.BF16 R96, R100, R110, R96 ;  /* 0x0000006e6460723c */ /* 0x000fe20000041860 */
[----:B------:R-:W3:Y:S06]  /*7950*/  LDSM.16.MT88.4 R108, [R164+0x1000] ;  /* 0x00100000a46c783b */ /* 0x000eec0000004200 */
[----:B------:R-:W-:Y:S02]  /*7960*/  F2FP.BF16.PACK_AB R100, R151, R149 ;  /* 0x000000959764723e */ /* 0x000fe400000010ff */
[----:B------:R-:W-:Y:S03]  /*7970*/  F2FP.BF16.PACK_AB R102, R152, R150 ;  /* 0x000000969866723e */ /* 0x000fe600000010ff */
[----:B------:R-:W-:Y:S02]  /*7980*/  F2FP.BF16.PACK_AB R101, R147, R148 ;  /* 0x000000949365723e */ /* 0x000fe400000010ff */
[----:B------:R-:W-:Y:S07]  /*7990*/  F2FP.BF16.PACK_AB R103, R145, R146 ;  /* 0x000000929167723e */ /* 0x000fee00000010ff */
[C---:B--2---:R-:W-:Y:S08]  /*79a0*/  HMMA.16816.F32.BF16 R4, R100.reuse, R104, R4 ;  /* 0x000000686404723c */ /* 0x044ff00000041804 */
[C---:B------:R-:W-:Y:S01]  /*79b0*/  HMMA.16816.F32.BF16 R8, R100.reuse, R106, R8 ;  /* 0x0000006a6408723c */ /* 0x040fe20000041808 */
[----:B------:R-:W2:Y:S07]  /*79c0*/  LDSM.16.MT88.4 R104, [R165+0x1000] ;  /* 0x00100000a568783b */ /* 0x000eae0000004200 */
[C---:B---3--:R-:W-:Y:S08]  /*79d0*/  HMMA.16816.F32.BF16 R12, R100.reuse, R108, R12 ;  /* 0x0000006c640c723c */ /* 0x048ff0000004180c */
[C---:B------:R-:W-:Y:S01]  /*79e0*/  HMMA.16816.F32.BF16 R16, R100.reuse, R110, R16 ;  /* 0x0000006e6410723c */ /* 0x040fe20000041810 */
[----:B------:R-:W3:Y:S07]  /*79f0*/  LDSM.16.MT88.4 R108, [R163+0x3000] ;  /* 0x00300000a36c783b */ /* 0x000eee0000004200 */
[C---:B------:R-:W-:Y:S08]  /*7a00*/  HMMA.16816.F32.BF16 R20, R100.reuse, R112, R20 ;  /* 0x000000706414723c */ /* 0x040ff00000041814 */
[C---:B------:R-:W-:Y:S01]  /*7a10*/  HMMA.16816.F32.BF16 R24, R100.reuse, R114, R24 ;  /* 0x000000726418723c */ /* 0x040fe20000041818 */
[----:B------:R-:W4:Y:S07]  /*7a20*/  LDSM.16.MT88.4 R112, [R164+0x3000] ;  /* 0x00300000a470783b */ /* 0x000f2e0000004200 */
        /* <DEDUP_REMOVED lines=21> */
[C---:B---3--:R-:W-:Y:S07]  /*7b80*/  HMMA.16816.F32.BF16 R84, R100.reuse, R108, R84 ;  /* 0x0000006c6454723c */ /* 0x048fee0000041854 */
[----:B------:R-:W-:Y:S01]  /*7b90*/  FFMA.FTZ R108, R193, c[0x0][0x2d0], -R124 ;  /* 0x0000b400c16c7a23 */ /* 0x000fe2000001087c */
[C---:B------:R-:W-:Y:S03]  /*7ba0*/  HMMA.16816.F32.BF16 R88, R100.reuse, R110, R88 ;  /* 0x0000006e6458723c */ /* 0x040fe60000041858 */
[----:B------:R-:W3:Y:S01]  /*7bb0*/  MUFU.EX2 R124, R108 ;  /* 0x0000006c007c7308 */ /* 0x000ee20000000800 */
[----:B------:R-:W-:Y:S02]  /*7bc0*/  FADD.FTZ R109, R121, R118 ;  /* 0x00000076796d7221 */ /* 0x000fe40000010000 */
[----:B------:R-:W5:Y:S02]  /*7bd0*/  LDSM.16.MT88.4 R116, [R166+0x1800] ;  /* 0x00180000a674783b */ /* 0x000f640000004200 */
[C---:B----4-:R-:W-:Y:S04]  /*7be0*/  HMMA.16816.F32.BF16 R92, R100.reuse, R112, R92 ;  /* 0x00000070645c723c */ /* 0x050fe8000004185c */
[----:B-1----:R-:W-:Y:S02]  /*7bf0*/  FADD.FTZ R0, R129, R109 ;  /* 0x0000006d81007221 */ /* 0x002fe40000010000 */
[----:B------:R-:W1:Y:S02]  /*7c00*/  LDSM.16.MT88.4 R120, [R165+0x1800] ;  /* 0x00180000a578783b */ /* 0x000e640000004200 */
[----:B------:R-:W-:Y:S04]  /*7c10*/  HMMA.16816.F32.BF16 R96, R100, R114, R96 ;  /* 0x000000726460723c */ /* 0x000fe80000041860 */
[----:B------:R-:W-:Y:S04]  /*7c20*/  FADD.FTZ R0, R204, R0 ;  /* 0x00000000cc007221 */ /* 0x000fe80000010000 */
[----:B------:R-:W-:Y:S01]  /*7c30*/  FADD.FTZ R0, R205, R0 ;  /* 0x00000000cd007221 */ /* 0x000fe20000010000 */
[----:B---3--:R-:W-:Y:S03]  /*7c40*/  F2FP.BF16.PACK_AB R139, R124, R126 ;  /* 0x0000007e7c8b723e */ /* 0x008fe600000010ff */
[----:B------:R-:W-:Y:S04]  /*7c50*/  FADD.FTZ R0, R149, R0 ;  /* 0x0000000095007221 */ /* 0x000fe80000010000 */
[----:B------:R-:W-:Y:S01]  /*7c60*/  FADD.FTZ R0, R151, R0 ;  /* 0x0000000097007221 */ /* 0x000fe20000010000 */
[C---:B------:R-:W-:Y:S01]  /*7c70*/  HMMA.16816.F32.BF16 R128, R136.reuse, R132, R4 ;  /* 0x000000848880723c */ /* 0x040fe20000041804 */
[----:B------:R-:W3:Y:S04]  /*7c80*/  LDSM.16.MT88.4 R4, [R163+0x3800] ;  /* 0x00380000a304783b */ /* 0x000ee80000004200 */
[----:B------:R-:W-:Y:S03]  /*7c90*/  FADD.FTZ R0, R150, R0 ;  /* 0x0000000096007221 */ /* 0x000fe60000010000 */
[C---:B------:R-:W-:Y:S01]  /*7ca0*/  HMMA.16816.F32.BF16 R132, R136.reuse, R134, R8 ;  /* 0x000000868884723c */ /* 0x040fe20000041808 */
[----:B------:R-:W4:Y:S03]  /*7cb0*/  LDSM.16.MT88.4 R8, [R164+0x3800] ;  /* 0x00380000a408783b */ /* 0x000f260000004200 */
[----:B------:R-:W-:Y:S04]  /*7cc0*/  FADD.FTZ R0, R152, R0 ;  /* 0x0000000098007221 */ /* 0x000fe80000010000 */
[C---:B--2---:R-:W-:Y:S01]  /*7cd0*/  HMMA.16816.F32.BF16 R100, R136.reuse, R104, R12 ;  /* 0x000000688864723c */ /* 0x044fe2000004180c */
[----:B------:R-:W2:Y:S07]  /*7ce0*/  LDSM.16.MT88.4 R12, [R166+0x3800] ;  /* 0x00380000a60c783b */ /* 0x000eae0000004200 */
[C---:B------:R-:W-:Y:S01]  /*7cf0*/  HMMA.16816.F32.BF16 R104, R136.reuse, R106, R16 ;  /* 0x0000006a8868723c */ /* 0x040fe20000041810 */
[----:B------:R-:W2:Y:S07]  /*7d00*/  LDSM.16.MT88.4 R16, [R165+0x3800] ;  /* 0x00380000a510783b */ /* 0x000eae0000004200 */
[C---:B-----5:R-:W-:Y:S08]  /*7d10*/  HMMA.16816.F32.BF16 R108, R136.reuse, R116, R20 ;  /* 0x00000074886c723c */ /* 0x060ff00000041814 */
[C---:B------:R-:W-:Y:S08]  /*7d20*/  HMMA.16816.F32.BF16 R112, R136.reuse, R118, R24 ;  /* 0x000000768870723c */ /* 0x040ff00000041818 */
[C---:B-1----:R-:W-:Y:S08]  /*7d30*/  HMMA.16816.F32.BF16 R116, R136.reuse, R120, R28 ;  /* 0x000000788874723c */ /* 0x042ff0000004181c */
[C---:B------:R-:W-:Y:S08]  /*7d40*/  HMMA.16816.F32.BF16 R120, R136.reuse, R122, R32 ;  /* 0x0000007a8878723c */ /* 0x040ff00000041820 */
[C---:B---3--:R-:W-:Y:S08]  /*7d50*/  HMMA.16816.F32.BF16 R36, R136.reuse, R4, R36 ;  /* 0x000000048824723c */ /* 0x048ff00000041824 */
[C---:B------:R-:W-:Y:S01]  /*7d60*/  HMMA.16816.F32.BF16 R40, R136.reuse, R6, R40 ;  /* 0x000000068828723c */ /* 0x040fe20000041828 */
[----:B------:R-:W1:Y:S07]  /*7d70*/  LDSM.16.MT88.4 R4, [R163+0x5800] ;  /* 0x00580000a304783b */ /* 0x000e6e0000004200 */
[C---:B----4-:R-:W-:Y:S08]  /*7d80*/  HMMA.16816.F32.BF16 R44, R136.reuse, R8, R44 ;  /* 0x00000008882c723c */ /* 0x050ff0000004182c */
[C---:B------:R-:W-:Y:S01]  /*7d90*/  HMMA.16816.F32.BF16 R48, R136.reuse, R10, R48 ;  /* 0x0000000a8830723c */ /* 0x040fe20000041830 */
[----:B------:R-:W3:Y:S07]  /*7da0*/  LDSM.16.MT88.4 R8, [R164+0x5800] ;  /* 0x00580000a408783b */ /* 0x000eee0000004200 */
[C---:B--2---:R-:W-:Y:S08]  /*7db0*/  HMMA.16816.F32.BF16 R52, R136.reuse, R12, R52 ;  /* 0x0000000c8834723c */ /* 0x044ff00000041834 */
[C---:B------:R-:W-:Y:S01]  /*7dc0*/  HMMA.16816.F32.BF16 R56, R136.reuse, R14, R56 ;  /* 0x0000000e8838723c */ /* 0x040fe20000041838 */
[----:B------:R-:W2:Y:S07]  /*7dd0*/  LDSM.16.MT88.4 R12, [R166+0x5800] ;  /* 0x00580000a60c783b */ /* 0x000eae0000004200 */
[C---:B------:R-:W-:Y:S08]  /*7de0*/  HMMA.16816.F32.BF16 R60, R136.reuse, R16, R60 ;  /* 0x00000010883c723c */ /* 0x040ff0000004183c */
        /* <DEDUP_REMOVED lines=12> */
[----:B------:R-:W-:Y:S02]  /*7eb0*/  FADD.FTZ R2, R143, R2 ;  /* 0x000000028f027221 */ /* 0x000fe40000010000 */
[----:B------:R-:W-:Y:S01]  /*7ec0*/  FADD.FTZ R0, R126, R0 ;  /* 0x000000007e007221 */ /* 0x000fe20000010000 */
[----:B------:R-:W-:Y:S01]  /*7ed0*/  MOV R126, R125 ;  /* 0x0000007d007e7202 */ /* 0x000fe20000000f00 */
[C---:B--2---:R-:W-:Y:S04]  /*7ee0*/  HMMA.16816.F32.BF16 R84, R136.reuse, R12, R84 ;  /* 0x0000000c8854723c */ /* 0x044fe80000041854 */
[----:B------:R-:W-:Y:S02]  /*7ef0*/  FADD.FTZ R202, R144, R2 ;  /* 0x0000000290ca7221 */ /* 0x000fe40000010000 */
[----:B------:R-:W-:Y:S01]  /*7f00*/  FADD.FTZ R206, R124, R0 ;  /* 0x000000007cce7221 */ /* 0x000fe20000010000 */
[----:B------:R-:W-:Y:S01]  /*7f10*/  MOV R12, R3 ;  /* 0x00000003000c7202 */ /* 0x000fe20000000f00 */
[C---:B------:R-:W-:Y:S08]  /*7f20*/  HMMA.16816.F32.BF16 R88, R136.reuse, R14, R88 ;  /* 0x0000000e8858723c */ /* 0x040ff00000041858 */
[C---:B----4-:R-:W-:Y:S08]  /*7f30*/  HMMA.16816.F32.BF16 R92, R136.reuse, R16, R92 ;  /* 0x00000010885c723c */ /* 0x050ff0000004185c */
[----:B------:R-:W-:Y:S01]  /*7f40*/  HMMA.16816.F32.BF16 R96, R136, R18, R96 ;  /* 0x000000128860723c */ /* 0x000fe20000041860 */
[----:B------:R-:W-:-:S07]  /*7f50*/  @P0 BRA `(.L_x_1061) ;  /* 0xffffcd5000000947 */ /* 0x000fce000383ffff */
.L_x_1050:
[----:B------:R-:W-:-:S13]  /*7f60*/  ISETP.GE.AND P0, PT, R187, R212, PT ;  /* 0x000000d4bb00720c */ /* 0x000fda0003f06270 */
[----:B------:R-:W-:Y:S05]  /*7f70*/  @!P0 BRA `(.L_x_1062) ;  /* 0x00002c6000008947 */ /* 0x000fea0003800000 */
[----:B------:R-:W-:Y:S02]  /*7f80*/  MOV R127, R12 ;  /* 0x0000000c007f7202 */ /* 0x000fe40000000f00 */
[----:B------:R-:W-:Y:S02]  /*7f90*/  MOV R126, R125 ;  /* 0x0000007d007e7202 */ /* 0x000fe40000000f00 */
.L_x_1069:
[----:B------:R-:W-:Y:S04]  /*7fa0*/  DEPBAR.LE SB0, 0x0 ;  /* 0x000080000000791a */ /* 0x000fe80000000000 */
[----:B------:R-:W-:Y:S01]  /*7fb0*/  WARPSYNC 0xffffffff ;  /* 0xffffffff00007948 */ /* 0x000fe20003800000 */
[----:B------:R-:W-:Y:S01]  /*7fc0*/  BAR.SYNC.DEFER_BLOCKING 0x0 ;  /* 0x0000000000007b1d */ /* 0x000fe20000010000 */
[----:B------:R-:W-:Y:S01]  /*7fd0*/  SHF.R.S32.HI R0, RZ, 0x1f, R186 ;  /* 0x0000001fff007819 */ /* 0x000fe200000114ba */
[----:B------:R-:W-:Y:S01]  /*7fe0*/  IMAD.WIDE.U32 R2, R186, c[0x0][0x208], RZ ;  /* 0x00008200ba027a25 */ /* 0x000fe200078e00ff */
        /* <DEDUP_REMOVED lines=9> */
[----:B------:R-:W-:Y:S01]  /*8080*/  SHF.L.U64.HI R14, R208, 0x1, R5 ;  /* 0x00000001d00e7819 */ /* 0x000fe20000010205 */
[----:B------:R-:W-:Y:S01]  /*8090*/  IMAD.IADD R3, R3, 0x1, R0 ;  /* 0x0000000103037824 */ /* 0x000fe200078e0200 */
[----:B------:R-:W-:Y:S01]  /*80a0*/  SHF.L.U64.HI R7, R196, 0x1, R4 ;  /* 0x00000001c4077819 */ /* 0x000fe20000010204 */
[----:B------:R-:W-:Y:S02]  /*80b0*/  IMAD.SHL.U32 R22, R207, 0x2, RZ ;  /* 0x00000002cf167824 */ /* 0x000fe400078e00ff */
[----:B------:R-:W-:Y:S04]  /*80c0*/  IMAD.WIDE.U32 R2, R185, c[0x0][0x218], R2 ;  /* 0x00008600b9027a25 */ /* 0x000fe800078e0002 */
[----:B------:R-:W-:Y:S01]  /*80d0*/  IMAD.SHL.U32 R15, R208, 0x2, RZ ;  /* 0x00000002d00f7824 */ /* 0x000fe200078e00ff */
[----:B------:R-:W-:Y:S01]  /*80e0*/  IADD3 R0, P0, R220, R2, RZ ;  /* 0x00000002dc007210 */ /* 0x000fe20007f1e0ff */
[----:B------:R1:W2:Y:S01]  /*80f0*/  LDSM.16.M88.4 R32, [R167] ;  /* 0x00000000a720783b */ /* 0x0002a20000000200 */
[----:B------:R-:W-:Y:S02]  /*8100*/  IMAD.SHL.U32 R13, R196, 0x2, RZ ;  /* 0x00000002c40d7824 */ /* 0x000fe400078e00ff */
[----:B------:R-:W-:Y:S01]  /*8110*/  IADD3.X R20, R224, R3, R20, P0, !PT ;  /* 0x00000003e0147210 */ /* 0x000fe200007fe414 */
[----:B------:R1:W3:Y:S01]  /*8120*/  LDSM.16.M88.4 R8, [R160] ;  /* 0x00000000a008783b */ /* 0x0002e20000000200 */
[C---:B------:R-:W-:Y:S03]  /*8130*/  LEA R6, P0, R0.reuse, c[0x0][0x1f8], 0x1 ;  /* 0x00007e0000067a11 */ /* 0x040fe600078008ff */
[----:B------:R1:W4:Y:S01]  /*8140*/  LDSM.16.M88.4 R16, [R160+0x800] ;  /* 0x00080000a010783b */ /* 0x0003220000000200 */
[----:B------:R-:W-:Y:S03]  /*8150*/  LEA.HI.X R20, R0, c[0x0][0x1fc], R20, 0x1, P0 ;  /* 0x00007f0000147a11 */ /* 0x000fe600000f0c14 */
[----:B------:R1:W1:Y:S04]  /*8160*/  LDSM.16.M88.4 R24, [R160+0x1000] ;  /* 0x00100000a018783b */ /* 0x0002680000000200 */
        /* <DEDUP_REMOVED lines=8> */
.L_x_1100:
[----:B------:R-:W5:Y:S01]  /*81f0*/  SHFL.IDX PT, R2, R6, RZ, 0x181f ;  /* 0x00181fff06027589 */ /* 0x000f6200000e0000 */
[----:B------:R-:W-:Y:S01]  /*8200*/  ISETP.GE.AND P0, PT, R196, c[0x0][0x1d4], PT ;  /* 0x00007500c4007a0c */ /* 0x000fe20003f06270 */
[----:B------:R-:W-:Y:S01]  /*8210*/  BSSY B0, `(.L_x_1064) ;  /* 0x0000102000007945 */ /* 0x000fe20003800000 */
[----:B------:R-:W-:Y:S02]  /*8220*/  ISETP.GE.AND P4, PT, R208, c[0x0][0x1d4], PT ;  /* 0x00007500d0007a0c */ /* 0x000fe40003f86270 */
[----:B------:R-:W4:Y:S01]  /*8230*/  SHFL.IDX PT, R3, R6, 0x1, 0x181f ;  /* 0x00381f0006037f89 */ /* 0x000f2200000e0000 */
[----:B------:R-:W-:Y:S04]  /*8240*/  SEL R183, RZ, 0x10, P0 ;  /* 0x00000010ffb77807 */ /* 0x000fe80000000000 */
[----:B----4-:R-:W4:Y:S01]  /*8250*/  SHFL.IDX PT, R20, R20, 0x1, 0x181f ;  /* 0x00381f0014147f89 */ /* 0x010f2200000e0000 */
[----:B------:R-:W-:Y:S04]  /*8260*/  IADD3 R12, -R183, 0x10, RZ ;  /* 0x00000010b70c7810 */ /* 0x000fe80007ffe1ff */
[----:B------:R-:W-:Y:S02]  /*8270*/  LOP3.LUT R12, R12, 0xf, RZ, 0xc0, !PT ;  /* 0x0000000f0c0c7812 */ /* 0x000fe400078ec0ff */
[----:B-----5:R-:W-:Y:S05]  /*8280*/  IADD3 R4, P2, R2, R13, RZ ;  /* 0x0000000d02047210 */ /* 0x020fea0007f5e0ff */
[----:B---3--:R-:W-:Y:S05]  /*8290*/  IMAD.X R5, R0, 0x1, R7, P2 ;  /* 0x0000000100057824 */ /* 0x008fea00010e0607 */
[----:B------:R3:W-:Y:S01]  /*82a0*/  LDGSTS.E.BYPASS.LTC128B.128 [R184+0x100], [R4.64], !P0 ;  /* 0x0010000004b87fae */ /* 0x0007e2000c101d46 */
[----:B------:R-:W-:Y:S04]  /*82b0*/  IADD3 R12, P6, P0, R12, R3, R13 ;  /* 0x000000030c0c7210 */ /* 0x000fe800078de00d */
[----:B----4-:R-:W-:Y:S02]  /*82c0*/  IADD3.X R13, RZ, R20, R7, P6, P0 ;  /* 0x00000014ff0d7210 */ /* 0x010fe400037e0407 */
[----:B---3--:R-:W-:Y:S05]  /*82d0*/  IADD3 R4, P2, R2, R15, RZ ;  /* 0x0000000f02047210 */ /* 0x008fea0007f5e0ff */
[--C-:B------:R-:W-:Y:S01]  /*82e0*/  IMAD.X R5, R0, 0x1, R14.reuse, P2 ;  /* 0x0000000100057824 */ /* 0x100fe200010e060e */
[----:B------:R-:W-:Y:S04]  /*82f0*/  ISETP.GE.AND P2, PT, R207, c[0x0][0x1d4], PT ;  /* 0x00007500cf007a0c */ /* 0x000fe80003f46270 */
[----:B------:R3:W-:Y:S02]  /*8300*/  LDGSTS.E.BYPASS.LTC128B.128 [R184+0x2100], [R4.64], !P4 ;  /* 0x0210000004b87fae */ /* 0x0007e4000e101d46 */
[----:B---3--:R-:W-:Y:S05]  /*8310*/  IADD3 R4, P5, R2, R22, RZ ;  /* 0x0000001602047210 */ /* 0x008fea0007fbe0ff */
[----:B------:R-:W-:Y:S01]  /*8320*/  IMAD.X R5, R0, 0x1, R21, P5 ;  /* 0x0000000100057824 */ /* 0x000fe200028e0615 */
[----:B------:R-:W-:Y:S02]  /*8330*/  ISETP.NE.U32.AND P5, PT, R183, RZ, PT ;  /* 0x000000ffb700720c */ /* 0x000fe40003fa5070 */
[----:B------:R-:W-:Y:S02]  /*8340*/  SEL R0, RZ, 0x10, P4 ;  /* 0x00000010ff007807 */ /* 0x000fe40002000000 */
[----:B------:R3:W-:Y:S02]  /*8350*/  LDGSTS.E.BYPASS.LTC128B.128 [R184+0x4100], [R4.64], !P2 ;  /* 0x0410000004b87fae */ /* 0x0007e4000d101d46 */
[C---:B------:R-:W-:Y:S02]  /*8360*/  ISETP.NE.U32.AND P0, PT, R0.reuse, RZ, PT ;  /* 0x000000ff0000720c */ /* 0x040fe40003f05070 */
[----:B------:R-:W-:Y:S04]  /*8370*/  IADD3 R0, -R0, 0x10, RZ ;  /* 0x0000001000007810 */ /* 0x000fe80007ffe1ff */
[----:B------:R-:W-:Y:S01]  /*8380*/  LOP3.LUT R0, R0, 0xf, RZ, 0xc0, !PT ;  /* 0x0000000f00007812 */ /* 0x000fe200078ec0ff */
[----:B------:R4:W-:Y:S01]  /*8390*/  LDGSTS.E.BYPASS.LTC128B.128.ZFILL [R184+0x1100], [R12.64], P5 ;  /* 0x011000000cb87fae */ /* 0x0009e2000a941d46 */
[C---:B--23--:R-:W-:Y:S08]  /*83a0*/  HMMA.16816.F32.BF16 R4, R32.reuse, R8, RZ ;  /* 0x000000082004723c */ /* 0x04cff000000418ff */
[C---:B------:R-:W-:Y:S01]  /*83b0*/  HMMA.16816.F32.BF16 R8, R32.reuse, R10, RZ ;  /* 0x0000000a2008723c */ /* 0x040fe200000418ff */
[-C--:B----4-:R-:W-:Y:S03]  /*83c0*/  IADD3 R12, P6, P5, R0, R3.reuse, R15 ;  /* 0x00000003000c7210 */ /* 0x090fe60007dde00f */
[----:B------:R-:W-:Y:S02]  /*83d0*/  SEL R0, RZ, 0x10, P2 ;  /* 0x00000010ff007807 */ /* 0x000fe40001000000 */
[-C--:B------:R-:W-:Y:S02]  /*83e0*/  IADD3.X R13, RZ, R20.reuse, R14, P6, P5 ;  /* 0x00000014ff0d7210 */ /* 0x080fe400037ea40e */
[C---:B------:R-:W-:Y:S02]  /*83f0*/  IADD3 R2, -R0.reuse, 0x10, RZ ;  /* 0x0000001000027810 */ /* 0x040fe40007ffe1ff */
[----:B------:R-:W-:Y:S01]  /*8400*/  ISETP.NE.U32.AND P6, PT, R0, RZ, PT ;  /* 0x000000ff0000720c */ /* 0x000fe20003fc5070 */
[----:B------:R2:W-:Y:S01]  /*8410*/  LDGSTS.E.BYPASS.LTC128B.128.ZFILL [R184+0x3100], [R12.64], P0 ;  /* 0x031000000cb87fae */ /* 0x0005e20008141d46 */
[----:B------:R-:W-:Y:S04]  /*8420*/  LOP3.LUT R2, R2, 0xf, RZ, 0xc0, !PT ;  /* 0x0000000f02027812 */ /* 0x000fe800078ec0ff */
[----:B------:R-:W-:Y:S04]  /*8430*/  IADD3 R2, P5, P0, R2, R3, R22 ;  /* 0x0000000302027210 */ /* 0x000fe800078be016 */
[----:B------:R-:W-:Y:S02]  /*8440*/  IADD3.X R3, RZ, R20, R21, P5, P0 ;  /* 0x00000014ff037210 */ /* 0x000fe40002fe0415 */
[----:B------:R-:W-:Y:S03]  /*8450*/  ISETP.GT.AND P0, PT, R187, R212, PT ;  /* 0x000000d4bb00720c */ /* 0x000fe60003f04270 */
[----:B------:R3:W-:Y:S05]  /*8460*/  LDGSTS.E.BYPASS.LTC128B.128.ZFILL [R184+0x5100], [R2.64], P6 ;  /* 0x0510000002b87fae */ /* 0x0007ea000b141d46 */
[----:B------:R-:W0:Y:S01]  /*8470*/  LDGDEPBAR ;  /* 0x00000000000079af */ /* 0x000e220000000000 */
[C---:B--2---:R-:W-:Y:S08]  /*8480*/  HMMA.16816.F32.BF16 R12, R32.reuse, R16, RZ ;  /* 0x00000010200c723c */ /* 0x044ff000000418ff */
        /* <DEDUP_REMOVED lines=17> */
[----:B------:R-:W4:Y:S07]  /*85a0*/  LDSM.16.M88.4 R140, [R162+0x1000] ;  /* 0x00100000a28c783b */ /* 0x000f2e0000000200 */
[C---:B-1----:R-:W-:Y:S08]  /*85b0*/  HMMA.16816.F32.BF16 R4, R136.reuse, R144, R4 ;  /* 0x000000908804723c */ /* 0x042ff00000041804 */
[C---:B------:R-:W-:Y:S01]  /*85c0*/  HMMA.16816.F32.BF16 R8, R136.reuse, R146, R8 ;  /* 0x000000928808723c */ /* 0x040fe20000041808 */
[----:B------:R-:W-:Y:S07]  /*85d0*/  LDSM.16.M88.4 R144, [R161+-0x4000] ;  /* 0xffc00000a190783b */ /* 0x000fee0000000200 */
[C---:B--2---:R-:W-:Y:S08]  /*85e0*/  HMMA.16816.F32.BF16 R12, R136.reuse, R148, R12 ;  /* 0x00000094880c723c */ /* 0x044ff0000004180c */
[C---:B------:R-:W-:Y:S01]  /*85f0*/  HMMA.16816.F32.BF16 R16, R136.reuse, R150, R16 ;  /* 0x000000968810723c */ /* 0x040fe20000041810 */
[----:B------:R-:W-:Y:S07]  /*8600*/  LDSM.16.M88.4 R148, [R161+-0x3800] ;  /* 0xffc80000a194783b */ /* 0x000fee0000000200 */
[C---:B----4-:R-:W-:Y:S08]  /*8610*/  HMMA.16816.F32.BF16 R20, R136.reuse, R140, R20 ;  /* 0x0000008c8814723c */ /* 0x050ff00000041814 */
[C---:B------:R-:W-:Y:S01]  /*8620*/  HMMA.16816.F32.BF16 R24, R136.reuse, R142, R24 ;  /* 0x0000008e8818723c */ /* 0x040fe20000041818 */
[----:B------:R-:W1:Y:S07]  /*8630*/  LDSM.16.M88.4 R140, [R169] ;  /* 0x00000000a98c783b */ /* 0x000e6e0000000200 */
[C---:B------:R-:W-:Y:S08]  /*8640*/  HMMA.16816.F32.BF16 R28, R136.reuse, R152, R28 ;  /* 0x00000098881c723c */ /* 0x040ff0000004181c */
[----:B------:R-:W-:Y:S01]  /*8650*/  HMMA.16816.F32.BF16 R32, R136, R154, R32 ;  /* 0x0000009a8820723c */ /* 0x000fe20000041820 */
[----:B------:R-:W2:Y:S05]  /*8660*/  LDSM.16.M88.4 R136, [R161+-0x3000] ;  /* 0xffd00000a188783b */ /* 0x000eaa0000000200 */
[----:B------:R-:W4:Y:S02]  /*8670*/  LDSM.16.M88.4 R152, [R161+-0x2800] ;  /* 0xffd80000a198783b */ /* 0x000f240000000200 */
        /* <DEDUP_REMOVED lines=11> */
[----:B------:R-:W2:Y:S05]  /*8730*/  LDSM.16.M88.4 R140, [R160+0x3000] ;  /* 0x00300000a08c783b */ /* 0x000eaa0000000200 */
[----:B------:R-:W4:Y:S02]  /*8740*/  LDSM.16.M88.4 R152, [R160+0x3800] ;  /* 0x00380000a098783b */ /* 0x000f240000000200 */
        /* <DEDUP_REMOVED lines=9> */
[C---:B----4-:R-:W-:Y:S08]  /*87e0*/  HMMA.16816.F32.BF16 R28, R136.reuse, R152, R28 ;  /* 0x00000098881c723c */ /* 0x050ff0000004181c */
[----:B------:R-:W-:Y:S01]  /*87f0*/  HMMA.16816.F32.BF16 R32, R136, R154, R32 ;  /* 0x0000009a8820723c */ /* 0x000fe20000041820 */
[----:B------:R-:W2:Y:S05]  /*8800*/  LDSM.16.M88.4 R136, [R174] ;  /* 0x00000000ae88783b */ /* 0x000eaa0000000200 */
[----:B------:R-:W4:Y:S02]  /*8810*/  LDSM.16.M88.4 R152, [R175] ;  /* 0x00000000af98783b */ /* 0x000f240000000200 */
        /* <DEDUP_REMOVED lines=22> */
[C---:B----4-:R-:W-:Y:S08]  /*8980*/  HMMA.16816.F32.BF16 R28, R136.reuse, R152, R28 ;  /* 0x00000098881c723c */ /* 0x050ff0000004181c */
        /* <DEDUP_REMOVED lines=63> */
[C---:B----4-:R-:W-:Y:S08]  /*8d80*/  HMMA.16816.F32.BF16 R28, R140.reuse, R152, R28 ;  /* 0x000000988c1c723c */ /* 0x050ff0000004181c */
[----:B------:R-:W-:Y:S01]  /*8d90*/  HMMA.16816.F32.BF16 R32, R140, R154, R32 ;  /* 0x0000009a8c20723c */ /* 0x000fe20000041820 */
[----:B------:R-:W-:Y:S07]  /*8da0*/  @!UPT UIADD3 URZ, URZ, URZ, URZ ;  /* 0x0000003f3f3ff290 */ /* 0x000fee000fffe03f */
[----:B------:R-:W-:-:S11]  /*8db0*/  @!P0 BRA `(.L_x_1065) ;  /* 0x0000047000008947 */ /* 0x000fd60003800000 */
[----:B---3--:R-:W-:Y:S01]  /*8dc0*/  IMAD R2, R210, 0x20, R214 ;  /* 0x00000020d2027824 */ /* 0x008fe200078e02d6 */
        /* <DEDUP_REMOVED lines=37> */
.L_x_1101:
        /* <DEDUP_REMOVED lines=18> */
.L_x_1102:
[C---:B---3--:R-:W-:Y:S02]  /*9140*/  IADD3 R2, -R183.reuse, 0x10, RZ ;  /* 0x00000010b7027810 */ /* 0x048fe40007ffe1ff */
[C---:B--2---:R-:W-:Y:S02]  /*9150*/  IADD3 R138, P6, R0.reuse, R142, RZ ;  /* 0x0000008e008a7210 */ /* 0x044fe40007fde0ff */
[----:B------:R-:W-:Y:S02]  /*9160*/  IADD3 R136, P5, R0, R143, RZ ;  /* 0x0000008f00887210 */ /* 0x000fe40007fbe0ff */
[----:B------:R-:W-:Y:S01]  /*9170*/  ISETP.NE.U32.AND P0, PT, R183, RZ, PT ;  /* 0x000000ffb700720c */ /* 0x000fe20003f05070 */
[----:B----4-:R-:W-:Y:S01]  /*9180*/  IMAD.X R139, R124, 0x1, R139, P6 ;  /* 0x000000017c8b7824 */ /* 0x010fe200030e068b */
[----:B------:R-:W-:Y:S01]  /*9190*/  LOP3.LUT R2, R2, 0xf, RZ, 0xc0, !PT ;  /* 0x0000000f02027812 */ /* 0x000fe200078ec0ff */
[----:B------:R-:W-:Y:S03]  /*91a0*/  IMAD.X R137, R124, 0x1, R140, P5 ;  /* 0x000000017c897824 */ /* 0x000fe600028e068c */
[----:B------:R-:W-:Y:S04]  /*91b0*/  IADD3 R2, P6, P5, R2, R0, R144 ;  /* 0x0000000002027210 */ /* 0x000fe80007dde090 */
[----:B------:R-:W-:Y:S05]  /*91c0*/  IADD3.X R3, RZ, R124, R141, P6, P5 ;  /* 0x0000007cff037210 */ /* 0x000fea00037ea48d */
[----:B------:R-:W-:Y:S01]  /*91d0*/  @!PT LDS RZ, [RZ] ;  /* 0x00000000fffff984 */ /* 0x000fe20000000800 */
[----:B------:R-:W-:Y:S01]  /*91e0*/  @!PT LDS RZ, [RZ] ;  /* 0x00000000fffff984 */ /* 0x000fe20000000800 */
[----:B------:R-:W-:Y:S01]  /*91f0*/  @!PT LDS RZ, [RZ] ;  /* 0x00000000fffff984 */ /* 0x000fe20000000800 */
[----:B------:R2:W-:Y:S04]  /*9200*/  LDGSTS.E.BYPASS.LTC128B.128.ZFILL [R184+0x7100], [R2.64], P0 ;  /* 0x0710000002b87fae */ /* 0x0005e80008141d46 */
[----:B------:R2:W-:Y:S04]  /*9210*/  LDGSTS.E.BYPASS.LTC128B.128 [R184+0x9100], [R138.64], !P4 ;  /* 0x091000008ab87fae */ /* 0x0005e8000e101d46 */
[----:B------:R2:W-:Y:S02]  /*9220*/  LDGSTS.E.BYPASS.LTC128B.128 [R184+0xb100], [R136.64], !P2 ;  /* 0x0b10000088b87fae */ /* 0x0005e4000d101d46 */
.L_x_1065:
[----:B---3--:R-:W-:Y:S05]  /*9230*/  BSYNC B0 ;  /* 0x0000000000007941 */ /* 0x008fea0003800000 */
.L_x_1064:
        /* <DEDUP_REMOVED lines=34> */
[----:B-1----:R-:W1:Y:S04]  /*9460*/  SHFL.BFLY PT, R125, R124, 0x2, 0x1f ;  /* 0x0c401f007c7d7f89 */ /* 0x002e6800000e0000 */
[----:B------:R-:W2:Y:S01]  /*9470*/  SHFL.BFLY PT, R0, R136, 0x2, 0x1f ;  /* 0x0c401f0088007f89 */ /* 0x000ea200000e0000 */
[----:B-1----:R-:W-:Y:S02]  /*9480*/  FMNMX.FTZ R125, R124, R125, !PT ;  /* 0x0000007d7c7d7209 */ /* 0x002fe40007810000 */
[----:B--2---:R-:W-:Y:S03]  /*9490*/  FMNMX.FTZ R124, R136, R0, !PT ;  /* 0x00000000887c7209 */ /* 0x004fe60007810000 */
[----:B------:R-:W1:Y:S04]  /*94a0*/  SHFL.BFLY PT, R2, R125, 0x1, 0x1f ;  /* 0x0c201f007d027f89 */ /* 0x000e6800000e0000 */
[----:B------:R2:W3:Y:S01]  /*94b0*/  SHFL.BFLY PT, R0, R124, 0x1, 0x1f ;  /* 0x0c201f007c007f89 */ /* 0x0004e200000e0000 */
[----:B-1----:R-:W-:Y:S04]  /*94c0*/  FMNMX.FTZ R125, R125, R2, !PT ;  /* 0x000000027d7d7209 */ /* 0x002fe80007810000 */
.L_x_1103:
[----:B---3--:R-:W-:Y:S01]  /*94d0*/  FMNMX.FTZ R3, R0, R124, !PT ;  /* 0x0000007c00037209 */ /* 0x008fe20007810000 */
[C---:B------:R-:W-:Y:S01]  /*94e0*/  FADD.FTZ R2, -R125.reuse, R126 ;  /* 0x0000007e7d027221 */ /* 0x040fe20000010100 */
[----:B------:R-:W-:Y:S01]  /*94f0*/  WARPSYNC 0xffffffff ;  /* 0xffffffff00007948 */ /* 0x000fe20003800000 */
[----:B------:R-:W-:Y:S01]  /*9500*/  FMUL.FTZ R126, R125, c[0x0][0x2d0] ;  /* 0x0000b4007d7e7a20 */ /* 0x000fe20000410000 */
[----:B------:R-:W1:Y:S01]  /*9510*/  LDSM.16.MT88.4 R140, [R163] ;  /* 0x00000000a38c783b */ /* 0x000e620000004200 */
[----:B------:R-:W-:Y:S01]  /*9520*/  FADD.FTZ R0, -R3, R127 ;  /* 0x0000007f03007221 */ /* 0x000fe20000010100 */
[----:B------:R-:W-:Y:S01]  /*9530*/  ISETP.GT.AND P0, PT, R187, R212, PT ;  /* 0x000000d4bb00720c */ /* 0x000fe20003f04270 */
[----:B------:R-:W-:Y:S02]  /*9540*/  FMUL.FTZ R127, R3, c[0x0][0x2d0] ;  /* 0x0000b400037f7a20 */ /* 0x000fe40000410000 */
[----:B------:R-:W-:Y:S02]  /*9550*/  FMUL.FTZ R2, R2, c[0x0][0x2d0] ;  /* 0x0000b40002027a20 */ /* 0x000fe40000410000 */
[----:B------:R-:W-:Y:S02]  /*9560*/  FMUL.FTZ R0, R0, c[0x0][0x2d0] ;  /* 0x0000b40000007a20 */ /* 0x000fe40000410000 */
[--C-:B------:R-:W-:Y:S02]  /*9570*/  FFMA.FTZ R4, R4, c[0x0][0x2d0], -R126.reuse ;  /* 0x0000b40004047a23 */ /* 0x100fe4000001087e */
[--C-:B------:R-:W-:Y:S01]  /*9580*/  FFMA.FTZ R5, R5, c[0x0][0x2d0], -R126.reuse ;  /* 0x0000b40005057a23 */ /* 0x100fe2000001087e */
[----:B------:R-:W3:Y:S01]  /*9590*/  MUFU.EX2 R2, R2 ;  /* 0x0000000200027308 */ /* 0x000ee20000000800 */
        /* <DEDUP_REMOVED lines=23> */
[----:B--2---:R-:W-:Y:S01]  /*9710*/  MUFU.EX2 R124, R6 ;  /* 0x00000006007c7308 */ /* 0x004fe20000000800 */
        /* <DEDUP_REMOVED lines=9> */
[----:B------:R-:W-:Y:S01]  /*97b0*/  FFMA.FTZ R35, R35, c[0x0][0x2d0], -R127 ;  /* 0x0000b40023237a23 */ /* 0x000fe2000001087f */
[----:B------:R-:W-:Y:S01]  /*97c0*/  MOV R127, R3 ;  /* 0x00000003007f7202 */ /* 0x000fe20000000f00 */
[----:B------:R-:W-:Y:S01]  /*97d0*/  FFMA.FTZ R28, R28, c[0x0][0x2d0], -R126 ;  /* 0x0000b4001c1c7a23 */ /* 0x000fe2000001087e */
[----:B------:R-:W-:Y:S10]  /*97e0*/  MUFU.EX2 R149, R8 ;  /* 0x0000000800957308 */ /* 0x000ff40000000800 */
[----:B------:R-:W2:Y:S10]  /*97f0*/  MUFU.EX2 R157, R9 ;  /* 0x00000009009d7308 */ /* 0x000eb40000000800 */
[----:B------:R-:W-:Y:S10]  /*9800*/  MUFU.EX2 R155, R10 ;  /* 0x0000000a009b7308 */ /* 0x000ff40000000800 */
[----:B------:R-:W5:Y:S10]  /*9810*/  MUFU.EX2 R156, R11 ;  /* 0x0000000b009c7308 */ /* 0x000f740000000800 */
[----:B------:R-:W-:Y:S10]  /*9820*/  MUFU.EX2 R152, R16 ;  /* 0x0000001000987308 */ /* 0x000ff40000000800 */
[----:B------:R-:W-:Y:S10]  /*9830*/  MUFU.EX2 R154, R17 ;  /* 0x00000011009a7308 */ /* 0x000ff40000000800 */
[----:B------:R-:W-:Y:S10]  /*9840*/  MUFU.EX2 R150, R18 ;  /* 0x0000001200967308 */ /* 0x000ff40000000800 */
[----:B------:R-:W-:Y:S10]  /*9850*/  MUFU.EX2 R146, R12 ;  /* 0x0000000c00927308 */ /* 0x000ff40000000800 */
[----:B------:R-:W1:Y:S10]  /*9860*/  MUFU.EX2 R153, R13 ;  /* 0x0000000d00997308 */ /* 0x000e740000000800 */
[----:B------:R1:W-:Y:S10]  /*9870*/  MUFU.EX2 R145, R14 ;  /* 0x0000000e00917308 */ /* 0x0003f40000000800 */
[----:B------:R-:W1:Y:S10]  /*9880*/  MUFU.EX2 R151, R15 ;  /* 0x0000000f00977308 */ /* 0x000e740000000800 */
[----:B------:R1:W-:Y:S10]  /*9890*/  MUFU.EX2 R126, R28 ;  /* 0x0000001c007e7308 */ /* 0x0003f40000000800 */
[----:B------:R-:W-:Y:S10]  /*98a0*/  MUFU.EX2 R29, R29 ;  /* 0x0000001d001d7308 */ /* 0x000ff40000000800 */
[----:B------:R-:W-:Y:S10]  /*98b0*/  MUFU.EX2 R32, R32 ;  /* 0x0000002000207308 */ /* 0x000ff40000000800 */
[----:B------:R-:W-:Y:S10]  /*98c0*/  MUFU.EX2 R33, R33 ;  /* 0x0000002100217308 */ /* 0x000ff40000000800 */
[----:B------:R-:W-:Y:S10]  /*98d0*/  MUFU.EX2 R30, R30 ;  /* 0x0000001e001e7308 */ /* 0x000ff40000000800 */
[----:B------:R-:W-:Y:S10]  /*98e0*/  MUFU.EX2 R31, R31 ;  /* 0x0000001f001f7308 */ /* 0x000ff40000000800 */
[----:B------:R-:W-:Y:S10]  /*98f0*/  MUFU.EX2 R34, R34 ;  /* 0x0000002200227308 */ /* 0x000ff40000000800 */
[----:B------:R-:W-:Y:S01]  /*9900*/  MUFU.EX2 R35, R35 ;  /* 0x0000002300237308 */ /* 0x000fe20000000800 */
[----:B---3--:R-:W-:Y:S01]  /*9910*/  FMUL.FTZ R4, R2, R128 ;  /* 0x0000008002047220 */ /* 0x008fe20000410000 */
[----:B----4-:R-:W-:Y:S01]  /*9920*/  F2FP.BF16.PACK_AB R136, R148, R144 ;  /* 0x000000909488723e */ /* 0x010fe200000010ff */
[----:B------:R-:W-:Y:S01]  /*9930*/  FMUL.FTZ R5, R2, R129 ;  /* 0x0000008102057220 */ /* 0x000fe20000410000 */
[----:B--2---:R-:W-:Y:S01]  /*9940*/  F2FP.BF16.PACK_AB R138, R157, R149 ;  /* 0x000000959d8a723e */ /* 0x004fe200000010ff */
[C---:B------:R-:W-:Y:S01]  /*9950*/  FMUL.FTZ R6, R0.reuse, R130 ;  /* 0x0000008200067220 */ /* 0x040fe20000410000 */
[----:B------:R-:W-:Y:S01]  /*9960*/  F2FP.BF16.PACK_AB R137, R147, R124 ;  /* 0x0000007c9389723e */ /* 0x000fe200000010ff */
[----:B------:R-:W-:Y:S01]  /*9970*/  FMUL.FTZ R7, R0, R131 ;  /* 0x0000008300077220 */ /* 0x000fe20000410000 */
[----:B-----5:R-:W-:Y:S01]  /*9980*/  F2FP.BF16.PACK_AB R139, R156, R155 ;  /* 0x0000009b9c8b723e */ /* 0x020fe200000010ff */
[----:B------:R-:W2:Y:S01]  /*9990*/  LDSM.16.MT88.4 R128, [R164] ;  /* 0x00000000a480783b */ /* 0x000ea20000004200 */
[C---:B------:R-:W-:Y:S01]  /*99a0*/  FMUL.FTZ R8, R2.reuse, R132 ;  /* 0x0000008402087220 */ /* 0x040fe20000410000 */
[----:B-1----:R-:W-:Y:S01]  /*99b0*/  F2FP.BF16.PACK_AB R12, R153, R146 ;  /* 0x00000092990c723e */ /* 0x002fe200000010ff */
[----:B------:R-:W-:Y:S01]  /*99c0*/  FMUL.FTZ R9, R2, R133 ;  /* 0x0000008502097220 */ /* 0x000fe20000410000 */
[----:B------:R-:W-:Y:S01]  /*99d0*/  F2FP.BF16.PACK_AB R14, R154, R152 ;  /* 0x000000989a0e723e */ /* 0x000fe200000010ff */
[C---:B------:R-:W-:Y:S01]  /*99e0*/  FMUL.FTZ R10, R0.reuse, R134 ;  /* 0x00000086000a7220 */ /* 0x040fe20000410000 */
[C---:B------:R-:W-:Y:S01]  /*99f0*/  HMMA.16816.F32.BF16 R4, R136.reuse, R140, R4 ;  /* 0x0000008c8804723c */ /* 0x040fe20000041804 */
[----:B------:R-:W-:Y:S04]  /*9a00*/  MUFU.EX2 R140, R20 ;  /* 0x00000014008c7308 */ /* 0x000fe80000000800 */
[----:B------:R-:W-:Y:S01]  /*9a10*/  FMUL.FTZ R11, R0, R135 ;  /* 0x00000087000b7220 */ /* 0x000fe20000410000 */
[----:B------:R-:W-:Y:S01]  /*9a20*/  F2FP.BF16.PACK_AB R13, R151, R145 ;  /* 0x00000091970d723e */ /* 0x000fe200000010ff */
[----:B------:R-:W-:Y:S01]  /*9a30*/  LDSM.16.MT88.4 R132, [R164+0x800] ;  /* 0x00080000a484783b */ /* 0x000fe20000004200 */
[C---:B------:R-:W-:Y:S03]  /*9a40*/  FMUL.FTZ R100, R2.reuse, R100 ;  /* 0x0000006402647220 */ /* 0x040fe60000410000 */
[----:B------:R-:W-:Y:S01]  /*9a50*/  MUFU.EX2 R141, R24 ;  /* 0x00000018008d7308 */ /* 0x000fe20000000800 */
[C---:B------:R-:W-:Y:S03]  /*9a60*/  HMMA.16816.F32.BF16 R8, R136.reuse, R142, R8 ;  /* 0x0000008e8808723c */ /* 0x040fe60000041808 */
[----:B------:R-:W-:Y:S02]  /*9a70*/  FMUL.FTZ R101, R2, R101 ;  /* 0x0000006502657220 */ /* 0x000fe40000410000 */
[C---:B------:R-:W-:Y:S02]  /*9a80*/  FMUL.FTZ R102, R0.reuse, R102 ;  /* 0x0000006600667220 */ /* 0x040fe40000410000 */
[----:B------:R-:W-:Y:S02]  /*9a90*/  FMUL.FTZ R103, R0, R103 ;  /* 0x0000006700677220 */ /* 0x000fe40000410000 */
[----:B------:R-:W-:Y:S03]  /*9aa0*/  MUFU.EX2 R142, R21 ;  /* 0x00000015008e7308 */ /* 0x000fe60000000800 */
[C---:B------:R-:W-:Y:S02]  /*9ab0*/  FMUL.FTZ R104, R2.reuse, R104 ;  /* 0x0000006802687220 */ /* 0x040fe40000410000 */
[----:B------:R-:W-:Y:S02]  /*9ac0*/  FMUL.FTZ R105, R2, R105 ;  /* 0x0000006902697220 */ /* 0x000fe40000410000 */
[C---:B------:R-:W-:Y:S02]  /*9ad0*/  FMUL.FTZ R106, R0.reuse, R106 ;  /* 0x0000006a006a7220 */ /* 0x040fe40000410000 */
[----:B------:R-:W-:Y:S01]  /*9ae0*/  FMUL.FTZ R107, R0, R107 ;  /* 0x0000006b006b7220 */ /* 0x000fe20000410000 */
[----:B------:R-:W-:Y:S01]  /*9af0*/  MUFU.EX2 R143, R25 ;  /* 0x00000019008f7308 */ /* 0x000fe20000000800 */
[C---:B------:R-:W-:Y:S01]  /*9b00*/  FMUL.FTZ R108, R2.reuse, R108 ;  /* 0x0000006c026c7220 */ /* 0x040fe20000410000 */
[C---:B--2---:R-:W-:Y:S03]  /*9b10*/  HMMA.16816.F32.BF16 R100, R136.reuse, R128, R100 ;  /* 0x000000808864723c */ /* 0x044fe60000041864 */
        /* <DEDUP_REMOVED lines=52> */
[----:B------:R-:W1:Y:S03]  /*9e60*/  LDSM.16.MT88.4 R128, [R163+0x2000] ;  /* 0x00200000a380783b */ /* 0x000e660000004200 */
        /* <DEDUP_REMOVED lines=37> */
[----:B------:R-:W-:Y:S02]  /*a0c0*/  FFMA.FTZ R2, R2, R202, R144 ;  /* 0x000000ca02027223 */ /* 0x000fe40000010090 */
[----:B------:R2:W3:Y:S01]  /*a0d0*/  MUFU.EX2 R144, R19 ;  /* 0x0000001300907308 */ /* 0x0004e20000000800 */
[----:B------:R-:W-:Y:S02]  /*a0e0*/  FFMA.FTZ R124, R0, R206, R124 ;  /* 0x000000ce007c7223 */ /* 0x000fe4000001007c */
[----:B------:R-:W-:Y:S02]  /*a0f0*/  FADD.FTZ R0, R148, R2 ;  /* 0x0000000294007221 */ /* 0x000fe40000010000 */
[----:B------:R-:W-:Y:S01]  /*a100*/  FADD.FTZ R124, R147, R124 ;  /* 0x0000007c937c7221 */ /* 0x000fe20000010000 */
[C---:B-1----:R-:W-:Y:S03]  /*a110*/  HMMA.16816.F32.BF16 R44, R136.reuse, R128, R44 ;  /* 0x00000080882c723c */ /* 0x042fe6000004182c */
[----:B------:R-:W-:Y:S02]  /*a120*/  FADD.FTZ R2, R149, R0 ;  /* 0x0000000095027221 */ /* 0x000fe40000010000 */
[----:B------:R-:W-:Y:S02]  /*a130*/  FADD.FTZ R0, R155, R124 ;  /* 0x0000007c9b007221 */ /* 0x000fe40000010000 */
[----:B------:R-:W-:Y:S01]  /*a140*/  FADD.FTZ R2, R157, R2 ;  /* 0x000000029d027221 */ /* 0x000fe20000010000 */
[C---:B------:R-:W-:Y:S01]  /*a150*/  HMMA.16816.F32.BF16 R48, R136.reuse, R130, R48 ;  /* 0x000000828830723c */ /* 0x040fe20000041830 */
[----:B------:R-:W1:Y:S03]  /*a160*/  LDSM.16.MT88.4 R128, [R166+0x2000] ;  /* 0x00200000a680783b */ /* 0x000e660000004200 */
[----:B------:R-:W-:Y:S02]  /*a170*/  FADD.FTZ R0, R156, R0 ;  /* 0x000000009c007221 */ /* 0x000fe40000010000 */
[----:B------:R-:W-:Y:S02]  /*a180*/  FADD.FTZ R28, R146, R2 ;  /* 0x00000002921c7221 */ /* 0x000fe40000010000 */
[----:B------:R-:W-:Y:S01]  /*a190*/  FADD.FTZ R2, R145, R0 ;  /* 0x0000000091027221 */ /* 0x000fe20000010000 */
[----:B--2---:R-:W-:Y:S03]  /*a1a0*/  LDSM.16.MT88.4 R16, [R166+0x800] ;  /* 0x00080000a610783b */ /* 0x004fe60000004200 */
[----:B---3--:R-:W-:Y:S01]  /*a1b0*/  F2FP.BF16.PACK_AB R15, R144, R150 ;  /* 0x00000096900f723e */ /* 0x008fe200000010ff */
[----:B------:R-:W-:Y:S02]  /*a1c0*/  FADD.FTZ R0, R153, R28 ;  /* 0x0000001c99007221 */ /* 0x000fe40000010000 */
[----:B------:R-:W-:Y:S02]  /*a1d0*/  FADD.FTZ R2, R151, R2 ;  /* 0x0000000297027221 */ /* 0x000fe40000010000 */
[----:B------:R-:W-:Y:S02]  /*a1e0*/  FADD.FTZ R0, R152, R0 ;  /* 0x0000000098007221 */ /* 0x000fe40000010000 */
[----:B------:R-:W-:Y:S02]  /*a1f0*/  FADD.FTZ R2, R150, R2 ;  /* 0x0000000296027221 */ /* 0x000fe40000010000 */
[----:B------:R-:W-:Y:S02]  /*a200*/  FADD.FTZ R0, R154, R0 ;  /* 0x000000009a007221 */ /* 0x000fe40000010000 */
[----:B------:R-:W-:Y:S02]  /*a210*/  FADD.FTZ R2, R144, R2 ;  /* 0x0000000290027221 */ /* 0x000fe40000010000 */
[----:B------:R-:W-:Y:S04]  /*a220*/  FADD.FTZ R0, R140, R0 ;  /* 0x000000008c007221 */ /* 0x000fe80000010000 */
[----:B------:R-:W-:Y:S04]  /*a230*/  FADD.FTZ R0, R142, R0 ;  /* 0x000000008e007221 */ /* 0x000fe80000010000 */
        /* <DEDUP_REMOVED lines=18> */
[----:B------:R-:W-:Y:S01]  /*a360*/  HMMA.16816.F32.BF16 R96, R136, R130, R96 ;  /* 0x000000828860723c */ /* 0x000fe20000041860 */
[----:B------:R-:W1:Y:S01]  /*a370*/  LDSM.16.MT88.4 R128, [R163+0x800] ;  /* 0x00080000a380783b */ /* 0x000e620000004200 */
[----:B------:R-:W2:Y:S10]  /*a380*/  MUFU.EX2 R139, R22 ;  /* 0x00000016008b7308 */ /* 0x000eb40000000800 */
[----:B------:R3:W4:Y:S10]  /*a390*/  MUFU.EX2 R138, R23 ;  /* 0x00000017008a7308 */ /* 0x0007340000000800 */
[----:B------:R-:W5:Y:S01]  /*a3a0*/  MUFU.EX2 R137, R26 ;  /* 0x0000001a00897308 */ /* 0x000f620000000800 */
[----:B--2---:R-:W-:Y:S09]  /*a3b0*/  FADD.FTZ R2, R139, R2 ;  /* 0x000000028b027221 */ /* 0x004ff20000010000 */
[----:B------:R2:W2:Y:S01]  /*a3c0*/  MUFU.EX2 R136, R27 ;  /* 0x0000001b00887308 */ /* 0x0004a20000000800 */
[----:B---3--:R-:W-:Y:S01]  /*a3d0*/  LDSM.16.MT88.4 R20, [R164+0x1000] ;  /* 0x00100000a414783b */ /* 0x008fe20000004200 */
[----:B----4-:R-:W-:Y:S01]  /*a3e0*/  FADD.FTZ R2, R138, R2 ;  /* 0x000000028a027221 */ /* 0x010fe20000010000 */
[C---:B-1----:R-:W-:Y:S05]  /*a3f0*/  HMMA.16816.F32.BF16 R4, R12.reuse, R128, R4 ;  /* 0x000000800c04723c */ /* 0x042fea0000041804 */
[----:B-----5:R-:W-:Y:S03]  /*a400*/  FADD.FTZ R2, R137, R2 ;  /* 0x0000000289027221 */ /* 0x020fe60000010000 */
[C---:B------:R-:W-:Y:S01]  /*a410*/  HMMA.16816.F32.BF16 R8, R12.reuse, R130, R8 ;  /* 0x000000820c08723c */ /* 0x040fe20000041808 */
[----:B------:R-:W1:Y:S07]  /*a420*/  LDSM.16.MT88.4 R128, [R165+0x800] ;  /* 0x00080000a580783b */ /* 0x000e6e0000004200 */
[C---:B------:R-:W-:Y:S01]  /*a430*/  HMMA.16816.F32.BF16 R100, R12.reuse, R132, R100 ;  /* 0x000000840c64723c */ /* 0x040fe20000041864 */
[----:B--2---:R-:W-:Y:S07]  /*a440*/  LDSM.16.MT88.4 R24, [R166+0x1000] ;  /* 0x00100000a618783b */ /* 0x004fee0000004200 */
[C---:B------:R-:W-:Y:S01]  /*a450*/  HMMA.16816.F32.BF16 R104, R12.reuse, R134, R104 ;  /* 0x000000860c68723c */ /* 0x040fe20000041868 */
[----:B------:R-:W-:Y:S07]  /*a460*/  LDSM.16.MT88.4 R132, [R163+0x1800] ;  /* 0x00180000a384783b */ /* 0x000fee0000004200 */
        /* <DEDUP_REMOVED lines=28> */
[----:B------:R-:W-:Y:S07]  /*a630*/  HMMA.16816.F32.BF16 R96, R12, R130, R96 ;  /* 0x000000820c60723c */ /* 0x000fee0000041860 */
[----:B------:R-:W-:Y:S02]  /*a640*/  F2FP.BF16.PACK_AB R12, R142, R140 ;  /* 0x0000008c8e0c723e */ /* 0x000fe400000010ff */
[----:B------:R-:W-:Y:S03]  /*a650*/  F2FP.BF16.PACK_AB R14, R143, R141 ;  /* 0x0000008d8f0e723e */ /* 0x000fe600000010ff */
[----:B------:R-:W-:Y:S02]  /*a660*/  F2FP.BF16.PACK_AB R13, R138, R139 ;  /* 0x0000008b8a0d723e */ /* 0x000fe400000010ff */
[C---:B------:R-:W-:Y:S07]  /*a670*/  F2FP.BF16.PACK_AB R15, R136.reuse, R137 ;  /* 0x00000089880f723e */ /* 0x040fee00000010ff */
[C---:B--2---:R-:W-:Y:S08]  /*a680*/  HMMA.16816.F32.BF16 R4, R12.reuse, R16, R4 ;  /* 0x000000100c04723c */ /* 0x044ff00000041804 */
        /* <DEDUP_REMOVED lines=39> */
[C---:B------:R-:W-:Y:S01]  /*a900*/  HMMA.16816.F32.BF16 R128, R12.reuse, R132, R4 ;  /* 0x000000840c80723c */ /* 0x040fe20000041804 */
[----:B------:R-:W4:Y:S07]  /*a910*/  LDSM.16.MT88.4 R4, [R163+0x3800] ;  /* 0x00380000a304783b */ /* 0x000f2e0000004200 */
        /* <DEDUP_REMOVED lines=10> */
[C---:B----4-:R-:W-:Y:S08]  /*a9c0*/  HMMA.16816.F32.BF16 R36, R12.reuse, R4, R36 ;  /* 0x000000040c24723c */ /* 0x050ff00000041824 */
        /* <DEDUP_REMOVED lines=33> */
.L_x_1062:
[----:B------:R-:W-:Y:S05]  /*abe0*/  BRA.DIV ~URZ, `(.L_x_1070) ;  /* 0x00003c627f007947 */ /* 0x000fea000b800000 */
[----:B------:R1:W2:Y:S02]  /*abf0*/  SHFL.BFLY PT, R4, R202, 0x2, 0x1f ;  /* 0x0c401f00ca047f89 */ /* 0x0002a400000e0000 */
.L_x_1104:
[----:B--2---:R-:W-:Y:S01]  /*ac00*/  FADD.FTZ R4, R4, R202 ;  /* 0x000000ca04047221 */ /* 0x004fe20000010000 */
[----:B------:R-:W-:Y:S05]  /*ac10*/  BRA.DIV ~URZ, `(.L_x_1071) ;  /* 0x00003c927f007947 */ /* 0x000fea000b800000 */
[----:B------:R-:W2:Y:S04]  /*ac20*/  SHFL.BFLY PT, R0, R206, 0x2, 0x1f ;  /* 0x0c401f00ce007f89 */ /* 0x000ea800000e0000 */
[----:B------:R-:W3:Y:S01]  /*ac30*/  SHFL.BFLY PT, R2, R4, 0x1, 0x1f ;  /* 0x0c201f0004027f89 */ /* 0x000ee200000e0000 */
[----:B--2---:R-:W-:-:S02]  /*ac40*/  FADD.FTZ R206, R0, R206 ;  /* 0x000000ce00ce7221 */ /* 0x004fc40000010000 */
[----:B---3--:R-:W-:-:S03]  /*ac50*/  FADD.FTZ R4, R4, R2 ;  /* 0x0000000204047221 */ /* 0x008fc60000010000 */
[----:B------:R2:W3:Y:S04]  /*ac60*/  SHFL.BFLY PT, R3, R206, 0x1, 0x1f ;  /* 0x0c201f00ce037f89 */ /* 0x0004e800000e0000 */
.L_x_1105:
        /* <DEDUP_REMOVED lines=117> */
.L_x_1031:
[----:B------:R-:W1:Y:S01]  /*b3c0*/  S2R R6, SR_TID.X ;  /* 0x0000000000067919 */ /* 0x000e620000002100 */
[----:B------:R-:W-:Y:S01]  /*b3d0*/  BSSY B0, `(.L_x_1072) ;  /* 0x0000010000007945 */ /* 0x000fe20003800000 */
[----:B-1----:R-:W-:-:S13]  /*b3e0*/  LOP3.LUT P6, RZ, R6, 0xff, RZ, 0xc0, !PT ;  /* 0x000000ff06ff7812 */ /* 0x002fda00078cc0ff */
[----:B------:R-:W-:Y:S05]  /*b3f0*/  @P6 BRA `(.L_x_1073) ;  /* 0x000000d000006947 */ /* 0x000fea0003800000 */
[----:B------:R-:W1:Y:S01]  /*b400*/  S2R R4, SR_LANEID ;  /* 0x0000000000047919 */ /* 0x000e620000000000 */
        /* <DEDUP_REMOVED lines=11> */
[----:B---3--:R-:W-:-:S06]  /*b4c0*/  IADD3 R236, R3, c[0x0][0xc], R2 ;  /* 0x0000030003ec7a10 */ /* 0x008fcc0007ffe002 */
.L_x_1073:
[----:B------:R-:W-:Y:S05]  /*b4d0*/  BSYNC B0 ;  /* 0x0000000000007941 */ /* 0x000fea0003800000 */
.L_x_1072:
[----:B------:R-:W-:Y:S01]  /*b4e0*/  PRMT R0, R0, 0x9910, RZ ;  /* 0x0000991000007816 */ /* 0x000fe200000000ff */
[----:B------:R-:W-:Y:S01]  /*b4f0*/  BSSY B1, `(.L_x_1074) ;  /* 0x0000178000017945 */ /* 0x000fe20003800000 */
[----:B------:R-:W-:Y:S02]  /*b500*/  IMAD.MOV.U32 R17, RZ, RZ, R236 ;  /* 0x000000ffff117224 */ /* 0x000fe400078e00ec */
[----:B------:R-:W-:-:S13]  /*b510*/  ISETP.NE.AND P0, PT, R0, RZ, PT ;  /* 0x000000ff0000720c */ /* 0x000fda0003f05270 */
[----:B------:R-:W-:Y:S05]  /*b520*/  @!P0 BRA `(.L_x_1075) ;  /* 0x000014c000008947 */ /* 0x000fea0003800000 */
[----:B------:R-:W-:Y:S01]  /*b530*/  WARPSYNC 0xffffffff ;  /* 0xffffffff00007948 */ /* 0x000fe20003800000 */
[----:B------:R-:W-:Y:S06]  /*b540*/  BAR.SYNC.DEFER_BLOCKING 0x1, 0x100 ;  /* 0x0044000000007b1d */ /* 0x000fec0000010000 */
[----:B------:R-:W-:Y:S05]  /*b550*/  BRA.CONV ~URZ, `(.L_x_1076) ;  /* 0x000000837f007947 */ /* 0x000fea000b800000 */
[----:B------:R-:W-:Y:S01]  /*b560*/  SHF.R.S32.HI R2, RZ, 0x1f, R6 ;  /* 0x0000001fff027819 */ /* 0x000fe20000011406 */
[----:B------:R-:W-:Y:S02]  /*b570*/  IMAD.MOV.U32 R192, RZ, RZ, RZ ;  /* 0x000000ffffc07224 */ /* 0x000fe400078e00ff */
[----:B------:R-:W-:Y:S01]  /*b580*/  IMAD.MOV.U32 R3, RZ, RZ, 0x1f ;  /* 0x0000001fff037424 */ /* 0x000fe200078e00ff */
[----:B------:R-:W-:-:S04]  /*b590*/  LEA.HI R2, R2, R6, RZ, 0x7 ;  /* 0x0000000602027211 */ /* 0x000fc800078f38ff */
[----:B------:R-:W-:-:S05]  /*b5a0*/  SHF.R.S32.HI R2, RZ, 0x7, R2 ;  /* 0x00000007ff027819 */ /* 0x000fca0000011402 */
[----:B------:R-:W-:Y:S01]  /*b5b0*/  IMAD.MOV.U32 R0, RZ, RZ, R2 ;  /* 0x000000ffff007224 */ /* 0x000fe200078e0002 */
[----:B------:R-:W-:Y:S02]  /*b5c0*/  MOV R2, 0xb5e0 ;  /* 0x0000b5e000027802 */ /* 0x000fe40000000f00 */
[----:B--2--5:R-:W-:Y:S05]  /*b5d0*/  CALL.REL.NOINC `($__internal_17_$__cuda_sm70_shflsync_idx_p) ;  /* 0x0000349000007944 */ /* 0x024fea0003c00000 */
.L_x_1076:
[----:B------:R-:W3:Y:S01]  /*b5e0*/  LDL R6, [R1] ;  /* 0x0000000001067983 */ /* 0x000ee20000100800 */
[----:B------:R-:W-:Y:S01]  /*b5f0*/  IMAD.MOV.U32 R3, RZ, RZ, 0x1 ;  /* 0x00000001ff037424 */ /* 0x000fe200078e00ff */
[----:B------:R-:W-:Y:S01]  /*b600*/  SHF.R.S32.HI R0, RZ, 0x1f, R227 ;  /* 0x0000001fff007819 */ /* 0x000fe200000114e3 */
[----:B------:R-:W-:Y:S01]  /*b610*/  IMAD.WIDE.U32 R4, R227, c[0x0][0x4d0], RZ ;  /* 0x00013400e3047a25 */ /* 0x000fe200078e00ff */
[----:B------:R-:W4:Y:S02]  /*b620*/  LDL R19, [R1+0x8] ;  /* 0x0000080001137983 */ /* 0x000f240000100800 */
[----:B------:R-:W-:Y:S01]  /*b630*/  ISETP.NE.AND P1, PT, R3, c[0x0][0x4e8], PT ;  /* 0x00013a0003007a0c */ /* 0x000fe20003f25270 */
[C---:B------:R-:W-:Y:S02]  /*b640*/  IMAD R2, R0.reuse, c[0x0][0x4d0], RZ ;  /* 0x0001340000027a24 */ /* 0x040fe400078e02ff */
[----:B------:R-:W-:Y:S01]  /*b650*/  IMAD R3, R0, c[0x0][0x438], RZ ;  /* 0x00010e0000037a24 */ /* 0x000fe200078e02ff */
[----:B------:R-:W-:Y:S01]  /*b660*/  SHF.R.S32.HI R0, RZ, 0x1f, R226 ;  /* 0x0000001fff007819 */ /* 0x000fe200000114e2 */
[----:B------:R-:W-:-:S04]  /*b670*/  IMAD R2, R227, c[0x0][0x4d4], R2 ;  /* 0x00013500e3027a24 */ /* 0x000fc800078e0202 */
[----:B------:R-:W-:Y:S02]  /*b680*/  IMAD.IADD R5, R5, 0x1, R2 ;  /* 0x0000000105057824 */ /* 0x000fe400078e0202 */
[----:B------:R-:W-:Y:S02]  /*b690*/  IMAD R9, R0, c[0x0][0x4d8], RZ ;  /* 0x0001360000097a24 */ /* 0x000fe400078e02ff */
[C---:B------:R-:W-:Y:S02]  /*b6a0*/  IMAD R8, R227.reuse, c[0x0][0x43c], R3 ;  /* 0x00010f00e3087a24 */ /* 0x040fe400078e0203 */
[C---:B------:R-:W-:Y:S02]  /*b6b0*/  IMAD R9, R226.reuse, c[0x0][0x4dc], R9 ;  /* 0x00013700e2097a24 */ /* 0x040fe400078e0209 */
[----:B------:R-:W-:Y:S01]  /*b6c0*/  IMAD.WIDE.U32 R4, R226, c[0x0][0x4d8], R4 ;  /* 0x00013600e2047a25 */ /* 0x000fe200078e0004 */
[----:B------:R-:W1:Y:S03]  /*b6d0*/  S2R R20, SR_TID.X ;  /* 0x0000000000147919 */ /* 0x000e660000002100 */
[----:B------:R-:W-:-:S04]  /*b6e0*/  IMAD.WIDE.U32 R2, R227, c[0x0][0x438], RZ ;  /* 0x00010e00e3027a25 */ /* 0x000fc800078e00ff */
[----:B------:R-:W-:Y:S01]  /*b6f0*/  IMAD.IADD R5, R5, 0x1, R9 ;  /* 0x0000000105057824 */ /* 0x000fe200078e0209 */
[----:B------:R-:W-:Y:S01]  /*b700*/  SHF.R.S32.HI R9, RZ, 0x1f, R228 ;  /* 0x0000001fff097819 */ /* 0x000fe200000114e4 */
[----:B------:R-:W-:Y:S02]  /*b710*/  IMAD.IADD R3, R3, 0x1, R8 ;  /* 0x0000000103037824 */ /* 0x000fe400078e0208 */
[----:B------:R-:W-:-:S04]  /*b720*/  IMAD.WIDE.U32 R4, R228, c[0x0][0x4e0], R4 ;  /* 0x00013800e4047a25 */ /* 0x000fc800078e0004 */
[----:B------:R-:W-:Y:S02]  /*b730*/  IMAD R0, R0, c[0x0][0x440], RZ ;  /* 0x0001100000007a24 */ /* 0x000fe400078e02ff */
[----:B------:R-:W-:-:S04]  /*b740*/  IMAD.WIDE.U32 R2, R226, c[0x0][0x440], R2 ;  /* 0x00011000e2027a25 */ /* 0x000fc800078e0002 */
[----:B------:R-:W-:-:S04]  /*b750*/  IMAD R14, R226, c[0x0][0x444], R0 ;  /* 0x00011100e20e7a24 */ /* 0x000fc800078e0200 */
[----:B------:R-:W-:-:S04]  /*b760*/  IMAD.IADD R3, R3, 0x1, R14 ;  /* 0x0000000103037824 */ /* 0x000fc800078e020e */
[----:B------:R-:W-:Y:S01]  /*b770*/  IMAD.WIDE.U32 R2, R228, c[0x0][0x448], R2 ;  /* 0x00011200e4027a25 */ /* 0x000fe200078e0002 */
[----:B-1----:R-:W-:-:S04]  /*b780*/  SHF.R.S32.HI R18, RZ, 0x1f, R20 ;  /* 0x0000001fff127819 */ /* 0x002fc80000011414 */
[----:B------:R-:W-:-:S04]  /*b790*/  LEA.HI R18, R18, R20, RZ, 0x5 ;  /* 0x0000001412127211 */ /* 0x000fc800078f28ff */
[----:B------:R-:W-:Y:S01]  /*b7a0*/  LOP3.LUT R18, R18, 0xffffffe0, RZ, 0xc0, !PT ;  /* 0xffffffe012127812 */ /* 0x000fe200078ec0ff */
[----:B------:R-:W-:Y:S02]  /*b7b0*/  ULDC UR5, c[0x0][0x4e8] ;  /* 0x00013a0000057ab9 */ /* 0x000fe40000000800 */
[----:B------:R-:W-:Y:S02]  /*b7c0*/  ULDC UR4, c[0x0][0x388] ;  /* 0x0000e20000047ab9 */ /* 0x000fe40000000800 */
[----:B------:R-:W-:Y:S01]  /*b7d0*/  IMAD.IADD R18, R20, 0x1, -R18 ;  /* 0x0000000114127824 */ /* 0x000fe200078e0a12 */
[----:B------:R-:W-:Y:S01]  /*b7e0*/  UIMAD UR4, UR5, UR4, URZ ;  /* 0x00000004050472a4 */ /* 0x000fe2000f8e023f */
[C---:B------:R-:W-:Y:S01]  /*b7f0*/  IADD3 R32, R225.reuse, 0x38, RZ ;  /* 0x00000038e1207810 */ /* 0x040fe20007ffe0ff */
[----:B------:R-:W-:Y:S01]  /*b800*/  BSSY B0, `(.L_x_1077) ;  /* 0x00000ba000007945 */ /* 0x000fe20003800000 */
[C---:B------:R-:W-:Y:S02]  /*b810*/  IADD3 R34, R225.reuse, 0x30, RZ ;  /* 0x00000030e1227810 */ /* 0x040fe40007ffe0ff */
[----:B------:R-:W-:-:S02]  /*b820*/  IADD3 R124, R225, 0x28, RZ ;  /* 0x00000028e17c7810 */ /* 0x000fc40007ffe0ff */
[C---:B------:R-:W-:Y:S02]  /*b830*/  IADD3 R126, R225.reuse, 0x20, RZ ;  /* 0x00000020e17e7810 */ /* 0x040fe40007ffe0ff */
[C---:B------:R-:W-:Y:S02]  /*b840*/  IADD3 R136, R225.reuse, 0x18, RZ ;  /* 0x00000018e1887810 */ /* 0x040fe40007ffe0ff */
[C---:B------:R-:W-:Y:S02]  /*b850*/  IADD3 R138, R225.reuse, 0x10, RZ ;  /* 0x00000010e18a7810 */ /* 0x040fe40007ffe0ff */
[----:B------:R-:W-:Y:S02]  /*b860*/  IADD3 R140, R225, 0x8, RZ ;  /* 0x00000008e18c7810 */ /* 0x000fe40007ffe0ff */
[----:B------:R-:W-:Y:S02]  /*b870*/  SHF.R.S32.HI R14, RZ, 0x1f, R239 ;  /* 0x0000001fff0e7819 */ /* 0x000fe400000114ef */
        /* <DEDUP_REMOVED lines=11> */
[----:B------:R-:W-:Y:S02]  /*b930*/  IADD3 R31, R225, 0x38, RZ ;  /* 0x00000038e11f7810 */ /* 0x000fe40007ffe0ff */
[----:B------:R-:W-:-:S02]  /*b940*/  SHF.R.S32.HI R32, RZ, 0x1f, R32 ;  /* 0x0000001fff207819 */ /* 0x000fc40000011420 */
[C---:B------:R-:W-:Y:S02]  /*b950*/  IADD3 R33, R225.reuse, 0x30, RZ ;  /* 0x00000030e1217810 */ /* 0x040fe40007ffe0ff */
[----:B------:R-:W-:Y:S02]  /*b960*/  SHF.R.S32.HI R34, RZ, 0x1f, R34 ;  /* 0x0000001fff227819 */ /* 0x000fe40000011422 */
[C---:B------:R-:W-:Y:S02]  /*b970*/  IADD3 R35, R225.reuse, 0x28, RZ ;  /* 0x00000028e1237810 */ /* 0x040fe40007ffe0ff */
        /* <DEDUP_REMOVED lines=8> */
[----:B------:R-:W-:Y:S01]  /*ba00*/  SHF.R.S32.HI R140, RZ, 0x1f, R140 ;  /* 0x0000001fff8c7819 */ /* 0x000fe2000001148c */
[----:B---3--:R-:W-:-:S04]  /*ba10*/  IMAD.IADD R7, R6, 0x1, R229 ;  /* 0x0000000106077824 */ /* 0x008fc800078e02e5 */
[----:B------:R-:W-:-:S04]  /*ba20*/  @P1 IMAD.HI.U32 R10, R7, c[0x0][0x4ec], RZ ;  /* 0x00013b00070a1a27 */ /* 0x000fc800078e00ff */
[----:B------:R-:W-:Y:S01]  /*ba30*/  IMAD.MOV.U32 R6, RZ, RZ, R7 ;  /* 0x000000ffff067224 */ /* 0x000fe200078e0007 */
[----:B------:R-:W-:Y:S01]  /*ba40*/  @P1 SHF.R.U32.HI R6, RZ, c[0x0][0x4f0], R10 ;  /* 0x00013c00ff061a19 */ /* 0x000fe2000001160a */
[----:B------:R-:W-:-:S04]  /*ba50*/  IMAD R10, R9, c[0x0][0x4e0], RZ ;  /* 0x00013800090a7a24 */ /* 0x000fc800078e02ff */
[----:B------:R-:W-:-:S04]  /*ba60*/  IMAD.MOV R8, RZ, RZ, -R6 ;  /* 0x000000ffff087224 */ /* 0x000fc800078e0a06 */
[----:B------:R-:W-:Y:S01]  /*ba70*/  IMAD R8, R8, c[0x0][0x4e8], R7 ;  /* 0x00013a0008087a24 */ /* 0x000fe200078e0207 */
[----:B------:R-:W-:Y:S01]  /*ba80*/  SHF.R.S32.HI R12, RZ, 0x1f, R6 ;  /* 0x0000001fff0c7819 */ /* 0x000fe20000011406 */
[----:B------:R-:W-:Y:S01]  /*ba90*/  IMAD R11, R228, c[0x0][0x4e4], R10 ;  /* 0x00013900e40b7a24 */ /* 0x000fe200078e020a */
[----:B------:R-:W-:Y:S02]  /*baa0*/  IADD3 R4, P0, R6, R4, RZ ;  /* 0x0000000406047210 */ /* 0x000fe40007f1e0ff */
[----:B------:R-:W-:Y:S01]  /*bab0*/  SHF.R.S32.HI R13, RZ, 0x1f, R8 ;  /* 0x0000001fff0d7819 */ /* 0x000fe20000011408 */
[----:B------:R-:W-:Y:S01]  /*bac0*/  @P1 IMAD.HI.U32 R10, R7, c[0x0][0x4ec], RZ ;  /* 0x00013b00070a1a27 */ /* 0x000fe200078e00ff */
[----:B------:R-:W-:-:S03]  /*bad0*/  IADD3.X R5, R12, R5, R11, P0, !PT ;  /* 0x000000050c057210 */ /* 0x000fc600007fe40b */
[----:B------:R-:W-:Y:S02]  /*bae0*/  IMAD R9, R9, c[0x0][0x448], RZ ;  /* 0x0001120009097a24 */ /* 0x000fe400078e02ff */
[----:B------:R-:W-:Y:S02]  /*baf0*/  IMAD R6, R13, c[0x0][0x4c8], RZ ;  /* 0x000132000d067a24 */ /* 0x000fe400078e02ff */
[----:B------:R-:W-:Y:S01]  /*bb00*/  IMAD.MOV.U32 R0, RZ, RZ, R7 ;  /* 0x000000ffff007224 */ /* 0x000fe200078e0007 */
[----:B------:R-:W-:Y:S01]  /*bb10*/  @P1 SHF.R.U32.HI R0, RZ, c[0x0][0x4f0], R10 ;  /* 0x00013c00ff001a19 */ /* 0x000fe2000001160a */
[----:B------:R-:W-:Y:S02]  /*bb20*/  IMAD R9, R228, c[0x0][0x44c], R9 ;  /* 0x00011300e4097a24 */ /* 0x000fe400078e0209 */
[C---:B------:R-:W-:Y:S02]  /*bb30*/  IMAD R6, R8.reuse, c[0x0][0x4cc], R6 ;  /* 0x0001330008067a24 */ /* 0x040fe400078e0206 */
[----:B------:R-:W-:Y:S01]  /*bb40*/  IMAD.WIDE.U32 R4, R8, c[0x0][0x4c8], R4 ;  /* 0x0001320008047a25 */ /* 0x000fe200078e0004 */
[----:B------:R-:W-:-:S03]  /*bb50*/  SHF.R.S32.HI R10, RZ, 0x1f, R0 ;  /* 0x0000001fff0a7819 */ /* 0x000fc60000011400 */
[----:B------:R-:W-:Y:S02]  /*bb60*/  IMAD.IADD R3, R3, 0x1, R9 ;  /* 0x0000000103037824 */ /* 0x000fe400078e0209 */
[----:B------:R-:W-:Y:S02]  /*bb70*/  IMAD.MOV R8, RZ, RZ, -R0 ;  /* 0x000000ffff087224 */ /* 0x000fe400078e0a00 */
[----:B------:R-:W-:Y:S01]  /*bb80*/  IMAD.IADD R9, R5, 0x1, R6 ;  /* 0x0000000105097824 */ /* 0x000fe200078e0206 */
[----:B------:R-:W-:Y:S01]  /*bb90*/  LEA R6, P0, R4, c[0x0][0x4a8], 0x2 ;  /* 0x00012a0004067a11 */ /* 0x000fe200078010ff */
[----:B------:R-:W-:Y:S02]  /*bba0*/  IMAD R8, R8, c[0x0][0x4e8], R7 ;  /* 0x00013a0008087a24 */ /* 0x000fe400078e0207 */
[----:B------:R-:W-:Y:S01]  /*bbb0*/  IMAD R5, R10, c[0x0][0x430], RZ ;  /* 0x00010c000a057a24 */ /* 0x000fe200078e02ff */
[----:B------:R-:W-:Y:S02]  /*bbc0*/  LEA.HI.X R7, R4, c[0x0][0x4ac], R9, 0x2, P0 ;  /* 0x00012b0004077a11 */ /* 0x000fe400000f1409 */
[----:B------:R-:W-:Y:S01]  /*bbd0*/  SHFL.IDX PT, R4, R6, RZ, 0x1c1f ;  /* 0x001c1fff06047589 */ /* 0x000fe200000e0000 */
[----:B------:R-:W-:Y:S01]  /*bbe0*/  IMAD R10, R0, c[0x0][0x434], R5 ;  /* 0x00010d00000a7a24 */ /* 0x000fe200078e0205 */
[----:B------:R-:W-:-:S02]  /*bbf0*/  SHF.R.S32.HI R9, RZ, 0x1f, R8 ;  /* 0x0000001fff097819 */ /* 0x000fc40000011408 */
[----:B------:R-:W1:Y:S01]  /*bc00*/  SHFL.IDX PT, R5, R7, RZ, 0x1c1f ;  /* 0x001c1fff07057589 */ /* 0x000e6200000e0000 */
[----:B------:R-:W-:-:S03]  /*bc10*/  IMAD.WIDE.U32 R2, R0, c[0x0][0x430], R2 ;  /* 0x00010c0000027a25 */ /* 0x000fc600078e0002 */
[----:B------:R-:W-:Y:S01]  /*bc20*/  SHFL.IDX PT, R6, R6, 0x1, 0x1c1f ;  /* 0x003c1f0006067f89 */ /* 0x000fe200000e0000 */
[----:B----4-:R-:W-:-:S03]  /*bc30*/  IMAD.IADD R0, R19, 0x1, R229 ;  /* 0x0000000113007824 */ /* 0x010fc600078e02e5 */
[----:B------:R-:W3:Y:S01]  /*bc40*/  SHFL.IDX PT, R7, R7, 0x1, 0x1c1f ;  /* 0x003c1f0007077f89 */ /* 0x000ee200000e0000 */
[----:B------:R-:W-:Y:S01]  /*bc50*/  IMAD.IADD R3, R3, 0x1, R10 ;  /* 0x0000000103037824 */ /* 0x000fe200078e020a */
[----:B------:R-:W-:Y:S01]  /*bc60*/  LOP3.LUT P1, RZ, R18, 0x3, RZ, 0xc0, !PT ;  /* 0x0000000312ff7812 */ /* 0x000fe2000782c0ff */
[----:B------:R-:W-:Y:S01]  /*bc70*/  IMAD R10, R9, c[0x0][0x428], RZ ;  /* 0x00010a00090a7a24 */ /* 0x000fe200078e02ff */
[C---:B------:R-:W-:Y:S02]  /*bc80*/  IADD3 R9, R0.reuse, 0x8, RZ ;  /* 0x0000000800097810 */ /* 0x040fe40007ffe0ff */
[----:B------:R-:W-:Y:S02]  /*bc90*/  ISETP.GE.OR P2, PT, R0, UR4, P1 ;  /* 0x0000000400007c0c */ /* 0x000fe40008f46670 */
[----:B------:R-:W-:Y:S01]  /*bca0*/  ISETP.GE.OR P1, PT, R9, UR4, P1 ;  /* 0x0000000409007c0c */ /* 0x000fe20008f26670 */
[C---:B------:R-:W-:Y:S02]  /*bcb0*/  IMAD R10, R8.reuse, c[0x0][0x42c], R10 ;  /* 0x00010b00080a7a24 */ /* 0x040fe400078e020a */
[----:B------:R-:W-:-:S04]  /*bcc0*/  IMAD.WIDE.U32 R2, R8, c[0x0][0x428], R2 ;  /* 0x00010a0008027a25 */ /* 0x000fc800078e0002 */
[----:B------:R-:W-:-:S04]  /*bcd0*/  IMAD.IADD R3, R3, 0x1, R10 ;  /* 0x0000000103037824 */ /* 0x000fc800078e020a */
[----:B-1----:R1:W-:Y:S01]  /*bce0*/  @!P2 ST.E [R4.64], R16 ;  /* 0x000000100400a985 */ /* 0x0023e2000c101906 */
[----:B------:R-:W-:-:S03]  /*bcf0*/  LEA R11, P0, R2, c[0x0][0x400], 0x2 ;  /* 0x00010000020b7a11 */ /* 0x000fc600078010ff */
[----:B---3--:R1:W-:Y:S01]  /*bd00*/  @!P1 ST.E [R6.64], R15 ;  /* 0x0000000f06009985 */ /* 0x0083e2000c101906 */
[----:B------:R-:W-:Y:S02]  /*bd10*/  ISETP.GE.AND P1, PT, R0, UR4, PT ;  /* 0x0000000400007c0c */ /* 0x000fe4000bf26270 */
[----:B------:R-:W-:Y:S02]  /*bd20*/  LEA.HI.X R10, R2, c[0x0][0x404], R3, 0x2, P0 ;  /* 0x00010100020a7a11 */ /* 0x000fe400000f1403 */
[----:B------:R1:W3:Y:S01]  /*bd30*/  SHFL.IDX PT, R2, R11, RZ, 0x1c1f ;  /* 0x001c1fff0b027589 */ /* 0x0002e200000e0000 */
[----:B------:R-:W-:-:S03]  /*bd40*/  ISETP.GE.AND P0, PT, R9, UR4, PT ;  /* 0x0000000409007c0c */ /* 0x000fc6000bf06270 */
[----:B------:R1:W4:Y:S01]  /*bd50*/  SHFL.IDX PT, R3, R10, RZ, 0x1c1f ;  /* 0x001c1fff0a037589 */ /* 0x00032200000e0000 */
[----:B------:R-:W-:Y:S02]  /*bd60*/  SHF.R.S32.HI R12, RZ, 0x1f, R237 ;  /* 0x0000001fff0c7819 */ /* 0x000fe400000114ed */
[----:B------:R-:W-:Y:S02]  /*bd70*/  SHF.R.S32.HI R13, RZ, 0x1f, R238 ;  /* 0x0000001fff0d7819 */ /* 0x000fe400000114ee */
[----:B------:R-:W-:Y:S02]  /*bd80*/  SHF.R.S32.HI R18, RZ, 0x1f, R240 ;  /* 0x0000001fff127819 */ /* 0x000fe400000114f0 */
[----:B------:R-:W-:Y:S01]  /*bd90*/  SHF.R.S32.HI R19, RZ, 0x1f, R241 ;  /* 0x0000001fff137819 */ /* 0x000fe200000114f1 */
[----:B------:R-:W-:Y:S05]  /*bda0*/  @P1 BRA `(.L_x_1078) ;  /* 0x000005f000001947 */ /* 0x000fea0003800000 */
[----:B------:R-:W-:Y:S02]  /*bdb0*/  ISETP.GE.AND P5, PT, R225, c[0x0][0x3c8], PT ;  /* 0x0000f200e1007a0c */ /* 0x000fe40003fa6270 */
[----:B------:R-:W-:-:S02]  /*bdc0*/  ISETP.GE.AND P1, PT, R139, c[0x0][0x3c8], PT ;  /* 0x0000f2008b007a0c */ /* 0x000fc40003f26270 */
[----:B------:R-:W-:Y:S02]  /*bdd0*/  ISETP.GE.AND P4, PT, R137, c[0x0][0x3c8], PT ;  /* 0x0000f20089007a0c */ /* 0x000fe40003f86270 */
[----:B------:R-:W-:-:S07]  /*bde0*/  ISETP.GE.AND P2, PT, R127, c[0x0][0x3c8], PT ;  /* 0x0000f2007f007a0c */ /* 0x000fce0003f46270 */
[----:B-1-34-:R-:W-:Y:S02]  /*bdf0*/  @!P5 IMAD.WIDE R6, R225, 0x4, R2 ;  /* 0x00000004e106d825 */ /* 0x01afe400078e0202 */
[----:B------:R-:W-:-:S03]  /*be00*/  @!P1 LEA R4, P3, R139, R2, 0x2 ;  /* 0x000000028b049211 */ /* 0x000fc600078610ff */
[----:B------:R1:W-:Y:S01]  /*be10*/  @!P5 ST.E.64 [R6.64], R128 ;  /* 0x000000800600d985 */ /* 0x0003e2000c101b06 */
[----:B------:R-:W-:Y:S02]  /*be20*/  @!P1 LEA.HI.X R5, R139, R3, R140, 0x2, P3 ;  /* 0x000000038b059211 */ /* 0x000fe400018f148c */
[----:B------:R-:W-:-:S03]  /*be30*/  ISETP.GE.AND P5, PT, R125, c[0x0][0x3c8], PT ;  /* 0x0000f2007d007a0c */ /* 0x000fc60003fa6270 */
[----:B------:R3:W-:Y:S01]  /*be40*/  @!P1 ST.E.64 [R4.64], R132 ;  /* 0x0000008404009985 */ /* 0x0007e2000c101b06 */
[----:B------:R-:W-:Y:S02]  /*be50*/  ISETP.GE.AND P1, PT, R35, c[0x0][0x3c8], PT ;  /* 0x0000f20023007a0c */ /* 0x000fe40003f26270 */
[----:B-1----:R-:W-:-:S04]  /*be60*/  @!P4 LEA R6, P3, R137, R2, 0x2 ;  /* 0x000000028906c211 */ /* 0x002fc800078610ff */
[----:B------:R-:W-:Y:S02]  /*be70*/  @!P4 LEA.HI.X R7, R137, R3, R138, 0x2, P3 ;  /* 0x000000038907c211 */ /* 0x000fe400018f148a */
[----:B---3--:R-:W-:-:S03]  /*be80*/  @!P2 LEA R4, P3, R127, R2, 0x2 ;  /* 0x000000027f04a211 */ /* 0x008fc600078610ff */
        /* <DEDUP_REMOVED lines=60> */
[----:B-1----:R-:W-:-:S04]  /*c250*/  @!P3 LEA R6, P4, R242, R2, 0x2 ;  /* 0x00000002f206b211 */ /* 0x002fc800078810ff */
[-C--:B------:R-:W-:Y:S02]  /*c260*/  @!P3 LEA.HI.X R7, R242, R3.reuse, R20, 0x2, P4 ;  /* 0x00000003f207b211 */ /* 0x080fe400020f1414 */
[-C--:B---3--:R-:W-:Y:S02]  /*c270*/  @!P2 LEA R4, P1, R241, R2.reuse, 0x2 ;  /* 0x00000002f104a211 */ /* 0x088fe400078210ff */
[----:B------:R-:W-:Y:S01]  /*c280*/  ISETP.GE.AND P4, PT, R239, c[0x0][0x3c8], PT ;  /* 0x0000f200ef007a0c */ /* 0x000fe20003f86270 */
[----:B------:R1:W-:Y:S01]  /*c290*/  @!P3 ST.E.64 [R6.64], R76 ;  /* 0x0000004c0600b985 */ /* 0x0003e2000c101b06 */
[----:B------:R-:W-:Y:S02]  /*c2a0*/  @!P2 LEA.HI.X R5, R241, R3, R19, 0x2, P1 ;  /* 0x00000003f105a211 */ /* 0x000fe400008f1413 */
[----:B------:R-:W-:Y:S02]  /*c2b0*/  ISETP.GE.AND P3, PT, R238, c[0x0][0x3c8], PT ;  /* 0x0000f200ee007a0c */ /* 0x000fe40003f66270 */
[----:B------:R-:W-:Y:S01]  /*c2c0*/  @!P5 LEA R8, P1, R240, R2, 0x2 ;  /* 0x00000002f008d211 */ /* 0x000fe200078210ff */
[----:B------:R3:W-:Y:S01]  /*c2d0*/  @!P2 ST.E.64 [R4.64], R80 ;  /* 0x000000500400a985 */ /* 0x0007e2000c101b06 */
[----:B------:R-:W-:-:S02]  /*c2e0*/  ISETP.GE.AND P2, PT, R237, c[0x0][0x3c8], PT ;  /* 0x0000f200ed007a0c */ /* 0x000fc40003f46270 */
[----:B------:R-:W-:-:S05]  /*c2f0*/  @!P5 LEA.HI.X R9, R240, R3, R18, 0x2, P1 ;  /* 0x00000003f009d211 */ /* 0x000fca00008f1412 */
[----:B------:R4:W-:Y:S01]  /*c300*/  @!P5 ST.E.64 [R8.64], R84 ;  /* 0x000000540800d985 */ /* 0x0009e2000c101b06 */
[----:B-1----:R-:W-:-:S04]  /*c310*/  @!P4 LEA R6, P1, R239, R2, 0x2 ;  /* 0x00000002ef06c211 */ /* 0x002fc800078210ff */
[----:B------:R-:W-:Y:S02]  /*c320*/  @!P4 LEA.HI.X R7, R239, R3, R14, 0x2, P1 ;  /* 0x00000003ef07c211 */ /* 0x000fe400008f140e */
[----:B---3--:R-:W-:-:S03]  /*c330*/  @!P3 LEA R4, P1, R238, R2, 0x2 ;  /* 0x00000002ee04b211 */ /* 0x008fc600078210ff */
[----:B------:R4:W-:Y:S01]  /*c340*/  @!P4 ST.E.64 [R6.64], R88 ;  /* 0x000000580600c985 */ /* 0x0009e2000c101b06 */
[----:B------:R-:W-:Y:S02]  /*c350*/  @!P3 LEA.HI.X R5, R238, R3, R13, 0x2, P1 ;  /* 0x00000003ee05b211 */ /* 0x000fe400008f140d */
[----:B------:R-:W-:-:S03]  /*c360*/  @!P2 LEA R2, P1, R237, R2, 0x2 ;  /* 0x00000002ed02a211 */ /* 0x000fc600078210ff */
[----:B------:R4:W-:Y:S01]  /*c370*/  @!P3 ST.E.64 [R4.64], R92 ;  /* 0x0000005c0400b985 */ /* 0x0009e2000c101b06 */
[----:B------:R-:W-:-:S05]  /*c380*/  @!P2 LEA.HI.X R3, R237, R3, R12, 0x2, P1 ;  /* 0x00000003ed03a211 */ /* 0x000fca00008f140c */
[----:B------:R4:W-:Y:S04]  /*c390*/  @!P2 ST.E.64 [R2.64], R96 ;  /* 0x000000600200a985 */ /* 0x0009e8000c101b06 */
.L_x_1078:
[----:B------:R-:W-:Y:S05]  /*c3a0*/  BSYNC B0 ;  /* 0x0000000000007941 */ /* 0x000fea0003800000 */
.L_x_1077:
[----:B----4-:R4:W1:Y:S04]  /*c3b0*/  SHFL.IDX PT, R3, R10, 0x1, 0x1c1f ;  /* 0x003c1f000a037f89 */ /* 0x01086800000e0000 */
[----:B---3--:R4:W3:Y:S01]  /*c3c0*/  SHFL.IDX PT, R2, R11, 0x1, 0x1c1f ;  /* 0x003c1f000b027f89 */ /* 0x0088e200000e0000 */
[----:B------:R-:W-:Y:S05]  /*c3d0*/  @P0 BRA `(.L_x_1079) ;  /* 0x0000089000000947 */ /* 0x000fea0003800000 */
[----:B------:R-:W-:Y:S02]  /*c3e0*/  ISETP.GE.AND P1, PT, R225, c[0x0][0x3c8], PT ;  /* 0x0000f200e1007a0c */ /* 0x000fe40003f26270 */
[----:B------:R-:W-:Y:S02]  /*c3f0*/  ISETP.GE.AND P2, PT, R139, c[0x0][0x3c8], PT ;  /* 0x0000f2008b007a0c */ /* 0x000fe40003f46270 */
[----:B------:R-:W-:Y:S02]  /*c400*/  ISETP.GE.AND P3, PT, R137, c[0x0][0x3c8], PT ;  /* 0x0000f20089007a0c */ /* 0x000fe40003f66270 */
[----:B------:R-:W-:-:S07]  /*c410*/  ISETP.GE.AND P0, PT, R127, c[0x0][0x3c8], PT ;  /* 0x0000f2007f007a0c */ /* 0x000fce0003f06270 */
[----:B-1-3--:R-:W-:Y:S02]  /*c420*/  @!P1 IMAD.WIDE R6, R225, 0x4, R2 ;  /* 0x00000004e1069825 */ /* 0x00afe400078e0202 */
[----:B------:R-:W-:-:S03]  /*c430*/  @!P2 LEA R4, P5, R139, R2, 0x2 ;  /* 0x000000028b04a211 */ /* 0x000fc600078a10ff */
[----:B------:R1:W-:Y:S01]  /*c440*/  @!P1 ST.E.64 [R6.64], R130 ;  /* 0x0000008206009985 */ /* 0x0003e2000c101b06 */
[----:B------:R-:W-:Y:S02]  /*c450*/  ISETP.GE.AND P1, PT, R125, c[0x0][0x3c8], PT ;  /* 0x0000f2007d007a0c */ /* 0x000fe40003f26270 */
[----:B------:R-:W-:-:S05]  /*c460*/  @!P2 LEA.HI.X R5, R139, R3, R140, 0x2, P5 ;  /* 0x000000038b05a211 */ /* 0x000fca00028f148c */
[----:B------:R3:W-:Y:S01]  /*c470*/  @!P2 ST.E.64 [R4.64], R134 ;  /* 0x000000860400a985 */ /* 0x0007e2000c101b06 */
[----:B------:R-:W-:Y:S02]  /*c480*/  ISETP.GE.AND P2, PT, R35, c[0x0][0x3c8], PT ;  /* 0x0000f20023007a0c */ /* 0x000fe40003f46270 */
[----:B-1----:R-:W-:-:S04]  /*c490*/  @!P3 LEA R6, P4, R137, R2, 0x2 ;  /* 0x000000028906b211 */ /* 0x002fc800078810ff */
[----:B------:R-:W-:Y:S02]  /*c4a0*/  @!P3 LEA.HI.X R7, R137, R3, R138, 0x2, P4 ;  /* 0x000000038907b211 */ /* 0x000fe400020f148a */
[----:B---3--:R-:W-:-:S03]  /*c4b0*/  @!P0 LEA R4, P5, R127, R2, 0x2 ;  /* 0x000000027f048211 */ /* 0x008fc600078a10ff */
        /* <DEDUP_REMOVED lines=30> */
[-C--:B------:R-:W-:Y:S02]  /*c6a0*/  @!P3 LEA.HI.X R7, R250, R3.reuse, R28, 0x2, P4 ;  /* 0x00000003fa07b211 */ /* 0x080fe400020f141c */
[----:B------:R-:W-:Y:S02]  /*c6b0*/  ISETP.GE.AND P4, PT, R246, c[0x0][0x3c8], PT ;  /* 0x0000f200f6007a0c */ /* 0x000fe40003f86270 */
[CC--:B---3--:R-:W-:Y:S01]  /*c6c0*/  @!P0 LEA R4, P5, R249.reuse, R2.reuse, 0x2 ;  /* 0x00000002f9048211 */ /* 0x0c8fe200078a10ff */
[----:B------:R1:W-:Y:S01]  /*c6d0*/  @!P3 ST.E.64 [R6.64], R46 ;  /* 0x0000002e0600b985 */ /* 0x0003e2000c101b06 */
[C---:B------:R-:W-:Y:S02]  /*c6e0*/  @!P1 LEA R8, P3, R248.reuse, R2, 0x2 ;  /* 0x00000002f8089211 */ /* 0x040fe400078610ff */
[-C--:B------:R-:W-:Y:S02]  /*c6f0*/  @!P0 LEA.HI.X R5, R249, R3.reuse, R27, 0x2, P5 ;  /* 0x00000003f9058211 */ /* 0x080fe400028f141b */
[----:B------:R-:W-:-:S02]  /*c700*/  @!P1 LEA.HI.X R9, R248, R3, R26, 0x2, P3 ;  /* 0x00000003f8099211 */ /* 0x000fc400018f141a */
[----:B------:R-:W-:Y:S01]  /*c710*/  ISETP.GE.AND P3, PT, R245, c[0x0][0x3c8], PT ;  /* 0x0000f200f5007a0c */ /* 0x000fe20003f66270 */
[----:B------:R3:W-:Y:S04]  /*c720*/  @!P0 ST.E.64 [R4.64], R50 ;  /* 0x0000003204008985 */ /* 0x0007e8000c101b06 */
[----:B------:R2:W-:Y:S01]  /*c730*/  @!P1 ST.E.64 [R8.64], R54 ;  /* 0x0000003608009985 */ /* 0x0005e2000c101b06 */
[----:B------:R-:W-:Y:S02]  /*c740*/  ISETP.GE.AND P1, PT, R244, c[0x0][0x3c8], PT ;  /* 0x0000f200f4007a0c */ /* 0x000fe40003f26270 */
[----:B-1----:R-:W-:-:S04]  /*c750*/  @!P2 LEA R6, P0, R247, R2, 0x2 ;  /* 0x00000002f706a211 */ /* 0x002fc800078010ff */
[-C--:B------:R-:W-:Y:S02]  /*c760*/  @!P2 LEA.HI.X R7, R247, R3.reuse, R25, 0x2, P0 ;  /* 0x00000003f707a211 */ /* 0x080fe400000f1419 */
[----:B------:R-:W-:Y:S02]  /*c770*/  ISETP.GE.AND P0, PT, R243, c[0x0][0x3c8], PT ;  /* 0x0000f200f3007a0c */ /* 0x000fe40003f06270 */
[CC--:B---3--:R-:W-:Y:S01]  /*c780*/  @!P4 LEA R4, P5, R246.reuse, R2.reuse, 0x2 ;  /* 0x00000002f604c211 */ /* 0x0c8fe200078a10ff */
[----:B------:R1:W-:Y:S03]  /*c790*/  @!P2 ST.E.64 [R6.64], R58 ;  /* 0x0000003a0600a985 */ /* 0x0003e6000c101b06 */
[----:B------:R-:W-:Y:S02]  /*c7a0*/  @!P4 LEA.HI.X R5, R246, R3, R24, 0x2, P5 ;  /* 0x00000003f605c211 */ /* 0x000fe400028f1418 */
[----:B--2---:R-:W-:-:S03]  /*c7b0*/  @!P3 LEA R8, P2, R245, R2, 0x2 ;  /* 0x00000002f508b211 */ /* 0x004fc600078410ff */
[----:B------:R2:W-:Y:S01]  /*c7c0*/  @!P4 ST.E.64 [R4.64], R62 ;  /* 0x0000003e0400c985 */ /* 0x0005e2000c101b06 */
[----:B------:R-:W-:Y:S02]  /*c7d0*/  ISETP.GE.AND P4, PT, R242, c[0x0][0x3c8], PT ;  /* 0x0000f200f2007a0c */ /* 0x000fe40003f86270 */
[----:B------:R-:W-:-:S05]  /*c7e0*/  @!P3 LEA.HI.X R9, R245, R3, R23, 0x2, P2 ;  /* 0x00000003f509b211 */ /* 0x000fca00010f1417 */
[----:B------:R-:W-:Y:S01]  /*c7f0*/  @!P3 ST.E.64 [R8.64], R66 ;  /* 0x000000420800b985 */ /* 0x000fe2000c101b06 */
[----:B------:R-:W-:Y:S02]  /*c800*/  ISETP.GE.AND P3, PT, R241, c[0x0][0x3c8], PT ;  /* 0x0000f200f1007a0c */ /* 0x000fe40003f66270 */
[----:B-1----:R-:W-:-:S04]  /*c810*/  @!P0 LEA R6, P2, R243, R2, 0x2 ;  /* 0x00000002f3068211 */ /* 0x002fc800078410ff */
[----:B------:R-:W-:Y:S02]  /*c820*/  @!P0 LEA.HI.X R7, R243, R3, R21, 0x2, P2 ;  /* 0x00000003f3078211 */ /* 0x000fe400010f1415 */
[----:B------:R-:W-:Y:S02]  /*c830*/  ISETP.GE.AND P2, PT, R240, c[0x0][0x3c8], PT ;  /* 0x0000f200f0007a0c */ /* 0x000fe40003f46270 */
[----:B--2---:R-:W-:-:S04]  /*c840*/  @!P1 LEA R4, P5, R244, R2, 0x2 ;  /* 0x00000002f4049211 */ /* 0x004fc800078a10ff */
[----:B------:R-:W-:-:S05]  /*c850*/  @!P1 LEA.HI.X R5, R244, R3, R22, 0x2, P5 ;  /* 0x00000003f4059211 */ /* 0x000fca00028f1416 */
[----:B------:R1:W-:Y:S01]  /*c860*/  @!P1 ST.E.64 [R4.64], R70 ;  /* 0x0000004604009985 */ /* 0x0003e2000c101b06 */
[----:B------:R-:W-:-:S03]  /*c870*/  ISETP.GE.AND P1, PT, R239, c[0x0][0x3c8], PT ;  /* 0x0000f200ef007a0c */ /* 0x000fc60003f26270 */
[----:B------:R2:W-:Y:S01]  /*c880*/  @!P0 ST.E.64 [R6.64], R74 ;  /* 0x0000004a06008985 */ /* 0x0005e2000c101b06 */
[----:B------:R-:W-:Y:S02]  /*c890*/  ISETP.GE.AND P0, PT, R238, c[0x0][0x3c8], PT ;  /* 0x0000f200ee007a0c */ /* 0x000fe40003f06270 */
[----:B-1----:R-:W-:-:S04]  /*c8a0*/  @!P4 LEA R4, P5, R242, R2, 0x2 ;  /* 0x00000002f204c211 */ /* 0x002fc800078a10ff */
[----:B------:R-:W-:Y:S02]  /*c8b0*/  @!P4 LEA.HI.X R5, R242, R3, R20, 0x2, P5 ;  /* 0x00000003f205c211 */ /* 0x000fe400028f1414 */
[----:B----4-:R-:W-:-:S03]  /*c8c0*/  @!P3 LEA R10, P5, R241, R2, 0x2 ;  /* 0x00000002f10ab211 */ /* 0x010fc600078a10ff */
[----:B------:R1:W-:Y:S01]  /*c8d0*/  @!P4 ST.E.64 [R4.64], R78 ;  /* 0x0000004e0400c985 */ /* 0x0003e2000c101b06 */
[CC--:B------:R-:W-:Y:S02]  /*c8e0*/  @!P2 LEA R8, P4, R240.reuse, R2.reuse, 0x2 ;  /* 0x00000002f008a211 */ /* 0x0c0fe400078810ff */
[-C--:B------:R-:W-:Y:S02]  /*c8f0*/  @!P3 LEA.HI.X R11, R241, R3.reuse, R19, 0x2, P5 ;  /* 0x00000003f10bb211 */ /* 0x080fe400028f1413 */
[C---:B--2---:R-:W-:Y:S02]  /*c900*/  @!P1 LEA R6, P5, R239.reuse, R2, 0x2 ;  /* 0x00000002ef069211 */ /* 0x044fe400078a10ff */
[-C--:B------:R-:W-:Y:S01]  /*c910*/  @!P2 LEA.HI.X R9, R240, R3.reuse, R18, 0x2, P4 ;  /* 0x00000003f009a211 */ /* 0x080fe200020f1412 */
[----:B------:R2:W-:Y:S01]  /*c920*/  @!P3 ST.E.64 [R10.64], R82 ;  /* 0x000000520a00b985 */ /* 0x0005e2000c101b06 */
[----:B------:R-:W-:-:S03]  /*c930*/  @!P1 LEA.HI.X R7, R239, R3, R14, 0x2, P5 ;  /* 0x00000003ef079211 */ /* 0x000fc600028f140e */
[----:B------:R2:W-:Y:S04]  /*c940*/  @!P2 ST.E.64 [R8.64], R86 ;  /* 0x000000560800a985 */ /* 0x0005e8000c101b06 */
[----:B------:R2:W-:Y:S01]  /*c950*/  @!P1 ST.E.64 [R6.64], R90 ;  /* 0x0000005a06009985 */ /* 0x0005e2000c101b06 */
[----:B-1----:R-:W-:-:S04]  /*c960*/  @!P0 LEA R4, P4, R238, R2, 0x2 ;  /* 0x00000002ee048211 */ /* 0x002fc800078810ff */
[----:B------:R-:W-:-:S05]  /*c970*/  @!P0 LEA.HI.X R5, R238, R3, R13, 0x2, P4 ;  /* 0x00000003ee058211 */ /* 0x000fca00020f140d */
[----:B------:R2:W-:Y:S01]  /*c980*/  @!P0 ST.E.64 [R4.64], R94 ;  /* 0x0000005e04008985 */ /* 0x0005e2000c101b06 */
[----:B------:R-:W-:-:S13]  /*c990*/  ISETP.GE.AND P0, PT, R237, c[0x0][0x3c8], PT ;  /* 0x0000f200ed007a0c */ /* 0x000fda0003f06270 */
[----:B------:R-:W-:Y:S05]  /*c9a0*/  @P0 BRA `(.L_x_1079) ;  /* 0x000002c000000947 */ /* 0x000fea0003800000 */
[----:B------:R-:W-:-:S04]  /*c9b0*/  LEA R2, P0, R237, R2, 0x2 ;  /* 0x00000002ed027211 */ /* 0x000fc800078010ff */
[----:B------:R-:W-:-:S05]  /*c9c0*/  LEA.HI.X R3, R237, R3, R12, 0x2, P0 ;  /* 0x00000003ed037211 */ /* 0x000fca00000f140c */
[----:B------:R1:W-:Y:S01]  /*c9d0*/  ST.E.64 [R2.64], R98 ;  /* 0x0000006202007985 */ /* 0x0003e2000c101b06 */
[----:B------:R-:W-:Y:S05]  /*c9e0*/  BRA `(.L_x_1079) ;  /* 0x0000028000007947 */ /* 0x000fea0003800000 */
.L_x_1075:
[----:B------:R-:W1:Y:S02]  /*c9f0*/  S2R R3, SR_TID.X ;  /* 0x0000000000037919 */ /* 0x000e640000002100 */
[----:B-1----:R-:W-:-:S13]  /*ca00*/  ISETP.GT.AND P0, PT, R3, 0x7f, PT ;  /* 0x0000007f0300780c */ /* 0x002fda0003f04270 */
[----:B------:R-:W-:Y:S05]  /*ca10*/  @P0 BRA `(.L_x_1079) ;  /* 0x0000025000000947 */ /* 0x000fea0003800000 */
[----:B------:R-:W-:Y:S02]  /*ca20*/  MOV R2, c[0x0][0x4e8] ;  /* 0x00013a0000027a02 */ /* 0x000fe40000000f00 */
[----:B------:R-:W-:-:S03]  /*ca30*/  IADD3 R6, R229, R3, RZ ;  /* 0x00000003e5067210 */ /* 0x000fc60007ffe0ff */
[----:B------:R-:W-:-:S05]  /*ca40*/  IMAD R0, R2, c[0x0][0x388], RZ ;  /* 0x0000e20002007a24 */ /* 0x000fca00078e02ff */
[----:B------:R-:W-:-:S13]  /*ca50*/  ISETP.GE.AND P0, PT, R6, R0, PT ;  /* 0x000000000600720c */ /* 0x000fda0003f06270 */
[----:B------:R-:W-:Y:S05]  /*ca60*/  @P0 BRA `(.L_x_1079) ;  /* 0x0000020000000947 */ /* 0x000fea0003800000 */
[----:B------:R-:W-:Y:S01]  /*ca70*/  ISETP.NE.AND P0, PT, R2, 0x1, PT ;  /* 0x000000010200780c */ /* 0x000fe20003f05270 */
[----:B------:R-:W-:Y:S01]  /*ca80*/  IMAD.WIDE.U32 R2, R227, c[0x0][0x4d0], RZ ;  /* 0x00013400e3027a25 */ /* 0x000fe200078e00ff */
[----:B------:R-:W-:Y:S02]  /*ca90*/  SHF.R.S32.HI R0, RZ, 0x1f, R227 ;  /* 0x0000001fff007819 */ /* 0x000fe400000114e3 */
[----:B------:R-:W-:-:S03]  /*caa0*/  SHF.R.S32.HI R5, RZ, 0x1f, R226 ;  /* 0x0000001fff057819 */ /* 0x000fc600000114e2 */
[----:B------:R-:W-:Y:S02]  /*cab0*/  IMAD R0, R0, c[0x0][0x4d0], RZ ;  /* 0x0001340000007a24 */ /* 0x000fe400078e02ff */
[----:B------:R-:W-:Y:S02]  /*cac0*/  IMAD R5, R5, c[0x0][0x4d8], RZ ;  /* 0x0001360005057a24 */ /* 0x000fe400078e02ff */
[----:B------:R-:W-:Y:S01]  /*cad0*/  IMAD R4, R227, c[0x0][0x4d4], R0 ;  /* 0x00013500e3047a24 */ /* 0x000fe200078e0200 */
[----:B------:R-:W-:Y:S01]  /*cae0*/  MOV R0, R6 ;  /* 0x0000000600007202 */ /* 0x000fe20000000f00 */
[----:B------:R-:W-:-:S03]  /*caf0*/  @P0 IMAD.HI.U32 R7, R6, c[0x0][0x4ec], RZ ;  /* 0x00013b0006070a27 */ /* 0x000fc600078e00ff */
[----:B------:R-:W-:Y:S02]  /*cb00*/  IADD3 R3, R3, R4, RZ ;  /* 0x0000000403037210 */ /* 0x000fe40007ffe0ff */
[----:B------:R-:W-:Y:S01]  /*cb10*/  @P0 SHF.R.U32.HI R0, RZ, c[0x0][0x4f0], R7 ;  /* 0x00013c00ff000a19 */ /* 0x000fe20000011607 */
[C---:B------:R-:W-:Y:S01]  /*cb20*/  IMAD R7, R226.reuse, c[0x0][0x4dc], R5 ;  /* 0x00013700e2077a24 */ /* 0x040fe200078e0205 */
[----:B------:R-:W-:Y:S01]  /*cb30*/  SHF.R.S32.HI R4, RZ, 0x1f, R228 ;  /* 0x0000001fff047819 */ /* 0x000fe200000114e4 */
[----:B------:R-:W-:Y:S01]  /*cb40*/  IMAD.WIDE.U32 R2, R226, c[0x0][0x4d8], R2 ;  /* 0x00013600e2027a25 */ /* 0x000fe200078e0002 */
[----:B------:R-:W-:-:S04]  /*cb50*/  IADD3 R5, -R0, RZ, RZ ;  /* 0x000000ff00057210 */ /* 0x000fc80007ffe1ff */
[----:B------:R-:W-:Y:S01]  /*cb60*/  IADD3 R3, R3, R7, RZ ;  /* 0x0000000703037210 */ /* 0x000fe20007ffe0ff */
[----:B------:R-:W-:Y:S02]  /*cb70*/  IMAD R7, R4, c[0x0][0x4e0], RZ ;  /* 0x0001380004077a24 */ /* 0x000fe400078e02ff */
[----:B------:R-:W-:Y:S02]  /*cb80*/  IMAD R4, R5, c[0x0][0x4e8], R6 ;  /* 0x00013a0005047a24 */ /* 0x000fe400078e0206 */
[----:B------:R-:W-:-:S03]  /*cb90*/  IMAD.WIDE.U32 R2, R228, c[0x0][0x4e0], R2 ;  /* 0x00013800e4027a25 */ /* 0x000fc600078e0002 */
[----:B------:R-:W-:Y:S01]  /*cba0*/  SHF.R.S32.HI R5, RZ, 0x1f, R4 ;  /* 0x0000001fff057819 */ /* 0x000fe20000011404 */
[----:B------:R-:W-:Y:S01]  /*cbb0*/  IMAD R6, R228, c[0x0][0x4e4], R7 ;  /* 0x00013900e4067a24 */ /* 0x000fe200078e0207 */
[----:B------:R-:W-:Y:S02]  /*cbc0*/  SHF.R.S32.HI R7, RZ, 0x1f, R0 ;  /* 0x0000001fff077819 */ /* 0x000fe40000011400 */
[----:B------:R-:W-:Y:S01]  /*cbd0*/  IADD3 R2, P0, R0, R2, RZ ;  /* 0x0000000200027210 */ /* 0x000fe20007f1e0ff */
[----:B------:R-:W-:-:S03]  /*cbe0*/  IMAD R0, R5, c[0x0][0x4c8], RZ ;  /* 0x0001320005007a24 */ /* 0x000fc600078e02ff */
[----:B------:R-:W-:Y:S01]  /*cbf0*/  IADD3.X R3, R7, R3, R6, P0, !PT ;  /* 0x0000000307037210 */ /* 0x000fe200007fe406 */
[----:B------:R-:W-:-:S04]  /*cc00*/  IMAD R0, R4, c[0x0][0x4cc], R0 ;  /* 0x0001330004007a24 */ /* 0x000fc800078e0200 */
[----:B------:R-:W-:-:S05]  /*cc10*/  IMAD.WIDE.U32 R2, R4, c[0x0][0x4c8], R2 ;  /* 0x0001320004027a25 */ /* 0x000fca00078e0002 */
[----:B------:R-:W-:Y:S02]  /*cc20*/  IADD3 R0, R3, R0, RZ ;  /* 0x0000000003007210 */ /* 0x000fe40007ffe0ff */
[----:B------:R-:W-:-:S04]  /*cc30*/  LEA R4, P0, R2, c[0x0][0x4a8], 0x2 ;  /* 0x00012a0002047a11 */ /* 0x000fc800078010ff */
[----:B------:R-:W-:Y:S02]  /*cc40*/  LEA.HI.X R5, R2, c[0x0][0x4ac], R0, 0x2, P0 ;  /* 0x00012b0002057a11 */ /* 0x000fe400000f1400 */
[----:B------:R-:W-:-:S05]  /*cc50*/  MOV R0, 0xff800000 ;  /* 0xff80000000007802 */ /* 0x000fca0000000f00 */
[----:B------:R1:W-:Y:S02]  /*cc60*/  STG.E [R4.64], R0 ;  /* 0x0000000004007986 */ /* 0x0003e4000c101906 */
.L_x_1079:
[----:B------:R-:W-:Y:S05]  /*cc70*/  BSYNC B1 ;  /* 0x0000000000017941 */ /* 0x000fea0003800000 */
.L_x_1074:
[----:B-12---:R-:W2:Y:S02]  /*cc80*/  LDL R0, [R1+0x4] ;  /* 0x0000040001007983 */ /* 0x006ea40000100800 */
[----:B--2---:R-:W-:-:S13]  /*cc90*/  ISETP.NE.AND P0, PT, R0, RZ, PT ;  /* 0x000000ff0000720c */ /* 0x004fda0003f05270 */
[----:B------:R-:W-:Y:S01]  /*cca0*/  @P0 WARPSYNC 0xffffffff ;  /* 0xffffffff00000948 */ /* 0x000fe20003800000 */
[----:B------:R-:W-:Y:S06]  /*ccb0*/  @P0 BAR.SYNC.DEFER_BLOCKING 0x5, 0x100 ;  /* 0x0144000000000b1d */ /* 0x000fec0000010000 */
[----:B------:R-:W1:Y:S04]  /*ccc0*/  @P0 LDS R236, [0x18100] ;  /* 0x01810000ffec0984 */ /* 0x000e680000000800 */
[----:B------:R-:W-:Y:S06]  /*ccd0*/  @P0 BAR.ARV 0x4, 0x100 ;  /* 0x0104000000000b1d */ /* 0x000fec0000002000 */
[----:B------:R-:W-:Y:S05]  /*cce0*/  @P0 BRA `(.L_x_1080) ;  /* 0x0000007000000947 */ /* 0x000fea0003800000 */
[----:B------:R-:W-:Y:S05]  /*ccf0*/  BRA.DIV ~URZ, `(.L_x_1081) ;  /* 0x00001cb27f007947 */ /* 0x000fea000b800000 */
[----:B------:R2:W4:Y:S02]  /*cd00*/  SHFL.IDX PT, R0, R17, RZ, 0x1f ;  /* 0x00001fff11007589 */ /* 0x00052400000e0000 */
.L_x_1106:
[----:B------:R-:W-:Y:S01]  /*cd10*/  WARPSYNC 0xffffffff ;  /* 0xffffffff00007948 */ /* 0x000fe20003800000 */
[----:B------:R-:W-:Y:S01]  /*cd20*/  BAR.SYNC.DEFER_BLOCKING 0x4, 0x100 ;  /* 0x0104000000007b1d */ /* 0x000fe20000010000 */
[----:B-1--4-:R-:W-:-:S05]  /*cd30*/  MOV R236, R0 ;  /* 0x0000000000ec7202 */ /* 0x012fca0000000f00 */
[----:B------:R1:W-:Y:S04]  /*cd40*/  @!P6 STS [0x18100], R17 ;  /* 0x01810011ff00e388 */ /* 0x0003e80000000800 */
[----:B------:R-:W-:Y:S06]  /*cd50*/  BAR.ARV 0x5, 0x100 ;  /* 0x0144000000007b1d */ /* 0x000fec0000002000 */
.L_x_1080:
[----:B-1----:R-:W-:-:S13]  /*cd60*/  ISETP.GE.AND P0, PT, R236, c[0x0][0x538], PT ;  /* 0x00014e00ec007a0c */ /* 0x002fda0003f06270 */
[----:B--2345:R-:W-:Y:S01]  /*cd70*/  @P0 CALL.REL.NOINC `(.L_x_1082) ;  /* 0x0000001000000944 */ /* 0x03cfe20003c00000 */
[----:B------:R-:W-:Y:S05]  /*cd80*/  BRA `(.L_x_1083) ;  /* 0xffff3b9000007947 */ /* 0x000fea000383ffff */
.L_x_1082:
[----:B------:R-:W-:Y:S05]  /*cd90*/  EXIT ;  /* 0x000000000000794d */ /* 0x000fea0003800000 */
.L_x_1032:
[----:B------:R-:W-:Y:S01]  /*cda0*/  IMAD.MOV.U32 R0, RZ, RZ, R9 ;  /* 0x000000ffff007224 */ /* 0x000fe200078e0009 */
[----:B------:R-:W-:Y:S01]  /*cdb0*/  MOV R192, RZ ;  /* 0x000000ff00c07202 */ /* 0x000fe20000000f00 */
[----:B------:R-:W-:Y:S01]  /*cdc0*/  IMAD.MOV.U32 R3, RZ, RZ, 0x181f ;  /* 0x0000181fff037424 */ /* 0x000fe200078e00ff */
[----:B------:R-:W-:Y:S02]  /*cdd0*/  MOV R2, 0xcdf0 ;  /* 0x0000cdf000027802 */ /* 0x000fe40000000f00 */
[----:B-----5:R-:W-:Y:S05]  /*cde0*/  CALL.REL.NOINC `($__internal_17_$__cuda_sm70_shflsync_idx_p) ;  /* 0x00001c8000007944 */ /* 0x020fea0003c00000 */
[----:B------:R-:W-:Y:S01]  /*cdf0*/  MOV R8, R0 ;  /* 0x0000000000087202 */ /* 0x000fe20000000f00 */
[----:B------:R-:W-:Y:S05]  /*ce00*/  BRA `(.L_x_1084) ;  /* 0xffff47b000007947 */ /* 0x000fea000383ffff */
.L_x_1033:
[----:B------:R-:W-:Y:S01]  /*ce10*/  IMAD.MOV.U32 R0, RZ, RZ, R11 ;  /* 0x000000ffff007224 */ /* 0x000fe200078e000b */
[----:B------:R-:W-:Y:S01]  /*ce20*/  MOV R192, RZ ;  /* 0x000000ff00c07202 */ /* 0x000fe20000000f00 */
[----:B------:R-:W-:Y:S01]  /*ce30*/  IMAD.MOV.U32 R3, RZ, RZ, 0x181f ;  /* 0x0000181fff037424 */ /* 0x000fe200078e00ff */
[----:B------:R-:W-:Y:S02]  /*ce40*/  MOV R2, 0xce60 ;  /* 0x0000ce6000027802 */ /* 0x000fe40000000f00 */
[----:B-12--5:R-:W-:Y:S05]  /*ce50*/  CALL.REL.NOINC `($__internal_17_$__cuda_sm70_shflsync_idx_p) ;  /* 0x00001c1000007944 */ /* 0x026fea0003c00000 */
[----:B------:R-:W-:Y:S05]  /*ce60*/  BRA `(.L_x_1085) ;  /* 0xffff477000007947 */ /* 0x000fea000383ffff */
.L_x_1036:
[----:B----4-:R-:W-:Y:S01]  /*ce70*/  IMAD.MOV.U32 R0, RZ, RZ, R9 ;  /* 0x000000ffff007224 */ /* 0x010fe200078e0009 */
[----:B------:R-:W-:Y:S01]  /*ce80*/  MOV R192, 0x1 ;  /* 0x0000000100c07802 */ /* 0x000fe20000000f00 */
[----:B--2---:R-:W-:Y:S01]  /*ce90*/  IMAD.MOV.U32 R3, RZ, RZ, 0x181f ;  /* 0x0000181fff037424 */ /* 0x004fe200078e00ff */
[----:B------:R-:W-:-:S02]  /*cea0*/  MOV R2, 0xcec0 ;  /* 0x0000cec000027802 */ /* 0x000fc40000000f00 */
[----:B-1-3-5:R-:W-:Y:S05]  /*ceb0*/  CALL.REL.NOINC `($__internal_17_$__cuda_sm70_shflsync_idx_p) ;  /* 0x00001bb000007944 */ /* 0x02afea0003c00000 */
[----:B------:R-:W-:Y:S01]  /*cec0*/  IMAD.MOV.U32 R8, RZ, RZ, R0 ;  /* 0x000000ffff087224 */ /* 0x000fe200078e0000 */
[----:B------:R-:W-:Y:S01]  /*ced0*/  MOV R192, 0x1 ;  /* 0x0000000100c07802 */ /* 0x000fe20000000f00 */
[----:B------:R-:W-:Y:S01]  /*cee0*/  IMAD.MOV.U32 R0, RZ, RZ, R11 ;  /* 0x000000ffff007224 */ /* 0x000fe200078e000b */
[----:B------:R-:W-:-:S02]  /*cef0*/  MOV R3, 0x181f ;  /* 0x0000181f00037802 */ /* 0x000fc40000000f00 */
[----:B------:R-:W-:Y:S02]  /*cf00*/  MOV R2, 0xcf20 ;  /* 0x0000cf2000027802 */ /* 0x000fe40000000f00 */
[----:B------:R-:W-:Y:S05]  /*cf10*/  CALL.REL.NOINC `($__internal_17_$__cuda_sm70_shflsync_idx_p) ;  /* 0x00001b5000007944 */ /* 0x000fea0003c00000 */
[----:B------:R-:W-:Y:S05]  /*cf20*/  BRA `(.L_x_1086) ;  /* 0xffff484000007947 */ /* 0x000fea000383ffff */
.L_x_1039:
[----:B----4-:R-:W-:Y:S01]  /*cf30*/  IMAD.MOV.U32 R0, RZ, RZ, R9 ;  /* 0x000000ffff007224 */ /* 0x010fe200078e0009 */
[----:B------:R-:W-:Y:S01]  /*cf40*/  MOV R192, 0x2 ;  /* 0x0000000200c07802 */ /* 0x000fe20000000f00 */
[----:B-1----:R-:W-:Y:S01]  /*cf50*/  IMAD.MOV.U32 R3, RZ, RZ, 0x181f ;  /* 0x0000181fff037424 */ /* 0x002fe200078e00ff */
[----:B------:R-:W-:Y:S02]  /*cf60*/  MOV R2, 0xcf80 ;  /* 0x0000cf8000027802 */ /* 0x000fe40000000f00 */
[----:B--23-5:R-:W-:Y:S05]  /*cf70*/  CALL.REL.NOINC `($__internal_17_$__cuda_sm70_shflsync_idx_p) ;  /* 0x00001af000007944 */ /* 0x02cfea0003c00000 */
[----:B------:R-:W-:Y:S01]  /*cf80*/  MOV R8, R0 ;  /* 0x0000000000087202 */ /* 0x000fe20000000f00 */
[----:B------:R-:W-:Y:S05]  /*cf90*/  BRA `(.L_x_1087) ;  /* 0xffff493000007947 */ /* 0x000fea000383ffff */
.L_x_1040:
[----:B----4-:R-:W-:Y:S01]  /*cfa0*/  IMAD.MOV.U32 R0, RZ, RZ, R11 ;  /* 0x000000ffff007224 */ /* 0x010fe200078e000b */
[----:B------:R-:W-:Y:S01]  /*cfb0*/  MOV R192, 0x2 ;  /* 0x0000000200c07802 */ /* 0x000fe20000000f00 */
[----:B------:R-:W-:Y:S01]  /*cfc0*/  IMAD.MOV.U32 R3, RZ, RZ, 0x181f ;  /* 0x0000181fff037424 */ /* 0x000fe200078e00ff */
[----:B------:R-:W-:Y:S02]  /*cfd0*/  MOV R2, 0xcff0 ;  /* 0x0000cff000027802 */ /* 0x000fe40000000f00 */
[----:B-123-5:R-:W-:Y:S05]  /*cfe0*/  CALL.REL.NOINC `($__internal_17_$__cuda_sm70_shflsync_idx_p) ;  /* 0x00001a8000007944 */ /* 0x02efea0003c00000 */
[----:B------:R-:W-:Y:S05]  /*cff0*/  BRA `(.L_x_1088) ;  /* 0xffff48f000007947 */ /* 0x000fea000383ffff */
.L_x_1043:
[----:B-1----:R-:W-:Y:S01]  /*d000*/  IMAD.MOV.U32 R0, RZ, RZ, R9 ;  /* 0x000000ffff007224 */ /* 0x002fe200078e0009 */
[----:B------:R-:W-:Y:S01]  /*d010*/  MOV R192, 0x3 ;  /* 0x0000000300c07802 */ /* 0x000fe20000000f00 */
[----:B------:R-:W-:Y:S01]  /*d020*/  IMAD.MOV.U32 R3, RZ, RZ, 0x181f ;  /* 0x0000181fff037424 */ /* 0x000fe200078e00ff */
[----:B------:R-:W-:-:S02]  /*d030*/  MOV R2, 0xd050 ;  /* 0x0000d05000027802 */ /* 0x000fc40000000f00 */
[----:B--2345:R-:W-:Y:S05]  /*d040*/  CALL.REL.NOINC `($__internal_17_$__cuda_sm70_shflsync_idx_p) ;  /* 0x00001a2000007944 */ /* 0x03cfea0003c00000 */
[----:B------:R-:W-:Y:S01]  /*d050*/  IMAD.MOV.U32 R8, RZ, RZ, R0 ;  /* 0x000000ffff087224 */ /* 0x000fe200078e0000 */
[----:B------:R-:W-:Y:S01]  /*d060*/  MOV R192, 0x3 ;  /* 0x0000000300c07802 */ /* 0x000fe20000000f00 */
[----:B------:R-:W-:Y:S01]  /*d070*/  IMAD.MOV.U32 R0, RZ, RZ, R11 ;  /* 0x000000ffff007224 */ /* 0x000fe200078e000b */
[----:B------:R-:W-:-:S02]  /*d080*/  MOV R3, 0x181f ;  /* 0x0000181f00037802 */ /* 0x000fc40000000f00 */
[----:B------:R-:W-:Y:S02]  /*d090*/  MOV R2, 0xd0b0 ;  /* 0x0000d0b000027802 */ /* 0x000fe40000000f00 */
[----:B------:R-:W-:Y:S05]  /*d0a0*/  CALL.REL.NOINC `($__internal_17_$__cuda_sm70_shflsync_idx_p) ;  /* 0x000019c000007944 */ /* 0x000fea0003c00000 */
[----:B------:R-:W-:Y:S05]  /*d0b0*/  BRA `(.L_x_1089) ;  /* 0xffff49a000007947 */ /* 0x000fea000383ffff */
.L_x_1046:
[----:B------:R-:W-:Y:S01]  /*d0c0*/  IMAD.MOV.U32 R0, RZ, RZ, R5 ;  /* 0x000000ffff007224 */ /* 0x000fe200078e0005 */
[----:B------:R-:W-:Y:S01]  /*d0d0*/  MOV R192, RZ ;  /* 0x000000ff00c07202 */ /* 0x000fe20000000f00 */
[----:B------:R-:W-:Y:S01]  /*d0e0*/  IMAD.MOV.U32 R3, RZ, RZ, 0x181f ;  /* 0x0000181fff037424 */ /* 0x000fe200078e00ff */
[----:B------:R-:W-:Y:S02]  /*d0f0*/  MOV R2, 0xd110 ;  /* 0x0000d11000027802 */ /* 0x000fe40000000f00 */
[----:B------:R-:W-:Y:S05]  /*d100*/  CALL.REL.NOINC `($__internal_17_$__cuda_sm70_shflsync_idx_p) ;  /* 0x0000196000007944 */ /* 0x000fea0003c00000 */
[----:B------:R-:W-:Y:S01]  /*d110*/  MOV R4, R0 ;  /* 0x0000000000047202 */ /* 0x000fe20000000f00 */
[----:B------:R-:W-:Y:S05]  /*d120*/  BRA `(.L_x_1090) ;  /* 0xffff5fe000007947 */ /* 0x000fea000383ffff */
.L_x_1047:
[----:B------:R-:W-:Y:S01]  /*d130*/  IMAD.MOV.U32 R0, RZ, RZ, R12 ;  /* 0x000000ffff007224 */ /* 0x000fe200078e000c */
[----:B------:R-:W-:Y:S01]  /*d140*/  MOV R192, RZ ;  /* 0x000000ff00c07202 */ /* 0x000fe20000000f00 */
[----:B------:R-:W-:Y:S01]  /*d150*/  IMAD.MOV.U32 R3, RZ, RZ, 0x181f ;  /* 0x0000181fff037424 */ /* 0x000fe200078e00ff */
[----:B------:R-:W-:Y:S02]  /*d160*/  MOV R2, 0xd180 ;  /* 0x0000d18000027802 */ /* 0x000fe40000000f00 */
[----:B-12---:R-:W-:Y:S05]  /*d170*/  CALL.REL.NOINC `($__internal_17_$__cuda_sm70_shflsync_idx_p) ;  /* 0x000018f000007944 */ /* 0x006fea0003c00000 */
[C---:B------:R-:W-:Y:S01]  /*d180*/  IADD3 R8, P0, R0.reuse, R106, RZ ;  /* 0x0000006a00087210 */ /* 0x040fe20007f1e0ff */
[----:B------:R-:W-:Y:S01]  /*d190*/  IMAD.MOV.U32 R192, RZ, RZ, 0x1 ;  /* 0x00000001ffc07424 */ /* 0x000fe200078e00ff */
[----:B------:R-:W-:Y:S02]  /*d1a0*/  IADD3 R6, P6, R0, R107, RZ ;  /* 0x0000006b00067210 */ /* 0x000fe40007fde0ff */
[----:B------:R-:W-:Y:S01]  /*d1b0*/  ISETP.GE.AND P5, PT, R196, c[0x0][0x1d4], PT ;  /* 0x00007500c4007a0c */ /* 0x000fe20003fa6270 */
[----:B------:R-:W-:Y:S01]  /*d1c0*/  IMAD.X R9, R4, 0x1, R101, P0 ;  /* 0x0000000104097824 */ /* 0x000fe200000e0665 */
[----:B------:R-:W-:Y:S01]  /*d1d0*/  ISETP.GE.AND P2, PT, R208, c[0x0][0x1d4], PT ;  /* 0x00007500d0007a0c */ /* 0x000fe20003f46270 */
[----:B------:R-:W-:Y:S01]  /*d1e0*/  IMAD.X R7, R4, 0x1, R103, P6 ;  /* 0x0000000104077824 */ /* 0x000fe200030e0667 */
[----:B------:R-:W-:-:S02]  /*d1f0*/  ISETP.GE.AND P0, PT, R207, c[0x0][0x1d4], PT ;  /* 0x00007500cf007a0c */ /* 0x000fc40003f06270 */
[----:B------:R-:W-:Y:S01]  /*d200*/  IADD3 R2, P6, R0, R108, RZ ;  /* 0x0000006c00027210 */ /* 0x000fe20007fde0ff */
[----:B------:R-:W-:Y:S01]  /*d210*/  IMAD.MOV.U32 R0, RZ, RZ, R5 ;  /* 0x000000ffff007224 */ /* 0x000fe200078e0005 */
        /* <DEDUP_REMOVED lines=12> */
[----:B-1----:R-:W-:Y:S05]  /*d2e0*/  CALL.REL.NOINC `($__internal_17_$__cuda_sm70_shflsync_idx_p) ;  /* 0x0000178000007944 */ /* 0x002fea0003c00000 */
[----:B------:R-:W-:Y:S01]  /*d2f0*/  IMAD.MOV.U32 R4, RZ, RZ, R0 ;  /* 0x000000ffff047224 */ /* 0x000fe200078e0000 */
[----:B------:R-:W-:Y:S01]  /*d300*/  MOV R192, 0x1 ;  /* 0x0000000100c07802 */ /* 0x000fe20000000f00 */
[----:B------:R-:W-:Y:S01]  /*d310*/  IMAD.MOV.U32 R0, RZ, RZ, R12 ;  /* 0x000000ffff007224 */ /* 0x000fe200078e000c */
[----:B------:R-:W-:-:S02]  /*d320*/  MOV R3, 0x181f ;  /* 0x0000181f00037802 */ /* 0x000fc40000000f00 */
[----:B------:R-:W-:Y:S02]  /*d330*/  MOV R2, 0xd350 ;  /* 0x0000d35000027802 */ /* 0x000fe40000000f00 */
[----:B------:R-:W-:Y:S05]  /*d340*/  CALL.REL.NOINC `($__internal_17_$__cuda_sm70_shflsync_idx_p) ;  /* 0x0000172000007944 */ /* 0x000fea0003c00000 */
[----:B------:R-:W-:Y:S05]  /*d350*/  BRA `(.L_x_1091) ;  /* 0xffff5f0000007947 */ /* 0x000fea000383ffff */
.L_x_1048:
[----:B------:R-:W-:Y:S01]  /*d360*/  IMAD.MOV.U32 R0, RZ, RZ, R4 ;  /* 0x000000ffff007224 */ /* 0x000fe200078e0004 */
[----:B------:R-:W-:Y:S01]  /*d370*/  MOV R192, RZ ;  /* 0x000000ff00c07202 */ /* 0x000fe20000000f00 */
[----:B------:R-:W-:Y:S01]  /*d380*/  IMAD.MOV.U32 R3, RZ, RZ, 0x1c1f ;  /* 0x00001c1fff037424 */ /* 0x000fe200078e00ff */
[----:B------:R-:W-:Y:S02]  /*d390*/  MOV R2, 0xd3b0 ;  /* 0x0000d3b000027802 */ /* 0x000fe40000000f00 */
[----:B------:R-:W-:Y:S05]  /*d3a0*/  CALL.REL.NOINC `($__internal_17_$__cuda_sm70_shflsync_idx_p) ;  /* 0x000016c000007944 */ /* 0x000fea0003c00000 */
[----:B------:R-:W-:Y:S05]  /*d3b0*/  BRA `(.L_x_1092) ;  /* 0xffff60e000007947 */ /* 0x000fea000383ffff */
.L_x_1049:
[----:B------:R-:W-:Y:S01]  /*d3c0*/  IMAD.MOV.U32 R0, RZ, RZ, R4 ;  /* 0x000000ffff007224 */ /* 0x000fe200078e0004 */
[----:B------:R-:W-:Y:S01]  /*d3d0*/  MOV R192, 0x1 ;  /* 0x0000000100c07802 */ /* 0x000fe20000000f00 */
[----:B------:R-:W-:Y:S01]  /*d3e0*/  IMAD.MOV.U32 R3, RZ, RZ, 0x1c1f ;  /* 0x00001c1fff037424 */ /* 0x000fe200078e00ff */
[----:B------:R-:W-:Y:S02]  /*d3f0*/  MOV R2, 0xd410 ;  /* 0x0000d41000027802 */ /* 0x000fe40000000f00 */
[----:B-1----:R-:W-:Y:S05]  /*d400*/  CALL.REL.NOINC `($__internal_17_$__cuda_sm70_shflsync_idx_p) ;  /* 0x0000166000007944 */ /* 0x002fea0003c00000 */
[----:B------:R-:W-:Y:S01]  /*d410*/  IMAD.IADD R0, R5, 0x1, R0 ;  /* 0x0000000105007824 */ /* 0x000fe200078e0200 */
[----:B------:R-:W-:Y:S02]  /*d420*/  FMNMX.FTZ R125, R7, R8, !PT ;  /* 0x00000008077d7209 */ /* 0x000fe40007810000 */
[----:B------:R-:W-:Y:S02]  /*d430*/  MOV R2, 0xd850 ;  /* 0x0000d85000027802 */ /* 0x000fe40000000f00 */
[----:B------:R-:W-:-:S02]  /*d440*/  IMNMX R0, R6, R0, PT ;  /* 0x0000000006007217 */ /* 0x000fc40003800200 */
[----:B------:R-:W-:Y:S02]  /*d450*/  FMNMX.FTZ R125, R10, R125, !PT ;  /* 0x0000007d0a7d7209 */ /* 0x000fe40007810000 */
[C---:B------:R-:W-:Y:S02]  /*d460*/  ISETP.GT.AND P5, PT, R0.reuse, RZ, PT ;  /* 0x000000ff0000720c */ /* 0x040fe40003fa4270 */
[C---:B------:R-:W-:Y:S02]  /*d470*/  ISETP.GT.AND P2, PT, R0.reuse, 0x1, PT ;  /* 0x000000010000780c */ /* 0x040fe40003f44270 */
[----:B------:R-:W-:Y:S02]  /*d480*/  ISETP.GT.AND P0, PT, R0, 0x8, PT ;  /* 0x000000080000780c */ /* 0x000fe40003f04270 */
[----:B------:R-:W-:Y:S02]  /*d490*/  FSEL R4, R42, -INF , P5 ;  /* 0xff8000002a047808 */ /* 0x000fe40002800000 */
[----:B------:R-:W-:-:S02]  /*d4a0*/  FSEL R5, R43, -INF , P2 ;  /* 0xff8000002b057808 */ /* 0x000fc40001000000 */
[----:B------:R-:W-:Y:S02]  /*d4b0*/  ISETP.GT.AND P2, PT, R0, 0x9, PT ;  /* 0x000000090000780c */ /* 0x000fe40003f44270 */
[----:B------:R-:W-:Y:S02]  /*d4c0*/  FSEL R6, R38, -INF , P0 ;  /* 0xff80000026067808 */ /* 0x000fe40000000000 */
[----:B------:R-:W-:Y:S02]  /*d4d0*/  FMNMX.FTZ R3, R4, R5, !PT ;  /* 0x0000000504037209 */ /* 0x000fe40007810000 */
[----:B------:R-:W-:Y:S02]  /*d4e0*/  FSEL R9, R39, -INF , P2 ;  /* 0xff80000027097808 */ /* 0x000fe40001000000 */
[----:B------:R-:W-:Y:S02]  /*d4f0*/  FMNMX.FTZ R125, R11, R125, !PT ;  /* 0x0000007d0b7d7209 */ /* 0x000fe40007810000 */
        /* <DEDUP_REMOVED lines=32> */
[----:B------:R-:W-:Y:S02]  /*d700*/  ISETP.GT.AND P2, PT, R0, 0x30, PT ;  /* 0x000000300000780c */ /* 0x000fe40003f44270 */
        /* <DEDUP_REMOVED lines=10> */
[----:B------:R-:W-:Y:S01]  /*d7b0*/  ISETP.GT.AND P0, PT, R0, 0x39, PT ;  /* 0x000000390000780c */ /* 0x000fe20003f04270 */
[----:B------:R-:W-:Y:S01]  /*d7c0*/  IMAD.MOV.U32 R0, RZ, RZ, 0x2 ;  /* 0x00000002ff007424 */ /* 0x000fe200078e00ff */
[----:B------:R-:W-:Y:S02]  /*d7d0*/  FSEL R126, R46, -INF , P2 ;  /* 0xff8000002e7e7808 */ /* 0x000fe40001000000 */
[----:B------:R-:W-:Y:S02]  /*d7e0*/  FMNMX.FTZ R12, R156, R12, !PT ;  /* 0x0000000c9c0c7209 */ /* 0x000fe40007810000 */
[----:B------:R-:W-:Y:S02]  /*d7f0*/  FMNMX.FTZ R125, R158, R125, !PT ;  /* 0x0000007d9e7d7209 */ /* 0x000fe40007810000 */
[----:B------:R-:W-:Y:S02]  /*d800*/  FSEL R127, R47, -INF , P0 ;  /* 0xff8000002f7f7808 */ /* 0x000fe40000000000 */
[----:B------:R-:W-:Y:S01]  /*d810*/  FMNMX.FTZ R12, R126, R12, !PT ;  /* 0x0000000c7e0c7209 */ /* 0x000fe20007810000 */
[----:B------:R-:W-:-:S03]  /*d820*/  IMAD.MOV.U32 R124, RZ, RZ, R125 ;  /* 0x000000ffff7c7224 */ /* 0x000fc600078e007d */
[----:B------:R-:W-:Y:S02]  /*d830*/  FMNMX.FTZ R12, R127, R12, !PT ;  /* 0x0000000c7f0c7209 */ /* 0x000fe40007810000 */
[----:B------:R-:W-:Y:S05]  /*d840*/  CALL.REL.NOINC `($__internal_16_$__cuda_sm70_shflsync_bfly_p) ;  /* 0x000011c000007944 */ /* 0x000fea0003c00000 */
[----:B------:R-:W-:Y:S01]  /*d850*/  FMNMX.FTZ R125, R125, R0, !PT ;  /* 0x000000007d7d7209 */ /* 0x000fe20007810000 */
[----:B------:R-:W-:Y:S01]  /*d860*/  IMAD.MOV.U32 R0, RZ, RZ, 0x1 ;  /* 0x00000001ff007424 */ /* 0x000fe200078e00ff */
[----:B------:R-:W-:-:S03]  /*d870*/  MOV R2, 0xd8a0 ;  /* 0x0000d8a000027802 */ /* 0x000fc60000000f00 */
[----:B------:R-:W-:Y:S02]  /*d880*/  IMAD.MOV.U32 R124, RZ, RZ, R125 ;  /* 0x000000ffff7c7224 */ /* 0x000fe400078e007d */
[----:B------:R-:W-:Y:S05]  /*d890*/  CALL.REL.NOINC `($__internal_16_$__cuda_sm70_shflsync_bfly_p) ;  /* 0x0000117000007944 */ /* 0x000fea0003c00000 */
[----:B------:R-:W-:Y:S01]  /*d8a0*/  FMNMX.FTZ R125, R125, R0, !PT ;  /* 0x000000007d7d7209 */ /* 0x000fe20007810000 */
[----:B------:R-:W-:Y:S01]  /*d8b0*/  IMAD.MOV.U32 R124, RZ, RZ, R12 ;  /* 0x000000ffff7c7224 */ /* 0x000fe200078e000c */
[----:B------:R-:W-:Y:S01]  /*d8c0*/  MOV R2, 0xd8f0 ;  /* 0x0000d8f000027802 */ /* 0x000fe20000000f00 */
[----:B------:R-:W-:Y:S02]  /*d8d0*/  IMAD.MOV.U32 R0, RZ, RZ, 0x2 ;  /* 0x00000002ff007424 */ /* 0x000fe400078e00ff */
[----:B------:R-:W-:Y:S05]  /*d8e0*/  CALL.REL.NOINC `($__internal_16_$__cuda_sm70_shflsync_bfly_p) ;  /* 0x0000112000007944 */ /* 0x000fea0003c00000 */
[----:B------:R-:W-:Y:S01]  /*d8f0*/  FMNMX.FTZ R12, R12, R0, !PT ;  /* 0x000000000c0c7209 */ /* 0x000fe20007810000 */
[----:B------:R-:W-:Y:S01]  /*d900*/  IMAD.MOV.U32 R0, RZ, RZ, 0x1 ;  /* 0x00000001ff007424 */ /* 0x000fe200078e00ff */
[----:B------:R-:W-:-:S03]  /*d910*/  MOV R2, 0xd940 ;  /* 0x0000d94000027802 */ /* 0x000fc60000000f00 */
[----:B------:R-:W-:Y:S02]  /*d920*/  IMAD.MOV.U32 R124, RZ, RZ, R12 ;  /* 0x000000ffff7c7224 */ /* 0x000fe400078e000c */
[----:B------:R-:W-:Y:S05]  /*d930*/  CALL.REL.NOINC `($__internal_16_$__cuda_sm70_shflsync_bfly_p) ;  /* 0x000010d000007944 */ /* 0x000fea0003c00000 */
[----:B------:R-:W-:Y:S01]  /*d940*/  MOV R3, R0 ;  /* 0x0000000000037202 */ /* 0x000fe20000000f00 */
[----:B------:R-:W-:Y:S05]  /*d950*/  BRA `(.L_x_1093) ;  /* 0xffff61f000007947 */ /* 0x000fea000383ffff */
.L_x_1053:
[----:B------:R-:W-:Y:S01]  /*d960*/  MOV R192, RZ ;  /* 0x000000ff00c07202 */ /* 0x000fe20000000f00 */
[----:B------:R-:W-:Y:S01]  /*d970*/  IMAD.MOV.U32 R0, RZ, RZ, R5 ;  /* 0x000000ffff007224 */ /* 0x000fe200078e0005 */
[----:B------:R-:W-:Y:S01]  /*d980*/  MOV R2, 0xd9b0 ;  /* 0x0000d9b000027802 */ /* 0x000fe20000000f00 */
[----:B------:R-:W-:Y:S02]  /*d990*/  IMAD.MOV.U32 R3, RZ, RZ, 0x181f ;  /* 0x0000181fff037424 */ /* 0x000fe400078e00ff */
[----:B-1234-:R-:W-:Y:S05]  /*d9a0*/  CALL.REL.NOINC `($__internal_17_$__cuda_sm70_shflsync_idx_p) ;  /* 0x000010c000007944 */ /* 0x01efea0003c00000 */
[----:B------:R-:W-:Y:S01]  /*d9b0*/  MOV R4, R0 ;  /* 0x0000000000047202 */ /* 0x000fe20000000f00 */
[----:B------:R-:W-:-:S05]  /*d9c0*/  BRA `(.L_x_1094) ;  /* 0xffff756000007947 */ /* 0x000fca000383ffff */
.L_x_1054:
[----:B------:R-:W-:Y:S01]  /*d9d0*/  MOV R192, RZ ;  /* 0x000000ff00c07202 */ /* 0x000fe20000000f00 */
[----:B------:R-:W-:Y:S01]  /*d9e0*/  IMAD.MOV.U32 R0, RZ, RZ, R12 ;  /* 0x000000ffff007224 */ /* 0x000fe200078e000c */
[----:B------:R-:W-:Y:S01]  /*d9f0*/  MOV R2, 0xda20 ;  /* 0x0000da2000027802 */ /* 0x000fe20000000f00 */
[----:B------:R-:W-:Y:S02]  /*da00*/  IMAD.MOV.U32 R3, RZ, RZ, 0x181f ;  /* 0x0000181fff037424 */ /* 0x000fe400078e00ff */
[----:B-1234-:R-:W-:Y:S05]  /*da10*/  CALL.REL.NOINC `($__internal_17_$__cuda_sm70_shflsync_idx_p) ;  /* 0x0000105000007944 */ /* 0x01efea0003c00000 */
[----:B------:R-:W-:Y:S01]  /*da20*/  ISETP.GE.AND P6, PT, R196, c[0x0][0x1d4], PT ;  /* 0x00007500c4007a0c */ /* 0x000fe20003fc6270 */
[----:B------:R-:W-:Y:S01]  /*da30*/  IMAD.MOV.U32 R192, RZ, RZ, 0x1 ;  /* 0x00000001ffc07424 */ /* 0x000fe200078e00ff */
[----:B------:R-:W-:Y:S02]  /*da40*/  IADD3 R2, P0, R0, R20, RZ ;  /* 0x0000001400027210 */ /* 0x000fe40007f1e0ff */
[----:B------:R-:W-:Y:S02]  /*da50*/  ISETP.GE.AND P5, PT, R208, c[0x0][0x1d4], PT ;  /* 0x00007500d0007a0c */ /* 0x000fe40003fa6270 */
[----:B------:R-:W-:Y:S01]  /*da60*/  IADD3 R6, P2, R0, R21, RZ ;  /* 0x0000001500067210 */ /* 0x000fe20007f5e0ff */
[C---:B------:R-:W-:Y:S01]  /*da70*/  IMAD.X R3, R4.reuse, 0x1, R13, P0 ;  /* 0x0000000104037824 */ /* 0x040fe200000e060d */
[----:B------:R-:W-:Y:S03]  /*da80*/  ISETP.GE.AND P0, PT, R207, c[0x0][0x1d4], PT ;  /* 0x00007500cf007a0c */ /* 0x000fe60003f06270 */
[----:B------:R-:W-:Y:S02]  /*da90*/  IMAD.X R7, R4, 0x1, R14, P2 ;  /* 0x0000000104077824 */ /* 0x000fe400010e060e */
[----:B------:R-:W-:Y:S01]  /*daa0*/  @!PT LDS RZ, [RZ] ;  /* 0x00000000fffff984 */ /* 0x000fe20000000800 */
[----:B------:R-:W-:Y:S01]  /*dab0*/  @!PT LDS RZ, [RZ] ;  /* 0x00000000fffff984 */ /* 0x000fe20000000800 */
[----:B------:R-:W-:Y:S01]  /*dac0*/  @!PT LDS RZ, [RZ] ;  /* 0x00000000fffff984 */ /* 0x000fe20000000800 */
[----:B------:R1:W-:Y:S04]  /*dad0*/  LDGSTS.E.BYPASS.LTC128B.128 [R184+0x100], [R2.64], !P6 ;  /* 0x0010000002b87fae */ /* 0x0003e8000f101d46 */
[----:B------:R2:W-:Y:S01]  /*dae0*/  LDGSTS.E.BYPASS.LTC128B.128 [R184+0x2100], [R6.64], !P5 ;  /* 0x0210000006b87fae */ /* 0x0005e2000e901d46 */
[----:B-1----:R-:W-:Y:S01]  /*daf0*/  IADD3 R2, P2, R0, R22, RZ ;  /* 0x0000001600027210 */ /* 0x002fe20007f5e0ff */
[----:B------:R-:W-:Y:S01]  /*db00*/  IMAD.MOV.U32 R0, RZ, RZ, R5 ;  /* 0x000000ffff007224 */ /* 0x000fe200078e0005 */
[----:B------:R-:W-:Y:S02]  /*db10*/  SEL R5, RZ, 0x10, P6 ;  /* 0x00000010ff057807 */ /* 0x000fe40003000000 */
[----:B--2---:R-:W-:Y:S01]  /*db20*/  SEL R6, RZ, 0x10, P5 ;  /* 0x00000010ff067807 */ /* 0x004fe20002800000 */
[----:B------:R-:W-:Y:S01]  /*db30*/  IMAD.X R3, R4, 0x1, R15, P2 ;  /* 0x0000000104037824 */ /* 0x000fe200010e060f */
[----:B------:R-:W-:Y:S04]  /*db40*/  SEL R7, RZ, 0x10, P0 ;  /* 0x00000010ff077807 */ /* 0x000fe80000000000 */
[----:B------:R1:W-:Y:S02]  /*db50*/  LDGSTS.E.BYPASS.LTC128B.128 [R184+0x4100], [R2.64], !P0 ;  /* 0x0410000002b87fae */ /* 0x0003e4000c101d46 */
[----:B-1----:R-:W-:Y:S01]  /*db60*/  MOV R2, 0xdb90 ;  /* 0x0000db9000027802 */ /* 0x002fe20000000f00 */
[----:B------:R-:W-:Y:S02]  /*db70*/  IMAD.MOV.U32 R3, RZ, RZ, 0x181f ;  /* 0x0000181fff037424 */ /* 0x000fe400078e00ff */
[----:B------:R-:W-:Y:S05]  /*db80*/  CALL.REL.NOINC `($__internal_17_$__cuda_sm70_shflsync_idx_p) ;  /* 0x00000ee000007944 */ /* 0x000fea0003c00000 */
[----:B------:R-:W-:Y:S01]  /*db90*/  MOV R192, 0x1 ;  /* 0x0000000100c07802 */ /* 0x000fe20000000f00 */
[----:B------:R-:W-:Y:S01]  /*dba0*/  IMAD.MOV.U32 R4, RZ, RZ, R0 ;  /* 0x000000ffff047224 */ /* 0x000fe200078e0000 */
[----:B------:R-:W-:Y:S01]  /*dbb0*/  MOV R3, 0x181f ;  /* 0x0000181f00037802 */ /* 0x000fe20000000f00 */
[----:B------:R-:W-:Y:S01]  /*dbc0*/  IMAD.MOV.U32 R0, RZ, RZ, R12 ;  /* 0x000000ffff007224 */ /* 0x000fe200078e000c */
[----:B------:R-:W-:Y:S02]  /*dbd0*/  MOV R2, 0xdbf0 ;  /* 0x0000dbf000027802 */ /* 0x000fe40000000f00 */
[----:B------:R-:W-:Y:S05]  /*dbe0*/  CALL.REL.NOINC `($__internal_17_$__cuda_sm70_shflsync_idx_p) ;  /* 0x00000e8000007944 */ /* 0x000fea0003c00000 */
[----:B------:R-:W-:-:S05]  /*dbf0*/  BRA `(.L_x_1095) ;  /* 0xffff748000007947 */ /* 0x000fca000383ffff */
.L_x_1057:
[----:B------:R-:W-:Y:S01]  /*dc00*/  MOV R192, RZ ;  /* 0x000000ff00c07202 */ /* 0x000fe20000000f00 */
[----:B------:R-:W-:Y:S01]  /*dc10*/  IMAD.MOV.U32 R0, RZ, RZ, R125 ;  /* 0x000000ffff007224 */ /* 0x000fe200078e007d */
[----:B------:R-:W-:Y:S01]  /*dc20*/  MOV R2, 0xdc50 ;  /* 0x0000dc5000027802 */ /* 0x000fe20000000f00 */
[----:B------:R-:W-:Y:S02]  /*dc30*/  IMAD.MOV.U32 R3, RZ, RZ, 0x181f ;  /* 0x0000181fff037424 */ /* 0x000fe400078e00ff */
[----:B------:R-:W-:Y:S05]  /*dc40*/  CALL.REL.NOINC `($__internal_17_$__cuda_sm70_shflsync_idx_p) ;  /* 0x00000e2000007944 */ /* 0x000fea0003c00000 */
[----:B------:R-:W-:Y:S01]  /*dc50*/  MOV R124, R0 ;  /* 0x00000000007c7202 */ /* 0x000fe20000000f00 */
[----:B------:R-:W-:-:S05]  /*dc60*/  BRA `(.L_x_1096) ;  /* 0xffff817000007947 */ /* 0x000fca000383ffff */
.L_x_1058:
[----:B------:R-:W-:Y:S01]  /*dc70*/  MOV R192, RZ ;  /* 0x000000ff00c07202 */ /* 0x000fe20000000f00 */
[----:B------:R-:W-:Y:S01]  /*dc80*/  IMAD.MOV.U32 R0, RZ, RZ, R138 ;  /* 0x000000ffff007224 */ /* 0x000fe200078e008a */
[----:B------:R-:W-:Y:S01]  /*dc90*/  MOV R2, 0xdcc0 ;  /* 0x0000dcc000027802 */ /* 0x000fe20000000f00 */
[----:B------:R-:W-:Y:S02]  /*dca0*/  IMAD.MOV.U32 R3, RZ, RZ, 0x181f ;  /* 0x0000181fff037424 */ /* 0x000fe400078e00ff */
[----:B-12---:R-:W-:Y:S05]  /*dcb0*/  CALL.REL.NOINC `($__internal_17_$__cuda_sm70_shflsync_idx_p) ;  /* 0x00000db000007944 */ /* 0x006fea0003c00000 */
        /* <DEDUP_REMOVED lines=30> */
.L_x_1059:
[----:B------:R-:W-:Y:S01]  /*dea0*/  MOV R192, RZ ;  /* 0x000000ff00c07202 */ /* 0x000fe20000000f00 */
[----:B------:R-:W-:Y:S01]  /*deb0*/  IMAD.MOV.U32 R0, RZ, RZ, R124 ;  /* 0x000000ffff007224 */ /* 0x000fe200078e007c */
[----:B------:R-:W-:Y:S01]  /*dec0*/  MOV R2, 0xdef0 ;  /* 0x0000def000027802 */ /* 0x000fe20000000f00 */
[----:B------:R-:W-:Y:S02]  /*ded0*/  IMAD.MOV.U32 R3, RZ, RZ, 0x1c1f ;  /* 0x00001c1fff037424 */ /* 0x000fe400078e00ff */
[----:B------:R-:W-:Y:S05]  /*dee0*/  CALL.REL.NOINC `($__internal_17_$__cuda_sm70_shflsync_idx_p) ;  /* 0x00000b8000007944 */ /* 0x000fea0003c00000 */
[----:B------:R-:W-:-:S05]  /*def0*/  BRA `(.L_x_1098) ;  /* 0xffff825000007947 */ /* 0x000fca000383ffff */
.L_x_1060:
[----:B------:R-:W-:Y:S01]  /*df00*/  MOV R192, 0x1 ;  /* 0x0000000100c07802 */ /* 0x000fe20000000f00 */
[----:B------:R-:W-:Y:S01]  /*df10*/  IMAD.MOV.U32 R0, RZ, RZ, R124 ;  /* 0x000000ffff007224 */ /* 0x000fe200078e007c */
[----:B------:R-:W-:Y:S01]  /*df20*/  MOV R2, 0xdf50 ;  /* 0x0000df5000027802 */ /* 0x000fe20000000f00 */
[----:B------:R-:W-:Y:S02]  /*df30*/  IMAD.MOV.U32 R3, RZ, RZ, 0x1c1f ;  /* 0x00001c1fff037424 */ /* 0x000fe400078e00ff */
[----:B-1----:R-:W-:Y:S05]  /*df40*/  CALL.REL.NOINC `($__internal_17_$__cuda_sm70_shflsync_idx_p) ;  /* 0x00000b2000007944 */ /* 0x002fea0003c00000 */
[----:B------:R-:W-:Y:S05]  /*df50*/  IMAD.IADD R0, R125, 0x1, R0 ;  /* 0x000000017d007824 */ /* 0x000fea00078e0200 */
[C---:B------:R-:W-:Y:S02]  /*df60*/  ISETP.GT.AND P6, PT, R0.reuse, RZ, PT ;  /* 0x000000ff0000720c */ /* 0x040fe40003fc4270 */
[C---:B------:R-:W-:Y:S02]  /*df70*/  ISETP.GT.AND P5, PT, R0.reuse, 0x1, PT ;  /* 0x000000010000780c */ /* 0x040fe40003fa4270 */
[C---:B------:R-:W-:Y:S02]  /*df80*/  ISETP.GT.AND P2, PT, R0.reuse, 0x8, PT ;  /* 0x000000080000780c */ /* 0x040fe40003f44270 */
[----:B------:R-:W-:Y:S02]  /*df90*/  ISETP.GT.AND P0, PT, R0, 0x9, PT ;  /* 0x000000090000780c */ /* 0x000fe40003f04270 */
[----:B------:R-:W-:Y:S02]  /*dfa0*/  FSEL R6, R6, -INF , P6 ;  /* 0xff80000006067808 */ /* 0x000fe40003000000 */
[----:B------:R-:W-:Y:S02]  /*dfb0*/  FSEL R7, R7, -INF , P5 ;  /* 0xff80000007077808 */ /* 0x000fe40002800000 */
[----:B------:R-:W-:Y:S02]  /*dfc0*/  FSEL R10, R10, -INF , P2 ;  /* 0xff8000000a0a7808 */ /* 0x000fe40001000000 */
[----:B------:R-:W-:Y:S02]  /*dfd0*/  FSEL R11, R11, -INF , P0 ;  /* 0xff8000000b0b7808 */ /* 0x000fe40000000000 */
[C---:B------:R-:W-:Y:S02]  /*dfe0*/  ISETP.GT.AND P6, PT, R0.reuse, 0x10, PT ;  /* 0x000000100000780c */ /* 0x040fe40003fc4270 */
        /* <DEDUP_REMOVED lines=42> */
[----:B------:R-:W-:Y:S02]  /*e290*/  FSEL R192, R30, -INF , P6 ;  /* 0xff8000001ec07808 */ /* 0x000fe40003000000 */
[----:B------:R-:W-:Y:S02]  /*e2a0*/  FMNMX.FTZ R12, R156, R2, !PT ;  /* 0x000000029c0c7209 */ /* 0x000fe40007810000 */
[----:B------:R-:W-:Y:S01]  /*e2b0*/  FMNMX.FTZ R124, R191, R0, !PT ;  /* 0x00000000bf7c7209 */ /* 0x000fe20007810000 */
[----:B------:R-:W-:Y:S01]  /*e2c0*/  IMAD.MOV.U32 R0, RZ, RZ, 0x2 ;  /* 0x00000002ff007424 */ /* 0x000fe200078e00ff */
[----:B------:R-:W-:Y:S02]  /*e2d0*/  FSEL R194, R31, -INF , P5 ;  /* 0xff8000001fc27808 */ /* 0x000fe40002800000 */
[----:B------:R-:W-:Y:S02]  /*e2e0*/  FMNMX.FTZ R12, R192, R12, !PT ;  /* 0x0000000cc00c7209 */ /* 0x000fe40007810000 */
[----:B------:R-:W-:Y:S02]  /*e2f0*/  FMNMX.FTZ R124, R190, R124, !PT ;  /* 0x0000007cbe7c7209 */ /* 0x000fe40007810000 */
[----:B------:R-:W-:Y:S02]  /*e300*/  FSEL R195, R34, -INF , P2 ;  /* 0xff80000022c37808 */ /* 0x000fe40001000000 */
[----:B------:R-:W-:Y:S02]  /*e310*/  FMNMX.FTZ R12, R194, R12, !PT ;  /* 0x0000000cc20c7209 */ /* 0x000fe40007810000 */
[----:B------:R-:W-:Y:S02]  /*e320*/  FMNMX.FTZ R124, R189, R124, !PT ;  /* 0x0000007cbd7c7209 */ /* 0x000fe40007810000 */
[----:B------:R-:W-:Y:S02]  /*e330*/  FSEL R193, R35, -INF , P0 ;  /* 0xff80000023c17808 */ /* 0x000fe40000000000 */
[----:B------:R-:W-:Y:S02]  /*e340*/  FMNMX.FTZ R12, R195, R12, !PT ;  /* 0x0000000cc30c7209 */ /* 0x000fe40007810000 */
[----:B------:R-:W-:Y:S02]  /*e350*/  FMNMX.FTZ R124, R188, R124, !PT ;  /* 0x0000007cbc7c7209 */ /* 0x000fe40007810000 */
[----:B------:R-:W-:Y:S02]  /*e360*/  FMNMX.FTZ R12, R193, R12, !PT ;  /* 0x0000000cc10c7209 */ /* 0x000fe40007810000 */
[----:B------:R-:W-:Y:S02]  /*e370*/  MOV R2, 0xe390 ;  /* 0x0000e39000027802 */ /* 0x000fe40000000f00 */
[----:B------:R-:W-:Y:S05]  /*e380*/  CALL.REL.NOINC `($__internal_16_$__cuda_sm70_shflsync_bfly_p) ;  /* 0x0000068000007944 */ /* 0x000fea0003c00000 */
[----:B------:R-:W-:Y:S01]  /*e390*/  FMNMX.FTZ R124, R124, R0, !PT ;  /* 0x000000007c7c7209 */ /* 0x000fe20007810000 */
[----:B------:R-:W-:Y:S01]  /*e3a0*/  IMAD.MOV.U32 R0, RZ, RZ, 0x1 ;  /* 0x00000001ff007424 */ /* 0x000fe200078e00ff */
[----:B------:R-:W-:Y:S02]  /*e3b0*/  MOV R2, 0xe3d0 ;  /* 0x0000e3d000027802 */ /* 0x000fe40000000f00 */
        /* <DEDUP_REMOVED lines=8> */
[----:B------:R-:W-:Y:S02]  /*e440*/  MOV R2, 0xe460 ;  /* 0x0000e46000027802 */ /* 0x000fe40000000f00 */
[----:B------:R-:W-:Y:S05]  /*e450*/  CALL.REL.NOINC `($__internal_16_$__cuda_sm70_shflsync_bfly_p) ;  /* 0x000005b000007944 */ /* 0x000fea0003c00000 */
[----:B------:R-:W-:-:S05]  /*e460*/  BRA `(.L_x_1099) ;  /* 0xffff839000007947 */ /* 0x000fca000383ffff */
.L_x_1063:
[----:B------:R-:W-:Y:S01]  /*e470*/  MOV R192, RZ ;  /* 0x000000ff00c07202 */ /* 0x000fe20000000f00 */
[----:B------:R-:W-:Y:S01]  /*e480*/  IMAD.MOV.U32 R0, RZ, RZ, R20 ;  /* 0x000000ffff007224 */ /* 0x000fe200078e0014 */
[----:B------:R-:W-:Y:S01]  /*e490*/  MOV R2, 0xe4c0 ;  /* 0x0000e4c000027802 */ /* 0x000fe20000000f00 */
[----:B------:R-:W-:Y:S02]  /*e4a0*/  IMAD.MOV.U32 R3, RZ, RZ, 0x181f ;  /* 0x0000181fff037424 */ /* 0x000fe400078e00ff */
[----:B-1234-:R-:W-:Y:S05]  /*e4b0*/  CALL.REL.NOINC `($__internal_17_$__cuda_sm70_shflsync_idx_p) ;  /* 0x000005b000007944 */ /* 0x01efea0003c00000 */
[----:B------:R-:W-:-:S05]  /*e4c0*/  BRA `(.L_x_1100) ;  /* 0xffff9d2000007947 */ /* 0x000fca000383ffff */
.L_x_1066:
[----:B------:R-:W-:Y:S01]  /*e4d0*/  MOV R192, RZ ;  /* 0x000000ff00c07202 */ /* 0x000fe20000000f00 */
[----:B------:R-:W-:Y:S01]  /*e4e0*/  IMAD.MOV.U32 R0, RZ, RZ, R125 ;  /* 0x000000ffff007224 */ /* 0x000fe200078e007d */
[----:B------:R-:W-:Y:S01]  /*e4f0*/  MOV R2, 0xe520 ;  /* 0x0000e52000027802 */ /* 0x000fe20000000f00 */
[----:B------:R-:W-:Y:S02]  /*e500*/  IMAD.MOV.U32 R3, RZ, RZ, 0x181f ;  /* 0x0000181fff037424 */ /* 0x000fe400078e00ff */
[----:B------:R-:W-:Y:S05]  /*e510*/  CALL.REL.NOINC `($__internal_17_$__cuda_sm70_shflsync_idx_p) ;  /* 0x0000055000007944 */ /* 0x000fea0003c00000 */
[----:B------:R-:W-:Y:S01]  /*e520*/  MOV R124, R0 ;  /* 0x00000000007c7202 */ /* 0x000fe20000000f00 */
[----:B------:R-:W-:-:S05]  /*e530*/  BRA `(.L_x_1101) ;  /* 0xffffaae000007947 */ /* 0x000fca000383ffff */
.L_x_1067:
[----:B------:R-:W-:Y:S01]  /*e540*/  MOV R192, RZ ;  /* 0x000000ff00c07202 */ /* 0x000fe20000000f00 */
[----:B------:R-:W-:Y:S01]  /*e550*/  IMAD.MOV.U32 R0, RZ, RZ, R138 ;  /* 0x000000ffff007224 */ /* 0x000fe200078e008a */
[----:B------:R-:W-:Y:S01]  /*e560*/  MOV R2, 0xe590 ;  /* 0x0000e59000027802 */ /* 0x000fe20000000f00 */
[----:B------:R-:W-:Y:S02]  /*e570*/  IMAD.MOV.U32 R3, RZ, RZ, 0x181f ;  /* 0x0000181fff037424 */ /* 0x000fe400078e00ff */
[----:B-12---:R-:W-:Y:S05]  /*e580*/  CALL.REL.NOINC `($__internal_17_$__cuda_sm70_shflsync_idx_p) ;  /* 0x000004e000007944 */ /* 0x006fea0003c00000 */
        /* <DEDUP_REMOVED lines=19> */
[----:B--2---:R-:W-:Y:S05]  /*e6c0*/  CALL.REL.NOINC `($__internal_17_$__cuda_sm70_shflsync_idx_p) ;  /* 0x000003a000007944 */ /* 0x004fea0003c00000 */
[----:B------:R-:W-:Y:S01]  /*e6d0*/  MOV R192, 0x1 ;  /* 0x0000000100c07802 */ /* 0x000fe20000000f00 */
[----:B------:R-:W-:Y:S01]  /*e6e0*/  IMAD.MOV.U32 R124, RZ, RZ, R0 ;  /* 0x000000ffff7c7224 */ /* 0x000fe200078e0000 */
[----:B------:R-:W-:Y:S01]  /*e6f0*/  MOV R3, 0x181f ;  /* 0x0000181f00037802 */ /* 0x000fe20000000f00 */
[----:B------:R-:W-:Y:S01]  /*e700*/  IMAD.MOV.U32 R0, RZ, RZ, R138 ;  /* 0x000000ffff007224 */ /* 0x000fe200078e008a */
[----:B------:R-:W-:Y:S02]  /*e710*/  MOV R2, 0xe730 ;  /* 0x0000e73000027802 */ /* 0x000fe40000000f00 */
[----:B------:R-:W-:Y:S05]  /*e720*/  CALL.REL.NOINC `($__internal_17_$__cuda_sm70_shflsync_idx_p) ;  /* 0x0000034000007944 */ /* 0x000fea0003c00000 */
[----:B------:R-:W-:-:S05]  /*e730*/  BRA `(.L_x_1102) ;  /* 0xffffaa0000007947 */ /* 0x000fca000383ffff */
.L_x_1068:
[----:B------:R-:W-:Y:S02]  /*e740*/  MOV R0, 0x2 ;  /* 0x0000000200007802 */ /* 0x000fe40000000f00 */
[----:B------:R-:W-:Y:S02]  /*e750*/  MOV R2, 0xe770 ;  /* 0x0000e77000027802 */ /* 0x000fe40000000f00 */
[----:B-1----:R-:W-:Y:S05]  /*e760*/  CALL.REL.NOINC `($__internal_16_$__cuda_sm70_shflsync_bfly_p) ;  /* 0x000002a000007944 */ /* 0x002fea0003c00000 */
        /* <DEDUP_REMOVED lines=14> */
.L_x_1070:
[----:B------:R-:W-:Y:S01]  /*e850*/  IMAD.MOV.U32 R124, RZ, RZ, R202 ;  /* 0x000000ffff7c7224 */ /* 0x000fe200078e00ca */
[----:B------:R-:W-:-:S02]  /*e860*/  MOV R0, 0x2 ;  /* 0x0000000200007802 */ /* 0x000fc40000000f00 */
[----:B------:R-:W-:Y:S02]  /*e870*/  MOV R2, 0xe890 ;  /* 0x0000e89000027802 */ /* 0x000fe40000000f00 */
[----:B------:R-:W-:Y:S05]  /*e880*/  CALL.REL.NOINC `($__internal_16_$__cuda_sm70_shflsync_bfly_p) ;  /* 0x0000018000007944 */ /* 0x000fea0003c00000 */
[----:B------:R-:W-:Y:S01]  /*e890*/  MOV R4, R0 ;  /* 0x0000000000047202 */ /* 0x000fe20000000f00 */
[----:B------:R-:W-:Y:S05]  /*e8a0*/  BRA `(.L_x_1104) ;  /* 0xffffc35000007947 */ /* 0x000fea000383ffff */
.L_x_1071:
[----:B------:R-:W-:Y:S01]  /*e8b0*/  IMAD.MOV.U32 R124, RZ, RZ, R4 ;  /* 0x000000ffff7c7224 */ /* 0x000fe200078e0004 */
[----:B------:R-:W-:Y:S02]  /*e8c0*/  MOV R0, 0x1 ;  /* 0x0000000100007802 */ /* 0x000fe40000000f00 */
[----:B------:R-:W-:Y:S02]  /*e8d0*/  MOV R2, 0xe8f0 ;  /* 0x0000e8f000027802 */ /* 0x000fe40000000f00 */
[----:B-1----:R-:W-:Y:S05]  /*e8e0*/  CALL.REL.NOINC `($__internal_16_$__cuda_sm70_shflsync_bfly_p) ;  /* 0x0000012000007944 */ /* 0x002fea0003c00000 */
[----:B------:R-:W-:Y:S01]  /*e8f0*/  FADD.FTZ R4, R4, R0 ;  /* 0x0000000004047221 */ /* 0x000fe20000010000 */
[----:B------:R-:W-:Y:S02]  /*e900*/  MOV R124, R206 ;  /* 0x000000ce007c7202 */ /* 0x000fe40000000f00 */
[----:B------:R-:W-:Y:S02]  /*e910*/  MOV R0, 0x2 ;  /* 0x0000000200007802 */ /* 0x000fe40000000f00 */
[----:B------:R-:W-:Y:S02]  /*e920*/  MOV R2, 0xe940 ;  /* 0x0000e94000027802 */ /* 0x000fe40000000f00 */
[----:B------:R-:W-:Y:S05]  /*e930*/  CALL.REL.NOINC `($__internal_16_$__cuda_sm70_shflsync_bfly_p) ;  /* 0x000000d000007944 */ /* 0x000fea0003c00000 */
[----:B------:R-:W-:Y:S01]  /*e940*/  FADD.FTZ R206, R206, R0 ;  /* 0x00000000cece7221 */ /* 0x000fe20000010000 */
[----:B------:R-:W-:-:S02]  /*e950*/  MOV R0, 0x1 ;  /* 0x0000000100007802 */ /* 0x000fc40000000f00 */
[----:B------:R-:W-:Y:S02]  /*e960*/  MOV R2, 0xe990 ;  /* 0x0000e99000027802 */ /* 0x000fe40000000f00 */
[----:B------:R-:W-:Y:S02]  /*e970*/  MOV R124, R206 ;  /* 0x000000ce007c7202 */ /* 0x000fe40000000f00 */
[----:B------:R-:W-:Y:S05]  /*e980*/  CALL.REL.NOINC `($__internal_16_$__cuda_sm70_shflsync_bfly_p) ;  /* 0x0000008000007944 */ /* 0x000fea0003c00000 */
[----:B------:R-:W-:Y:S01]  /*e990*/  MOV R3, R0 ;  /* 0x0000000000037202 */ /* 0x000fe20000000f00 */
[----:B------:R-:W-:Y:S05]  /*e9a0*/  BRA `(.L_x_1105) ;  /* 0xffffc2c000007947 */ /* 0x000fea000383ffff */
.L_x_1081:
[----:B------:R-:W-:Y:S01]  /*e9b0*/  IMAD.MOV.U32 R0, RZ, RZ, R17 ;  /* 0x000000ffff007224 */ /* 0x000fe200078e0011 */
[----:B------:R-:W-:Y:S01]  /*e9c0*/  MOV R192, RZ ;  /* 0x000000ff00c07202 */ /* 0x000fe20000000f00 */
[----:B------:R-:W-:Y:S01]  /*e9d0*/  IMAD.MOV.U32 R3, RZ, RZ, 0x1f ;  /* 0x0000001fff037424 */ /* 0x000fe200078e00ff */
[----:B---3--:R-:W-:Y:S02]  /*e9e0*/  MOV R2, 0xea00 ;  /* 0x0000ea0000027802 */ /* 0x008fe40000000f00 */
[----:B-1--45:R-:W-:Y:S05]  /*e9f0*/  CALL.REL.NOINC `($__internal_17_$__cuda_sm70_shflsync_idx_p) ;  /* 0x0000007000007944 */ /* 0x032fea0003c00000 */
[----:B------:R-:W-:Y:S05]  /*ea00*/  BRA `(.L_x_1106) ;  /* 0xffffe30000007947 */ /* 0x000fea000383ffff */
        .weak           $__internal_16_$__cuda_sm70_shflsync_bfly_p
        .type           $__internal_16_$__cuda_sm70_shflsync_bfly_p,@function
        .size           $__internal_16_$__cuda_sm70_shflsync_bfly_p,($__internal_17_$__cuda_sm70_shflsync_idx_p - $__internal_16_$__cuda_sm70_shflsync_bfly_p)
$__internal_16_$__cuda_sm70_shflsync_bfly_p:
[----:B------:R-:W-:Y:S02]  /*ea10*/  MOV R137, 0xffffffff ;  /* 0xffffffff00897802 */ /* 0x000fe40000000f00 */
[----:B------:R-:W-:Y:S02]  /*ea20*/  MOV R3, 0x1f ;  /* 0x0000001f00037802 */ /* 0x000fe40000000f00 */
[----:B------:R-:W-:Y:S04]  /*ea30*/  WARPSYNC R137 ;  /* 0x0000008900007348 */ /* 0x000fe80003800000 */
[----:B------:R1:W2:Y:S02]  /*ea40*/  SHFL.BFLY PT, R0, R124, R0, R3 ;  /* 0x0c0000007c007389 */ /* 0x0002a400000e0003 */
[----:B-1----:R-:W-:-:S04]  /*ea50*/  MOV R3, 0x0 ;  /* 0x0000000000037802 */ /* 0x002fc80000000f00 */
[----:B--2---:R-:W-:Y:S05]  /*ea60*/  RET.REL.NODEC R2 `(_ZN7cutlass13device_kernelIN5flash19enable_sm80_to_sm89INS1_16FlashAttnFwdSm80INS1_25CollectiveMainloopFwdSm80ILi8ELi1ELb0EN4cute5tupleIJNS5_1CILi128EEENS7_ILi64EEENS7_ILi192EEEEEELi192ENS_10bfloat16_tEfNS_4arch4Sm80ELb1ELb0ELb0ELb0ELb1ELb0ELb1ELb1EEENS1_21CollectiveEpilogueFwdINS6_IJS8_SA_S9_EEENS6_IJNS7_ILi1EEESI_SI_EEESC_SE_Li256ELb0ELb1ELb1ELb0EEENS1_30DynamicPersistentTileSchedulerILi256ELi256ELb1ELb1ELb0EEEEEEEEEvNT_6ParamsE) ;  /* 0xffff159002007950 */ /* 0x004fea0003c3ffff */
        .weak           $__internal_17_$__cuda_sm70_shflsync_idx_p
        .type           $__internal_17_$__cuda_sm70_shflsync_idx_p,@function
        .size           $__internal_17_$__cuda_sm70_shflsync_idx_p,(.L_x_3128 - $__internal_17_$__cuda_sm70_shflsync_idx_p)
$__internal_17_$__cuda_sm70_shflsync_idx_p:
[----:B------:R-:W-:-:S04]  /*ea70*/  MOV R193, 0xffffffff ;  /* 0xffffffff00c17802 */ /* 0x000fc80000000f00 */
[----:B------:R-:W-:Y:S04]  /*ea80*/  WARPSYNC R193 ;  /* 0x000000c100007348 */ /* 0x000fe80003800000 */
[----:B------:R1:W2:Y:S02]  /*ea90*/  SHFL.IDX PT, R0, R0, R192, R3 ;  /* 0x000000c000007389 */ /* 0x0002a400000e0003 */
[----:B-1----:R-:W-:-:S04]  /*eaa0*/  MOV R3, 0x0 ;  /* 0x0000000000037802 */ /* 0x002fc80000000f00 */
[----:B--2---:R-:W-:Y:S05]  /*eab0*/  RET.REL.NODEC R2 `(_ZN7cutlass13device_kernelIN5flash19enable_sm80_to_sm89INS1_16FlashAttnFwdSm80INS1_25CollectiveMainloopFwdSm80ILi8ELi1ELb0EN4cute5tupleIJNS5_1CILi128EEENS7_ILi64EEENS7_ILi192EEEEEELi192ENS_10bfloat16_tEfNS_4arch4Sm80ELb1ELb0ELb0ELb0ELb1ELb0ELb1ELb1EEENS1_21CollectiveEpilogueFwdINS6_IJS8_SA_S9_EEENS6_IJNS7_ILi1EEESI_SI_EEESC_SE_Li256ELb0ELb1ELb1ELb0EEENS1_30DynamicPersistentTileSchedulerILi256ELi256ELb1ELb1ELb0EEEEEEEEEvNT_6ParamsE) ;  /* 0xffff154002007950 */ /* 0x004fea0003c3ffff */
.L_x_1107:
        /* <DEDUP_REMOVED lines=12> */
.L_x_3128:


//--------------------- .text._ZN7cutlass13device_kernelIN5flash19enable_sm80_to_sm89INS1_16FlashAttnFwdSm80INS1_25CollectiveMainloopFwdSm80ILi8ELi1ELb0EN4cute5tupleIJNS5_1CILi128EEENS7_ILi64EEENS7_ILi192EEEEEELi192ENS_10bfloat16_tEfNS_4arch4Sm80ELb1ELb0ELb0ELb1ELb1ELb0ELb1ELb1EEENS1_21CollectiveEpilogueFwdINS6_IJS8_SA_S9_EEENS6_IJNS7_ILi1EEESI_SI_EEESC_SE_Li256ELb1ELb1ELb1ELb0EEENS1_36VarlenDynamicPersistentTileSchedulerILi128ELi64ELi256ELi256ELb1ELb1ELb0ELb1ELb1ELb1EEEEEEEEEvNT_6ParamsE --------------------------
	.section	.text._ZN7cutlass13device_kernelIN5flash19enable_sm80_to_sm89INS1_16FlashAttnFwdSm80INS1_25CollectiveMainloopFwdSm80ILi8ELi1ELb0EN4cute5tupleIJNS5_1CILi128EEENS7_ILi64EEENS7_ILi192EEEEEELi192ENS_10bfloat16_tEfNS_4arch4Sm80ELb1ELb0ELb0ELb1ELb1ELb0ELb1ELb1EEENS1_21CollectiveEpilogueFwdINS6_IJS8_SA_S9_EEENS6_IJNS7_ILi1EEESI_SI_EEESC_SE_Li256ELb1ELb1ELb1ELb0EEENS1_36VarlenDynamicPersistentTileSchedulerILi128ELi64ELi256ELi256ELb1ELb1ELb0ELb1ELb1ELb1EEEEEEEEEvNT_6ParamsE,"ax",@progbits
	.sectioninfo	@"SHI_REGISTERS=255"
	.align	128
.text._ZN7cutlass13device_kernelIN5flash19enable_sm80_to_sm89INS1_16FlashAttnFwdSm80INS1_25CollectiveMainloopFwdSm80ILi8ELi1ELb0EN4cute5tupleIJNS5_1CILi128EEENS7_ILi64EEENS7_ILi192EEEEEELi192ENS_10bfloat16_tEfNS_4arch4Sm80ELb1ELb0ELb0ELb1ELb1ELb0ELb1ELb1EEENS1_21CollectiveEpilogueFwdINS6_IJS8_SA_S9_EEENS6_IJNS7_ILi1EEESI_SI_EEESC_SE_Li256ELb1ELb1ELb1ELb0EEENS1_36VarlenDynamicPersistentTileSchedulerILi128ELi64ELi256ELi256ELb1ELb1ELb0ELb1ELb1ELb1EEEEEEEEEvNT_6ParamsE:
        .type           _ZN7cutlass13device_kernelIN5flash19enable_sm80_to_sm89INS1_16FlashAttnFwdSm80INS1_25CollectiveMainloopFwdSm80ILi8ELi1ELb0EN4cute5tupleIJNS5_1CILi128EEENS7_ILi64EEENS7_ILi192EEEEEELi192ENS_10bfloat16_tEfNS_4arch4Sm80ELb1ELb0ELb0ELb1ELb1ELb0ELb1ELb1EEENS1_21CollectiveEpilogueFwdINS6_IJS8_SA_S9_EEENS6_IJNS7_ILi1EEESI_SI_EEESC_SE_Li256ELb1ELb1ELb1ELb0EEENS1_36VarlenDynamicPersistentTileSchedulerILi128ELi64ELi256ELi256ELb1ELb1ELb0ELb1ELb1ELb1EEEEEEEEEvNT_6ParamsE,@function
        .size           _ZN7cutlass13device_kernelIN5flash19enable_sm80_to_sm89INS1_16FlashAttnFwdSm80INS1_25CollectiveMainloopFwdSm80ILi8ELi1ELb0EN4cute5tupleIJNS5_1CILi128EEENS7_ILi64EEENS7_ILi192EEEEEELi192ENS_10bfloat16_tEfNS_4arch4Sm80ELb1ELb0ELb0ELb1ELb1ELb0ELb1ELb1EEENS1_21CollectiveEpilogueFwdINS6_IJS8_SA_S9_EEENS6_IJNS7_ILi1EEESI_SI_EEESC_SE_Li256ELb1ELb1ELb1ELb0EEENS1_36VarlenDynamicPersistentTileSchedulerILi128ELi64ELi256ELi256ELb1ELb1ELb0ELb1ELb1ELb1EEEEEEEEEvNT_6ParamsE,(.L_x_3131 - _ZN7cutlass13device_kernelIN5flash19enable_sm80_to_sm89INS1_16FlashAttnFwdSm80INS1_25CollectiveMainloopFwdSm80ILi8ELi1ELb0EN4cute5tupleIJNS5_1CILi128EEENS7_ILi64EEENS7_ILi192EEEEEELi192ENS_10bfloat16_tEfNS_4arch4Sm80ELb1ELb0ELb0ELb1ELb1ELb0ELb1ELb1EEENS1_21CollectiveEpilogueFwdINS6_IJS8_SA_S9_EEENS6_IJNS7_ILi1EEESI_SI_EEESC_SE_Li256ELb1ELb1ELb1ELb0EEENS1_36VarlenDynamicPersistentTileSchedulerILi128ELi64ELi256ELi256ELb1ELb1ELb0ELb1ELb1ELb1EEEEEEEEEvNT_6ParamsE)
        .other          _ZN7cutlass13device_kernelIN5flash19enable_sm80_to_sm89INS1_16FlashAttnFwdSm80INS1_25CollectiveMainloopFwdSm80ILi8ELi1ELb0EN4cute5tupleIJNS5_1CILi128EEENS7_ILi64EEENS7_ILi192EEEEEELi192ENS_10bfloat16_tEfNS_4arch4Sm80ELb1ELb0ELb0ELb1ELb1ELb0ELb1ELb1EEENS1_21CollectiveEpilogueFwdINS6_IJS8_SA_S9_EEENS6_IJNS7_ILi1EEESI_SI_EEESC_SE_Li256ELb1ELb1ELb1ELb0EEENS1_36VarlenDynamicPersistentTileSchedulerILi128ELi64ELi256ELi256ELb1ELb1ELb0ELb1ELb1ELb1EEEEEEEEEvNT_6ParamsE,@"STO_CUDA_ENTRY STV_DEFAULT"
_ZN7cutlass13device_kernelIN5flash19enable_sm80_to_sm89INS1_16FlashAttnFwdSm80INS1_25CollectiveMainloopFwdSm80ILi8ELi1ELb0EN4cute5tupleIJNS5_1CILi128EEENS7_ILi64EEENS7_ILi192EEEEEELi192ENS_10bfloat16_tEfNS_4arch4Sm80ELb1ELb0ELb0ELb1ELb1ELb0ELb1ELb1EEENS1_21CollectiveEpilogueFwdINS6_IJS8_SA_S9_EEENS6_IJNS7_ILi1EEESI_SI_EEESC_SE_Li256ELb1ELb1ELb1ELb0EEENS1_36VarlenDynamicPersistentTileSchedulerILi128ELi64ELi256ELi256ELb1ELb1ELb0ELb1ELb1ELb1EEEEEEEEEvNT_6ParamsE:
        /* <DEDUP_REMOVED lines=52> */
.L_x_1113:
        /* <DEDUP_REMOVED lines=11> */
[----:B------:R-:W3:Y:S04]  /*03f0*/  @!P0 LDG.E R9, [R4.64] ;  /* 0x0000000604098981 */ /* 0x000ee8000c1e1900 */
[----:B------:R-:W3:Y:S02]  /*0400*/  @!P0 LDG.E R8, [R2.64] ;  /* 0x0000000602088981 */ /* 0x000ee4000c1e1900 */
[----:B---3--:R-:W-:Y:S01]  /*0410*/  IMAD R5, R9, R8, RZ ;  /* 0x0000000809057224 */ /* 0x008fe200078e02ff */
[----:B------:R-:W-:Y:S05]  /*0420*/  BRA.DIV ~URZ, `(.L_x_1111) ;  /* 0x000103f27f007947 */ /* 0x000fea000b800000 */
[----:B------:R1:W3:Y:S02]  /*0430*/  SHFL.UP PT, R0, R5, 0x1, RZ ;  /* 0x0420000005007989 */ /* 0x0002e400000e00ff */
.L_x_1230:
        /* <DEDUP_REMOVED lines=16> */
.L_x_1231:
[----:B---3--:R-:W-:-:S05]  /*0540*/  IMAD R0, R0, c[0x0][0x538], RZ ;  /* 0x00014e0000007a24 */ /* 0x008fca00078e02ff */
[----:B------:R-:W-:-:S04]  /*0550*/  IADD3 R6, R0, R6, RZ ;  /* 0x0000000600067210 */ /* 0x000fc80007ffe0ff */
[----:B------:R-:W-:-:S13]  /*0560*/  ISETP.GT.AND P0, PT, R6, UR4, PT ;  /* 0x0000000406007c0c */ /* 0x000fda000bf04270 */
[----:B-12---:R-:W-:Y:S05]  /*0570*/  @!P0 BRA `(.L_x_1113) ;  /* 0xfffffdc000008947 */ /* 0x006fea000383ffff */
.L_x_1109:
[----:B------:R-:W-:-:S05]  /*0580*/  IADD3 R10, -R0, R6, RZ ;  /* 0x00000006000a7210 */ /* 0x000fca0007ffe1ff */
[----:B------:R-:W-:-:S05]  /*0590*/  IMAD R0, R4, c[0x0][0x538], R10 ;  /* 0x00014e0004007a24 */ /* 0x000fca00078e020a */
[----:B------:R-:W-:Y:S01]  /*05a0*/  ISETP.GT.AND P0, PT, R0, UR4, PT ;  /* 0x0000000400007c0c */ /* 0x000fe2000bf04270 */
[----:B------:R-:W-:-:S12]  /*05b0*/  BRA.DIV ~URZ, `(.L_x_1114) ;  /* 0x000104827f007947 */ /* 0x000fd8000b800000 */
[----:B------:R-:W-:-:S04]  /*05c0*/  VOTE.ANY R6, PT, !P0 ;  /* 0x0000000000067806 */ /* 0x000fc800040e0100 */
.L_x_1232:
[----:B------:R-:W1:Y:S02]  /*05d0*/  POPC R0, R6 ;  /* 0x0000000600007309 */ /* 0x000e640000000000 */
[----:B-12---:R-:W-:Y:S01]  /*05e0*/  IADD3 R211, R0, R7, RZ ;  /* 0x0000000700d37210 */ /* 0x006fe20007ffe0ff */
[----:B------:R-:W-:Y:S05]  /*05f0*/  BRA.DIV ~URZ, `(.L_x_1115) ;  /* 0x000104927f007947 */ /* 0x000fea000b800000 */
[----:B------:R1:W2:Y:S01]  /*0600*/  SHFL.IDX PT, R209, R9, R0, 0x1f ;  /* 0x00001f0009d17589 */ /* 0x0002a200000e0000 */
[----:B------:R-:W-:-:S03]  /*0610*/  MOV R5, RZ ;  /* 0x000000ff00057202 */ /* 0x000fc60000000f00 */
[----:B------:R1:W3:Y:S04]  /*0620*/  SHFL.IDX PT, R9, R8, R0, 0x1f ;  /* 0x00001f0008097589 */ /* 0x0002e800000e0000 */
.L_x_1233:
[----:B------:R-:W-:Y:S01]  /*0630*/  ISETP.NE.AND P0, PT, R6, RZ, PT ;  /* 0x000000ff0600720c */ /* 0x000fe20003f05270 */
[----:B------:R-:W-:-:S12]  /*0640*/  BSSY B0, `(.L_x_1116) ;  /* 0x0000005000007945 */ /* 0x000fd80003800000 */
[----:B------:R-:W-:Y:S05]  /*0650*/  @!P0 BRA `(.L_x_1117) ;  /* 0x0000003000008947 */ /* 0x000fea0003800000 */
[----:B-1----:R-:W-:Y:S01]  /*0660*/  IADD3 R0, R0, -0x1, RZ ;  /* 0xffffffff00007810 */ /* 0x002fe20007ffe0ff */
[----:B------:R-:W-:Y:S05]  /*0670*/  BRA.DIV ~URZ, `(.L_x_1118) ;  /* 0x000104f27f007947 */ /* 0x000fea000b800000 */
[----:B------:R1:W4:Y:S02]  /*0680*/  SHFL.IDX PT, R5, R4, R0, 0x1f ;  /* 0x00001f0004057589 */ /* 0x00032400000e0000 */
.L_x_1117:
[----:B------:R-:W-:Y:S05]  /*0690*/  BSYNC B0 ;  /* 0x0000000000007941 */ /* 0x000fea0003800000 */
.L_x_1116:
        /* <DEDUP_REMOVED lines=67> */
.L_x_1120:
        /* <DEDUP_REMOVED lines=68> */
.L_x_1121:
[----:B------:R-:W-:Y:S05]  /*0f10*/  BSYNC B0 ;  /* 0x0000000000007941 */ /* 0x000fea0003800000 */
.L_x_1119:
[----:B------:R-:W-:-:S04]  /*0f20*/  LOP3.LUT R0, RZ, R0, RZ, 0x33, !PT ;  /* 0x00000000ff007212 */ /* 0x000fc800078e33ff */
[----:B------:R-:W-:Y:S01]  /*0f30*/  IADD3 R209, R0, R209, RZ ;  /* 0x000000d100d17210 */ /* 0x000fe20007ffe0ff */
[----:B------:R-:W-:Y:S05]  /*0f40*/  BRA `(.L_x_1122) ;  /* 0x0000004000007947 */ /* 0x000fea0003800000 */
.L_x_1110:
[----:B--2---:R-:W-:Y:S01]  /*0f50*/  IMAD.MOV.U32 R209, RZ, RZ, RZ ;  /* 0x000000ffffd17224 */ /* 0x004fe200078e00ff */
[----:B------:R-:W-:Y:S01]  /*0f60*/  MOV R210, RZ ;  /* 0x000000ff00d27202 */ /* 0x000fe20000000f00 */
[----:B------:R-:W-:Y:S01]  /*0f70*/  IMAD.U32 R208, RZ, RZ, UR4 ;  /* 0x00000004ffd07e24 */ /* 0x000fe2000f8e00ff */
[----:B------:R-:W-:Y:S02]  /*0f80*/  MOV R211, c[0x0][0x53c] ;  /* 0x00014f0000d37a02 */ /* 0x000fe40000000f00 */
.L_x_1122:
[----:B------:R-:W-:Y:S01]  /*0f90*/  ISETP.NE.AND P0, PT, R12, RZ, PT ;  /* 0x000000ff0c00720c */ /* 0x000fe20003f05270 */
[----:B------:R-:W-:-:S12]  /*0fa0*/  WARPSYNC 0xffffffff ;  /* 0xffffffff00007948 */ /* 0x000fd80003800000 */
[----:B------:R1:W-:Y:S04]  /*0fb0*/  @!P0 STS.128 [0x18100], R208 ;  /* 0x018100d0ff008388 */ /* 0x0003e80000000c00 */
[----:B------:R-:W-:Y:S06]  /*0fc0*/  BAR.ARV 0x5, 0x100 ;  /* 0x0144000000007b1d */ /* 0x000fec0000002000 */
.L_x_1108:
        /* <DEDUP_REMOVED lines=76> */
[----:B------:R1:W-:Y:S01]  /*1490*/  STL [R1+0x10], R15 ;  /* 0x0000100f01007387 */ /* 0x0003e20000100800 */
[----:B------:R-:W-:Y:S01]  /*14a0*/  LEA.HI R3, R4, R4, RZ, 0x1d ;  /* 0x0000000404037211 */ /* 0x000fe200078fe8ff */
[----:B------:R-:W-:Y:S01]  /*14b0*/  IMAD R0, R14, 0x200, R13 ;  /* 0x000002000e007824 */ /* 0x000fe200078e020d */
[----:B------:R-:W-:Y:S01]  /*14c0*/  LOP3.LUT R2, R6, R2, RZ, 0x3c, !PT ;  /* 0x0000000206027212 */ /* 0x000fe200078e3cff */
[----:B------:R-:W-:Y:S01]  /*14d0*/  IMAD R212, R9, 0x8, R15 ;  /* 0x0000000809d47824 */ /* 0x000fe200078e020f */
[----:B------:R-:W-:Y:S01]  /*14e0*/  LOP3.LUT R4, R7, 0xfffffe00, RZ, 0xc0, !PT ;  /* 0xfffffe0007047812 */ /* 0x000fe200078ec0ff */
[----:B------:R-:W-:Y:S01]  /*14f0*/  IMAD.IADD R7, R5, 0x1, R3 ;  /* 0x0000000105077824 */ /* 0x000fe200078e0203 */
[----:B------:R-:W-:Y:S01]  /*1500*/  IADD3 R187, R182, 0x40, RZ ;  /* 0x00000040b6bb7810 */ /* 0x000fe20007ffe0ff */
[----:B------:R-:W-:Y:S01]  /*1510*/  IMAD.SHL.U32 R179, R11, 0x2, RZ ;  /* 0x000000020bb37824 */ /* 0x000fe200078e00ff */
[CC--:B------:R-:W-:Y:S01]  /*1520*/  IADD3 R3, R2.reuse, R4.reuse, R8 ;  /* 0x0000000402037210 */ /* 0x0c0fe20007ffe008 */
[----:B------:R-:W-:Y:S01]  /*1530*/  IMAD.MOV.U32 R8, RZ, RZ, 0x20 ;  /* 0x00000020ff087424 */ /* 0x000fe200078e00ff */
[----:B------:R-:W-:-:S02]  /*1540*/  LOP3.LUT R4, R2, R4, RZ, 0xfc, !PT ;  /* 0x0000000402047212 */ /* 0x000fc400078efcff */
[----:B------:R-:W-:Y:S02]  /*1550*/  LOP3.LUT R2, R12, 0x7ffffffc, RZ, 0xc0, !PT ;  /* 0x7ffffffc0c027812 */ /* 0x000fe400078ec0ff */
[----:B------:R-:W-:Y:S02]  /*1560*/  IADD3 R188, R182, 0x80, RZ ;  /* 0x00000080b6bc7810 */ /* 0x000fe40007ffe0ff */
[----:B------:R-:W-:Y:S01]  /*1570*/  SHF.R.S32.HI R5, RZ, 0x1f, R187 ;  /* 0x0000001fff057819 */ /* 0x000fe200000114bb */
[----:B------:R-:W-:Y:S01]  /*1580*/  IMAD.IADD R2, R16, 0x1, -R2 ;  /* 0x0000000110027824 */ /* 0x000fe200078e0a02 */
[----:B------:R-:W-:Y:S02]  /*1590*/  LEA R225, R7, 0x80, 0x1 ;  /* 0x0000008007e17811 */ /* 0x000fe400078e08ff */
[----:B------:R-:W-:Y:S01]  /*15a0*/  SEL R5, R8, 0xffffffe0, !P1 ;  /* 0xffffffe008057807 */ /* 0x000fe20004800000 */
[----:B------:R-:W-:Y:S01]  /*15b0*/  IMAD.SHL.U32 R206, R2, 0x2, RZ ;  /* 0x0000000202ce7824 */ /* 0x000fe200078e00ff */
[----:B------:R-:W-:-:S02]  /*15c0*/  SEL R2, R8, 0xffffffe0, !P4 ;  /* 0xffffffe008027807 */ /* 0x000fc40006000000 */
[----:B------:R-:W-:Y:S01]  /*15d0*/  SHF.R.S32.HI R6, RZ, 0x1f, R188 ;  /* 0x0000001fff067819 */ /* 0x000fe200000114bc */
[----:B------:R-:W-:Y:S01]  /*15e0*/  IMAD.IADD R228, R225, 0x1, R5 ;  /* 0x00000001e1e47824 */ /* 0x000fe200078e0205 */
        /* <DEDUP_REMOVED lines=9> */
[----:B------:R-:W-:Y:S02]  /*1680*/  SHF.R.S32.HI R7, RZ, 0x1f, R251 ;  /* 0x0000001fff077819 */ /* 0x000fe400000114fb */
[----:B------:R-:W-:-:S02]  /*1690*/  IADD3 R237, R206, 0x78, RZ ;  /* 0x00000078ceed7810 */ /* 0x000fc40007ffe0ff */
[C---:B------:R-:W-:Y:S02]  /*16a0*/  IADD3 R236, R206.reuse, 0x80, RZ ;  /* 0x00000080ceec7810 */ /* 0x040fe40007ffe0ff */
[----:B------:R-:W-:Y:S02]  /*16b0*/  SHF.R.S32.HI R8, RZ, 0x1f, R249 ;  /* 0x0000001fff087819 */ /* 0x000fe400000114f9 */
[----:B------:R-:W-:Y:S02]  /*16c0*/  SHF.R.S32.HI R7, RZ, 0x1f, R248 ;  /* 0x0000001fff077819 */ /* 0x000fe400000114f8 */
[C---:B------:R-:W-:Y:S02]  /*16d0*/  IADD3 R234, R206.reuse, 0x90, RZ ;  /* 0x00000090ceea7810 */ /* 0x040fe40007ffe0ff */
[----:B------:R-:W-:Y:S02]  /*16e0*/  IADD3 R233, R206, 0x98, RZ ;  /* 0x00000098cee97810 */ /* 0x000fe40007ffe0ff */
[----:B------:R-:W-:-:S02]  /*16f0*/  SHF.R.S32.HI R8, RZ, 0x1f, R246 ;  /* 0x0000001fff087819 */ /* 0x000fc400000114f6 */
[----:B------:R-:W-:Y:S02]  /*1700*/  SHF.R.S32.HI R7, RZ, 0x1f, R245 ;  /* 0x0000001fff077819 */ /* 0x000fe400000114f5 */
[----:B------:R-:W-:Y:S02]  /*1710*/  SEL R6, R10, 0xffffffc0, !P2 ;  /* 0xffffffc00a067807 */ /* 0x000fe40005000000 */
[C---:B------:R-:W-:Y:S02]  /*1720*/  IADD3 R231, R206.reuse, 0xa8, RZ ;  /* 0x000000a8cee77810 */ /* 0x040fe40007ffe0ff */
[----:B------:R-:W-:Y:S02]  /*1730*/  IADD3 R230, R206, 0xb0, RZ ;  /* 0x000000b0cee67810 */ /* 0x000fe40007ffe0ff */
[----:B------:R-:W-:Y:S02]  /*1740*/  SHF.R.S32.HI R8, RZ, 0x1f, R243 ;  /* 0x0000001fff087819 */ /* 0x000fe400000114f3 */
[----:B------:R-:W-:-:S02]  /*1750*/  SHF.R.S32.HI R7, RZ, 0x1f, R242 ;  /* 0x0000001fff077819 */ /* 0x000fc400000114f2 */
[----:B------:R-:W-:Y:S02]  /*1760*/  IADD3 R229, R206, 0xb8, RZ ;  /* 0x000000b8cee57810 */ /* 0x000fe40007ffe0ff */
[----:B------:R-:W-:Y:S02]  /*1770*/  SHF.R.S32.HI R8, RZ, 0x1f, R240 ;  /* 0x0000001fff087819 */ /* 0x000fe400000114f0 */
[----:B------:R-:W-:Y:S02]  /*1780*/  SHF.R.S32.HI R7, RZ, 0x1f, R239 ;  /* 0x0000001fff077819 */ /* 0x000fe400000114ef */
[----:B------:R-:W-:Y:S02]  /*1790*/  IADD3 R226, R225, -0x10, RZ ;  /* 0xfffffff0e1e27810 */ /* 0x000fe40007ffe0ff */
[----:B------:R-:W-:Y:S02]  /*17a0*/  SHF.R.S32.HI R8, RZ, 0x1f, R237 ;  /* 0x0000001fff087819 */ /* 0x000fe400000114ed */
[----:B------:R-:W-:-:S02]  /*17b0*/  SHF.R.S32.HI R7, RZ, 0x1f, R236 ;  /* 0x0000001fff077819 */ /* 0x000fc400000114ec */
[----:B------:R-:W-:Y:S02]  /*17c0*/  @P0 IADD3 R226, R225, 0x10, RZ ;  /* 0x00000010e1e20810 */ /* 0x000fe40007ffe0ff */
[----:B------:R-:W-:Y:S02]  /*17d0*/  SHF.R.S32.HI R8, RZ, 0x1f, R234 ;  /* 0x0000001fff087819 */ /* 0x000fe400000114ea */
        /* <DEDUP_REMOVED lines=8> */
[----:B------:R-:W-:Y:S01]  /*1860*/  LEA R173, R3, 0xc100, 0x1 ;  /* 0x0000c10003ad7811 */ /* 0x000fe200078e08ff */
[----:B------:R-:W-:Y:S01]  /*1870*/  IMAD.IADD R3, R6, 0x1, R226 ;  /* 0x0000000106037824 */ /* 0x000fe200078e02e2 */
[----:B------:R1:W-:Y:S01]  /*1880*/  STL [R1+0x8], R8 ;  /* 0x0000080801007387 */ /* 0x0003e20000100800 */
[----:B------:R-:W-:-:S02]  /*1890*/  IADD3 R250, R206, 0x10, RZ ;  /* 0x00000010cefa7810 */ /* 0x000fc40007ffe0ff */
[----:B------:R-:W-:Y:S01]  /*18a0*/  IADD3 R247, R206, 0x28, RZ ;  /* 0x00000028cef77810 */ /* 0x000fe20007ffe0ff */
[----:B------:R1:W-:Y:S01]  /*18b0*/  STL [R1+0x4], R7 ;  /* 0x0000040701007387 */ /* 0x0003e20000100800 */
[----:B------:R-:W-:Y:S01]  /*18c0*/  LEA R168, R4, 0x100, 0x1 ;  /* 0x0000010004a87811 */ /* 0x000fe200078e08ff */
[----:B------:R-:W-:Y:S01]  /*18d0*/  IMAD.IADD R174, R173, 0x1, R2 ;  /* 0x00000001adae7824 */ /* 0x000fe200078e0202 */
[C---:B------:R-:W-:Y:S01]  /*18e0*/  IADD3 R244, R206.reuse, 0x40, RZ ;  /* 0x00000040cef47810 */ /* 0x040fe20007ffe0ff */
[----:B------:R1:W-:Y:S01]  /*18f0*/  STL [R1], R3 ;  /* 0x0000000301007387 */ /* 0x0003e20000100800 */
[----:B------:R-:W-:Y:S01]  /*1900*/  IADD3 R241, R206, 0x58, RZ ;  /* 0x00000058cef17810 */ /* 0x000fe20007ffe0ff */
[----:B------:R-:W-:Y:S01]  /*1910*/  IMAD.IADD R169, R2, 0x1, R168 ;  /* 0x0000000102a97824 */ /* 0x000fe200078e02a8 */
[----:B------:R-:W-:Y:S02]  /*1920*/  LEA R165, R0, 0x6100, 0x1 ;  /* 0x0000610000a57811 */ /* 0x000fe400078e08ff */
[----:B------:R-:W-:-:S02]  /*1930*/  IADD3 R238, R206, 0x70, RZ ;  /* 0x00000070ceee7810 */ /* 0x000fc40007ffe0ff */
        /* <DEDUP_REMOVED lines=15> */
.L_x_1229:
        /* <DEDUP_REMOVED lines=30> */
.L_x_1123:
[----:B------:R-:W-:-:S04]  /*1c10*/  ISETP.NE.U32.AND P1, PT, RZ, c[0x0][0x368], PT ;  /* 0x0000da00ff007a0c */ /* 0x000fc80003f25070 */
[----:B------:R-:W-:-:S13]  /*1c20*/  ISETP.NE.AND.EX P1, PT, RZ, c[0x0][0x36c], PT, P1 ;  /* 0x0000db00ff007a0c */ /* 0x000fda0003f25310 */
[----:B------:R-:W-:Y:S05]  /*1c30*/  @!P1 BRA `(.L_x_1124) ;  /* 0x0000004000009947 */ /* 0x000fea0003800000 */
[----:B-1----:R-:W-:-:S04]  /*1c40*/  IADD3 R2, P1, R217, c[0x0][0x368], RZ ;  /* 0x0000da00d9027a10 */ /* 0x002fc80007f3e0ff */
[----:B------:R-:W-:-:S05]  /*1c50*/  IADD3.X R3, R218, c[0x0][0x36c], RZ, P1, !PT ;  /* 0x0000db00da037a10 */ /* 0x000fca0000ffe4ff */
[----:B------:R1:W5:Y:S01]  /*1c60*/  LDG.E R0, [R2.64] ;  /* 0x0000000602007981 */ /* 0x000362000c1e1900 */
[----:B------:R-:W-:Y:S05]  /*1c70*/  BRA `(.L_x_1125) ;  /* 0x0000008000007947 */ /* 0x000fea0003800000 */
.L_x_1124:
        /* <DEDUP_REMOVED lines=8> */
.L_x_1125:
[----:B-1----:R-:W-:Y:S01]  /*1d00*/  IMAD.MOV.U32 R2, RZ, RZ, c[0x0][0x2c4] ;  /* 0x0000b100ff027624 */ /* 0x002fe200078e00ff */
[----:B------:R-:W-:Y:S01]  /*1d10*/  BSSY B0, `(.L_x_1126) ;  /* 0x0000039000007945 */ /* 0x000fe20003800000 */
[----:B------:R-:W-:Y:S02]  /*1d20*/  IMAD.SHL.U32 R205, R209, 0x80, RZ ;  /* 0x00000080d1cd7824 */ /* 0x000fe400078e00ff */
[----:B-----5:R-:W-:Y:S01]  /*1d30*/  IMAD.IADD R203, R0, 0x1, -R193 ;  /* 0x0000000100cb7824 */ /* 0x020fe200078e0ac1 */
[----:B------:R-:W-:-:S02]  /*1d40*/  ISETP.NE.AND P4, PT, R2, 0x1, PT ;  /* 0x000000010200780c */ /* 0x000fc40003f85270 */
[----:B------:R-:W-:Y:S02]  /*1d50*/  IADD3 R2, R205, 0x7f, RZ ;  /* 0x0000007fcd027810 */ /* 0x000fe40007ffe0ff */
[----:B------:R-:W-:-:S03]  /*1d60*/  IADD3 R3, R203, 0x40, -R204 ;  /* 0x00000040cb037810 */ /* 0x000fc60007ffe8cc */
[----:B------:R-:W-:-:S06]  /*1d70*/  IMAD.MOV.U32 R0, RZ, RZ, R2 ;  /* 0x000000ffff007224 */ /* 0x000fcc00078e0002 */
[----:B------:R-:W-:Y:S01]  /*1d80*/  @P4 IMAD.HI.U32 R4, R2, c[0x0][0x2c8], RZ ;  /* 0x0000b20002044a27 */ /* 0x000fe200078e00ff */
[----:B------:R-:W-:-:S04]  /*1d90*/  IADD3 R2, R203, 0x3f, RZ ;  /* 0x0000003fcb027810 */ /* 0x000fc80007ffe0ff */
[----:B------:R-:W-:-:S05]  /*1da0*/  @P4 SHF.R.U32.HI R0, RZ, c[0x0][0x2cc], R4 ;  /* 0x0000b300ff004a19 */ /* 0x000fca0000011604 */
[----:B------:R-:W-:Y:S01]  /*1db0*/  IMAD.IADD R0, R3, 0x1, R0 ;  /* 0x0000000103007824 */ /* 0x000fe200078e0200 */
[----:B------:R-:W-:-:S04]  /*1dc0*/  SHF.R.S32.HI R3, RZ, 0x1f, R2 ;  /* 0x0000001fff037819 */ /* 0x000fc80000011402 */
[----:B------:R-:W-:Y:S02]  /*1dd0*/  SHF.R.S32.HI R4, RZ, 0x1f, R0 ;  /* 0x0000001fff047819 */ /* 0x000fe40000011400 */
[----:B------:R-:W-:Y:S02]  /*1de0*/  LEA.HI R2, R3, R2, RZ, 0x6 ;  /* 0x0000000203027211 */ /* 0x000fe400078f30ff */
[----:B------:R-:W-:Y:S02]  /*1df0*/  LEA.HI R0, R4, R0, RZ, 0x6 ;  /* 0x0000000004007211 */ /* 0x000fe400078f30ff */
[----:B------:R-:W-:Y:S02]  /*1e00*/  SHF.R.S32.HI R3, RZ, 0x6, R2 ;  /* 0x00000006ff037819 */ /* 0x000fe40000011402 */
[----:B------:R-:W-:Y:S02]  /*1e10*/  SHF.R.S32.HI R0, RZ, 0x6, R0 ;  /* 0x00000006ff007819 */ /* 0x000fe40000011400 */
[----:B------:R-:W-:-:S02]  /*1e20*/  LOP3.LUT R2, R210, 0xff000000, RZ, 0xc0, !PT ;  /* 0xff000000d2027812 */ /* 0x000fc400078ec0ff */
[----:B------:R-:W-:Y:S02]  /*1e30*/  IMNMX R8, R3, R0, PT ;  /* 0x0000000003087217 */ /* 0x000fe40003800200 */
[----:B------:R-:W-:Y:S02]  /*1e40*/  LOP3.LUT R4, R210, 0xff0000, RZ, 0xc0, !PT ;  /* 0x00ff0000d2047812 */ /* 0x000fe400078ec0ff */
[----:B------:R-:W-:Y:S02]  /*1e50*/  ISETP.GE.AND P1, PT, R8, 0x1, PT ;  /* 0x000000010800780c */ /* 0x000fe40003f26270 */
[----:B------:R-:W-:Y:S01]  /*1e60*/  SHF.R.U32.HI R0, RZ, 0x8, R2 ;  /* 0x00000008ff007819 */ /* 0x000fe20000011602 */
[----:B------:R-:W-:-:S03]  /*1e70*/  IMAD.MOV.U32 R2, RZ, RZ, RZ ;  /* 0x000000ffff027224 */ /* 0x000fc600078e00ff */
[----:B------:R-:W-:-:S04]  /*1e80*/  LEA.HI R0, R4, R0, RZ, 0x10 ;  /* 0x0000000004007211 */ /* 0x000fc800078f80ff */
[----:B------:R-:W-:Y:S02]  /*1e90*/  LOP3.LUT R223, R0, 0xff, RZ, 0xc0, !PT ;  /* 0x000000ff00df7812 */ /* 0x000fe400078ec0ff */
[----:B------:R-:W-:Y:S01]  /*1ea0*/  SHF.R.U32.HI R222, RZ, 0x10, R0 ;  /* 0x00000010ffde7819 */ /* 0x000fe20000011600 */
        /* <DEDUP_REMOVED lines=31> */
.L_x_1127:
[----:B------:R-:W-:Y:S05]  /*20a0*/  BSYNC B0 ;  /* 0x0000000000007941 */ /* 0x000fea0003800000 */
.L_x_1126:
        /* <DEDUP_REMOVED lines=61> */
[----:B------:R-:W-:Y:S01]  /*2480*/  IMAD.IADD R5, R190, 0x1, R205 ;  /* 0x00000001be057824 */ /* 0x000fe200078e02cd */
[----:B------:R-:W-:Y:S02]  /*2490*/  LOP3.LUT R14, R210, 0xffff, RZ, 0xc0, !PT ;  /* 0x0000ffffd20e7812 */ /* 0x000fe400078ec0ff */
[----:B------:R-:W-:Y:S01]  /*24a0*/  SEL R6, R224, RZ, !P0 ;  /* 0x000000ffe0067207 */ /* 0x000fe20004000000 */
[----:B------:R-:W-:Y:S01]  /*24b0*/  IMAD R0, R0, c[0x0][0x178], RZ ;  /* 0x00005e0000007a24 */ /* 0x000fe200078e02ff */
[----:B------:R-:W-:Y:S01]  /*24c0*/  SEL R4, R213, RZ, !P0 ;  /* 0x000000ffd5047207 */ /* 0x000fe20004000000 */
[----:B------:R-:W-:Y:S01]  /*24d0*/  @P4 IMAD.HI.U32 R7, R5, c[0x0][0x2c8], RZ ;  /* 0x0000b20005074a27 */ /* 0x000fe200078e00ff */
[----:B------:R-:W-:Y:S02]  /*24e0*/  ISETP.GE.AND P6, PT, R182, c[0x0][0x198], PT ;  /* 0x00006600b6007a0c */ /* 0x000fe40003fc6270 */
[----:B------:R-:W-:Y:S01]  /*24f0*/  ISETP.GE.AND P5, PT, R187, c[0x0][0x198], PT ;  /* 0x00006600bb007a0c */ /* 0x000fe20003fa6270 */
[----:B------:R-:W-:Y:S01]  /*2500*/  IMAD R0, R11, c[0x0][0x17c], R0 ;  /* 0x00005f000b007a24 */ /* 0x000fe200078e0200 */
[----:B------:R-:W-:Y:S01]  /*2510*/  ISETP.GE.AND P3, PT, R188, c[0x0][0x198], PT ;  /* 0x00006600bc007a0c */ /* 0x000fe20003f66270 */
[----:B------:R-:W-:Y:S01]  /*2520*/  IMAD R6, R6, c[0x0][0x1c0], RZ ;  /* 0x0000700006067a24 */ /* 0x000fe200078e02ff */
[----:B------:R-:W-:-:S03]  /*2530*/  IADD3 R92, R192, -0x1, RZ ;  /* 0xffffffffc05c7810 */ /* 0x000fc60007ffe0ff */
[----:B------:R-:W-:Y:S02]  /*2540*/  IMAD R6, R4, c[0x0][0x1c4], R6 ;  /* 0x0000710004067a24 */ /* 0x000fe400078e0206 */
[----:B-1----:R-:W-:-:S04]  /*2550*/  IMAD.WIDE.U32 R2, R11, c[0x0][0x178], RZ ;  /* 0x00005e000b027a25 */ /* 0x002fc800078e00ff */
[----:B------:R-:W-:Y:S01]  /*2560*/  IMAD.IADD R3, R3, 0x1, R0 ;  /* 0x0000000103037824 */ /* 0x000fe200078e0200 */
        /* <DEDUP_REMOVED lines=23> */
.L_x_1234:
[----:B------:R-:W-:Y:S05]  /*26e0*/  BRA.DIV ~URZ, `(.L_x_1130) ;  /* 0x0000e5627f007947 */ /* 0x000fea000b800000 */
[----:B------:R3:W4:Y:S02]  /*26f0*/  SHFL.IDX PT, R0, R12, RZ, 0x181f ;  /* 0x00181fff0c007589 */ /* 0x00072400000e0000 */
.L_x_1235:
[----:B------:R-:W-:Y:S01]  /*2700*/  IMAD R11, R204, c[0x0][0x2c4], RZ ;  /* 0x0000b100cc0b7a24 */ /* 0x000fe200078e02ff */
[----:B------:R-:W-:Y:S01]  /*2710*/  IADD3 R10, R207, R205, RZ ;  /* 0x000000cdcf0a7210 */ /* 0x000fe20007ffe0ff */
        /* <DEDUP_REMOVED lines=18> */
.L_x_1132:
[----:B------:R-:W-:Y:S05]  /*2840*/  BSYNC B0 ;  /* 0x0000000000007941 */ /* 0x000fea0003800000 */
.L_x_1131:
[----:B------:R-:W-:Y:S05]  /*2850*/  BRA.DIV ~URZ, `(.L_x_1133) ;  /* 0x0000e4627f007947 */ /* 0x000fea000b800000 */
[----:B--2---:R2:W1:Y:S04]  /*2860*/  SHFL.IDX PT, R8, R9, 0x1, 0x181f ;  /* 0x00381f0009087f89 */ /* 0x00446800000e0000 */
[----:B----4-:R2:W4:Y:S02]  /*2870*/  SHFL.IDX PT, R0, R12, 0x1, 0x181f ;  /* 0x00381f000c007f89 */ /* 0x01052400000e0000 */
.L_x_1236:
        /* <DEDUP_REMOVED lines=19> */
.L_x_1135:
[----:B------:R-:W-:Y:S05]  /*29b0*/  BSYNC B0 ;  /* 0x0000000000007941 */ /* 0x000fea0003800000 */
.L_x_1134:
[----:B------:R-:W-:Y:S05]  /*29c0*/  BRA.DIV ~URZ, `(.L_x_1136) ;  /* 0x0000e3c27f007947 */ /* 0x000fea000b800000 */
[----:B-1----:R1:W2:Y:S02]  /*29d0*/  SHFL.IDX PT, R8, R9, 0x2, 0x181f ;  /* 0x00581f0009087f89 */ /* 0x0022a400000e0000 */
.L_x_1237:
[----:B------:R-:W-:Y:S05]  /*29e0*/  BRA.DIV ~URZ, `(.L_x_1137) ;  /* 0x0000e4127f007947 */ /* 0x000fea000b800000 */
[----:B----4-:R4:W1:Y:S02]  /*29f0*/  SHFL.IDX PT, R0, R12, 0x2, 0x181f ;  /* 0x00581f000c007f89 */ /* 0x01086400000e0000 */
.L_x_1238:
        /* <DEDUP_REMOVED lines=19> */
.L_x_1139:
[----:B------:R-:W-:Y:S05]  /*2b30*/  BSYNC B0 ;  /* 0x0000000000007941 */ /* 0x000fea0003800000 */
.L_x_1138:
[----:B------:R-:W-:Y:S05]  /*2b40*/  BRA.DIV ~URZ, `(.L_x_1140) ;  /* 0x0000e3227f007947 */ /* 0x000fea000b800000 */
[----:B--2---:R2:W3:Y:S04]  /*2b50*/  SHFL.IDX PT, R8, R9, 0x3, 0x181f ;  /* 0x00781f0009087f89 */ /* 0x0044e800000e0000 */
[----:B-1----:R2:W1:Y:S02]  /*2b60*/  SHFL.IDX PT, R0, R12, 0x3, 0x181f ;  /* 0x00781f000c007f89 */ /* 0x00246400000e0000 */
.L_x_1239:
[----:B------:R-:W-:Y:S01]  /*2b70*/  IADD3 R2, R10, 0x60, RZ ;  /* 0x000000600a027810 */ /* 0x000fe20007ffe0ff */
[----:B-----5:R-:W-:Y:S01]  /*2b80*/  IMAD.WIDE.U32 R196, R13, c[0x0][0x2b0], RZ ;  /* 0x0000ac000dc47a25 */ /* 0x020fe200078e00ff */
[----:B------:R-:W-:-:S02]  /*2b90*/  SHF.R.S32.HI R25, RZ, 0x1f, R182 ;  /* 0x0000001fff197819 */ /* 0x000fc400000114b6 */
[----:B------:R-:W-:Y:S02]  /*2ba0*/  ISETP.GE.AND P2, PT, R2, R11, PT ;  /* 0x0000000b0200720c */ /* 0x000fe40003f46270 */
[----:B------:R-:W-:Y:S02]  /*2bb0*/  SHF.R.S32.HI R24, RZ, 0x1f, R187 ;  /* 0x0000001fff187819 */ /* 0x000fe400000114bb */
[----:B------:R-:W-:-:S09]  /*2bc0*/  SHF.R.S32.HI R15, RZ, 0x1f, R188 ;  /* 0x0000001fff0f7819 */ /* 0x000fd200000114bc */
[CC--:B-1----:R-:W-:Y:S02]  /*2bd0*/  @!P2 LEA R6, P0, R182.reuse, R0.reuse, 0x1 ;  /* 0x00000000b606a211 */ /* 0x0c2fe400078008ff */
[C---:B------:R-:W-:Y:S02]  /*2be0*/  @!P2 LEA R4, P1, R187.reuse, R0, 0x1 ;  /* 0x00000000bb04a211 */ /* 0x040fe400078208ff */
        /* <DEDUP_REMOVED lines=33> */
[----:B------:R-:W-:Y:S01]  /*2e00*/  IADD3 R164, R165, 0x20, RZ ;  /* 0x00000020a5a47810 */ /* 0x000fe20007ffe0ff */
[----:B------:R-:W-:Y:S01]  /*2e10*/  IMAD.WIDE.U32 R194, R14, c[0x0][0x1e8], RZ ;  /* 0x00007a000ec27a25 */ /* 0x000fe200078e00ff */
[----:B------:R-:W-:Y:S01]  /*2e20*/  SHF.L.U64.HI R93, R182, 0x1, R25 ;  /* 0x00000001b65d7819 */ /* 0x000fe20000010219 */
[----:B------:R-:W-:Y:S01]  /*2e30*/  BSSY B0, `(.L_x_1141) ;  /* 0x0000158000007945 */ /* 0x000fe20003800000 */
[----:B------:R-:W-:Y:S01]  /*2e40*/  SHF.L.U64.HI R95, R187, 0x1, R24 ;  /* 0x00000001bb5f7819 */ /* 0x000fe20000010218 */
[----:B------:R-:W-:Y:S01]  /*2e50*/  IMAD R181, R0, c[0x0][0x2b8], R2 ;  /* 0x0000ae0000b57a24 */ /* 0x000fe200078e0202 */
[----:B------:R-:W-:Y:S01]  /*2e60*/  SHF.L.U64.HI R94, R188, 0x1, R15 ;  /* 0x00000001bc5e7819 */ /* 0x000fe2000001020f */
[----:B------:R-:W-:Y:S02]  /*2e70*/  IMAD R200, R14, c[0x0][0x1ec], R195 ;  /* 0x00007b000ec87a24 */ /* 0x000fe400078e02c3 */
[----:B------:R-:W-:Y:S01]  /*2e80*/  IMAD.WIDE.U32 R2, R181, c[0x0][0x1e0], RZ ;  /* 0x00007800b5027a25 */ /* 0x000fe200078e00ff */
[----:B--2---:R-:W-:-:S03]  /*2e90*/  SHF.R.S32.HI R9, RZ, 0x1f, R181 ;  /* 0x0000001fff097819 */ /* 0x004fc600000114b5 */
[----:B------:R-:W-:Y:S02]  /*2ea0*/  IMAD R96, R92, -0x40, R203 ;  /* 0xffffffc05c607824 */ /* 0x000fe400078e02cb */
[----:B------:R-:W-:Y:S02]  /*2eb0*/  IMAD R0, R9, c[0x0][0x1e0], RZ ;  /* 0x0000780009007a24 */ /* 0x000fe400078e02ff */
[----:B------:R-:W-:Y:S02]  /*2ec0*/  IMAD.IADD R13, R96, 0x1, -R207 ;  /* 0x00000001600d7824 */ /* 0x000fe400078e0acf */
[----:B------:R-:W-:Y:S02]  /*2ed0*/  IMAD R0, R181, c[0x0][0x1e4], R0 ;  /* 0x00007900b5007a24 */ /* 0x000fe400078e0200 */
[----:B------:R-:W-:Y:S01]  /*2ee0*/  IMAD.WIDE.U32 R198, R14, c[0x0][0x210], RZ ;  /* 0x000084000ec67a25 */ /* 0x000fe200078e00ff */
[C---:B------:R-:W-:Y:S02]  /*2ef0*/  ISETP.GE.AND P2, PT, R13.reuse, 0x1, PT ;  /* 0x000000010d00780c */ /* 0x040fe40003f46270 */
[----:B------:R-:W-:Y:S01]  /*2f00*/  ISETP.GE.AND P6, PT, R13, 0x21, PT ;  /* 0x000000210d00780c */ /* 0x000fe20003fc6270 */
[----:B------:R-:W-:-:S02]  /*2f10*/  IMAD.IADD R3, R3, 0x1, R0 ;  /* 0x0000000103037824 */ /* 0x000fc400078e0200 */
[----:B------:R-:W-:Y:S02]  /*2f20*/  IMAD R202, R14, c[0x0][0x214], R199 ;  /* 0x000085000eca7a24 */ /* 0x000fe400078e02c7 */
[----:B------:R-:W-:Y:S02]  /*2f30*/  IMAD.SHL.U32 R97, R182, 0x2, RZ ;  /* 0x00000002b6617824 */ /* 0x000fe400078e00ff */
[C---:B------:R-:W-:Y:S02]  /*2f40*/  IMAD.SHL.U32 R98, R187.reuse, 0x2, RZ ;  /* 0x00000002bb627824 */ /* 0x040fe400078e00ff */
[----:B------:R-:W-:Y:S02]  /*2f50*/  IMAD.SHL.U32 R99, R188, 0x2, RZ ;  /* 0x00000002bc637824 */ /* 0x000fe400078e00ff */
[----:B------:R-:W-:Y:S02]  /*2f60*/  @P2 ISETP.GE.AND P1, PT, R182, c[0x0][0x1d4], PT ;  /* 0x00007500b6002a0c */ /* 0x000fe40003f26270 */
[----:B------:R-:W-:-:S02]  /*2f70*/  @P2 ISETP.GE.AND P5, PT, R187, c[0x0][0x1d4], PT ;  /* 0x00007500bb002a0c */ /* 0x000fc40003fa6270 */
[----:B---3--:R-:W-:Y:S01]  /*2f80*/  SHF.R.S32.HI R10, RZ, 0x1f, R178 ;  /* 0x0000001fff0a7819 */ /* 0x008fe200000114b2 */
[----:B------:R-:W-:-:S04]  /*2f90*/  IMAD.WIDE.U32 R2, R178, c[0x0][0x1f0], R2 ;  /* 0x00007c00b2027a25 */ /* 0x000fc800078e0002 */
[----:B------:R-:W-:-:S04]  /*2fa0*/  IMAD R0, R10, c[0x0][0x1f0], RZ ;  /* 0x00007c000a007a24 */ /* 0x000fc800078e02ff */
[----:B------:R-:W-:Y:S01]  /*2fb0*/  IMAD R4, R178, c[0x0][0x1f4], R0 ;  /* 0x00007d00b2047a24 */ /* 0x000fe200078e0200 */
[----:B------:R-:W-:-:S04]  /*2fc0*/  IADD3 R0, P0, R2, R194, RZ ;  /* 0x000000c202007210 */ /* 0x000fc80007f1e0ff */
[----:B------:R-:W-:Y:S02]  /*2fd0*/  IADD3.X R2, R200, R3, R4, P0, !PT ;  /* 0x00000003c8027210 */ /* 0x000fe400007fe404 */
[----:B------:R-:W-:-:S04]  /*2fe0*/  LEA R3, P0, R0, c[0x0][0x1c8], 0x1 ;  /* 0x0000720000037a11 */ /* 0x000fc800078008ff */
[----:B------:R-:W-:Y:S02]  /*2ff0*/  LEA.HI.X R5, R0, c[0x0][0x1cc], R2, 0x1, P0 ;  /* 0x0000730000057a11 */ /* 0x000fe400000f0c02 */
[----:B------:R-:W1:Y:S04]  /*3000*/  SHFL.IDX PT, R0, R3, RZ, 0x181f ;  /* 0x00181fff03007589 */ /* 0x000e6800000e0000 */
[----:B------:R-:W2:Y:S04]  /*3010*/  SHFL.IDX PT, R2, R5, RZ, 0x181f ;  /* 0x00181fff05027589 */ /* 0x000ea800000e0000 */
[----:B------:R-:W3:Y:S04]  /*3020*/  SHFL.IDX PT, R3, R3, 0x1, 0x181f ;  /* 0x00381f0003037f89 */ /* 0x000ee800000e0000 */
[----:B------:R2:W5:Y:S01]  /*3030*/  SHFL.IDX PT, R8, R5, 0x1, 0x181f ;  /* 0x00381f0005087f89 */ /* 0x00056200000e0000 */
        /* <DEDUP_REMOVED lines=13> */
[C---:B------:R-:W-:Y:S02]  /*3110*/  @P6 ISETP.GE.AND P2, PT, R182.reuse, c[0x0][0x1d4], PT ;  /* 0x00007500b6006a0c */ /* 0x040fe40003f46270 */
[----:B------:R-:W-:Y:S02]  /*3120*/  @P6 ISETP.GE.AND P1, PT, R187, c[0x0][0x1d4], PT ;  /* 0x00007500bb006a0c */ /* 0x000fe40003f26270 */
[----:B-----5:R-:W-:Y:S02]  /*3130*/  @P6 LEA.HI.X R7, R182, R8, R25, 0x1, P0 ;  /* 0x00000008b6076211 */ /* 0x020fe400000f0c19 */
[----:B------:R-:W-:-:S07]  /*3140*/  @P6 ISETP.GE.AND P0, PT, R188, c[0x0][0x1d4], PT ;  /* 0x00007500bc006a0c */ /* 0x000fce0003f06270 */
[----:B------:R2:W-:Y:S01]  /*3150*/  @P6 LDGSTS.E.BYPASS.LTC128B.128 [R179+0x7100], [R6.64], !P2 ;  /* 0x0710000006b36fae */ /* 0x0005e2000d101d46 */
[----:B-1----:R-:W-:-:S04]  /*3160*/  @P6 LEA R4, P5, R187, R3, 0x1 ;  /* 0x00000003bb046211 */ /* 0x002fc800078a08ff */
[----:B------:R-:W-:Y:S02]  /*3170*/  @P6 LEA.HI.X R5, R187, R8, R24, 0x1, P5 ;  /* 0x00000008bb056211 */ /* 0x000fe400028f0c18 */
[----:B------:R-:W-:-:S03]  /*3180*/  @P6 LEA R2, P5, R188, R3, 0x1 ;  /* 0x00000003bc026211 */ /* 0x000fc600078a08ff */
[----:B------:R2:W-:Y:S01]  /*3190*/  @P6 LDGSTS.E.BYPASS.LTC128B.128 [R179+0x9100], [R4.64], !P1 ;  /* 0x0910000004b36fae */ /* 0x0005e2000c901d46 */
[----:B------:R-:W-:-:S05]  /*31a0*/  @P6 LEA.HI.X R3, R188, R8, R15, 0x1, P5 ;  /* 0x00000008bc036211 */ /* 0x000fca00028f0c0f */
[----:B------:R1:W-:Y:S04]  /*31b0*/  @P6 LDGSTS.E.BYPASS.LTC128B.128 [R179+0xb100], [R2.64], !P0 ;  /* 0x0b10000002b36fae */ /* 0x0003e8000c101d46 */
[----:B------:R-:W0:Y:S01]  /*31c0*/  LDGDEPBAR ;  /* 0x00000000000079af */ /* 0x000e220000000000 */
[----:B------:R-:W-:Y:S02]  /*31d0*/  R2P PR, R191, 0x6 ;  /* 0x00000006bf007804 */ /* 0x000fe40000000000 */
[----:B------:R-:W-:-:S11]  /*31e0*/  ISETP.GE.AND P6, PT, R182, c[0x0][0x1d4], PT ;  /* 0x00007500b6007a0c */ /* 0x000fd60003fc6270 */
[----:B------:R-:W-:Y:S01]  /*31f0*/  @P1 IADD3 R164, R165, -0x20, RZ ;  /* 0xffffffe0a5a41810 */ /* 0x000fe20007ffe0ff */
[----:B-1----:R-:W-:Y:S01]  /*3200*/  IMAD.WIDE.U32 R2, R181, c[0x0][0x208], RZ ;  /* 0x00008200b5027a25 */ /* 0x002fe200078e00ff */
[----:B------:R-:W-:-:S04]  /*3210*/  DEPBAR.LE SB0, 0x1 ;  /* 0x000080400000791a */ /* 0x000fc80000000000 */
[----:B------:R-:W-:-:S04]  /*3220*/  DEPBAR.LE SB0, 0x0 ;  /* 0x000080000000791a */ /* 0x000fc80000000000 */
[----:B------:R-:W-:Y:S01]  /*3230*/  BAR.SYNC.DEFER_BLOCKING 0x0 ;  /* 0x0000000000007b1d */ /* 0x000fe20000010000 */
[----:B------:R-:W-:Y:S02]  /*3240*/  IMAD.IADD R3, R3, 0x1, R0 ;  /* 0x0000000103037824 */ /* 0x000fe400078e0200 */
[----:B------:R-:W-:Y:S02]  /*3250*/  IMAD R0, R10, c[0x0][0x218], RZ ;  /* 0x000086000a007a24 */ /* 0x000fe400078e02ff */
[----:B------:R-:W-:-:S04]  /*3260*/  IMAD.WIDE.U32 R2, R178, c[0x0][0x218], R2 ;  /* 0x00008600b2027a25 */ /* 0x000fc800078e0002 */
[----:B------:R-:W-:Y:S01]  /*3270*/  IMAD R8, R178, c[0x0][0x21c], R0 ;  /* 0x00008700b2087a24 */ /* 0x000fe200078e0200 */
[----:B------:R-:W-:-:S04]  /*3280*/  IADD3 R0, P0, R2, R198, RZ ;  /* 0x000000c602007210 */ /* 0x000fc80007f1e0ff */
[----:B------:R-:W-:Y:S02]  /*3290*/  IADD3.X R2, R202, R3, R8, P0, !PT ;  /* 0x00000003ca027210 */ /* 0x000fe400007fe408 */
[----:B------:R-:W-:-:S04]  /*32a0*/  LEA R8, P0, R0, c[0x0][0x1f8], 0x1 ;  /* 0x00007e0000087a11 */ /* 0x000fc800078008ff */
[----:B----4-:R-:W-:Y:S02]  /*32b0*/  LEA.HI.X R12, R0, c[0x0][0x1fc], R2, 0x1, P0 ;  /* 0x00007f00000c7a11 */ /* 0x010fe400000f0c02 */
[----:B------:R-:W1:Y:S04]  /*32c0*/  SHFL.IDX PT, R2, R8, RZ, 0x181f ;  /* 0x00181fff08027589 */ /* 0x000e6800000e0000 */
[----:B--2---:R-:W-:Y:S04]  /*32d0*/  LDSM.16.M88.4 R4, [R173] ;  /* 0x00000000ad04783b */ /* 0x004fe80000000200 */
[----:B------:R-:W-:Y:S04]  /*32e0*/  LDSM.16.M88.4 R16, [R165] ;  /* 0x00000000a510783b */ /* 0x000fe80000000200 */
[----:B------:R-:W-:Y:S04]  /*32f0*/  LDSM.16.M88.4 R20, [R165+0x1000] ;  /* 0x00100000a514783b */ /* 0x000fe80000000200 */
[----:B------:R-:W2:Y:S04]  /*3300*/  SHFL.IDX PT, R3, R12, RZ, 0x181f ;  /* 0x00181fff0c037589 */ /* 0x000ea800000e0000 */
[----:B------:R-:W3:Y:S04]  /*3310*/  SHFL.IDX PT, R0, R8, 0x1, 0x181f ;  /* 0x00381f0008007f89 */ /* 0x000ee800000e0000 */
[----:B------:R-:W-:Y:S01]  /*3320*/  LDSM.16.M88.4 R8, [R174] ;  /* 0x00000000ae08783b */ /* 0x000fe20000000200 */
[----:B-1----:R-:W-:-:S03]  /*3330*/  IADD3 R14, P5, R2, R98, RZ ;  /* 0x00000062020e7210 */ /* 0x002fc60007fbe0ff */
[----:B------:R-:W-:Y:S04]  /*3340*/  LDSM.16.M88.4 R36, [R164] ;  /* 0x00000000a424783b */ /* 0x000fe80000000200 */
[----:B------:R-:W1:Y:S04]  /*3350*/  SHFL.IDX PT, R12, R12, 0x1, 0x181f ;  /* 0x00381f000c0c7f89 */ /* 0x000e6800000e0000 */
[----:B------:R-:W4:Y:S01]  /*3360*/  LDSM.16.M88.4 R28, [R165+0x800] ;  /* 0x00080000a51c783b */ /* 0x000f220000000200 */
[----:B--2---:R-:W-:Y:S01]  /*3370*/  IMAD.X R15, R3, 0x1, R95, P5 ;  /* 0x00000001030f7824 */ /* 0x004fe200028e065f */
[----:B------:R-:W-:-:S02]  /*3380*/  ISETP.GE.AND P5, PT, R187, c[0x0][0x1d4], PT ;  /* 0x00007500bb007a0c */ /* 0x000fc40003fa6270 */
[----:B------:R-:W2:Y:S04]  /*3390*/  LDSM.16.M88.4 R52, [R165+0x1800] ;  /* 0x00180000a534783b */ /* 0x000ea80000000200 */
[----:B------:R-:W5:Y:S01]  /*33a0*/  LDSM.16.M88.4 R24, [R164+0x800] ;  /* 0x00080000a418783b */ /* 0x000f620000000200 */
[C---:B------:R-:W-:Y:S03]  /*33b0*/  HMMA.16816.F32.BF16 R56, R4.reuse, R16, RZ ;  /* 0x000000100438723c */ /* 0x040fe600000418ff */
[----:B------:R-:W2:Y:S04]  /*33c0*/  LDSM.16.M88.4 R48, [R164+0x1000] ;  /* 0x00100000a430783b */ /* 0x000ea80000000200 */
[C---:B------:R-:W-:Y:S01]  /*33d0*/  IADD3 R16, P1, R2.reuse, R97, RZ ;  /* 0x0000006102107210 */ /* 0x040fe20007f3e0ff */
[----:B------:R-:W-:Y:S01]  /*33e0*/  HMMA.16816.F32.BF16 R32, R4, R20, RZ ;  /* 0x000000140420723c */ /* 0x000fe200000418ff */
[----:B------:R-:W-:-:S03]  /*33f0*/  IADD3 R2, P0, R2, R99, RZ ;  /* 0x0000006302027210 */ /* 0x000fc60007f1e0ff */
[C-C-:B------:R-:W-:Y:S02]  /*3400*/  IMAD.X R17, R3.reuse, 0x1, R93.reuse, P1 ;  /* 0x0000000103117824 */ /* 0x140fe400008e065d */
[----:B------:R-:W-:Y:S01]  /*3410*/  IMAD.X R3, R3, 0x1, R94, P0 ;  /* 0x0000000103037824 */ /* 0x000fe200000e065e */
[----:B---3--:R-:W-:Y:S01]  /*3420*/  IADD3 R20, P1, R0, R97, RZ ;  /* 0x0000006100147210 */ /* 0x008fe20007f3e0ff */
[----:B------:R-:W-:Y:S04]  /*3430*/  HMMA.16816.F32.BF16 R44, R4, R18, RZ ;  /* 0x00000012042c723c */ /* 0x000fe800000418ff */
[----:B-1----:R-:W-:Y:S01]  /*3440*/  IMAD.X R21, R12, 0x1, R93, P1 ;  /* 0x000000010c157824 */ /* 0x002fe200008e065d */
[C---:B------:R-:W-:Y:S02]  /*3450*/  ISETP.LT.OR P1, PT, R13.reuse, 0x1, P6 ;  /* 0x000000010d00780c */ /* 0x040fe40003721670 */
[----:B------:R-:W-:Y:S01]  /*3460*/  IADD3 R18, P0, R0, R98, RZ ;  /* 0x0000006200127210 */ /* 0x000fe20007f1e0ff */
[----:B------:R-:W-:Y:S01]  /*3470*/  HMMA.16816.F32.BF16 R80, R8, R36, R56 ;  /* 0x000000240850723c */ /* 0x000fe20000041838 */
[----:B------:R-:W1:Y:S01]  /*3480*/  LDSM.16.M88.4 R56, [R164+0x1800] ;  /* 0x00180000a438783b */ /* 0x000e620000000200 */
[----:B------:R-:W-:-:S02]  /*3490*/  ISETP.LT.OR P6, PT, R13, 0x21, P6 ;  /* 0x000000210d00780c */ /* 0x000fc400037c1670 */
[----:B------:R-:W-:Y:S01]  /*34a0*/  IMAD.X R19, R12, 0x1, R95, P0 ;  /* 0x000000010c137824 */ /* 0x000fe200000e065f */
[C---:B------:R-:W-:Y:S02]  /*34b0*/  ISETP.LT.OR P0, PT, R13.reuse, 0x1, P5 ;  /* 0x000000010d00780c */ /* 0x040fe40002f01670 */
[----:B------:R-:W-:Y:S01]  /*34c0*/  ISETP.LT.OR P5, PT, R13, 0x21, P5 ;  /* 0x000000210d00780c */ /* 0x000fe20002fa1670 */
[----:B----4-:R-:W-:Y:S02]  /*34d0*/  HMMA.16816.F32.BF16 R40, R4, R28, RZ ;  /* 0x0000001c0428723c */ /* 0x010fe400000418ff */
[----:B------:R-:W-:Y:S01]  /*34e0*/  @!PT LDS RZ, [RZ] ;  /* 0x00000000fffff984 */ /* 0x000fe20000000800 */
[----:B------:R-:W-:Y:S01]  /*34f0*/  @!PT LDS RZ, [RZ] ;  /* 0x00000000fffff984 */ /* 0x000fe20000000800 */
[----:B------:R-:W-:Y:S01]  /*3500*/  @!PT LDS RZ, [RZ] ;  /* 0x00000000fffff984 */ /* 0x000fe20000000800 */
[----:B------:R3:W-:Y:S01]  /*3510*/  LDGSTS.E.BYPASS.LTC128B.128 [R179+0x100], [R16.64], !P1 ;  /* 0x0010000010b37fae */ /* 0x0007e2000c901d46 */
[----:B------:R-:W-:-:S05]  /*3520*/  ISETP.GE.AND P1, PT, R188, c[0x0][0x1d4], PT ;  /* 0x00007500bc007a0c */ /* 0x000fca0003f26270 */
[----:B------:R-:W-:Y:S02]  /*3530*/  HMMA.16816.F32.BF16 R28, R4, R30, RZ ;  /* 0x0000001e041c723c */ /* 0x000fe400000418ff */
[----:B------:R4:W-:Y:S01]  /*3540*/  LDGSTS.E.BYPASS.LTC128B.128 [R179+0x2100], [R14.64], !P0 ;  /* 0x021000000eb37fae */ /* 0x0009e2000c101d46 */
[C---:B------:R-:W-:Y:S02]  /*3550*/  ISETP.LT.OR P0, PT, R13.reuse, 0x1, P1 ;  /* 0x000000010d00780c */ /* 0x040fe40000f01670 */
[----:B------:R-:W-:-:S03]  /*3560*/  ISETP.LT.OR P1, PT, R13, 0x21, P1 ;  /* 0x000000210d00780c */ /* 0x000fc60000f21670 */
[C---:B------:R-:W-:Y:S08]  /*3570*/  HMMA.16816.F32.BF16 R60, R4.reuse, R22, RZ ;  /* 0x00000016043c723c */ /* 0x040ff000000418ff */
[----:B------:R1:W-:Y:S01]  /*3580*/  LDGSTS.E.BYPASS.LTC128B.128 [R179+0x4100], [R2.64], !P0 ;  /* 0x0410000002b37fae */ /* 0x0003e2000c101d46 */
[C---:B--2---:R-:W-:Y:S03]  /*3590*/  HMMA.16816.F32.BF16 R68, R4.reuse, R52, RZ ;  /* 0x000000340444723c */ /* 0x044fe600000418ff */
[----:B------:R2:W-:Y:S04]  /*35a0*/  LDGSTS.E.BYPASS.LTC128B.128 [R179+0x1100], [R20.64], !P6 ;  /* 0x0110000014b37fae */ /* 0x0005e8000f101d46 */
[----:B------:R3:W-:Y:S01]  /*35b0*/  LDGSTS.E.BYPASS.LTC128B.128 [R179+0x3100], [R18.64], !P5 ;  /* 0x0310000012b37fae */ /* 0x0007e2000e901d46 */
[----:B------:R-:W-:Y:S08]  /*35c0*/  HMMA.16816.F32.BF16 R64, R4, R54, RZ ;  /* 0x000000360440723c */ /* 0x000ff000000418ff */
[C---:B-----5:R-:W-:Y:S08]  /*35d0*/  HMMA.16816.F32.BF16 R72, R8.reuse, R24, R40 ;  /* 0x000000180848723c */ /* 0x060ff00000041828 */
[----:B------:R-:W-:Y:S01]  /*35e0*/  HMMA.16816.F32.BF16 R52, R8, R26, R28 ;  /* 0x0000001a0834723c */ /* 0x000fe2000004181c */
[----:B-1----:R-:W-:Y:S01]  /*35f0*/  IMAD.MOV.U32 R3, RZ, RZ, 0x40 ;  /* 0x00000040ff037424 */ /* 0x002fe200078e00ff */
[----:B------:R-:W-:-:S04]  /*3600*/  IADD3 R2, P0, R0, R99, RZ ;  /* 0x0000006300027210 */ /* 0x000fc80007f1e0ff */
[----:B------:R-:W-:Y:S01]  /*3610*/  SEL R0, R3, 0xffffffc0, !P2 ;  /* 0xffffffc003007807 */ /* 0x000fe20005000000 */
[----:B------:R-:W-:Y:S01]  /*3620*/  IMAD.X R3, R12, 0x1, R94, P0 ;  /* 0x000000010c037824 */ /* 0x000fe200000e065e */
[----:B------:R-:W-:Y:S01]  /*3630*/  HMMA.16816.F32.BF16 R76, R8, R38, R44 ;  /* 0x00000026084c723c */ /* 0x000fe2000004182c */
[----:B------:R-:W-:Y:S02]  /*3640*/  ISETP.GT.AND P0, PT, R92, R189, PT ;  /* 0x000000bd5c00720c */ /* 0x000fe40003f04270 */
[----:B------:R-:W-:Y:S01]  /*3650*/  IMAD.IADD R167, R165, 0x1, R0 ;  /* 0x00000001a5a77824 */ /* 0x000fe200078e0200 */
[----:B------:R1:W-:Y:S01]  /*3660*/  LDGSTS.E.BYPASS.LTC128B.128 [R179+0x5100], [R2.64], !P1 ;  /* 0x0510000002b37fae */ /* 0x0003e2000c901d46 */
[----:B------:R-:W-:-:S03]  /*3670*/  ISETP.GT.AND P1, PT, R190, 0x3f, PT ;  /* 0x0000003fbe00780c */ /* 0x000fc60003f24270 */
[----:B------:R-:W-:Y:S01]  /*3680*/  LDSM.16.M88.4 R4, [R176] ;  /* 0x00000000b004783b */ /* 0x000fe20000000200 */
[C---:B------:R-:W-:Y:S03]  /*3690*/  HMMA.16816.F32.BF16 R40, R8.reuse, R48, R32 ;  /* 0x000000300828723c */ /* 0x040fe60000041820 */
[----:B------:R-:W5:Y:S04]  /*36a0*/  LDSM.16.M88.4 R24, [R167] ;  /* 0x00000000a718783b */ /* 0x000f680000000200 */
[----:B--2---:R-:W2:Y:S01]  /*36b0*/  LDSM.16.M88.4 R20, [R167+0x800] ;  /* 0x00080000a714783b */ /* 0x004ea20000000200 */
[C---:B----4-:R-:W-:Y:S03]  /*36c0*/  HMMA.16816.F32.BF16 R12, R8.reuse, R50, R60 ;  /* 0x00000032080c723c */ /* 0x050fe6000004183c */
[----:B---3--:R-:W3:Y:S04]  /*36d0*/  LDSM.16.M88.4 R16, [R167+0x1000] ;  /* 0x00100000a710783b */ /* 0x008ee80000000200 */
[----:B------:R-:W4:Y:S01]  /*36e0*/  LDSM.16.M88.4 R36, [R167+0x1800] ;  /* 0x00180000a724783b */ /* 0x000f220000000200 */
[----:B------:R-:W-:Y:S03]  /*36f0*/  HMMA.16816.F32.BF16 R32, R8, R56, R68 ;  /* 0x000000380820723c */ /* 0x000fe60000041844 */
[----:B------:R-:W0:Y:S01]  /*3700*/  LDGDEPBAR ;  /* 0x00000000000079af */ /* 0x000e220000000000 */
[----:B-1----:R-:W-:-:S04]  /*3710*/  IADD3 R2, R164, 0x4000, RZ ;  /* 0x00004000a4027810 */ /* 0x002fc80007ffe0ff */
[----:B------:R-:W-:Y:S01]  /*3720*/  HMMA.16816.F32.BF16 R28, R8, R58, R64 ;  /* 0x0000003a081c723c */ /* 0x000fe20000041840 */
[----:B------:R-:W-:Y:S01]  /*3730*/  LDSM.16.M88.4 R8, [R175] ;  /* 0x00000000af08783b */ /* 0x000fe20000000200 */
[----:B------:R-:W-:-:S05]  /*3740*/  IMAD.IADD R166, R2, 0x1, R0 ;  /* 0x0000000102a67824 */ /* 0x000fca00078e0200 */
[----:B------:R-:W1:Y:S04]  /*3750*/  LDSM.16.M88.4 R64, [R166+-0x4000] ;  /* 0xffc00000a640783b */ /* 0x000e680000000200 */
[----:B------:R-:W1:Y:S04]  /*3760*/  LDSM.16.M88.4 R68, [R166+-0x3800] ;  /* 0xffc80000a644783b */ /* 0x000e680000000200 */
[----:B------:R-:W1:Y:S01]  /*3770*/  LDSM.16.M88.4 R84, [R166+-0x3000] ;  /* 0xffd00000a654783b */ /* 0x000e620000000200 */
[C---:B-----5:R-:W-:Y:S03]  /*3780*/  HMMA.16816.F32.BF16 R44, R4.reuse, R24, R80 ;  /* 0x00000018042c723c */ /* 0x060fe60000041850 */
[----:B------:R-:W5:Y:S04]  /*3790*/  LDSM.16.M88.4 R88, [R166+-0x2800] ;  /* 0xffd80000a658783b */ /* 0x000f680000000200 */
[----:B------:R-:W-:Y:S01]  /*37a0*/  LDSM.16.M88.4 R80, [R165+0x3800] ;  /* 0x00380000a550783b */ /* 0x000fe20000000200 */
[C---:B------:R-:W-:Y:S03]  /*37b0*/  HMMA.16816.F32.BF16 R56, R4.reuse, R26, R76 ;  /* 0x0000001a0438723c */ /* 0x040fe6000004184c */
[----:B------:R-:W-:Y:S05]  /*37c0*/  LDSM.16.M88.4 R76, [R164+0x3000] ;  /* 0x00300000a44c783b */ /* 0x000fea0000000200 */
[C---:B--2---:R-:W-:Y:S01]  /*37d0*/  HMMA.16816.F32.BF16 R60, R4.reuse, R20, R72 ;  /* 0x00000014043c723c */ /* 0x044fe20000041848 */
[----:B------:R-:W-:Y:S07]  /*37e0*/  LDSM.16.M88.4 R72, [R165+0x3000] ;  /* 0x00300000a548783b */ /* 0x000fee0000000200 */
[C---:B------:R-:W-:Y:S01]  /*37f0*/  HMMA.16816.F32.BF16 R48, R4.reuse, R22, R52 ;  /* 0x000000160430723c */ /* 0x040fe20000041834 */
[----:B------:R-:W-:Y:S07]  /*3800*/  LDSM.16.M88.4 R52, [R165+0x2800] ;  /* 0x00280000a534783b */ /* 0x000fee0000000200 */
[C---:B---3--:R-:W-:Y:S08]  /*3810*/  HMMA.16816.F32.BF16 R40, R4.reuse, R16, R40 ;  /* 0x000000100428723c */ /* 0x048ff00000041828 */
[C---:B------:R-:W-:Y:S08]  /*3820*/  HMMA.16816.F32.BF16 R20, R4.reuse, R18, R12 ;  /* 0x000000120414723c */ /* 0x040ff0000004180c */
[C---:B----4-:R-:W-:Y:S08]  /*3830*/  HMMA.16816.F32.BF16 R16, R4.reuse, R36, R32 ;  /* 0x000000240410723c */ /* 0x050ff00000041820 */
[----:B------:R-:W-:Y:S01]  /*3840*/  HMMA.16816.F32.BF16 R12, R4, R38, R28 ;  /* 0x00000026040c723c */ /* 0x000fe2000004181c */
[----:B------:R-:W-:Y:S04]  /*3850*/  LDSM.16.M88.4 R4, [R173+0x4000] ;  /* 0x00400000ad04783b */ /* 0x000fe80000000200 */
[----:B------:R-:W2:Y:S03]  /*3860*/  LDSM.16.M88.4 R28, [R165+0x2000] ;  /* 0x00200000a51c783b */ /* 0x000ea60000000200 */
[C---:B-1----:R-:W-:Y:S08]  /*3870*/  HMMA.16816.F32.BF16 R24, R8.reuse, R64, R44 ;  /* 0x000000400818723c */ /* 0x042ff0000004182c */
[C---:B------:R-:W-:Y:S01]  /*3880*/  HMMA.16816.F32.BF16 R32, R8.reuse, R66, R56 ;  /* 0x000000420820723c */ /* 0x040fe20000041838 */
[----:B------:R-:W-:Y:S04]  /*3890*/  LDSM.16.M88.4 R56, [R164+0x2000] ;  /* 0x00200000a438783b */ /* 0x000fe80000000200 */
[----:B------:R-:W-:Y:S03]  /*38a0*/  LDSM.16.M88.4 R64, [R167+0x2800] ;  /* 0x00280000a740783b */ /* 0x000fe60000000200 */
[C---:B------:R-:W-:Y:S01]  /*38b0*/  HMMA.16816.F32.BF16 R44, R8.reuse, R68, R60 ;  /* 0x00000044082c723c */ /* 0x040fe2000004183c */
[----:B------:R-:W-:Y:S07]  /*38c0*/  LDSM.16.M88.4 R60, [R164+0x2800] ;  /* 0x00280000a43c783b */ /* 0x000fee0000000200 */
[C---:B------:R-:W-:Y:S01]  /*38d0*/  HMMA.16816.F32.BF16 R48, R8.reuse, R70, R48 ;  /* 0x000000460830723c */ /* 0x040fe20000041830 */
[----:B------:R-:W-:Y:S07]  /*38e0*/  LDSM.16.M88.4 R68, [R167+0x3000] ;  /* 0x00300000a744783b */ /* 0x000fee0000000200 */
[C---:B------:R-:W-:Y:S08]  /*38f0*/  HMMA.16816.F32.BF16 R40, R8.reuse, R84, R40 ;  /* 0x000000540828723c */ /* 0x040ff00000041828 */
[C---:B------:R-:W-:Y:S01]  /*3900*/  HMMA.16816.F32.BF16 R36, R8.reuse, R86, R20 ;  /* 0x000000560824723c */ /* 0x040fe20000041814 */
[----:B------:R-:W-:Y:S07]  /*3910*/  LDSM.16.M88.4 R84, [R164+0x3800] ;  /* 0x00380000a454783b */ /* 0x000fee0000000200 */
[C---:B-----5:R-:W-:Y:S08]  /*3920*/  HMMA.16816.F32.BF16 R16, R8.reuse, R88, R16 ;  /* 0x000000580810723c */ /* 0x060ff00000041810 */
[----:B------:R-:W-:Y:S01]  /*3930*/  HMMA.16816.F32.BF16 R12, R8, R90, R12 ;  /* 0x0000005a080c723c */ /* 0x000fe2000004180c */
[----:B------:R-:W1:Y:S07]  /*3940*/  LDSM.16.M88.4 R8, [R174+0x4000] ;  /* 0x00400000ae08783b */ /* 0x000e6e0000000200 */
[C---:B--2---:R-:W-:Y:S08]  /*3950*/  HMMA.16816.F32.BF16 R20, R4.reuse, R28, R24 ;  /* 0x0000001c0414723c */ /* 0x044ff00000041818 */
[C---:B------:R-:W-:Y:S08]  /*3960*/  HMMA.16816.F32.BF16 R28, R4.reuse, R30, R32 ;  /* 0x0000001e041c723c */ /* 0x040ff00000041820 */
[C---:B------:R-:W-:Y:S08]  /*3970*/  HMMA.16816.F32.BF16 R32, R4.reuse, R52, R44 ;  /* 0x000000340420723c */ /* 0x040ff0000004182c */
[C---:B------:R-:W-:Y:S01]  /*3980*/  HMMA.16816.F32.BF16 R44, R4.reuse, R54, R48 ;  /* 0x00000036042c723c */ /* 0x040fe20000041830 */
[----:B------:R-:W-:Y:S07]  /*3990*/  LDSM.16.M88.4 R48, [R166+-0x2000] ;  /* 0xffe00000a630783b */ /* 0x000fee0000000200 */
[C---:B------:R-:W-:Y:S01]  /*39a0*/  HMMA.16816.F32.BF16 R52, R4.reuse, R72, R40 ;  /* 0x000000480434723c */ /* 0x040fe20000041828 */
[----:B------:R-:W-:Y:S07]  /*39b0*/  LDSM.16.M88.4 R40, [R167+0x2000] ;  /* 0x00200000a728783b */ /* 0x000fee0000000200 */
[C---:B------:R-:W-:Y:S01]  /*39c0*/  HMMA.16816.F32.BF16 R36, R4.reuse, R74, R36 ;  /* 0x0000004a0424723c */ /* 0x040fe20000041824 */
[----:B------:R-:W-:Y:S07]  /*39d0*/  LDSM.16.M88.4 R72, [R166+-0x1000] ;  /* 0xfff00000a648783b */ /* 0x000fee0000000200 */
[C---:B------:R-:W-:Y:S08]  /*39e0*/  HMMA.16816.F32.BF16 R24, R4.reuse, R80, R16 ;  /* 0x000000500418723c */ /* 0x040ff00000041810 */
[----:B------:R-:W-:Y:S01]  /*39f0*/  HMMA.16816.F32.BF16 R12, R4, R82, R12 ;  /* 0x00000052040c723c */ /* 0x000fe2000004180c */
[----:B------:R-:W2:Y:S04]  /*3a00*/  LDSM.16.M88.4 R4, [R176+0x4000] ;  /* 0x00400000b004783b */ /* 0x000ea80000000200 */
[----:B------:R-:W3:Y:S03]  /*3a10*/  LDSM.16.M88.4 R80, [R167+0x3800] ;  /* 0x00380000a750783b */ /* 0x000ee60000000200 */
[C---:B-1----:R-:W-:Y:S08]  /*3a20*/  HMMA.16816.F32.BF16 R20, R8.reuse, R56, R20 ;  /* 0x000000380814723c */ /* 0x042ff00000041814 */
[C---:B------:R-:W-:Y:S01]  /*3a30*/  HMMA.16816.F32.BF16 R16, R8.reuse, R58, R28 ;  /* 0x0000003a0810723c */ /* 0x040fe2000004181c */
[----:B------:R-:W-:Y:S07]  /*3a40*/  LDSM.16.M88.4 R56, [R166+-0x1800] ;  /* 0xffe80000a638783b */ /* 0x000fee0000000200 */
        /* <DEDUP_REMOVED lines=9> */
[----:B------:R-:W4:Y:S03]  /*3ae0*/  LDSM.16.M88.4 R84, [R166+-0x800] ;  /* 0xfff80000a654783b */ /* 0x000f260000000200 */
        /* <DEDUP_REMOVED lines=11> */
[----:B------:R-:W3:Y:S03]  /*3ba0*/  LDSM.16.M88.4 R80, [R165+0x5800] ;  /* 0x00580000a550783b */ /* 0x000ee60000000200 */
        /* <DEDUP_REMOVED lines=11> */
[----:B------:R-:W4:Y:S03]  /*3c60*/  LDSM.16.M88.4 R84, [R164+0x5800] ;  /* 0x00580000a454783b */ /* 0x000f260000000200 */
[C---:B--2---:R-:W-:Y:S08]  /*3c70*/  HMMA.16816.F32.BF16 R40, R4.reuse, R60, R28 ;  /* 0x0000003c0428723c */ /* 0x044ff0000004181c */
[C---:B------:R-:W-:Y:S08]  /*3c80*/  HMMA.16816.F32.BF16 R32, R4.reuse, R68, R20 ;  /* 0x000000440420723c */ /* 0x040ff00000041814 */
[C---:B------:R-:W-:Y:S01]  /*3c90*/  HMMA.16816.F32.BF16 R36, R4.reuse, R62, R24 ;  /* 0x0000003e0424723c */ /* 0x040fe20000041818 */
[----:B------:R-:W-:Y:S07]  /*3ca0*/  LDSM.16.M88.4 R60, [R167+0x4000] ;  /* 0x00400000a73c783b */ /* 0x000fee0000000200 */
[C---:B------:R-:W-:Y:S01]  /*3cb0*/  HMMA.16816.F32.BF16 R28, R4.reuse, R70, R16 ;  /* 0x00000046041c723c */ /* 0x040fe20000041810 */
[----:B------:R-:W-:Y:S07]  /*3cc0*/  LDSM.16.M88.4 R68, [R167+0x4800] ;  /* 0x00480000a744783b */ /* 0x000fee0000000200 */
[C---:B------:R-:W-:Y:S01]  /*3cd0*/  HMMA.16816.F32.BF16 R24, R4.reuse, R76, R52 ;  /* 0x0000004c0418723c */ /* 0x040fe20000041834 */
[----:B------:R-:W-:Y:S07]  /*3ce0*/  LDSM.16.M88.4 R52, [R166+0x800] ;  /* 0x00080000a634783b */ /* 0x000fee0000000200 */
[C---:B------:R-:W-:Y:S01]  /*3cf0*/  HMMA.16816.F32.BF16 R20, R4.reuse, R78, R48 ;  /* 0x0000004e0414723c */ /* 0x040fe20000041830 */
[----:B------:R-:W-:Y:S04]  /*3d00*/  LDSM.16.M88.4 R76, [R167+0x5000] ;  /* 0x00500000a74c783b */ /* 0x000fe80000000200 */
[----:B------:R-:W-:Y:S03]  /*3d10*/  LDSM.16.M88.4 R48, [R166+0x1000] ;  /* 0x00100000a630783b */ /* 0x000fe60000000200 */
[C---:B---3--:R-:W-:Y:S01]  /*3d20*/  HMMA.16816.F32.BF16 R16, R4.reuse, R80, R44 ;  /* 0x000000500410723c */ /* 0x048fe2000004182c */
[----:B------:R-:W-:Y:S07]  /*3d30*/  LDSM.16.M88.4 R44, [R166+0x1800] ;  /* 0x00180000a62c783b */ /* 0x000fee0000000200 */
[----:B------:R-:W-:Y:S01]  /*3d40*/  HMMA.16816.F32.BF16 R4, R4, R82, R8 ;  /* 0x000000520404723c */ /* 0x000fe20000041808 */
[----:B------:R-:W2:Y:S04]  /*3d50*/  LDSM.16.M88.4 R8, [R176+0x8000] ;  /* 0x00800000b008783b */ /* 0x000ea80000000200 */
[----:B------:R-:W3:Y:S03]  /*3d60*/  LDSM.16.M88.4 R80, [R167+0x5800] ;  /* 0x00580000a750783b */ /* 0x000ee60000000200 */
[C---:B-1----:R-:W-:Y:S08]  /*3d70*/  HMMA.16816.F32.BF16 R32, R12.reuse, R64, R32 ;  /* 0x000000400c20723c */ /* 0x042ff00000041820 */
[C---:B------:R-:W-:Y:S08]  /*3d80*/  HMMA.16816.F32.BF16 R28, R12.reuse, R66, R28 ;  /* 0x000000420c1c723c */ /* 0x040ff0000004181c */
[C---:B------:R-:W-:Y:S08]  /*3d90*/  HMMA.16816.F32.BF16 R40, R12.reuse, R56, R40 ;  /* 0x000000380c28723c */ /* 0x040ff00000041828 */
[C---:B------:R-:W-:Y:S01]  /*3da0*/  HMMA.16816.F32.BF16 R36, R12.reuse, R58, R36 ;  /* 0x0000003a0c24723c */ /* 0x040fe20000041824 */
[----:B------:R-:W-:Y:S07]  /*3db0*/  LDSM.16.M88.4 R56, [R166] ;  /* 0x00000000a638783b */ /* 0x000fee0000000200 */
[C---:B------:R-:W-:Y:S08]  /*3dc0*/  HMMA.16816.F32.BF16 R24, R12.reuse, R72, R24 ;  /* 0x000000480c18723c */ /* 0x040ff00000041818 */
[C---:B------:R-:W-:Y:S08]  /*3dd0*/  HMMA.16816.F32.BF16 R20, R12.reuse, R74, R20 ;  /* 0x0000004a0c14723c */ /* 0x040ff00000041814 */
[C---:B----4-:R-:W-:Y:S08]  /*3de0*/  HMMA.16816.F32.BF16 R16, R12.reuse, R84, R16 ;  /* 0x000000540c10723c */ /* 0x050ff00000041810 */
[----:B------:R-:W-:Y:S01]  /*3df0*/  HMMA.16816.F32.BF16 R12, R12, R86, R4 ;  /* 0x000000560c0c723c */ /* 0x000fe20000041804 */
[----:B------:R-:W1:Y:S01]  /*3e00*/  LDSM.16.M88.4 R4, [R175+0x8000] ;  /* 0x00800000af04783b */ /* 0x000e620000000200 */
[----:B------:R-:W-:-:S06]  /*3e10*/  DEPBAR.LE SB0, 0x0 ;  /* 0x000080000000791a */ /* 0x000fcc0000000000 */
[C---:B--2---:R-:W-:Y:S08]  /*3e20*/  HMMA.16816.F32.BF16 R32, R8.reuse, R68, R32 ;  /* 0x000000440820723c */ /* 0x044ff00000041820 */
[C---:B------:R-:W-:Y:S08]  /*3e30*/  HMMA.16816.F32.BF16 R28, R8.reuse, R70, R28 ;  /* 0x00000046081c723c */ /* 0x040ff0000004181c */
        /* <DEDUP_REMOVED lines=45> */
.L_x_1240:
        /* <DEDUP_REMOVED lines=8> */
[----:B--2---:R-:W-:Y:S01]  /*4190*/  IMAD.X R7, R4, 0x1, R93, P0 ;  /* 0x0000000104077824 */ /* 0x004fe200000e065d */
        /* <DEDUP_REMOVED lines=12> */
.L_x_1241:
        /* <DEDUP_REMOVED lines=21> */
.L_x_1142:
[----:B------:R-:W-:Y:S05]  /*43b0*/  BSYNC B0 ;  /* 0x0000000000007941 */ /* 0x000fea0003800000 */
.L_x_1141:
[----:B-1----:R-:W-:Y:S01]  /*43c0*/  MOV R2, 0x1 ;  /* 0x0000000100027802 */ /* 0x002fe20000000f00 */
[----:B------:R-:W0:Y:S01]  /*43d0*/  LDGDEPBAR ;  /* 0x00000000000079af */ /* 0x000e220000000000 */
[----:B------:R-:W-:-:S02]  /*43e0*/  IADD3 R0, R212, R205, RZ ;  /* 0x000000cdd4007210 */ /* 0x000fc40007ffe0ff */
[----:B------:R-:W-:Y:S01]  /*43f0*/  IADD3 R6, -R206, R96, RZ ;  /* 0x00000060ce067210 */ /* 0x000fe20007ffe1ff */
[----:B------:R-:W-:Y:S02]  /*4400*/  IMAD R2, R92, -0x40, R2 ;  /* 0xffffffc05c027824 */ /* 0x000fe400078e0202 */
[----:B------:R-:W-:-:S04]  /*4410*/  @P4 IMAD.HI.U32 R3, R0, c[0x0][0x2c8], RZ ;  /* 0x0000b20000034a27 */ /* 0x000fc800078e00ff */
[----:B------:R-:W-:Y:S01]  /*4420*/  IMAD.MOV.U32 R4, RZ, RZ, R0 ;  /* 0x000000ffff047224 */ /* 0x000fe200078e0000 */
[----:B------:R-:W-:Y:S02]  /*4430*/  IADD3 R0, -R206, R2, R203 ;  /* 0x00000002ce007210 */ /* 0x000fe40007ffe1cb */
[----:B------:R-:W-:-:S03]  /*4440*/  @P4 SHF.R.U32.HI R4, RZ, c[0x0][0x2cc], R3 ;  /* 0x0000b300ff044a19 */ /* 0x000fc60000011603 */
[----:B------:R-:W-:Y:S01]  /*4450*/  IMAD.IADD R5, R0, 0x1, -R204 ;  /* 0x0000000100057824 */ /* 0x000fe200078e0acc */
[----:B------:R-:W-:Y:S05]  /*4460*/  BRA.DIV ~URZ, `(.L_x_1145) ;  /* 0x0000cd827f007947 */ /* 0x000fea000b800000 */
[----:B------:R1:W2:Y:S02]  /*4470*/  SHFL.IDX PT, R0, R4, RZ, 0x1c1f ;  /* 0x001c1fff04007589 */ /* 0x0002a400000e0000 */
.L_x_1242:
        /* <DEDUP_REMOVED lines=35> */
[----:B------:R-:W2:Y:S02]  /*46b0*/  SHFL.IDX PT, R0, R4, 0x1, 0x1c1f ;  /* 0x003c1f0004007f89 */ /* 0x000ea400000e0000 */
[----:B--2---:R-:W-:-:S05]  /*46c0*/  IMAD.IADD R0, R5, 0x1, R0 ;  /* 0x0000000105007824 */ /* 0x004fca00078e0200 */
[----:B------:R-:W-:Y:S02]  /*46d0*/  IMNMX R3, R6, R0, PT ;  /* 0x0000000006037217 */ /* 0x000fe40003800200 */
[----:B------:R-:W-:Y:S02]  /*46e0*/  FMNMX.FTZ R0, R9, R10, !PT ;  /* 0x0000000a09007209 */ /* 0x000fe40007810000 */
[C---:B------:R-:W-:Y:S02]  /*46f0*/  ISETP.GT.AND P5, PT, R3.reuse, RZ, PT ;  /* 0x000000ff0300720c */ /* 0x040fe40003fa4270 */
[C---:B------:R-:W-:Y:S02]  /*4700*/  ISETP.GT.AND P2, PT, R3.reuse, 0x1, PT ;  /* 0x000000010300780c */ /* 0x040fe40003f44270 */
[----:B------:R-:W-:Y:S02]  /*4710*/  ISETP.GT.AND P0, PT, R3, 0x8, PT ;  /* 0x000000080300780c */ /* 0x000fe40003f04270 */
[----:B------:R-:W-:-:S02]  /*4720*/  FSEL R6, R42, -INF , P5 ;  /* 0xff8000002a067808 */ /* 0x000fc40002800000 */
[----:B------:R-:W-:Y:S02]  /*4730*/  FSEL R7, R43, -INF , P2 ;  /* 0xff8000002b077808 */ /* 0x000fe40001000000 */
[----:B------:R-:W-:Y:S02]  /*4740*/  ISETP.GT.AND P2, PT, R3, 0x9, PT ;  /* 0x000000090300780c */ /* 0x000fe40003f44270 */
[----:B------:R-:W-:Y:S02]  /*4750*/  FMNMX.FTZ R0, R13, R0, !PT ;  /* 0x000000000d007209 */ /* 0x000fe40007810000 */
[----:B------:R-:W-:Y:S02]  /*4760*/  FSEL R8, R38, -INF , P0 ;  /* 0xff80000026087808 */ /* 0x000fe40000000000 */
[----:B------:R-:W-:Y:S02]  /*4770*/  FMNMX.FTZ R2, R6, R7, !PT ;  /* 0x0000000706027209 */ /* 0x000fe40007810000 */
[----:B------:R-:W-:-:S02]  /*4780*/  FSEL R11, R39, -INF , P2 ;  /* 0xff800000270b7808 */ /* 0x000fc40001000000 */
[----:B------:R-:W-:Y:S02]  /*4790*/  FMNMX.FTZ R0, R14, R0, !PT ;  /* 0x000000000e007209 */ /* 0x000fe40007810000 */
        /* <DEDUP_REMOVED lines=48> */
[----:B------:R-:W-:Y:S01]  /*4aa0*/  FMNMX.FTZ R2, R131, R2, !PT ;  /* 0x0000000283027209 */ /* 0x000fe20007810000 */
[----:B------:R-:W2:Y:S03]  /*4ab0*/  SHFL.BFLY PT, R3, R0, 0x2, 0x1f ;  /* 0x0c401f0000037f89 */ /* 0x000ea600000e0000 */
[----:B------:R-:W-:-:S05]  /*4ac0*/  FMNMX.FTZ R2, R130, R2, !PT ;  /* 0x0000000282027209 */ /* 0x000fca0007810000 */
[----:B-1----:R-:W1:Y:S01]  /*4ad0*/  SHFL.BFLY PT, R4, R2, 0x2, 0x1f ;  /* 0x0c401f0002047f89 */ /* 0x002e6200000e0000 */
[----:B--2---:R-:W-:-:S05]  /*4ae0*/  FMNMX.FTZ R0, R3, R0, !PT ;  /* 0x0000000003007209 */ /* 0x004fca0007810000 */
[----:B------:R-:W2:Y:S01]  /*4af0*/  SHFL.BFLY PT, R3, R0, 0x1, 0x1f ;  /* 0x0c201f0000037f89 */ /* 0x000ea200000e0000 */
[----:B-1----:R-:W-:-:S05]  /*4b00*/  FMNMX.FTZ R4, R2, R4, !PT ;  /* 0x0000000402047209 */ /* 0x002fca0007810000 */
[----:B------:R1:W3:Y:S01]  /*4b10*/  SHFL.BFLY PT, R5, R4, 0x1, 0x1f ;  /* 0x0c201f0004057f89 */ /* 0x0002e200000e0000 */
[----:B--2---:R-:W-:-:S05]  /*4b20*/  FMNMX.FTZ R129, R0, R3, !PT ;  /* 0x0000000300817209 */ /* 0x004fca0007810000 */
.L_x_1243:
[C---:B------:R-:W-:Y:S01]  /*4b30*/  FMUL.FTZ R0, R129.reuse, c[0x0][0x2d0] ;  /* 0x0000b40081007a20 */ /* 0x040fe20000410000 */
[----:B------:R-:W-:Y:S01]  /*4b40*/  FSETP.NEU.FTZ.AND P0, PT, R129, -INF , PT ;  /* 0xff8000008100780b */ /* 0x000fe20003f1d000 */
[----:B------:R-:W-:Y:S01]  /*4b50*/  WARPSYNC 0xffffffff ;  /* 0xffffffff00007948 */ /* 0x000fe20003800000 */
[----:B---3--:R-:W-:Y:S01]  /*4b60*/  FMNMX.FTZ R12, R5, R4, !PT ;  /* 0x00000004050c7209 */ /* 0x008fe20007810000 */
        /* <DEDUP_REMOVED lines=13> */
[----:B--2---:R-:W-:-:S04]  /*4c40*/  FFMA.FTZ R2, R10, c[0x0][0x2d0], -R0 ;  /* 0x0000b4000a027a23 */ /* 0x004fc80000010800 */
[----:B------:R2:W-:Y:S01]  /*4c50*/  MUFU.EX2 R128, R2 ;  /* 0x0000000200807308 */ /* 0x0005e20000000800 */
[--C-:B---3--:R-:W-:Y:S02]  /*4c60*/  FFMA.FTZ R3, R14, c[0x0][0x2d0], -R0.reuse ;  /* 0x0000b4000e037a23 */ /* 0x108fe40000010800 */
[----:B------:R-:W-:-:S05]  /*4c70*/  FFMA.FTZ R14, R78, c[0x0][0x2d0], -R0 ;  /* 0x0000b4004e0e7a23 */ /* 0x000fca0000010800 */
[----:B------:R-:W3:Y:S01]  /*4c80*/  MUFU.EX2 R155, R3 ;  /* 0x00000003009b7308 */ /* 0x000ee20000000800 */
[----:B--2---:R-:W-:-:S07]  /*4c90*/  FMUL.FTZ R2, R12, c[0x0][0x2d0] ;  /* 0x0000b4000c027a20 */ /* 0x004fce0000410000 */
[----:B------:R-:W-:Y:S01]  /*4ca0*/  MUFU.EX2 R14, R14 ;  /* 0x0000000e000e7308 */ /* 0x000fe20000000800 */
[----:B------:R-:W-:Y:S02]  /*4cb0*/  FSEL R2, R2, RZ, P0 ;  /* 0x000000ff02027208 */ /* 0x000fe40000000000 */
[----:B---3--:R-:W-:-:S03]  /*4cc0*/  F2FP.BF16.PACK_AB R10, R155, R13 ;  /* 0x0000000d9b0a723e */ /* 0x008fc600000010ff */
[----:B------:R-:W-:-:S04]  /*4cd0*/  FFMA.FTZ R3, R6, c[0x0][0x2d0], -R2 ;  /* 0x0000b40006037a23 */ /* 0x000fc80000010802 */
[----:B------:R2:W-:Y:S02]  /*4ce0*/  MUFU.EX2 R154, R3 ;  /* 0x00000003009a7308 */ /* 0x0005e40000000800 */
[--C-:B--2---:R-:W-:Y:S02]  /*4cf0*/  FFMA.FTZ R3, R7, c[0x0][0x2d0], -R2.reuse ;  /* 0x0000b40007037a23 */ /* 0x104fe40000010802 */
[----:B-1----:R-:W1:Y:S04]  /*4d00*/  LDSM.16.MT88.4 R4, [R169] ;  /* 0x00000000a904783b */ /* 0x002e680000004200 */
[----:B------:R2:W3:Y:S02]  /*4d10*/  MUFU.EX2 R152, R3 ;  /* 0x0000000300987308 */ /* 0x0004e40000000800 */
[----:B--2---:R-:W-:Y:S01]  /*4d20*/  FFMA.FTZ R3, R8, c[0x0][0x2d0], -R2 ;  /* 0x0000b40008037a23 */ /* 0x004fe20000010802 */
[----:B------:R-:W-:-:S02]  /*4d30*/  F2FP.BF16.PACK_AB R8, R128, R153 ;  /* 0x000000998008723e */ /* 0x000fc400000010ff */
[----:B---3--:R-:W-:-:S03]  /*4d40*/  F2FP.BF16.PACK_AB R9, R152, R154 ;  /* 0x0000009a9809723e */ /* 0x008fc600000010ff */
        /* <DEDUP_REMOVED lines=12> */
[----:B-1----:R-:W-:Y:S01]  /*4e10*/  FFMA.FTZ R3, R23, c[0x0][0x2d0], -R0 ;  /* 0x0000b40017037a23 */ /* 0x002fe20000010800 */
[----:B--2---:R-:W-:-:S03]  /*4e20*/  F2FP.BF16.PACK_AB R4, R216, R183 ;  /* 0x000000b7d804723e */ /* 0x004fc600000010ff */
[----:B------:R1:W-:Y:S02]  /*4e30*/  MUFU.EX2 R215, R3 ;  /* 0x0000000300d77308 */ /* 0x0003e40000000800 */
[----:B-1----:R-:W-:Y:S02]  /*4e40*/  FFMA.FTZ R3, R24, c[0x0][0x2d0], -R0 ;  /* 0x0000b40018037a23 */ /* 0x002fe40000010800 */
[----:B------:R-:W-:Y:S04]  /*4e50*/  HMMA.16816.F32.BF16 R24, R8, R6, RZ ;  /* 0x000000060818723c */ /* 0x000fe800000418ff */
[----:B------:R1:W2:Y:S02]  /*4e60*/  MUFU.EX2 R221, R3 ;  /* 0x0000000300dd7308 */ /* 0x0002a40000000800 */
[----:B-1----:R-:W-:Y:S01]  /*4e70*/  FFMA.FTZ R3, R15, c[0x0][0x2d0], -R2 ;  /* 0x0000b4000f037a23 */ /* 0x002fe20000010802 */
[----:B--2---:R-:W-:Y:S01]  /*4e80*/  F2FP.BF16.PACK_AB R6, R221, R215 ;  /* 0x000000d7dd06723e */ /* 0x004fe200000010ff */
[----:B------:R-:W-:-:S04]  /*4e90*/  FFMA.FTZ R15, R79, c[0x0][0x2d0], -R0 ;  /* 0x0000b4004f0f7a23 */ /* 0x000fc80000010800 */
[----:B------:R1:W-:Y:S08]  /*4ea0*/  MUFU.EX2 R214, R3 ;  /* 0x0000000300d67308 */ /* 0x0003f00000000800 */
[----:B------:R-:W-:Y:S01]  /*4eb0*/  MUFU.EX2 R15, R15 ;  /* 0x0000000f000f7308 */ /* 0x000fe20000000800 */
[--C-:B-1----:R-:W-:Y:S02]  /*4ec0*/  FFMA.FTZ R3, R22, c[0x0][0x2d0], -R2.reuse ;  /* 0x0000b40016037a23 */ /* 0x102fe40000010802 */
[----:B------:R-:W-:Y:S01]  /*4ed0*/  HMMA.16816.F32.BF16 R20, R8, R40, RZ ;  /* 0x000000280814723c */ /* 0x000fe200000418ff */
[----:B------:R-:W-:Y:S04]  /*4ee0*/  LDSM.16.MT88.4 R40, [R169+0x2800] ;  /* 0x00280000a928783b */ /* 0x000fe80000004200 */
        /* <DEDUP_REMOVED lines=16> */
[----:B------:R-:W-:Y:S01]  /*4ff0*/  LDSM.16.MT88.4 R56, [R171+0x2000] ;  /* 0x00200000ab38783b */ /* 0x000fe20000004200 */
[----:B------:R2:W-:Y:S06]  /*5000*/  MUFU.EX2 R172, R3 ;  /* 0x0000000300ac7308 */ /* 0x0005ec0000000800 */
[C---:B------:R-:W-:Y:S08]  /*5010*/  HMMA.16816.F32.BF16 R144, R4.reuse, R44, R20 ;  /* 0x0000002c0490723c */ /* 0x040ff00000041814 */
[----:B------:R-:W-:Y:S01]  /*5020*/  HMMA.16816.F32.BF16 R140, R4, R46, R16 ;  /* 0x0000002e048c723c */ /* 0x000fe20000041810 */
[----:B------:R-:W5:Y:S01]  /*5030*/  LDSM.16.MT88.4 R44, [R168+0x2800] ;  /* 0x00280000a82c783b */ /* 0x000f620000004200 */
[----:B--2---:R-:W-:-:S04]  /*5040*/  FFMA.FTZ R3, R73, c[0x0][0x2d0], -R0 ;  /* 0x0000b40049037a23 */ /* 0x004fc80000010800 */
[----:B------:R2:W-:Y:S02]  /*5050*/  MUFU.EX2 R177, R3 ;  /* 0x0000000300b17308 */ /* 0x0005e40000000800 */
[----:B-1----:R-:W-:Y:S08]  /*5060*/  HMMA.16816.F32.BF16 R20, R8, R52, RZ ;  /* 0x000000340814723c */ /* 0x002ff000000418ff */
[----:B------:R-:W-:Y:S01]  /*5070*/  HMMA.16816.F32.BF16 R104, R4, R38, R48 ;  /* 0x000000260468723c */ /* 0x000fe20000041830 */
[----:B------:R-:W-:Y:S01]  /*5080*/  LDSM.16.MT88.4 R48, [R170+0x2800] ;  /* 0x00280000aa30783b */ /* 0x000fe20000004200 */
[----:B--2---:R-:W-:-:S06]  /*5090*/  FFMA.FTZ R3, R72, c[0x0][0x2d0], -R0 ;  /* 0x0000b40048037a23 */ /* 0x004fcc0000010800 */
[C---:B------:R-:W-:Y:S01]  /*50a0*/  HMMA.16816.F32.BF16 R16, R8.reuse, R54, RZ ;  /* 0x000000360810723c */ /* 0x040fe200000418ff */
[----:B------:R-:W1:Y:S01]  /*50b0*/  LDSM.16.MT88.4 R52, [R171+0x2800] ;  /* 0x00280000ab34783b */ /* 0x000e620000004200 */
[----:B------:R2:W1:Y:S06]  /*50c0*/  MUFU.EX2 R180, R3 ;  /* 0x0000000300b47308 */ /* 0x00046c0000000800 */
[----:B------:R-:W-:Y:S08]  /*50d0*/  HMMA.16816.F32.BF16 R36, R8, R64, RZ ;  /* 0x000000400824723c */ /* 0x000ff000000418ff */
[----:B---3--:R-:W-:Y:S01]  /*50e0*/  HMMA.16816.F32.BF16 R120, R4, R28, R20 ;  /* 0x0000001c0478723c */ /* 0x008fe20000041814 */
[----:B--2---:R-:W-:-:S04]  /*50f0*/  FFMA.FTZ R3, R70, c[0x0][0x2d0], -R2 ;  /* 0x0000b40046037a23 */ /* 0x004fc80000010802 */
[----:B------:R2:W-:Y:S03]  /*5100*/  MUFU.EX2 R162, R3 ;  /* 0x0000000300a27308 */ /* 0x0005e60000000800 */
[C---:B------:R-:W-:Y:S01]  /*5110*/  HMMA.16816.F32.BF16 R32, R8.reuse, R66, RZ ;  /* 0x000000420820723c */ /* 0x040fe200000418ff */
[----:B------:R-:W3:Y:S07]  /*5120*/  LDSM.16.MT88.4 R64, [R168+0x4000] ;  /* 0x00400000a840783b */ /* 0x000eee0000004200 */
[----:B----4-:R-:W-:Y:S01]  /*5130*/  HMMA.16816.F32.BF16 R20, R8, R24, RZ ;  /* 0x000000180814723c */ /* 0x010fe200000418ff */
[----:B--2---:R-:W-:-:S07]  /*5140*/  FFMA.FTZ R3, R68, c[0x0][0x2d0], -R2 ;  /* 0x0000b40044037a23 */ /* 0x004fce0000010802 */
[C---:B------:R-:W-:Y:S08]  /*5150*/  HMMA.16816.F32.BF16 R136, R4.reuse, R30, R16 ;  /* 0x0000001e0488723c */ /* 0x040ff00000041810 */
[----:B-----5:R-:W-:Y:S01]  /*5160*/  HMMA.16816.F32.BF16 R124, R4, R44, R36 ;  /* 0x0000002c047c723c */ /* 0x020fe20000041824 */
[----:B------:R-:W2:Y:S07]  /*5170*/  LDSM.16.MT88.4 R36, [R169+0x4000] ;  /* 0x00400000a924783b */ /* 0x000eae0000004200 */
[C---:B------:R-:W-:Y:S08]  /*5180*/  HMMA.16816.F32.BF16 R28, R8.reuse, R58, RZ ;  /* 0x0000003a081c723c */ /* 0x040ff000000418ff */
[----:B------:R-:W-:Y:S08]  /*5190*/  HMMA.16816.F32.BF16 R16, R8, R26, RZ ;  /* 0x0000001a0810723c */ /* 0x000ff000000418ff */
[C---:B------:R-:W-:Y:S01]  /*51a0*/  HMMA.16816.F32.BF16 R108, R4.reuse, R46, R32 ;  /* 0x0000002e046c723c */ /* 0x040fe20000041820 */
[----:B------:R-:W4:Y:S07]  /*51b0*/  LDSM.16.MT88.4 R44, [R168+0x4800] ;  /* 0x00480000a82c783b */ /* 0x000f2e0000004200 */
[----:B------:R-:W-:Y:S08]  /*51c0*/  HMMA.16816.F32.BF16 R116, R4, R40, R20 ;  /* 0x000000280474723c */ /* 0x000ff00000041814 */
[C---:B------:R-:W-:Y:S08]  /*51d0*/  HMMA.16816.F32.BF16 R20, R8.reuse, R62, RZ ;  /* 0x0000003e0814723c */ /* 0x040ff000000418ff */
[----:B------:R-:W-:Y:S08]  /*51e0*/  HMMA.16816.F32.BF16 R32, R8, R56, RZ ;  /* 0x000000380820723c */ /* 0x000ff000000418ff */
[C---:B-1----:R-:W-:Y:S01]  /*51f0*/  HMMA.16816.F32.BF16 R92, R4.reuse, R54, R28 ;  /* 0x00000036045c723c */ /* 0x042fe2000004181c */
[----:B------:R-:W1:Y:S07]  /*5200*/  LDSM.16.MT88.4 R28, [R169+0x4800] ;  /* 0x00480000a91c783b */ /* 0x000e6e0000004200 */
[----:B------:R-:W-:Y:S08]  /*5210*/  HMMA.16816.F32.BF16 R100, R4, R42, R16 ;  /* 0x0000002a0464723c */ /* 0x000ff00000041810 */
[----:B---3--:R-:W-:Y:S08]  /*5220*/  HMMA.16816.F32.BF16 R16, R8, R64, RZ ;  /* 0x000000400810723c */ /* 0x008ff000000418ff */
[C---:B------:R-:W-:Y:S08]  /*5230*/  HMMA.16816.F32.BF16 R84, R4.reuse, R50, R20 ;  /* 0x000000320454723c */ /* 0x040ff00000041814 */
[----:B------:R-:W-:Y:S01]  /*5240*/  HMMA.16816.F32.BF16 R96, R4, R52, R32 ;  /* 0x000000340460723c */ /* 0x000fe20000041820 */
[----:B------:R-:W3:Y:S07]  /*5250*/  LDSM.16.MT88.4 R32, [R171+0x4000] ;  /* 0x00400000ab20783b */ /* 0x000eee0000004200 */
[C---:B--2---:R-:W-:Y:S08]  /*5260*/  HMMA.16816.F32.BF16 R20, R8.reuse, R36, RZ ;  /* 0x000000240814723c */ /* 0x044ff000000418ff */
[----:B------:R-:W-:Y:S08]  /*5270*/  HMMA.16816.F32.BF16 R24, R8, R60, RZ ;  /* 0x0000003c0818723c */ /* 0x000ff000000418ff */
[----:B----4-:R-:W-:Y:S08]  /*5280*/  HMMA.16816.F32.BF16 R80, R4, R44, R16 ;  /* 0x0000002c0450723c */ /* 0x010ff00000041810 */
[----:B------:R-:W-:Y:S08]  /*5290*/  HMMA.16816.F32.BF16 R16, R8, R38, RZ ;  /* 0x000000260810723c */ /* 0x000ff000000418ff */
[C---:B-1----:R-:W-:Y:S01]  /*52a0*/  HMMA.16816.F32.BF16 R56, R4.reuse, R28, R20 ;  /* 0x0000001c0438723c */ /* 0x042fe20000041814 */
[----:B------:R-:W1:Y:S07]  /*52b0*/  LDSM.16.MT88.4 R20, [R171+0x4800] ;  /* 0x00480000ab14783b */ /* 0x000e6e0000004200 */
[----:B------:R-:W-:Y:S08]  /*52c0*/  HMMA.16816.F32.BF16 R88, R4, R48, R24 ;  /* 0x000000300458723c */ /* 0x000ff00000041818 */
[----:B------:R-:W-:Y:S08]  /*52d0*/  HMMA.16816.F32.BF16 R24, R8, R66, RZ ;  /* 0x000000420818723c */ /* 0x000ff000000418ff */
[----:B------:R-:W-:Y:S08]  /*52e0*/  HMMA.16816.F32.BF16 R48, R4, R30, R16 ;  /* 0x0000001e0430723c */ /* 0x000ff00000041810 */
[----:B---3--:R-:W-:Y:S08]  /*52f0*/  HMMA.16816.F32.BF16 R16, R8, R32, RZ ;  /* 0x000000200810723c */ /* 0x008ff000000418ff */
[C---:B------:R-:W-:Y:S11]  /*5300*/  HMMA.16816.F32.BF16 R64, R4.reuse, R46, R24 ;  /* 0x0000002e0440723c */ /* 0x040ff60000041818 */
[----:B------:R-:W-:Y:S05]  /*5310*/  @!UPT UIADD3 URZ, URZ, URZ, URZ ;  /* 0x0000003f3f3ff290 */ /* 0x000fea000fffe03f */
[----:B-1----:R-:W-:Y:S08]  /*5320*/  HMMA.16816.F32.BF16 R44, R4, R20, R16 ;  /* 0x00000014042c723c */ /* 0x002ff00000041810 */
[----:B------:R-:W-:Y:S11]  /*5330*/  HMMA.16816.F32.BF16 R16, R8, R34, RZ ;  /* 0x000000220810723c */ /* 0x000ff600000418ff */
[----:B------:R-:W-:Y:S11]  /*5340*/  @!UPT UIADD3 URZ, URZ, URZ, URZ ;  /* 0x0000003f3f3ff290 */ /* 0x000ff6000fffe03f */
[----:B------:R-:W-:Y:S02]  /*5350*/  @!UPT UIADD3 URZ, URZ, URZ, URZ ;  /* 0x0000003f3f3ff290 */ /* 0x000fe4000fffe03f */
[----:B------:R-:W-:Y:S01]  /*5360*/  HMMA.16816.F32.BF16 R36, R4, R22, R16 ;  /* 0x000000160424723c */ /* 0x000fe20000041810 */
[----:B------:R-:W1:Y:S07]  /*5370*/  LDSM.16.MT88.4 R16, [R170+0x4000] ;  /* 0x00400000aa10783b */ /* 0x000e6e0000004200 */
[C---:B-1----:R-:W-:Y:S08]  /*5380*/  HMMA.16816.F32.BF16 R20, R8.reuse, R16, RZ ;  /* 0x000000100814723c */ /* 0x042ff000000418ff */
[----:B------:R-:W-:Y:S01]  /*5390*/  HMMA.16816.F32.BF16 R8, R8, R18, RZ ;  /* 0x000000120808723c */ /* 0x000fe200000418ff */
[----:B------:R-:W1:Y:S11]  /*53a0*/  LDSM.16.MT88.4 R16, [R170+0x4800] ;  /* 0x00480000aa10783b */ /* 0x000e760000004200 */
[----:B------:R-:W-:Y:S04]  /*53b0*/  @!UPT UIADD3 URZ, URZ, URZ, URZ ;  /* 0x0000003f3f3ff290 */ /* 0x000fe8000fffe03f */
[C---:B-1----:R-:W-:Y:S01]  /*53c0*/  HMMA.16816.F32.BF16 R24, R4.reuse, R16, R20 ;  /* 0x000000100418723c */ /* 0x042fe20000041814 */
[----:B------:R1:W2:Y:S06]  /*53d0*/  MUFU.EX2 R22, R3 ;  /* 0x0000000300167308 */ /* 0x0002ac0000000800 */
[----:B------:R-:W-:Y:S01]  /*53e0*/  FADD.FTZ R21, R154, R152 ;  /* 0x000000989a157221 */ /* 0x000fe20000010000 */
[----:B------:R-:W-:Y:S01]  /*53f0*/  HMMA.16816.F32.BF16 R16, R4, R18, R8 ;  /* 0x000000120410723c */ /* 0x000fe20000041808 */
[----:B------:R-:W3:Y:S06]  /*5400*/  LDSM.16.MT88.4 R8, [R168+0x1000] ;  /* 0x00100000a808783b */ /* 0x000eec0000004200 */
[----:B------:R-:W-:Y:S01]  /*5410*/  FADD.FTZ R4, R153, R128 ;  /* 0x0000008099047221 */ /* 0x000fe20000010000 */
[----:B------:R-:W-:Y:S01]  /*5420*/  F2FP.BF16.PACK_AB R6, R180, R177 ;  /* 0x000000b1b406723e */ /* 0x000fe200000010ff */
[----:B-1----:R-:W-:Y:S01]  /*5430*/  FFMA.FTZ R3, R71, c[0x0][0x2d0], -R2 ;  /* 0x0000b40047037a23 */ /* 0x002fe20000010802 */
[----:B--2---:R-:W-:-:S03]  /*5440*/  F2FP.BF16.PACK_AB R5, R22, R162 ;  /* 0x000000a21605723e */ /* 0x004fc600000010ff */
[----:B------:R1:W-:Y:S02]  /*5450*/  MUFU.EX2 R23, R3 ;  /* 0x0000000300177308 */ /* 0x0003e40000000800 */
[----:B-1----:R-:W-:-:S06]  /*5460*/  FFMA.FTZ R3, R69, c[0x0][0x2d0], -R2 ;  /* 0x0000b40045037a23 */ /* 0x002fcc0000010802 */
[----:B------:R1:W2:Y:S02]  /*5470*/  MUFU.EX2 R128, R3 ;  /* 0x0000000300807308 */ /* 0x0002a40000000800 */
[----:B-1----:R-:W-:Y:S01]  /*5480*/  FADD.FTZ R3, R13, R4 ;  /* 0x000000040d037221 */ /* 0x002fe20000010000 */
[----:B------:R-:W-:Y:S01]  /*5490*/  F2FP.BF16.PACK_AB R4, R172, R163 ;  /* 0x000000a3ac04723e */ /* 0x000fe200000010ff */
[--C-:B------:R-:W-:Y:S01]  /*54a0*/  FFMA.FTZ R13, R77, c[0x0][0x2d0], -R0.reuse ;  /* 0x0000b4004d0d7a23 */ /* 0x100fe20000010800 */
[----:B--2---:R-:W-:Y:S01]  /*54b0*/  F2FP.BF16.PACK_AB R7, R128, R23 ;  /* 0x000000178007723e */ /* 0x004fe200000010ff */
[----:B------:R-:W-:Y:S02]  /*54c0*/  FFMA.FTZ R0, R76, c[0x0][0x2d0], -R0 ;  /* 0x0000b4004c007a23 */ /* 0x000fe40000010800 */
[----:B------:R-:W-:Y:S02]  /*54d0*/  FADD.FTZ R20, R155, R3 ;  /* 0x000000039b147221 */ /* 0x000fe40000010000 */
[----:B------:R1:W-:Y:S01]  /*54e0*/  MUFU.EX2 R185, R0 ;  /* 0x0000000000b97308 */ /* 0x0003e20000000800 */
[--C-:B------:R-:W-:Y:S01]  /*54f0*/  FFMA.FTZ R3, R131, c[0x0][0x2d0], -R2.reuse ;  /* 0x0000b40083037a23 */ /* 0x100fe20000010802 */
[C---:B---3--:R-:W-:Y:S06]  /*5500*/  HMMA.16816.F32.BF16 R132, R4.reuse, R8, R132 ;  /* 0x000000080484723c */ /* 0x048fec0000041884 */
[----:B------:R-:W2:Y:S02]  /*5510*/  MUFU.EX2 R13, R13 ;  /* 0x0000000d000d7308 */ /* 0x000ea40000000800 */
[----:B------:R-:W-:Y:S01]  /*5520*/  HMMA.16816.F32.BF16 R28, R4, R10, R104 ;  /* 0x0000000a041c723c */ /* 0x000fe20000041868 */
[----:B------:R-:W3:Y:S01]  /*5530*/  LDSM.16.MT88.4 R8, [R169+0x1000] ;  /* 0x00100000a908783b */ /* 0x000ee20000004200 */
[----:B-1----:R-:W-:-:S06]  /*5540*/  FFMA.FTZ R0, R161, c[0x0][0x2d0], -R2 ;  /* 0x0000b400a1007a23 */ /* 0x002fcc0000010802 */
[C---:B---3--:R-:W-:Y:S08]  /*5550*/  HMMA.16816.F32.BF16 R104, R4.reuse, R8, R148 ;  /* 0x000000080468723c */ /* 0x048ff00000041894 */
        /* <DEDUP_REMOVED lines=16> */
[----:B------:R-:W1:Y:S04]  /*5660*/  LDSM.16.MT88.4 R8, [R171+0x3000] ;  /* 0x00300000ab08783b */ /* 0x000e680000004200 */
[----:B------:R-:W-:Y:S03]  /*5670*/  LDSM.16.MT88.4 R100, [R168+0x1800] ;  /* 0x00180000a864783b */ /* 0x000fe60000004200 */
[C---:B-1----:R-:W-:Y:S07]  /*5680*/  HMMA.16816.F32.BF16 R156, R4.reuse, R8, R96 ;  /* 0x00000008049c723c */ /* 0x042fee0000041860 */
[----:B------:R-:W-:Y:S01]  /*5690*/  F2FP.BF16.PACK_AB R96, R14, R15 ;  /* 0x0000000f0e60723e */ /* 0x000fe200000010ff */
[----:B------:R-:W-:Y:S01]  /*56a0*/  HMMA.16816.F32.BF16 R148, R4, R10, R92 ;  /* 0x0000000a0494723c */ /* 0x000fe2000004185c */
[----:B------:R-:W1:Y:S01]  /*56b0*/  LDSM.16.MT88.4 R8, [R170+0x3000] ;  /* 0x00300000aa08783b */ /* 0x000e620000004200 */
[----:B--2---:R-:W-:-:S06]  /*56c0*/  F2FP.BF16.PACK_AB R98, R185, R13 ;  /* 0x0000000db962723e */ /* 0x004fcc00000010ff */
[C---:B-1----:R-:W-:Y:S08]  /*56d0*/  HMMA.16816.F32.BF16 R140, R4.reuse, R8, R88 ;  /* 0x00000008048c723c */ /* 0x042ff00000041858 */
        /* <DEDUP_REMOVED lines=17> */
[----:B------:R-:W-:Y:S06]  /*57f0*/  MUFU.EX2 R8, R3 ;  /* 0x0000000300087308 */ /* 0x000fec0000000800 */
[----:B------:R-:W-:-:S02]  /*5800*/  FADD.FTZ R4, R184, R21 ;  /* 0x00000015b8047221 */ /* 0x000fc40000010000 */
[--C-:B-1----:R-:W-:Y:S02]  /*5810*/  FFMA.FTZ R0, R160, c[0x0][0x2d0], -R2.reuse ;  /* 0x0000b400a0007a23 */ /* 0x102fe40000010802 */
[----:B------:R-:W-:Y:S02]  /*5820*/  FFMA.FTZ R2, R130, c[0x0][0x2d0], -R2 ;  /* 0x0000b40082027a23 */ /* 0x000fe40000010802 */
[----:B------:R-:W-:Y:S01]  /*5830*/  FADD.FTZ R4, R186, R4 ;  /* 0x00000004ba047221 */ /* 0x000fe20000010000 */
[----:B------:R-:W1:Y:S08]  /*5840*/  MUFU.EX2 R10, R0 ;  /* 0x00000000000a7308 */ /* 0x000e700000000800 */
[----:B------:R-:W2:Y:S01]  /*5850*/  MUFU.EX2 R186, R2 ;  /* 0x0000000200ba7308 */ /* 0x000ea20000000800 */
[----:B-1----:R-:W-:Y:S01]  /*5860*/  F2FP.BF16.PACK_AB R97, R10, R9 ;  /* 0x000000090a61723e */ /* 0x002fe200000010ff */
[----:B------:R-:W-:-:S04]  /*5870*/  FADD.FTZ R0, R183, R20 ;  /* 0x00000014b7007221 */ /* 0x000fc80000010000 */
[----:B------:R-:W-:Y:S01]  /*5880*/  FADD.FTZ R0, R216, R0 ;  /* 0x00000000d8007221 */ /* 0x000fe20000010000 */
[----:B--2---:R-:W-:Y:S01]  /*5890*/  F2FP.BF16.PACK_AB R99, R186, R8 ;  /* 0x00000008ba63723e */ /* 0x004fe200000010ff */
[----:B------:R-:W-:Y:S02]  /*58a0*/  FADD.FTZ R2, R214, R4 ;  /* 0x00000004d6027221 */ /* 0x000fe40000010000 */
[----:B------:R-:W-:Y:S01]  /*58b0*/  LDSM.16.MT88.4 R4, [R170+0x5800] ;  /* 0x00580000aa04783b */ /* 0x000fe20000004200 */
[----:B------:R-:W-:Y:S02]  /*58c0*/  FADD.FTZ R0, R215, R0 ;  /* 0x00000000d7007221 */ /* 0x000fe40000010000 */
[----:B------:R-:W-:Y:S01]  /*58d0*/  FADD.FTZ R2, R209, R2 ;  /* 0x00000002d1027221 */ /* 0x000fe20000010000 */
[----:B------:R-:W-:Y:S01]  /*58e0*/  HMMA.16816.F32.BF16 R112, R96, R116, R112 ;  /* 0x000000746070723c */ /* 0x000fe20000041870 */
[----:B------:R-:W-:Y:S02]  /*58f0*/  FADD.FTZ R0, R221, R0 ;  /* 0x00000000dd007221 */ /* 0x000fe40000010000 */
[----:B------:R-:W-:-:S04]  /*5900*/  FADD.FTZ R2, R219, R2 ;  /* 0x00000002db027221 */ /* 0x000fc80000010000 */
[----:B------:R-:W-:Y:S01]  /*5910*/  FADD.FTZ R3, R220, R2 ;  /* 0x00000002dc037221 */ /* 0x000fe20000010000 */
[----:B------:R-:W-:Y:S01]  /*5920*/  HMMA.16816.F32.BF16 R116, R96, R118, R40 ;  /* 0x000000766074723c */ /* 0x000fe20000041828 */
[----:B------:R-:W1:Y:S01]  /*5930*/  LDSM.16.MT88.4 R40, [R168+0x3800] ;  /* 0x00380000a828783b */ /* 0x000e620000004200 */
[----:B------:R-:W-:-:S06]  /*5940*/  @P4 IMAD.HI.U32 R2, R205, c[0x0][0x2c8], RZ ;  /* 0x0000b200cd024a27 */ /* 0x000fcc00078e00ff */
[C---:B------:R-:W-:Y:S01]  /*5950*/  HMMA.16816.F32.BF16 R44, R96.reuse, R48, R72 ;  /* 0x00000030602c723c */ /* 0x040fe20000041848 */
[----:B------:R-:W2:Y:S07]  /*5960*/  LDSM.16.MT88.4 R72, [R168+0x5800] ;  /* 0x00580000a848783b */ /* 0x000eae0000004200 */
[C---:B------:R-:W-:Y:S08]  /*5970*/  HMMA.16816.F32.BF16 R120, R96.reuse, R124, R120 ;  /* 0x0000007c6078723c */ /* 0x040ff00000041878 */
[C---:B------:R-:W-:Y:S08]  /*5980*/  HMMA.16816.F32.BF16 R124, R96.reuse, R126, R52 ;  /* 0x0000007e607c723c */ /* 0x040ff00000041834 */
[C---:B------:R-:W-:Y:S08]  /*5990*/  HMMA.16816.F32.BF16 R48, R96.reuse, R50, R76 ;  /* 0x000000326030723c */ /* 0x040ff0000004184c */
[C---:B------:R-:W-:Y:S08]  /*59a0*/  HMMA.16816.F32.BF16 R132, R96.reuse, R100, R132 ;  /* 0x000000646084723c */ /* 0x040ff00000041884 */
[C---:B-1----:R-:W-:Y:S08]  /*59b0*/  HMMA.16816.F32.BF16 R36, R96.reuse, R40, R60 ;  /* 0x000000286024723c */ /* 0x042ff0000004183c */
[C---:B------:R-:W-:Y:S08]  /*59c0*/  HMMA.16816.F32.BF16 R60, R96.reuse, R64, R140 ;  /* 0x00000040603c723c */ /* 0x040ff0000004188c */
[C---:B------:R-:W-:Y:S01]  /*59d0*/  HMMA.16816.F32.BF16 R64, R96.reuse, R66, R88 ;  /* 0x000000426040723c */ /* 0x040fe20000041858 */
[----:B------:R-:W1:Y:S07]  /*59e0*/  LDSM.16.MT88.4 R88, [R171+0x5800] ;  /* 0x00580000ab58783b */ /* 0x000e6e0000004200 */
[C---:B------:R-:W-:Y:S08]  /*59f0*/  HMMA.16816.F32.BF16 R40, R96.reuse, R42, R68 ;  /* 0x0000002a6028723c */ /* 0x040ff00000041844 */
[C---:B--2---:R-:W-:Y:S08]  /*5a00*/  HMMA.16816.F32.BF16 R68, R96.reuse, R72, R84 ;  /* 0x000000486044723c */ /* 0x044ff00000041854 */
[C---:B------:R-:W-:Y:S01]  /*5a10*/  HMMA.16816.F32.BF16 R72, R96.reuse, R74, R80 ;  /* 0x0000004a6048723c */ /* 0x040fe20000041850 */
[----:B------:R-:W2:Y:S07]  /*5a20*/  LDSM.16.MT88.4 R80, [R169+0x5800] ;  /* 0x00580000a950783b */ /* 0x000eae0000004200 */
[C---:B------:R-:W-:Y:S08]  /*5a30*/  HMMA.16816.F32.BF16 R104, R96.reuse, R108, R104 ;  /* 0x0000006c6068723c */ /* 0x040ff00000041868 */
[C---:B------:R-:W-:Y:S08]  /*5a40*/  HMMA.16816.F32.BF16 R52, R96.reuse, R56, R156 ;  /* 0x000000386034723c */ /* 0x040ff0000004189c */
[C---:B-1----:R-:W-:Y:S08]  /*5a50*/  HMMA.16816.F32.BF16 R84, R96.reuse, R88, R136 ;  /* 0x000000586054723c */ /* 0x042ff00000041888 */
[C---:B------:R-:W-:Y:S08]  /*5a60*/  HMMA.16816.F32.BF16 R88, R96.reuse, R90, R92 ;  /* 0x0000005a6058723c */ /* 0x040ff0000004185c */
[C---:B------:R-:W-:Y:S07]  /*5a70*/  HMMA.16816.F32.BF16 R92, R96.reuse, R4, R24 ;  /* 0x00000004605c723c */ /* 0x040fee0000041818 */
[----:B------:R-:W-:Y:S01]  /*5a80*/  FADD.FTZ R4, R163, R0 ;  /* 0x00000000a3047221 */ /* 0x000fe20000010000 */
[----:B------:R-:W-:Y:S01]  /*5a90*/  MOV R0, R205 ;  /* 0x000000cd00007202 */ /* 0x000fe20000000f00 */
[----:B--2---:R-:W-:Y:S01]  /*5aa0*/  HMMA.16816.F32.BF16 R76, R96, R80, R152 ;  /* 0x00000050604c723c */ /* 0x004fe20000041898 */
[----:B------:R-:W-:Y:S01]  /*5ab0*/  @P4 SHF.R.U32.HI R0, RZ, c[0x0][0x2cc], R2 ;  /* 0x0000b300ff004a19 */ /* 0x000fe20000011602 */
[----:B------:R-:W-:-:S02]  /*5ac0*/  FADD.FTZ R2, R162, R3 ;  /* 0x00000003a2027221 */ /* 0x000fc40000010000 */
[----:B------:R-:W-:Y:S01]  /*5ad0*/  FADD.FTZ R4, R172, R4 ;  /* 0x00000004ac047221 */ /* 0x000fe20000010000 */
[----:B------:R-:W-:Y:S01]  /*5ae0*/  IADD3 R0, R0, R203, -R204 ;  /* 0x000000cb00007210 */ /* 0x000fe20007ffe8cc */
[----:B------:R-:W-:Y:S02]  /*5af0*/  FADD.FTZ R2, R22, R2 ;  /* 0x0000000216027221 */ /* 0x000fe40000010000 */
[----:B------:R-:W-:Y:S01]  /*5b00*/  FADD.FTZ R4, R177, R4 ;  /* 0x00000004b1047221 */ /* 0x000fe20000010000 */
[----:B------:R-:W-:Y:S01]  /*5b10*/  SHF.R.S32.HI R5, RZ, 0x1f, R0 ;  /* 0x0000001fff057819 */ /* 0x000fe20000011400 */
[----:B------:R-:W-:Y:S01]  /*5b20*/  FADD.FTZ R3, R23, R2 ;  /* 0x0000000217037221 */ /* 0x000fe20000010000 */
[C---:B------:R-:W-:Y:S01]  /*5b30*/  HMMA.16816.F32.BF16 R100, R96.reuse, R102, R28 ;  /* 0x000000666064723c */ /* 0x040fe2000004181c */
[----:B------:R-:W-:Y:S01]  /*5b40*/  FADD.FTZ R2, R180, R4 ;  /* 0x00000004b4027221 */ /* 0x000fe20000010000 */
[----:B------:R-:W-:Y:S01]  /*5b50*/  LEA.HI R5, R5, R0, RZ, 0x6 ;  /* 0x0000000005057211 */ /* 0x000fe200078f30ff */
[----:B------:R-:W-:Y:S01]  /*5b60*/  FADD.FTZ R0, R128, R3 ;  /* 0x0000000380007221 */ /* 0x000fe20000010000 */
[----:B------:R-:W-:Y:S01]  /*5b70*/  IADD3 R180, R192, -0x2, RZ ;  /* 0xfffffffec0b47810 */ /* 0x000fe20007ffe0ff */
[----:B------:R-:W-:Y:S01]  /*5b80*/  FADD.FTZ R2, R15, R2 ;  /* 0x000000020f027221 */ /* 0x000fe20000010000 */
[----:B------:R-:W-:Y:S01]  /*5b90*/  SHF.R.S32.HI R3, RZ, 0x6, R5 ;  /* 0x00000006ff037819 */ /* 0x000fe20000011405 */
[----:B------:R-:W-:Y:S01]  /*5ba0*/  FADD.FTZ R0, R9, R0 ;  /* 0x0000000009007221 */ /* 0x000fe20000010000 */
[----:B------:R-:W-:Y:S01]  /*5bb0*/  HMMA.16816.F32.BF16 R108, R96, R110, R32 ;  /* 0x0000006e606c723c */ /* 0x000fe20000041820 */
[----:B------:R-:W-:Y:S01]  /*5bc0*/  FADD.FTZ R2, R14, R2 ;  /* 0x000000020e027221 */ /* 0x000fe20000010000 */
[----:B------:R-:W-:Y:S01]  /*5bd0*/  IMNMX R192, R189, R3, !PT ;  /* 0x00000003bdc07217 */ /* 0x000fe20007800200 */
[----:B------:R-:W-:-:S02]  /*5be0*/  FADD.FTZ R0, R10, R0 ;  /* 0x000000000a007221 */ /* 0x000fc40000010000 */
[----:B------:R-:W-:Y:S01]  /*5bf0*/  FADD.FTZ R2, R13, R2 ;  /* 0x000000020d027221 */ /* 0x000fe20000010000 */
[----:B------:R-:W-:Y:S01]  /*5c00*/  ISETP.GE.AND P0, PT, R180, R192, PT ;  /* 0x000000c0b400720c */ /* 0x000fe20003f06270 */
[----:B------:R-:W-:Y:S01]  /*5c10*/  FADD.FTZ R0, R8, R0 ;  /* 0x0000000008007221 */ /* 0x000fe20000010000 */
[----:B------:R-:W-:Y:S01]  /*5c20*/  HMMA.16816.F32.BF16 R56, R96, R58, R148 ;  /* 0x0000003a6038723c */ /* 0x000fe20000041894 */
[----:B------:R-:W-:Y:S02]  /*5c30*/  FADD.FTZ R185, R185, R2 ;  /* 0x00000002b9b97221 */ /* 0x000fe40000010000 */
[----:B------:R-:W-:-:S05]  /*5c40*/  FADD.FTZ R186, R186, R0 ;  /* 0x00000000baba7221 */ /* 0x000fca0000010000 */
[C---:B------:R-:W-:Y:S08]  /*5c50*/  HMMA.16816.F32.BF16 R80, R96.reuse, R82, R144 ;  /* 0x000000526050723c */ /* 0x040ff00000041890 */
[----:B------:R-:W-:Y:S01]  /*5c60*/  HMMA.16816.F32.BF16 R96, R96, R6, R16 ;  /* 0x000000066060723c */ /* 0x000fe20000041810 */
[----:B------:R-:W-:Y:S03]  /*5c70*/  @!UPT UIADD3 URZ, URZ, URZ, URZ ;  /* 0x0000003f3f3ff290 */ /* 0x000fe6000fffe03f */
[----:B------:R-:W-:Y:S11]  /*5c80*/  @!P0 BRA `(.L_x_1147) ;  /* 0x000032a000008947 */ /* 0x000ff60003800000 */
[----:B------:R-:W-:Y:S02]  /*5c90*/  MOV R131, R12 ;  /* 0x0000000c00837202 */ /* 0x000fe40000000f00 */
[----:B------:R-:W-:-:S07]  /*5ca0*/  MOV R130, R129 ;  /* 0x0000008100827202 */ /* 0x000fce0000000f00 */
.L_x_1158:
        /* <DEDUP_REMOVED lines=40> */
.L_x_1244:
[----:B------:R-:W-:-:S05]  /*5f30*/  BRA.DIV ~URZ, `(.L_x_1151) ;  /* 0x0000b9327f007947 */ /* 0x000fca000b800000 */
[----:B------:R-:W5:Y:S01]  /*5f40*/  SHFL.IDX PT, R0, R12, RZ, 0x181f ;  /* 0x00181fff0c007589 */ /* 0x000f6200000e0000 */
[----:B------:R-:W-:Y:S02]  /*5f50*/  ISETP.GE.AND P5, PT, R182, c[0x0][0x1d4], PT ;  /* 0x00007500b6007a0c */ /* 0x000fe40003fa6270 */
[----:B------:R-:W-:Y:S02]  /*5f60*/  ISETP.GE.AND P2, PT, R187, c[0x0][0x1d4], PT ;  /* 0x00007500bb007a0c */ /* 0x000fe40003f46270 */
[C---:B-----5:R-:W-:Y:S02]  /*5f70*/  IADD3 R2, P0, R0.reuse, R20, RZ ;  /* 0x0000001400027210 */ /* 0x060fe40007f1e0ff */
[----:B------:R-:W-:Y:S03]  /*5f80*/  IADD3 R6, P6, R0, R21, RZ ;  /* 0x0000001500067210 */ /* 0x000fe60007fde0ff */
[----:B---3--:R-:W-:Y:S01]  /*5f90*/  IMAD.X R3, R4, 0x1, R13, P0 ;  /* 0x0000000104037824 */ /* 0x008fe200000e060d */
        /* <DEDUP_REMOVED lines=14> */
.L_x_1245:
[C---:B--23--:R-:W-:Y:S02]  /*6080*/  IADD3 R2, -R5.reuse, 0x10, RZ ;  /* 0x0000001005027810 */ /* 0x04cfe40007ffe1ff */
[----:B------:R-:W-:Y:S02]  /*6090*/  ISETP.NE.U32.AND P5, PT, R5, RZ, PT ;  /* 0x000000ff0500720c */ /* 0x000fe40003fa5070 */
[----:B------:R-:W-:Y:S02]  /*60a0*/  LOP3.LUT R2, R2, 0xf, RZ, 0xc0, !PT ;  /* 0x0000000f02027812 */ /* 0x000fe400078ec0ff */
[----:B------:R-:W-:Y:S02]  /*60b0*/  ISETP.NE.U32.AND P6, PT, R6, RZ, PT ;  /* 0x000000ff0600720c */ /* 0x000fe40003fc5070 */
[----:B------:R-:W-:Y:S04]  /*60c0*/  IADD3 R2, P2, P0, R2, R0, R20 ;  /* 0x0000000002027210 */ /* 0x000fe8000785e014 */
[----:B------:R-:W-:Y:S05]  /*60d0*/  IADD3.X R3, RZ, R4, R13, P2, P0 ;  /* 0x00000004ff037210 */ /* 0x000fea00017e040d */
[----:B------:R-:W-:Y:S01]  /*60e0*/  @!PT LDS RZ, [RZ] ;  /* 0x00000000fffff984 */ /* 0x000fe20000000800 */
[----:B------:R-:W-:Y:S01]  /*60f0*/  @!PT LDS RZ, [RZ] ;  /* 0x00000000fffff984 */ /* 0x000fe20000000800 */
[----:B------:R-:W-:Y:S01]  /*6100*/  @!PT LDS RZ, [RZ] ;  /* 0x00000000fffff984 */ /* 0x000fe20000000800 */
[----:B------:R2:W-:Y:S01]  /*6110*/  LDGSTS.E.BYPASS.LTC128B.128.ZFILL [R179+0x1100], [R2.64], P5 ;  /* 0x0110000002b37fae */ /* 0x0005e2000a941d46 */
[C---:B------:R-:W-:Y:S02]  /*6120*/  ISETP.NE.U32.AND P5, PT, R7.reuse, RZ, PT ;  /* 0x000000ff0700720c */ /* 0x040fe40003fa5070 */
[----:B--2---:R-:W-:Y:S04]  /*6130*/  IADD3 R2, -R6, 0x10, RZ ;  /* 0x0000001006027810 */ /* 0x004fe80007ffe1ff */
[----:B------:R-:W-:Y:S04]  /*6140*/  LOP3.LUT R2, R2, 0xf, RZ, 0xc0, !PT ;  /* 0x0000000f02027812 */ /* 0x000fe800078ec0ff */
[----:B------:R-:W-:Y:S02]  /*6150*/  IADD3 R6, P2, P0, R2, R0, R21 ;  /* 0x0000000002067210 */ /* 0x000fe4000785e015 */
[----:B------:R-:W-:Y:S02]  /*6160*/  IADD3 R2, -R7, 0x10, RZ ;  /* 0x0000001007027810 */ /* 0x000fe40007ffe1ff */
[----:B------:R-:W-:Y:S02]  /*6170*/  IADD3.X R7, RZ, R4, R14, P2, P0 ;  /* 0x00000004ff077210 */ /* 0x000fe400017e040e */
[----:B------:R-:W-:Y:S03]  /*6180*/  LOP3.LUT R2, R2, 0xf, RZ, 0xc0, !PT ;  /* 0x0000000f02027812 */ /* 0x000fe600078ec0ff */
[----:B------:R2:W-:Y:S01]  /*6190*/  LDGSTS.E.BYPASS.LTC128B.128.ZFILL [R179+0x3100], [R6.64], P6 ;  /* 0x0310000006b37fae */ /* 0x0005e2000b141d46 */
[----:B------:R-:W-:Y:S04]  /*61a0*/  IADD3 R2, P2, P0, R2, R0, R22 ;  /* 0x0000000002027210 */ /* 0x000fe8000785e016 */
[----:B------:R-:W-:Y:S05]  /*61b0*/  IADD3.X R3, RZ, R4, R15, P2, P0 ;  /* 0x00000004ff037210 */ /* 0x000fea00017e040f */
[----:B------:R2:W-:Y:S04]  /*61c0*/  LDGSTS.E.BYPASS.LTC128B.128.ZFILL [R179+0x5100], [R2.64], P5 ;  /* 0x0510000002b37fae */ /* 0x0005e8000a941d46 */
.L_x_1149:
[----:B------:R-:W-:Y:S05]  /*61d0*/  BSYNC B0 ;  /* 0x0000000000007941 */ /* 0x000fea0003800000 */
.L_x_1148:
        /* <DEDUP_REMOVED lines=191> */
.L_x_1246:
[----:B------:R-:W-:-:S05]  /*6dd0*/  BRA.DIV ~URZ, `(.L_x_1155) ;  /* 0x0000ad427f007947 */ /* 0x000fca000b800000 */
[----:B------:R-:W3:Y:S01]  /*6de0*/  SHFL.IDX PT, R0, R138, RZ, 0x181f ;  /* 0x00181fff8a007589 */ /* 0x000ee200000e0000 */
[----:B------:R-:W-:Y:S02]  /*6df0*/  ISETP.GE.AND P5, PT, R182, c[0x0][0x1d4], PT ;  /* 0x00007500b6007a0c */ /* 0x000fe40003fa6270 */
[----:B------:R-:W-:Y:S02]  /*6e00*/  ISETP.GE.AND P2, PT, R187, c[0x0][0x1d4], PT ;  /* 0x00007500bb007a0c */ /* 0x000fe40003f46270 */
[C---:B---3--:R-:W-:Y:S02]  /*6e10*/  IADD3 R2, P0, R0.reuse, R142, RZ ;  /* 0x0000008e00027210 */ /* 0x048fe40007f1e0ff */
[----:B------:R-:W-:Y:S03]  /*6e20*/  IADD3 R136, P6, R0, R143, RZ ;  /* 0x0000008f00887210 */ /* 0x000fe60007fde0ff */
[----:B--2---:R-:W-:Y:S01]  /*6e30*/  IMAD.X R3, R128, 0x1, R139, P0 ;  /* 0x0000000180037824 */ /* 0x004fe200000e068b */
        /* <DEDUP_REMOVED lines=14> */
.L_x_1247:
[C---:B--2---:R-:W-:Y:S02]  /*6f20*/  IADD3 R2, -R129.reuse, 0x10, RZ ;  /* 0x0000001081027810 */ /* 0x044fe40007ffe1ff */
[----:B------:R-:W-:Y:S02]  /*6f30*/  ISETP.NE.U32.AND P5, PT, R129, RZ, PT ;  /* 0x000000ff8100720c */ /* 0x000fe40003fa5070 */
[----:B------:R-:W-:Y:S02]  /*6f40*/  LOP3.LUT R2, R2, 0xf, RZ, 0xc0, !PT ;  /* 0x0000000f02027812 */ /* 0x000fe400078ec0ff */
[----:B------:R-:W-:Y:S02]  /*6f50*/  ISETP.NE.U32.AND P6, PT, R136, RZ, PT ;  /* 0x000000ff8800720c */ /* 0x000fe40003fc5070 */
[----:B------:R-:W-:Y:S04]  /*6f60*/  IADD3 R2, P2, P0, R2, R0, R142 ;  /* 0x0000000002027210 */ /* 0x000fe8000785e08e */
[----:B----4-:R-:W-:Y:S05]  /*6f70*/  IADD3.X R3, RZ, R128, R139, P2, P0 ;  /* 0x00000080ff037210 */ /* 0x010fea00017e048b */
        /* <DEDUP_REMOVED lines=15> */
.L_x_1153:
[----:B------:R-:W-:Y:S05]  /*7070*/  BSYNC B0 ;  /* 0x0000000000007941 */ /* 0x000fea0003800000 */
.L_x_1152:
[----:B------:R-:W-:Y:S01]  /*7080*/  IADD3 R128, R212, R205, RZ ;  /* 0x000000cdd4807210 */ /* 0x000fe20007ffe0ff */
[----:B------:R-:W0:Y:S04]  /*7090*/  LDGDEPBAR ;  /* 0x00000000000079af */ /* 0x000e280000000000 */
[----:B------:R-:W-:Y:S05]  /*70a0*/  @P4 IMAD.HI.U32 R0, R128, c[0x0][0x2c8], RZ ;  /* 0x0000b20080004a27 */ /* 0x000fea00078e00ff */
[----:B------:R-:W-:Y:S02]  /*70b0*/  @P4 SHF.R.U32.HI R128, RZ, c[0x0][0x2cc], R0 ;  /* 0x0000b300ff804a19 */ /* 0x000fe40000011600 */
[----:B------:R-:W-:Y:S05]  /*70c0*/  MOV R0, 0x1 ;  /* 0x0000000100007802 */ /* 0x000fea0000000f00 */
[----:B------:R-:W-:Y:S05]  /*70d0*/  IMAD R0, R180, -0x40, R0 ;  /* 0xffffffc0b4007824 */ /* 0x000fea00078e0200 */
[----:B------:R-:W-:Y:S04]  /*70e0*/  IADD3 R0, R203, R0, -R206 ;  /* 0x00000000cb007210 */ /* 0x000fe80007ffe8ce */
[----:B------:R-:W-:Y:S01]  /*70f0*/  IADD3 R129, R0, -R204, RZ ;  /* 0x800000cc00817210 */ /* 0x000fe20007ffe0ff */
[----:B------:R-:W-:-:S05]  /*7100*/  BRA.DIV ~URZ, `(.L_x_1156) ;  /* 0x0000ac527f007947 */ /* 0x000fca000b800000 */
[----:B------:R2:W3:Y:S02]  /*7110*/  SHFL.IDX PT, R0, R128, RZ, 0x1c1f ;  /* 0x001c1fff80007589 */ /* 0x0004e400000e0000 */
.L_x_1248:
[----:B---3--:R-:W-:Y:S05]  /*7120*/  IMAD.IADD R0, R129, 0x1, R0 ;  /* 0x0000000181007824 */ /* 0x008fea00078e0200 */
        /* <DEDUP_REMOVED lines=26> */
[----:B-1----:R-:W-:Y:S02]  /*72d0*/  FSEL R137, R25, -INF , P0 ;  /* 0xff80000019897808 */ /* 0x002fe40000000000 */
[----:B------:R-:W-:Y:S02]  /*72e0*/  ISETP.GT.AND P0, PT, R0, 0x39, PT ;  /* 0x000000390000780c */ /* 0x000fe40003f04270 */
[----:B------:R-:W-:Y:S02]  /*72f0*/  FSEL R136, R28, -INF , P6 ;  /* 0xff8000001c887808 */ /* 0x000fe40003000000 */
[----:B------:R-:W-:Y:S02]  /*7300*/  FSEL R29, R29, -INF , P5 ;  /* 0xff8000001d1d7808 */ /* 0x000fe40002800000 */
[----:B------:R-:W-:Y:S02]  /*7310*/  FSEL R28, R32, -INF , P2 ;  /* 0xff800000201c7808 */ /* 0x000fe40001000000 */
[----:B------:R-:W-:Y:S01]  /*7320*/  FSEL R25, R33, -INF , P0 ;  /* 0xff80000021197808 */ /* 0x000fe20000000000 */
[----:B------:R-:W-:-:S05]  /*7330*/  BRA.DIV ~URZ, `(.L_x_1157) ;  /* 0x0000aa927f007947 */ /* 0x000fca000b800000 */
[----:B------:R-:W-:Y:S01]  /*7340*/  FMNMX.FTZ R2, R141, R130, !PT ;  /* 0x000000828d027209 */ /* 0x000fe20007810000 */
[----:B------:R-:W1:Y:S03]  /*7350*/  SHFL.IDX PT, R0, R128, 0x1, 0x1c1f ;  /* 0x003c1f0080007f89 */ /* 0x000e6600000e0000 */
[----:B------:R-:W-:Y:S04]  /*7360*/  FMNMX.FTZ R2, R148, R2, !PT ;  /* 0x0000000294027209 */ /* 0x000fe80007810000 */
[----:B------:R-:W-:Y:S04]  /*7370*/  FMNMX.FTZ R2, R147, R2, !PT ;  /* 0x0000000293027209 */ /* 0x000fe80007810000 */
[----:B------:R-:W-:Y:S04]  /*7380*/  FMNMX.FTZ R2, R146, R2, !PT ;  /* 0x0000000292027209 */ /* 0x000fe80007810000 */
[----:B------:R-:W-:Y:S04]  /*7390*/  FMNMX.FTZ R2, R145, R2, !PT ;  /* 0x0000000291027209 */ /* 0x000fe80007810000 */
[----:B------:R-:W-:Y:S04]  /*73a0*/  FMNMX.FTZ R2, R144, R2, !PT ;  /* 0x0000000290027209 */ /* 0x000fe80007810000 */
[----:B------:R-:W-:Y:S01]  /*73b0*/  FMNMX.FTZ R2, R143, R2, !PT ;  /* 0x000000028f027209 */ /* 0x000fe20007810000 */
[----:B-1----:R-:W-:Y:S03]  /*73c0*/  IMAD.IADD R0, R129, 0x1, R0 ;  /* 0x0000000181007824 */ /* 0x002fe600078e0200 */
[----:B------:R-:W-:Y:S02]  /*73d0*/  FMNMX.FTZ R2, R142, R2, !PT ;  /* 0x000000028e027209 */ /* 0x000fe40007810000 */
[----:B------:R-:W-:Y:S02]  /*73e0*/  ISETP.GT.AND P6, PT, R0, RZ, PT ;  /* 0x000000ff0000720c */ /* 0x000fe40003fc4270 */
[----:B------:R-:W-:Y:S02]  /*73f0*/  FMNMX.FTZ R2, R140, R2, !PT ;  /* 0x000000028c027209 */ /* 0x000fe40007810000 */
[C---:B------:R-:W-:Y:S02]  /*7400*/  ISETP.GT.AND P5, PT, R0.reuse, 0x1, PT ;  /* 0x000000010000780c */ /* 0x040fe40003fa4270 */
[----:B------:R-:W-:Y:S02]  /*7410*/  FMNMX.FTZ R2, R139, R2, !PT ;  /* 0x000000028b027209 */ /* 0x000fe40007810000 */
[----:B------:R-:W-:Y:S02]  /*7420*/  ISETP.GT.AND P2, PT, R0, 0x8, PT ;  /* 0x000000080000780c */ /* 0x000fe40003f44270 */
[----:B------:R-:W-:Y:S02]  /*7430*/  FMNMX.FTZ R2, R138, R2, !PT ;  /* 0x000000028a027209 */ /* 0x000fe40007810000 */
[----:B------:R-:W-:Y:S02]  /*7440*/  ISETP.GT.AND P0, PT, R0, 0x9, PT ;  /* 0x000000090000780c */ /* 0x000fe40003f04270 */
[----:B------:R-:W-:Y:S02]  /*7450*/  FMNMX.FTZ R2, R137, R2, !PT ;  /* 0x0000000289027209 */ /* 0x000fe40007810000 */
[----:B------:R-:W-:Y:S02]  /*7460*/  FSEL R17, R6, -INF , P6 ;  /* 0xff80000006117808 */ /* 0x000fe40003000000 */
[----:B------:R-:W-:Y:S02]  /*7470*/  FMNMX.FTZ R2, R136, R2, !PT ;  /* 0x0000000288027209 */ /* 0x000fe40007810000 */
[----:B------:R-:W-:Y:S02]  /*7480*/  FSEL R24, R7, -INF , P5 ;  /* 0xff80000007187808 */ /* 0x000fe40002800000 */
[----:B------:R-:W-:Y:S02]  /*7490*/  FMNMX.FTZ R2, R29, R2, !PT ;  /* 0x000000021d027209 */ /* 0x000fe40007810000 */
[----:B------:R-:W-:Y:S02]  /*74a0*/  FSEL R21, R10, -INF , P2 ;  /* 0xff8000000a157808 */ /* 0x000fe40001000000 */
[----:B------:R-:W-:Y:S02]  /*74b0*/  FSEL R20, R11, -INF , P0 ;  /* 0xff8000000b147808 */ /* 0x000fe40000000000 */
[C---:B------:R-:W-:Y:S02]  /*74c0*/  ISETP.GT.AND P6, PT, R0.reuse, 0x10, PT ;  /* 0x000000100000780c */ /* 0x040fe40003fc4270 */
[C---:B------:R-:W-:Y:S02]  /*74d0*/  ISETP.GT.AND P5, PT, R0.reuse, 0x11, PT ;  /* 0x000000110000780c */ /* 0x040fe40003fa4270 */
[C---:B------:R-:W-:Y:S02]  /*74e0*/  ISETP.GT.AND P2, PT, R0.reuse, 0x18, PT ;  /* 0x000000180000780c */ /* 0x040fe40003f44270 */
[----:B------:R-:W-:Y:S02]  /*74f0*/  ISETP.GT.AND P0, PT, R0, 0x19, PT ;  /* 0x000000190000780c */ /* 0x000fe40003f04270 */
[----:B------:R-:W-:Y:S02]  /*7500*/  FMNMX.FTZ R2, R28, R2, !PT ;  /* 0x000000021c027209 */ /* 0x000fe40007810000 */
        /* <DEDUP_REMOVED lines=17> */
[----:B------:R-:W-:Y:S01]  /*7620*/  FSEL R8, R30, -INF , P6 ;  /* 0xff8000001e087808 */ /* 0x000fe20003000000 */
[----:B------:R-:W1:Y:S01]  /*7630*/  SHFL.BFLY PT, R0, R2, 0x2, 0x1f ;  /* 0x0c401f0002007f89 */ /* 0x000e6200000e0000 */
[----:B------:R-:W-:Y:S02]  /*7640*/  FSEL R7, R31, -INF , P5 ;  /* 0xff8000001f077808 */ /* 0x000fe40002800000 */
[----:B------:R-:W-:Y:S02]  /*7650*/  FSEL R6, R34, -INF , P2 ;  /* 0xff80000022067808 */ /* 0x000fe40001000000 */
[----:B------:R-:W-:Y:S02]  /*7660*/  FSEL R5, R35, -INF , P0 ;  /* 0xff80000023057808 */ /* 0x000fe40000000000 */
[----:B-1----:R-:W-:Y:S05]  /*7670*/  FMNMX.FTZ R0, R0, R2, !PT ;  /* 0x0000000200007209 */ /* 0x002fea0007810000 */
[----:B------:R-:W1:Y:S02]  /*7680*/  SHFL.BFLY PT, R2, R0, 0x1, 0x1f ;  /* 0x0c201f0000027f89 */ /* 0x000e6400000e0000 */
[----:B-1----:R-:W-:Y:S02]  /*7690*/  FMNMX.FTZ R129, R0, R2, !PT ;  /* 0x0000000200817209 */ /* 0x002fe40007810000 */
        /* <DEDUP_REMOVED lines=15> */
[----:B------:R-:W-:Y:S05]  /*7790*/  FMNMX.FTZ R0, R5, R0, !PT ;  /* 0x0000000005007209 */ /* 0x000fea0007810000 */
[----:B------:R-:W1:Y:S02]  /*77a0*/  SHFL.BFLY PT, R2, R0, 0x2, 0x1f ;  /* 0x0c401f0000027f89 */ /* 0x000e6400000e0000 */
[----:B-1----:R-:W-:Y:S06]  /*77b0*/  FMNMX.FTZ R4, R0, R2, !PT ;  /* 0x0000000200047209 */ /* 0x002fec0007810000 */
[----:B------:R1:W3:Y:S02]  /*77c0*/  SHFL.BFLY PT, R0, R4, 0x1, 0x1f ;  /* 0x0c201f0004007f89 */ /* 0x0002e400000e0000 */
.L_x_1249:
[C---:B------:R-:W-:Y:S01]  /*77d0*/  FMUL.FTZ R2, R129.reuse, c[0x0][0x2d0] ;  /* 0x0000b40081027a20 */ /* 0x040fe20000410000 */
[C---:B------:R-:W-:Y:S01]  /*77e0*/  FSETP.NEU.FTZ.AND P0, PT, R129.reuse, -INF , PT ;  /* 0xff8000008100780b */ /* 0x040fe20003f1d000 */
[----:B------:R-:W-:Y:S01]  /*77f0*/  WARPSYNC 0xffffffff ;  /* 0xffffffff00007948 */ /* 0x000fe20003800000 */
[----:B---3--:R-:W-:Y:S02]  /*7800*/  FMNMX.FTZ R3, R0, R4, !PT ;  /* 0x0000000400037209 */ /* 0x008fe40007810000 */
[----:B------:R-:W-:Y:S02]  /*7810*/  FSEL R2, R2, RZ, P0 ;  /* 0x000000ff02027208 */ /* 0x000fe40000000000 */
[----:B------:R-:W-:Y:S02]  /*7820*/  FSEL R0, R129, RZ, P0 ;  /* 0x000000ff81007208 */ /* 0x000fe40000000000 */
[----:B------:R-:W-:Y:S01]  /*7830*/  FSETP.NEU.FTZ.AND P0, PT, R3, -INF , PT ;  /* 0xff8000000300780b */ /* 0x000fe20003f1d000 */
[----:B-1----:R-:W-:Y:S02]  /*7840*/  FFMA.FTZ R4, R148, c[0x0][0x2d0], -R2 ;  /* 0x0000b40094047a23 */ /* 0x002fe40000010802 */
[----:B------:R-:W-:Y:S02]  /*7850*/  FADD.FTZ R0, -R0, R130 ;  /* 0x0000008200007221 */ /* 0x000fe40000010100 */
[----:B------:R1:W-:Y:S01]  /*7860*/  MUFU.EX2 R23, R4 ;  /* 0x0000000400177308 */ /* 0x0003e20000000800 */
[--C-:B------:R-:W-:Y:S02]  /*7870*/  FFMA.FTZ R18, R141, c[0x0][0x2d0], -R2.reuse ;  /* 0x0000b4008d127a23 */ /* 0x100fe40000010802 */
[----:B------:R-:W-:Y:S02]  /*7880*/  FMUL.FTZ R0, R0, c[0x0][0x2d0] ;  /* 0x0000b40000007a20 */ /* 0x000fe40000410000 */
        /* <DEDUP_REMOVED lines=16> */
[----:B------:R-:W-:Y:S01]  /*7990*/  FFMA.FTZ R156, R140, c[0x0][0x2d0], -R2 ;  /* 0x0000b4008c9c7a23 */ /* 0x000fe20000010802 */
[C---:B------:R-:W-:Y:S01]  /*79a0*/  FSEL R2, R3.reuse, RZ, P0 ;  /* 0x000000ff03027208 */ /* 0x040fe20000000000 */
[----:B-1----:R-:W-:Y:S04]  /*79b0*/  FMUL.FTZ R4, R3, c[0x0][0x2d0] ;  /* 0x0000b40003047a20 */ /* 0x002fe80000410000 */
[----:B------:R-:W-:Y:S01]  /*79c0*/  FADD.FTZ R2, -R2, R131 ;  /* 0x0000008302027221 */ /* 0x000fe20000010100 */
[----:B------:R-:W-:Y:S02]  /*79d0*/  FSEL R4, R4, RZ, P0 ;  /* 0x000000ff04047208 */ /* 0x000fe40000000000 */
[----:B------:R-:W1:Y:S01]  /*79e0*/  MUFU.EX2 R157, R19 ;  /* 0x00000013009d7308 */ /* 0x000e620000000800 */
[----:B------:R-:W-:Y:S01]  /*79f0*/  FMUL.FTZ R2, R2, c[0x0][0x2d0] ;  /* 0x0000b40002027a20 */ /* 0x000fe20000410000 */
[C---:B------:R-:W-:Y:S01]  /*7a00*/  ISETP.GT.AND P0, PT, R180.reuse, R192, PT ;  /* 0x000000c0b400720c */ /* 0x040fe20003f04270 */
[--C-:B------:R-:W-:Y:S01]  /*7a10*/  FFMA.FTZ R17, R17, c[0x0][0x2d0], -R4.reuse ;  /* 0x0000b40011117a23 */ /* 0x100fe20000010804 */
[----:B------:R-:W-:Y:S01]  /*7a20*/  IADD3 R180, R180, -0x1, RZ ;  /* 0xffffffffb4b47810 */ /* 0x000fe20007ffe0ff */
[--C-:B---3--:R-:W-:Y:S02]  /*7a30*/  FFMA.FTZ R18, R24, c[0x0][0x2d0], -R4.reuse ;  /* 0x0000b40018127a23 */ /* 0x108fe40000010804 */
[--C-:B------:R-:W-:Y:S02]  /*7a40*/  FFMA.FTZ R159, R8, c[0x0][0x2d0], -R4.reuse ;  /* 0x0000b400089f7a23 */ /* 0x100fe40000010804 */
[--C-:B--2---:R-:W-:Y:S01]  /*7a50*/  FFMA.FTZ R128, R21, c[0x0][0x2d0], -R4.reuse ;  /* 0x0000b40015807a23 */ /* 0x104fe20000010804 */
        /* <DEDUP_REMOVED lines=16> */
[----:B------:R-:W-:Y:S01]  /*7b60*/  MUFU.EX2 R149, R149 ;  /* 0x0000009500957308 */ /* 0x000fe20000000800 */
[C---:B----4-:R-:W-:Y:S01]  /*7b70*/  FMUL.FTZ R8, R0.reuse, R100 ;  /* 0x0000006400087220 */ /* 0x050fe20000410000 */
[C---:B------:R-:W-:Y:S01]  /*7b80*/  F2FP.BF16.PACK_AB R136, R23.reuse, R25 ;  /* 0x000000191788723e */ /* 0x040fe200000010ff */
[----:B------:R-:W-:Y:S01]  /*7b90*/  FFMA.FTZ R4, R0, R185, R25 ;  /* 0x000000b900047223 */ /* 0x000fe20000010019 */
[----:B-1----:R-:W-:Y:S01]  /*7ba0*/  F2FP.BF16.PACK_AB R138, R158, R157 ;  /* 0x0000009d9e8a723e */ /* 0x002fe200000010ff */
[C---:B------:R-:W-:Y:S02]  /*7bb0*/  FMUL.FTZ R9, R0.reuse, R101 ;  /* 0x0000006500097220 */ /* 0x040fe40000410000 */
[C---:B------:R-:W-:Y:S02]  /*7bc0*/  FMUL.FTZ R12, R0.reuse, R104 ;  /* 0x00000068000c7220 */ /* 0x040fe40000410000 */
[C---:B------:R-:W-:Y:S01]  /*7bd0*/  FMUL.FTZ R13, R0.reuse, R105 ;  /* 0x00000069000d7220 */ /* 0x040fe20000410000 */
[----:B------:R-:W1:Y:S01]  /*7be0*/  MUFU.EX2 R100, R18 ;  /* 0x0000001200647308 */ /* 0x000e620000000800 */
[C---:B--2---:R-:W-:Y:S02]  /*7bf0*/  FMUL.FTZ R17, R0.reuse, R109 ;  /* 0x0000006d00117220 */ /* 0x044fe40000410000 */
        /* <DEDUP_REMOVED lines=12> */
[----:B------:R-:W-:Y:S01]  /*7cc0*/  FMUL.FTZ R36, R0, R36 ;  /* 0x0000002400247220 */ /* 0x000fe20000410000 */
[----:B-1----:R-:W-:Y:S01]  /*7cd0*/  F2FP.BF16.PACK_AB R137, R100, R131 ;  /* 0x000000836489723e */ /* 0x002fe200000010ff */
        /* <DEDUP_REMOVED lines=32> */
[----:B------:R-:W-:Y:S02]  /*7ee0*/  FADD.FTZ R140, R23, R4 ;  /* 0x00000004178c7221 */ /* 0x000fe40000010000 */
[C---:B------:R-:W-:Y:S01]  /*7ef0*/  FMUL.FTZ R4, R0.reuse, R132 ;  /* 0x0000008400047220 */ /* 0x040fe20000410000 */
[----:B------:R-:W-:Y:S01]  /*7f00*/  MUFU.EX2 R148, R155 ;  /* 0x0000009b00947308 */ /* 0x000fe20000000800 */
[C---:B------:R-:W-:Y:S02]  /*7f10*/  FMUL.FTZ R92, R0.reuse, R92 ;  /* 0x0000005c005c7220 */ /* 0x040fe40000410000 */
[C---:B------:R-:W-:Y:S02]  /*7f20*/  FMUL.FTZ R93, R0.reuse, R93 ;  /* 0x0000005d005d7220 */ /* 0x040fe40000410000 */
[C---:B------:R-:W-:Y:S02]  /*7f30*/  FMUL.FTZ R96, R0.reuse, R96 ;  /* 0x0000006000607220 */ /* 0x040fe40000410000 */
[----:B------:R-:W-:Y:S02]  /*7f40*/  FMUL.FTZ R97, R0, R97 ;  /* 0x0000006100617220 */ /* 0x000fe40000410000 */
[C---:B------:R-:W-:Y:S01]  /*7f50*/  FFMA.FTZ R0, R2.reuse, R186, R131 ;  /* 0x000000ba02007223 */ /* 0x040fe20000010083 */
[----:B------:R-:W-:Y:S01]  /*7f60*/  MUFU.EX2 R121, R150 ;  /* 0x0000009600797308 */ /* 0x000fe20000000800 */
[C---:B------:R-:W-:Y:S02]  /*7f70*/  FMUL.FTZ R10, R2.reuse, R102 ;  /* 0x00000066020a7220 */ /* 0x040fe40000410000 */
[----:B------:R-:W-:Y:S02]  /*7f80*/  FMUL.FTZ R11, R2, R103 ;  /* 0x00000067020b7220 */ /* 0x000fe40000410000 */
[----:B------:R-:W-:Y:S02]  /*7f90*/  FADD.FTZ R0, R100, R0 ;  /* 0x0000000064007221 */ /* 0x000fe40000010000 */
[----:B------:R-:W1:Y:S01]  /*7fa0*/  LDSM.16.MT88.4 R100, [R168] ;  /* 0x00000000a864783b */ /* 0x000e620000004200 */
[C---:B------:R-:W-:Y:S02]  /*7fb0*/  FMUL.FTZ R22, R2.reuse, R114 ;  /* 0x0000007202167220 */ /* 0x040fe40000410000 */
[----:B------:R-:W2:Y:S01]  /*7fc0*/  MUFU.EX2 R114, R130 ;  /* 0x0000008200727308 */ /* 0x000ea20000000800 */
[C---:B------:R-:W-:Y:S02]  /*7fd0*/  FMUL.FTZ R6, R2.reuse, R134 ;  /* 0x0000008602067220 */ /* 0x040fe40000410000 */
[C---:B------:R-:W-:Y:S02]  /*7fe0*/  FMUL.FTZ R7, R2.reuse, R135 ;  /* 0x0000008702077220 */ /* 0x040fe40000410000 */
[C---:B------:R-:W-:Y:S02]  /*7ff0*/  FMUL.FTZ R14, R2.reuse, R106 ;  /* 0x0000006a020e7220 */ /* 0x040fe40000410000 */
[C---:B------:R-:W-:Y:S02]  /*8000*/  FMUL.FTZ R15, R2.reuse, R107 ;  /* 0x0000006b020f7220 */ /* 0x040fe40000410000 */
[C---:B------:R-:W-:Y:S01]  /*8010*/  FMUL.FTZ R18, R2.reuse, R110 ;  /* 0x0000006e02127220 */ /* 0x040fe20000410000 */
[----:B------:R-:W-:Y:S01]  /*8020*/  LDSM.16.MT88.4 R104, [R168+0x800] ;  /* 0x00080000a868783b */ /* 0x000fe20000004200 */
[C---:B------:R-:W-:Y:S01]  /*8030*/  FMUL.FTZ R19, R2.reuse, R111 ;  /* 0x0000006f02137220 */ /* 0x040fe20000410000 */
[----:B------:R-:W-:Y:S01]  /*8040*/  MUFU.EX2 R147, R151 ;  /* 0x0000009700937308 */ /* 0x000fe20000000800 */
[C---:B------:R-:W-:Y:S02]  /*8050*/  FMUL.FTZ R23, R2.reuse, R115 ;  /* 0x0000007302177220 */ /* 0x040fe40000410000 */
[C---:B------:R-:W-:Y:S02]  /*8060*/  FMUL.FTZ R26, R2.reuse, R118 ;  /* 0x00000076021a7220 */ /* 0x040fe40000410000 */
[C---:B------:R-:W-:Y:S02]  /*8070*/  FMUL.FTZ R27, R2.reuse, R119 ;  /* 0x00000077021b7220 */ /* 0x040fe40000410000 */
[C---:B------:R-:W-:Y:S02]  /*8080*/  FMUL.FTZ R30, R2.reuse, R122 ;  /* 0x0000007a021e7220 */ /* 0x040fe40000410000 */
[C---:B------:R-:W-:Y:S01]  /*8090*/  FMUL.FTZ R31, R2.reuse, R123 ;  /* 0x0000007b021f7220 */ /* 0x040fe20000410000 */
[----:B------:R-:W3:Y:S01]  /*80a0*/  MUFU.EX2 R115, R141 ;  /* 0x0000008d00737308 */ /* 0x000ee20000000800 */
[----:B------:R-:W-:Y:S01]  /*80b0*/  FMUL.FTZ R34, R2, R126 ;  /* 0x0000007e02227220 */ /* 0x000fe20000410000 */
[----:B--2---:R-:W-:Y:S01]  /*80c0*/  F2FP.BF16.PACK_AB R139, R114, R108 ;  /* 0x0000006c728b723e */ /* 0x004fe200000010ff */
[----:B------:R-:W-:Y:S02]  /*80d0*/  FMUL.FTZ R35, R2, R127 ;  /* 0x0000007f02237220 */ /* 0x000fe40000410000 */
[----:B------:R-:W-:Y:S01]  /*80e0*/  LDSM.16.MT88.4 R124, [R170+0x1800] ;  /* 0x00180000aa7c783b */ /* 0x000fe20000004200 */
[----:B------:R-:W-:Y:S02]  /*80f0*/  FADD.FTZ R0, R108, R0 ;  /* 0x000000006c007221 */ /* 0x000fe40000010000 */
[----:B------:R-:W-:Y:S02]  /*8100*/  FMUL.FTZ R38, R2, R38 ;  /* 0x0000002602267220 */ /* 0x000fe40000410000 */
[----:B------:R-:W-:Y:S01]  /*8110*/  FADD.FTZ R0, R114, R0 ;  /* 0x0000000072007221 */ /* 0x000fe20000010000 */
[----:B------:R-:W2:Y:S01]  /*8120*/  MUFU.EX2 R122, R143 ;  /* 0x0000008f007a7308 */ /* 0x000ea20000000800 */
[----:B------:R-:W-:Y:S01]  /*8130*/  FMUL.FTZ R39, R2, R39 ;  /* 0x0000002702277220 */ /* 0x000fe20000410000 */
[----:B------:R-:W-:Y:S01]  /*8140*/  LDSM.16.MT88.4 R108, [R169+0x800] ;  /* 0x00080000a96c783b */ /* 0x000fe20000004200 */
[----:B------:R-:W-:Y:S01]  /*8150*/  FADD.FTZ R0, R112, R0 ;  /* 0x0000000070007221 */ /* 0x000fe20000010000 */
[C---:B-1----:R-:W-:Y:S05]  /*8160*/  HMMA.16816.F32.BF16 R4, R136.reuse, R100, R4 ;  /* 0x000000648804723c */ /* 0x042fea0000041804 */
[C---:B------:R-:W-:Y:S01]  /*8170*/  FMUL.FTZ R42, R2.reuse, R42 ;  /* 0x0000002a022a7220 */ /* 0x040fe20000410000 */
[----:B------:R-:W1:Y:S01]  /*8180*/  MUFU.EX2 R123, R144 ;  /* 0x00000090007b7308 */ /* 0x000e620000000800 */
[C---:B------:R-:W-:Y:S01]  /*8190*/  FMUL.FTZ R43, R2.reuse, R43 ;  /* 0x0000002b022b7220 */ /* 0x040fe20000410000 */
[C---:B------:R-:W-:Y:S01]  /*81a0*/  HMMA.16816.F32.BF16 R8, R136.reuse, R102, R8 ;  /* 0x000000668808723c */ /* 0x040fe20000041808 */
[----:B------:R-:W4:Y:S03]  /*81b0*/  LDSM.16.MT88.4 R100, [R169] ;  /* 0x00000000a964783b */ /* 0x000f260000004200 */
[----:B---3--:R-:W-:Y:S02]  /*81c0*/  FADD.FTZ R0, R115, R0 ;  /* 0x0000000073007221 */ /* 0x008fe40000010000 */
[C---:B------:R-:W-:Y:S02]  /*81d0*/  FMUL.FTZ R46, R2.reuse, R46 ;  /* 0x0000002e022e7220 */ /* 0x040fe40000410000 */
[C---:B------:R-:W-:Y:S01]  /*81e0*/  FMUL.FTZ R47, R2.reuse, R47 ;  /* 0x0000002f022f7220 */ /* 0x040fe20000410000 */
[----:B------:R-:W-:Y:S03]  /*81f0*/  MUFU.EX2 R146, R152 ;  /* 0x0000009800927308 */ /* 0x000fe60000000800 */
        /* <DEDUP_REMOVED lines=17> */
[C---:B------:R-:W-:Y:S01]  /*8310*/  FMUL.FTZ R78, R2.reuse, R78 ;  /* 0x0000004e024e7220 */ /* 0x040fe20000410000 */
[C---:B----4-:R-:W-:Y:S03]  /*8320*/  HMMA.16816.F32.BF16 R12, R136.reuse, R100, R12 ;  /* 0x00000064880c723c */ /* 0x050fe6000004180c */
[C---:B------:R-:W-:Y:S02]  /*8330*/  FMUL.FTZ R79, R2.reuse, R79 ;  /* 0x0000004f024f7220 */ /* 0x040fe40000410000 */
[C---:B------:R-:W-:Y:S02]  /*8340*/  FMUL.FTZ R82, R2.reuse, R82 ;  /* 0x0000005202527220 */ /* 0x040fe40000410000 */
[C---:B------:R-:W-:Y:S01]  /*8350*/  FMUL.FTZ R83, R2.reuse, R83 ;  /* 0x0000005302537220 */ /* 0x040fe20000410000 */
[C---:B------:R-:W-:Y:S01]  /*8360*/  HMMA.16816.F32.BF16 R16, R136.reuse, R102, R16 ;  /* 0x000000668810723c */ /* 0x040fe20000041810 */
[----:B------:R-:W4:Y:S01]  /*8370*/  LDSM.16.MT88.4 R100, [R171] ;  /* 0x00000000ab64783b */ /* 0x000f220000004200 */
[----:B------:R-:W5:Y:S02]  /*8380*/  MUFU.EX2 R145, R162 ;  /* 0x000000a200917308 */ /* 0x000f640000000800 */
[C---:B------:R-:W-:Y:S02]  /*8390*/  FMUL.FTZ R86, R2.reuse, R86 ;  /* 0x0000005602567220 */ /* 0x040fe40000410000 */
[C---:B------:R-:W-:Y:S02]  /*83a0*/  FMUL.FTZ R87, R2.reuse, R87 ;  /* 0x0000005702577220 */ /* 0x040fe40000410000 */
[C---:B------:R-:W-:Y:S04]  /*83b0*/  FMUL.FTZ R90, R2.reuse, R90 ;  /* 0x0000005a025a7220 */ /* 0x040fe80000410000 */
[C---:B------:R-:W-:Y:S01]  /*83c0*/  FMUL.FTZ R91, R2.reuse, R91 ;  /* 0x0000005b025b7220 */ /* 0x040fe20000410000 */
[----:B------:R-:W-:Y:S01]  /*83d0*/  MUFU.EX2 R142, R159 ;  /* 0x0000009f008e7308 */ /* 0x000fe20000000800 */
[C---:B------:R-:W-:Y:S02]  /*83e0*/  FMUL.FTZ R94, R2.reuse, R94 ;  /* 0x0000005e025e7220 */ /* 0x040fe40000410000 */
[C---:B------:R-:W-:Y:S02]  /*83f0*/  FMUL.FTZ R95, R2.reuse, R95 ;  /* 0x0000005f025f7220 */ /* 0x040fe40000410000 */
[C---:B------:R-:W-:Y:S02]  /*8400*/  FMUL.FTZ R98, R2.reuse, R98 ;  /* 0x0000006202627220 */ /* 0x040fe40000410000 */
[----:B------:R-:W-:Y:S02]  /*8410*/  FMUL.FTZ R99, R2, R99 ;  /* 0x0000006302637220 */ /* 0x000fe40000410000 */
[----:B------:R-:W-:Y:S01]  /*8420*/  FADD.FTZ R2, R157, R140 ;  /* 0x0000008c9d027221 */ /* 0x000fe20000010000 */
[----:B------:R-:W-:Y:S01]  /*8430*/  MUFU.EX2 R131, R161 ;  /* 0x000000a100837308 */ /* 0x000fe20000000800 */
[----:B--2---:R-:W-:Y:S02]  /*8440*/  FADD.FTZ R0, R122, R0 ;  /* 0x000000007a007221 */ /* 0x004fe40000010000 */
[----:B------:R-:W-:Y:S02]  /*8450*/  FADD.FTZ R2, R158, R2 ;  /* 0x000000029e027221 */ /* 0x000fe40000010000 */
[----:B-1----:R-:W-:Y:S02]  /*8460*/  FADD.FTZ R0, R123, R0 ;  /* 0x000000007b007221 */ /* 0x002fe40000010000 */
[----:B------:R-:W-:Y:S03]  /*8470*/  FADD.FTZ R2, R113, R2 ;  /* 0x0000000271027221 */ /* 0x000fe60000010000 */
[----:B------:R-:W1:Y:S01]  /*8480*/  MUFU.EX2 R140, R160 ;  /* 0x000000a0008c7308 */ /* 0x000e620000000800 */
[----:B------:R-:W-:Y:S04]  /*8490*/  FADD.FTZ R2, R116, R2 ;  /* 0x0000000274027221 */ /* 0x000fe80000010000 */
[----:B------:R-:W-:Y:S01]  /*84a0*/  FADD.FTZ R2, R117, R2 ;  /* 0x0000000275027221 */ /* 0x000fe20000010000 */
[C---:B----4-:R-:W-:Y:S04]  /*84b0*/  HMMA.16816.F32.BF16 R20, R136.reuse, R100, R20 ;  /* 0x000000648814723c */ /* 0x050fe80000041814 */
[----:B------:R-:W2:Y:S01]  /*84c0*/  MUFU.EX2 R130, R183 ;  /* 0x000000b700827308 */ /* 0x000ea20000000800 */
[----:B------:R-:W-:Y:S03]  /*84d0*/  FADD.FTZ R2, R128, R2 ;  /* 0x0000000280027221 */ /* 0x000fe60000010000 */
[C---:B------:R-:W-:Y:S01]  /*84e0*/  HMMA.16816.F32.BF16 R24, R136.reuse, R102, R24 ;  /* 0x000000668818723c */ /* 0x040fe20000041818 */
[----:B------:R-:W4:Y:S07]  /*84f0*/  LDSM.16.MT88.4 R100, [R170] ;  /* 0x00000000aa64783b */ /* 0x000f2e0000004200 */
[C---:B----4-:R-:W-:Y:S08]  /*8500*/  HMMA.16816.F32.BF16 R28, R136.reuse, R100, R28 ;  /* 0x00000064881c723c */ /* 0x050ff0000004181c */
[C---:B------:R-:W-:Y:S01]  /*8510*/  HMMA.16816.F32.BF16 R32, R136.reuse, R102, R32 ;  /* 0x000000668820723c */ /* 0x040fe20000041820 */
[----:B------:R-:W4:Y:S07]  /*8520*/  LDSM.16.MT88.4 R100, [R168+0x2000] ;  /* 0x00200000a864783b */ /* 0x000f2e0000004200 */
        /* <DEDUP_REMOVED lines=21> */
[C---:B----4-:R-:W-:Y:S07]  /*8680*/  HMMA.16816.F32.BF16 R92, R136.reuse, R100, R92 ;  /* 0x00000064885c723c */ /* 0x050fee000004185c */
[----:B------:R-:W-:Y:S01]  /*8690*/  F2FP.BF16.PACK_AB R100, R116, R113 ;  /* 0x000000717464723e */ /* 0x000fe200000010ff */
[----:B------:R-:W-:Y:S04]  /*86a0*/  HMMA.16816.F32.BF16 R96, R136, R102, R96 ;  /* 0x000000668860723c */ /* 0x000fe80000041860 */
[----:B------:R-:W-:Y:S02]  /*86b0*/  F2FP.BF16.PACK_AB R101, R115, R112 ;  /* 0x000000707365723e */ /* 0x000fe400000010ff */
[----:B------:R-:W-:Y:S01]  /*86c0*/  LDSM.16.MT88.4 R112, [R169+0x1000] ;  /* 0x00100000a970783b */ /* 0x000fe20000004200 */
[----:B------:R-:W-:Y:S01]  /*86d0*/  F2FP.BF16.PACK_AB R102, R128, R117 ;  /* 0x000000758066723e */ /* 0x000fe200000010ff */
[----:B------:R-:W-:Y:S01]  /*86e0*/  FADD.FTZ R128, R120, R2 ;  /* 0x0000000278807221 */ /* 0x000fe20000010000 */
[----:B------:R-:W-:Y:S03]  /*86f0*/  F2FP.BF16.PACK_AB R103, R123, R122 ;  /* 0x0000007a7b67723e */ /* 0x000fe600000010ff */
[----:B---3--:R-:W-:Y:S01]  /*8700*/  F2FP.BF16.PACK_AB R136, R143, R141 ;  /* 0x0000008d8f88723e */ /* 0x008fe200000010ff */
[----:B------:R-:W-:Y:S01]  /*8710*/  FADD.FTZ R2, R121, R0 ;  /* 0x0000000079027221 */ /* 0x000fe20000010000 */
[----:B------:R-:W-:Y:S01]  /*8720*/  LDSM.16.MT88.4 R116, [R171+0x1800] ;  /* 0x00180000ab74783b */ /* 0x000fe20000004200 */
[----:B-----5:R-:W-:Y:S01]  /*8730*/  F2FP.BF16.PACK_AB R138, R145, R144 ;  /* 0x00000090918a723e */ /* 0x020fe200000010ff */
[C---:B------:R-:W-:Y:S05]  /*8740*/  HMMA.16816.F32.BF16 R4, R100.reuse, R104, R4 ;  /* 0x000000686404723c */ /* 0x040fea0000041804 */
[----:B-1----:R-:W-:Y:S01]  /*8750*/  F2FP.BF16.PACK_AB R137, R140, R142 ;  /* 0x0000008e8c89723e */ /* 0x002fe200000010ff */
[----:B------:R-:W-:Y:S01]  /*8760*/  FADD.FTZ R0, R148, R128 ;  /* 0x0000008094007221 */ /* 0x000fe20000010000 */
[----:B--2---:R-:W-:Y:S01]  /*8770*/  F2FP.BF16.PACK_AB R139, R130, R131 ;  /* 0x00000083828b723e */ /* 0x004fe200000010ff */
[C---:B------:R-:W-:Y:S01]  /*8780*/  HMMA.16816.F32.BF16 R8, R100.reuse, R106, R8 ;  /* 0x0000006a6408723c */ /* 0x040fe20000041808 */
[----:B------:R-:W1:Y:S03]  /*8790*/  LDSM.16.MT88.4 R104, [R171+0x800] ;  /* 0x00080000ab68783b */ /* 0x000e660000004200 */
[----:B------:R-:W-:Y:S02]  /*87a0*/  FADD.FTZ R2, R149, R2 ;  /* 0x0000000295027221 */ /* 0x000fe40000010000 */
[----:B------:R-:W-:Y:S02]  /*87b0*/  FADD.FTZ R0, R154, R0 ;  /* 0x000000009a007221 */ /* 0x000fe40000010000 */
[C---:B------:R-:W-:Y:S04]  /*87c0*/  HMMA.16816.F32.BF16 R12, R100.reuse, R108, R12 ;  /* 0x0000006c640c723c */ /* 0x040fe8000004180c */
[----:B------:R-:W-:Y:S02]  /*87d0*/  FADD.FTZ R2, R147, R2 ;  /* 0x0000000293027221 */ /* 0x000fe40000010000 */
[C---:B------:R-:W-:Y:S02]  /*87e0*/  FADD.FTZ R0, R153.reuse, R0 ;  /* 0x0000000099007221 */ /* 0x040fe40000010000 */
        /* <DEDUP_REMOVED lines=35> */
[C---:B------:R-:W-:Y:S07]  /*8a20*/  F2FP.BF16.PACK_AB R103, R146.reuse, R147 ;  /* 0x000000939267723e */ /* 0x040fee00000010ff */
        /* <DEDUP_REMOVED lines=34> */
[----:B------:R-:W-:Y:S08]  /*8c50*/  HMMA.16816.F32.BF16 R96, R100, R110, R96 ;  /* 0x0000006e6460723c */ /* 0x000ff00000041860 */
[C---:B-1----:R-:W-:Y:S01]  /*8c60*/  HMMA.16816.F32.BF16 R132, R136.reuse, R104, R4 ;  /* 0x000000688884723c */ /* 0x042fe20000041804 */
[----:B------:R-:W1:Y:S07]  /*8c70*/  LDSM.16.MT88.4 R4, [R168+0x3800] ;  /* 0x00380000a804783b */ /* 0x000e6e0000004200 */
[C---:B------:R-:W-:Y:S01]  /*8c80*/  HMMA.16816.F32.BF16 R100, R136.reuse, R106, R8 ;  /* 0x0000006a8864723c */ /* 0x040fe20000041808 */
[----:B------:R-:W2:Y:S07]  /*8c90*/  LDSM.16.MT88.4 R8, [R169+0x3800] ;  /* 0x00380000a908783b */ /* 0x000eae0000004200 */
[C---:B------:R-:W-:Y:S01]  /*8ca0*/  HMMA.16816.F32.BF16 R104, R136.reuse, R112, R12 ;  /* 0x000000708868723c */ /* 0x040fe2000004180c */
[----:B------:R-:W3:Y:S07]  /*8cb0*/  LDSM.16.MT88.4 R12, [R171+0x3800] ;  /* 0x00380000ab0c783b */ /* 0x000eee0000004200 */
[C---:B------:R-:W-:Y:S01]  /*8cc0*/  HMMA.16816.F32.BF16 R108, R136.reuse, R114, R16 ;  /* 0x00000072886c723c */ /* 0x040fe20000041810 */
[----:B------:R-:W4:Y:S07]  /*8cd0*/  LDSM.16.MT88.4 R16, [R170+0x3800] ;  /* 0x00380000aa10783b */ /* 0x000f2e0000004200 */
[C---:B------:R-:W-:Y:S08]  /*8ce0*/  HMMA.16816.F32.BF16 R112, R136.reuse, R116, R20 ;  /* 0x000000748870723c */ /* 0x040ff00000041814 */
[C---:B------:R-:W-:Y:S08]  /*8cf0*/  HMMA.16816.F32.BF16 R116, R136.reuse, R118, R24 ;  /* 0x000000768874723c */ /* 0x040ff00000041818 */
[C---:B------:R-:W-:Y:S08]  /*8d00*/  HMMA.16816.F32.BF16 R120, R136.reuse, R124, R28 ;  /* 0x0000007c8878723c */ /* 0x040ff0000004181c */
        /* <DEDUP_REMOVED lines=34> */
.L_x_1147:
[----:B------:R-:W-:-:S13]  /*8f30*/  ISETP.GE.AND P0, PT, R180, R189, PT ;  /* 0x000000bdb400720c */ /* 0x000fda0003f06270 */
[----:B------:R-:W-:Y:S05]  /*8f40*/  @!P0 BRA `(.L_x_1159) ;  /* 0x00002ce000008947 */ /* 0x000fea0003800000 */
[----:B------:R-:W-:Y:S02]  /*8f50*/  MOV R131, R12 ;  /* 0x0000000c00837202 */ /* 0x000fe40000000f00 */
[----:B------:R-:W-:Y:S02]  /*8f60*/  MOV R130, R129 ;  /* 0x0000008100827202 */ /* 0x000fe40000000f00 */
.L_x_1166:
        /* <DEDUP_REMOVED lines=22> */
[C---:B------:R-:W-:Y:S01]  /*90d0*/  IMAD.SHL.U32 R15, R187.reuse, 0x2, RZ ;  /* 0x00000002bb0f7824 */ /* 0x040fe200078e00ff */
[----:B------:R-:W-:Y:S01]  /*90e0*/  IADD3 R0, P0, R198, R2, RZ ;  /* 0x00000002c6007210 */ /* 0x000fe20007f1e0ff */
[----:B------:R1:W2:Y:S01]  /*90f0*/  LDSM.16.M88.4 R32, [R173] ;  /* 0x00000000ad20783b */ /* 0x0002a20000000200 */
[----:B------:R-:W-:Y:S02]  /*9100*/  IADD3 R129, R164, 0x3000, RZ ;  /* 0x00003000a4817810 */ /* 0x000fe40007ffe0ff */
        /* <DEDUP_REMOVED lines=8> */
[----:B------:R-:W-:Y:S01]  /*9190*/  SHF.L.U64.HI R14, R187, 0x1, R12 ;  /* 0x00000001bb0e7819 */ /* 0x000fe2000001020c */
[C---:B------:R-:W-:Y:S01]  /*91a0*/  IMAD.SHL.U32 R12, R182.reuse, 0x2, RZ ;  /* 0x00000002b60c7824 */ /* 0x040fe200078e00ff */
        /* <DEDUP_REMOVED lines=9> */
.L_x_1250:
[----:B------:R-:W5:Y:S01]  /*9240*/  SHFL.IDX PT, R3, R6, RZ, 0x181f ;  /* 0x00181fff06037589 */ /* 0x000f6200000e0000 */
[----:B------:R-:W-:Y:S01]  /*9250*/  ISETP.GE.AND P0, PT, R182, c[0x0][0x1d4], PT ;  /* 0x00007500b6007a0c */ /* 0x000fe20003f06270 */
[----:B------:R-:W-:Y:S01]  /*9260*/  BSSY B0, `(.L_x_1161) ;  /* 0x0000101000007945 */ /* 0x000fe20003800000 */
[----:B------:R-:W-:Y:S02]  /*9270*/  ISETP.GE.AND P4, PT, R187, c[0x0][0x1d4], PT ;  /* 0x00007500bb007a0c */ /* 0x000fe40003f86270 */
[----:B------:R-:W4:Y:S01]  /*9280*/  SHFL.IDX PT, R20, R6, 0x1, 0x181f ;  /* 0x00381f0006147f89 */ /* 0x000f2200000e0000 */
[----:B------:R-:W-:Y:S04]  /*9290*/  SEL R177, RZ, 0x10, P0 ;  /* 0x00000010ffb17807 */ /* 0x000fe80000000000 */
[----:B------:R-:W3:Y:S01]  /*92a0*/  SHFL.IDX PT, R21, R7, 0x1, 0x181f ;  /* 0x00381f0007157f89 */ /* 0x000ee200000e0000 */
[C---:B-----5:R-:W-:Y:S05]  /*92b0*/  IADD3 R4, P2, R3.reuse, R12, RZ ;  /* 0x0000000c03047210 */ /* 0x060fea0007f5e0ff */
[C-C-:B---3--:R-:W-:Y:S05]  /*92c0*/  IMAD.X R5, R2.reuse, 0x1, R13.reuse, P2 ;  /* 0x0000000102057824 */ /* 0x148fea00010e060d */
[----:B------:R3:W-:Y:S02]  /*92d0*/  LDGSTS.E.BYPASS.LTC128B.128 [R179+0x100], [R4.64], !P0 ;  /* 0x0010000004b37fae */ /* 0x0007e4000c101d46 */
[----:B---3--:R-:W-:Y:S05]  /*92e0*/  IADD3 R4, P2, R3, R15, RZ ;  /* 0x0000000f03047210 */ /* 0x008fea0007f5e0ff */
[----:B------:R-:W-:Y:S01]  /*92f0*/  IMAD.X R5, R2, 0x1, R14, P2 ;  /* 0x0000000102057824 */ /* 0x000fe200010e060e */
[----:B------:R-:W-:Y:S04]  /*9300*/  ISETP.GE.AND P2, PT, R188, c[0x0][0x1d4], PT ;  /* 0x00007500bc007a0c */ /* 0x000fe80003f46270 */
[----:B------:R3:W-:Y:S02]  /*9310*/  LDGSTS.E.BYPASS.LTC128B.128 [R179+0x2100], [R4.64], !P4 ;  /* 0x0210000004b37fae */ /* 0x0007e4000e101d46 */
[----:B---3--:R-:W-:Y:S02]  /*9320*/  IADD3 R5, -R177, 0x10, RZ ;  /* 0x00000010b1057810 */ /* 0x008fe40007ffe1ff */
[----:B------:R-:W-:Y:S02]  /*9330*/  IADD3 R4, P5, R3, R28, RZ ;  /* 0x0000001c03047210 */ /* 0x000fe40007fbe0ff */
[----:B------:R-:W-:Y:S04]  /*9340*/  LOP3.LUT R5, R5, 0xf, RZ, 0xc0, !PT ;  /* 0x0000000f05057812 */ /* 0x000fe800078ec0ff */
[-C--:B----4-:R-:W-:Y:S01]  /*9350*/  IADD3 R12, P6, P0, R5, R20.reuse, R12 ;  /* 0x00000014050c7210 */ /* 0x090fe200078de00c */
[----:B------:R-:W-:Y:S01]  /*9360*/  IMAD.X R5, R2, 0x1, R22, P5 ;  /* 0x0000000102057824 */ /* 0x000fe200028e0616 */
[----:B------:R-:W-:Y:S02]  /*9370*/  ISETP.NE.U32.AND P5, PT, R177, RZ, PT ;  /* 0x000000ffb100720c */ /* 0x000fe40003fa5070 */
[----:B------:R-:W-:Y:S02]  /*9380*/  SEL R2, RZ, 0x10, P4 ;  /* 0x00000010ff027807 */ /* 0x000fe40002000000 */
[----:B------:R3:W-:Y:S01]  /*9390*/  LDGSTS.E.BYPASS.LTC128B.128 [R179+0x4100], [R4.64], !P2 ;  /* 0x0410000004b37fae */ /* 0x0007e2000d101d46 */
[-C--:B------:R-:W-:Y:S02]  /*93a0*/  IADD3.X R13, RZ, R21.reuse, R13, P6, P0 ;  /* 0x00000015ff0d7210 */ /* 0x080fe400037e040d */
[C---:B------:R-:W-:Y:S02]  /*93b0*/  ISETP.NE.U32.AND P0, PT, R2.reuse, RZ, PT ;  /* 0x000000ff0200720c */ /* 0x040fe40003f05070 */
[----:B------:R-:W-:Y:S04]  /*93c0*/  IADD3 R2, -R2, 0x10, RZ ;  /* 0x0000001002027810 */ /* 0x000fe80007ffe1ff */
[----:B------:R-:W-:Y:S01]  /*93d0*/  LOP3.LUT R2, R2, 0xf, RZ, 0xc0, !PT ;  /* 0x0000000f02027812 */ /* 0x000fe200078ec0ff */
[----:B------:R4:W-:Y:S03]  /*93e0*/  LDGSTS.E.BYPASS.LTC128B.128.ZFILL [R179+0x1100], [R12.64], P5 ;  /* 0x011000000cb37fae */ /* 0x0009e6000a941d46 */
[-C--:B------:R-:W-:Y:S04]  /*93f0*/  IADD3 R2, P6, P5, R2, R20.reuse, R15 ;  /* 0x0000001402027210 */ /* 0x080fe80007dde00f */
[-C--:B------:R-:W-:Y:S05]  /*9400*/  IADD3.X R3, RZ, R21.reuse, R14, P6, P5 ;  /* 0x00000015ff037210 */ /* 0x080fea00037ea40e */
[----:B------:R5:W-:Y:S01]  /*9410*/  LDGSTS.E.BYPASS.LTC128B.128.ZFILL [R179+0x3100], [R2.64], P0 ;  /* 0x0310000002b37fae */ /* 0x000be20008141d46 */
[C---:B--23--:R-:W-:Y:S08]  /*9420*/  HMMA.16816.F32.BF16 R4, R32.reuse, R8, RZ ;  /* 0x000000082004723c */ /* 0x04cff000000418ff */
[C---:B------:R-:W-:Y:S01]  /*9430*/  HMMA.16816.F32.BF16 R8, R32.reuse, R10, RZ ;  /* 0x0000000a2008723c */ /* 0x040fe200000418ff */
[----:B----4-:R-:W-:Y:S04]  /*9440*/  SEL R12, RZ, 0x10, P2 ;  /* 0x00000010ff0c7807 */ /* 0x010fe80001000000 */
[C---:B------:R-:W-:Y:S02]  /*9450*/  ISETP.NE.U32.AND P6, PT, R12.reuse, RZ, PT ;  /* 0x000000ff0c00720c */ /* 0x040fe40003fc5070 */
[----:B------:R-:W-:Y:S02]  /*9460*/  IADD3 R23, -R12, 0x10, RZ ;  /* 0x000000100c177810 */ /* 0x000fe40007ffe1ff */
[C---:B------:R-:W-:Y:S03]  /*9470*/  HMMA.16816.F32.BF16 R12, R32.reuse, R16, RZ ;  /* 0x00000010200c723c */ /* 0x040fe600000418ff */
[----:B-----5:R-:W-:Y:S04]  /*9480*/  LOP3.LUT R2, R23, 0xf, RZ, 0xc0, !PT ;  /* 0x0000000f17027812 */ /* 0x020fe800078ec0ff */
[----:B------:R-:W-:Y:S01]  /*9490*/  IADD3 R2, P5, P0, R2, R20, R28 ;  /* 0x0000001402027210 */ /* 0x000fe200078be01c */
[C---:B------:R-:W-:Y:S04]  /*94a0*/  HMMA.16816.F32.BF16 R16, R32.reuse, R18, RZ ;  /* 0x000000122010723c */ /* 0x040fe800000418ff */
[----:B------:R-:W-:Y:S02]  /*94b0*/  IADD3.X R3, RZ, R21, R22, P5, P0 ;  /* 0x00000015ff037210 */ /* 0x000fe40002fe0416 */
[----:B------:R-:W-:Y:S02]  /*94c0*/  ISETP.GT.AND P0, PT, R180, R189, PT ;  /* 0x000000bdb400720c */ /* 0x000fe40003f04270 */
[C---:B-1----:R-:W-:Y:S01]  /*94d0*/  HMMA.16816.F32.BF16 R20, R32.reuse, R24, RZ ;  /* 0x000000182014723c */ /* 0x042fe200000418ff */
        /* <DEDUP_REMOVED lines=11> */
[----:B------:R-:W3:Y:S07]  /*9590*/  LDSM.16.M88.4 R148, [R167+0x800] ;  /* 0x00080000a794783b */ /* 0x000eee0000000200 */
[C---:B------:R-:W-:Y:S08]  /*95a0*/  HMMA.16816.F32.BF16 R20, R140.reuse, R152, R20 ;  /* 0x000000988c14723c */ /* 0x040ff00000041814 */
[C---:B------:R-:W-:Y:S01]  /*95b0*/  HMMA.16816.F32.BF16 R24, R140.reuse, R154, R24 ;  /* 0x0000009a8c18723c */ /* 0x040fe20000041818 */
[----:B------:R-:W-:Y:S07]  /*95c0*/  LDSM.16.M88.4 R152, [R167+0x1800] ;  /* 0x00180000a798783b */ /* 0x000fee0000000200 */
[C---:B------:R-:W-:Y:S08]  /*95d0*/  HMMA.16816.F32.BF16 R28, R140.reuse, R156, R28 ;  /* 0x0000009c8c1c723c */ /* 0x040ff0000004181c */
[----:B------:R-:W-:Y:S01]  /*95e0*/  HMMA.16816.F32.BF16 R32, R140, R158, R32 ;  /* 0x0000009e8c20723c */ /* 0x000fe20000041820 */
[----:B------:R-:W4:Y:S05]  /*95f0*/  LDSM.16.M88.4 R140, [R167+0x1000] ;  /* 0x00100000a78c783b */ /* 0x000f2a0000000200 */
[----:B------:R-:W-:Y:S02]  /*9600*/  LDSM.16.M88.4 R156, [R129] ;  /* 0x00000000819c783b */ /* 0x000fe40000000200 */
[C---:B--2---:R-:W-:Y:S08]  /*9610*/  HMMA.16816.F32.BF16 R4, R136.reuse, R144, R4 ;  /* 0x000000908804723c */ /* 0x044ff00000041804 */
[C---:B------:R-:W-:Y:S01]  /*9620*/  HMMA.16816.F32.BF16 R8, R136.reuse, R146, R8 ;  /* 0x000000928808723c */ /* 0x040fe20000041808 */
[----:B------:R-:W-:Y:S07]  /*9630*/  LDSM.16.M88.4 R144, [R166+-0x4000] ;  /* 0xffc00000a690783b */ /* 0x000fee0000000200 */
[C---:B---3--:R-:W-:Y:S08]  /*9640*/  HMMA.16816.F32.BF16 R12, R136.reuse, R148, R12 ;  /* 0x00000094880c723c */ /* 0x048ff0000004180c */
[C---:B------:R-:W-:Y:S01]  /*9650*/  HMMA.16816.F32.BF16 R16, R136.reuse, R150, R16 ;  /* 0x000000968810723c */ /* 0x040fe20000041810 */
[----:B------:R-:W-:Y:S07]  /*9660*/  LDSM.16.M88.4 R148, [R166+-0x3800] ;  /* 0xffc80000a694783b */ /* 0x000fee0000000200 */
[C---:B----4-:R-:W-:Y:S08]  /*9670*/  HMMA.16816.F32.BF16 R20, R136.reuse, R140, R20 ;  /* 0x0000008c8814723c */ /* 0x050ff00000041814 */
[C---:B------:R-:W-:Y:S01]  /*9680*/  HMMA.16816.F32.BF16 R24, R136.reuse, R142, R24 ;  /* 0x0000008e8818723c */ /* 0x040fe20000041818 */
[----:B------:R-:W2:Y:S07]  /*9690*/  LDSM.16.M88.4 R140, [R175] ;  /* 0x00000000af8c783b */ /* 0x000eae0000000200 */
[C---:B------:R-:W-:Y:S08]  /*96a0*/  HMMA.16816.F32.BF16 R28, R136.reuse, R152, R28 ;  /* 0x00000098881c723c */ /* 0x040ff0000004181c */
[----:B------:R-:W-:Y:S01]  /*96b0*/  HMMA.16816.F32.BF16 R32, R136, R154, R32 ;  /* 0x0000009a8820723c */ /* 0x000fe20000041820 */
[----:B------:R-:W3:Y:S05]  /*96c0*/  LDSM.16.M88.4 R136, [R166+-0x3000] ;  /* 0xffd00000a688783b */ /* 0x000eea0000000200 */
[----:B------:R-:W4:Y:S02]  /*96d0*/  LDSM.16.M88.4 R152, [R166+-0x2800] ;  /* 0xffd80000a698783b */ /* 0x000f240000000200 */
[C---:B--2---:R-:W-:Y:S08]  /*96e0*/  HMMA.16816.F32.BF16 R4, R140.reuse, R144, R4 ;  /* 0x000000908c04723c */ /* 0x044ff00000041804 */
[C---:B------:R-:W-:Y:S01]  /*96f0*/  HMMA.16816.F32.BF16 R8, R140.reuse, R146, R8 ;  /* 0x000000928c08723c */ /* 0x040fe20000041808 */
[----:B------:R-:W-:Y:S07]  /*9700*/  LDSM.16.M88.4 R144, [R165+0x2000] ;  /* 0x00200000a590783b */ /* 0x000fee0000000200 */
[C---:B------:R-:W-:Y:S08]  /*9710*/  HMMA.16816.F32.BF16 R12, R140.reuse, R148, R12 ;  /* 0x000000948c0c723c */ /* 0x040ff0000004180c */
[C---:B------:R-:W-:Y:S01]  /*9720*/  HMMA.16816.F32.BF16 R16, R140.reuse, R150, R16 ;  /* 0x000000968c10723c */ /* 0x040fe20000041810 */
[----:B------:R-:W-:Y:S07]  /*9730*/  LDSM.16.M88.4 R148, [R165+0x2800] ;  /* 0x00280000a594783b */ /* 0x000fee0000000200 */
[C---:B---3--:R-:W-:Y:S08]  /*9740*/  HMMA.16816.F32.BF16 R20, R140.reuse, R136, R20 ;  /* 0x000000888c14723c */ /* 0x048ff00000041814 */
[C---:B------:R-:W-:Y:S01]  /*9750*/  HMMA.16816.F32.BF16 R24, R140.reuse, R138, R24 ;  /* 0x0000008a8c18723c */ /* 0x040fe20000041818 */
[----:B------:R-:W2:Y:S07]  /*9760*/  LDSM.16.M88.4 R136, [R173+0x4000] ;  /* 0x00400000ad88783b */ /* 0x000eae0000000200 */
[C---:B----4-:R-:W-:Y:S08]  /*9770*/  HMMA.16816.F32.BF16 R28, R140.reuse, R152, R28 ;  /* 0x000000988c1c723c */ /* 0x050ff0000004181c */
[----:B------:R-:W-:Y:S01]  /*9780*/  HMMA.16816.F32.BF16 R32, R140, R154, R32 ;  /* 0x0000009a8c20723c */ /* 0x000fe20000041820 */
[----:B------:R-:W3:Y:S05]  /*9790*/  LDSM.16.M88.4 R140, [R165+0x3000] ;  /* 0x00300000a58c783b */ /* 0x000eea0000000200 */
[----:B------:R-:W4:Y:S02]  /*97a0*/  LDSM.16.M88.4 R152, [R165+0x3800] ;  /* 0x00380000a598783b */ /* 0x000f240000000200 */
[C---:B--2---:R-:W-:Y:S08]  /*97b0*/  HMMA.16816.F32.BF16 R4, R136.reuse, R144, R4 ;  /* 0x000000908804723c */ /* 0x044ff00000041804 */
[C---:B------:R-:W-:Y:S01]  /*97c0*/  HMMA.16816.F32.BF16 R8, R136.reuse, R146, R8 ;  /* 0x000000928808723c */ /* 0x040fe20000041808 */
[----:B------:R-:W-:Y:S07]  /*97d0*/  LDSM.16.M88.4 R144, [R0] ;  /* 0x000000000090783b */ /* 0x000fee0000000200 */
[C---:B------:R-:W-:Y:S08]  /*97e0*/  HMMA.16816.F32.BF16 R12, R136.reuse, R148, R12 ;  /* 0x00000094880c723c */ /* 0x040ff0000004180c */
[C---:B------:R-:W-:Y:S01]  /*97f0*/  HMMA.16816.F32.BF16 R16, R136.reuse, R150, R16 ;  /* 0x000000968810723c */ /* 0x040fe20000041810 */
[----:B------:R-:W-:Y:S07]  /*9800*/  LDSM.16.M88.4 R148, [R128] ;  /* 0x000000008094783b */ /* 0x000fee0000000200 */
[C---:B---3--:R-:W-:Y:S08]  /*9810*/  HMMA.16816.F32.BF16 R20, R136.reuse, R140, R20 ;  /* 0x0000008c8814723c */ /* 0x048ff00000041814 */
[C---:B------:R-:W-:Y:S01]  /*9820*/  HMMA.16816.F32.BF16 R24, R136.reuse, R142, R24 ;  /* 0x0000008e8818723c */ /* 0x040fe20000041818 */
[----:B------:R-:W2:Y:S07]  /*9830*/  LDSM.16.M88.4 R140, [R174+0x4000] ;  /* 0x00400000ae8c783b */ /* 0x000eae0000000200 */
[C---:B----4-:R-:W-:Y:S08]  /*9840*/  HMMA.16816.F32.BF16 R28, R136.reuse, R152, R28 ;  /* 0x00000098881c723c */ /* 0x050ff0000004181c */
[----:B------:R-:W-:Y:S01]  /*9850*/  HMMA.16816.F32.BF16 R32, R136, R154, R32 ;  /* 0x0000009a8820723c */ /* 0x000fe20000041820 */
[----:B------:R-:W3:Y:S05]  /*9860*/  LDSM.16.M88.4 R136, [R160] ;  /* 0x00000000a088783b */ /* 0x000eea0000000200 */
[----:B------:R-:W-:Y:S02]  /*9870*/  LDSM.16.M88.4 R152, [R167+0x2800] ;  /* 0x00280000a798783b */ /* 0x000fe40000000200 */
[C---:B--2---:R-:W-:Y:S08]  /*9880*/  HMMA.16816.F32.BF16 R4, R140.reuse, R144, R4 ;  /* 0x000000908c04723c */ /* 0x044ff00000041804 */
[C---:B------:R-:W-:Y:S01]  /*9890*/  HMMA.16816.F32.BF16 R8, R140.reuse, R146, R8 ;  /* 0x000000928c08723c */ /* 0x040fe20000041808 */
[----:B------:R-:W-:Y:S07]  /*98a0*/  LDSM.16.M88.4 R144, [R176+0x4000] ;  /* 0x00400000b090783b */ /* 0x000fee0000000200 */
[C---:B------:R-:W-:Y:S08]  /*98b0*/  HMMA.16816.F32.BF16 R12, R140.reuse, R148, R12 ;  /* 0x000000948c0c723c */ /* 0x040ff0000004180c */
[C---:B------:R-:W-:Y:S01]  /*98c0*/  HMMA.16816.F32.BF16 R16, R140.reuse, R150, R16 ;  /* 0x000000968c10723c */ /* 0x040fe20000041810 */
[----:B------:R-:W2:Y:S07]  /*98d0*/  LDSM.16.M88.4 R148, [R167+0x2000] ;  /* 0x00200000a794783b */ /* 0x000eae0000000200 */
[C---:B------:R-:W-:Y:S08]  /*98e0*/  HMMA.16816.F32.BF16 R20, R140.reuse, R156, R20 ;  /* 0x0000009c8c14723c */ /* 0x040ff00000041814 */
[C---:B------:R-:W-:Y:S01]  /*98f0*/  HMMA.16816.F32.BF16 R24, R140.reuse, R158, R24 ;  /* 0x0000009e8c18723c */ /* 0x040fe20000041818 */
[----:B------:R-:W4:Y:S07]  /*9900*/  LDSM.16.M88.4 R156, [R167+0x3000] ;  /* 0x00300000a79c783b */ /* 0x000f2e0000000200 */
[C---:B---3--:R-:W-:Y:S08]  /*9910*/  HMMA.16816.F32.BF16 R28, R140.reuse, R136, R28 ;  /* 0x000000888c1c723c */ /* 0x048ff0000004181c */
[----:B------:R-:W-:Y:S01]  /*9920*/  HMMA.16816.F32.BF16 R32, R140, R138, R32 ;  /* 0x0000008a8c20723c */ /* 0x000fe20000041820 */
[----:B------:R-:W3:Y:S05]  /*9930*/  LDSM.16.M88.4 R136, [R167+0x3800] ;  /* 0x00380000a788783b */ /* 0x000eea0000000200 */
[----:B------:R-:W-:Y:S02]  /*9940*/  LDSM.16.M88.4 R140, [R175+0x4000] ;  /* 0x00400000af8c783b */ /* 0x000fe40000000200 */
[C---:B--2---:R-:W-:Y:S08]  /*9950*/  HMMA.16816.F32.BF16 R4, R144.reuse, R148, R4 ;  /* 0x000000949004723c */ /* 0x044ff00000041804 */
[C---:B------:R-:W-:Y:S01]  /*9960*/  HMMA.16816.F32.BF16 R8, R144.reuse, R150, R8 ;  /* 0x000000969008723c */ /* 0x040fe20000041808 */
[----:B------:R-:W2:Y:S07]  /*9970*/  LDSM.16.M88.4 R148, [R166+-0x2000] ;  /* 0xffe00000a694783b */ /* 0x000eae0000000200 */
[C---:B------:R-:W-:Y:S08]  /*9980*/  HMMA.16816.F32.BF16 R12, R144.reuse, R152, R12 ;  /* 0x00000098900c723c */ /* 0x040ff0000004180c */
[C---:B------:R-:W-:Y:S01]  /*9990*/  HMMA.16816.F32.BF16 R16, R144.reuse, R154, R16 ;  /* 0x0000009a9010723c */ /* 0x040fe20000041810 */
[----:B------:R-:W5:Y:S07]  /*99a0*/  LDSM.16.M88.4 R152, [R166+-0x1800] ;  /* 0xffe80000a698783b */ /* 0x000f6e0000000200 */
[C---:B----4-:R-:W-:Y:S08]  /*99b0*/  HMMA.16816.F32.BF16 R20, R144.reuse, R156, R20 ;  /* 0x0000009c9014723c */ /* 0x050ff00000041814 */
[C---:B------:R-:W-:Y:S01]  /*99c0*/  HMMA.16816.F32.BF16 R24, R144.reuse, R158, R24 ;  /* 0x0000009e9018723c */ /* 0x040fe20000041818 */
[----:B------:R-:W4:Y:S07]  /*99d0*/  LDSM.16.M88.4 R156, [R166+-0x1000] ;  /* 0xfff00000a69c783b */ /* 0x000f2e0000000200 */
[C---:B---3--:R-:W-:Y:S08]  /*99e0*/  HMMA.16816.F32.BF16 R28, R144.reuse, R136, R28 ;  /* 0x00000088901c723c */ /* 0x048ff0000004181c */
[----:B------:R-:W-:Y:S01]  /*99f0*/  HMMA.16816.F32.BF16 R32, R144, R138, R32 ;  /* 0x0000008a9020723c */ /* 0x000fe20000041820 */
[----:B------:R-:W3:Y:S05]  /*9a00*/  LDSM.16.M88.4 R136, [R166+-0x800] ;  /* 0xfff80000a688783b */ /* 0x000eea0000000200 */
[----:B------:R-:W-:Y:S02]  /*9a10*/  LDSM.16.M88.4 R144, [R173+0x8000] ;  /* 0x00800000ad90783b */ /* 0x000fe40000000200 */
[C---:B--2---:R-:W-:Y:S08]  /*9a20*/  HMMA.16816.F32.BF16 R4, R140.reuse, R148, R4 ;  /* 0x000000948c04723c */ /* 0x044ff00000041804 */
[C---:B------:R-:W-:Y:S01]  /*9a30*/  HMMA.16816.F32.BF16 R8, R140.reuse, R150, R8 ;  /* 0x000000968c08723c */ /* 0x040fe20000041808 */
[----:B------:R-:W2:Y:S07]  /*9a40*/  LDSM.16.M88.4 R148, [R165+0x4000] ;  /* 0x00400000a594783b */ /* 0x000eae0000000200 */
[C---:B-----5:R-:W-:Y:S08]  /*9a50*/  HMMA.16816.F32.BF16 R12, R140.reuse, R152, R12 ;  /* 0x000000988c0c723c */ /* 0x060ff0000004180c */
[C---:B------:R-:W-:Y:S01]  /*9a60*/  HMMA.16816.F32.BF16 R16, R140.reuse, R154, R16 ;  /* 0x0000009a8c10723c */ /* 0x040fe20000041810 */
[----:B------:R-:W5:Y:S07]  /*9a70*/  LDSM.16.M88.4 R152, [R165+0x4800] ;  /* 0x00480000a598783b */ /* 0x000f6e0000000200 */
[C---:B----4-:R-:W-:Y:S08]  /*9a80*/  HMMA.16816.F32.BF16 R20, R140.reuse, R156, R20 ;  /* 0x0000009c8c14723c */ /* 0x050ff00000041814 */
        /* <DEDUP_REMOVED lines=8> */
[----:B------:R-:W2:Y:S07]  /*9b10*/  LDSM.16.M88.4 R148, [R161] ;  /* 0x00000000a194783b */ /* 0x000eae0000000200 */
[C---:B-----5:R-:W-:Y:S08]  /*9b20*/  HMMA.16816.F32.BF16 R12, R144.reuse, R152, R12 ;  /* 0x00000098900c723c */ /* 0x060ff0000004180c */
[C---:B------:R-:W-:Y:S01]  /*9b30*/  HMMA.16816.F32.BF16 R16, R144.reuse, R154, R16 ;  /* 0x0000009a9010723c */ /* 0x040fe20000041810 */
[----:B------:R-:W5:Y:S05]  /*9b40*/  LDSM.16.M88.4 R152, [R162] ;  /* 0x00000000a298783b */ /* 0x000f6a0000000200 */
[----:B------:R-:W1:Y:S02]  /*9b50*/  LDSM.16.M88.4 R160, [R163] ;  /* 0x00000000a3a0783b */ /* 0x000e640000000200 */
[C---:B----4-:R-:W-:Y:S08]  /*9b60*/  HMMA.16816.F32.BF16 R20, R144.reuse, R156, R20 ;  /* 0x0000009c9014723c */ /* 0x050ff00000041814 */
[C---:B------:R-:W-:Y:S01]  /*9b70*/  HMMA.16816.F32.BF16 R24, R144.reuse, R158, R24 ;  /* 0x0000009e9018723c */ /* 0x040fe20000041818 */
[----:B------:R-:W4:Y:S07]  /*9b80*/  LDSM.16.M88.4 R156, [R172] ;  /* 0x00000000ac9c783b */ /* 0x000f2e0000000200 */
[C---:B---3--:R-:W-:Y:S08]  /*9b90*/  HMMA.16816.F32.BF16 R28, R144.reuse, R136, R28 ;  /* 0x00000088901c723c */ /* 0x048ff0000004181c */
[----:B------:R-:W-:Y:S01]  /*9ba0*/  HMMA.16816.F32.BF16 R32, R144, R138, R32 ;  /* 0x0000008a9020723c */ /* 0x000fe20000041820 */
[----:B------:R-:W-:Y:S05]  /*9bb0*/  LDSM.16.M88.4 R136, [R176+0x8000] ;  /* 0x00800000b088783b */ /* 0x000fea0000000200 */
[----:B------:R-:W3:Y:S02]  /*9bc0*/  LDSM.16.M88.4 R144, [R167+0x4000] ;  /* 0x00400000a790783b */ /* 0x000ee40000000200 */
[C---:B--2---:R-:W-:Y:S08]  /*9bd0*/  HMMA.16816.F32.BF16 R4, R140.reuse, R148, R4 ;  /* 0x000000948c04723c */ /* 0x044ff00000041804 */
[C---:B------:R-:W-:Y:S01]  /*9be0*/  HMMA.16816.F32.BF16 R8, R140.reuse, R150, R8 ;  /* 0x000000968c08723c */ /* 0x040fe20000041808 */
[----:B------:R-:W2:Y:S07]  /*9bf0*/  LDSM.16.M88.4 R148, [R167+0x4800] ;  /* 0x00480000a794783b */ /* 0x000eae0000000200 */
[C---:B-----5:R-:W-:Y:S08]  /*9c00*/  HMMA.16816.F32.BF16 R12, R140.reuse, R152, R12 ;  /* 0x000000988c0c723c */ /* 0x060ff0000004180c */
[C---:B------:R-:W-:Y:S01]  /*9c10*/  HMMA.16816.F32.BF16 R16, R140.reuse, R154, R16 ;  /* 0x0000009a8c10723c */ /* 0x040fe20000041810 */
[----:B------:R-:W5:Y:S07]  /*9c20*/  LDSM.16.M88.4 R152, [R167+0x5000] ;  /* 0x00500000a798783b */ /* 0x000f6e0000000200 */
[C---:B-1----:R-:W-:Y:S08]  /*9c30*/  HMMA.16816.F32.BF16 R20, R140.reuse, R160, R20 ;  /* 0x000000a08c14723c */ /* 0x042ff00000041814 */
[C---:B------:R-:W-:Y:S01]  /*9c40*/  HMMA.16816.F32.BF16 R24, R140.reuse, R162, R24 ;  /* 0x000000a28c18723c */ /* 0x040fe20000041818 */
[----:B------:R-:W1:Y:S07]  /*9c50*/  LDSM.16.M88.4 R160, [R167+0x5800] ;  /* 0x00580000a7a0783b */ /* 0x000e6e0000000200 */
[C---:B----4-:R-:W-:Y:S08]  /*9c60*/  HMMA.16816.F32.BF16 R28, R140.reuse, R156, R28 ;  /* 0x0000009c8c1c723c */ /* 0x050ff0000004181c */
[----:B------:R-:W-:Y:S01]  /*9c70*/  HMMA.16816.F32.BF16 R32, R140, R158, R32 ;  /* 0x0000009e8c20723c */ /* 0x000fe20000041820 */
[----:B------:R-:W-:Y:S05]  /*9c80*/  LDSM.16.M88.4 R140, [R175+0x8000] ;  /* 0x00800000af8c783b */ /* 0x000fea0000000200 */
[----:B------:R-:W-:Y:S02]  /*9c90*/  LDSM.16.M88.4 R156, [R166+0x1800] ;  /* 0x00180000a69c783b */ /* 0x000fe40000000200 */
[C---:B---3--:R-:W-:Y:S08]  /*9ca0*/  HMMA.16816.F32.BF16 R4, R136.reuse, R144, R4 ;  /* 0x000000908804723c */ /* 0x048ff00000041804 */
[C---:B------:R-:W-:Y:S01]  /*9cb0*/  HMMA.16816.F32.BF16 R8, R136.reuse, R146, R8 ;  /* 0x000000928808723c */ /* 0x040fe20000041808 */
[----:B------:R-:W3:Y:S07]  /*9cc0*/  LDSM.16.M88.4 R144, [R166] ;  /* 0x00000000a690783b */ /* 0x000eee0000000200 */
[C---:B--2---:R-:W-:Y:S08]  /*9cd0*/  HMMA.16816.F32.BF16 R12, R136.reuse, R148, R12 ;  /* 0x00000094880c723c */ /* 0x044ff0000004180c */
[C---:B------:R-:W-:Y:S01]  /*9ce0*/  HMMA.16816.F32.BF16 R16, R136.reuse, R150, R16 ;  /* 0x000000968810723c */ /* 0x040fe20000041810 */
[----:B------:R-:W2:Y:S07]  /*9cf0*/  LDSM.16.M88.4 R148, [R166+0x800] ;  /* 0x00080000a694783b */ /* 0x000eae0000000200 */
[C---:B-----5:R-:W-:Y:S08]  /*9d00*/  HMMA.16816.F32.BF16 R20, R136.reuse, R152, R20 ;  /* 0x000000988814723c */ /* 0x060ff00000041814 */
[C---:B------:R-:W-:Y:S01]  /*9d10*/  HMMA.16816.F32.BF16 R24, R136.reuse, R154, R24 ;  /* 0x0000009a8818723c */ /* 0x040fe20000041818 */
[----:B------:R-:W4:Y:S01]  /*9d20*/  LDSM.16.M88.4 R152, [R166+0x1000] ;  /* 0x00100000a698783b */ /* 0x000f220000000200 */
[----:B------:R-:W-:Y:S04]  /*9d30*/  DEPBAR.LE SB0, 0x0 ;  /* 0x000080000000791a */ /* 0x000fe80000000000 */
[----:B------:R-:W-:Y:S02]  /*9d40*/  BAR.SYNC.DEFER_BLOCKING 0x0 ;  /* 0x0000000000007b1d */ /* 0x000fe40000010000 */
[C---:B-1----:R-:W-:Y:S08]  /*9d50*/  HMMA.16816.F32.BF16 R28, R136.reuse, R160, R28 ;  /* 0x000000a0881c723c */ /* 0x042ff0000004181c */
[----:B------:R-:W-:Y:S08]  /*9d60*/  HMMA.16816.F32.BF16 R32, R136, R162, R32 ;  /* 0x000000a28820723c */ /* 0x000ff00000041820 */
[C---:B---3--:R-:W-:Y:S08]  /*9d70*/  HMMA.16816.F32.BF16 R4, R140.reuse, R144, R4 ;  /* 0x000000908c04723c */ /* 0x048ff00000041804 */
[C---:B------:R-:W-:Y:S08]  /*9d80*/  HMMA.16816.F32.BF16 R8, R140.reuse, R146, R8 ;  /* 0x000000928c08723c */ /* 0x040ff00000041808 */
[C---:B--2---:R-:W-:Y:S08]  /*9d90*/  HMMA.16816.F32.BF16 R12, R140.reuse, R148, R12 ;  /* 0x000000948c0c723c */ /* 0x044ff0000004180c */
[C---:B------:R-:W-:Y:S08]  /*9da0*/  HMMA.16816.F32.BF16 R16, R140.reuse, R150, R16 ;  /* 0x000000968c10723c */ /* 0x040ff00000041810 */
[C---:B----4-:R-:W-:Y:S08]  /*9db0*/  HMMA.16816.F32.BF16 R20, R140.reuse, R152, R20 ;  /* 0x000000988c14723c */ /* 0x050ff00000041814 */
        /* <DEDUP_REMOVED lines=42> */
.L_x_1251:
        /* <DEDUP_REMOVED lines=18> */
.L_x_1252:
        /* <DEDUP_REMOVED lines=15> */
.L_x_1162:
[----:B------:R-:W-:Y:S05]  /*a270*/  BSYNC B0 ;  /* 0x0000000000007941 */ /* 0x000fea0003800000 */
.L_x_1161:
        /* <DEDUP_REMOVED lines=41> */
.L_x_1253:
[C---:B------:R-:W-:Y:S01]  /*a510*/  FADD.FTZ R2, -R129.reuse, R130 ;  /* 0x0000008281027221 */ /* 0x040fe20000010100 */
[----:B------:R-:W-:Y:S01]  /*a520*/  WARPSYNC 0xffffffff ;  /* 0xffffffff00007948 */ /* 0x000fe20003800000 */
[----:B------:R-:W-:Y:S01]  /*a530*/  FMUL.FTZ R130, R129, c[0x0][0x2d0] ;  /* 0x0000b40081827a20 */ /* 0x000fe20000410000 */
[----:B------:R-:W-:Y:S01]  /*a540*/  ISETP.GT.AND P0, PT, R180, R189, PT ;  /* 0x000000bdb400720c */ /* 0x000fe20003f04270 */
[----:B------:R-:W-:Y:S02]  /*a550*/  FMUL.FTZ R2, R2, c[0x0][0x2d0] ;  /* 0x0000b40002027a20 */ /* 0x000fe40000410000 */
        /* <DEDUP_REMOVED lines=8> */
[----:B------:R-:W2:Y:S01]  /*a5e0*/  MUFU.EX2 R2, R2 ;  /* 0x0000000200027308 */ /* 0x000ea20000000800 */
[--C-:B------:R-:W-:Y:S02]  /*a5f0*/  FFMA.FTZ R139, R24, c[0x0][0x2d0], -R130.reuse ;  /* 0x0000b400188b7a23 */ /* 0x100fe40000010882 */
[--C-:B------:R-:W-:Y:S07]  /*a600*/  FFMA.FTZ R143, R32, c[0x0][0x2d0], -R130.reuse ;  /* 0x0000b400208f7a23 */ /* 0x100fee0000010882 */
[----:B------:R-:W-:Y:S01]  /*a610*/  MUFU.EX2 R32, R136 ;  /* 0x0000008800207308 */ /* 0x000fe20000000800 */
[--C-:B-1----:R-:W-:Y:S09]  /*a620*/  FFMA.FTZ R3, R5, c[0x0][0x2d0], -R130.reuse ;  /* 0x0000b40005037a23 */ /* 0x102ff20000010882 */
[----:B------:R1:W5:Y:S10]  /*a630*/  MUFU.EX2 R142, R3 ;  /* 0x00000003008e7308 */ /* 0x0003740000000800 */
[----:B------:R-:W-:Y:S10]  /*a640*/  MUFU.EX2 R136, R141 ;  /* 0x0000008d00887308 */ /* 0x000ff40000000800 */
[----:B------:R-:W-:Y:S01]  /*a650*/  MUFU.EX2 R141, R138 ;  /* 0x0000008a008d7308 */ /* 0x000fe20000000800 */
[--C-:B-1----:R-:W-:Y:S09]  /*a660*/  FFMA.FTZ R3, R8, c[0x0][0x2d0], -R130.reuse ;  /* 0x0000b40008037a23 */ /* 0x102ff20000010882 */
[----:B------:R1:W-:Y:S10]  /*a670*/  MUFU.EX2 R146, R3 ;  /* 0x0000000300927308 */ /* 0x0003f40000000800 */
[----:B------:R-:W-:Y:S10]  /*a680*/  MUFU.EX2 R140, R140 ;  /* 0x0000008c008c7308 */ /* 0x000ff40000000800 */
[----:B------:R-:W-:Y:S01]  /*a690*/  MUFU.EX2 R139, R139 ;  /* 0x0000008b008b7308 */ /* 0x000fe20000000800 */
[----:B-1--4-:R-:W-:Y:S01]  /*a6a0*/  FMNMX.FTZ R3, R0, R128, !PT ;  /* 0x0000008000037209 */ /* 0x012fe20007810000 */
[--C-:B------:R-:W-:Y:S02]  /*a6b0*/  FFMA.FTZ R0, R9, c[0x0][0x2d0], -R130.reuse ;  /* 0x0000b40009007a23 */ /* 0x100fe40000010882 */
[----:B---3--:R-:W-:Y:S02]  /*a6c0*/  FFMA.FTZ R128, R16, c[0x0][0x2d0], -R130 ;  /* 0x0000b40010807a23 */ /* 0x008fe40000010882 */
[----:B------:R-:W-:Y:S04]  /*a6d0*/  FMUL.FTZ R12, R3, c[0x0][0x2d0] ;  /* 0x0000b400030c7a20 */ /* 0x000fe80000410000 */
[----:B------:R1:W-:Y:S01]  /*a6e0*/  MUFU.EX2 R153, R0 ;  /* 0x0000000000997308 */ /* 0x0003e20000000800 */
[--C-:B------:R-:W-:Y:S02]  /*a6f0*/  FFMA.FTZ R6, R6, c[0x0][0x2d0], -R12.reuse ;  /* 0x0000b40006067a23 */ /* 0x100fe4000001080c */
[--C-:B------:R-:W-:Y:S02]  /*a700*/  FFMA.FTZ R7, R7, c[0x0][0x2d0], -R12.reuse ;  /* 0x0000b40007077a23 */ /* 0x100fe4000001080c */
[--C-:B------:R-:W-:Y:S02]  /*a710*/  FFMA.FTZ R20, R19, c[0x0][0x2d0], -R12.reuse ;  /* 0x0000b40013147a23 */ /* 0x100fe4000001080c */
[--C-:B------:R-:W-:Y:S03]  /*a720*/  FFMA.FTZ R22, R22, c[0x0][0x2d0], -R12.reuse ;  /* 0x0000b40016167a23 */ /* 0x100fe6000001080c */
        /* <DEDUP_REMOVED lines=8> */
[----:B------:R-:W-:Y:S02]  /*a7b0*/  FFMA.FTZ R29, R35, c[0x0][0x2d0], -R12 ;  /* 0x0000b400231d7a23 */ /* 0x000fe4000001080c */
[----:B-1----:R-:W-:Y:S02]  /*a7c0*/  FADD.FTZ R0, -R3, R131 ;  /* 0x0000008303007221 */ /* 0x002fe40000010100 */
[--C-:B------:R-:W-:Y:S02]  /*a7d0*/  FFMA.FTZ R131, R13, c[0x0][0x2d0], -R130.reuse ;  /* 0x0000b4000d837a23 */ /* 0x100fe40000010882 */
[----:B------:R-:W-:Y:S01]  /*a7e0*/  FMUL.FTZ R0, R0, c[0x0][0x2d0] ;  /* 0x0000b40000007a20 */ /* 0x000fe20000410000 */
[----:B------:R-:W-:Y:S01]  /*a7f0*/  MUFU.EX2 R138, R23 ;  /* 0x00000017008a7308 */ /* 0x000fe20000000800 */
[--C-:B------:R-:W-:Y:S02]  /*a800*/  FFMA.FTZ R13, R17, c[0x0][0x2d0], -R130.reuse ;  /* 0x0000b400110d7a23 */ /* 0x100fe40000010882 */
[----:B------:R-:W-:Y:S07]  /*a810*/  FFMA.FTZ R130, R33, c[0x0][0x2d0], -R130 ;  /* 0x0000b40021827a23 */ /* 0x000fee0000010882 */
[----:B------:R-:W1:Y:S10]  /*a820*/  MUFU.EX2 R0, R0 ;  /* 0x0000000000007308 */ /* 0x000e740000000800 */
[----:B------:R-:W3:Y:S10]  /*a830*/  MUFU.EX2 R33, R7 ;  /* 0x0000000700217308 */ /* 0x000ef40000000800 */
[----:B------:R-:W-:Y:S10]  /*a840*/  MUFU.EX2 R152, R13 ;  /* 0x0000000d00987308 */ /* 0x000ff40000000800 */
[----:B------:R-:W-:Y:S10]  /*a850*/  MUFU.EX2 R150, R131 ;  /* 0x0000008300967308 */ /* 0x000ff40000000800 */
[----:B------:R-:W-:Y:S10]  /*a860*/  MUFU.EX2 R131, R21 ;  /* 0x0000001500837308 */ /* 0x000ff40000000800 */
[----:B------:R-:W-:Y:S10]  /*a870*/  MUFU.EX2 R128, R27 ;  /* 0x0000001b00807308 */ /* 0x000ff40000000800 */
[----:B------:R-:W-:Y:S10]  /*a880*/  MUFU.EX2 R30, R26 ;  /* 0x0000001a001e7308 */ /* 0x000ff40000000800 */
[----:B------:R-:W-:Y:S10]  /*a890*/  MUFU.EX2 R31, R145 ;  /* 0x00000091001f7308 */ /* 0x000ff40000000800 */
[----:B------:R-:W-:Y:S10]  /*a8a0*/  MUFU.EX2 R34, R143 ;  /* 0x0000008f00227308 */ /* 0x000ff40000000800 */
[----:B------:R4:W-:Y:S10]  /*a8b0*/  MUFU.EX2 R35, R130 ;  /* 0x0000008200237308 */ /* 0x0009f40000000800 */
[----:B------:R-:W-:Y:S10]  /*a8c0*/  MUFU.EX2 R28, R28 ;  /* 0x0000001c001c7308 */ /* 0x000ff40000000800 */
[----:B------:R-:W-:Y:S01]  /*a8d0*/  MUFU.EX2 R29, R29 ;  /* 0x0000001d001d7308 */ /* 0x000fe20000000800 */
[----:B----4-:R-:W-:Y:S01]  /*a8e0*/  MOV R130, R129 ;  /* 0x0000008100827202 */ /* 0x010fe20000000f00 */
[----:B--2---:R-:W-:Y:S01]  /*a8f0*/  FMUL.FTZ R4, R2, R132 ;  /* 0x0000008402047220 */ /* 0x004fe20000410000 */
[----:B-----5:R-:W-:Y:S01]  /*a900*/  F2FP.BF16.PACK_AB R8, R142, R137 ;  /* 0x000000898e08723e */ /* 0x020fe200000010ff */
[----:B------:R-:W-:Y:S02]  /*a910*/  FMUL.FTZ R5, R2, R133 ;  /* 0x0000008502057220 */ /* 0x000fe40000410000 */
[C---:B-1----:R-:W-:Y:S02]  /*a920*/  FMUL.FTZ R6, R0.reuse, R134 ;  /* 0x0000008600067220 */ /* 0x042fe40000410000 */
[----:B------:R-:W-:Y:S02]  /*a930*/  FMUL.FTZ R7, R0, R135 ;  /* 0x0000008700077220 */ /* 0x000fe40000410000 */
[----:B------:R-:W1:Y:S01]  /*a940*/  LDSM.16.MT88.4 R132, [R168] ;  /* 0x00000000a884783b */ /* 0x000e620000004200 */
[C---:B------:R-:W-:Y:S02]  /*a950*/  FFMA.FTZ R16, R2.reuse, R185, R137 ;  /* 0x000000b902107223 */ /* 0x040fe40000010089 */
[C---:B------:R-:W-:Y:S01]  /*a960*/  FMUL.FTZ R100, R2.reuse, R100 ;  /* 0x0000006402647220 */ /* 0x040fe20000410000 */
[----:B------:R-:W-:Y:S01]  /*a970*/  MUFU.EX2 R137, R22 ;  /* 0x0000001600897308 */ /* 0x000fe20000000800 */
        /* <DEDUP_REMOVED lines=45> */
[--C-:B------:R-:W-:Y:S01]  /*ac50*/  FFMA.FTZ R2, R10, c[0x0][0x2d0], -R12.reuse ;  /* 0x0000b4000a027a23 */ /* 0x100fe2000001080c */
[----:B------:R-:W-:Y:S01]  /*ac60*/  F2FP.BF16.PACK_AB R10, R153, R146 ;  /* 0x00000092990a723e */ /* 0x000fe200000010ff */
        /* <DEDUP_REMOVED lines=47> */
[----:B------:R-:W-:Y:S01]  /*af60*/  FFMA.FTZ R24, R0, R186, R9 ;  /* 0x000000ba00187223 */ /* 0x000fe20000010009 */
[----:B---3--:R-:W-:Y:S01]  /*af70*/  F2FP.BF16.PACK_AB R9, R33, R9 ;  /* 0x000000092109723e */ /* 0x008fe200000010ff */
[--C-:B------:R-:W-:Y:S02]  /*af80*/  FFMA.FTZ R0, R11, c[0x0][0x2d0], -R12.reuse ;  /* 0x0000b4000b007a23 */ /* 0x100fe4000001080c */
[--C-:B--2---:R-:W-:Y:S02]  /*af90*/  FFMA.FTZ R2, R18, c[0x0][0x2d0], -R12.reuse ;  /* 0x0000b40012027a23 */ /* 0x104fe4000001080c */
[----:B------:R-:W2:Y:S02]  /*afa0*/  MUFU.EX2 R148, R0 ;  /* 0x0000000000947308 */ /* 0x000ea40000000800 */
[----:B--2---:R-:W-:Y:S01]  /*afb0*/  F2FP.BF16.PACK_AB R11, R148, R147 ;  /* 0x00000093940b723e */ /* 0x004fe200000010ff */
[--C-:B------:R-:W-:Y:S07]  /*afc0*/  FFMA.FTZ R0, R14, c[0x0][0x2d0], -R12.reuse ;  /* 0x0000b4000e007a23 */ /* 0x100fee000001080c */
[----:B------:R2:W-:Y:S01]  /*afd0*/  MUFU.EX2 R149, R0 ;  /* 0x0000000000957308 */ /* 0x0005e20000000800 */
[C---:B-1----:R-:W-:Y:S08]  /*afe0*/  HMMA.16816.F32.BF16 R4, R8.reuse, R132, R4 ;  /* 0x000000840804723c */ /* 0x042ff00000041804 */
[C---:B------:R-:W-:Y:S01]  /*aff0*/  HMMA.16816.F32.BF16 R100, R8.reuse, R134, R100 ;  /* 0x000000860864723c */ /* 0x040fe20000041864 */
[----:B------:R-:W1:Y:S03]  /*b000*/  LDSM.16.MT88.4 R132, [R169] ;  /* 0x00000000a984783b */ /* 0x000e660000004200 */
[----:B--2---:R-:W-:Y:S05]  /*b010*/  FFMA.FTZ R0, R15, c[0x0][0x2d0], -R12 ;  /* 0x0000b4000f007a23 */ /* 0x004fea000001080c */
[----:B------:R-:W-:Y:S01]  /*b020*/  LDSM.16.MT88.4 R12, [R168+0x800] ;  /* 0x00080000a80c783b */ /* 0x000fe20000004200 */
[C---:B-1----:R-:W-:Y:S08]  /*b030*/  HMMA.16816.F32.BF16 R104, R8.reuse, R132, R104 ;  /* 0x000000840868723c */ /* 0x042ff00000041868 */
[C---:B------:R-:W-:Y:S01]  /*b040*/  HMMA.16816.F32.BF16 R108, R8.reuse, R134, R108 ;  /* 0x00000086086c723c */ /* 0x040fe2000004186c */
[----:B------:R-:W1:Y:S07]  /*b050*/  LDSM.16.MT88.4 R132, [R171] ;  /* 0x00000000ab84783b */ /* 0x000e6e0000004200 */
[C---:B-1----:R-:W-:Y:S08]  /*b060*/  HMMA.16816.F32.BF16 R112, R8.reuse, R132, R112 ;  /* 0x000000840870723c */ /* 0x042ff00000041870 */
[C---:B------:R-:W-:Y:S01]  /*b070*/  HMMA.16816.F32.BF16 R116, R8.reuse, R134, R116 ;  /* 0x000000860874723c */ /* 0x040fe20000041874 */
[----:B------:R-:W1:Y:S07]  /*b080*/  LDSM.16.MT88.4 R132, [R170] ;  /* 0x00000000aa84783b */ /* 0x000e6e0000004200 */
        /* <DEDUP_REMOVED lines=25> */
[----:B------:R1:W2:Y:S07]  /*b220*/  MUFU.EX2 R133, R0 ;  /* 0x0000000000857308 */ /* 0x0002ae0000000800 */
[----:B------:R-:W-:Y:S03]  /*b230*/  HMMA.16816.F32.BF16 R96, R8, R134, R96 ;  /* 0x000000860860723c */ /* 0x000fe60000041860 */
[----:B------:R3:W-:Y:S04]  /*b240*/  MUFU.EX2 R132, R2 ;  /* 0x0000000200847308 */ /* 0x0007e80000000800 */
[----:B------:R-:W-:Y:S02]  /*b250*/  F2FP.BF16.PACK_AB R8, R150, R32 ;  /* 0x000000209608723e */ /* 0x000fe400000010ff */
[----:B------:R-:W-:Y:S03]  /*b260*/  F2FP.BF16.PACK_AB R10, R152, R151 ;  /* 0x00000097980a723e */ /* 0x000fe600000010ff */
[----:B-1----:R-:W-:Y:S01]  /*b270*/  FADD.FTZ R0, R142, R16 ;  /* 0x000000108e007221 */ /* 0x002fe20000010000 */
[----:B--2---:R-:W-:Y:S01]  /*b280*/  F2FP.BF16.PACK_AB R9, R133, R149 ;  /* 0x000000958509723e */ /* 0x004fe200000010ff */
[----:B------:R-:W1:Y:S01]  /*b290*/  MUFU.EX2 R142, R20 ;  /* 0x00000014008e7308 */ /* 0x000e620000000800 */
[----:B------:R-:W2:Y:S01]  /*b2a0*/  LDSM.16.MT88.4 R16, [R169+0x800] ;  /* 0x00080000a910783b */ /* 0x000ea20000004200 */
[----:B------:R-:W-:Y:S04]  /*b2b0*/  FADD.FTZ R0, R146, R0 ;  /* 0x0000000092007221 */ /* 0x000fe80000010000 */
[----:B------:R-:W-:Y:S02]  /*b2c0*/  FADD.FTZ R0, R153, R0 ;  /* 0x0000000099007221 */ /* 0x000fe40000010000 */
[----:B---3--:R-:W-:Y:S02]  /*b2d0*/  FADD.FTZ R2, R33, R24 ;  /* 0x0000001821027221 */ /* 0x008fe40000010000 */
[----:B------:R-:W-:Y:S02]  /*b2e0*/  MUFU.EX2 R33, R144 ;  /* 0x0000009000217308 */ /* 0x000fe40000000800 */
[----:B------:R-:W-:Y:S04]  /*b2f0*/  FADD.FTZ R2, R147, R2 ;  /* 0x0000000293027221 */ /* 0x000fe80000010000 */
[----:B------:R-:W-:Y:S02]  /*b300*/  FADD.FTZ R24, R148, R2 ;  /* 0x0000000294187221 */ /* 0x000fe40000010000 */
[----:B------:R-:W-:Y:S02]  /*b310*/  FADD.FTZ R2, R32, R0 ;  /* 0x0000000020027221 */ /* 0x000fe40000010000 */
[----:B------:R3:W4:Y:S01]  /*b320*/  MUFU.EX2 R32, R25 ;  /* 0x0000001900207308 */ /* 0x0007220000000800 */
[----:B------:R-:W-:Y:S01]  /*b330*/  FADD.FTZ R0, R149, R24 ;  /* 0x0000001895007221 */ /* 0x000fe20000010000 */
[----:B-1----:R-:W-:Y:S01]  /*b340*/  F2FP.BF16.PACK_AB R11, R142, R132 ;  /* 0x000000848e0b723e */ /* 0x002fe200000010ff */
[----:B------:R-:W-:Y:S06]  /*b350*/  LDSM.16.MT88.4 R20, [R169+0x1000] ;  /* 0x00100000a914783b */ /* 0x000fec0000004200 */
[C---:B------:R-:W-:Y:S08]  /*b360*/  HMMA.16816.F32.BF16 R4, R8.reuse, R12, R4 ;  /* 0x0000000c0804723c */ /* 0x040ff00000041804 */
[C---:B------:R-:W-:Y:S01]  /*b370*/  HMMA.16816.F32.BF16 R100, R8.reuse, R14, R100 ;  /* 0x0000000e0864723c */ /* 0x040fe20000041864 */
[----:B------:R-:W1:Y:S07]  /*b380*/  LDSM.16.MT88.4 R12, [R171+0x800] ;  /* 0x00080000ab0c783b */ /* 0x000e6e0000004200 */
[C---:B--2---:R-:W-:Y:S01]  /*b390*/  HMMA.16816.F32.BF16 R104, R8.reuse, R16, R104 ;  /* 0x000000100868723c */ /* 0x044fe20000041868 */
[----:B---3--:R-:W-:Y:S07]  /*b3a0*/  LDSM.16.MT88.4 R24, [R170+0x1800] ;  /* 0x00180000aa18783b */ /* 0x008fee0000004200 */
        /* <DEDUP_REMOVED lines=70> */
[----:B------:R-:W-:Y:S01]  /*b810*/  HMMA.16816.F32.BF16 R96, R8, R18, R96 ;  /* 0x000000120860723c */ /* 0x000fe20000041860 */
[----:B------:R-:W2:Y:S06]  /*b820*/  LDSM.16.MT88.4 R16, [R171+0x1800] ;  /* 0x00180000ab10783b */ /* 0x000eac0000004200 */
[----:B------:R-:W-:Y:S01]  /*b830*/  FADD.FTZ R8, R150, R2 ;  /* 0x0000000296087221 */ /* 0x000fe20000010000 */
[----:B------:R-:W-:Y:S01]  /*b840*/  F2FP.BF16.PACK_AB R10, R35, R34 ;  /* 0x00000022230a723e */ /* 0x000fe200000010ff */
[----:B------:R-:W-:Y:S03]  /*b850*/  FADD.FTZ R2, R133, R0 ;  /* 0x0000000085027221 */ /* 0x000fe60000010000 */
[----:B----4-:R-:W-:Y:S01]  /*b860*/  F2FP.BF16.PACK_AB R9, R30, R32 ;  /* 0x000000201e09723e */ /* 0x010fe200000010ff */
[----:B------:R-:W-:Y:S01]  /*b870*/  FADD.FTZ R0, R151, R8 ;  /* 0x0000000897007221 */ /* 0x000fe20000010000 */
[----:B------:R-:W-:Y:S01]  /*b880*/  F2FP.BF16.PACK_AB R8, R33, R31 ;  /* 0x0000001f2108723e */ /* 0x000fe200000010ff */
[----:B------:R-:W-:Y:S01]  /*b890*/  FADD.FTZ R2, R132, R2 ;  /* 0x0000000284027221 */ /* 0x000fe20000010000 */
[----:B------:R-:W-:Y:S01]  /*b8a0*/  F2FP.BF16.PACK_AB R11, R29, R28 ;  /* 0x0000001c1d0b723e */ /* 0x000fe200000010ff */
[----:B------:R-:W-:Y:S02]  /*b8b0*/  FADD.FTZ R0, R152, R0 ;  /* 0x0000000098007221 */ /* 0x000fe40000010000 */
[----:B------:R-:W-:Y:S02]  /*b8c0*/  FADD.FTZ R2, R142, R2 ;  /* 0x000000028e027221 */ /* 0x000fe40000010000 */
[----:B------:R-:W-:Y:S02]  /*b8d0*/  FADD.FTZ R0, R136, R0 ;  /* 0x0000000088007221 */ /* 0x000fe40000010000 */
[----:B------:R-:W-:Y:S01]  /*b8e0*/  FADD.FTZ R2, R137, R2 ;  /* 0x0000000289027221 */ /* 0x000fe20000010000 */
[C---:B-1----:R-:W-:Y:S01]  /*b8f0*/  HMMA.16816.F32.BF16 R132, R8.reuse, R12, R4 ;  /* 0x0000000c0884723c */ /* 0x042fe20000041804 */
[----:B------:R-:W1:Y:S02]  /*b900*/  LDSM.16.MT88.4 R4, [R168+0x3800] ;  /* 0x00380000a804783b */ /* 0x000e640000004200 */
[----:B------:R-:W-:Y:S02]  /*b910*/  FADD.FTZ R0, R140, R0 ;  /* 0x000000008c007221 */ /* 0x000fe40000010000 */
[----:B------:R-:W-:Y:S02]  /*b920*/  FADD.FTZ R2, R138, R2 ;  /* 0x000000028a027221 */ /* 0x000fe40000010000 */
[----:B------:R-:W-:Y:S01]  /*b930*/  FADD.FTZ R0, R139, R0 ;  /* 0x000000008b007221 */ /* 0x000fe20000010000 */
[C---:B------:R-:W-:Y:S01]  /*b940*/  HMMA.16816.F32.BF16 R100, R8.reuse, R14, R100 ;  /* 0x0000000e0864723c */ /* 0x040fe20000041864 */
[----:B------:R-:W3:Y:S03]  /*b950*/  LDSM.16.MT88.4 R12, [R169+0x3800] ;  /* 0x00380000a90c783b */ /* 0x000ee60000004200 */
[----:B------:R-:W-:Y:S01]  /*b960*/  FADD.FTZ R2, R131, R2 ;  /* 0x0000000283027221 */ /* 0x000fe20000010000 */
[-C--:B------:R-:W-:Y:S01]  /*b970*/  MOV R131, R3.reuse ;  /* 0x0000000300837202 */ /* 0x080fe20000000f00 */
[----:B------:R-:W-:Y:S02]  /*b980*/  FADD.FTZ R0, R141, R0 ;  /* 0x000000008d007221 */ /* 0x000fe40000010000 */
[C---:B------:R-:W-:Y:S08]  /*b990*/  HMMA.16816.F32.BF16 R104, R8.reuse, R20, R104 ;  /* 0x000000140868723c */ /* 0x040ff00000041868 */
[C---:B------:R-:W-:Y:S01]  /*b9a0*/  HMMA.16816.F32.BF16 R108, R8.reuse, R22, R108 ;  /* 0x00000016086c723c */ /* 0x040fe2000004186c */
[----:B------:R-:W-:Y:S07]  /*b9b0*/  LDSM.16.MT88.4 R20, [R170+0x3800] ;  /* 0x00380000aa14783b */ /* 0x000fee0000004200 */
[C---:B--2---:R-:W-:Y:S08]  /*b9c0*/  HMMA.16816.F32.BF16 R112, R8.reuse, R16, R112 ;  /* 0x000000100870723c */ /* 0x044ff00000041870 */
[C---:B------:R-:W-:Y:S01]  /*b9d0*/  HMMA.16816.F32.BF16 R116, R8.reuse, R18, R116 ;  /* 0x000000120874723c */ /* 0x040fe20000041874 */
[----:B------:R-:W2:Y:S07]  /*b9e0*/  LDSM.16.MT88.4 R16, [R171+0x3800] ;  /* 0x00380000ab10783b */ /* 0x000eae0000004200 */
[C---:B------:R-:W-:Y:S08]  /*b9f0*/  HMMA.16816.F32.BF16 R120, R8.reuse, R24, R120 ;  /* 0x000000180878723c */ /* 0x040ff00000041878 */
[C---:B------:R-:W-:Y:S08]  /*ba00*/  HMMA.16816.F32.BF16 R124, R8.reuse, R26, R124 ;  /* 0x0000001a087c723c */ /* 0x040ff0000004187c */
        /* <DEDUP_REMOVED lines=24> */
[----:B------:R-:W-:Y:S01]  /*bb90*/  IADD3 R0, R180, -0x1, RZ ;  /* 0xffffffffb4007810 */ /* 0x000fe20007ffe0ff */
[C---:B--2---:R-:W-:Y:S04]  /*bba0*/  HMMA.16816.F32.BF16 R84, R8.reuse, R16, R84 ;  /* 0x000000100854723c */ /* 0x044fe80000041854 */
[----:B------:R-:W-:Y:S01]  /*bbb0*/  FADD.FTZ R185, R35, R4 ;  /* 0x0000000423b97221 */ /* 0x000fe20000010000 */
[----:B------:R-:W-:Y:S01]  /*bbc0*/  MOV R180, R0 ;  /* 0x0000000000b47202 */ /* 0x000fe20000000f00 */
[----:B------:R-:W-:Y:S02]  /*bbd0*/  FADD.FTZ R186, R29, R2 ;  /* 0x000000021dba7221 */ /* 0x000fe40000010000 */
[C---:B------:R-:W-:Y:S08]  /*bbe0*/  HMMA.16816.F32.BF16 R88, R8.reuse, R18, R88 ;  /* 0x000000120858723c */ /* 0x040ff00000041858 */
[C---:B----4-:R-:W-:Y:S08]  /*bbf0*/  HMMA.16816.F32.BF16 R92, R8.reuse, R20, R92 ;  /* 0x00000014085c723c */ /* 0x050ff0000004185c */
[----:B------:R-:W-:Y:S01]  /*bc00*/  HMMA.16816.F32.BF16 R96, R8, R22, R96 ;  /* 0x000000160860723c */ /* 0x000fe20000041860 */
[----:B------:R-:W-:Y:S07]  /*bc10*/  @!UPT UIADD3 URZ, URZ, URZ, URZ ;  /* 0x0000003f3f3ff290 */ /* 0x000fee000fffe03f */
[----:B------:R-:W-:-:S11]  /*bc20*/  @P0 BRA `(.L_x_1166) ;  /* 0xffffd34000000947 */ /* 0x000fd6000383ffff */
.L_x_1159:
[----:B------:R-:W-:Y:S05]  /*bc30*/  BRA.DIV ~URZ, `(.L_x_1167) ;  /* 0x00006b127f007947 */ /* 0x000fea000b800000 */
[----:B------:R1:W2:Y:S02]  /*bc40*/  SHFL.BFLY PT, R0, R185, 0x2, 0x1f ;  /* 0x0c401f00b9007f89 */ /* 0x0002a400000e0000 */
.L_x_1254:
[----:B--2---:R-:W-:Y:S01]  /*bc50*/  FADD.FTZ R4, R0, R185 ;  /* 0x000000b900047221 */ /* 0x004fe20000010000 */
[----:B------:R-:W-:Y:S05]  /*bc60*/  BRA.DIV ~URZ, `(.L_x_1168) ;  /* 0x00006b327f007947 */ /* 0x000fea000b800000 */
[----:B------:R-:W2:Y:S04]  /*bc70*/  SHFL.BFLY PT, R0, R186, 0x2, 0x1f ;  /* 0x0c401f00ba007f89 */ /* 0x000ea800000e0000 */
[----:B------:R-:W3:Y:S01]  /*bc80*/  SHFL.BFLY PT, R2, R4, 0x1, 0x1f ;  /* 0x0c201f0004027f89 */ /* 0x000ee200000e0000 */
[----:B--2---:R-:W-:-:S02]  /*bc90*/  FADD.FTZ R5, R0, R186 ;  /* 0x000000ba00057221 */ /* 0x004fc40000010000 */
[----:B---3--:R-:W-:-:S03]  /*bca0*/  FADD.FTZ R4, R4, R2 ;  /* 0x0000000204047221 */ /* 0x008fc60000010000 */
[----:B------:R2:W3:Y:S04]  /*bcb0*/  SHFL.BFLY PT, R3, R5, 0x1, 0x1f ;  /* 0x0c201f0005037f89 */ /* 0x0004e800000e0000 */
.L_x_1255:
[----:B------:R-:W-:Y:S01]  /*bcc0*/  FSETP.NE.FTZ.AND P1, PT, R4, RZ, PT ;  /* 0x000000ff0400720b */ /* 0x000fe20003f35000 */
[----:B---3--:R-:W-:Y:S01]  /*bcd0*/  FADD.FTZ R3, R3, R5 ;  /* 0x0000000503037221 */ /* 0x008fe20000010000 */
[----:B------:R-:W-:Y:S02]  /*bce0*/  MOV R2, RZ ;  /* 0x000000ff00027202 */ /* 0x000fe40000000f00 */
[----:B------:R-:W-:Y:S02]  /*bcf0*/  MOV R0, RZ ;  /* 0x000000ff00007202 */ /* 0x000fe40000000f00 */
[----:B------:R-:W-:Y:S02]  /*bd00*/  FSETP.NE.FTZ.AND P0, PT, R3, RZ, PT ;  /* 0x000000ff0300720b */ /* 0x000fe40003f15000 */
[----:B------:R-:W-:Y:S02]  /*bd10*/  MOV R23, 0xff800000 ;  /* 0xff80000000177802 */ /* 0x000fe40000000f00 */
[----:B------:R-:W-:-:S03]  /*bd20*/  MOV R22, 0xff800000 ;  /* 0xff80000000167802 */ /* 0x000fc60000000f00 */
[----:B------:R-:W3:Y:S08]  /*bd30*/  @P1 MUFU.LG2 R6, R4 ;  /* 0x0000000400061308 */ /* 0x000ef00000000c00 */
[----:B------:R4:W5:Y:S01]  /*bd40*/  @P1 MUFU.RCP R2, R4 ;  /* 0x0000000400021308 */ /* 0x0009620000001000 */
[----:B---3--:R-:W-:-:S07]  /*bd50*/  @P1 FMUL.FTZ R6, R6, 0.69314718246459960938 ;  /* 0x3f31721806061820 */ /* 0x008fce0000410000 */
[----:B------:R-:W3:Y:S01]  /*bd60*/  @P0 MUFU.RCP R0, R3 ;  /* 0x0000000300000308 */ /* 0x000ee20000001000 */
[----:B----4-:R-:W-:Y:S01]  /*bd70*/  @P1 MOV R4, 0x3f317218 ;  /* 0x3f31721800041802 */ /* 0x010fe20000000f00 */
[C---:B-----5:R-:W-:Y:S02]  /*bd80*/  FMUL.FTZ R34, R2.reuse, R112 ;  /* 0x0000007002227220 */ /* 0x060fe40000410000 */
[----:B------:R-:W-:Y:S02]  /*bd90*/  FMUL.FTZ R35, R2, R113 ;  /* 0x0000007102237220 */ /* 0x000fe40000410000 */
        /* <DEDUP_REMOVED lines=11> */
[----:B------:R-:W-:Y:S01]  /*be50*/  @P1 FFMA.FTZ R23, R4, R129, R6 ;  /* 0x0000008104171223 */ /* 0x000fe20000010006 */
[----:B------:R-:W-:Y:S01]  /*be60*/  MOV R4, 0x1 ;  /* 0x0000000100047802 */ /* 0x000fe20000000f00 */
        /* <DEDUP_REMOVED lines=36> */
[----:B------:R4:W5:Y:S01]  /*c0b0*/  @P0 MUFU.LG2 R2, R3 ;  /* 0x0000000300020308 */ /* 0x0009620000000c00 */
[C---:B---3--:R-:W-:Y:S02]  /*c0c0*/  FMUL.FTZ R124, R0.reuse, R106 ;  /* 0x0000006a007c7220 */ /* 0x048fe40000410000 */
[C---:B------:R-:W-:Y:S02]  /*c0d0*/  FMUL.FTZ R125, R0.reuse, R107 ;  /* 0x0000006b007d7220 */ /* 0x040fe40000410000 */
[----:B------:R-:W-:-:S02]  /*c0e0*/  FMUL.FTZ R84, R0, R102 ;  /* 0x0000006600547220 */ /* 0x000fc40000410000 */
[C---:B------:R-:W-:Y:S02]  /*c0f0*/  FMUL.FTZ R85, R0.reuse, R103 ;  /* 0x0000006700557220 */ /* 0x040fe40000410000 */
[C---:B------:R-:W-:Y:S02]  /*c100*/  FMUL.FTZ R88, R0.reuse, R114 ;  /* 0x0000007200587220 */ /* 0x040fe40000410000 */
[C---:B------:R-:W-:Y:S02]  /*c110*/  FMUL.FTZ R89, R0.reuse, R115 ;  /* 0x0000007300597220 */ /* 0x040fe40000410000 */
[C---:B------:R-:W-:Y:S02]  /*c120*/  FMUL.FTZ R106, R0.reuse, R122 ;  /* 0x0000007a006a7220 */ /* 0x040fe40000410000 */
[C---:B------:R-:W-:Y:S01]  /*c130*/  FMUL.FTZ R107, R0.reuse, R123 ;  /* 0x0000007b006b7220 */ /* 0x040fe20000410000 */
[----:B----4-:R-:W-:Y:S01]  /*c140*/  @P0 MOV R3, 0x3f317218 ;  /* 0x3f31721800030802 */ /* 0x010fe20000000f00 */
[----:B------:R-:W-:-:S02]  /*c150*/  FMUL.FTZ R92, R0, R126 ;  /* 0x0000007e005c7220 */ /* 0x000fc40000410000 */
[----:B------:R-:W-:Y:S02]  /*c160*/  FMUL.FTZ R93, R0, R127 ;  /* 0x0000007f005d7220 */ /* 0x000fe40000410000 */
[----:B-----5:R-:W-:Y:S02]  /*c170*/  @P0 FMUL.FTZ R2, R2, 0.69314718246459960938 ;  /* 0x3f31721802020820 */ /* 0x020fe40000410000 */
[----:B------:R-:W-:Y:S02]  /*c180*/  @P0 FMUL.FTZ R3, R3, c[0x0][0x2d0] ;  /* 0x0000b40003030a20 */ /* 0x000fe40000410000 */
        /* <DEDUP_REMOVED lines=37> */
[----:B------:R-:W-:Y:S01]  /*c3e0*/  FMUL.FTZ R27, R0, R99 ;  /* 0x00000063001b7220 */ /* 0x000fe20000410000 */
[----:B------:R-:W-:Y:S01]  /*c3f0*/  PRMT R0, R4, 0x7610, R0 ;  /* 0x0000761004007816 */ /* 0x000fe20000000000 */
[----:B------:R-:W-:-:S02]  /*c400*/  @P0 FFMA.FTZ R22, R3, R12, R2 ;  /* 0x0000000c03160223 */ /* 0x000fc40000010002 */
.L_x_1128:
        /* <DEDUP_REMOVED lines=17> */
.L_x_1170:
[----:B------:R-:W-:Y:S05]  /*c520*/  BSYNC B0 ;  /* 0x0000000000007941 */ /* 0x000fea0003800000 */
.L_x_1169:
[----:B------:R-:W-:Y:S01]  /*c530*/  PRMT R0, R0, 0x9910, RZ ;  /* 0x0000991000007816 */ /* 0x000fe200000000ff */
[----:B------:R-:W-:Y:S01]  /*c540*/  BSSY B1, `(.L_x_1171) ;  /* 0x000032c000017945 */ /* 0x000fe20003800000 */
[----:B------:R-:W-:Y:S02]  /*c550*/  IMAD.MOV.U32 R78, RZ, RZ, R208 ;  /* 0x000000ffff4e7224 */ /* 0x000fe400078e00d0 */
[----:B------:R-:W-:-:S13]  /*c560*/  ISETP.NE.AND P0, PT, R0, RZ, PT ;  /* 0x000000ff0000720c */ /* 0x000fda0003f05270 */
[----:B------:R-:W-:Y:S05]  /*c570*/  @!P0 BRA `(.L_x_1172) ;  /* 0x0000260000008947 */ /* 0x000fea0003800000 */
[----:B------:R-:W3:Y:S04]  /*c580*/  LDL R7, [R1+0x8] ;  /* 0x0000080001077983 */ /* 0x000ee80000100800 */
[----:B--2---:R-:W2:Y:S04]  /*c590*/  LDL R5, [R1] ;  /* 0x0000000001057983 */ /* 0x004ea80000100800 */
[----:B------:R-:W4:Y:S01]  /*c5a0*/  LDL R6, [R1+0x4] ;  /* 0x0000040001067983 */ /* 0x000f220000100800 */
        /* <DEDUP_REMOVED lines=29> */
[----:B--2---:R2:W-:Y:S01]  /*c780*/  STS [R5], R2 ;  /* 0x0000000205007388 */ /* 0x0045e20000000800 */
[----:B-1----:R-:W-:-:S02]  /*c790*/  F2FP.BF16.PACK_AB R3, R119, R118 ;  /* 0x000000767703723e */ /* 0x002fc400000010ff */
[----:B---3--:R-:W-:-:S03]  /*c7a0*/  F2FP.BF16.PACK_AB R0, R105, R104 ;  /* 0x000000686900723e */ /* 0x008fc600000010ff */
[----:B------:R1:W-:Y:S01]  /*c7b0*/  STS [R5+0x400], R3 ;  /* 0x0004000305007388 */ /* 0x0003e20000000800 */
[----:B--2---:R-:W-:-:S03]  /*c7c0*/  F2FP.BF16.PACK_AB R2, R107, R106 ;  /* 0x0000006a6b02723e */ /* 0x004fc600000010ff */
[----:B----4-:R2:W-:Y:S04]  /*c7d0*/  STS [R6], R0 ;  /* 0x0000000006007388 */ /* 0x0105e80000000800 */
        /* <DEDUP_REMOVED lines=64> */
[----:B----4-:R-:W-:Y:S02]  /*cbe0*/  F2FP.BF16.PACK_AB R2, R43, R42 ;  /* 0x0000002a2b02723e */ /* 0x010fe400000010ff */
[----:B------:R-:W-:-:S03]  /*cbf0*/  @P3 IADD3.X R5, R218, c[0x0][0x50c], RZ, P0, !PT ;  /* 0x00014300da053a10 */ /* 0x000fc600007fe4ff */
        /* <DEDUP_REMOVED lines=17> */
.L_x_1173:
[----:B------:R-:W3:Y:S01]  /*cd10*/  LDL R82, [R1+0x10] ;  /* 0x0000100001527983 */ /* 0x000ee20000100800 */
[----:B------:R-:W-:Y:S01]  /*cd20*/  IMAD.MOV.U32 R9, RZ, RZ, 0x368 ;  /* 0x00000368ff097424 */ /* 0x000fe200078e00ff */
[----:B------:R-:W-:Y:S01]  /*cd30*/  ISETP.GT.AND P3, PT, R5, 0x1, PT ;  /* 0x000000010500780c */ /* 0x000fe20003f64270 */
[----:B--2---:R-:W-:Y:S01]  /*cd40*/  IMAD.MOV.U32 R2, RZ, RZ, c[0x0][0x4e8] ;  /* 0x00013a00ff027624 */ /* 0x004fe200078e00ff */
[----:B------:R-:W-:Y:S01]  /*cd50*/  ISETP.NE.U32.AND P0, PT, RZ, c[0x0][0x500], PT ;  /* 0x00014000ff007a0c */ /* 0x000fe20003f05070 */
[----:B------:R-:W1:Y:S01]  /*cd60*/  S2R R83, SR_TID.X ;  /* 0x0000000000537919 */ /* 0x000e620000002100 */
[----:B------:R-:W-:-:S02]  /*cd70*/  SEL R9, R9, 0x328, P3 ;  /* 0x0000032809097807 */ /* 0x000fc40001800000 */
[----:B------:R-:W-:Y:S02]  /*cd80*/  ISETP.NE.AND.EX P0, PT, RZ, c[0x0][0x504], PT, P0 ;  /* 0x00014100ff007a0c */ /* 0x000fe40003f05300 */
[----:B------:R2:W4:Y:S01]  /*cd90*/  LDC.64 R4, c[0x0][R9+0x170] ;  /* 0x00005c0009047b82 */ /* 0x0005220000000a00 */
[----:B------:R-:W-:Y:S02]  /*cda0*/  ISETP.NE.AND P2, PT, R2, 0x1, PT ;  /* 0x000000010200780c */ /* 0x000fe40003f45270 */
[----:B------:R-:W-:Y:S02]  /*cdb0*/  SEL R8, R213, RZ, !P0 ;  /* 0x000000ffd5087207 */ /* 0x000fe40004000000 */
[----:B------:R-:W-:Y:S02]  /*cdc0*/  SEL R3, R224, RZ, !P0 ;  /* 0x000000ffe0037207 */ /* 0x000fe40004000000 */
[----:B------:R-:W-:Y:S01]  /*cdd0*/  LOP3.LUT R10, R210, 0xffff, RZ, 0xc0, !PT ;  /* 0x0000ffffd20a7812 */ /* 0x000fe200078ec0ff */
[----:B------:R2:W4:Y:S08]  /*cde0*/  LDC.64 R16, c[0x0][R9+0x168] ;  /* 0x00005a0009107b82 */ /* 0x0005300000000a00 */
[----:B------:R2:W4:Y:S01]  /*cdf0*/  LDC.64 R18, c[0x0][R9+0x178] ;  /* 0x00005e0009127b82 */ /* 0x0005220000000a00 */
[----:B-1----:R-:W-:-:S04]  /*ce00*/  SHF.R.S32.HI R79, RZ, 0x1f, R83 ;  /* 0x0000001fff4f7819 */ /* 0x002fc80000011453 */
[----:B------:R-:W-:-:S03]  /*ce10*/  LEA.HI R79, R79, R83, RZ, 0x5 ;  /* 0x000000534f4f7211 */ /* 0x000fc600078f28ff */
[----:B------:R2:W1:Y:S01]  /*ce20*/  LDC.64 R20, c[0x0][R9+0x160] ;  /* 0x0000580009147b82 */ /* 0x0004620000000a00 */
[----:B------:R-:W-:-:S05]  /*ce30*/  LOP3.LUT R79, R79, 0xffffffe0, RZ, 0xc0, !PT ;  /* 0xffffffe04f4f7812 */ /* 0x000fca00078ec0ff */
[----:B------:R-:W-:Y:S02]  /*ce40*/  IMAD.IADD R79, R83, 0x1, -R79 ;  /* 0x00000001534f7824 */ /* 0x000fe400078e0a4f */
[----:B--2---:R-:W-:Y:S02]  /*ce50*/  IMAD.IADD R9, R212, 0x1, R205 ;  /* 0x00000001d4097824 */ /* 0x004fe400078e02cd */
[----:B----4-:R-:W-:-:S04]  /*ce60*/  IMAD R2, R5, R8, RZ ;  /* 0x0000000805027224 */ /* 0x010fc800078e02ff */
[----:B------:R-:W-:Y:S02]  /*ce70*/  IMAD R12, R4, R3, R2 ;  /* 0x00000003040c7224 */ /* 0x000fe400078e0202 */
[----:B------:R-:W-:-:S04]  /*ce80*/  @P2 IMAD.HI.U32 R3, R9, c[0x0][0x4ec], RZ ;  /* 0x00013b0009032a27 */ /* 0x000fc800078e00ff */
[----:B------:R-:W-:-:S04]  /*ce90*/  IMAD.WIDE.U32 R4, R4, R8, RZ ;  /* 0x0000000804047225 */ /* 0x000fc800078e00ff */
[----:B------:R-:W-:-:S04]  /*cea0*/  IMAD.WIDE.U32 R6, R16, R10, RZ ;  /* 0x0000000a10067225 */ /* 0x000fc800078e00ff */
[----:B------:R-:W-:Y:S01]  /*ceb0*/  IMAD.MOV.U32 R2, RZ, RZ, R9 ;  /* 0x000000ffff027224 */ /* 0x000fe200078e0009 */
[----:B------:R-:W-:Y:S01]  /*cec0*/  @P2 SHF.R.U32.HI R2, RZ, c[0x0][0x4f0], R3 ;  /* 0x00013c00ff022a19 */ /* 0x000fe20000011603 */
[----:B------:R-:W-:Y:S01]  /*ced0*/  IMAD R11, R17, R10, RZ ;  /* 0x0000000a110b7224 */ /* 0x000fe200078e02ff */
        /* <DEDUP_REMOVED lines=13> */
[----:B-1----:R-:W-:Y:S01]  /*cfb0*/  IMAD R2, R21, R3, RZ ;  /* 0x0000000315027224 */ /* 0x002fe200078e02ff */
        /* <DEDUP_REMOVED lines=69> */
.L_x_1256:
[----:B------:R-:W-:Y:S05]  /*d410*/  BRA.DIV ~URZ, `(.L_x_1176) ;  /* 0x000054f27f007947 */ /* 0x000fea000b800000 */
[----:B------:R4:W2:Y:S02]  /*d420*/  SHFL.IDX PT, R0, R11, RZ, 0x181f ;  /* 0x00181fff0b007589 */ /* 0x0008a400000e0000 */
.L_x_1257:
        /* <DEDUP_REMOVED lines=19> */
.L_x_1178:
[----:B------:R-:W-:Y:S05]  /*d560*/  BSYNC B0 ;  /* 0x0000000000007941 */ /* 0x000fea0003800000 */
.L_x_1177:
[----:B------:R-:W-:Y:S05]  /*d570*/  BRA.DIV ~URZ, `(.L_x_1179) ;  /* 0x000054027f007947 */ /* 0x000fea000b800000 */
[----:B---3--:R3:W4:Y:S04]  /*d580*/  SHFL.IDX PT, R8, R9, 0x1, 0x181f ;  /* 0x00381f0009087f89 */ /* 0x00872800000e0000 */
[----:B--2---:R3:W2:Y:S02]  /*d590*/  SHFL.IDX PT, R0, R11, 0x1, 0x181f ;  /* 0x00381f000b007f89 */ /* 0x0046a400000e0000 */
.L_x_1258:
        /* <DEDUP_REMOVED lines=19> */
.L_x_1181:
[----:B------:R-:W-:Y:S05]  /*d6d0*/  BSYNC B0 ;  /* 0x0000000000007941 */ /* 0x000fea0003800000 */
.L_x_1180:
[----:B------:R-:W-:Y:S05]  /*d6e0*/  BRA.DIV ~URZ, `(.L_x_1182) ;  /* 0x000053627f007947 */ /* 0x000fea000b800000 */
[----:B----4-:R4:W3:Y:S02]  /*d6f0*/  SHFL.IDX PT, R8, R9, 0x2, 0x181f ;  /* 0x00581f0009087f89 */ /* 0x0108e400000e0000 */
.L_x_1259:
[----:B------:R-:W-:Y:S05]  /*d700*/  BRA.DIV ~URZ, `(.L_x_1183) ;  /* 0x000053b27f007947 */ /* 0x000fea000b800000 */
[----:B--2---:R2:W4:Y:S02]  /*d710*/  SHFL.IDX PT, R0, R11, 0x2, 0x181f ;  /* 0x00581f000b007f89 */ /* 0x00452400000e0000 */
.L_x_1260:
        /* <DEDUP_REMOVED lines=19> */
.L_x_1185:
[----:B------:R-:W-:Y:S05]  /*d850*/  BSYNC B0 ;  /* 0x0000000000007941 */ /* 0x000fea0003800000 */
.L_x_1184:
[----:B------:R-:W-:Y:S05]  /*d860*/  BRA.DIV ~URZ, `(.L_x_1186) ;  /* 0x000052c27f007947 */ /* 0x000fea000b800000 */
[----:B---3--:R3:W2:Y:S04]  /*d870*/  SHFL.IDX PT, R6, R9, 0x3, 0x181f ;  /* 0x00781f0009067f89 */ /* 0x0086a800000e0000 */
[----:B----4-:R3:W4:Y:S02]  /*d880*/  SHFL.IDX PT, R0, R11, 0x3, 0x181f ;  /* 0x00781f000b007f89 */ /* 0x01072400000e0000 */
.L_x_1261:
        /* <DEDUP_REMOVED lines=20> */
.L_x_1174:
[----:B------:R-:W-:Y:S02]  /*d9d0*/  IMAD R11, R11, c[0x0][0x408], RZ ;  /* 0x000102000b0b7a24 */ /* 0x000fe400078e02ff */
[----:B------:R-:W-:-:S04]  /*d9e0*/  IMAD.WIDE.U32 R2, R0, c[0x0][0x408], RZ ;  /* 0x0001020000027a25 */ /* 0x000fc800078e00ff */
[----:B------:R-:W-:Y:S02]  /*d9f0*/  IMAD R0, R0, c[0x0][0x40c], R11 ;  /* 0x0001030000007a24 */ /* 0x000fe400078e020b */
[----:B-1----:R-:W-:-:S03]  /*da00*/  @P2 IMAD.HI.U32 R5, R9, c[0x0][0x4ec], RZ ;  /* 0x00013b0009052a27 */ /* 0x002fc600078e00ff */
        /* <DEDUP_REMOVED lines=28> */
.L_x_1262:
[----:B------:R-:W-:Y:S05]  /*dbd0*/  BRA.DIV ~URZ, `(.L_x_1189) ;  /* 0x000050927f007947 */ /* 0x000fea000b800000 */
[----:B------:R3:W4:Y:S02]  /*dbe0*/  SHFL.IDX PT, R0, R12, RZ, 0x1c1f ;  /* 0x001c1fff0c007589 */ /* 0x00072400000e0000 */
.L_x_1263:
        /* <DEDUP_REMOVED lines=122> */
.L_x_1191:
[----:B------:R-:W-:Y:S05]  /*e390*/  BSYNC B0 ;  /* 0x0000000000007941 */ /* 0x000fea0003800000 */
.L_x_1190:
[----:B------:R-:W-:Y:S05]  /*e3a0*/  BRA.DIV ~URZ, `(.L_x_1192) ;  /* 0x000049327f007947 */ /* 0x000fea000b800000 */
[----:B--2---:R2:W1:Y:S04]  /*e3b0*/  SHFL.IDX PT, R4, R5, 0x1, 0x1c1f ;  /* 0x003c1f0005047f89 */ /* 0x00446800000e0000 */
[----:B----4-:R2:W4:Y:S02]  /*e3c0*/  SHFL.IDX PT, R0, R12, 0x1, 0x1c1f ;  /* 0x003c1f000c007f89 */ /* 0x01052400000e0000 */
.L_x_1264:
        /* <DEDUP_REMOVED lines=123> */
.L_x_1172:
        /* <DEDUP_REMOVED lines=19> */
.L_x_1193:
        /* <DEDUP_REMOVED lines=55> */
.L_x_1195:
[----:B------:R-:W-:Y:S05]  /*f020*/  BSYNC B0 ;  /* 0x0000000000007941 */ /* 0x000fea0003800000 */
.L_x_1194:
        /* <DEDUP_REMOVED lines=34> */
.L_x_1265:
[----:B------:R-:W-:Y:S05]  /*f250*/  BRA.DIV ~URZ, `(.L_x_1197) ;  /* 0x00003bc27f007947 */ /* 0x000fea000b800000 */
[----:B------:R3:W4:Y:S02]  /*f260*/  SHFL.IDX PT, R0, R12, RZ, 0x181f ;  /* 0x00181fff0c007589 */ /* 0x00072400000e0000 */
.L_x_1266:
        /* <DEDUP_REMOVED lines=20> */
.L_x_1199:
[----:B------:R-:W-:Y:S05]  /*f3b0*/  BSYNC B0 ;  /* 0x0000000000007941 */ /* 0x000fea0003800000 */
.L_x_1198:
[----:B------:R-:W-:Y:S05]  /*f3c0*/  BRA.DIV ~URZ, `(.L_x_1200) ;  /* 0x00003ac27f007947 */ /* 0x000fea000b800000 */
[----:B--2---:R2:W1:Y:S04]  /*f3d0*/  SHFL.IDX PT, R8, R9, 0x1, 0x181f ;  /* 0x00381f0009087f89 */ /* 0x00446800000e0000 */
[----:B----4-:R2:W4:Y:S02]  /*f3e0*/  SHFL.IDX PT, R0, R12, 0x1, 0x181f ;  /* 0x00381f000c007f89 */ /* 0x01052400000e0000 */
.L_x_1267:
        /* <DEDUP_REMOVED lines=19> */
.L_x_1202:
[----:B------:R-:W-:Y:S05]  /*f520*/  BSYNC B0 ;  /* 0x0000000000007941 */ /* 0x000fea0003800000 */
.L_x_1201:
[----:B------:R-:W-:Y:S05]  /*f530*/  BRA.DIV ~URZ, `(.L_x_1203) ;  /* 0x00003a227f007947 */ /* 0x000fea000b800000 */
[----:B-1----:R1:W2:Y:S02]  /*f540*/  SHFL.IDX PT, R8, R9, 0x2, 0x181f ;  /* 0x00581f0009087f89 */ /* 0x0022a400000e0000 */
.L_x_1268:
[----:B------:R-:W-:Y:S05]  /*f550*/  BRA.DIV ~URZ, `(.L_x_1204) ;  /* 0x00003a727f007947 */ /* 0x000fea000b800000 */
[----:B----4-:R4:W1:Y:S02]  /*f560*/  SHFL.IDX PT, R0, R12, 0x2, 0x181f ;  /* 0x00581f000c007f89 */ /* 0x01086400000e0000 */
.L_x_1269:
        /* <DEDUP_REMOVED lines=19> */
.L_x_1206:
[----:B------:R-:W-:Y:S05]  /*f6a0*/  BSYNC B0 ;  /* 0x0000000000007941 */ /* 0x000fea0003800000 */
.L_x_1205:
[----:B------:R-:W-:Y:S05]  /*f6b0*/  BRA.DIV ~URZ, `(.L_x_1207) ;  /* 0x000039827f007947 */ /* 0x000fea000b800000 */
[----:B--2---:R2:W3:Y:S04]  /*f6c0*/  SHFL.IDX PT, R8, R9, 0x3, 0x181f ;  /* 0x00781f0009087f89 */ /* 0x0044e800000e0000 */
[----:B-1----:R2:W1:Y:S02]  /*f6d0*/  SHFL.IDX PT, R0, R12, 0x3, 0x181f ;  /* 0x00781f000c007f89 */ /* 0x00246400000e0000 */
.L_x_1270:
        /* <DEDUP_REMOVED lines=18> */
.L_x_1187:
[----:B------:R-:W-:Y:S05]  /*f800*/  BSYNC B1 ;  /* 0x0000000000017941 */ /* 0x000fea0003800000 */
.L_x_1171:
        /* <DEDUP_REMOVED lines=9> */
[----:B--2-4-:R-:W-:-:S04]  /*f8a0*/  LOP3.LUT R12, R0, 0x1f, RZ, 0xc0, !PT ;  /* 0x0000001f000c7812 */ /* 0x014fc800078ec0ff */
[----:B------:R-:W-:Y:S01]  /*f8b0*/  ISETP.NE.AND P5, PT, R12, 0x1f, PT ;  /* 0x0000001f0c00780c */ /* 0x000fe20003fa5270 */
[----:B------:R-:W-:Y:S10]  /*f8c0*/  BRA.DIV ~URZ, `(.L_x_1209) ;  /* 0x000038427f007947 */ /* 0x000ff4000b800000 */
[----:B------:R2:W3:Y:S02]  /*f8d0*/  SHFL.IDX PT, R9, R78, RZ, 0x1f ;  /* 0x00001fff4e097589 */ /* 0x0004e400000e0000 */
.L_x_1271:
[----:B------:R-:W-:Y:S05]  /*f8e0*/  BRA.DIV ~URZ, `(.L_x_1210) ;  /* 0x000038927f007947 */ /* 0x000fea000b800000 */
[----:B------:R4:W2:Y:S02]  /*f8f0*/  SHFL.IDX PT, R8, R78, 0x1, 0x1f ;  /* 0x00201f004e087f89 */ /* 0x0008a400000e0000 */
.L_x_1272:
        /* <DEDUP_REMOVED lines=18> */
.L_x_1273:
        /* <DEDUP_REMOVED lines=16> */
.L_x_1274:
[----:B----4-:R-:W-:Y:S01]  /*fb20*/  IMAD R0, R0, c[0x0][0x538], RZ ;  /* 0x00014e0000007a24 */ /* 0x010fe200078e02ff */
[----:B------:R-:W-:Y:S04]  /*fb30*/  BSSY B1, `(.L_x_1213) ;  /* 0x00000c5000017945 */ /* 0x000fe80003800000 */
[----:B--2---:R-:W-:-:S04]  /*fb40*/  IADD3 R8, R0, R8, RZ ;  /* 0x0000000800087210 */ /* 0x004fc80007ffe0ff */
[----:B---3--:R-:W-:-:S13]  /*fb50*/  ISETP.GT.AND P6, PT, R8, R9, PT ;  /* 0x000000090800720c */ /* 0x008fda0003fc4270 */
[----:B------:R-:W-:Y:S05]  /*fb60*/  @P6 BRA `(.L_x_1214) ;  /* 0x0000024000006947 */ /* 0x000fea0003800000 */
.L_x_1218:
        /* <DEDUP_REMOVED lines=16> */
.L_x_1275:
        /* <DEDUP_REMOVED lines=16> */
.L_x_1276:
[----:B--2---:R-:W-:-:S05]  /*fd70*/  IMAD R0, R0, c[0x0][0x538], RZ ;  /* 0x00014e0000007a24 */ /* 0x004fca00078e02ff */
[----:B------:R-:W-:-:S04]  /*fd80*/  IADD3 R8, R0, R8, RZ ;  /* 0x0000000800087210 */ /* 0x000fc80007ffe0ff */
[----:B------:R-:W-:-:S13]  /*fd90*/  ISETP.GT.AND P6, PT, R8, R9, PT ;  /* 0x000000090800720c */ /* 0x000fda0003fc4270 */
[----:B-1----:R-:W-:Y:S05]  /*fda0*/  @!P6 BRA `(.L_x_1218) ;  /* 0xfffffdc00000e947 */ /* 0x002fea000383ffff */
.L_x_1214:
[----:B------:R-:W-:-:S05]  /*fdb0*/  IADD3 R8, -R0, R8, RZ ;  /* 0x0000000800087210 */ /* 0x000fca0007ffe1ff */
[----:B------:R-:W-:-:S05]  /*fdc0*/  IMAD R0, R4, c[0x0][0x538], R8 ;  /* 0x00014e0004007a24 */ /* 0x000fca00078e0208 */
[----:B------:R-:W-:Y:S01]  /*fdd0*/  ISETP.GT.AND P0, PT, R0, R9, PT ;  /* 0x000000090000720c */ /* 0x000fe20003f04270 */
[----:B------:R-:W-:-:S12]  /*fde0*/  BRA.DIV ~URZ, `(.L_x_1219) ;  /* 0x000037f27f007947 */ /* 0x000fd8000b800000 */
[----:B------:R-:W-:-:S04]  /*fdf0*/  VOTE.ANY R5, PT, !P0 ;  /* 0x0000000000057806 */ /* 0x000fc800040e0100 */
.L_x_1277:
[----:B------:R-:W2:Y:S02]  /*fe00*/  POPC R0, R5 ;  /* 0x0000000500007309 */ /* 0x000ea40000000000 */
[----:B--2---:R-:W-:Y:S01]  /*fe10*/  IADD3 R211, R0, R211, RZ ;  /* 0x000000d300d37210 */ /* 0x004fe20007ffe0ff */
[----:B------:R-:W-:Y:S05]  /*fe20*/  BRA.DIV ~URZ, `(.L_x_1220) ;  /* 0x000038027f007947 */ /* 0x000fea000b800000 */
[----:B------:R2:W3:Y:S04]  /*fe30*/  SHFL.IDX PT, R10, R6, R0, 0x1f ;  /* 0x00001f00060a7589 */ /* 0x0004e800000e0000 */
[----:B------:R2:W4:Y:S02]  /*fe40*/  SHFL.IDX PT, R7, R7, R0, 0x1f ;  /* 0x00001f0007077589 */ /* 0x00052400000e0000 */
.L_x_1278:
[----:B------:R-:W-:Y:S01]  /*fe50*/  ISETP.NE.AND P0, PT, R5, RZ, PT ;  /* 0x000000ff0500720c */ /* 0x000fe20003f05270 */
[----:B------:R-:W-:-:S12]  /*fe60*/  BSSY B0, `(.L_x_1221) ;  /* 0x0000005000007945 */ /* 0x000fd80003800000 */
[----:B------:R-:W-:Y:S05]  /*fe70*/  @!P0 BRA `(.L_x_1222) ;  /* 0x0000003000008947 */ /* 0x000fea0003800000 */
[----:B--2---:R-:W-:Y:S01]  /*fe80*/  IADD3 R0, R0, -0x1, RZ ;  /* 0xffffffff00007810 */ /* 0x004fe20007ffe0ff */
[----:B------:R-:W-:Y:S05]  /*fe90*/  BRA.DIV ~URZ, `(.L_x_1223) ;  /* 0x000038627f007947 */ /* 0x000fea000b800000 */
[----:B------:R2:W1:Y:S02]  /*fea0*/  SHFL.IDX PT, R11, R4, R0, 0x1f ;  /* 0x00001f00040b7589 */ /* 0x00046400000e0000 */
.L_x_1222:
[----:B------:R-:W-:Y:S05]  /*feb0*/  BSYNC B0 ;  /* 0x0000000000007941 */ /* 0x000fea0003800000 */
.L_x_1221:
        /* <DEDUP_REMOVED lines=66> */
.L_x_1225:
        /* <DEDUP_REMOVED lines=66> */
.L_x_1226:
[----:B------:R-:W-:Y:S05]  /*10700*/  BSYNC B0 ;  /* 0x0000000000007941 */ /* 0x000fea0003800000 */
.L_x_1224:
[----:B------:R-:W-:-:S04]  /*10710*/  LOP3.LUT R0, RZ, R0, RZ, 0x33, !PT ;  /* 0x00000000ff007212 */ /* 0x000fc800078e33ff */
[----:B------:R-:W-:Y:S01]  /*10720*/  IADD3 R209, R0, R10, RZ ;  /* 0x0000000a00d17210 */ /* 0x000fe20007ffe0ff */
[----:B------:R-:W-:Y:S05]  /*10730*/  BRA `(.L_x_1227) ;  /* 0x0000004000007947 */ /* 0x000fea0003800000 */
.L_x_1215:
[----:B------:R-:W-:Y:S01]  /*10740*/  IMAD.MOV.U32 R208, RZ, RZ, R9 ;  /* 0x000000ffffd07224 */ /* 0x000fe200078e0009 */
[----:B------:R-:W-:Y:S01]  /*10750*/  MOV R210, RZ ;  /* 0x000000ff00d27202 */ /* 0x000fe20000000f00 */
[----:B------:R-:W-:Y:S01]  /*10760*/  IMAD.MOV.U32 R209, RZ, RZ, RZ ;  /* 0x000000ffffd17224 */ /* 0x000fe200078e00ff */
[----:B------:R-:W-:Y:S02]  /*10770*/  MOV R211, c[0x0][0x53c] ;  /* 0x00014f0000d37a02 */ /* 0x000fe40000000f00 */
.L_x_1227:
[----:B------:R-:W-:Y:S05]  /*10780*/  BSYNC B1 ;  /* 0x0000000000017941 */ /* 0x000fea0003800000 */
.L_x_1213:
[----:B------:R-:W-:Y:S01]  /*10790*/  WARPSYNC 0xffffffff ;  /* 0xffffffff00007948 */ /* 0x000fe20003800000 */
[----:B------:R-:W-:Y:S01]  /*107a0*/  BAR.SYNC.DEFER_BLOCKING 0x4, 0x100 ;  /* 0x0104000000007b1d */ /* 0x000fe20000010000 */
[----:B------:R-:W-:-:S13]  /*107b0*/  ISETP.NE.AND P0, PT, R12, RZ, PT ;  /* 0x000000ff0c00720c */ /* 0x000fda0003f05270 */
[----:B------:R2:W-:Y:S04]  /*107c0*/  @!P0 STS.128 [0x18100], R208 ;  /* 0x018100d0ff008388 */ /* 0x0005e80000000c00 */
[----:B------:R-:W-:Y:S06]  /*107d0*/  BAR.ARV 0x5, 0x100 ;  /* 0x0144000000007b1d */ /* 0x000fec0000002000 */
.L_x_1208:
[----:B-1----:R-:W-:-:S13]  /*107e0*/  ISETP.GE.AND P0, PT, R211, c[0x0][0x53c], PT ;  /* 0x00014f00d3007a0c */ /* 0x002fda0003f06270 */
[----:B--23--:R-:W-:Y:S01]  /*107f0*/  @P0 CALL.REL.NOINC `(.L_x_1228) ;  /* 0x0000001000000944 */ /* 0x00cfe20003c00000 */
[----:B------:R-:W-:Y:S05]  /*10800*/  BRA `(.L_x_1229) ;  /* 0xffff122000007947 */ /* 0x000fea000383ffff */
.L_x_1228:
[----:B------:R-:W-:Y:S05]  /*10810*/  EXIT ;  /* 0x000000000000794d */ /* 0x000fea0003800000 */
.L_x_1111:
[----:B------:R-:W-:Y:S01]  /*10820*/  IMAD.MOV.U32 R0, RZ, RZ, R5 ;  /* 0x000000ffff007224 */ /* 0x000fe200078e0005 */
[----:B------:R-:W-:Y:S02]  /*10830*/  MOV R2, 0x1 ;  /* 0x0000000100027802 */ /* 0x000fe40000000f00 */
[----:B------:R-:W-:Y:S02]  /*10840*/  MOV R3, 0x10860 ;  /* 0x0001086000037802 */ /* 0x000fe40000000f00 */
[----:B--2---:R-:W-:Y:S05]  /*10850*/  CALL.REL.NOINC `($__internal_20_$__cuda_sm70_shflsync_up_p) ;  /* 0x00002fd000007944 */ /* 0x004fea0003c00000 */
[----:B------:R-:W-:Y:S01]  /*10860*/  MOV R0, R4 ;  /* 0x0000000400007202 */ /* 0x000fe20000000f00 */
[----:B------:R-:W-:Y:S05]  /*10870*/  BRA `(.L_x_1230) ;  /* 0xfffefbc000007947 */ /* 0x000fea000383ffff */
.L_x_1112:
[----:B------:R-:W-:Y:S01]  /*10880*/  IMAD.MOV.U32 R0, RZ, RZ, R5 ;  /* 0x000000ffff007224 */ /* 0x000fe200078e0005 */
[----:B------:R-:W-:Y:S02]  /*10890*/  MOV R2, 0x2 ;  /* 0x0000000200027802 */ /* 0x000fe40000000f00 */
[----:B------:R-:W-:Y:S02]  /*108a0*/  MOV R3, 0x108c0 ;  /* 0x000108c000037802 */ /* 0x000fe40000000f00 */
[----:B--2---:R-:W-:Y:S05]  /*108b0*/  CALL.REL.NOINC `($__internal_20_$__cuda_sm70_shflsync_up_p) ;  /* 0x00002f7000007944 */ /* 0x004fea0003c00000 */
[----:B------:R-:W-:Y:S01]  /*108c0*/  SEL R0, R4, RZ, P4 ;  /* 0x000000ff04007207 */ /* 0x000fe20002000000 */
[----:B------:R-:W-:Y:S01]  /*108d0*/  IMAD.MOV.U32 R2, RZ, RZ, 0x4 ;  /* 0x00000004ff027424 */ /* 0x000fe200078e00ff */
[----:B------:R-:W-:-:S03]  /*108e0*/  MOV R3, 0x10910 ;  /* 0x0001091000037802 */ /* 0x000fc60000000f00 */
[----:B------:R-:W-:Y:S02]  /*108f0*/  IMAD.IADD R0, R5, 0x1, R0 ;  /* 0x0000000105007824 */ /* 0x000fe400078e0200 */
[----:B------:R-:W-:Y:S05]  /*10900*/  CALL.REL.NOINC `($__internal_20_$__cuda_sm70_shflsync_up_p) ;  /* 0x00002f2000007944 */ /* 0x000fea0003c00000 */
        /* <DEDUP_REMOVED lines=12> */
[----:B------:R-:W-:Y:S02]  /*109d0*/  MOV R184, 0x1f ;  /* 0x0000001f00b87802 */ /* 0x000fe40000000f00 */
[----:B------:R-:W-:Y:S01]  /*109e0*/  MOV R3, 0x10a20 ;  /* 0x00010a2000037802 */ /* 0x000fe20000000f00 */
[----:B------:R-:W-:-:S04]  /*109f0*/  IMAD.IADD R4, R0, 0x1, R4 ;  /* 0x0000000100047824 */ /* 0x000fc800078e0204 */
[----:B------:R-:W-:Y:S02]  /*10a00*/  IMAD.MOV.U32 R183, RZ, RZ, R4 ;  /* 0x000000ffffb77224 */ /* 0x000fe400078e0004 */
[----:B------:R-:W-:Y:S05]  /*10a10*/  CALL.REL.NOINC `($__internal_19_$__cuda_sm70_shflsync_idx_p) ;  /* 0x00002db000007944 */ /* 0x000fea0003c00000 */
[----:B------:R-:W-:Y:S01]  /*10a20*/  MOV R0, R183 ;  /* 0x000000b700007202 */ /* 0x000fe20000000f00 */
[----:B------:R-:W-:Y:S05]  /*10a30*/  BRA `(.L_x_1231) ;  /* 0xfffefb0000007947 */ /* 0x000fea000383ffff */
.L_x_1114:
[----:B------:R-:W-:Y:S02]  /*10a40*/  SEL R0, RZ, 0x1, P0 ;  /* 0x00000001ff007807 */ /* 0x000fe40000000000 */
[----:B------:R-:W-:Y:S02]  /*10a50*/  MOV R2, 0x10a70 ;  /* 0x00010a7000027802 */ /* 0x000fe40000000f00 */
[----:B--2---:R-:W-:Y:S05]  /*10a60*/  CALL.REL.NOINC `($__internal_21_$__cuda_sm70_votesync_ballot) ;  /* 0x00002e3000007944 */ /* 0x004fea0003c00000 */
[----:B------:R-:W-:Y:S01]  /*10a70*/  MOV R6, R0 ;  /* 0x0000000000067202 */ /* 0x000fe20000000f00 */
[----:B------:R-:W-:Y:S05]  /*10a80*/  BRA `(.L_x_1232) ;  /* 0xfffefb4000007947 */ /* 0x000fea000383ffff */
.L_x_1115:
[----:B------:R-:W-:Y:S01]  /*10a90*/  IMAD.MOV.U32 R183, RZ, RZ, R9 ;  /* 0x000000ffffb77224 */ /* 0x000fe200078e0009 */
[----:B------:R-:W-:Y:S01]  /*10aa0*/  MOV R2, R0 ;  /* 0x0000000000027202 */ /* 0x000fe20000000f00 */
[----:B------:R-:W-:Y:S01]  /*10ab0*/  IMAD.MOV.U32 R184, RZ, RZ, 0x1f ;  /* 0x0000001fffb87424 */ /* 0x000fe200078e00ff */
[----:B------:R-:W-:Y:S02]  /*10ac0*/  MOV R3, 0x10ae0 ;  /* 0x00010ae000037802 */ /* 0x000fe40000000f00 */
[----:B------:R-:W-:Y:S05]  /*10ad0*/  CALL.REL.NOINC `($__internal_19_$__cuda_sm70_shflsync_idx_p) ;  /* 0x00002cf000007944 */ /* 0x000fea0003c00000 */
[----:B------:R-:W-:Y:S01]  /*10ae0*/  IMAD.MOV.U32 R209, RZ, RZ, R183 ;  /* 0x000000ffffd17224 */ /* 0x000fe200078e00b7 */
[----:B------:R-:W-:Y:S01]  /*10af0*/  MOV R183, R8 ;  /* 0x0000000800b77202 */ /* 0x000fe20000000f00 */
[----:B------:R-:W-:Y:S01]  /*10b00*/  IMAD.MOV.U32 R5, RZ, RZ, RZ ;  /* 0x000000ffff057224 */ /* 0x000fe200078e00ff */
[----:B------:R-:W-:Y:S01]  /*10b10*/  MOV R2, R0 ;  /* 0x0000000000027202 */ /* 0x000fe20000000f00 */
[----:B------:R-:W-:Y:S01]  /*10b20*/  IMAD.MOV.U32 R184, RZ, RZ, 0x1f ;  /* 0x0000001fffb87424 */ /* 0x000fe200078e00ff */
[----:B------:R-:W-:-:S02]  /*10b30*/  MOV R3, 0x10b50 ;  /* 0x00010b5000037802 */ /* 0x000fc40000000f00 */
[----:B------:R-:W-:Y:S05]  /*10b40*/  CALL.REL.NOINC `($__internal_19_$__cuda_sm70_shflsync_idx_p) ;  /* 0x00002c8000007944 */ /* 0x000fea0003c00000 */
[----:B------:R-:W-:Y:S01]  /*10b50*/  MOV R9, R183 ;  /* 0x000000b700097202 */ /* 0x000fe20000000f00 */
[----:B------:R-:W-:Y:S05]  /*10b60*/  BRA `(.L_x_1233) ;  /* 0xfffefac000007947 */ /* 0x000fea000383ffff */
.L_x_1118:
[----:B------:R-:W-:Y:S01]  /*10b70*/  IMAD.MOV.U32 R183, RZ, RZ, R4 ;  /* 0x000000ffffb77224 */ /* 0x000fe200078e0004 */
[----:B------:R-:W-:Y:S01]  /*10b80*/  MOV R2, R0 ;  /* 0x0000000000027202 */ /* 0x000fe20000000f00 */
[----:B------:R-:W-:Y:S01]  /*10b90*/  IMAD.MOV.U32 R184, RZ, RZ, 0x1f ;  /* 0x0000001fffb87424 */ /* 0x000fe200078e00ff */
[----:B------:R-:W-:-:S02]  /*10ba0*/  MOV R3, 0x10bc0 ;  /* 0x00010bc000037802 */ /* 0x000fc40000000f00 */
[----:B--23--:R-:W-:Y:S05]  /*10bb0*/  CALL.REL.NOINC `($__internal_19_$__cuda_sm70_shflsync_idx_p) ;  /* 0x00002c1000007944 */ /* 0x00cfea0003c00000 */
[----:B------:R-:W-:Y:S01]  /*10bc0*/  MOV R5, R183 ;  /* 0x000000b700057202 */ /* 0x000fe20000000f00 */
[----:B------:R-:W-:Y:S05]  /*10bd0*/  BRA `(.L_x_1117) ;  /* 0xfffefab000007947 */ /* 0x000fea000383ffff */
.L_x_1129:
[----:B------:R-:W-:Y:S01]  /*10be0*/  IMAD.MOV.U32 R183, RZ, RZ, R9 ;  /* 0x000000ffffb77224 */ /* 0x000fe200078e0009 */
[----:B------:R-:W-:Y:S01]  /*10bf0*/  MOV R2, RZ ;  /* 0x000000ff00027202 */ /* 0x000fe20000000f00 */
[----:B------:R-:W-:Y:S01]  /*10c00*/  IMAD.MOV.U32 R184, RZ, RZ, 0x181f ;  /* 0x0000181fffb87424 */ /* 0x000fe200078e00ff */
[----:B------:R-:W-:-:S02]  /*10c10*/  MOV R3, 0x10c30 ;  /* 0x00010c3000037802 */ /* 0x000fc40000000f00 */
[----:B-----5:R-:W-:Y:S05]  /*10c20*/  CALL.REL.NOINC `($__internal_19_$__cuda_sm70_shflsync_idx_p) ;  /* 0x00002ba000007944 */ /* 0x020fea0003c00000 */
[----:B------:R-:W-:Y:S01]  /*10c30*/  MOV R8, R183 ;  /* 0x000000b700087202 */ /* 0x000fe20000000f00 */
[----:B------:R-:W-:Y:S05]  /*10c40*/  BRA `(.L_x_1234) ;  /* 0xffff1a9000007947 */ /* 0x000fea000383ffff */
.L_x_1130:
[----:B------:R-:W-:Y:S01]  /*10c50*/  IMAD.MOV.U32 R183, RZ, RZ, R12 ;  /* 0x000000ffffb77224 */ /* 0x000fe200078e000c */
[----:B------:R-:W-:Y:S01]  /*10c60*/  MOV R2, RZ ;  /* 0x000000ff00027202 */ /* 0x000fe20000000f00 */
[----:B------:R-:W-:Y:S01]  /*10c70*/  IMAD.MOV.U32 R184, RZ, RZ, 0x181f ;  /* 0x0000181fffb87424 */ /* 0x000fe200078e00ff */
[----:B------:R-:W-:-:S02]  /*10c80*/  MOV R3, 0x10ca0 ;  /* 0x00010ca000037802 */ /* 0x000fc40000000f00 */
[----:B-12--5:R-:W-:Y:S05]  /*10c90*/  CALL.REL.NOINC `($__internal_19_$__cuda_sm70_shflsync_idx_p) ;  /* 0x00002b3000007944 */ /* 0x026fea0003c00000 */
[----:B------:R-:W-:Y:S01]  /*10ca0*/  MOV R0, R183 ;  /* 0x000000b700007202 */ /* 0x000fe20000000f00 */
[----:B------:R-:W-:Y:S05]  /*10cb0*/  BRA `(.L_x_1235) ;  /* 0xffff1a4000007947 */ /* 0x000fea000383ffff */
.L_x_1133:
[----:B------:R-:W-:Y:S01]  /*10cc0*/  IMAD.MOV.U32 R183, RZ, RZ, R9 ;  /* 0x000000ffffb77224 */ /* 0x000fe200078e0009 */
[----:B--2---:R-:W-:Y:S01]  /*10cd0*/  MOV R2, 0x1 ;  /* 0x0000000100027802 */ /* 0x004fe20000000f00 */
[----:B------:R-:W-:Y:S01]  /*10ce0*/  IMAD.MOV.U32 R184, RZ, RZ, 0x181f ;  /* 0x0000181fffb87424 */ /* 0x000fe200078e00ff */
[----:B------:R-:W-:-:S02]  /*10cf0*/  MOV R3, 0x10d10 ;  /* 0x00010d1000037802 */ /* 0x000fc40000000f00 */
[----:B-1-345:R-:W-:Y:S05]  /*10d00*/  CALL.REL.NOINC `($__internal_19_$__cuda_sm70_shflsync_idx_p) ;  /* 0x00002ac000007944 */ /* 0x03afea0003c00000 */
[----:B------:R-:W-:Y:S01]  /*10d10*/  IMAD.MOV.U32 R8, RZ, RZ, R183 ;  /* 0x000000ffff087224 */ /* 0x000fe200078e00b7 */
[----:B------:R-:W-:Y:S01]  /*10d20*/  MOV R2, 0x1 ;  /* 0x0000000100027802 */ /* 0x000fe20000000f00 */
[----:B------:R-:W-:Y:S01]  /*10d30*/  IMAD.MOV.U32 R183, RZ, RZ, R12 ;  /* 0x000000ffffb77224 */ /* 0x000fe200078e000c */
[----:B------:R-:W-:-:S02]  /*10d40*/  MOV R184, 0x181f ;  /* 0x0000181f00b87802 */ /* 0x000fc40000000f00 */
[----:B------:R-:W-:Y:S02]  /*10d50*/  MOV R3, 0x10d70 ;  /* 0x00010d7000037802 */ /* 0x000fe40000000f00 */
[----:B------:R-:W-:Y:S05]  /*10d60*/  CALL.REL.NOINC `($__internal_19_$__cuda_sm70_shflsync_idx_p) ;  /* 0x00002a6000007944 */ /* 0x000fea0003c00000 */
[----:B------:R-:W-:Y:S01]  /*10d70*/  MOV R0, R183 ;  /* 0x000000b700007202 */ /* 0x000fe20000000f00 */
[----:B------:R-:W-:Y:S05]  /*10d80*/  BRA `(.L_x_1236) ;  /* 0xffff1af000007947 */ /* 0x000fea000383ffff */
.L_x_1136:
[----:B------:R-:W-:Y:S01]  /*10d90*/  IMAD.MOV.U32 R183, RZ, RZ, R9 ;  /* 0x000000ffffb77224 */ /* 0x000fe200078e0009 */
[----:B-1----:R-:W-:Y:S01]  /*10da0*/  MOV R2, 0x2 ;  /* 0x0000000200027802 */ /* 0x002fe20000000f00 */
[----:B------:R-:W-:Y:S01]  /*10db0*/  IMAD.MOV.U32 R184, RZ, RZ, 0x181f ;  /* 0x0000181fffb87424 */ /* 0x000fe200078e00ff */
[----:B------:R-:W-:Y:S02]  /*10dc0*/  MOV R3, 0x10de0 ;  /* 0x00010de000037802 */ /* 0x000fe40000000f00 */
[----:B--2345:R-:W-:Y:S05]  /*10dd0*/  CALL.REL.NOINC `($__internal_19_$__cuda_sm70_shflsync_idx_p) ;  /* 0x000029f000007944 */ /* 0x03cfea0003c00000 */
[----:B------:R-:W-:Y:S01]  /*10de0*/  MOV R8, R183 ;  /* 0x000000b700087202 */ /* 0x000fe20000000f00 */
[----:B------:R-:W-:Y:S05]  /*10df0*/  BRA `(.L_x_1237) ;  /* 0xffff1be000007947 */ /* 0x000fea000383ffff */
.L_x_1137:
[----:B------:R-:W-:Y:S01]  /*10e00*/  IMAD.MOV.U32 R183, RZ, RZ, R12 ;  /* 0x000000ffffb77224 */ /* 0x000fe200078e000c */
[----:B------:R-:W-:Y:S01]  /*10e10*/  MOV R2, 0x2 ;  /* 0x0000000200027802 */ /* 0x000fe20000000f00 */
[----:B------:R-:W-:Y:S01]  /*10e20*/  IMAD.MOV.U32 R184, RZ, RZ, 0x181f ;  /* 0x0000181fffb87424 */ /* 0x000fe200078e00ff */
[----:B------:R-:W-:Y:S02]  /*10e30*/  MOV R3, 0x10e50 ;  /* 0x00010e5000037802 */ /* 0x000fe40000000f00 */
[----:B-12345:R-:W-:Y:S05]  /*10e40*/  CALL.REL.NOINC `($__internal_19_$__cuda_sm70_shflsync_idx_p) ;  /* 0x0000298000007944 */ /* 0x03efea0003c00000 */
[----:B------:R-:W-:Y:S01]  /*10e50*/  MOV R0, R183 ;  /* 0x000000b700007202 */ /* 0x000fe20000000f00 */
[----:B------:R-:W-:Y:S05]  /*10e60*/  BRA `(.L_x_1238) ;  /* 0xffff1b9000007947 */ /* 0x000fea000383ffff */
.L_x_1140:
[----:B------:R-:W-:Y:S01]  /*10e70*/  IMAD.MOV.U32 R183, RZ, RZ, R9 ;  /* 0x000000ffffb77224 */ /* 0x000fe200078e0009 */
[----:B-1----:R-:W-:Y:S01]  /*10e80*/  MOV R2, 0x3 ;  /* 0x0000000300027802 */ /* 0x002fe20000000f00 */
[----:B------:R-:W-:Y:S01]  /*10e90*/  IMAD.MOV.U32 R184, RZ, RZ, 0x181f ;  /* 0x0000181fffb87424 */ /* 0x000fe200078e00ff */
[----:B------:R-:W-:-:S02]  /*10ea0*/  MOV R3, 0x10ec0 ;  /* 0x00010ec000037802 */ /* 0x000fc40000000f00 */
[----:B--2345:R-:W-:Y:S05]  /*10eb0*/  CALL.REL.NOINC `($__internal_19_$__cuda_sm70_shflsync_idx_p) ;  /* 0x0000291000007944 */ /* 0x03cfea0003c00000 */
        /* <DEDUP_REMOVED lines=8> */
.L_x_1143:
[----:B------:R-:W-:Y:S01]  /*10f40*/  IMAD.MOV.U32 R183, RZ, RZ, R5 ;  /* 0x000000ffffb77224 */ /* 0x000fe200078e0005 */
[----:B------:R-:W-:Y:S01]  /*10f50*/  MOV R2, RZ ;  /* 0x000000ff00027202 */ /* 0x000fe20000000f00 */
[----:B------:R-:W-:Y:S01]  /*10f60*/  IMAD.MOV.U32 R184, RZ, RZ, 0x181f ;  /* 0x0000181fffb87424 */ /* 0x000fe200078e00ff */
[----:B------:R-:W-:Y:S02]  /*10f70*/  MOV R3, 0x10f90 ;  /* 0x00010f9000037802 */ /* 0x000fe40000000f00 */
[----:B------:R-:W-:Y:S05]  /*10f80*/  CALL.REL.NOINC `($__internal_19_$__cuda_sm70_shflsync_idx_p) ;  /* 0x0000284000007944 */ /* 0x000fea0003c00000 */
[----:B------:R-:W-:Y:S01]  /*10f90*/  MOV R4, R183 ;  /* 0x000000b700047202 */ /* 0x000fe20000000f00 */
[----:B------:R-:W-:Y:S05]  /*10fa0*/  BRA `(.L_x_1240) ;  /* 0xffff316000007947 */ /* 0x000fea000383ffff */
.L_x_1144:
[----:B------:R-:W-:Y:S01]  /*10fb0*/  IMAD.MOV.U32 R183, RZ, RZ, R12 ;  /* 0x000000ffffb77224 */ /* 0x000fe200078e000c */
[----:B------:R-:W-:Y:S01]  /*10fc0*/  MOV R2, RZ ;  /* 0x000000ff00027202 */ /* 0x000fe20000000f00 */
[----:B------:R-:W-:Y:S01]  /*10fd0*/  IMAD.MOV.U32 R184, RZ, RZ, 0x181f ;  /* 0x0000181fffb87424 */ /* 0x000fe200078e00ff */
[----:B------:R-:W-:Y:S02]  /*10fe0*/  MOV R3, 0x11000 ;  /* 0x0001100000037802 */ /* 0x000fe40000000f00 */
[----:B-12---:R-:W-:Y:S05]  /*10ff0*/  CALL.REL.NOINC `($__internal_19_$__cuda_sm70_shflsync_idx_p) ;  /* 0x000027d000007944 */ /* 0x006fea0003c00000 */
[C---:B------:R-:W-:Y:S01]  /*11000*/  IADD3 R8, P0, R183.reuse, R97, RZ ;  /* 0x00000061b7087210 */ /* 0x040fe20007f1e0ff */
[----:B------:R-:W-:Y:S01]  /*11010*/  IMAD.MOV.U32 R184, RZ, RZ, 0x181f ;  /* 0x0000181fffb87424 */ /* 0x000fe200078e00ff */
[----:B------:R-:W-:-:S02]  /*11020*/  IADD3 R6, P6, R183, R98, RZ ;  /* 0x00000062b7067210 */ /* 0x000fc40007fde0ff */
[----:B------:R-:W-:Y:S01]  /*11030*/  ISETP.GE.AND P5, PT, R182, c[0x0][0x1d4], PT ;  /* 0x00007500b6007a0c */ /* 0x000fe20003fa6270 */
[C---:B------:R-:W-:Y:S01]  /*11040*/  IMAD.X R9, R4.reuse, 0x1, R93, P0 ;  /* 0x0000000104097824 */ /* 0x040fe200000e065d */
[----:B------:R-:W-:Y:S01]  /*11050*/  ISETP.GE.AND P2, PT, R187, c[0x0][0x1d4], PT ;  /* 0x00007500bb007a0c */ /* 0x000fe20003f46270 */
[----:B------:R-:W-:Y:S01]  /*11060*/  IMAD.X R7, R4, 0x1, R95, P6 ;  /* 0x0000000104077824 */ /* 0x000fe200030e065f */
[----:B------:R-:W-:Y:S02]  /*11070*/  ISETP.GE.AND P0, PT, R188, c[0x0][0x1d4], PT ;  /* 0x00007500bc007a0c */ /* 0x000fe40003f06270 */
        /* <DEDUP_REMOVED lines=14> */
[----:B-1----:R-:W-:Y:S05]  /*11160*/  CALL.REL.NOINC `($__internal_19_$__cuda_sm70_shflsync_idx_p) ;  /* 0x0000266000007944 */ /* 0x002fea0003c00000 */
        /* <DEDUP_REMOVED lines=8> */
.L_x_1145:
[----:B------:R-:W-:Y:S01]  /*111f0*/  IMAD.MOV.U32 R183, RZ, RZ, R4 ;  /* 0x000000ffffb77224 */ /* 0x000fe200078e0004 */
[----:B------:R-:W-:Y:S01]  /*11200*/  MOV R2, RZ ;  /* 0x000000ff00027202 */ /* 0x000fe20000000f00 */
[----:B------:R-:W-:Y:S01]  /*11210*/  IMAD.MOV.U32 R184, RZ, RZ, 0x1c1f ;  /* 0x00001c1fffb87424 */ /* 0x000fe200078e00ff */
[----:B------:R-:W-:Y:S02]  /*11220*/  MOV R3, 0x11240 ;  /* 0x0001124000037802 */ /* 0x000fe40000000f00 */
[----:B------:R-:W-:Y:S05]  /*11230*/  CALL.REL.NOINC `($__internal_19_$__cuda_sm70_shflsync_idx_p) ;  /* 0x0000259000007944 */ /* 0x000fea0003c00000 */
[----:B------:R-:W-:Y:S01]  /*11240*/  MOV R0, R183 ;  /* 0x000000b700007202 */ /* 0x000fe20000000f00 */
[----:B------:R-:W-:Y:S05]  /*11250*/  BRA `(.L_x_1242) ;  /* 0xffff322000007947 */ /* 0x000fea000383ffff */
.L_x_1146:
[----:B------:R-:W-:Y:S01]  /*11260*/  IMAD.MOV.U32 R183, RZ, RZ, R4 ;  /* 0x000000ffffb77224 */ /* 0x000fe200078e0004 */
[----:B------:R-:W-:Y:S01]  /*11270*/  MOV R2, 0x1 ;  /* 0x0000000100027802 */ /* 0x000fe20000000f00 */
[----:B------:R-:W-:Y:S01]  /*11280*/  IMAD.MOV.U32 R184, RZ, RZ, 0x1c1f ;  /* 0x00001c1fffb87424 */ /* 0x000fe200078e00ff */
[----:B------:R-:W-:Y:S02]  /*11290*/  MOV R3, 0x112b0 ;  /* 0x000112b000037802 */ /* 0x000fe40000000f00 */
[----:B-1----:R-:W-:Y:S05]  /*112a0*/  CALL.REL.NOINC `($__internal_19_$__cuda_sm70_shflsync_idx_p) ;  /* 0x0000252000007944 */ /* 0x002fea0003c00000 */
[----:B------:R-:W-:Y:S01]  /*112b0*/  IMAD.IADD R0, R5, 0x1, R183 ;  /* 0x0000000105007824 */ /* 0x000fe200078e02b7 */
[----:B------:R-:W-:Y:S02]  /*112c0*/  FMNMX.FTZ R129, R9, R10, !PT ;  /* 0x0000000a09817209 */ /* 0x000fe40007810000 */
[----:B------:R-:W-:-:S02]  /*112d0*/  MOV R2, 0x116f0 ;  /* 0x000116f000027802 */ /* 0x000fc40000000f00 */
        /* <DEDUP_REMOVED lines=8> */
[----:B------:R-:W-:Y:S02]  /*11360*/  FSEL R8, R38, -INF , P0 ;  /* 0xff80000026087808 */ /* 0x000fe40000000000 */
[----:B------:R-:W-:Y:S02]  /*11370*/  FMNMX.FTZ R3, R6, R7, !PT ;  /* 0x0000000706037209 */ /* 0x000fe40007810000 */
[----:B------:R-:W-:Y:S02]  /*11380*/  FSEL R11, R39, -INF , P2 ;  /* 0xff800000270b7808 */ /* 0x000fe40001000000 */
[----:B------:R-:W-:-:S02]  /*11390*/  FMNMX.FTZ R129, R14, R129, !PT ;  /* 0x000000810e817209 */ /* 0x000fc40007810000 */
[----:B------:R-:W-:Y:S02]  /*113a0*/  ISETP.GT.AND P2, PT, R0, 0x10, PT ;  /* 0x000000100000780c */ /* 0x000fe40003f44270 */
[----:B------:R-:W-:Y:S02]  /*113b0*/  FMNMX.FTZ R4, R8, R3, !PT ;  /* 0x0000000308047209 */ /* 0x000fe40007810000 */
[----:B------:R-:W-:Y:S02]  /*113c0*/  FMNMX.FTZ R129, R20, R129, !PT ;  /* 0x0000008114817209 */ /* 0x000fe40007810000 */
[----:B------:R-:W-:Y:S02]  /*113d0*/  ISETP.GT.AND P0, PT, R0, 0x11, PT ;  /* 0x000000110000780c */ /* 0x000fe40003f04270 */
[----:B------:R-:W-:Y:S02]  /*113e0*/  FSEL R15, R34, -INF , P2 ;  /* 0xff800000220f7808 */ /* 0x000fe40001000000 */
[----:B------:R-:W-:-:S02]  /*113f0*/  FMNMX.FTZ R4, R11, R4, !PT ;  /* 0x000000040b047209 */ /* 0x000fc40007810000 */
[----:B------:R-:W-:Y:S02]  /*11400*/  FMNMX.FTZ R129, R21, R129, !PT ;  /* 0x0000008115817209 */ /* 0x000fe40007810000 */
[----:B------:R-:W-:Y:S02]  /*11410*/  FSEL R22, R35, -INF , P0 ;  /* 0xff80000023167808 */ /* 0x000fe40000000000 */
[C---:B------:R-:W-:Y:S02]  /*11420*/  ISETP.GT.AND P2, PT, R0.reuse, 0x18, PT ;  /* 0x000000180000780c */ /* 0x040fe40003f44270 */
[----:B------:R-:W-:Y:S02]  /*11430*/  FMNMX.FTZ R4, R15, R4, !PT ;  /* 0x000000040f047209 */ /* 0x000fe40007810000 */
[----:B------:R-:W-:Y:S02]  /*11440*/  FMNMX.FTZ R129, R23, R129, !PT ;  /* 0x0000008117817209 */ /* 0x000fe40007810000 */
[----:B------:R-:W-:-:S02]  /*11450*/  ISETP.GT.AND P0, PT, R0, 0x19, PT ;  /* 0x000000190000780c */ /* 0x000fc40003f04270 */
[----:B------:R-:W-:Y:S02]  /*11460*/  FSEL R53, R54, -INF , P2 ;  /* 0xff80000036357808 */ /* 0x000fe40001000000 */
[----:B------:R-:W-:Y:S02]  /*11470*/  FMNMX.FTZ R4, R22, R4, !PT ;  /* 0x0000000416047209 */ /* 0x000fe40007810000 */
[----:B------:R-:W-:Y:S02]  /*11480*/  FMNMX.FTZ R129, R24, R129, !PT ;  /* 0x0000008118817209 */ /* 0x000fe40007810000 */
[----:B------:R-:W-:Y:S02]  /*11490*/  FSEL R52, R55, -INF , P0 ;  /* 0xff80000037347808 */ /* 0x000fe40000000000 */
[----:B------:R-:W-:Y:S02]  /*114a0*/  ISETP.GT.AND P2, PT, R0, 0x20, PT ;  /* 0x000000200000780c */ /* 0x000fe40003f44270 */
[----:B------:R-:W-:-:S02]  /*114b0*/  FMNMX.FTZ R4, R53, R4, !PT ;  /* 0x0000000435047209 */ /* 0x000fc40007810000 */
[----:B------:R-:W-:Y:S02]  /*114c0*/  FMNMX.FTZ R129, R75, R129, !PT ;  /* 0x000000814b817209 */ /* 0x000fe40007810000 */
[----:B------:R-:W-:Y:S02]  /*114d0*/  ISETP.GT.AND P0, PT, R0, 0x21, PT ;  /* 0x000000210000780c */ /* 0x000fe40003f04270 */
[----:B------:R-:W-:Y:S02]  /*114e0*/  FSEL R70, R30, -INF , P2 ;  /* 0xff8000001e467808 */ /* 0x000fe40001000000 */
[----:B------:R-:W-:Y:S02]  /*114f0*/  FMNMX.FTZ R4, R52, R4, !PT ;  /* 0x0000000434047209 */ /* 0x000fe40007810000 */
[----:B------:R-:W-:Y:S02]  /*11500*/  FMNMX.FTZ R129, R74, R129, !PT ;  /* 0x000000814a817209 */ /* 0x000fe40007810000 */
[----:B------:R-:W-:-:S02]  /*11510*/  FSEL R68, R31, -INF , P0 ;  /* 0xff8000001f447808 */ /* 0x000fc40000000000 */
        /* <DEDUP_REMOVED lines=19> */
[----:B------:R-:W-:Y:S01]  /*11650*/  ISETP.GT.AND P0, PT, R0, 0x39, PT ;  /* 0x000000390000780c */ /* 0x000fe20003f04270 */
[----:B------:R-:W-:Y:S01]  /*11660*/  IMAD.MOV.U32 R0, RZ, RZ, 0x2 ;  /* 0x00000002ff007424 */ /* 0x000fe200078e00ff */
[----:B------:R-:W-:Y:S02]  /*11670*/  FSEL R131, R46, -INF , P2 ;  /* 0xff8000002e837808 */ /* 0x000fe40001000000 */
[----:B------:R-:W-:Y:S02]  /*11680*/  FMNMX.FTZ R4, R160, R4, !PT ;  /* 0x00000004a0047209 */ /* 0x000fe40007810000 */
[----:B------:R-:W-:Y:S02]  /*11690*/  FMNMX.FTZ R129, R76, R129, !PT ;  /* 0x000000814c817209 */ /* 0x000fe40007810000 */
[----:B------:R-:W-:-:S02]  /*116a0*/  FSEL R130, R47, -INF , P0 ;  /* 0xff8000002f827808 */ /* 0x000fc40000000000 */
[----:B------:R-:W-:Y:S01]  /*116b0*/  FMNMX.FTZ R4, R131, R4, !PT ;  /* 0x0000000483047209 */ /* 0x000fe20007810000 */
[----:B------:R-:W-:-:S03]  /*116c0*/  IMAD.MOV.U32 R128, RZ, RZ, R129 ;  /* 0x000000ffff807224 */ /* 0x000fc600078e0081 */
[----:B------:R-:W-:Y:S02]  /*116d0*/  FMNMX.FTZ R4, R130, R4, !PT ;  /* 0x0000000482047209 */ /* 0x000fe40007810000 */
[----:B------:R-:W-:Y:S05]  /*116e0*/  CALL.REL.NOINC `($__internal_18_$__cuda_sm70_shflsync_bfly_p) ;  /* 0x0000208000007944 */ /* 0x000fea0003c00000 */
[----:B------:R-:W-:Y:S01]  /*116f0*/  FMNMX.FTZ R129, R129, R0, !PT ;  /* 0x0000000081817209 */ /* 0x000fe20007810000 */
[----:B------:R-:W-:Y:S01]  /*11700*/  IMAD.MOV.U32 R0, RZ, RZ, 0x1 ;  /* 0x00000001ff007424 */ /* 0x000fe200078e00ff */
[----:B------:R-:W-:-:S03]  /*11710*/  MOV R2, 0x11740 ;  /* 0x0001174000027802 */ /* 0x000fc60000000f00 */
[----:B------:R-:W-:Y:S02]  /*11720*/  IMAD.MOV.U32 R128, RZ, RZ, R129 ;  /* 0x000000ffff807224 */ /* 0x000fe400078e0081 */
[----:B------:R-:W-:Y:S05]  /*11730*/  CALL.REL.NOINC `($__internal_18_$__cuda_sm70_shflsync_bfly_p) ;  /* 0x0000203000007944 */ /* 0x000fea0003c00000 */
[----:B------:R-:W-:Y:S01]  /*11740*/  FMNMX.FTZ R129, R129, R0, !PT ;  /* 0x0000000081817209 */ /* 0x000fe20007810000 */
[----:B------:R-:W-:Y:S01]  /*11750*/  IMAD.MOV.U32 R128, RZ, RZ, R4 ;  /* 0x000000ffff807224 */ /* 0x000fe200078e0004 */
[----:B------:R-:W-:Y:S01]  /*11760*/  MOV R2, 0x11790 ;  /* 0x0001179000027802 */ /* 0x000fe20000000f00 */
[----:B------:R-:W-:Y:S02]  /*11770*/  IMAD.MOV.U32 R0, RZ, RZ, 0x2 ;  /* 0x00000002ff007424 */ /* 0x000fe400078e00ff */
[----:B------:R-:W-:Y:S05]  /*11780*/  CALL.REL.NOINC `($__internal_18_$__cuda_sm70_shflsync_bfly_p) ;  /* 0x00001fe000007944 */ /* 0x000fea0003c00000 */
[----:B------:R-:W-:Y:S01]  /*11790*/  FMNMX.FTZ R4, R4, R0, !PT ;  /* 0x0000000004047209 */ /* 0x000fe20007810000 */
[----:B------:R-:W-:Y:S01]  /*117a0*/  IMAD.MOV.U32 R0, RZ, RZ, 0x1 ;  /* 0x00000001ff007424 */ /* 0x000fe200078e00ff */
[----:B------:R-:W-:-:S03]  /*117b0*/  MOV R2, 0x117e0 ;  /* 0x000117e000027802 */ /* 0x000fc60000000f00 */
[----:B------:R-:W-:Y:S02]  /*117c0*/  IMAD.MOV.U32 R128, RZ, RZ, R4 ;  /* 0x000000ffff807224 */ /* 0x000fe400078e0004 */
[----:B------:R-:W-:Y:S05]  /*117d0*/  CALL.REL.NOINC `($__internal_18_$__cuda_sm70_shflsync_bfly_p) ;  /* 0x00001f9000007944 */ /* 0x000fea0003c00000 */
[----:B------:R-:W-:Y:S01]  /*117e0*/  MOV R5, R0 ;  /* 0x0000000000057202 */ /* 0x000fe20000000f00 */
[----:B------:R-:W-:Y:S05]  /*117f0*/  BRA `(.L_x_1243) ;  /* 0xffff333000007947 */ /* 0x000fea000383ffff */
.L_x_1150:
[----:B------:R-:W-:Y:S01]  /*11800*/  MOV R2, RZ ;  /* 0x000000ff00027202 */ /* 0x000fe20000000f00 */
[----:B------:R-:W-:Y:S01]  /*11810*/  IMAD.MOV.U32 R183, RZ, RZ, R5 ;  /* 0x000000ffffb77224 */ /* 0x000fe200078e0005 */
[----:B------:R-:W-:Y:S01]  /*11820*/  MOV R3, 0x11850 ;  /* 0x0001185000037802 */ /* 0x000fe20000000f00 */
[----:B------:R-:W-:Y:S02]  /*11830*/  IMAD.MOV.U32 R184, RZ, RZ, 0x181f ;  /* 0x0000181fffb87424 */ /* 0x000fe400078e00ff */
[----:B-1234-:R-:W-:Y:S05]  /*11840*/  CALL.REL.NOINC `($__internal_19_$__cuda_sm70_shflsync_idx_p) ;  /* 0x00001f8000007944 */ /* 0x01efea0003c00000 */
[----:B------:R-:W-:Y:S01]  /*11850*/  MOV R4, R183 ;  /* 0x000000b700047202 */ /* 0x000fe20000000f00 */
[----:B------:R-:W-:-:S05]  /*11860*/  BRA `(.L_x_1244) ;  /* 0xffff46c000007947 */ /* 0x000fca000383ffff */
.L_x_1151:
[----:B------:R-:W-:Y:S01]  /*11870*/  MOV R2, RZ ;  /* 0x000000ff00027202 */ /* 0x000fe20000000f00 */
[----:B------:R-:W-:Y:S01]  /*11880*/  IMAD.MOV.U32 R183, RZ, RZ, R12 ;  /* 0x000000ffffb77224 */ /* 0x000fe200078e000c */
[----:B------:R-:W-:Y:S01]  /*11890*/  MOV R3, 0x118c0 ;  /* 0x000118c000037802 */ /* 0x000fe20000000f00 */
[----:B------:R-:W-:Y:S02]  /*118a0*/  IMAD.MOV.U32 R184, RZ, RZ, 0x181f ;  /* 0x0000181fffb87424 */ /* 0x000fe400078e00ff */
[----:B-1234-:R-:W-:Y:S05]  /*118b0*/  CALL.REL.NOINC `($__internal_19_$__cuda_sm70_shflsync_idx_p) ;  /* 0x00001f1000007944 */ /* 0x01efea0003c00000 */
[----:B------:R-:W-:Y:S01]  /*118c0*/  ISETP.GE.AND P6, PT, R182, c[0x0][0x1d4], PT ;  /* 0x00007500b6007a0c */ /* 0x000fe20003fc6270 */
[----:B------:R-:W-:Y:S01]  /*118d0*/  IMAD.MOV.U32 R184, RZ, RZ, 0x181f ;  /* 0x0000181fffb87424 */ /* 0x000fe200078e00ff */
[----:B------:R-:W-:Y:S02]  /*118e0*/  IADD3 R2, P0, R183, R20, RZ ;  /* 0x00000014b7027210 */ /* 0x000fe40007f1e0ff */
[----:B------:R-:W-:Y:S02]  /*118f0*/  ISETP.GE.AND P5, PT, R187, c[0x0][0x1d4], PT ;  /* 0x00007500bb007a0c */ /* 0x000fe40003fa6270 */
[C---:B------:R-:W-:Y:S01]  /*11900*/  IADD3 R6, P2, R183.reuse, R21, RZ ;  /* 0x00000015b7067210 */ /* 0x040fe20007f5e0ff */
[----:B------:R-:W-:Y:S01]  /*11910*/  IMAD.X R3, R4, 0x1, R13, P0 ;  /* 0x0000000104037824 */ /* 0x000fe200000e060d */
[----:B------:R-:W-:Y:S03]  /*11920*/  ISETP.GE.AND P0, PT, R188, c[0x0][0x1d4], PT ;  /* 0x00007500bc007a0c */ /* 0x000fe60003f06270 */
[C---:B------:R-:W-:Y:S02]  /*11930*/  IMAD.X R7, R4.reuse, 0x1, R14, P2 ;  /* 0x0000000104077824 */ /* 0x040fe400010e060e */
        /* <DEDUP_REMOVED lines=14> */
[----:B------:R-:W-:Y:S05]  /*11a20*/  CALL.REL.NOINC `($__internal_19_$__cuda_sm70_shflsync_idx_p) ;  /* 0x00001da000007944 */ /* 0x000fea0003c00000 */
[----:B------:R-:W-:Y:S01]  /*11a30*/  MOV R2, 0x1 ;  /* 0x0000000100027802 */ /* 0x000fe20000000f00 */
[----:B------:R-:W-:Y:S01]  /*11a40*/  IMAD.MOV.U32 R4, RZ, RZ, R183 ;  /* 0x000000ffff047224 */ /* 0x000fe200078e00b7 */
[----:B------:R-:W-:Y:S01]  /*11a50*/  MOV R184, 0x181f ;  /* 0x0000181f00b87802 */ /* 0x000fe20000000f00 */
[----:B------:R-:W-:Y:S01]  /*11a60*/  IMAD.MOV.U32 R183, RZ, RZ, R12 ;  /* 0x000000ffffb77224 */ /* 0x000fe200078e000c */
[----:B------:R-:W-:Y:S02]  /*11a70*/  MOV R3, 0x11a90 ;  /* 0x00011a9000037802 */ /* 0x000fe40000000f00 */
[----:B------:R-:W-:Y:S05]  /*11a80*/  CALL.REL.NOINC `($__internal_19_$__cuda_sm70_shflsync_idx_p) ;  /* 0x00001d4000007944 */ /* 0x000fea0003c00000 */
[----:B------:R-:W-:Y:S01]  /*11a90*/  MOV R0, R183 ;  /* 0x000000b700007202 */ /* 0x000fe20000000f00 */
[----:B------:R-:W-:-:S05]  /*11aa0*/  BRA `(.L_x_1245) ;  /* 0xffff45d000007947 */ /* 0x000fca000383ffff */
.L_x_1154:
[----:B------:R-:W-:Y:S01]  /*11ab0*/  MOV R2, RZ ;  /* 0x000000ff00027202 */ /* 0x000fe20000000f00 */
[----:B------:R-:W-:Y:S01]  /*11ac0*/  IMAD.MOV.U32 R183, RZ, RZ, R129 ;  /* 0x000000ffffb77224 */ /* 0x000fe200078e0081 */
[----:B------:R-:W-:Y:S01]  /*11ad0*/  MOV R3, 0x11b00 ;  /* 0x00011b0000037802 */ /* 0x000fe20000000f00 */
[----:B------:R-:W-:Y:S02]  /*11ae0*/  IMAD.MOV.U32 R184, RZ, RZ, 0x181f ;  /* 0x0000181fffb87424 */ /* 0x000fe400078e00ff */
[----:B------:R-:W-:Y:S05]  /*11af0*/  CALL.REL.NOINC `($__internal_19_$__cuda_sm70_shflsync_idx_p) ;  /* 0x00001cd000007944 */ /* 0x000fea0003c00000 */
[----:B------:R-:W-:Y:S01]  /*11b00*/  MOV R128, R183 ;  /* 0x000000b700807202 */ /* 0x000fe20000000f00 */
[----:B------:R-:W-:-:S05]  /*11b10*/  BRA `(.L_x_1246) ;  /* 0xffff52b000007947 */ /* 0x000fca000383ffff */
.L_x_1155:
[----:B------:R-:W-:Y:S01]  /*11b20*/  MOV R2, RZ ;  /* 0x000000ff00027202 */ /* 0x000fe20000000f00 */
[----:B------:R-:W-:Y:S01]  /*11b30*/  IMAD.MOV.U32 R183, RZ, RZ, R138 ;  /* 0x000000ffffb77224 */ /* 0x000fe200078e008a */
[----:B------:R-:W-:Y:S01]  /*11b40*/  MOV R3, 0x11b70 ;  /* 0x00011b7000037802 */ /* 0x000fe20000000f00 */
[----:B------:R-:W-:Y:S02]  /*11b50*/  IMAD.MOV.U32 R184, RZ, RZ, 0x181f ;  /* 0x0000181fffb87424 */ /* 0x000fe400078e00ff */
[----:B-12---:R-:W-:Y:S05]  /*11b60*/  CALL.REL.NOINC `($__internal_19_$__cuda_sm70_shflsync_idx_p) ;  /* 0x00001c6000007944 */ /* 0x006fea0003c00000 */
        /* <DEDUP_REMOVED lines=31> */
.L_x_1156:
[----:B-1----:R-:W-:Y:S01]  /*11d60*/  MOV R2, RZ ;  /* 0x000000ff00027202 */ /* 0x002fe20000000f00 */
[----:B------:R-:W-:Y:S01]  /*11d70*/  IMAD.MOV.U32 R183, RZ, RZ, R128 ;  /* 0x000000ffffb77224 */ /* 0x000fe200078e0080 */
[----:B------:R-:W-:Y:S01]  /*11d80*/  MOV R3, 0x11db0 ;  /* 0x00011db000037802 */ /* 0x000fe20000000f00 */
[----:B------:R-:W-:Y:S02]  /*11d90*/  IMAD.MOV.U32 R184, RZ, RZ, 0x1c1f ;  /* 0x00001c1fffb87424 */ /* 0x000fe400078e00ff */
[----:B------:R-:W-:Y:S05]  /*11da0*/  CALL.REL.NOINC `($__internal_19_$__cuda_sm70_shflsync_idx_p) ;  /* 0x00001a2000007944 */ /* 0x000fea0003c00000 */
[----:B------:R-:W-:Y:S01]  /*11db0*/  MOV R0, R183 ;  /* 0x000000b700007202 */ /* 0x000fe20000000f00 */
[----:B------:R-:W-:-:S05]  /*11dc0*/  BRA `(.L_x_1248) ;  /* 0xffff535000007947 */ /* 0x000fca000383ffff */
.L_x_1157:
[----:B------:R-:W-:Y:S01]  /*11dd0*/  MOV R2, 0x1 ;  /* 0x0000000100027802 */ /* 0x000fe20000000f00 */
[----:B------:R-:W-:Y:S01]  /*11de0*/  IMAD.MOV.U32 R183, RZ, RZ, R128 ;  /* 0x000000ffffb77224 */ /* 0x000fe200078e0080 */
[----:B------:R-:W-:Y:S01]  /*11df0*/  MOV R3, 0x11e20 ;  /* 0x00011e2000037802 */ /* 0x000fe20000000f00 */
[----:B------:R-:W-:Y:S02]  /*11e00*/  IMAD.MOV.U32 R184, RZ, RZ, 0x1c1f ;  /* 0x00001c1fffb87424 */ /* 0x000fe400078e00ff */
[----:B--2---:R-:W-:Y:S05]  /*11e10*/  CALL.REL.NOINC `($__internal_19_$__cuda_sm70_shflsync_idx_p) ;  /* 0x000019b000007944 */ /* 0x004fea0003c00000 */
[----:B------:R-:W-:Y:S01]  /*11e20*/  FMNMX.FTZ R0, R141, R130, !PT ;  /* 0x000000828d007209 */ /* 0x000fe20007810000 */
[----:B------:R-:W-:Y:S03]  /*11e30*/  IMAD.IADD R129, R129, 0x1, R183 ;  /* 0x0000000181817824 */ /* 0x000fe600078e02b7 */
[----:B------:R-:W-:Y:S02]  /*11e40*/  FMNMX.FTZ R0, R148, R0, !PT ;  /* 0x0000000094007209 */ /* 0x000fe40007810000 */
[C---:B------:R-:W-:Y:S02]  /*11e50*/  ISETP.GT.AND P6, PT, R129.reuse, RZ, PT ;  /* 0x000000ff8100720c */ /* 0x040fe40003fc4270 */
[C---:B------:R-:W-:Y:S02]  /*11e60*/  ISETP.GT.AND P5, PT, R129.reuse, 0x1, PT ;  /* 0x000000018100780c */ /* 0x040fe40003fa4270 */
[----:B------:R-:W-:Y:S02]  /*11e70*/  FSEL R17, R6, -INF , P6 ;  /* 0xff80000006117808 */ /* 0x000fe40003000000 */
[----:B------:R-:W-:Y:S02]  /*11e80*/  ISETP.GT.AND P2, PT, R129, 0x8, PT ;  /* 0x000000088100780c */ /* 0x000fe40003f44270 */
[----:B------:R-:W-:Y:S02]  /*11e90*/  FSEL R24, R7, -INF , P5 ;  /* 0xff80000007187808 */ /* 0x000fe40002800000 */
[----:B------:R-:W-:Y:S02]  /*11ea0*/  FMNMX.FTZ R2, R17, R131, !PT ;  /* 0x0000008311027209 */ /* 0x000fe40007810000 */
[----:B------:R-:W-:Y:S02]  /*11eb0*/  ISETP.GT.AND P0, PT, R129, 0x9, PT ;  /* 0x000000098100780c */ /* 0x000fe40003f04270 */
[----:B------:R-:W-:Y:S02]  /*11ec0*/  FSEL R21, R10, -INF , P2 ;  /* 0xff8000000a157808 */ /* 0x000fe40001000000 */
[----:B------:R-:W-:Y:S02]  /*11ed0*/  FMNMX.FTZ R2, R24, R2, !PT ;  /* 0x0000000218027209 */ /* 0x000fe40007810000 */
[----:B------:R-:W-:Y:S02]  /*11ee0*/  FSEL R20, R11, -INF , P0 ;  /* 0xff8000000b147808 */ /* 0x000fe40000000000 */
[----:B------:R-:W-:Y:S02]  /*11ef0*/  ISETP.GT.AND P6, PT, R129, 0x10, PT ;  /* 0x000000108100780c */ /* 0x000fe40003fc4270 */
[----:B------:R-:W-:Y:S02]  /*11f00*/  FMNMX.FTZ R0, R147, R0, !PT ;  /* 0x0000000093007209 */ /* 0x000fe40007810000 */
[----:B------:R-:W-:Y:S02]  /*11f10*/  FMNMX.FTZ R2, R21, R2, !PT ;  /* 0x0000000215027209 */ /* 0x000fe40007810000 */
[C---:B------:R-:W-:Y:S02]  /*11f20*/  ISETP.GT.AND P5, PT, R129.reuse, 0x11, PT ;  /* 0x000000118100780c */ /* 0x040fe40003fa4270 */
[----:B------:R-:W-:Y:S02]  /*11f30*/  FSEL R16, R14, -INF , P6 ;  /* 0xff8000000e107808 */ /* 0x000fe40003000000 */
[----:B------:R-:W-:Y:S02]  /*11f40*/  FMNMX.FTZ R0, R146, R0, !PT ;  /* 0x0000000092007209 */ /* 0x000fe40007810000 */
[----:B------:R-:W-:Y:S02]  /*11f50*/  FMNMX.FTZ R2, R20, R2, !PT ;  /* 0x0000000214027209 */ /* 0x000fe40007810000 */
[----:B------:R-:W-:Y:S02]  /*11f60*/  ISETP.GT.AND P2, PT, R129, 0x18, PT ;  /* 0x000000188100780c */ /* 0x000fe40003f44270 */
[----:B------:R-:W-:Y:S02]  /*11f70*/  FSEL R15, R15, -INF , P5 ;  /* 0xff8000000f0f7808 */ /* 0x000fe40002800000 */
        /* <DEDUP_REMOVED lines=27> */
[----:B------:R-:W-:Y:S02]  /*12130*/  FMNMX.FTZ R0, R137, R0, !PT ;  /* 0x0000000089007209 */ /* 0x000fe40007810000 */
[----:B------:R-:W-:Y:S02]  /*12140*/  FSEL R8, R30, -INF , P6 ;  /* 0xff8000001e087808 */ /* 0x000fe40003000000 */
[----:B------:R-:W-:Y:S02]  /*12150*/  FMNMX.FTZ R4, R9, R2, !PT ;  /* 0x0000000209047209 */ /* 0x000fe40007810000 */
[----:B------:R-:W-:Y:S02]  /*12160*/  ISETP.GT.AND P2, PT, R129, 0x38, PT ;  /* 0x000000388100780c */ /* 0x000fe40003f44270 */
[----:B------:R-:W-:Y:S01]  /*12170*/  FMNMX.FTZ R128, R136, R0, !PT ;  /* 0x0000000088807209 */ /* 0x000fe20007810000 */
[----:B------:R-:W-:Y:S01]  /*12180*/  IMAD.MOV.U32 R0, RZ, RZ, 0x2 ;  /* 0x00000002ff007424 */ /* 0x000fe200078e00ff */
[----:B------:R-:W-:Y:S02]  /*12190*/  FSEL R7, R31, -INF , P5 ;  /* 0xff8000001f077808 */ /* 0x000fe40002800000 */
[----:B------:R-:W-:Y:S02]  /*121a0*/  FMNMX.FTZ R4, R8, R4, !PT ;  /* 0x0000000408047209 */ /* 0x000fe40007810000 */
[----:B------:R-:W-:Y:S02]  /*121b0*/  ISETP.GT.AND P0, PT, R129, 0x39, PT ;  /* 0x000000398100780c */ /* 0x000fe40003f04270 */
        /* <DEDUP_REMOVED lines=9> */
[----:B------:R-:W-:Y:S05]  /*12250*/  CALL.REL.NOINC `($__internal_18_$__cuda_sm70_shflsync_bfly_p) ;  /* 0x0000151000007944 */ /* 0x000fea0003c00000 */
[----:B------:R-:W-:Y:S01]  /*12260*/  FMNMX.FTZ R128, R128, R0, !PT ;  /* 0x0000000080807209 */ /* 0x000fe20007810000 */
[----:B------:R-:W-:Y:S01]  /*12270*/  IMAD.MOV.U32 R0, RZ, RZ, 0x1 ;  /* 0x00000001ff007424 */ /* 0x000fe200078e00ff */
[----:B------:R-:W-:Y:S02]  /*12280*/  MOV R2, 0x122a0 ;  /* 0x000122a000027802 */ /* 0x000fe40000000f00 */
        /* <DEDUP_REMOVED lines=8> */
[----:B------:R-:W-:Y:S03]  /*12310*/  MOV R2, 0x12340 ;  /* 0x0001234000027802 */ /* 0x000fe60000000f00 */
[----:B------:R-:W-:Y:S02]  /*12320*/  IMAD.MOV.U32 R128, RZ, RZ, R4 ;  /* 0x000000ffff807224 */ /* 0x000fe400078e0004 */
[----:B------:R-:W-:Y:S05]  /*12330*/  CALL.REL.NOINC `($__internal_18_$__cuda_sm70_shflsync_bfly_p) ;  /* 0x0000143000007944 */ /* 0x000fea0003c00000 */
[----:B------:R-:W-:-:S05]  /*12340*/  BRA `(.L_x_1249) ;  /* 0xffff548000007947 */ /* 0x000fca000383ffff */
.L_x_1160:
[----:B------:R-:W-:Y:S01]  /*12350*/  MOV R2, RZ ;  /* 0x000000ff00027202 */ /* 0x000fe20000000f00 */
[----:B------:R-:W-:Y:S01]  /*12360*/  IMAD.MOV.U32 R183, RZ, RZ, R7 ;  /* 0x000000ffffb77224 */ /* 0x000fe200078e0007 */
[----:B------:R-:W-:Y:S01]  /*12370*/  MOV R3, 0x123a0 ;  /* 0x000123a000037802 */ /* 0x000fe20000000f00 */
[----:B------:R-:W-:Y:S02]  /*12380*/  IMAD.MOV.U32 R184, RZ, RZ, 0x181f ;  /* 0x0000181fffb87424 */ /* 0x000fe400078e00ff */
[----:B-1234-:R-:W-:Y:S05]  /*12390*/  CALL.REL.NOINC `($__internal_19_$__cuda_sm70_shflsync_idx_p) ;  /* 0x0000143000007944 */ /* 0x01efea0003c00000 */
[----:B------:R-:W-:Y:S01]  /*123a0*/  MOV R2, R183 ;  /* 0x000000b700027202 */ /* 0x000fe20000000f00 */
[----:B------:R-:W-:-:S05]  /*123b0*/  BRA `(.L_x_1250) ;  /* 0xffff6e8000007947 */ /* 0x000fca000383ffff */
.L_x_1163:
[----:B------:R-:W-:Y:S01]  /*123c0*/  MOV R2, RZ ;  /* 0x000000ff00027202 */ /* 0x000fe20000000f00 */
[----:B------:R-:W-:Y:S01]  /*123d0*/  IMAD.MOV.U32 R183, RZ, RZ, R129 ;  /* 0x000000ffffb77224 */ /* 0x000fe200078e0081 */
[----:B------:R-:W-:Y:S01]  /*123e0*/  MOV R3, 0x12410 ;  /* 0x0001241000037802 */ /* 0x000fe20000000f00 */
[----:B------:R-:W-:Y:S02]  /*123f0*/  IMAD.MOV.U32 R184, RZ, RZ, 0x181f ;  /* 0x0000181fffb87424 */ /* 0x000fe400078e00ff */
[----:B------:R-:W-:Y:S05]  /*12400*/  CALL.REL.NOINC `($__internal_19_$__cuda_sm70_shflsync_idx_p) ;  /* 0x000013c000007944 */ /* 0x000fea0003c00000 */
[----:B------:R-:W-:Y:S01]  /*12410*/  MOV R128, R183 ;  /* 0x000000b700807202 */ /* 0x000fe20000000f00 */
[----:B------:R-:W-:-:S05]  /*12420*/  BRA `(.L_x_1251) ;  /* 0xffff7c3000007947 */ /* 0x000fca000383ffff */
.L_x_1164:
[----:B------:R-:W-:Y:S01]  /*12430*/  MOV R2, RZ ;  /* 0x000000ff00027202 */ /* 0x000fe20000000f00 */
[----:B------:R-:W-:Y:S01]  /*12440*/  IMAD.MOV.U32 R183, RZ, RZ, R138 ;  /* 0x000000ffffb77224 */ /* 0x000fe200078e008a */
[----:B------:R-:W-:Y:S01]  /*12450*/  MOV R3, 0x12480 ;  /* 0x0001248000037802 */ /* 0x000fe20000000f00 */
[----:B------:R-:W-:Y:S02]  /*12460*/  IMAD.MOV.U32 R184, RZ, RZ, 0x181f ;  /* 0x0000181fffb87424 */ /* 0x000fe400078e00ff */
[----:B-12---:R-:W-:Y:S05]  /*12470*/  CALL.REL.NOINC `($__internal_19_$__cuda_sm70_shflsync_idx_p) ;  /* 0x0000135000007944 */ /* 0x006fea0003c00000 */
        /* <DEDUP_REMOVED lines=13> */
[----:B-1----:R-:W-:Y:S01]  /*12550*/  IADD3 R2, P0, R183, R144, RZ ;  /* 0x00000090b7027210 */ /* 0x002fe20007f1e0ff */
[----:B------:R-:W-:Y:S04]  /*12560*/  IMAD.MOV.U32 R183, RZ, RZ, R129 ;  /* 0x000000ffffb77224 */ /* 0x000fe800078e0081 */
[----:B------:R-:W-:Y:S05]  /*12570*/  IMAD.X R3, R128, 0x1, R141, P0 ;  /* 0x0000000180037824 */ /* 0x000fea00000e068d */
[----:B------:R1:W-:Y:S02]  /*12580*/  LDGSTS.E.BYPASS.LTC128B.128 [R179+0xa100], [R2.64], !P2 ;  /* 0x0a10000002b37fae */ /* 0x0003e4000d101d46 */
[----:B-1----:R-:W-:Y:S01]  /*12590*/  MOV R3, 0x125c0 ;  /* 0x000125c000037802 */ /* 0x002fe20000000f00 */
[----:B------:R-:W-:Y:S02]  /*125a0*/  IMAD.MOV.U32 R2, RZ, RZ, 0x1 ;  /* 0x00000001ff027424 */ /* 0x000fe400078e00ff */
[----:B--2---:R-:W-:Y:S05]  /*125b0*/  CALL.REL.NOINC `($__internal_19_$__cuda_sm70_shflsync_idx_p) ;  /* 0x0000121000007944 */ /* 0x004fea0003c00000 */
        /* <DEDUP_REMOVED lines=8> */
.L_x_1165:
[----:B------:R-:W-:Y:S02]  /*12640*/  MOV R0, 0x2 ;  /* 0x0000000200007802 */ /* 0x000fe40000000f00 */
[----:B------:R-:W-:Y:S02]  /*12650*/  MOV R2, 0x12670 ;  /* 0x0001267000027802 */ /* 0x000fe40000000f00 */
[----:B-1----:R-:W-:Y:S05]  /*12660*/  CALL.REL.NOINC `($__internal_18_$__cuda_sm70_shflsync_bfly_p) ;  /* 0x0000110000007944 */ /* 0x002fea0003c00000 */
        /* <DEDUP_REMOVED lines=11> */
[----:B------:R-:W-:Y:S02]  /*12720*/  MOV R2, 0x12740 ;  /* 0x0001274000027802 */ /* 0x000fe40000000f00 */
[----:B------:R-:W-:Y:S05]  /*12730*/  CALL.REL.NOINC `($__internal_18_$__cuda_sm70_shflsync_bfly_p) ;  /* 0x0000103000007944 */ /* 0x000fea0003c00000 */
[----:B------:R-:W-:-:S05]  /*12740*/  BRA `(.L_x_1253) ;  /* 0xffff7dc000007947 */ /* 0x000fca000383ffff */
.L_x_1167:
[----:B------:R-:W-:Y:S01]  /*12750*/  IMAD.MOV.U32 R128, RZ, RZ, R185 ;  /* 0x000000ffff807224 */ /* 0x000fe200078e00b9 */
[----:B------:R-:W-:-:S02]  /*12760*/  MOV R0, 0x2 ;  /* 0x0000000200007802 */ /* 0x000fc40000000f00 */
[----:B------:R-:W-:Y:S02]  /*12770*/  MOV R2, 0x12790 ;  /* 0x0001279000027802 */ /* 0x000fe40000000f00 */
[----:B------:R-:W-:Y:S05]  /*12780*/  CALL.REL.NOINC `($__internal_18_$__cuda_sm70_shflsync_bfly_p) ;  /* 0x00000fe000007944 */ /* 0x000fea0003c00000 */
[----:B------:R-:W-:Y:S05]  /*12790*/  BRA `(.L_x_1254) ;  /* 0xffff94b000007947 */ /* 0x000fea000383ffff */
.L_x_1168:
[----:B------:R-:W-:Y:S01]  /*127a0*/  IMAD.MOV.U32 R128, RZ, RZ, R4 ;  /* 0x000000ffff807224 */ /* 0x000fe200078e0004 */
[----:B------:R-:W-:Y:S02]  /*127b0*/  MOV R0, 0x1 ;  /* 0x0000000100007802 */ /* 0x000fe40000000f00 */
[----:B------:R-:W-:Y:S02]  /*127c0*/  MOV R2, 0x127e0 ;  /* 0x000127e000027802 */ /* 0x000fe40000000f00 */
[----:B-1----:R-:W-:Y:S05]  /*127d0*/  CALL.REL.NOINC `($__internal_18_$__cuda_sm70_shflsync_bfly_p) ;  /* 0x00000f9000007944 */ /* 0x002fea0003c00000 */
[----:B------:R-:W-:Y:S01]  /*127e0*/  FADD.FTZ R4, R4, R0 ;  /* 0x0000000004047221 */ /* 0x000fe20000010000 */
[----:B------:R-:W-:Y:S02]  /*127f0*/  MOV R128, R186 ;  /* 0x000000ba00807202 */ /* 0x000fe40000000f00 */
[----:B------:R-:W-:Y:S02]  /*12800*/  MOV R0, 0x2 ;  /* 0x0000000200007802 */ /* 0x000fe40000000f00 */
[----:B------:R-:W-:Y:S02]  /*12810*/  MOV R2, 0x12830 ;  /* 0x0001283000027802 */ /* 0x000fe40000000f00 */
[----:B------:R-:W-:Y:S05]  /*12820*/  CALL.REL.NOINC `($__internal_18_$__cuda_sm70_shflsync_bfly_p) ;  /* 0x00000f4000007944 */ /* 0x000fea0003c00000 */
[----:B------:R-:W-:Y:S01]  /*12830*/  FADD.FTZ R5, R186, R0 ;  /* 0x00000000ba057221 */ /* 0x000fe20000010000 */
[----:B------:R-:W-:Y:S02]  /*12840*/  MOV R0, 0x1 ;  /* 0x0000000100007802 */ /* 0x000fe40000000f00 */
[----:B------:R-:W-:-:S02]  /*12850*/  MOV R2, 0x12880 ;  /* 0x0001288000027802 */ /* 0x000fc40000000f00 */
[----:B------:R-:W-:Y:S02]  /*12860*/  MOV R128, R5 ;  /* 0x0000000500807202 */ /* 0x000fe40000000f00 */
[----:B------:R-:W-:Y:S05]  /*12870*/  CALL.REL.NOINC `($__internal_18_$__cuda_sm70_shflsync_bfly_p) ;  /* 0x00000ef000007944 */ /* 0x000fea0003c00000 */
[----:B------:R-:W-:Y:S01]  /*12880*/  MOV R3, R0 ;  /* 0x0000000000037202 */ /* 0x000fe20000000f00 */
[----:B------:R-:W-:Y:S05]  /*12890*/  BRA `(.L_x_1255) ;  /* 0xffff942000007947 */ /* 0x000fea000383ffff */
.L_x_1175:
[----:B--234-:R-:W-:Y:S01]  /*128a0*/  IMAD.MOV.U32 R183, RZ, RZ, R9 ;  /* 0x000000ffffb77224 */ /* 0x01cfe200078e0009 */
[----:B------:R-:W-:Y:S01]  /*128b0*/  MOV R2, RZ ;  /* 0x000000ff00027202 */ /* 0x000fe20000000f00 */
[----:B------:R-:W-:Y:S01]  /*128c0*/  IMAD.MOV.U32 R184, RZ, RZ, 0x181f ;  /* 0x0000181fffb87424 */ /* 0x000fe200078e00ff */
[----:B------:R-:W-:Y:S02]  /*128d0*/  MOV R3, 0x128f0 ;  /* 0x000128f000037802 */ /* 0x000fe40000000f00 */
[----:B-1----:R-:W-:Y:S05]  /*128e0*/  CALL.REL.NOINC `($__internal_19_$__cuda_sm70_shflsync_idx_p) ;  /* 0x00000ee000007944 */ /* 0x002fea0003c00000 */
[----:B------:R-:W-:Y:S01]  /*128f0*/  MOV R8, R183 ;  /* 0x000000b700087202 */ /* 0x000fe20000000f00 */
[----:B------:R-:W-:Y:S05]  /*12900*/  BRA `(.L_x_1256) ;  /* 0xffffab0000007947 */ /* 0x000fea000383ffff */
.L_x_1176:
[----:B------:R-:W-:Y:S01]  /*12910*/  IMAD.MOV.U32 R183, RZ, RZ, R11 ;  /* 0x000000ffffb77224 */ /* 0x000fe200078e000b */
[----:B------:R-:W-:Y:S01]  /*12920*/  MOV R2, RZ ;  /* 0x000000ff00027202 */ /* 0x000fe20000000f00 */
[----:B------:R-:W-:Y:S01]  /*12930*/  IMAD.MOV.U32 R184, RZ, RZ, 0x181f ;  /* 0x0000181fffb87424 */ /* 0x000fe200078e00ff */
[----:B------:R-:W-:Y:S02]  /*12940*/  MOV R3, 0x12960 ;  /* 0x0001296000037802 */ /* 0x000fe40000000f00 */
[----:B-123--:R-:W-:Y:S05]  /*12950*/  CALL.REL.NOINC `($__internal_19_$__cuda_sm70_shflsync_idx_p) ;  /* 0x00000e7000007944 */ /* 0x00efea0003c00000 */
[----:B------:R-:W-:Y:S01]  /*12960*/  MOV R0, R183 ;  /* 0x000000b700007202 */ /* 0x000fe20000000f00 */
[----:B------:R-:W-:Y:S05]  /*12970*/  BRA `(.L_x_1257) ;  /* 0xffffaab000007947 */ /* 0x000fea000383ffff */
.L_x_1179:
[----:B------:R-:W-:Y:S01]  /*12980*/  IMAD.MOV.U32 R183, RZ, RZ, R9 ;  /* 0x000000ffffb77224 */ /* 0x000fe200078e0009 */
[----:B--2---:R-:W-:Y:S01]  /*12990*/  MOV R2, 0x1 ;  /* 0x0000000100027802 */ /* 0x004fe20000000f00 */
[----:B------:R-:W-:Y:S01]  /*129a0*/  IMAD.MOV.U32 R184, RZ, RZ, 0x181f ;  /* 0x0000181fffb87424 */ /* 0x000fe200078e00ff */
[----:B------:R-:W-:-:S02]  /*129b0*/  MOV R3, 0x129d0 ;  /* 0x000129d000037802 */ /* 0x000fc40000000f00 */
[----:B-1-34-:R-:W-:Y:S05]  /*129c0*/  CALL.REL.NOINC `($__internal_19_$__cuda_sm70_shflsync_idx_p) ;  /* 0x00000e0000007944 */ /* 0x01afea0003c00000 */
        /* <DEDUP_REMOVED lines=8> */
.L_x_1182:
[----:B------:R-:W-:Y:S01]  /*12a50*/  IMAD.MOV.U32 R183, RZ, RZ, R9 ;  /* 0x000000ffffb77224 */ /* 0x000fe200078e0009 */
[----:B--2---:R-:W-:Y:S01]  /*12a60*/  MOV R2, 0x2 ;  /* 0x0000000200027802 */ /* 0x004fe20000000f00 */
[----:B------:R-:W-:Y:S01]  /*12a70*/  IMAD.MOV.U32 R184, RZ, RZ, 0x181f ;  /* 0x0000181fffb87424 */ /* 0x000fe200078e00ff */
[----:B------:R-:W-:Y:S02]  /*12a80*/  MOV R3, 0x12aa0 ;  /* 0x00012aa000037802 */ /* 0x000fe40000000f00 */
[----:B-1-34-:R-:W-:Y:S05]  /*12a90*/  CALL.REL.NOINC `($__internal_19_$__cuda_sm70_shflsync_idx_p) ;  /* 0x00000d3000007944 */ /* 0x01afea0003c00000 */
[----:B------:R-:W-:Y:S01]  /*12aa0*/  MOV R8, R183 ;  /* 0x000000b700087202 */ /* 0x000fe20000000f00 */
[----:B------:R-:W-:Y:S05]  /*12ab0*/  BRA `(.L_x_1259) ;  /* 0xffffac4000007947 */ /* 0x000fea000383ffff */
.L_x_1183:
[----:B------:R-:W-:Y:S01]  /*12ac0*/  IMAD.MOV.U32 R183, RZ, RZ, R11 ;  /* 0x000000ffffb77224 */ /* 0x000fe200078e000b */
[----:B--2---:R-:W-:Y:S01]  /*12ad0*/  MOV R2, 0x2 ;  /* 0x0000000200027802 */ /* 0x004fe20000000f00 */
[----:B------:R-:W-:Y:S01]  /*12ae0*/  IMAD.MOV.U32 R184, RZ, RZ, 0x181f ;  /* 0x0000181fffb87424 */ /* 0x000fe200078e00ff */
[----:B------:R-:W-:Y:S02]  /*12af0*/  MOV R3, 0x12b10 ;  /* 0x00012b1000037802 */ /* 0x000fe40000000f00 */
[----:B-1-34-:R-:W-:Y:S05]  /*12b00*/  CALL.REL.NOINC `($__internal_19_$__cuda_sm70_shflsync_idx_p) ;  /* 0x00000cc000007944 */ /* 0x01afea0003c00000 */
[----:B------:R-:W-:Y:S01]  /*12b10*/  MOV R0, R183 ;  /* 0x000000b700007202 */ /* 0x000fe20000000f00 */
[----:B------:R-:W-:Y:S05]  /*12b20*/  BRA `(.L_x_1260) ;  /* 0xffffabf000007947 */ /* 0x000fea000383ffff */
.L_x_1186:
[----:B------:R-:W-:Y:S01]  /*12b30*/  IMAD.MOV.U32 R183, RZ, RZ, R9 ;  /* 0x000000ffffb77224 */ /* 0x000fe200078e0009 */
[----:B---3--:R-:W-:Y:S01]  /*12b40*/  MOV R2, 0x3 ;  /* 0x0000000300027802 */ /* 0x008fe20000000f00 */
        /* <DEDUP_REMOVED lines=11> */
.L_x_1188:
[----:B------:R-:W-:Y:S01]  /*12c00*/  IMAD.MOV.U32 R183, RZ, RZ, R5 ;  /* 0x000000ffffb77224 */ /* 0x000fe200078e0005 */
[----:B------:R-:W-:Y:S01]  /*12c10*/  MOV R2, RZ ;  /* 0x000000ff00027202 */ /* 0x000fe20000000f00 */
[----:B------:R-:W-:Y:S01]  /*12c20*/  IMAD.MOV.U32 R184, RZ, RZ, 0x1c1f ;  /* 0x00001c1fffb87424 */ /* 0x000fe200078e00ff */
[----:B------:R-:W-:Y:S02]  /*12c30*/  MOV R3, 0x12c50 ;  /* 0x00012c5000037802 */ /* 0x000fe40000000f00 */
[----:B------:R-:W-:Y:S05]  /*12c40*/  CALL.REL.NOINC `($__internal_19_$__cuda_sm70_shflsync_idx_p) ;  /* 0x00000b8000007944 */ /* 0x000fea0003c00000 */
[----:B------:R-:W-:Y:S01]  /*12c50*/  MOV R4, R183 ;  /* 0x000000b700047202 */ /* 0x000fe20000000f00 */
[----:B------:R-:W-:Y:S05]  /*12c60*/  BRA `(.L_x_1262) ;  /* 0xffffaf6000007947 */ /* 0x000fea000383ffff */
.L_x_1189:
[----:B------:R-:W-:Y:S01]  /*12c70*/  IMAD.MOV.U32 R183, RZ, RZ, R12 ;  /* 0x000000ffffb77224 */ /* 0x000fe200078e000c */
[----:B------:R-:W-:Y:S01]  /*12c80*/  MOV R2, RZ ;  /* 0x000000ff00027202 */ /* 0x000fe20000000f00 */
[----:B------:R-:W-:Y:S01]  /*12c90*/  IMAD.MOV.U32 R184, RZ, RZ, 0x1c1f ;  /* 0x00001c1fffb87424 */ /* 0x000fe200078e00ff */
[----:B------:R-:W-:Y:S02]  /*12ca0*/  MOV R3, 0x12cc0 ;  /* 0x00012cc000037802 */ /* 0x000fe40000000f00 */
[----:B-12---:R-:W-:Y:S05]  /*12cb0*/  CALL.REL.NOINC `($__internal_19_$__cuda_sm70_shflsync_idx_p) ;  /* 0x00000b1000007944 */ /* 0x006fea0003c00000 */
[----:B------:R-:W-:Y:S01]  /*12cc0*/  MOV R0, R183 ;  /* 0x000000b700007202 */ /* 0x000fe20000000f00 */
[----:B------:R-:W-:Y:S05]  /*12cd0*/  BRA `(.L_x_1263) ;  /* 0xffffaf1000007947 */ /* 0x000fea000383ffff */
.L_x_1192:
[----:B------:R-:W-:Y:S01]  /*12ce0*/  IMAD.MOV.U32 R183, RZ, RZ, R5 ;  /* 0x000000ffffb77224 */ /* 0x000fe200078e0005 */
[----:B----4-:R-:W-:Y:S01]  /*12cf0*/  MOV R2, 0x1 ;  /* 0x0000000100027802 */ /* 0x010fe20000000f00 */
[----:B------:R-:W-:Y:S01]  /*12d00*/  IMAD.MOV.U32 R184, RZ, RZ, 0x1c1f ;  /* 0x00001c1fffb87424 */ /* 0x000fe200078e00ff */
[----:B------:R-:W-:-:S02]  /*12d10*/  MOV R3, 0x12d30 ;  /* 0x00012d3000037802 */ /* 0x000fc40000000f00 */
[----:B-123--:R-:W-:Y:S05]  /*12d20*/  CALL.REL.NOINC `($__internal_19_$__cuda_sm70_shflsync_idx_p) ;  /* 0x00000aa000007944 */ /* 0x00efea0003c00000 */
        /* <DEDUP_REMOVED lines=8> */
.L_x_1196:
[----:B------:R-:W-:Y:S01]  /*12db0*/  IMAD.MOV.U32 R183, RZ, RZ, R9 ;  /* 0x000000ffffb77224 */ /* 0x000fe200078e0009 */
[----:B------:R-:W-:Y:S01]  /*12dc0*/  MOV R2, RZ ;  /* 0x000000ff00027202 */ /* 0x000fe20000000f00 */
[----:B------:R-:W-:Y:S01]  /*12dd0*/  IMAD.MOV.U32 R184, RZ, RZ, 0x181f ;  /* 0x0000181fffb87424 */ /* 0x000fe200078e00ff */
[----:B------:R-:W-:Y:S02]  /*12de0*/  MOV R3, 0x12e00 ;  /* 0x00012e0000037802 */ /* 0x000fe40000000f00 */
[----:B------:R-:W-:Y:S05]  /*12df0*/  CALL.REL.NOINC `($__internal_19_$__cuda_sm70_shflsync_idx_p) ;  /* 0x000009d000007944 */ /* 0x000fea0003c00000 */
[----:B------:R-:W-:Y:S01]  /*12e00*/  MOV R8, R183 ;  /* 0x000000b700087202 */ /* 0x000fe20000000f00 */
[----:B------:R-:W-:Y:S05]  /*12e10*/  BRA `(.L_x_1265) ;  /* 0xffffc43000007947 */ /* 0x000fea000383ffff */
.L_x_1197:
[----:B------:R-:W-:Y:S01]  /*12e20*/  IMAD.MOV.U32 R183, RZ, RZ, R12 ;  /* 0x000000ffffb77224 */ /* 0x000fe200078e000c */
[----:B------:R-:W-:Y:S01]  /*12e30*/  MOV R2, RZ ;  /* 0x000000ff00027202 */ /* 0x000fe20000000f00 */
[----:B------:R-:W-:Y:S01]  /*12e40*/  IMAD.MOV.U32 R184, RZ, RZ, 0x181f ;  /* 0x0000181fffb87424 */ /* 0x000fe200078e00ff */
[----:B------:R-:W-:Y:S02]  /*12e50*/  MOV R3, 0x12e70 ;  /* 0x00012e7000037802 */ /* 0x000fe40000000f00 */
[----:B-12---:R-:W-:Y:S05]  /*12e60*/  CALL.REL.NOINC `($__internal_19_$__cuda_sm70_shflsync_idx_p) ;  /* 0x0000096000007944 */ /* 0x006fea0003c00000 */
[----:B------:R-:W-:Y:S01]  /*12e70*/  MOV R0, R183 ;  /* 0x000000b700007202 */ /* 0x000fe20000000f00 */
[----:B------:R-:W-:Y:S05]  /*12e80*/  BRA `(.L_x_1266) ;  /* 0xffffc3e000007947 */ /* 0x000fea000383ffff */
.L_x_1200:
        /* <DEDUP_REMOVED lines=13> */
.L_x_1203:
[----:B------:R-:W-:Y:S01]  /*12f60*/  IMAD.MOV.U32 R183, RZ, RZ, R9 ;  /* 0x000000ffffb77224 */ /* 0x000fe200078e0009 */
[----:B-1----:R-:W-:Y:S01]  /*12f70*/  MOV R2, 0x2 ;  /* 0x0000000200027802 */ /* 0x002fe20000000f00 */
[----:B------:R-:W-:Y:S01]  /*12f80*/  IMAD.MOV.U32 R184, RZ, RZ, 0x181f ;  /* 0x0000181fffb87424 */ /* 0x000fe200078e00ff */
[----:B------:R-:W-:Y:S02]  /*12f90*/  MOV R3, 0x12fb0 ;  /* 0x00012fb000037802 */ /* 0x000fe40000000f00 */
[----:B--234-:R-:W-:Y:S05]  /*12fa0*/  CALL.REL.NOINC `($__internal_19_$__cuda_sm70_shflsync_idx_p) ;  /* 0x0000082000007944 */ /* 0x01cfea0003c00000 */
[----:B------:R-:W-:Y:S01]  /*12fb0*/  MOV R8, R183 ;  /* 0x000000b700087202 */ /* 0x000fe20000000f00 */
[----:B------:R-:W-:Y:S05]  /*12fc0*/  BRA `(.L_x_1268) ;  /* 0xffffc58000007947 */ /* 0x000fea000383ffff */
.L_x_1204:
[----:B------:R-:W-:Y:S01]  /*12fd0*/  IMAD.MOV.U32 R183, RZ, RZ, R12 ;  /* 0x000000ffffb77224 */ /* 0x000fe200078e000c */
[----:B------:R-:W-:Y:S01]  /*12fe0*/  MOV R2, 0x2 ;  /* 0x0000000200027802 */ /* 0x000fe20000000f00 */
[----:B------:R-:W-:Y:S01]  /*12ff0*/  IMAD.MOV.U32 R184, RZ, RZ, 0x181f ;  /* 0x0000181fffb87424 */ /* 0x000fe200078e00ff */
[----:B------:R-:W-:Y:S02]  /*13000*/  MOV R3, 0x13020 ;  /* 0x0001302000037802 */ /* 0x000fe40000000f00 */
[----:B-1234-:R-:W-:Y:S05]  /*13010*/  CALL.REL.NOINC `($__internal_19_$__cuda_sm70_shflsync_idx_p) ;  /* 0x000007b000007944 */ /* 0x01efea0003c00000 */
[----:B------:R-:W-:Y:S01]  /*13020*/  MOV R0, R183 ;  /* 0x000000b700007202 */ /* 0x000fe20000000f00 */
[----:B------:R-:W-:Y:S05]  /*13030*/  BRA `(.L_x_1269) ;  /* 0xffffc53000007947 */ /* 0x000fea000383ffff */
.L_x_1207:
[----:B------:R-:W-:Y:S01]  /*13040*/  IMAD.MOV.U32 R183, RZ, RZ, R9 ;  /* 0x000000ffffb77224 */ /* 0x000fe200078e0009 */
[----:B-1----:R-:W-:Y:S01]  /*13050*/  MOV R2, 0x3 ;  /* 0x0000000300027802 */ /* 0x002fe20000000f00 */
[----:B------:R-:W-:Y:S01]  /*13060*/  IMAD.MOV.U32 R184, RZ, RZ, 0x181f ;  /* 0x0000181fffb87424 */ /* 0x000fe200078e00ff */
[----:B------:R-:W-:-:S02]  /*13070*/  MOV R3, 0x13090 ;  /* 0x0001309000037802 */ /* 0x000fc40000000f00 */
[----:B--234-:R-:W-:Y:S05]  /*13080*/  CALL.REL.NOINC `($__internal_19_$__cuda_sm70_shflsync_idx_p) ;  /* 0x0000074000007944 */ /* 0x01cfea0003c00000 */
        /* <DEDUP_REMOVED lines=8> */
.L_x_1209:
[----:B------:R-:W-:Y:S01]  /*13110*/  IMAD.MOV.U32 R183, RZ, RZ, R78 ;  /* 0x000000ffffb77224 */ /* 0x000fe200078e004e */
[----:B------:R-:W-:Y:S01]  /*13120*/  MOV R2, RZ ;  /* 0x000000ff00027202 */ /* 0x000fe20000000f00 */
[----:B------:R-:W-:Y:S01]  /*13130*/  IMAD.MOV.U32 R184, RZ, RZ, 0x1f ;  /* 0x0000001fffb87424 */ /* 0x000fe200078e00ff */
[----:B------:R-:W-:Y:S02]  /*13140*/  MOV R3, 0x13160 ;  /* 0x0001316000037802 */ /* 0x000fe40000000f00 */
[----:B-1----:R-:W-:Y:S05]  /*13150*/  CALL.REL.NOINC `($__internal_19_$__cuda_sm70_shflsync_idx_p) ;  /* 0x0000067000007944 */ /* 0x002fea0003c00000 */
[----:B------:R-:W-:Y:S01]  /*13160*/  MOV R9, R183 ;  /* 0x000000b700097202 */ /* 0x000fe20000000f00 */
[----:B------:R-:W-:Y:S05]  /*13170*/  BRA `(.L_x_1271) ;  /* 0xffffc76000007947 */ /* 0x000fea000383ffff */
.L_x_1210:
[----:B------:R-:W-:Y:S01]  /*13180*/  IMAD.MOV.U32 R183, RZ, RZ, R78 ;  /* 0x000000ffffb77224 */ /* 0x000fe200078e004e */
[----:B------:R-:W-:Y:S01]  /*13190*/  MOV R2, 0x1 ;  /* 0x0000000100027802 */ /* 0x000fe20000000f00 */
[----:B------:R-:W-:Y:S01]  /*131a0*/  IMAD.MOV.U32 R184, RZ, RZ, 0x1f ;  /* 0x0000001fffb87424 */ /* 0x000fe200078e00ff */
[----:B------:R-:W-:Y:S02]  /*131b0*/  MOV R3, 0x131d0 ;  /* 0x000131d000037802 */ /* 0x000fe40000000f00 */
[----:B-123--:R-:W-:Y:S05]  /*131c0*/  CALL.REL.NOINC `($__internal_19_$__cuda_sm70_shflsync_idx_p) ;  /* 0x0000060000007944 */ /* 0x00efea0003c00000 */
[----:B------:R-:W-:Y:S01]  /*131d0*/  MOV R8, R183 ;  /* 0x000000b700087202 */ /* 0x000fe20000000f00 */
[----:B------:R-:W-:Y:S05]  /*131e0*/  BRA `(.L_x_1272) ;  /* 0xffffc71000007947 */ /* 0x000fea000383ffff */
.L_x_1211:
[----:B------:R-:W-:Y:S02]  /*131f0*/  MOV R2, 0x1 ;  /* 0x0000000100027802 */ /* 0x000fe40000000f00 */
[----:B------:R-:W-:-:S02]  /*13200*/  MOV R3, 0x13220 ;  /* 0x0001322000037802 */ /* 0x000fc40000000f00 */
[----:B--234-:R-:W-:Y:S05]  /*13210*/  CALL.REL.NOINC `($__internal_20_$__cuda_sm70_shflsync_up_p) ;  /* 0x0000061000007944 */ /* 0x01cfea0003c00000 */
[----:B------:R-:W-:Y:S05]  /*13220*/  BRA `(.L_x_1273) ;  /* 0xffffc7f000007947 */ /* 0x000fea000383ffff */
.L_x_1212:
[----:B------:R-:W-:Y:S02]  /*13230*/  MOV R2, 0x2 ;  /* 0x0000000200027802 */ /* 0x000fe40000000f00 */
[----:B------:R-:W-:-:S02]  /*13240*/  MOV R3, 0x13260 ;  /* 0x0001326000037802 */ /* 0x000fc40000000f00 */
[----:B--23--:R-:W-:Y:S05]  /*13250*/  CALL.REL.NOINC `($__internal_20_$__cuda_sm70_shflsync_up_p) ;  /* 0x000005d000007944 */ /* 0x00cfea0003c00000 */
        /* <DEDUP_REMOVED lines=24> */
.L_x_1216:
[----:B------:R-:W-:Y:S02]  /*133e0*/  MOV R2, 0x1 ;  /* 0x0000000100027802 */ /* 0x000fe40000000f00 */
[----:B------:R-:W-:Y:S02]  /*133f0*/  MOV R3, 0x13410 ;  /* 0x0001341000037802 */ /* 0x000fe40000000f00 */
[----:B------:R-:W-:Y:S05]  /*13400*/  CALL.REL.NOINC `($__internal_20_$__cuda_sm70_shflsync_up_p) ;  /* 0x0000042000007944 */ /* 0x000fea0003c00000 */
[----:B------:R-:W-:Y:S01]  /*13410*/  MOV R2, R4 ;  /* 0x0000000400027202 */ /* 0x000fe20000000f00 */
[----:B------:R-:W-:Y:S05]  /*13420*/  BRA `(.L_x_1275) ;  /* 0xffffc84000007947 */ /* 0x000fea000383ffff */
.L_x_1217:
[----:B------:R-:W-:Y:S02]  /*13430*/  MOV R2, 0x2 ;  /* 0x0000000200027802 */ /* 0x000fe40000000f00 */
[----:B------:R-:W-:Y:S02]  /*13440*/  MOV R3, 0x13460 ;  /* 0x0001346000037802 */ /* 0x000fe40000000f00 */
        /* <DEDUP_REMOVED lines=25> */
.L_x_1219:
[----:B------:R-:W-:Y:S02]  /*135e0*/  SEL R0, RZ, 0x1, P0 ;  /* 0x00000001ff007807 */ /* 0x000fe40000000000 */
[----:B------:R-:W-:Y:S02]  /*135f0*/  MOV R2, 0x13610 ;  /* 0x0001361000027802 */ /* 0x000fe40000000f00 */
[----:B-1----:R-:W-:Y:S05]  /*13600*/  CALL.REL.NOINC `($__internal_21_$__cuda_sm70_votesync_ballot) ;  /* 0x0000029000007944 */ /* 0x002fea0003c00000 */
[----:B------:R-:W-:Y:S01]  /*13610*/  MOV R5, R0 ;  /* 0x0000000000057202 */ /* 0x000fe20000000f00 */
[----:B------:R-:W-:Y:S05]  /*13620*/  BRA `(.L_x_1277) ;  /* 0xffffc7d000007947 */ /* 0x000fea000383ffff */
.L_x_1220:
[----:B------:R-:W-:Y:S01]  /*13630*/  IMAD.MOV.U32 R183, RZ, RZ, R6 ;  /* 0x000000ffffb77224 */ /* 0x000fe200078e0006 */
[----:B------:R-:W-:Y:S01]  /*13640*/  MOV R2, R0 ;  /* 0x0000000000027202 */ /* 0x000fe20000000f00 */
[----:B------:R-:W-:Y:S01]  /*13650*/  IMAD.MOV.U32 R184, RZ, RZ, 0x1f ;  /* 0x0000001fffb87424 */ /* 0x000fe200078e00ff */
[----:B------:R-:W-:Y:S02]  /*13660*/  MOV R3, 0x13680 ;  /* 0x0001368000037802 */ /* 0x000fe40000000f00 */
[----:B-1----:R-:W-:Y:S05]  /*13670*/  CALL.REL.NOINC `($__internal_19_$__cuda_sm70_shflsync_idx_p) ;  /* 0x0000015000007944 */ /* 0x002fea0003c00000 */
[----:B------:R-:W-:Y:S01]  /*13680*/  IMAD.MOV.U32 R10, RZ, RZ, R183 ;  /* 0x000000ffff0a7224 */ /* 0x000fe200078e00b7 */
[----:B------:R-:W-:Y:S01]  /*13690*/  MOV R2, R0 ;  /* 0x0000000000027202 */ /* 0x000fe20000000f00 */
[----:B------:R-:W-:Y:S01]  /*136a0*/  IMAD.MOV.U32 R183, RZ, RZ, R7 ;  /* 0x000000ffffb77224 */ /* 0x000fe200078e0007 */
[----:B------:R-:W-:-:S02]  /*136b0*/  MOV R184, 0x1f ;  /* 0x0000001f00b87802 */ /* 0x000fc40000000f00 */
[----:B------:R-:W-:Y:S02]  /*136c0*/  MOV R3, 0x136e0 ;  /* 0x000136e000037802 */ /* 0x000fe40000000f00 */
[----:B------:R-:W-:Y:S05]  /*136d0*/  CALL.REL.NOINC `($__internal_19_$__cuda_sm70_shflsync_idx_p) ;  /* 0x000000f000007944 */ /* 0x000fea0003c00000 */
[----:B------:R-:W-:Y:S01]  /*136e0*/  MOV R7, R183 ;  /* 0x000000b700077202 */ /* 0x000fe20000000f00 */
[----:B------:R-:W-:Y:S05]  /*136f0*/  BRA `(.L_x_1278) ;  /* 0xffffc75000007947 */ /* 0x000fea000383ffff */
.L_x_1223:
[----:B------:R-:W-:Y:S01]  /*13700*/  IMAD.MOV.U32 R183, RZ, RZ, R4 ;  /* 0x000000ffffb77224 */ /* 0x000fe200078e0004 */
[----:B------:R-:W-:Y:S01]  /*13710*/  MOV R2, R0 ;  /* 0x0000000000027202 */ /* 0x000fe20000000f00 */
[----:B------:R-:W-:Y:S01]  /*13720*/  IMAD.MOV.U32 R184, RZ, RZ, 0x1f ;  /* 0x0000001fffb87424 */ /* 0x000fe200078e00ff */
[----:B------:R-:W-:Y:S02]  /*13730*/  MOV R3, 0x13750 ;  /* 0x0001375000037802 */ /* 0x000fe40000000f00 */
[----:B-1-34-:R-:W-:Y:S05]  /*13740*/  CALL.REL.NOINC `($__internal_19_$__cuda_sm70_shflsync_idx_p) ;  /* 0x0000008000007944 */ /* 0x01afea0003c00000 */
[----:B------:R-:W-:Y:S01]  /*13750*/  MOV R11, R183 ;  /* 0x000000b7000b7202 */ /* 0x000fe20000000f00 */
[----:B------:R-:W-:Y:S05]  /*13760*/  BRA `(.L_x_1222) ;  /* 0xffffc74000007947 */ /* 0x000fea000383ffff */
        .weak           $__internal_18_$__cuda_sm70_shflsync_bfly_p
        .type           $__internal_18_$__cuda_sm70_shflsync_bfly_p,@function
        .size           $__internal_18_$__cuda_sm70_shflsync_bfly_p,($__internal_19_$__cuda_sm70_shflsync_idx_p - $__internal_18_$__cuda_sm70_shflsync_bfly_p)
$__internal_18_$__cuda_sm70_shflsync_bfly_p:
[----:B------:R-:W-:Y:S02]  /*13770*/  MOV R149, 0xffffffff ;  /* 0xffffffff00957802 */ /* 0x000fe40000000f00 */
[----:B------:R-:W-:Y:S02]  /*13780*/  MOV R3, 0x1f ;  /* 0x0000001f00037802 */ /* 0x000fe40000000f00 */
[----:B------:R-:W-:Y:S04]  /*13790*/  WARPSYNC R149 ;  /* 0x0000009500007348 */ /* 0x000fe80003800000 */
[----:B------:R1:W2:Y:S02]  /*137a0*/  SHFL.BFLY PT, R0, R128, R0, R3 ;  /* 0x0c00000080007389 */ /* 0x0002a400000e0003 */
[----:B-1----:R-:W-:-:S04]  /*137b0*/  MOV R3, 0x0 ;  /* 0x0000000000037802 */ /* 0x002fc80000000f00 */
[----:B--2---:R-:W-:Y:S05]  /*137c0*/  RET.REL.NODEC R2 `(_ZN7cutlass13device_kernelIN5flash19enable_sm80_to_sm89INS1_16FlashAttnFwdSm80INS1_25CollectiveMainloopFwdSm80ILi8ELi1ELb0EN4cute5tupleIJNS5_1CILi128EEENS7_ILi64EEENS7_ILi192EEEEEELi192ENS_10bfloat16_tEfNS_4arch4Sm80ELb1ELb0ELb0ELb1ELb1ELb0ELb1ELb1EEENS1_21CollectiveEpilogueFwdINS6_IJS8_SA_S9_EEENS6_IJNS7_ILi1EEESI_SI_EEESC_SE_Li256ELb1ELb1ELb1ELb0EEENS1_36VarlenDynamicPersistentTileSchedulerILi128ELi64ELi256ELi256ELb1ELb1ELb0ELb1ELb1ELb1EEEEEEEEEvNT_6ParamsE) ;  /* 0xfffec83002007950 */ /* 0x004fea0003c3ffff */
        .weak           $__internal_19_$__cuda_sm70_shflsync_idx_p
        .type           $__internal_19_$__cuda_sm70_shflsync_idx_p,@function
        .size           $__internal_19_$__cuda_sm70_shflsync_idx_p,($__internal_20_$__cuda_sm70_shflsync_up_p - $__internal_19_$__cuda_sm70_shflsync_idx_p)
$__internal_19_$__cuda_sm70_shflsync_idx_p:
[----:B------:R-:W-:-:S04]  /*137d0*/  MOV R214, 0xffffffff ;  /* 0xffffffff00d67802 */ /* 0x000fc80000000f00 */
[----:B------:R-:W-:Y:S04]  /*137e0*/  WARPSYNC R214 ;  /* 0x000000d600007348 */ /* 0x000fe80003800000 */
[----:B------:R1:W2:Y:S02]  /*137f0*/  SHFL.IDX PT, R183, R183, R2, R184 ;  /* 0x00000002b7b77389 */ /* 0x0002a400000e00b8 */
[----:B-1----:R-:W-:Y:S02]  /*13800*/  MOV R2, R3 ;  /* 0x0000000300027202 */ /* 0x002fe40000000f00 */
[----:B------:R-:W-:-:S04]  /*13810*/  MOV R3, 0x0 ;  /* 0x0000000000037802 */ /* 0x000fc80000000f00 */
[----:B--2---:R-:W-:Y:S05]  /*13820*/  RET.REL.NODEC R2 `(_ZN7cutlass13device_kernelIN5flash19enable_sm80_to_sm89INS1_16FlashAttnFwdSm80INS1_25CollectiveMainloopFwdSm80ILi8ELi1ELb0EN4cute5tupleIJNS5_1CILi128EEENS7_ILi64EEENS7_ILi192EEEEEELi192ENS_10bfloat16_tEfNS_4arch4Sm80ELb1ELb0ELb0ELb1ELb1ELb0ELb1ELb1EEENS1_21CollectiveEpilogueFwdINS6_IJS8_SA_S9_EEENS6_IJNS7_ILi1EEESI_SI_EEESC_SE_Li256ELb1ELb1ELb1ELb0EEENS1_36VarlenDynamicPersistentTileSchedulerILi128ELi64ELi256ELi256ELb1ELb1ELb0ELb1ELb1ELb1EEEEEEEEEvNT_6ParamsE) ;  /* 0xfffec7d002007950 */ /* 0x004fea0003c3ffff */
        .weak           $__internal_20_$__cuda_sm70_shflsync_up_p
        .type           $__internal_20_$__cuda_sm70_shflsync_up_p,@function
        .size           $__internal_20_$__cuda_sm70_shflsync_up_p,($__internal_21_$__cuda_sm70_votesync_ballot - $__internal_20_$__cuda_sm70_shflsync_up_p)
$__internal_20_$__cuda_sm70_shflsync_up_p:
[----:B------:R-:W-:Y:S02]  /*13830*/  IMAD.MOV.U32 R4, RZ, RZ, RZ ;  /* 0x000000ffff047224 */ /* 0x000fe400078e00ff */
[----:B------:R-:W-:-:S04]  /*13840*/  IMAD.MOV.U32 R10, RZ, RZ, -0x1 ;  /* 0xffffffffff0a7424 */ /* 0x000fc800078e00ff */
[----:B------:R-:W-:Y:S04]  /*13850*/  WARPSYNC R10 ;  /* 0x0000000a00007348 */ /* 0x000fe80003800000 */
[----:B------:R1:W2:Y:S02]  /*13860*/  SHFL.UP PT, R4, R0, R2, R4 ;  /* 0x0400000200047389 */ /* 0x0002a400000e0004 */
[----:B-1----:R-:W-:Y:S02]  /*13870*/  MOV R2, R3 ;  /* 0x0000000300027202 */ /* 0x002fe40000000f00 */
[----:B------:R-:W-:-:S04]  /*13880*/  MOV R3, 0x0 ;  /* 0x0000000000037802 */ /* 0x000fc80000000f00 */
[----:B--2---:R-:W-:Y:S05]  /*13890*/  RET.REL.NODEC R2 `(_ZN7cutlass13device_kernelIN5flash19enable_sm80_to_sm89INS1_16FlashAttnFwdSm80INS1_25CollectiveMainloopFwdSm80ILi8ELi1ELb0EN4cute5tupleIJNS5_1CILi128EEENS7_ILi64EEENS7_ILi192EEEEEELi192ENS_10bfloat16_tEfNS_4arch4Sm80ELb1ELb0ELb0ELb1ELb1ELb0ELb1ELb1EEENS1_21CollectiveEpilogueFwdINS6_IJS8_SA_S9_EEENS6_IJNS7_ILi1EEESI_SI_EEESC_SE_Li256ELb1ELb1ELb1ELb0EEENS1_36VarlenDynamicPersistentTileSchedulerILi128ELi64ELi256ELi256ELb1ELb1ELb0ELb1ELb1ELb1EEEEEEEEEvNT_6ParamsE) ;  /* 0xfffec76002007950 */ /* 0x004fea0003c3ffff */
        .weak           $__internal_21_$__cuda_sm70_votesync_ballot
        .type           $__internal_21_$__cuda_sm70_votesync_ballot,@function
        .size           $__internal_21_$__cuda_sm70_votesync_ballot,(.L_x_3131 - $__internal_21_$__cuda_sm70_votesync_ballot)
$__internal_21_$__cuda_sm70_votesync_ballot:
[----:B------:R-:W-:Y:S01]  /*138a0*/  ISETP.NE.U32.AND P0, PT, R0, 0x1, PT ;  /* 0x000000010000780c */ /* 0x000fe20003f05070 */
[----:B------:R-:W-:-:S04]  /*138b0*/  IMAD.MOV.U32 R3, RZ, RZ, -0x1 ;  /* 0xffffffffff037424 */ /* 0x000fc800078e00ff */
[----:B------:R-:W-:Y:S08]  /*138c0*/  WARPSYNC R3 ;  /* 0x0000000300007348 */ /* 0x000ff00003800000 */
[----:B------:R-:W-:-:S04]  /*138d0*/  VOTE.ANY R0, PT, !P0 ;  /* 0x0000000000007806 */ /* 0x000fc800040e0100 */
[----:B------:R-:W-:Y:S01]  /*138e0*/  LOP3.LUT R0, R0, R3, RZ, 0xc0, !PT ;  /* 0x0000000300007212 */ /* 0x000fe200078ec0ff */
[----:B------:R-:W-:-:S04]  /*138f0*/  IMAD.MOV.U32 R3, RZ, RZ, 0x0 ;  /* 0x00000000ff037424 */ /* 0x000fc800078e00ff */
[----:B------:R-:W-:Y:S05]  /*13900*/  RET.REL.NODEC R2 `(_ZN7cutlass13device_kernelIN5flash19enable_sm80_to_sm89INS1_16FlashAttnFwdSm80INS1_25CollectiveMainloopFwdSm80ILi8ELi1ELb0EN4cute5tupleIJNS5_1CILi128EEENS7_ILi64EEENS7_ILi192EEEEEELi192ENS_10bfloat16_tEfNS_4arch4Sm80ELb1ELb0ELb0ELb1ELb1ELb0ELb1ELb1EEENS1_21CollectiveEpilogueFwdINS6_IJS8_SA_S9_EEENS6_IJNS7_ILi1EEESI_SI_EEESC_SE_Li256ELb1ELb1ELb1ELb0EEENS1_36VarlenDynamicPersistentTileSchedulerILi128ELi64ELi256ELi256ELb1ELb1ELb0ELb1ELb1ELb1EEEEEEEEEvNT_6ParamsE) ;  /* 0xfffec6f002007950 */ /* 0x000fea0003c3ffff */
.L_x_1279:
        /* <DEDUP_REMOVED lines=15> */
.L_x_3131:


//--------------------- .text._ZN7cutlass13device_kernelIN5flash19enable_sm80_to_sm89INS1_16FlashAttnFwdSm80INS1_25CollectiveMainloopFwdSm80ILi8ELi1ELb0EN4cute5tupleIJNS5_1CILi128EEENS7_ILi64EEENS7_ILi192EEEEEELi192ENS_10bfloat16_tEfNS_4arch4Sm80ELb1ELb0ELb0ELb1ELb1ELb1ELb1ELb1EEENS1_21CollectiveEpilogueFwdINS6_IJS8_SA_S9_EEENS6_IJNS7_ILi1EEESI_SI_EEESC_SE_Li256ELb1ELb1ELb1ELb0EEENS1_36VarlenDynamicPersistentTileSchedulerILi128ELi64ELi256ELi256ELb1ELb1ELb0ELb1ELb1ELb1EEEEEEEEEvNT_6ParamsE --------------------------
	.section	.text._ZN7cutlass13device_kernelIN5flash19enable_sm80_to_sm89INS1_16FlashAttnFwdSm80INS1_25CollectiveMainloopFwdSm80ILi8ELi1ELb0EN4cute5tupleIJNS5_1CILi128EEENS7_ILi64EEENS7_ILi192EEEEEELi192ENS_10bfloat16_tEfNS_4arch4Sm80ELb1ELb0ELb0ELb1ELb1ELb1ELb1ELb1EEENS1_21CollectiveEpilogueFwdINS6_IJS8_SA_S9_EEENS6_IJNS7_ILi1EEESI_SI_EEESC_SE_Li256ELb1ELb1ELb1ELb0EEENS1_36VarlenDynamicPersistentTileSchedulerILi128ELi64ELi256ELi256ELb1ELb1ELb0ELb1ELb1ELb1EEEEEEEEEvNT_6ParamsE,"ax",@progbits
	.sectioninfo	@"SHI_REGISTERS=255"
	.align	128
.text._ZN7cutlass13device_kernelIN5flash19enable_sm80_to_sm89INS1_16FlashAttnFwdSm80INS1_25CollectiveMainloopFwdSm80ILi8ELi1ELb0EN4cute5tupleIJNS5_1CILi128EEENS7_ILi64EEENS7_ILi192EEEEEELi192ENS_10bfloat16_tEfNS_4arch4Sm80ELb1ELb0ELb0ELb1ELb1ELb1ELb1ELb1EEENS1_21CollectiveEpilogueFwdINS6_IJS8_SA_S9_EEENS6_IJNS7_ILi1EEESI_SI_EEESC_SE_Li256ELb1ELb1ELb1ELb0EEENS1_36VarlenDynamicPersistentTileSchedulerILi128ELi64ELi256ELi256ELb1ELb1ELb0ELb1ELb1ELb1EEEEEEEEEvNT_6ParamsE:
        .type           _ZN7cutlass13device_kernelIN5flash19enable_sm80_to_sm89INS1_16FlashAttnFwdSm80INS1_25CollectiveMainloopFwdSm80ILi8ELi1ELb0EN4cute5tupleIJNS5_1CILi128EEENS7_ILi64EEENS7_ILi192EEEEEELi192ENS_10bfloat16_tEfNS_4arch4Sm80ELb1ELb0ELb0ELb1ELb1ELb1ELb1ELb1EEENS1_21CollectiveEpilogueFwdINS6_IJS8_SA_S9_EEENS6_IJNS7_ILi1EEESI_SI_EEESC_SE_Li256ELb1ELb1ELb1ELb0EEENS1_36VarlenDynamicPersistentTileSchedulerILi128ELi64ELi256ELi256ELb1ELb1ELb0ELb1ELb1ELb1EEEEEEEEEvNT_6ParamsE,@function
        .size           _ZN7cutlass13device_kernelIN5flash19enable_sm80_to_sm89INS1_16FlashAttnFwdSm80INS1_25CollectiveMainloopFwdSm80ILi8ELi1ELb0EN4cute5tupleIJNS5_1CILi128EEENS7_ILi64EEENS7_ILi192EEEEEELi192ENS_10bfloat16_tEfNS_4arch4Sm80ELb1ELb0ELb0ELb1ELb1ELb1ELb1ELb1EEENS1_21CollectiveEpilogueFwdINS6_IJS8_SA_S9_EEENS6_IJNS7_ILi1EEESI_SI_EEESC_SE_Li256ELb1ELb1ELb1ELb0EEENS1_36VarlenDynamicPersistentTileSchedulerILi128ELi64ELi256ELi256ELb1ELb1ELb0ELb1ELb1ELb1EEEEEEEEEvNT_6ParamsE,(.L_x_3136 - _ZN7cutlass13device_kernelIN5flash19enable_sm80_to_sm89INS1_16FlashAttnFwdSm80INS1_25CollectiveMainloopFwdSm80ILi8ELi1ELb0EN4cute5tupleIJNS5_1CILi128EEENS7_ILi64EEENS7_ILi192EEEEEELi192ENS_10bfloat16_tEfNS_4arch4Sm80ELb1ELb0ELb0ELb1ELb1ELb1ELb1ELb1EEENS1_21CollectiveEpilogueFwdINS6_IJS8_SA_S9_EEENS6_IJNS7_ILi1EEESI_SI_EEESC_SE_Li256ELb1ELb1ELb1ELb0EEENS1_36VarlenDynamicPersistentTileSchedulerILi128ELi64ELi256ELi256ELb1ELb1ELb0ELb1ELb1ELb1EEEEEEEEEvNT_6ParamsE)
        .other          _ZN7cutlass13device_kernelIN5flash19enable_sm80_to_sm89INS1_16FlashAttnFwdSm80INS1_25CollectiveMainloopFwdSm80ILi8ELi1ELb0EN4cute5tupleIJNS5_1CILi128EEENS7_ILi64EEENS7_ILi192EEEEEELi192ENS_10bfloat16_tEfNS_4arch4Sm80ELb1ELb0ELb0ELb1ELb1ELb1ELb1ELb1EEENS1_21CollectiveEpilogueFwdINS6_IJS8_SA_S9_EEENS6_IJNS7_ILi1EEESI_SI_EEESC_SE_Li256ELb1ELb1ELb1ELb0EEENS1_36VarlenDynamicPersistentTileSchedulerILi128ELi64ELi256ELi256ELb1ELb1ELb0ELb1ELb1ELb1EEEEEEEEEvNT_6ParamsE,@"STO_CUDA_ENTRY STV_DEFAULT"
_ZN7cutlass13device_kernelIN5flash19enable_sm80_to_sm89INS1_16FlashAttnFwdSm80INS1_25CollectiveMainloopFwdSm80ILi8ELi1ELb0EN4cute5tupleIJNS5_1CILi128EEENS7_ILi64EEENS7_ILi192EEEEEELi192ENS_10bfloat16_tEfNS_4arch4Sm80ELb1ELb0ELb0ELb1ELb1ELb1ELb1ELb1EEENS1_21CollectiveEpilogueFwdINS6_IJS8_SA_S9_EEENS6_IJNS7_ILi1EEESI_SI_EEESC_SE_Li256ELb1ELb1ELb1ELb0EEENS1_36VarlenDynamicPersistentTileSchedulerILi128ELi64ELi256ELi256ELb1ELb1ELb0ELb1ELb1ELb1EEEEEEEEEvNT_6ParamsE:
        /* <DEDUP_REMOVED lines=52> */
.L_x_1285:
        /* <DEDUP_REMOVED lines=16> */
.L_x_1474:
        /* <DEDUP_REMOVED lines=16> */
.L_x_1475:
[----:B---3--:R-:W-:-:S05]  /*0540*/  IMAD R0, R0, c[0x0][0x538], RZ ;  /* 0x00014e0000007a24 */ /* 0x008fca00078e02ff */
[----:B------:R-:W-:-:S04]  /*0550*/  IADD3 R6, R0, R6, RZ ;  /* 0x0000000600067210 */ /* 0x000fc80007ffe0ff */
[----:B------:R-:W-:-:S13]  /*0560*/  ISETP.GT.AND P0, PT, R6, UR4, PT ;  /* 0x0000000406007c0c */ /* 0x000fda000bf04270 */
[----:B-12---:R-:W-:Y:S05]  /*0570*/  @!P0 BRA `(.L_x_1285) ;  /* 0xfffffdc000008947 */ /* 0x006fea000383ffff */
.L_x_1281:
[----:B------:R-:W-:-:S05]  /*0580*/  IADD3 R11, -R0, R6, RZ ;  /* 0x00000006000b7210 */ /* 0x000fca0007ffe1ff */
[----:B------:R-:W-:-:S05]  /*0590*/  IMAD R0, R4, c[0x0][0x538], R11 ;  /* 0x00014e0004007a24 */ /* 0x000fca00078e020b */
[----:B------:R-:W-:Y:S01]  /*05a0*/  ISETP.GT.AND P0, PT, R0, UR4, PT ;  /* 0x0000000400007c0c */ /* 0x000fe2000bf04270 */
[----:B------:R-:W-:-:S12]  /*05b0*/  BRA.DIV ~URZ, `(.L_x_1286) ;  /* 0x0001d4a27f007947 */ /* 0x000fd8000b800000 */
[----:B------:R-:W-:-:S04]  /*05c0*/  VOTE.ANY R10, PT, !P0 ;  /* 0x00000000000a7806 */ /* 0x000fc800040e0100 */
.L_x_1476:
[----:B------:R-:W1:Y:S02]  /*05d0*/  POPC R5, R10 ;  /* 0x0000000a00057309 */ /* 0x000e640000000000 */
[----:B-12---:R-:W-:Y:S01]  /*05e0*/  IADD3 R247, R5, R7, RZ ;  /* 0x0000000705f77210 */ /* 0x006fe20007ffe0ff */
[----:B------:R-:W-:Y:S05]  /*05f0*/  BRA.DIV ~URZ, `(.L_x_1287) ;  /* 0x0001d4b27f007947 */ /* 0x000fea000b800000 */
[----:B------:R1:W2:Y:S01]  /*0600*/  SHFL.IDX PT, R12, R9, R5, 0x1f ;  /* 0x00001f05090c7589 */ /* 0x0002a200000e0000 */
[----:B------:R-:W-:-:S03]  /*0610*/  MOV R6, RZ ;  /* 0x000000ff00067202 */ /* 0x000fc60000000f00 */
[----:B------:R1:W3:Y:S04]  /*0620*/  SHFL.IDX PT, R9, R8, R5, 0x1f ;  /* 0x00001f0508097589 */ /* 0x0002e800000e0000 */
.L_x_1477:
[----:B------:R-:W-:Y:S01]  /*0630*/  ISETP.NE.AND P0, PT, R10, RZ, PT ;  /* 0x000000ff0a00720c */ /* 0x000fe20003f05270 */
[----:B------:R-:W-:-:S12]  /*0640*/  BSSY B0, `(.L_x_1288) ;  /* 0x0000005000007945 */ /* 0x000fd80003800000 */
[----:B------:R-:W-:Y:S05]  /*0650*/  @!P0 BRA `(.L_x_1289) ;  /* 0x0000003000008947 */ /* 0x000fea0003800000 */
[----:B------:R-:W-:Y:S01]  /*0660*/  IADD3 R0, R5, -0x1, RZ ;  /* 0xffffffff05007810 */ /* 0x000fe20007ffe0ff */
[----:B------:R-:W-:Y:S05]  /*0670*/  BRA.DIV ~URZ, `(.L_x_1290) ;  /* 0x0001d5127f007947 */ /* 0x000fea000b800000 */
[----:B------:R4:W1:Y:S02]  /*0680*/  SHFL.IDX PT, R6, R4, R0, 0x1f ;  /* 0x00001f0004067589 */ /* 0x00086400000e0000 */
.L_x_1289:
[----:B------:R-:W-:Y:S05]  /*0690*/  BSYNC B0 ;  /* 0x0000000000007941 */ /* 0x000fea0003800000 */
.L_x_1288:
[----:B---3--:R-:W-:Y:S01]  /*06a0*/  ISETP.NE.AND P0, PT, R9, 0x1, PT ;  /* 0x000000010900780c */ /* 0x008fe20003f05270 */
[----:B-1----:R-:W-:Y:S01]  /*06b0*/  IMAD R244, R6, c[0x0][0x538], R11 ;  /* 0x00014e0006f47a24 */ /* 0x002fe200078e020b */
[----:B------:R-:W-:Y:S04]  /*06c0*/  BSSY B0, `(.L_x_1291) ;  /* 0x0000085000007945 */ /* 0x000fe80003800000 */
[----:B------:R-:W-:-:S07]  /*06d0*/  IADD3 R11, -R244, UR4, RZ ;  /* 0x00000004f40b7c10 */ /* 0x000fce000fffe1ff */
[----:B------:R-:W-:Y:S05]  /*06e0*/  @!P0 BRA `(.L_x_1292) ;  /* 0x000003e000008947 */ /* 0x000fea0003800000 */
[-C--:B--2-4-:R-:W-:Y:S02]  /*06f0*/  IABS R0, R12.reuse ;  /* 0x0000000c00007213 */ /* 0x094fe40000000000 */
        /* <DEDUP_REMOVED lines=61> */
.L_x_1292:
[----:B------:R-:W-:-:S04]  /*0ad0*/  IMAD.MOV.U32 R2, RZ, RZ, 0x4 ;  /* 0x00000004ff027424 */ /* 0x000fc800078e00ff */
[----:B------:R-:W-:-:S05]  /*0ae0*/  IMAD.WIDE R2, R247, R2, c[0x0][0x590] ;  /* 0x00016400f7027625 */ /* 0x000fca00078e0202 */
[----:B------:R-:W3:Y:S02]  /*0af0*/  LDG.E R7, [R2.64] ;  /* 0x0000000802077981 */ /* 0x000ee4000c1e1900 */
[----:B--23--:R-:W-:-:S05]  /*0b00*/  IMAD R9, R7, R12, RZ ;  /* 0x0000000c07097224 */ /* 0x00cfca00078e02ff */
[-C--:B----4-:R-:W-:Y:S02]  /*0b10*/  IABS R0, R9.reuse ;  /* 0x0000000900007213 */ /* 0x090fe40000000000 */
        /* <DEDUP_REMOVED lines=63> */
.L_x_1293:
[----:B------:R-:W-:Y:S05]  /*0f10*/  BSYNC B0 ;  /* 0x0000000000007941 */ /* 0x000fea0003800000 */
.L_x_1291:
[----:B------:R-:W-:-:S04]  /*0f20*/  LOP3.LUT R0, RZ, R0, RZ, 0x33, !PT ;  /* 0x00000000ff007212 */ /* 0x000fc800078e33ff */
[----:B------:R-:W-:Y:S01]  /*0f30*/  IADD3 R245, R0, R12, RZ ;  /* 0x0000000c00f57210 */ /* 0x000fe20007ffe0ff */
[----:B------:R-:W-:Y:S05]  /*0f40*/  BRA `(.L_x_1294) ;  /* 0x0000004000007947 */ /* 0x000fea0003800000 */
.L_x_1282:
[----:B--2---:R-:W-:Y:S01]  /*0f50*/  IMAD.MOV.U32 R245, RZ, RZ, RZ ;  /* 0x000000fffff57224 */ /* 0x004fe200078e00ff */
[----:B------:R-:W-:Y:S01]  /*0f60*/  MOV R246, RZ ;  /* 0x000000ff00f67202 */ /* 0x000fe20000000f00 */
[----:B------:R-:W-:Y:S01]  /*0f70*/  IMAD.U32 R244, RZ, RZ, UR4 ;  /* 0x00000004fff47e24 */ /* 0x000fe2000f8e00ff */
[----:B------:R-:W-:Y:S02]  /*0f80*/  MOV R247, c[0x0][0x53c] ;  /* 0x00014f0000f77a02 */ /* 0x000fe40000000f00 */
.L_x_1294:
[----:B------:R-:W-:Y:S01]  /*0f90*/  ISETP.NE.AND P0, PT, R13, RZ, PT ;  /* 0x000000ff0d00720c */ /* 0x000fe20003f05270 */
[----:B------:R-:W-:-:S12]  /*0fa0*/  WARPSYNC 0xffffffff ;  /* 0xffffffff00007948 */ /* 0x000fd80003800000 */
[----:B------:R1:W-:Y:S04]  /*0fb0*/  @!P0 STS.128 [0x18100], R244 ;  /* 0x018100f4ff008388 */ /* 0x0003e80000000c00 */
[----:B------:R-:W-:Y:S06]  /*0fc0*/  BAR.ARV 0x5, 0x100 ;  /* 0x0144000000007b1d */ /* 0x000fec0000002000 */
.L_x_1280:
[----:B-12---:R-:W-:-:S13]  /*0fd0*/  ISETP.GE.AND P0, PT, R247, c[0x0][0x53c], PT ;  /* 0x00014f00f7007a0c */ /* 0x006fda0003f06270 */
        /* <DEDUP_REMOVED lines=10> */
[----:B------:R-:W-:Y:S02]  /*1080*/  SHF.R.S32.HI R25, RZ, 0x3, R6 ;  /* 0x00000003ff197819 */ /* 0x000fe40000011406 */
[----:B------:R-:W-:Y:S02]  /*1090*/  LOP3.LUT R3, R6, 0xfffffff8, RZ, 0xc0, !PT ;  /* 0xfffffff806037812 */ /* 0x000fe400078ec0ff */
[C---:B------:R-:W-:Y:S01]  /*10a0*/  LEA.HI R0, R2.reuse, R4, RZ, 0x1 ;  /* 0x0000000402007211 */ /* 0x040fe200078f08ff */
[----:B------:R-:W-:Y:S01]  /*10b0*/  IMAD.SHL.U32 R5, R25, 0x40, RZ ;  /* 0x0000004019057824 */ /* 0x000fe200078e00ff */
[----:B------:R-:W-:Y:S01]  /*10c0*/  LOP3.LUT R2, R2, 0xfffffff0, RZ, 0xc0, !PT ;  /* 0xfffffff002027812 */ /* 0x000fe200078ec0ff */
[----:B------:R-:W-:Y:S01]  /*10d0*/  IMAD.IADD R8, R16, 0x1, -R3 ;  /* 0x0000000110087824 */ /* 0x000fe200078e0a03 */
[----:B------:R-:W-:-:S02]  /*10e0*/  LOP3.LUT R3, R0, 0xfffffffe, RZ, 0xc0, !PT ;  /* 0xfffffffe00037812 */ /* 0x000fc400078ec0ff */
[----:B------:R-:W-:Y:S01]  /*10f0*/  LOP3.LUT R0, R5, 0x1c0, RZ, 0xc0, !PT ;  /* 0x000001c005007812 */ /* 0x000fe200078ec0ff */
[----:B------:R-:W-:Y:S01]  /*1100*/  IMAD.SHL.U32 R204, R8, 0x8, RZ ;  /* 0x0000000808cc7824 */ /* 0x000fe200078e00ff */
[-C--:B------:R-:W-:Y:S01]  /*1110*/  LEA.HI R14, R12, R16.reuse, RZ, 0x2 ;  /* 0x000000100c0e7211 */ /* 0x080fe200078f10ff */
[----:B------:R-:W-:Y:S01]  /*1120*/  IMAD.IADD R2, R16, 0x1, -R2 ;  /* 0x0000000110027824 */ /* 0x000fe200078e0a02 */
[----:B------:R-:W-:Y:S01]  /*1130*/  LEA.HI R13, R12, R16, RZ, 0x5 ;  /* 0x000000100c0d7211 */ /* 0x000fe200078f28ff */
[----:B------:R-:W-:Y:S01]  /*1140*/  IMAD.IADD R10, R4, 0x1, -R3 ;  /* 0x00000001040a7824 */ /* 0x000fe200078e0a03 */
[----:B------:R-:W-:Y:S01]  /*1150*/  LOP3.LUT R3, R0, 0x38, R204, 0xf8, !PT ;  /* 0x0000003800037812 */ /* 0x000fe200078ef8cc */
[C---:B------:R-:W-:Y:S01]  /*1160*/  IMAD.SHL.U32 R4, R8.reuse, 0x40, RZ ;  /* 0x0000004008047824 */ /* 0x040fe200078e00ff */
[----:B------:R-:W-:Y:S01]  /*1170*/  SHF.R.U32.HI R0, RZ, 0x3, R0 ;  /* 0x00000003ff007819 */ /* 0x000fe20000011600 */
[----:B------:R-:W-:Y:S01]  /*1180*/  IMAD R221, R8, 0x20, R25 ;  /* 0x0000002008dd7824 */ /* 0x000fe200078e0219 */
[----:B------:R-:W-:-:S02]  /*1190*/  SHF.R.S32.HI R5, RZ, 0x1f, R2 ;  /* 0x0000001fff057819 */ /* 0x000fc40000011402 */
[----:B------:R-:W-:Y:S02]  /*11a0*/  LOP3.LUT R9, R3, R0, RZ, 0x3c, !PT ;  /* 0x0000000003097212 */ /* 0x000fe400078e3cff */
[----:B------:R-:W-:Y:S02]  /*11b0*/  LOP3.LUT R0, R4, 0x1c0, RZ, 0xc0, !PT ;  /* 0x000001c004007812 */ /* 0x000fe400078ec0ff */
[--C-:B------:R-:W-:Y:S02]  /*11c0*/  SHF.R.S32.HI R216, RZ, 0x2, R14.reuse ;  /* 0x00000002ffd87819 */ /* 0x100fe4000001140e */
[----:B------:R-:W-:Y:S02]  /*11d0*/  SHF.R.S32.HI R7, RZ, 0x1f, R14 ;  /* 0x0000001fff077819 */ /* 0x000fe4000001140e */
[----:B------:R-:W-:Y:S02]  /*11e0*/  LEA.HI R11, R5, R2, RZ, 0x3 ;  /* 0x00000002050b7211 */ /* 0x000fe400078f18ff */
[----:B------:R-:W-:-:S02]  /*11f0*/  LOP3.LUT R5, R0, 0x8, R6, 0xf8, !PT ;  /* 0x0000000800057812 */ /* 0x000fc400078ef806 */
[----:B------:R-:W-:Y:S02]  /*1200*/  SHF.R.U32.HI R3, RZ, 0x3, R0 ;  /* 0x00000003ff037819 */ /* 0x000fe40000011600 */
[----:B------:R-:W-:Y:S02]  /*1210*/  LEA.HI R0, R7, R216, RZ, 0x3 ;  /* 0x000000d807007211 */ /* 0x000fe400078f18ff */
[----:B------:R-:W-:Y:S02]  /*1220*/  LOP3.LUT R4, R11, 0xfffffff8, RZ, 0xc0, !PT ;  /* 0xfffffff80b047812 */ /* 0x000fe400078ec0ff */
[----:B------:R-:W-:Y:S02]  /*1230*/  LOP3.LUT R0, R0, 0xfffffff8, RZ, 0xc0, !PT ;  /* 0xfffffff800007812 */ /* 0x000fe400078ec0ff */
[----:B------:R-:W-:Y:S01]  /*1240*/  LOP3.LUT R7, R5, R3, RZ, 0x3c, !PT ;  /* 0x0000000305077212 */ /* 0x000fe200078e3cff */
[----:B------:R-:W-:Y:S01]  /*1250*/  IMAD.IADD R6, R2, 0x1, -R4 ;  /* 0x0000000102067824 */ /* 0x000fe200078e0a04 */
[----:B------:R-:W-:Y:S01]  /*1260*/  LOP3.LUT R2, R13, 0xffffffe0, RZ, 0xc0, !PT ;  /* 0xffffffe00d027812 */ /* 0x000fe200078ec0ff */
[----:B------:R-:W-:Y:S01]  /*1270*/  IMAD.IADD R0, R216, 0x1, -R0 ;  /* 0x00000001d8007824 */ /* 0x000fe200078e0a00 */
[----:B------:R-:W-:-:S02]  /*1280*/  SHF.R.S32.HI R5, RZ, 0x5, R13 ;  /* 0x00000005ff057819 */ /* 0x000fc4000001140d */
[----:B------:R-:W-:Y:S01]  /*1290*/  SHF.R.S32.HI R3, RZ, 0x1f, R13 ;  /* 0x0000001fff037819 */ /* 0x000fe2000001140d */
[----:B------:R-:W-:Y:S01]  /*12a0*/  IMAD.IADD R23, R16, 0x1, -R2 ;  /* 0x0000000110177824 */ /* 0x000fe200078e0a02 */
[----:B------:R-:W-:Y:S01]  /*12b0*/  LEA.HI R4, R12, R16, RZ, 0x6 ;  /* 0x000000100c047211 */ /* 0x000fe200078f30ff */
[----:B------:R-:W-:Y:S01]  /*12c0*/  IMAD.SHL.U32 R229, R5, 0x200, RZ ;  /* 0x0000020005e57824 */ /* 0x000fe200078e00ff */
[----:B------:R-:W-:Y:S01]  /*12d0*/  LEA.HI R2, R3, R5, RZ, 0x3 ;  /* 0x0000000503027211 */ /* 0x000fe200078f18ff */
[----:B------:R-:W-:Y:S01]  /*12e0*/  IMAD.SHL.U32 R13, R11, 0x40, RZ ;  /* 0x000000400b0d7824 */ /* 0x000fe200078e00ff */
[----:B------:R-:W-:Y:S01]  /*12f0*/  LOP3.LUT R3, R0, 0x1, RZ, 0xc0, !PT ;  /* 0x0000000100037812 */ /* 0x000fe200078ec0ff */
[----:B------:R-:W-:Y:S01]  /*1300*/  IMAD.SHL.U32 R4, R4, 0x8, RZ ;  /* 0x0000000804047824 */ /* 0x000fe200078e00ff */
[----:B------:R-:W-:Y:S02]  /*1310*/  SHF.R.S32.HI R12, RZ, 0x1f, R23 ;  /* 0x0000001fff0c7819 */ /* 0x000fe40000011417 */
[----:B------:R-:W-:-:S02]  /*1320*/  ISETP.NE.U32.AND P0, PT, R3, 0x1, PT ;  /* 0x000000010300780c */ /* 0x000fc40003f05070 */
[----:B------:R-:W-:Y:S02]  /*1330*/  LOP3.LUT R2, R2, 0xffffff8, RZ, 0xc0, !PT ;  /* 0x0ffffff802027812 */ /* 0x000fe400078ec0ff */
[C---:B------:R-:W-:Y:S01]  /*1340*/  R2P PR, R0.reuse, 0x6 ;  /* 0x0000000600007804 */ /* 0x040fe20000000000 */
[----:B------:R-:W-:Y:S01]  /*1350*/  IMAD.SHL.U32 R0, R0, 0x40, RZ ;  /* 0x0000004000007824 */ /* 0x000fe200078e00ff */
[----:B------:R-:W-:Y:S01]  /*1360*/  LEA.HI R15, R12, R23, RZ, 0x2 ;  /* 0x000000170c0f7211 */ /* 0x000fe200078f10ff */
[----:B------:R-:W-:Y:S01]  /*1370*/  IMAD.IADD R3, R5, 0x1, -R2 ;  /* 0x0000000105037824 */ /* 0x000fe200078e0a02 */
[----:B------:R-:W-:Y:S02]  /*1380*/  LOP3.LUT R194, R9, 0x7ffffe00, R4, 0xf8, !PT ;  /* 0x7ffffe0009c27812 */ /* 0x000fe400078ef804 */
[----:B------:R-:W-:Y:S02]  /*1390*/  SHF.R.S32.HI R2, RZ, 0x2, R15 ;  /* 0x00000002ff027819 */ /* 0x000fe4000001140f */
[----:B------:R-:W-:Y:S01]  /*13a0*/  LOP3.LUT R227, R0, 0x1c0, RZ, 0xc0, !PT ;  /* 0x000001c000e37812 */ /* 0x000fe200078ec0ff */
[----:B------:R-:W-:Y:S01]  /*13b0*/  IMAD.SHL.U32 R0, R6, 0x40, RZ ;  /* 0x0000004006007824 */ /* 0x000fe200078e00ff */
[----:B------:R-:W-:Y:S01]  /*13c0*/  LOP3.LUT R4, R14, 0xfffffffc, RZ, 0xc0, !PT ;  /* 0xfffffffc0e047812 */ /* 0x000fe200078ec0ff */
[----:B------:R-:W-:Y:S01]  /*13d0*/  IMAD R22, R3, 0x10, R2 ;  /* 0x0000001003167824 */ /* 0x000fe200078e0202 */
[----:B------:R-:W-:Y:S01]  /*13e0*/  IADD3 R9, R216, 0x40, RZ ;  /* 0x00000040d8097810 */ /* 0x000fe20007ffe0ff */
[----:B------:R-:W-:Y:S01]  /*13f0*/  IMAD.SHL.U32 R2, R10, 0x8, RZ ;  /* 0x000000080a027824 */ /* 0x000fe200078e00ff */
[----:B------:R-:W-:Y:S01]  /*1400*/  LOP3.LUT R0, R0, 0x1c0, RZ, 0xc0, !PT ;  /* 0x000001c000007812 */ /* 0x000fe200078ec0ff */
[----:B------:R-:W-:Y:S01]  /*1410*/  IMAD.IADD R248, R16, 0x1, -R4 ;  /* 0x0000000110f87824 */ /* 0x000fe200078e0a04 */
[----:B------:R-:W-:Y:S01]  /*1420*/  SHF.R.U32.HI R228, RZ, 0x3, R227 ;  /* 0x00000003ffe47819 */ /* 0x000fe200000116e3 */
[----:B------:R-:W-:Y:S01]  /*1430*/  IMAD.SHL.U32 R14, R5, 0x400, RZ ;  /* 0x00000400050e7824 */ /* 0x000fe200078e00ff */
[----:B------:R-:W-:Y:S01]  /*1440*/  LOP3.LUT R3, R0, 0x8, R2, 0xf8, !PT ;  /* 0x0000000800037812 */ /* 0x000fe200078ef802 */
[----:B------:R-:W-:Y:S01]  /*1450*/  IMAD.SHL.U32 R140, R248, 0x4, RZ ;  /* 0x00000004f88c7824 */ /* 0x000fe200078e00ff */
[----:B------:R-:W-:Y:S01]  /*1460*/  SHF.R.U32.HI R0, RZ, 0x3, R0 ;  /* 0x00000003ff007819 */ /* 0x000fe20000011600 */
[----:B------:R-:W-:Y:S01]  /*1470*/  IMAD R2, R10, 0x200, R7 ;  /* 0x000002000a027824 */ /* 0x000fe200078e0207 */
[----:B------:R-:W-:Y:S01]  /*1480*/  LOP3.LUT P6, RZ, R6, 0x2, RZ, 0xc0, !PT ;  /* 0x0000000206ff7812 */ /* 0x000fe200078cc0ff */
[----:B------:R-:W-:Y:S01]  /*1490*/  IMAD.SHL.U32 R102, R248, 0x8, RZ ;  /* 0x00000008f8667824 */ /* 0x000fe200078e00ff */
[----:B------:R-:W-:Y:S01]  /*14a0*/  LOP3.LUT R7, R3, R0, RZ, 0x3c, !PT ;  /* 0x0000000003077212 */ /* 0x000fe200078e3cff */
[----:B------:R-:W-:Y:S01]  /*14b0*/  IMAD.SHL.U32 R3, R9, 0x40, RZ ;  /* 0x0000004009037824 */ /* 0x000fe200078e00ff */
[----:B------:R-:W-:Y:S01]  /*14c0*/  SHF.R.S32.HI R0, RZ, 0x1f, R9 ;  /* 0x0000001fff007819 */ /* 0x000fe20000011409 */
[----:B------:R-:W-:Y:S01]  /*14d0*/  STL [R1+0x5c], R22 ;  /* 0x00005c1601007387 */ /* 0x000fe20000100800 */
[----:B------:R-:W-:Y:S01]  /*14e0*/  IADD3 R143, R140, 0x20, RZ ;  /* 0x000000208c8f7810 */ /* 0x000fe20007ffe0ff */
[----:B------:R-:W-:Y:S01]  /*14f0*/  IMAD.SHL.U32 R194, R194, 0x2, RZ ;  /* 0x00000002c2c27824 */ /* 0x000fe200078e00ff */
[----:B------:R-:W-:Y:S01]  /*1500*/  LOP3.LUT P5, RZ, R6, 0x4, RZ, 0xc0, !PT ;  /* 0x0000000406ff7812 */ /* 0x000fe200078ac0ff */
[----:B------:R-:W-:Y:S01]  /*1510*/  IMAD R6, R248, 0x2, R14 ;  /* 0x00000002f8067824 */ /* 0x000fe200078e020e */
[----:B------:R-:W-:Y:S01]  /*1520*/  LOP3.LUT R4, R228, R227, RZ, 0xfc, !PT ;  /* 0x000000e3e4047212 */ /* 0x000fe200078efcff */
[C---:B------:R-:W-:Y:S01]  /*1530*/  IMAD.IADD R107, R140.reuse, 0x1, R143 ;  /* 0x000000018c6b7824 */ /* 0x040fe200078e028f */
[----:B------:R-:W-:-:S02]  /*1540*/  IADD3 R142, R140, 0x40, RZ ;  /* 0x000000408c8e7810 */ /* 0x000fc40007ffe0ff */
[----:B------:R-:W-:Y:S01]  /*1550*/  LEA.HI R0, R0, R9, RZ, 0x3 ;  /* 0x0000000900007211 */ /* 0x000fe200078f18ff */
[----:B------:R-:W-:Y:S01]  /*1560*/  IMAD.IADD R18, R6, 0x1, R4 ;  /* 0x0000000106127824 */ /* 0x000fe200078e0204 */
[----:B------:R-:W-:Y:S01]  /*1570*/  LOP3.LUT R24, R3, 0x1c0, RZ, 0xc0, !PT ;  /* 0x000001c003187812 */ /* 0x000fe200078ec0ff */
[----:B------:R-:W-:Y:S01]  /*1580*/  IMAD.IADD R106, R140, 0x1, R142 ;  /* 0x000000018c6a7824 */ /* 0x000fe200078e028e */
[----:B------:R-:W-:Y:S01]  /*1590*/  SHF.R.S32.HI R3, RZ, 0x1f, R107 ;  /* 0x0000001fff037819 */ /* 0x000fe2000001146b */
[----:B------:R-:W-:Y:S01]  /*15a0*/  IMAD.SHL.U32 R4, R0, 0x40, RZ ;  /* 0x0000004000047824 */ /* 0x000fe200078e00ff */
[----:B------:R-:W-:Y:S02]  /*15b0*/  SHF.R.U32.HI R21, RZ, 0x3, R24 ;  /* 0x00000003ff157819 */ /* 0x000fe40000011618 */
[----:B------:R-:W-:Y:S02]  /*15c0*/  SHF.R.S32.HI R0, RZ, 0x1f, R106 ;  /* 0x0000001fff007819 */ /* 0x000fe4000001146a */
[----:B------:R-:W-:-:S02]  /*15d0*/  LOP3.LUT R20, R4, 0xfffffe00, RZ, 0xc0, !PT ;  /* 0xfffffe0004147812 */ /* 0x000fc400078ec0ff */
[CC--:B------:R-:W-:Y:S02]  /*15e0*/  LEA.HI R4, R3.reuse, R107.reuse, RZ, 0x6 ;  /* 0x0000006b03047211 */ /* 0x0c0fe400078f30ff */
[-C--:B------:R-:W-:Y:S01]  /*15f0*/  LEA.HI R5, R0, R106.reuse, RZ, 0x6 ;  /* 0x0000006a00057211 */ /* 0x080fe200078f30ff */
[----:B------:R-:W-:Y:S01]  /*1600*/  STL [R1+0x28], R20 ;  /* 0x0000281401007387 */ /* 0x000fe20000100800 */
[----:B------:R-:W-:Y:S01]  /*1610*/  LEA.HI R12, R3, R107, RZ, 0x3 ;  /* 0x0000006b030c7211 */ /* 0x000fe200078f18ff */
[----:B------:R-:W-:Y:S01]  /*1620*/  IMAD.SHL.U32 R3, R4, 0x80, RZ ;  /* 0x0000008004037824 */ /* 0x000fe200078e00ff */
[----:B------:R-:W-:Y:S01]  /*1630*/  LEA.HI R11, R0, R106, RZ, 0x3 ;  /* 0x0000006a000b7211 */ /* 0x000fe200078f18ff */
[----:B------:R-:W-:Y:S01]  /*1640*/  IMAD.SHL.U32 R5, R5, 0x80, RZ ;  /* 0x0000008005057824 */ /* 0x000fe200078e00ff */
[--C-:B------:R-:W-:Y:S02]  /*1650*/  LOP3.LUT R4, R227, 0x38, R12.reuse, 0xf8, !PT ;  /* 0x00000038e3047812 */ /* 0x100fe400078ef80c */
[----:B------:R-:W-:-:S02]  /*1660*/  LOP3.LUT R0, R24, 0x38, R12, 0xf8, !PT ;  /* 0x0000003818007812 */ /* 0x000fc400078ef80c */
[--C-:B------:R-:W-:Y:S02]  /*1670*/  LOP3.LUT R6, R227, 0x38, R11.reuse, 0xf8, !PT ;  /* 0x00000038e3067812 */ /* 0x100fe400078ef80b */
[----:B------:R-:W-:Y:S02]  /*1680*/  LOP3.LUT R10, R24, 0x38, R11, 0xf8, !PT ;  /* 0x00000038180a7812 */ /* 0x000fe400078ef80b */
[----:B------:R-:W-:Y:S02]  /*1690*/  LOP3.LUT R9, R4, R228, RZ, 0x3c, !PT ;  /* 0x000000e404097212 */ /* 0x000fe400078e3cff */
[----:B------:R-:W-:Y:S02]  /*16a0*/  LOP3.LUT R3, R3, 0xffffe000, RZ, 0xc0, !PT ;  /* 0xffffe00003037812 */ /* 0x000fe400078ec0ff */
[----:B------:R-:W-:Y:S02]  /*16b0*/  LOP3.LUT R4, R0, R21, RZ, 0x3c, !PT ;  /* 0x0000001500047212 */ /* 0x000fe400078e3cff */
[----:B------:R-:W-:-:S02]  /*16c0*/  LOP3.LUT R0, R5, 0xffffe000, RZ, 0xc0, !PT ;  /* 0xffffe00005007812 */ /* 0x000fc400078ec0ff */
[----:B------:R-:W-:Y:S02]  /*16d0*/  LOP3.LUT R6, R6, R228, RZ, 0x3c, !PT ;  /* 0x000000e406067212 */ /* 0x000fe400078e3cff */
[----:B------:R-:W-:Y:S02]  /*16e0*/  LOP3.LUT R5, R10, R21, RZ, 0x3c, !PT ;  /* 0x000000150a057212 */ /* 0x000fe400078e3cff */
[-CC-:B------:R-:W-:Y:S02]  /*16f0*/  IADD3 R17, R9, R3.reuse, R229.reuse ;  /* 0x0000000309117210 */ /* 0x180fe40007ffe0e5 */
[----:B------:R-:W-:Y:S02]  /*1700*/  IADD3 R16, R4, R3, R20 ;  /* 0x0000000304107210 */ /* 0x000fe40007ffe014 */
[----:B------:R-:W-:Y:S02]  /*1710*/  LOP3.LUT R3, R13, 0xfffffe00, RZ, 0xc0, !PT ;  /* 0xfffffe000d037812 */ /* 0x000fe400078ec0ff */
[----:B------:R-:W-:-:S02]  /*1720*/  IADD3 R13, R6, R0, R229 ;  /* 0x00000000060d7210 */ /* 0x000fc40007ffe0e5 */
[----:B------:R-:W-:Y:S02]  /*1730*/  IADD3 R10, R5, R0, R20 ;  /* 0x00000000050a7210 */ /* 0x000fe40007ffe014 */
[----:B------:R-:W-:Y:S02]  /*1740*/  LEA.HI R0, R248, R248, RZ, 0x1 ;  /* 0x000000f8f8007211 */ /* 0x000fe400078f08ff */
[CC--:B------:R-:W-:Y:S01]  /*1750*/  IADD3 R4, R7.reuse, R3.reuse, R14 ;  /* 0x0000000307047210 */ /* 0x0c0fe20007ffe00e */
[----:B------:R-:W-:Y:S01]  /*1760*/  IMAD.MOV.U32 R14, RZ, RZ, 0x40 ;  /* 0x00000040ff0e7424 */ /* 0x000fe200078e00ff */
[----:B------:R-:W-:Y:S02]  /*1770*/  LOP3.LUT R5, R7, R3, RZ, 0xfc, !PT ;  /* 0x0000000307057212 */ /* 0x000fe400078efcff */
[----:B------:R-:W-:Y:S02]  /*1780*/  LOP3.LUT R3, R0, 0x1ffffffe, RZ, 0xc0, !PT ;  /* 0x1ffffffe00037812 */ /* 0x000fe400078ec0ff */
[----:B------:R-:W-:-:S02]  /*1790*/  IADD3 R146, R140, 0x10, RZ ;  /* 0x000000108c927810 */ /* 0x000fc40007ffe0ff */
[C---:B------:R-:W-:Y:S02]  /*17a0*/  LOP3.LUT P4, RZ, R8.reuse, 0x2, RZ, 0xc0, !PT ;  /* 0x0000000208ff7812 */ /* 0x040fe4000788c0ff */
[----:B------:R-:W-:Y:S01]  /*17b0*/  LOP3.LUT P3, RZ, R8, 0x4, RZ, 0xc0, !PT ;  /* 0x0000000408ff7812 */ /* 0x000fe2000786c0ff */
[----:B------:R-:W-:Y:S01]  /*17c0*/  IMAD.IADD R8, R248, 0x1, -R3 ;  /* 0x00000001f8087824 */ /* 0x000fe200078e0a03 */
[----:B------:R-:W-:Y:S02]  /*17d0*/  SHF.R.S32.HI R9, RZ, 0x1f, R146 ;  /* 0x0000001fff097819 */ /* 0x000fe40000011492 */
[----:B------:R-:W-:Y:S01]  /*17e0*/  IADD3 R145, R140, 0x30, RZ ;  /* 0x000000308c917810 */ /* 0x000fe20007ffe0ff */
[----:B------:R-:W-:Y:S01]  /*17f0*/  IMAD R249, R8, 0x8, R22 ;  /* 0x0000000808f97824 */ /* 0x000fe200078e0216 */
[----:B------:R-:W-:Y:S01]  /*1800*/  SHF.R.S32.HI R3, RZ, 0x1f, R143 ;  /* 0x0000001fff037819 */ /* 0x000fe2000001148f */
[----:B------:R1:W-:Y:S01]  /*1810*/  STL [R1+0x3c], R9 ;  /* 0x00003c0901007387 */ /* 0x0003e20000100800 */
[----:B------:R-:W-:-:S02]  /*1820*/  IADD3 R144, R140, 0x50, RZ ;  /* 0x000000508c907810 */ /* 0x000fc40007ffe0ff */
[----:B------:R-:W-:Y:S01]  /*1830*/  LOP3.LUT R6, R15, 0x7ffffffc, RZ, 0xc0, !PT ;  /* 0x7ffffffc0f067812 */ /* 0x000fe200078ec0ff */
[----:B------:R2:W-:Y:S01]  /*1840*/  STL [R1+0x38], R3 ;  /* 0x0000380301007387 */ /* 0x0005e20000100800 */
[----:B------:R-:W-:Y:S02]  /*1850*/  SHF.R.S32.HI R15, RZ, 0x1f, R145 ;  /* 0x0000001fff0f7819 */ /* 0x000fe40000011491 */
[--C-:B------:R-:W-:Y:S02]  /*1860*/  LOP3.LUT R7, R24, 0x38, R102.reuse, 0xf8, !PT ;  /* 0x0000003818077812 */ /* 0x100fe400078ef866 */
[----:B------:R-:W-:Y:S01]  /*1870*/  SHF.R.S32.HI R225, RZ, 0x3, R11 ;  /* 0x00000003ffe17819 */ /* 0x000fe2000001140b */
[----:B------:R-:W-:Y:S01]  /*1880*/  STL [R1+0x34], R15 ;  /* 0x0000340f01007387 */ /* 0x000fe20000100800 */
[----:B------:R-:W-:Y:S02]  /*1890*/  LOP3.LUT R8, R20, R7, R21, 0xf6, !PT ;  /* 0x0000000714087212 */ /* 0x000fe400078ef615 */
[----:B------:R-:W-:-:S02]  /*18a0*/  LOP3.LUT R7, R227, 0x38, R102, 0xf8, !PT ;  /* 0x00000038e3077812 */ /* 0x000fc400078ef866 */
[----:B------:R-:W-:Y:S02]  /*18b0*/  LEA R8, R8, 0xc100, 0x1 ;  /* 0x0000c10008087811 */ /* 0x000fe400078e08ff */
[----:B------:R-:W-:Y:S02]  /*18c0*/  LOP3.LUT R7, R229, R7, R228, 0xf6, !PT ;  /* 0x00000007e5077212 */ /* 0x000fe400078ef6e4 */
[----:B------:R-:W-:Y:S02]  /*18d0*/  SHF.R.S32.HI R226, RZ, 0x3, R12 ;  /* 0x00000003ffe27819 */ /* 0x000fe4000001140c */
[----:B------:R-:W-:Y:S02]  /*18e0*/  LEA R7, R7, 0xc100, 0x1 ;  /* 0x0000c10007077811 */ /* 0x000fe400078e08ff */
[----:B------:R-:W-:Y:S02]  /*18f0*/  LEA R147, R2, 0x6100, 0x1 ;  /* 0x0000610002937811 */ /* 0x000fe400078e08ff */
[----:B-1----:R-:W-:-:S02]  /*1900*/  SHF.R.S32.HI R9, RZ, 0x1f, R142 ;  /* 0x0000001fff097819 */ /* 0x002fc4000001148e */
[C---:B------:R-:W-:Y:S02]  /*1910*/  IADD3 R182, R147.reuse, 0x20, RZ ;  /* 0x0000002093b67810 */ /* 0x040fe40007ffe0ff */
[----:B--2---:R-:W-:Y:S01]  /*1920*/  SHF.R.S32.HI R3, RZ, 0x1f, R144 ;  /* 0x0000001fff037819 */ /* 0x004fe20000011490 */
[----:B------:R1:W-:Y:S01]  /*1930*/  STL [R1+0x30], R9 ;  /* 0x0000300901007387 */ /* 0x0003e20000100800 */
[----:B------:R-:W-:Y:S02]  /*1940*/  SEL R0, R14, 0xffffffc0, !P3 ;  /* 0xffffffc00e007807 */ /* 0x000fe40005800000 */
[C---:B------:R-:W-:Y:S01]  /*1950*/  @P4 IADD3 R182, R147.reuse, -0x20, RZ ;  /* 0xffffffe093b64810 */ /* 0x040fe20007ffe0ff */
[----:B------:R2:W-:Y:S01]  /*1960*/  STL [R1+0x2c], R3 ;  /* 0x00002c0301007387 */ /* 0x0005e20000100800 */
[----:B------:R-:W-:Y:S01]  /*1970*/  LEA R178, R4, 0xc100, 0x1 ;  /* 0x0000c10004b27811 */ /* 0x000fe200078e08ff */
[----:B------:R-:W-:Y:S01]  /*1980*/  IMAD.IADD R177, R147, 0x1, R0 ;  /* 0x0000000193b17824 */ /* 0x000fe200078e0200 */
[----:B------:R-:W-:Y:S01]  /*1990*/  LEA R172, R5, 0x100, 0x1 ;  /* 0x0000010005ac7811 */ /* 0x000fe200078e08ff */
[----:B------:R-:W-:Y:S01]  /*19a0*/  STL [R1+0x54], R8 ;  /* 0x0000540801007387 */ /* 0x000fe20000100800 */
[----:B------:R-:W-:Y:S01]  /*19b0*/  IMAD.IADD R174, R0, 0x1, R182 ;  /* 0x0000000100ae7824 */ /* 0x000fe200078e02b6 */
[----:B------:R-:W-:-:S02]  /*19c0*/  LOP3.LUT R210, R227, 0x18, R102, 0xf8, !PT ;  /* 0x00000018e3d27812 */ /* 0x000fc400078ef866 */
[----:B------:R3:W-:Y:S01]  /*19d0*/  STL [R1+0x50], R7 ;  /* 0x0000500701007387 */ /* 0x0007e20000100800 */
[----:B------:R-:W-:Y:S02]  /*19e0*/  SEL R2, R14, 0xffffffc0, !P5 ;  /* 0xffffffc00e027807 */ /* 0x000fe40006800000 */
[----:B------:R-:W-:Y:S02]  /*19f0*/  LOP3.LUT R210, R229, R210, R228, 0xf6, !PT ;  /* 0x000000d2e5d27212 */ /* 0x000fe400078ef6e4 */
[----:B------:R-:W-:Y:S01]  /*1a00*/  IADD3 R206, R204, 0x40, RZ ;  /* 0x00000040ccce7810 */ /* 0x000fe20007ffe0ff */
[----:B------:R-:W-:Y:S01]  /*1a10*/  IMAD.IADD R181, R178, 0x1, R2 ;  /* 0x00000001b2b57824 */ /* 0x000fe200078e0202 */
[----:B------:R-:W-:Y:S01]  /*1a20*/  LEA R210, R210, 0x100, 0x1 ;  /* 0x00000100d2d27811 */ /* 0x000fe200078e08ff */
[----:B------:R-:W-:Y:S01]  /*1a30*/  IMAD.IADD R176, R2, 0x1, R172 ;  /* 0x0000000102b07824 */ /* 0x000fe200078e02ac */
[----:B------:R-:W-:Y:S02]  /*1a40*/  IADD3 R207, R204, 0x80, RZ ;  /* 0x00000080cccf7810 */ /* 0x000fe40007ffe0ff */
[----:B------:R-:W-:-:S02]  /*1a50*/  IADD3 R214, R102, 0x60, RZ ;  /* 0x0000006066d67810 */ /* 0x000fc40007ffe0ff */
[----:B-1----:R-:W-:Y:S02]  /*1a60*/  SEL R9, R19, 0xffffffe0, !P1 ;  /* 0xffffffe013097807 */ /* 0x002fe40004800000 */
[----:B------:R-:W-:Y:S01]  /*1a70*/  IADD3 R213, R102, 0x80, RZ ;  /* 0x0000008066d57810 */ /* 0x000fe20007ffe0ff */
[----:B--2---:R-:W-:Y:S01]  /*1a80*/  IMAD.IADD R3, R23, 0x1, -R6 ;  /* 0x0000000117037824 */ /* 0x004fe200078e0a06 */
[----:B------:R-:W-:Y:S02]  /*1a90*/  SEL R6, R14, 0xffffffc0, !P2 ;  /* 0xffffffc00e067807 */ /* 0x000fe40005000000 */
[----:B------:R-:W-:Y:S01]  /*1aa0*/  IADD3 R212, R102, 0xa0, RZ ;  /* 0x000000a066d47810 */ /* 0x000fe20007ffe0ff */
[----:B------:R-:W-:Y:S01]  /*1ab0*/  IMAD.SHL.U32 R243, R3, 0x2, RZ ;  /* 0x0000000203f37824 */ /* 0x000fe200078e00ff */
[----:B------:R-:W-:Y:S01]  /*1ac0*/  SEL R3, R19, 0xffffffe0, !P6 ;  /* 0xffffffe013037807 */ /* 0x000fe20007000000 */
[----:B------:R-:W-:Y:S01]  /*1ad0*/  IMAD.IADD R211, R210, 0x1, R6 ;  /* 0x00000001d2d37824 */ /* 0x000fe200078e0206 */
[----:B------:R-:W-:-:S02]  /*1ae0*/  SHF.R.S32.HI R205, RZ, 0x1f, R204 ;  /* 0x0000001fffcd7819 */ /* 0x000fc400000114cc */
[C---:B------:R-:W-:Y:S01]  /*1af0*/  IADD3 R36, R243.reuse, 0x10, RZ ;  /* 0x00000010f3247810 */ /* 0x040fe20007ffe0ff */
[----:B------:R-:W-:Y:S01]  /*1b00*/  IMAD.IADD R179, R178, 0x1, R3 ;  /* 0x00000001b2b37824 */ /* 0x000fe200078e0203 */
[----:B------:R-:W-:Y:S01]  /*1b10*/  IADD3 R33, R243, 0x28, RZ ;  /* 0x00000028f3217810 */ /* 0x000fe20007ffe0ff */
[----:B------:R-:W-:Y:S01]  /*1b20*/  IMAD.IADD R173, R3, 0x1, R172 ;  /* 0x0000000103ad7824 */ /* 0x000fe200078e02ac */
[----:B------:R-:W-:Y:S01]  /*1b30*/  IADD3 R30, R243, 0x40, RZ ;  /* 0x00000040f31e7810 */ /* 0x000fe20007ffe0ff */
[----:B------:R-:W-:Y:S01]  /*1b40*/  IMAD.IADD R180, R179, 0x1, R2 ;  /* 0x00000001b3b47824 */ /* 0x000fe200078e0202 */
[C---:B------:R-:W-:Y:S01]  /*1b50*/  IADD3 R27, R243.reuse, 0x58, RZ ;  /* 0x00000058f31b7810 */ /* 0x040fe20007ffe0ff */
[----:B------:R-:W-:Y:S01]  /*1b60*/  IMAD.IADD R175, R2, 0x1, R173 ;  /* 0x0000000102af7824 */ /* 0x000fe200078e02ad */
[----:B------:R-:W-:Y:S02]  /*1b70*/  IADD3 R24, R243, 0x70, RZ ;  /* 0x00000070f3187810 */ /* 0x000fe40007ffe0ff */
[----:B---3--:R-:W-:-:S02]  /*1b80*/  SHF.R.S32.HI R7, RZ, 0x1f, R36 ;  /* 0x0000001fff077819 */ /* 0x008fc40000011424 */
[C---:B------:R-:W-:Y:S02]  /*1b90*/  IADD3 R21, R243.reuse, 0x88, RZ ;  /* 0x00000088f3157810 */ /* 0x040fe40007ffe0ff */
[----:B------:R-:W-:Y:S02]  /*1ba0*/  SHF.R.S32.HI R7, RZ, 0x1f, R33 ;  /* 0x0000001fff077819 */ /* 0x000fe40000011421 */
[C---:B------:R-:W-:Y:S02]  /*1bb0*/  IADD3 R37, R243.reuse, 0x8, RZ ;  /* 0x00000008f3257810 */ /* 0x040fe40007ffe0ff */
[C---:B------:R-:W-:Y:S02]  /*1bc0*/  IADD3 R15, R243.reuse, 0xa0, RZ ;  /* 0x000000a0f30f7810 */ /* 0x040fe40007ffe0ff */
[----:B------:R-:W-:Y:S02]  /*1bd0*/  SHF.R.S32.HI R7, RZ, 0x1f, R30 ;  /* 0x0000001fff077819 */ /* 0x000fe4000001141e */
[----:B------:R-:W-:-:S02]  /*1be0*/  IADD3 R34, R243, 0x20, RZ ;  /* 0x00000020f3227810 */ /* 0x000fc40007ffe0ff */
        /* <DEDUP_REMOVED lines=8> */
[----:B------:R-:W-:Y:S02]  /*1c70*/  SHF.R.S32.HI R7, RZ, 0x1f, R15 ;  /* 0x0000001fff077819 */ /* 0x000fe4000001140f */
[----:B------:R-:W-:Y:S02]  /*1c80*/  IADD3 R22, R243, 0x80, RZ ;  /* 0x00000080f3167810 */ /* 0x000fe40007ffe0ff */
[----:B------:R-:W-:Y:S02]  /*1c90*/  SHF.R.S32.HI R8, RZ, 0x1f, R34 ;  /* 0x0000001fff087819 */ /* 0x000fe40000011422 */
[----:B------:R-:W-:-:S02]  /*1ca0*/  SHF.R.S32.HI R7, RZ, 0x1f, R11 ;  /* 0x0000001fff077819 */ /* 0x000fc4000001140b */
[C---:B------:R-:W-:Y:S02]  /*1cb0*/  IADD3 R19, R243.reuse, 0x98, RZ ;  /* 0x00000098f3137810 */ /* 0x040fe40007ffe0ff */
[----:B------:R-:W-:Y:S02]  /*1cc0*/  SHF.R.S32.HI R8, RZ, 0x1f, R31 ;  /* 0x0000001fff087819 */ /* 0x000fe4000001141f */
[----:B------:R-:W-:Y:S02]  /*1cd0*/  LEA R11, R18, 0x80, 0x1 ;  /* 0x00000080120b7811 */ /* 0x000fe400078e08ff */
[----:B------:R-:W-:Y:S02]  /*1ce0*/  IADD3 R12, R243, 0xb0, RZ ;  /* 0x000000b0f30c7810 */ /* 0x000fe40007ffe0ff */
[----:B------:R-:W-:Y:S01]  /*1cf0*/  SHF.R.S32.HI R8, RZ, 0x1f, R28 ;  /* 0x0000001fff087819 */ /* 0x000fe2000001141c */
[----:B------:R-:W-:Y:S01]  /*1d00*/  STL [R1+0x8], R11 ;  /* 0x0000080b01007387 */ /* 0x000fe20000100800 */
[----:B------:R-:W-:Y:S01]  /*1d10*/  LEA R7, R17, 0xc100, 0x1 ;  /* 0x0000c10011077811 */ /* 0x000fe200078e08ff */
[----:B------:R-:W-:Y:S01]  /*1d20*/  IMAD.IADD R0, R11, 0x1, R6 ;  /* 0x000000010b007824 */ /* 0x000fe200078e0206 */
[----:B------:R-:W-:-:S02]  /*1d30*/  SHF.R.S32.HI R8, RZ, 0x1f, R25 ;  /* 0x0000001fff087819 */ /* 0x000fc40000011419 */
[----:B------:R-:W-:Y:S01]  /*1d40*/  SHF.R.S32.HI R8, RZ, 0x1f, R22 ;  /* 0x0000001fff087819 */ /* 0x000fe20000011416 */
[----:B------:R1:W-:Y:S01]  /*1d50*/  STL [R1+0x4c], R7 ;  /* 0x00004c0701007387 */ /* 0x0003e20000100800 */
[----:B------:R-:W-:Y:S02]  /*1d60*/  SHF.R.S32.HI R8, RZ, 0x1f, R19 ;  /* 0x0000001fff087819 */ /* 0x000fe40000011413 */
[----:B------:R-:W-:Y:S02]  /*1d70*/  SHF.R.S32.HI R8, RZ, 0x1f, R12 ;  /* 0x0000001fff087819 */ /* 0x000fe4000001140c */
[----:B------:R-:W-:Y:S02]  /*1d80*/  LEA R12, R16, 0xc100, 0x1 ;  /* 0x0000c100100c7811 */ /* 0x000fe400078e08ff */
[----:B------:R-:W-:Y:S02]  /*1d90*/  LEA R8, R10, 0xc100, 0x1 ;  /* 0x0000c1000a087811 */ /* 0x000fe400078e08ff */
        /* <DEDUP_REMOVED lines=9> */
[----:B-1----:R-:W-:Y:S02]  /*1e30*/  LEA R7, R13, 0xc100, 0x1 ;  /* 0x0000c1000d077811 */ /* 0x002fe400078e08ff */
[----:B------:R-:W-:Y:S02]  /*1e40*/  SHF.R.S32.HI R236, RZ, 0x1f, R214 ;  /* 0x0000001fffec7819 */ /* 0x000fe400000114d6 */
[----:B------:R-:W-:Y:S01]  /*1e50*/  SHF.R.S32.HI R235, RZ, 0x1f, R213 ;  /* 0x0000001fffeb7819 */ /* 0x000fe200000114d5 */
[----:B------:R1:W-:Y:S01]  /*1e60*/  STL [R1+0x44], R7 ;  /* 0x0000440701007387 */ /* 0x0003e20000100800 */
[----:B------:R-:W-:Y:S02]  /*1e70*/  SHF.R.S32.HI R234, RZ, 0x1f, R212 ;  /* 0x0000001fffea7819 */ /* 0x000fe400000114d4 */
[----:B------:R-:W-:Y:S01]  /*1e80*/  SHF.R.S32.HI R220, RZ, 0x1f, R206 ;  /* 0x0000001fffdc7819 */ /* 0x000fe200000114ce */
[----:B------:R2:W-:Y:S01]  /*1e90*/  STL [R1+0x40], R8 ;  /* 0x0000400801007387 */ /* 0x0005e20000100800 */
[----:B------:R-:W-:-:S02]  /*1ea0*/  SHF.R.S32.HI R219, RZ, 0x1f, R207 ;  /* 0x0000001fffdb7819 */ /* 0x000fc400000114cf */
[----:B------:R-:W-:Y:S01]  /*1eb0*/  SHF.R.S32.HI R35, RZ, 0x1f, R35 ;  /* 0x0000001fff237819 */ /* 0x000fe20000011423 */
[----:B------:R3:W-:Y:S01]  /*1ec0*/  STL [R1+0x24], R0 ;  /* 0x0000240001007387 */ /* 0x0007e20000100800 */
[----:B------:R-:W-:Y:S02]  /*1ed0*/  SHF.R.S32.HI R32, RZ, 0x1f, R32 ;  /* 0x0000001fff207819 */ /* 0x000fe40000011420 */
[----:B------:R-:W-:Y:S02]  /*1ee0*/  SHF.R.S32.HI R29, RZ, 0x1f, R29 ;  /* 0x0000001fff1d7819 */ /* 0x000fe4000001141d */
[----:B------:R-:W-:Y:S02]  /*1ef0*/  SHF.R.S32.HI R26, RZ, 0x1f, R26 ;  /* 0x0000001fff1a7819 */ /* 0x000fe4000001141a */
[----:B------:R-:W-:Y:S02]  /*1f00*/  SHF.R.S32.HI R23, RZ, 0x1f, R23 ;  /* 0x0000001fff177819 */ /* 0x000fe40000011417 */
[----:B------:R-:W-:-:S02]  /*1f10*/  SHF.R.S32.HI R20, RZ, 0x1f, R20 ;  /* 0x0000001fff147819 */ /* 0x000fc40000011414 */
[----:B------:R-:W-:Y:S02]  /*1f20*/  SHF.R.S32.HI R14, RZ, 0x1f, R14 ;  /* 0x0000001fff0e7819 */ /* 0x000fe4000001140e */
[C---:B------:R-:W-:Y:S02]  /*1f30*/  IADD3 R193, R182.reuse, 0x800, RZ ;  /* 0x00000800b6c17810 */ /* 0x040fe40007ffe0ff */
[C---:B------:R-:W-:Y:S02]  /*1f40*/  IADD3 R192, R182.reuse, 0x1000, RZ ;  /* 0x00001000b6c07810 */ /* 0x040fe40007ffe0ff */
[C---:B-1----:R-:W-:Y:S02]  /*1f50*/  IADD3 R7, R11.reuse, -0x10, RZ ;  /* 0xfffffff00b077810 */ /* 0x042fe40007ffe0ff */
[C---:B------:R-:W-:Y:S01]  /*1f60*/  @P0 IADD3 R7, R11.reuse, 0x10, RZ ;  /* 0x000000100b070810 */ /* 0x040fe20007ffe0ff */
[----:B--2---:R-:W-:Y:S01]  /*1f70*/  IMAD.IADD R8, R11, 0x1, R9 ;  /* 0x000000010b087824 */ /* 0x004fe200078e0209 */
[----:B------:R-:W-:-:S03]  /*1f80*/  IADD3 R191, R182, 0x1800, RZ ;  /* 0x00001800b6bf7810 */ /* 0x000fc60007ffe0ff */
[----:B------:R-:W-:Y:S01]  /*1f90*/  IMAD.IADD R3, R6, 0x1, R7 ;  /* 0x0000000106037824 */ /* 0x000fe200078e0207 */
[----:B------:R-:W-:Y:S01]  /*1fa0*/  IADD3 R190, R182, 0x2000, RZ ;  /* 0x00002000b6be7810 */ /* 0x000fe20007ffe0ff */
[----:B---3--:R-:W-:Y:S01]  /*1fb0*/  IMAD.IADD R0, R6, 0x1, R8 ;  /* 0x0000000106007824 */ /* 0x008fe200078e0208 */
[----:B------:R-:W-:Y:S01]  /*1fc0*/  STL [R1+0x14], R8 ;  /* 0x0000140801007387 */ /* 0x000fe20000100800 */
[C---:B------:R-:W-:Y:S02]  /*1fd0*/  IADD3 R189, R182.reuse, 0x2800, RZ ;  /* 0x00002800b6bd7810 */ /* 0x040fe40007ffe0ff */
[C---:B------:R-:W-:Y:S01]  /*1fe0*/  IADD3 R188, R182.reuse, 0x3000, RZ ;  /* 0x00003000b6bc7810 */ /* 0x040fe20007ffe0ff */
[----:B------:R1:W-:Y:S01]  /*1ff0*/  STL [R1+0x20], R0 ;  /* 0x0000200001007387 */ /* 0x0003e20000100800 */
[C---:B------:R-:W-:Y:S02]  /*2000*/  IADD3 R187, R182.reuse, 0x3800, RZ ;  /* 0x00003800b6bb7810 */ /* 0x040fe40007ffe0ff */
[C---:B------:R-:W-:Y:S01]  /*2010*/  IADD3 R186, R182.reuse, 0x4000, RZ ;  /* 0x00004000b6ba7810 */ /* 0x040fe20007ffe0ff */
[----:B------:R-:W-:Y:S01]  /*2020*/  STL [R1+0xc], R7 ;  /* 0x00000c0701007387 */ /* 0x000fe20000100800 */
[----:B------:R-:W-:-:S02]  /*2030*/  IADD3 R185, R182, 0x4800, RZ ;  /* 0x00004800b6b97810 */ /* 0x000fc40007ffe0ff */
[C---:B------:R-:W-:Y:S02]  /*2040*/  IADD3 R184, R182.reuse, 0x5000, RZ ;  /* 0x00005000b6b87810 */ /* 0x040fe40007ffe0ff */
[----:B------:R-:W-:Y:S01]  /*2050*/  IADD3 R183, R182, 0x5800, RZ ;  /* 0x00005800b6b77810 */ /* 0x000fe20007ffe0ff */
[----:B-1----:R-:W-:-:S05]  /*2060*/  IMAD.IADD R0, R9, 0x1, R7 ;  /* 0x0000000109007824 */ /* 0x002fca00078e0207 */
[----:B------:R1:W-:Y:S04]  /*2070*/  STL [R1+0x10], R0 ;  /* 0x0000100001007387 */ /* 0x0003e80000100800 */
[----:B------:R2:W-:Y:S01]  /*2080*/  STL [R1+0x1c], R3 ;  /* 0x00001c0301007387 */ /* 0x0005e20000100800 */
[----:B-1----:R-:W-:-:S05]  /*2090*/  IMAD.IADD R0, R6, 0x1, R0 ;  /* 0x0000000106007824 */ /* 0x002fca00078e0200 */
[----:B------:R2:W-:Y:S02]  /*20a0*/  STL [R1+0x18], R0 ;  /* 0x0000180001007387 */ /* 0x0005e40000100800 */
.L_x_1473:
[----:B------:R-:W-:-:S04]  /*20b0*/  IMAD.MOV.U32 R2, RZ, RZ, 0x4 ;  /* 0x00000004ff027424 */ /* 0x000fc800078e00ff */
[----:B--2---:R-:W-:-:S05]  /*20c0*/  IMAD.WIDE R2, R247, R2, c[0x0][0x588] ;  /* 0x00016200f7027625 */ /* 0x004fca00078e0202 */
        /* <DEDUP_REMOVED lines=12> */
[----:B------:R-:W-:Y:S01]  /*2190*/  IMAD.MOV.U32 R127, RZ, RZ, RZ ;  /* 0x000000ffff7f7224 */ /* 0x000fe200078e00ff */
[----:B------:R-:W-:Y:S01]  /*21a0*/  CS2R R12, SRZ ;  /* 0x00000000000c7805 */ /* 0x000fe2000001ff00 */
[----:B--2---:R-:W-:Y:S01]  /*21b0*/  SHF.R.S32.HI R14, RZ, 0x1f, R252 ;  /* 0x0000001fff0e7819 */ /* 0x004fe200000114fc */
[C---:B------:R-:W-:Y:S01]  /*21c0*/  IMAD.SHL.U32 R250, R252.reuse, 0x4, RZ ;  /* 0x00000004fcfa7824 */ /* 0x040fe200078e00ff */
[----:B------:R-:W-:-:S02]  /*21d0*/  @P1 LEA R4, P0, R252, c[0x0][0x370], 0x2 ;  /* 0x0000dc00fc041a11 */ /* 0x000fc400078010ff */
[C-C-:B------:R-:W-:Y:S01]  /*21e0*/  SHF.L.U64.HI R251, R252.reuse, 0x2, R14.reuse ;  /* 0x00000002fcfb7819 */ /* 0x140fe2000001020e */
[----:B------:R1:W-:Y:S01]  /*21f0*/  STL [R1], R14 ;  /* 0x0000000e01007387 */ /* 0x0003e20000100800 */
        /* <DEDUP_REMOVED lines=8> */
[C---:B--2---:R-:W-:Y:S02]  /*2280*/  IADD3 R4, P1, R250.reuse, c[0x0][0x350], RZ ;  /* 0x0000d400fa047a10 */ /* 0x044fe40007f3e0ff */
[----:B---3--:R-:W-:Y:S02]  /*2290*/  IADD3 R2, P0, R250, c[0x0][0x358], RZ ;  /* 0x0000d600fa027a10 */ /* 0x008fe40007f1e0ff */
        /* <DEDUP_REMOVED lines=11> */
.L_x_1295:
[----:B------:R-:W-:-:S04]  /*2350*/  ISETP.NE.U32.AND P0, PT, RZ, c[0x0][0x368], PT ;  /* 0x0000da00ff007a0c */ /* 0x000fc80003f05070 */
[----:B------:R-:W-:-:S13]  /*2360*/  ISETP.NE.AND.EX P0, PT, RZ, c[0x0][0x36c], PT, P0 ;  /* 0x0000db00ff007a0c */ /* 0x000fda0003f05300 */
[----:B------:R-:W-:Y:S05]  /*2370*/  @!P0 BRA `(.L_x_1296) ;  /* 0x0000004000008947 */ /* 0x000fea0003800000 */
[----:B-1----:R-:W-:-:S04]  /*2380*/  IADD3 R4, P0, R250, c[0x0][0x368], RZ ;  /* 0x0000da00fa047a10 */ /* 0x002fc80007f1e0ff */
[----:B------:R-:W-:-:S05]  /*2390*/  IADD3.X R5, R251, c[0x0][0x36c], RZ, P0, !PT ;  /* 0x0000db00fb057a10 */ /* 0x000fca00007fe4ff */
[----:B------:R1:W5:Y:S01]  /*23a0*/  LDG.E R8, [R4.64] ;  /* 0x0000000804087981 */ /* 0x000362000c1e1900 */
[----:B------:R-:W-:Y:S05]  /*23b0*/  BRA `(.L_x_1297) ;  /* 0x0000005000007947 */ /* 0x000fea0003800000 */
.L_x_1296:
[----:B------:R-:W-:Y:S01]  /*23c0*/  MOV R8, UR6 ;  /* 0x0000000600087c02 */ /* 0x000fe20008000f00 */
[----:B------:R-:W-:Y:S05]  /*23d0*/  @!P5 BRA `(.L_x_1297) ;  /* 0x000000300000d947 */ /* 0x000fea0003800000 */
[----:B-1----:R-:W2:Y:S04]  /*23e0*/  LDG.E R6, [R4.64] ;  /* 0x0000000804067981 */ /* 0x002ea8000c1e1900 */
[----:B------:R-:W2:Y:S02]  /*23f0*/  LDG.E R0, [R4.64+0x4] ;  /* 0x0000040804007981 */ /* 0x000ea4000c1e1900 */
[----:B--2---:R-:W-:Y:S02]  /*2400*/  IADD3 R8, -R6, R0, RZ ;  /* 0x0000000006087210 */ /* 0x004fe40007ffe1ff */
.L_x_1297:
[----:B-1----:R1:W2:Y:S04]  /*2410*/  @P6 LDG.E R5, [R2.64] ;  /* 0x0000000802056981 */ /* 0x0022a8000c1e1900 */
[----:B------:R1:W2:Y:S01]  /*2420*/  @P6 LDG.E R4, [R2.64+0x4] ;  /* 0x0000040802046981 */ /* 0x0002a2000c1e1900 */
[----:B------:R-:W-:Y:S01]  /*2430*/  ISETP.NE.U32.AND P0, PT, RZ, c[0x0][0x378], PT ;  /* 0x0000de00ff007a0c */ /* 0x000fe20003f05070 */
[----:B-----5:R-:W-:-:S03]  /*2440*/  IMAD.MOV.U32 R126, RZ, RZ, R8 ;  /* 0x000000ffff7e7224 */ /* 0x020fc600078e0008 */
[----:B------:R-:W-:Y:S01]  /*2450*/  ISETP.NE.AND.EX P1, PT, RZ, c[0x0][0x37c], PT, P0 ;  /* 0x0000df00ff007a0c */ /* 0x000fe20003f25300 */
[----:B------:R-:W-:Y:S02]  /*2460*/  IMAD.MOV.U32 R0, RZ, RZ, c[0x0][0x2c4] ;  /* 0x0000b100ff007624 */ /* 0x000fe400078e00ff */
[----:B------:R-:W-:-:S03]  /*2470*/  IMAD.SHL.U32 R240, R245, 0x80, RZ ;  /* 0x00000080f5f07824 */ /* 0x000fc600078e00ff */
[----:B------:R-:W-:Y:S01]  /*2480*/  ISETP.NE.AND P2, PT, R0, 0x1, PT ;  /* 0x000000010000780c */ /* 0x000fe20003f45270 */
[----:B------:R-:W-:Y:S01]  /*2490*/  IMAD.MOV.U32 R59, RZ, RZ, c[0x0][0x228] ;  /* 0x00008a00ff3b7624 */ /* 0x000fe200078e00ff */
[----:B------:R-:W-:Y:S01]  /*24a0*/  IADD3 R0, R240, 0x7f, RZ ;  /* 0x0000007ff0007810 */ /* 0x000fe20007ffe0ff */
[----:B------:R-:W-:-:S04]  /*24b0*/  IMAD.IADD R7, R8, 0x1, -R239 ;  /* 0x0000000108077824 */ /* 0x000fc800078e0aef */
[----:B-1----:R-:W-:-:S04]  /*24c0*/  @P1 IADD3 R2, P0, R250, c[0x0][0x378], RZ ;  /* 0x0000de00fa021a10 */ /* 0x002fc80007f1e0ff */
[----:B------:R-:W-:-:S05]  /*24d0*/  @P1 IADD3.X R3, R251, c[0x0][0x37c], RZ, P0, !PT ;  /* 0x0000df00fb031a10 */ /* 0x000fca00007fe4ff */
[----:B------:R1:W5:Y:S01]  /*24e0*/  @P1 LDG.E R126, [R2.64] ;  /* 0x00000008027e1981 */ /* 0x000362000c1e1900 */
[----:B------:R-:W-:Y:S01]  /*24f0*/  LOP3.LUT R9, R246, 0xff0000, RZ, 0xc0, !PT ;  /* 0x00ff0000f6097812 */ /* 0x000fe200078ec0ff */
[----:B------:R-:W-:Y:S01]  /*2500*/  BSSY B0, `(.L_x_1298) ;  /* 0x0000038000007945 */ /* 0x000fe20003800000 */
[----:B------:R-:W-:-:S04]  /*2510*/  LOP3.LUT R218, R218, 0xffffffdf, RZ, 0xc0, !PT ;  /* 0xffffffdfdada7812 */ /* 0x000fc800078ec0ff */
[----:B------:R-:W-:Y:S01]  /*2520*/  @P2 LOP3.LUT R218, R218, 0x20, RZ, 0xfc, !PT ;  /* 0x00000020dada2812 */ /* 0x000fe200078efcff */
[----:B-1----:R-:W-:Y:S01]  /*2530*/  @P2 IMAD.HI.U32 R2, R0, c[0x0][0x2c8], RZ ;  /* 0x0000b20000022a27 */ /* 0x002fe200078e00ff */
[----:B------:R-:W-:-:S04]  /*2540*/  LOP3.LUT R3, R246, 0xff000000, RZ, 0xc0, !PT ;  /* 0xff000000f6037812 */ /* 0x000fc800078ec0ff */
[----:B------:R-:W-:Y:S02]  /*2550*/  @P2 SHF.R.U32.HI R0, RZ, c[0x0][0x2cc], R2 ;  /* 0x0000b300ff002a19 */ /* 0x000fe40000011602 */
[----:B------:R-:W-:Y:S01]  /*2560*/  SHF.R.U32.HI R6, RZ, 0x8, R3 ;  /* 0x00000008ff067819 */ /* 0x000fe20000011603 */
[----:B--2---:R-:W-:-:S04]  /*2570*/  @P6 IMAD.IADD R59, R4, 0x1, -R5 ;  /* 0x00000001043b6824 */ /* 0x004fc800078e0a05 */
[----:B------:R-:W-:-:S05]  /*2580*/  IMAD.IADD R241, R7, 0x1, R59 ;  /* 0x0000000107f17824 */ /* 0x000fca00078e023b */
[C---:B------:R-:W-:Y:S02]  /*2590*/  IADD3 R113, R241.reuse, 0x40, -R242 ;  /* 0x00000040f1717810 */ /* 0x040fe40007ffe8f2 */
[----:B------:R-:W-:-:S03]  /*25a0*/  IADD3 R2, R241, 0x3f, RZ ;  /* 0x0000003ff1027810 */ /* 0x000fc60007ffe0ff */
[----:B------:R-:W-:Y:S01]  /*25b0*/  IMAD.IADD R0, R113, 0x1, R0 ;  /* 0x0000000171007824 */ /* 0x000fe200078e0200 */
[----:B------:R-:W-:-:S04]  /*25c0*/  SHF.R.S32.HI R4, RZ, 0x1f, R2 ;  /* 0x0000001fff047819 */ /* 0x000fc80000011402 */
[----:B------:R-:W-:Y:S02]  /*25d0*/  SHF.R.S32.HI R5, RZ, 0x1f, R0 ;  /* 0x0000001fff057819 */ /* 0x000fe40000011400 */
[----:B------:R-:W-:Y:S02]  /*25e0*/  LEA.HI R3, R4, R2, RZ, 0x6 ;  /* 0x0000000204037211 */ /* 0x000fe400078f30ff */
[----:B------:R-:W-:Y:S02]  /*25f0*/  LEA.HI R2, R9, R6, RZ, 0x10 ;  /* 0x0000000609027211 */ /* 0x000fe400078f80ff */
[----:B------:R-:W-:Y:S02]  /*2600*/  LEA.HI R0, R5, R0, RZ, 0x6 ;  /* 0x0000000005007211 */ /* 0x000fe400078f30ff */
[----:B------:R-:W-:Y:S02]  /*2610*/  LOP3.LUT R15, R2, 0xff, RZ, 0xc0, !PT ;  /* 0x000000ff020f7812 */ /* 0x000fe400078ec0ff */
[----:B------:R-:W-:-:S02]  /*2620*/  SHF.R.S32.HI R112, RZ, 0x6, R3 ;  /* 0x00000006ff707819 */ /* 0x000fc40000011403 */
[----:B------:R-:W-:Y:S01]  /*2630*/  SHF.R.S32.HI R0, RZ, 0x6, R0 ;  /* 0x00000006ff007819 */ /* 0x000fe20000011400 */
[----:B------:R1:W-:Y:S01]  /*2640*/  STL [R1+0x4], R15 ;  /* 0x0000040f01007387 */ /* 0x0003e20000100800 */
[----:B------:R-:W-:Y:S02]  /*2650*/  SHF.R.U32.HI R245, RZ, 0x10, R2 ;  /* 0x00000010fff57819 */ /* 0x000fe40000011602 */
[----:B------:R-:W-:Y:S01]  /*2660*/  IMNMX R6, R112, R0, PT ;  /* 0x0000000070067217 */ /* 0x000fe20003800200 */
[----:B------:R-:W-:Y:S01]  /*2670*/  IMAD.MOV.U32 R0, RZ, RZ, RZ ;  /* 0x000000ffff007224 */ /* 0x000fe200078e00ff */
[C---:B------:R-:W-:Y:S02]  /*2680*/  ISETP.NE.AND P1, PT, R245.reuse, RZ, PT ;  /* 0x000000fff500720c */ /* 0x040fe40003f25270 */
[----:B------:R-:W-:Y:S02]  /*2690*/  ISETP.GE.AND P0, PT, R6, 0x1, PT ;  /* 0x000000010600780c */ /* 0x000fe40003f06270 */
[----:B------:R-:W-:-:S11]  /*26a0*/  SEL R110, R245, c[0x0][0x338], P1 ;  /* 0x0000ce00f56e7a07 */ /* 0x000fd60000800000 */
[----:B------:R-:W-:Y:S05]  /*26b0*/  @!P0 BRA `(.L_x_1299) ;  /* 0x000001c000008947 */ /* 0x000fea0003800000 */
[----:B------:R-:W-:Y:S01]  /*26c0*/  IABS R2, R110 ;  /* 0x0000006e00027213 */ /* 0x000fe20000000000 */
[----:B------:R-:W-:Y:S01]  /*26d0*/  IMAD.MOV.U32 R4, RZ, RZ, RZ ;  /* 0x000000ffff047224 */ /* 0x000fe200078e00ff */
[----:B------:R-:W-:Y:S02]  /*26e0*/  IADD3 R9, R110, -0x1, R6 ;  /* 0xffffffff6e097810 */ /* 0x000fe40007ffe006 */
[----:B------:R-:W2:Y:S02]  /*26f0*/  I2F.RP R0, R2 ;  /* 0x0000000200007306 */ /* 0x000ea40000209400 */
[----:B------:R-:W-:-:S06]  /*2700*/  IABS R11, R9 ;  /* 0x00000009000b7213 */ /* 0x000fcc0000000000 */
[----:B--2---:R-:W2:Y:S02]  /*2710*/  MUFU.RCP R0, R0 ;  /* 0x0000000000007308 */ /* 0x004ea40000001000 */
[----:B--2---:R-:W-:-:S06]  /*2720*/  IADD3 R0, R0, 0xffffffe, RZ ;  /* 0x0ffffffe00007810 */ /* 0x004fcc0007ffe0ff */
[----:B------:R-:W2:Y:S02]  /*2730*/  F2I.FTZ.U32.TRUNC.NTZ R5, R0 ;  /* 0x0000000000057305 */ /* 0x000ea4000021f000 */
[----:B--2---:R-:W-:-:S04]  /*2740*/  IMAD.MOV R0, RZ, RZ, -R5 ;  /* 0x000000ffff007224 */ /* 0x004fc800078e0a05 */
        /* <DEDUP_REMOVED lines=19> */
.L_x_1299:
[----:B------:R-:W-:Y:S05]  /*2880*/  BSYNC B0 ;  /* 0x0000000000007941 */ /* 0x000fea0003800000 */
.L_x_1298:
        /* <DEDUP_REMOVED lines=16> */
[----:B------:R-:W2:Y:S01]  /*2990*/  S2R R4, SR_TID.X ;  /* 0x0000000000047919 */ /* 0x000ea20000002100 */
[----:B------:R-:W-:Y:S01]  /*29a0*/  SHF.R.S32.HI R2, RZ, 0x1f, R12 ;  /* 0x0000001fff027819 */ /* 0x000fe2000001140c */
[----:B------:R-:W-:Y:S01]  /*29b0*/  IMAD.MOV.U32 R5, RZ, RZ, c[0x0][0x238] ;  /* 0x00008e00ff057624 */ /* 0x000fe200078e00ff */
[----:B------:R-:W-:Y:S01]  /*29c0*/  LOP3.LUT R23, R246, 0xffff, RZ, 0xc0, !PT ;  /* 0x0000fffff6177812 */ /* 0x000fe200078ec0ff */
[----:B------:R-:W-:Y:S01]  /*29d0*/  IMAD.MOV.U32 R115, RZ, RZ, 0x6 ;  /* 0x00000006ff737424 */ /* 0x000fe200078e00ff */
[----:B------:R-:W-:Y:S01]  /*29e0*/  IADD3 R52, R0, -0x1, RZ ;  /* 0xffffffff00347810 */ /* 0x000fe20007ffe0ff */
[C---:B------:R-:W-:Y:S01]  /*29f0*/  IMAD.SHL.U32 R118, R5.reuse, 0x40, RZ ;  /* 0x0000004005767824 */ /* 0x040fe200078e00ff */
[----:B------:R-:W-:Y:S01]  /*2a00*/  SEL R9, R14, RZ, !P6 ;  /* 0x000000ff0e097207 */ /* 0x000fe20007000000 */
[----:B------:R-:W-:Y:S01]  /*2a10*/  IMAD.MOV.U32 R116, RZ, RZ, 0x5 ;  /* 0x00000005ff747424 */ /* 0x000fe200078e00ff */
[C---:B------:R-:W-:Y:S01]  /*2a20*/  SHF.L.U64.HI R117, R5.reuse, R115, c[0x0][0x23c] ;  /* 0x00008f0005757619 */ /* 0x040fe20000010273 */
[----:B------:R-:W-:Y:S01]  /*2a30*/  IMAD.SHL.U32 R121, R5, 0x20, RZ ;  /* 0x0000002005797824 */ /* 0x000fe200078e00ff */
[----:B------:R-:W-:-:S02]  /*2a40*/  ISETP.NE.U32.AND P2, PT, RZ, c[0x0][0x340], PT ;  /* 0x0000d000ff007a0c */ /* 0x000fc40003f45070 */
[----:B------:R-:W-:Y:S02]  /*2a50*/  SHF.L.U64.HI R116, R5, R116, c[0x0][0x23c] ;  /* 0x00008f0005747619 */ /* 0x000fe40000010274 */
[----:B------:R-:W-:Y:S02]  /*2a60*/  ISETP.NE.AND.EX P4, PT, RZ, c[0x0][0x344], PT, P2 ;  /* 0x0000d100ff007a0c */ /* 0x000fe40003f85320 */
[----:B------:R-:W-:Y:S02]  /*2a70*/  ISETP.GE.AND P5, PT, R206, c[0x0][0x1d4], PT ;  /* 0x00007500ce007a0c */ /* 0x000fe40003fa6270 */
[----:B------:R-:W-:Y:S02]  /*2a80*/  P2R R11, PR, RZ, 0x10 ;  /* 0x00000010ff0b7803 */ /* 0x000fe40000000000 */
[----:B--2---:R-:W-:-:S04]  /*2a90*/  SHF.R.S32.HI R10, RZ, 0x1f, R4 ;  /* 0x0000001fff0a7819 */ /* 0x004fc80000011404 */
[----:B------:R-:W-:-:S04]  /*2aa0*/  LEA.HI R10, R10, R4, RZ, 0x3 ;  /* 0x000000040a0a7211 */ /* 0x000fc800078f18ff */
[----:B------:R-:W-:-:S04]  /*2ab0*/  SHF.R.S32.HI R10, RZ, 0x3, R10 ;  /* 0x00000003ff0a7819 */ /* 0x000fc8000001140a */
[----:B------:R-:W-:Y:S01]  /*2ac0*/  IADD3 R60, P0, R10, R12, RZ ;  /* 0x0000000c0a3c7210 */ /* 0x000fe20007f1e0ff */
[----:B------:R-:W-:-:S03]  /*2ad0*/  IMAD.IADD R105, R59, 0x1, -R10 ;  /* 0x000000013b697824 */ /* 0x000fc600078e0a0a */
[----:B------:R-:W-:Y:S01]  /*2ae0*/  LEA.HI.X.SX32 R61, R10, R2, 0x1, P0 ;  /* 0x000000020a3d7211 */ /* 0x000fe200000f0eff */
[----:B------:R-:W-:Y:S01]  /*2af0*/  IMAD.WIDE.U32 R2, R60, c[0x0][0x238], R204 ;  /* 0x00008e003c027a25 */ /* 0x000fe200078e00cc */
[----:B------:R-:W-:Y:S02]  /*2b00*/  SEL R10, R252, RZ, !P6 ;  /* 0x000000fffc0a7207 */ /* 0x000fe40007000000 */
[----:B------:R-:W-:Y:S01]  /*2b10*/  ISETP.GE.AND P6, PT, R204, c[0x0][0x1d4], PT ;  /* 0x00007500cc007a0c */ /* 0x000fe20003fc6270 */
[----:B------:R-:W-:Y:S02]  /*2b20*/  IMAD R4, R61, c[0x0][0x238], RZ ;  /* 0x00008e003d047a24 */ /* 0x000fe400078e02ff */
[----:B------:R-:W-:Y:S02]  /*2b30*/  IMAD R0, R52, -0x40, R105 ;  /* 0xffffffc034007824 */ /* 0x000fe400078e0269 */
[----:B------:R-:W-:-:S03]  /*2b40*/  IMAD R4, R60, c[0x0][0x23c], R4 ;  /* 0x00008f003c047a24 */ /* 0x000fc600078e0204 */
[C---:B------:R-:W-:Y:S01]  /*2b50*/  ISETP.GT.AND P0, PT, R0.reuse, 0x20, PT ;  /* 0x000000200000780c */ /* 0x040fe20003f04270 */
[----:B------:R-:W-:Y:S01]  /*2b60*/  IMAD.IADD R3, R3, 0x1, R4 ;  /* 0x0000000103037824 */ /* 0x000fe200078e0204 */
[----:B------:R-:W-:Y:S01]  /*2b70*/  ISETP.GE.AND P1, PT, R0, 0x1, PT ;  /* 0x000000010000780c */ /* 0x000fe20003f26270 */
[----:B------:R-:W-:Y:S02]  /*2b80*/  IMAD R4, R9, c[0x0][0x248], RZ ;  /* 0x0000920009047a24 */ /* 0x000fe400078e02ff */
[----:B------:R-:W-:-:S04]  /*2b90*/  IMAD.WIDE.U32 R2, R23, c[0x0][0x240], R2 ;  /* 0x0000900017027a25 */ /* 0x000fc800078e0002 */
[----:B------:R-:W-:Y:S02]  /*2ba0*/  IMAD R3, R23, c[0x0][0x244], R3 ;  /* 0x0000910017037a24 */ /* 0x000fe400078e0203 */
[C---:B------:R-:W-:Y:S02]  /*2bb0*/  IMAD R4, R10.reuse, c[0x0][0x24c], R4 ;  /* 0x000093000a047a24 */ /* 0x040fe400078e0204 */
[----:B------:R-:W-:Y:S01]  /*2bc0*/  IMAD.WIDE.U32 R70, R10, c[0x0][0x248], R2 ;  /* 0x000092000a467a25 */ /* 0x000fe200078e0002 */
[----:B------:R-:W-:-:S03]  /*2bd0*/  SHF.R.S32.HI R3, RZ, 0x1f, R52 ;  /* 0x0000001fff037819 */ /* 0x000fc60000011434 */
[----:B------:R-:W-:Y:S02]  /*2be0*/  IMAD.IADD R69, R71, 0x1, R4 ;  /* 0x0000000147457824 */ /* 0x000fe400078e0204 */
[----:B------:R-:W-:Y:S02]  /*2bf0*/  IMAD.MOV.U32 R68, RZ, RZ, R70 ;  /* 0x000000ffff447224 */ /* 0x000fe400078e0046 */
[----:B------:R-:W-:Y:S02]  /*2c00*/  IMAD R2, R117, R52, RZ ;  /* 0x0000003475027224 */ /* 0x000fe400078e02ff */
[----:B------:R-:W-:-:S04]  /*2c10*/  IMAD.WIDE.U32 R6, R52, R118, R68 ;  /* 0x0000007634067225 */ /* 0x000fc800078e0044 */
[----:B------:R-:W-:Y:S01]  /*2c20*/  IMAD R0, R3, R118, R2 ;  /* 0x0000007603007224 */ /* 0x000fe200078e0202 */
[----:B------:R-:W-:Y:S02]  /*2c30*/  @P0 IADD3 R3, P2, R121, R6, RZ ;  /* 0x0000000679030210 */ /* 0x000fe40007f5e0ff */
[----:B------:R-:W-:Y:S01]  /*2c40*/  @P1 LEA R4, P3, R6, c[0x0][0x220], 0x1 ;  /* 0x0000880006041a11 */ /* 0x000fe200078608ff */
[----:B------:R-:W-:-:S04]  /*2c50*/  IMAD.IADD R0, R7, 0x1, R0 ;  /* 0x0000000107007824 */ /* 0x000fc800078e0200 */
[----:B------:R-:W-:Y:S01]  /*2c60*/  @P0 IMAD.X R7, R0, 0x1, R116, P2 ;  /* 0x0000000100070824 */ /* 0x000fe200010e0674 */
[C---:B------:R-:W-:Y:S02]  /*2c70*/  @P0 LEA R2, P2, R3.reuse, c[0x0][0x220], 0x1 ;  /* 0x0000880003020a11 */ /* 0x040fe400078408ff */
[----:B------:R-:W-:Y:S02]  /*2c80*/  @P1 LEA.HI.X R5, R6, c[0x0][0x224], R0, 0x1, P3 ;  /* 0x0000890006051a11 */ /* 0x000fe400018f0c00 */
[----:B------:R-:W-:Y:S02]  /*2c90*/  @P4 IADD3 R6, P3, R250, c[0x0][0x340], RZ ;  /* 0x0000d000fa064a10 */ /* 0x000fe40007f7e0ff */
[----:B------:R-:W-:Y:S01]  /*2ca0*/  @P0 LEA.HI.X R3, R3, c[0x0][0x224], R7, 0x1, P2 ;  /* 0x0000890003030a11 */ /* 0x000fe200010f0c07 */
[----:B------:R-:W-:Y:S01]  /*2cb0*/  @!PT LDS RZ, [RZ] ;  /* 0x00000000fffff984 */ /* 0x000fe20000000800 */
[----:B------:R-:W-:Y:S01]  /*2cc0*/  @!PT LDS RZ, [RZ] ;  /* 0x00000000fffff984 */ /* 0x000fe20000000800 */
[----:B------:R-:W-:Y:S01]  /*2cd0*/  @!PT LDS RZ, [RZ] ;  /* 0x00000000fffff984 */ /* 0x000fe20000000800 */
[----:B------:R2:W-:Y:S01]  /*2ce0*/  @P1 LDGSTS.E.BYPASS.LTC128B.128 [R194+0x6100], [R4.64], !P6 ;  /* 0x0610000004c21fae */ /* 0x0005e2000f101d48 */
[----:B------:R-:W-:Y:S02]  /*2cf0*/  @P4 IADD3.X R7, R251, c[0x0][0x344], RZ, P3, !PT ;  /* 0x0000d100fb074a10 */ /* 0x000fe40001ffe4ff */
[----:B------:R-:W-:Y:S01]  /*2d00*/  ISETP.NE.AND P3, PT, R11, RZ, PT ;  /* 0x000000ff0b00720c */ /* 0x000fe20003f65270 */
[----:B------:R2:W-:Y:S01]  /*2d10*/  @P1 LDGSTS.E.BYPASS.LTC128B.128 [R194+0x8100], [R4.64+0x80], !P5 ;  /* 0x0810008004c21fae */ /* 0x0005e2000e901d48 */
[----:B------:R-:W-:-:S11]  /*2d20*/  ISETP.GE.AND P4, PT, R207, c[0x0][0x1d4], PT ;  /* 0x00007500cf007a0c */ /* 0x000fd60003f86270 */
[----:B------:R-:W3:Y:S01]  /*2d30*/  @P3 LDG.E R0, [R6.64] ;  /* 0x0000000806003981 */ /* 0x000ee2000c1e1900 */
[----:B------:R-:W-:-:S03]  /*2d40*/  ISETP.GE.AND P2, PT, R102, c[0x0][0x27c], PT ;  /* 0x00009f0066007a0c */ /* 0x000fc60003f46270 */
[----:B------:R2:W-:Y:S01]  /*2d50*/  @P1 LDGSTS.E.BYPASS.LTC128B.128 [R194+0xa100], [R4.64+0x100], !P4 ;  /* 0x0a10010004c21fae */ /* 0x0005e2000e101d48 */
[----:B------:R-:W-:Y:S01]  /*2d60*/  IMAD.MOV.U32 R111, RZ, RZ, c[0x0][0x27c] ;  /* 0x00009f00ff6f7624 */ /* 0x000fe200078e00ff */
[----:B------:R-:W-:Y:S02]  /*2d70*/  LOP3.LUT R218, R218, 0xfffffffd, RZ, 0xc0, !PT ;  /* 0xfffffffddada7812 */ /* 0x000fe400078ec0ff */
[----:B------:R2:W-:Y:S04]  /*2d80*/  @P0 LDGSTS.E.BYPASS.LTC128B.128 [R194+0x7100], [R2.64], !P6 ;  /* 0x0710000002c20fae */ /* 0x0005e8000f101d48 */
[----:B------:R2:W-:Y:S04]  /*2d90*/  @P0 LDGSTS.E.BYPASS.LTC128B.128 [R194+0x9100], [R2.64+0x80], !P5 ;  /* 0x0910008002c20fae */ /* 0x0005e8000e901d48 */
[----:B------:R2:W-:Y:S01]  /*2da0*/  @P0 LDGSTS.E.BYPASS.LTC128B.128 [R194+0xb100], [R2.64+0x100], !P4 ;  /* 0x0b10010002c20fae */ /* 0x0005e2000e101d48 */
[----:B------:R-:W-:-:S03]  /*2db0*/  SHF.R.S32.HI R141, RZ, 0x1f, R140 ;  /* 0x0000001fff8d7819 */ /* 0x000fc6000001148c */
[----:B------:R-:W0:Y:S01]  /*2dc0*/  LDGDEPBAR ;  /* 0x00000000000079af */ /* 0x000e220000000000 */
[----:B------:R-:W-:Y:S01]  /*2dd0*/  WARPSYNC 0xffffffff ;  /* 0xffffffff00007948 */ /* 0x000fe20003800000 */
[----:B------:R-:W-:Y:S01]  /*2de0*/  SHF.R.S32.HI R11, RZ, 0x1f, R216 ;  /* 0x0000001fff0b7819 */ /* 0x000fe200000114d8 */
[----:B------:R-:W-:Y:S01]  /*2df0*/  IMAD.SHL.U32 R111, R111, 0x2, RZ ;  /* 0x000000026f6f7824 */ /* 0x000fe200078e00ff */
[----:B------:R-:W-:Y:S02]  /*2e00*/  @P2 LOP3.LUT R218, R218, 0x2, RZ, 0xfc, !PT ;  /* 0x00000002dada2812 */ /* 0x000fe400078efcff */
[----:B-----5:R-:W-:Y:S02]  /*2e10*/  SHF.R.S32.HI R17, RZ, 0x1f, R126 ;  /* 0x0000001fff117819 */ /* 0x020fe4000001147e */
[----:B---3--:R-:W-:Y:S01]  /*2e20*/  @P3 SHF.R.S32.HI R16, RZ, 0x1f, R0 ;  /* 0x0000001fff103819 */ /* 0x008fe20000011400 */
[----:B------:R-:W-:Y:S02]  /*2e30*/  @!P3 IMAD.MOV.U32 R0, RZ, RZ, R252 ;  /* 0x000000ffff00b224 */ /* 0x000fe400078e00fc */
[----:B------:R-:W-:-:S02]  /*2e40*/  @!P3 IMAD.MOV.U32 R16, RZ, RZ, R14 ;  /* 0x000000ffff10b224 */ /* 0x000fc400078e000e */
[----:B--2---:R-:W-:Y:S01]  /*2e50*/  IMAD R6, R11, c[0x0][0x280], RZ ;  /* 0x0000a0000b067a24 */ /* 0x004fe200078e02ff */
[----:B------:R-:W-:Y:S01]  /*2e60*/  ISETP.GE.AND P1, PT, R107, c[0x0][0x27c], PT ;  /* 0x00009f006b007a0c */ /* 0x000fe20003f26270 */
[----:B------:R-:W-:Y:S01]  /*2e70*/  IMAD.WIDE.U32 R4, R216, c[0x0][0x280], R140 ;  /* 0x0000a000d8047a25 */ /* 0x000fe200078e008c */
[----:B------:R-:W-:Y:S01]  /*2e80*/  ISETP.GE.AND P0, PT, R106, c[0x0][0x27c], PT ;  /* 0x00009f006a007a0c */ /* 0x000fe20003f06270 */
[----:B------:R-:W-:Y:S01]  /*2e90*/  BAR.SYNC.DEFER_BLOCKING 0x0 ;  /* 0x0000000000007b1d */ /* 0x000fe20000010000 */
[----:B------:R-:W-:Y:S01]  /*2ea0*/  LOP3.LUT R218, R218, 0xfffffffe, RZ, 0xc0, !PT ;  /* 0xfffffffedada7812 */ /* 0x000fe200078ec0ff */
[----:B------:R-:W-:Y:S01]  /*2eb0*/  IMAD R6, R216, c[0x0][0x284], R6 ;  /* 0x0000a100d8067a24 */ /* 0x000fe200078e0206 */
[----:B------:R-:W-:Y:S01]  /*2ec0*/  MOV R120, c[0x0][0x290] ;  /* 0x0000a40000787a02 */ /* 0x000fe20000000f00 */
[----:B------:R-:W-:-:S02]  /*2ed0*/  IMAD.WIDE.U32 R2, R23, c[0x0][0x260], R204 ;  /* 0x0000980017027a25 */ /* 0x000fc400078e00cc */
[----:B------:R-:W-:Y:S02]  /*2ee0*/  ULDC.U8 UR5, c[0x0][0x298] ;  /* 0x0000a60000057ab9 */ /* 0x000fe40000000000 */
[----:B------:R-:W-:Y:S02]  /*2ef0*/  IMAD R7, R9, c[0x0][0x268], RZ ;  /* 0x00009a0009077a24 */ /* 0x000fe400078e02ff */
[----:B------:R-:W-:Y:S01]  /*2f00*/  IMAD.IADD R9, R5, 0x1, R6 ;  /* 0x0000000105097824 */ /* 0x000fe200078e0206 */
[----:B------:R-:W-:Y:S01]  /*2f10*/  @P1 LOP3.LUT R218, R218, 0x1, RZ, 0xfc, !PT ;  /* 0x00000001dada1812 */ /* 0x000fe200078efcff */
[----:B------:R-:W-:Y:S01]  /*2f20*/  IMAD R5, R11, c[0x0][0x290], RZ ;  /* 0x0000a4000b057a24 */ /* 0x000fe200078e02ff */
[----:B------:R-:W-:Y:S01]  /*2f30*/  SEL R11, RZ, c[0x0][0x27c], !P1 ;  /* 0x00009f00ff0b7a07 */ /* 0x000fe20004800000 */
[----:B------:R-:W-:Y:S01]  /*2f40*/  IMAD R3, R23, c[0x0][0x264], R3 ;  /* 0x0000990017037a24 */ /* 0x000fe200078e0203 */
[----:B------:R-:W-:Y:S01]  /*2f50*/  LOP3.LUT R218, R218, 0xfffffffb, RZ, 0xc0, !PT ;  /* 0xfffffffbdada7812 */ /* 0x000fe200078ec0ff */
[----:B------:R-:W-:Y:S01]  /*2f60*/  IMAD.IADD R108, R8, 0x1, R13 ;  /* 0x00000001086c7824 */ /* 0x000fe200078e020d */
[----:B------:R-:W-:Y:S01]  /*2f70*/  SEL R13, RZ, c[0x0][0x27c], !P0 ;  /* 0x00009f00ff0d7a07 */ /* 0x000fe20004000000 */
[----:B------:R-:W-:Y:S01]  /*2f80*/  IMAD.MOV.U32 R8, RZ, RZ, R4 ;  /* 0x000000ffff087224 */ /* 0x000fe200078e0004 */
[----:B------:R-:W-:Y:S01]  /*2f90*/  @P0 LOP3.LUT R218, R218, 0x4, RZ, 0xfc, !PT ;  /* 0x00000004dada0812 */ /* 0x000fe200078efcff */
[----:B------:R-:W-:-:S02]  /*2fa0*/  IMAD R14, R216, c[0x0][0x294], R5 ;  /* 0x0000a500d80e7a24 */ /* 0x000fc400078e0205 */
[----:B------:R-:W-:Y:S01]  /*2fb0*/  IMAD.WIDE.U32 R62, R10, c[0x0][0x268], R2 ;  /* 0x00009a000a3e7a25 */ /* 0x000fe200078e0002 */
[----:B------:R-:W-:-:S03]  /*2fc0*/  LOP3.LUT R218, R218, 0xffffffef, RZ, 0xc0, !PT ;  /* 0xffffffefdada7812 */ /* 0x000fc600078ec0ff */
[----:B------:R-:W-:Y:S01]  /*2fd0*/  IMAD.WIDE.U32 R4, R216, c[0x0][0x280], R102 ;  /* 0x0000a000d8047a25 */ /* 0x000fe200078e0066 */
[----:B------:R-:W-:-:S03]  /*2fe0*/  LOP3.LUT R218, R218, 0xfffffff7, RZ, 0xc0, !PT ;  /* 0xfffffff7dada7812 */ /* 0x000fc600078ec0ff */
[----:B------:R-:W-:Y:S01]  /*2ff0*/  IMAD R24, R10, c[0x0][0x26c], R7 ;  /* 0x00009b000a187a24 */ /* 0x000fe200078e0207 */
[----:B------:R-:W-:Y:S01]  /*3000*/  SEL R10, RZ, c[0x0][0x27c], !P2 ;  /* 0x00009f00ff0a7a07 */ /* 0x000fe20005000000 */
[----:B------:R-:W-:-:S04]  /*3010*/  IMAD.WIDE.U32 R2, R216, c[0x0][0x290], R140 ;  /* 0x0000a400d8027a25 */ /* 0x000fc800078e008c */
[----:B------:R-:W-:Y:S02]  /*3020*/  IMAD.IADD R5, R6, 0x1, R5 ;  /* 0x0000000106057824 */ /* 0x000fe400078e0205 */
[----:B------:R-:W-:Y:S01]  /*3030*/  IMAD.IADD R7, R3, 0x1, R14 ;  /* 0x0000000103077824 */ /* 0x000fe200078e020e */
[----:B------:R-:W-:Y:S01]  /*3040*/  IADD3 R3, R102, R10, RZ ;  /* 0x0000000a66037210 */ /* 0x000fe20007ffe0ff */
[----:B------:R-:W-:Y:S02]  /*3050*/  IMAD.MOV.U32 R6, RZ, RZ, R2 ;  /* 0x000000ffff067224 */ /* 0x000fe400078e0002 */
[----:B------:R-:W-:Y:S01]  /*3060*/  IMAD.IADD R2, R107, 0x1, R11 ;  /* 0x000000016b027824 */ /* 0x000fe200078e020b */
[----:B------:R-:W-:Y:S01]  /*3070*/  SHF.R.S32.HI R11, RZ, 0x1f, R3 ;  /* 0x0000001fff0b7819 */ /* 0x000fe20000011403 */
[----:B------:R-:W-:Y:S02]  /*3080*/  IMAD.IADD R13, R106, 0x1, R13 ;  /* 0x000000016a0d7824 */ /* 0x000fe400078e020d */
[----:B------:R-:W-:Y:S01]  /*3090*/  IMAD.MOV.U32 R124, RZ, RZ, c[0x0][0x2b8] ;  /* 0x0000ae00ff7c7624 */ /* 0x000fe200078e00ff */
[----:B------:R-:W-:Y:S01]  /*30a0*/  SHF.R.S32.HI R10, RZ, 0x1f, R2 ;  /* 0x0000001fff0a7819 */ /* 0x000fe20000011402 */
[----:B------:R-:W-:Y:S01]  /*30b0*/  IMAD.MOV.U32 R123, RZ, RZ, c[0x0][0x27c] ;  /* 0x00009f00ff7b7624 */ /* 0x000fe200078e00ff */
[----:B-1----:R-:W-:Y:S01]  /*30c0*/  SHF.R.S32.HI R15, RZ, 0x1f, R13 ;  /* 0x0000001fff0f7819 */ /* 0x002fe2000001140d */
[----:B------:R-:W-:Y:S01]  /*30d0*/  IMAD.MOV.U32 R119, RZ, RZ, c[0x0][0x280] ;  /* 0x0000a000ff777624 */ /* 0x000fe200078e00ff */
[CC--:B------:R-:W-:Y:S01]  /*30e0*/  LEA.HI R12, R11.reuse, R3.reuse, RZ, 0x3 ;  /* 0x000000030b0c7211 */ /* 0x0c0fe200078f18ff */
[----:B------:R-:W-:Y:S01]  /*30f0*/  IMAD.WIDE.U32 R84, R0, c[0x0][0x2b0], RZ ;  /* 0x0000ac0000547a25 */ /* 0x000fe200078e00ff */
[----:B------:R-:W-:-:S02]  /*3100*/  LEA.HI R18, R11, R3, RZ, 0x6 ;  /* 0x000000030b127211 */ /* 0x000fc400078f30ff */
[-C--:B------:R-:W-:Y:S01]  /*3110*/  LEA.HI R11, R10, R2.reuse, RZ, 0x3 ;  /* 0x000000020a0b7211 */ /* 0x080fe200078f18ff */
[----:B------:R-:W-:Y:S01]  /*3120*/  IMAD.WIDE.U32 R76, R126, c[0x0][0x290], R6 ;  /* 0x0000a4007e4c7a25 */ /* 0x000fe200078e0006 */
[----:B------:R-:W-:Y:S02]  /*3130*/  LEA.HI R20, R10, R2, RZ, 0x6 ;  /* 0x000000020a147211 */ /* 0x000fe400078f30ff */
[CC--:B------:R-:W-:Y:S01]  /*3140*/  LEA.HI R10, R15.reuse, R13.reuse, RZ, 0x3 ;  /* 0x0000000d0f0a7211 */ /* 0x0c0fe200078f18ff */
[----:B------:R-:W-:Y:S01]  /*3150*/  IMAD.WIDE.U32 R2, R216, c[0x0][0x290], R102 ;  /* 0x0000a400d8027a25 */ /* 0x000fe200078e0066 */
[----:B------:R-:W-:Y:S02]  /*3160*/  LEA.HI R13, R15, R13, RZ, 0x6 ;  /* 0x0000000d0f0d7211 */ /* 0x000fe400078f30ff */
[----:B------:R-:W-:Y:S01]  /*3170*/  SHF.L.U32 R18, R18, 0x6, RZ ;  /* 0x0000000612127819 */ /* 0x000fe200000006ff */
[----:B------:R-:W-:Y:S01]  /*3180*/  IMAD.IADD R3, R14, 0x1, R3 ;  /* 0x000000010e037824 */ /* 0x000fe200078e0203 */
[----:B------:R-:W-:Y:S01]  /*3190*/  LOP3.LUT R19, R227, 0x38, R12, 0xf8, !PT ;  /* 0x00000038e3137812 */ /* 0x000fe200078ef80c */
[----:B------:R-:W-:Y:S01]  /*31a0*/  IMAD.SHL.U32 R14, R20, 0x40, RZ ;  /* 0x00000040140e7824 */ /* 0x000fe200078e00ff */
[----:B------:R-:W-:Y:S01]  /*31b0*/  LOP3.LUT R22, R18, 0x7ffff000, RZ, 0xc0, !PT ;  /* 0x7ffff00012167812 */ /* 0x000fe200078ec0ff */
[----:B------:R-:W-:Y:S01]  /*31c0*/  IMAD.SHL.U32 R13, R13, 0x40, RZ ;  /* 0x000000400d0d7824 */ /* 0x000fe200078e00ff */
[----:B------:R-:W-:Y:S01]  /*31d0*/  LOP3.LUT R18, R227, 0x38, R10, 0xf8, !PT ;  /* 0x00000038e3127812 */ /* 0x000fe200078ef80a */
[----:B------:R-:W-:Y:S01]  /*31e0*/  IMAD.WIDE.U32 R82, R23, c[0x0][0x1e8], RZ ;  /* 0x00007a0017527a25 */ /* 0x000fe200078e00ff */
[----:B------:R-:W-:-:S02]  /*31f0*/  LOP3.LUT R21, R19, R228, RZ, 0x3c, !PT ;  /* 0x000000e413157212 */ /* 0x000fc400078e3cff */
[----:B------:R-:W-:Y:S01]  /*3200*/  LOP3.LUT R15, R227, 0x38, R11, 0xf8, !PT ;  /* 0x00000038e30f7812 */ /* 0x000fe200078ef80b */
[----:B------:R-:W-:Y:S01]  /*3210*/  IMAD.WIDE.U32 R80, R23, c[0x0][0x210], RZ ;  /* 0x0000840017507a25 */ /* 0x000fe200078e00ff */
[----:B------:R-:W-:Y:S02]  /*3220*/  LOP3.LUT R19, R14, 0x7ffff000, RZ, 0xc0, !PT ;  /* 0x7ffff0000e137812 */ /* 0x000fe400078ec0ff */
[----:B------:R-:W-:Y:S01]  /*3230*/  ISETP.NE.AND P1, PT, R124, 0x1, PT ;  /* 0x000000017c00780c */ /* 0x000fe20003f25270 */
[----:B------:R-:W-:Y:S01]  /*3240*/  IMAD.WIDE.U32 R78, R126, c[0x0][0x280], R8 ;  /* 0x0000a0007e4e7a25 */ /* 0x000fe200078e0008 */
[----:B------:R-:W-:Y:S02]  /*3250*/  LOP3.LUT R14, R13, 0x7ffff000, RZ, 0xc0, !PT ;  /* 0x7ffff0000d0e7812 */ /* 0x000fe400078ec0ff */
[-C--:B------:R-:W-:Y:S01]  /*3260*/  LOP3.LUT R13, R18, R228.reuse, RZ, 0x3c, !PT ;  /* 0x000000e4120d7212 */ /* 0x080fe200078e3cff */
[----:B------:R-:W-:Y:S01]  /*3270*/  IMAD.WIDE.U32 R74, R126, c[0x0][0x280], R4 ;  /* 0x0000a0007e4a7a25 */ /* 0x000fe200078e0004 */
[----:B------:R-:W-:-:S02]  /*3280*/  LOP3.LUT R15, R15, R228, RZ, 0x3c, !PT ;  /* 0x000000e40f0f7212 */ /* 0x000fc400078e3cff */
[----:B------:R-:W-:Y:S01]  /*3290*/  ISETP.GE.AND P0, PT, R123, 0x1, PT ;  /* 0x000000017b00780c */ /* 0x000fe20003f06270 */
[----:B------:R-:W-:Y:S01]  /*32a0*/  IMAD.WIDE.U32 R72, R126, c[0x0][0x290], R2 ;  /* 0x0000a4007e487a25 */ /* 0x000fe200078e0002 */
[--C-:B------:R-:W-:Y:S02]  /*32b0*/  IADD3 R18, R13, R14, R229.reuse ;  /* 0x0000000e0d127210 */ /* 0x100fe40007ffe0e5 */
[--C-:B------:R-:W-:Y:S01]  /*32c0*/  IADD3 R19, R15, R19, R229.reuse ;  /* 0x000000130f137210 */ /* 0x100fe20007ffe0e5 */
[----:B------:R-:W-:Y:S01]  /*32d0*/  IMAD R13, R16, c[0x0][0x2b0], RZ ;  /* 0x0000ac00100d7a24 */ /* 0x000fe200078e02ff */
[----:B------:R-:W-:Y:S01]  /*32e0*/  IADD3 R21, R21, R22, R229 ;  /* 0x0000001615157210 */ /* 0x000fe20007ffe0e5 */
[C---:B------:R-:W-:Y:S01]  /*32f0*/  IMAD R15, R17.reuse, c[0x0][0x290], RZ ;  /* 0x0000a400110f7a24 */ /* 0x040fe200078e02ff */
        /* <DEDUP_REMOVED lines=8> */
[CC--:B------:R-:W-:Y:S01]  /*3380*/  SHF.L.U64.HI R114, R119.reuse, R115.reuse, c[0x0][0x284] ;  /* 0x0000a10077727619 */ /* 0x0c0fe20000010273 */
[----:B------:R-:W-:Y:S01]  /*3390*/  IMAD R122, R248, 0x40, R216 ;  /* 0x00000040f87a7824 */ /* 0x000fe200078e02d8 */
[C---:B------:R-:W-:Y:S01]  /*33a0*/  SHF.L.U64.HI R115, R120.reuse, R115, c[0x0][0x294] ;  /* 0x0000a50078737619 */ /* 0x040fe20000010273 */
[----:B------:R-:W-:Y:S01]  /*33b0*/  IMAD.SHL.U32 R119, R119, 0x40, RZ ;  /* 0x0000004077777824 */ /* 0x000fe200078e00ff */
[----:B------:R-:W-:Y:S01]  /*33c0*/  IADD3 R100, R85, R14, RZ ;  /* 0x0000000e55647210 */ /* 0x000fe20007ffe0ff */
[----:B------:R-:W-:Y:S01]  /*33d0*/  IMAD.SHL.U32 R120, R120, 0x40, RZ ;  /* 0x0000004078787824 */ /* 0x000fe200078e00ff */
[----:B------:R-:W-:Y:S01]  /*33e0*/  SHF.R.S32.HI R99, RZ, 0x3, R12 ;  /* 0x00000003ff637819 */ /* 0x000fe2000001140c */
[C---:B------:R-:W-:Y:S01]  /*33f0*/  IMAD R104, R23.reuse, c[0x0][0x1ec], R83 ;  /* 0x00007b0017687a24 */ /* 0x040fe200078e0253 */
[----:B------:R-:W-:Y:S01]  /*3400*/  SHF.R.S32.HI R98, RZ, 0x3, R11 ;  /* 0x00000003ff627819 */ /* 0x000fe2000001140b */
[----:B------:R-:W-:Y:S01]  /*3410*/  IMAD R101, R23, c[0x0][0x214], R81 ;  /* 0x0000850017657a24 */ /* 0x000fe200078e0251 */
[----:B------:R-:W-:Y:S01]  /*3420*/  SHF.R.S32.HI R97, RZ, 0x3, R10 ;  /* 0x00000003ff617819 */ /* 0x000fe2000001140a */
[----:B------:R-:W-:Y:S01]  /*3430*/  IMAD.IADD R64, R63, 0x1, R24 ;  /* 0x000000013f407824 */ /* 0x000fe200078e0218 */
[----:B------:R-:W-:Y:S01]  /*3440*/  IADD3 R95, R77, R0, RZ ;  /* 0x000000004d5f7210 */ /* 0x000fe20007ffe0ff */
[----:B------:R-:W-:Y:S01]  /*3450*/  IMAD.IADD R96, R79, 0x1, R13 ;  /* 0x000000014f607824 */ /* 0x000fe200078e020d */
[----:B------:R-:W-:Y:S01]  /*3460*/  SHF.R.S32.HI R93, RZ, 0x1f, R67 ;  /* 0x0000001fff5d7819 */ /* 0x000fe20000011443 */
[----:B------:R-:W-:Y:S01]  /*3470*/  IMAD.IADD R94, R13, 0x1, R75 ;  /* 0x000000010d5e7824 */ /* 0x000fe200078e024b */
[----:B------:R-:W-:Y:S01]  /*3480*/  SHF.R.S32.HI R92, RZ, 0x1f, R66 ;  /* 0x0000001fff5c7819 */ /* 0x000fe20000011442 */
[----:B------:R-:W-:Y:S01]  /*3490*/  IMAD.IADD R90, R0, 0x1, R73 ;  /* 0x00000001005a7824 */ /* 0x000fe200078e0249 */
[----:B------:R-:W-:Y:S01]  /*34a0*/  SHF.R.S32.HI R91, RZ, 0x1f, R65 ;  /* 0x0000001fff5b7819 */ /* 0x000fe20000011441 */
[----:B------:R-:W-:Y:S01]  /*34b0*/  IMAD.SHL.U32 R89, R21, 0x2, RZ ;  /* 0x0000000215597824 */ /* 0x000fe200078e00ff */
[----:B------:R-:W-:Y:S01]  /*34c0*/  SHF.L.U32 R87, R18, 0x1, RZ ;  /* 0x0000000112577819 */ /* 0x000fe200000006ff */
[----:B------:R-:W-:Y:S01]  /*34d0*/  IMAD.SHL.U32 R88, R19, 0x2, RZ ;  /* 0x0000000213587824 */ /* 0x000fe200078e00ff */
[----:B------:R-:W-:-:S02]  /*34e0*/  @P0 LOP3.LUT R218, R218, 0x10, RZ, 0xfc, !PT ;  /* 0x00000010dada0812 */ /* 0x000fc400078efcff */
.L_x_1325:
[----:B------:R-:W-:Y:S01]  /*34f0*/  IMAD.SHL.U32 R56, R52, 0x40, RZ ;  /* 0x0000004034387824 */ /* 0x000fe200078e00ff */
[----:B------:R-:W-:Y:S04]  /*3500*/  DEPBAR.LE SB0, 0x0 ;  /* 0x000080000000791a */ /* 0x000fe80000000000 */
[----:B------:R-:W-:Y:S01]  /*3510*/  IMAD.IADD R0, R122, 0x1, R56 ;  /* 0x000000017a007824 */ /* 0x000fe200078e0238 */
[----:B------:R-:W-:Y:S01]  /*3520*/  ISETP.NE.AND P1, PT, R124, 0x1, PT ;  /* 0x000000017c00780c */ /* 0x000fe20003f25270 */
[----:B------:R-:W-:Y:S01]  /*3530*/  IMAD.MOV.U32 R53, RZ, RZ, RZ ;  /* 0x000000ffff357224 */ /* 0x000fe200078e00ff */
[----:B------:R-:W-:Y:S01]  /*3540*/  WARPSYNC 0xffffffff ;  /* 0xffffffff00007948 */ /* 0x000fe20003800000 */
[----:B-1----:R-:W-:Y:S01]  /*3550*/  IMAD.IADD R2, R108, 0x1, R0 ;  /* 0x000000016c027824 */ /* 0x002fe200078e0200 */
        /* <DEDUP_REMOVED lines=21> */
[C---:B------:R-:W-:Y:S04]  /*36b0*/  IMAD.WIDE.U32 R2, R53.reuse, c[0x0][0x1f0], R2 ;  /* 0x00007c0035027a25 */ /* 0x040fe800078e0002 */
        /* <DEDUP_REMOVED lines=9> */
[-C--:B------:R-:W-:Y:S01]  /*3750*/  IMAD R2, R115, R52.reuse, RZ ;  /* 0x0000003473027224 */ /* 0x080fe200078e02ff */
[----:B------:R-:W-:Y:S01]  /*3760*/  SHF.R.S32.HI R0, RZ, 0x1f, R52 ;  /* 0x0000001fff007819 */ /* 0x000fe20000011434 */
[----:B------:R-:W-:Y:S01]  /*3770*/  IMAD.WIDE.U32 R24, R119, R52, RZ ;  /* 0x0000003477187225 */ /* 0x000fe200078e00ff */
[----:B------:R-:W-:Y:S03]  /*3780*/  IADD3 R4, -R56, R59, RZ ;  /* 0x0000003b38047210 */ /* 0x000fe60007ffe1ff */
[----:B------:R-:W-:Y:S01]  /*3790*/  IMAD R3, R0, R119, R3 ;  /* 0x0000007700037224 */ /* 0x000fe200078e0203 */
[----:B------:R-:W-:Y:S01]  /*37a0*/  IMNMX R55, R4, 0x40, PT ;  /* 0x0000004004377817 */ /* 0x000fe20003800200 */
[----:B------:R-:W-:Y:S02]  /*37b0*/  IMAD R2, R0, R120, R2 ;  /* 0x0000007800027224 */ /* 0x000fe400078e0202 */
[----:B------:R-:W-:Y:S01]  /*37c0*/  IMAD.WIDE.U32 R34, R120, R52, RZ ;  /* 0x0000003478227225 */ /* 0x000fe200078e00ff */
        /* <DEDUP_REMOVED lines=62> */
.L_x_1305:
[----:B------:R-:W-:Y:S05]  /*3bb0*/  BSYNC B0 ;  /* 0x0000000000007941 */ /* 0x000fea0003800000 */
.L_x_1304:
        /* <DEDUP_REMOVED lines=96> */
.L_x_1308:
[----:B------:R-:W-:Y:S05]  /*41c0*/  BSYNC B0 ;  /* 0x0000000000007941 */ /* 0x000fea0003800000 */
.L_x_1307:
        /* <DEDUP_REMOVED lines=59> */
.L_x_1310:
[----:B------:R-:W-:Y:S05]  /*4580*/  BSYNC B0 ;  /* 0x0000000000007941 */ /* 0x000fea0003800000 */
.L_x_1309:
        /* <DEDUP_REMOVED lines=12> */
[C---:B------:R-:W-:Y:S01]  /*4650*/  @!P0 IMAD.U32 R4, R7.reuse, 0x10000, RZ ;  /* 0x0001000007048824 */ /* 0x040fe200078e00ff */
[----:B------:R-:W-:Y:S02]  /*4660*/  @!P0 SHF.R.U32.HI R5, RZ, 0x10, R29 ;  /* 0x00000010ff058819 */ /* 0x000fe4000001161d */
[----:B------:R-:W-:Y:S02]  /*4670*/  @!P0 LOP3.LUT R7, R7, 0xffff0000, RZ, 0xc0, !PT ;  /* 0xffff000007078812 */ /* 0x000fe400078ec0ff */
        /* <DEDUP_REMOVED lines=9> */
[C---:B------:R-:W-:Y:S01]  /*4710*/  @!P0 LOP3.LUT R2, R9.reuse, 0xffff0000, RZ, 0xc0, !PT ;  /* 0xffff000009028812 */ /* 0x040fe200078ec0ff */
[----:B------:R-:W-:Y:S01]  /*4720*/  @!P0 FFMA.FTZ R0, R4, R6, R0 ;  /* 0x0000000604008223 */ /* 0x000fe20000010000 */
[----:B------:R-:W-:Y:S03]  /*4730*/  @!P0 SHF.L.U32 R4, R9, 0x10, RZ ;  /* 0x0000001009048819 */ /* 0x000fe600000006ff */
[C---:B------:R-:W-:Y:S02]  /*4740*/  @!P0 FMUL.FTZ R6, R2.reuse, R7 ;  /* 0x0000000702068220 */ /* 0x040fe40000410000 */
[-C--:B------:R-:W-:Y:S02]  /*4750*/  @!P0 FMUL.FTZ R2, R2, R3.reuse ;  /* 0x0000000302028220 */ /* 0x080fe40000410000 */
[----:B------:R-:W-:Y:S01]  /*4760*/  @!P0 FFMA.FTZ R21, R4, R3, -R6 ;  /* 0x0000000304158223 */ /* 0x000fe20000010806 */
[----:B------:R-:W-:Y:S01]  /*4770*/  @!P0 LOP3.LUT R3, R10, 0xffff0000, RZ, 0xc0, !PT ;  /* 0xffff00000a038812 */ /* 0x000fe200078ec0ff */
[----:B------:R-:W-:Y:S01]  /*4780*/  @!P0 FFMA.FTZ R2, R7, R4, R2 ;  /* 0x0000000407028223 */ /* 0x000fe20000010002 */
[C---:B------:R-:W-:Y:S01]  /*4790*/  @!P0 SHF.L.U32 R4, R5.reuse, 0x10, RZ ;  /* 0x0000001005048819 */ /* 0x040fe200000006ff */
[----:B------:R-:W-:Y:S01]  /*47a0*/  @!P0 IMAD.U32 R6, R12, 0x10000, RZ ;  /* 0x000100000c068824 */ /* 0x000fe200078e00ff */
[----:B------:R-:W-:Y:S01]  /*47b0*/  @!P0 LOP3.LUT R5, R5, 0xffff0000, RZ, 0xc0, !PT ;  /* 0xffff000005058812 */ /* 0x000fe200078ec0ff */
[----:B------:R-:W-:Y:S01]  /*47c0*/  @!P0 IMAD.U32 R7, R10, 0x10000, RZ ;  /* 0x000100000a078824 */ /* 0x000fe200078e00ff */
[----:B------:R-:W-:Y:S01]  /*47d0*/  @!P0 F2FP.BF16.PACK_AB R2, R2, R21 ;  /* 0x000000150202823e */ /* 0x000fe200000010ff */
[C---:B------:R-:W-:Y:S02]  /*47e0*/  @!P0 FMUL.FTZ R13, R3.reuse, R6 ;  /* 0x00000006030d8220 */ /* 0x040fe40000410000 */
[----:B------:R-:W-:Y:S01]  /*47f0*/  @!P0 FMUL.FTZ R3, R3, R4 ;  /* 0x0000000403038220 */ /* 0x000fe20000410000 */
[----:B------:R-:W-:Y:S01]  /*4800*/  @!P0 MOV R9, R2 ;  /* 0x0000000200098202 */ /* 0x000fe20000000f00 */
[----:B------:R-:W-:Y:S01]  /*4810*/  @!P0 FFMA.FTZ R13, R7, R4, -R13 ;  /* 0x00000004070d8223 */ /* 0x000fe2000001080d */
[C---:B------:R-:W-:Y:S01]  /*4820*/  @!P0 LOP3.LUT R4, R11.reuse, 0xffff0000, RZ, 0xc0, !PT ;  /* 0xffff00000b048812 */ /* 0x040fe200078ec0ff */
[----:B------:R-:W-:Y:S01]  /*4830*/  @!P0 FFMA.FTZ R3, R6, R7, R3 ;  /* 0x0000000706038223 */ /* 0x000fe20000010003 */
[----:B------:R-:W-:Y:S01]  /*4840*/  @!P0 LOP3.LUT R6, R12, 0xffff0000, RZ, 0xc0, !PT ;  /* 0xffff00000c068812 */ /* 0x000fe200078ec0ff */
[----:B------:R-:W-:Y:S03]  /*4850*/  @!P0 IMAD.U32 R7, R11, 0x10000, RZ ;  /* 0x000100000b078824 */ /* 0x000fe600078e00ff */
[----:B------:R-:W-:Y:S01]  /*4860*/  @!P0 F2FP.BF16.PACK_AB R3, R3, R13 ;  /* 0x0000000d0303823e */ /* 0x000fe200000010ff */
[C---:B------:R-:W-:Y:S02]  /*4870*/  @!P0 FMUL.FTZ R12, R4.reuse, R6 ;  /* 0x00000006040c8220 */ /* 0x040fe40000410000 */
[-C--:B------:R-:W-:Y:S02]  /*4880*/  @!P0 FMUL.FTZ R4, R4, R5.reuse ;  /* 0x0000000504048220 */ /* 0x080fe40000410000 */
[----:B------:R-:W-:Y:S01]  /*4890*/  @!P0 FFMA.FTZ R20, R7, R5, -R12 ;  /* 0x0000000507148223 */ /* 0x000fe2000001080c */
[----:B------:R-:W-:Y:S01]  /*48a0*/  @!P0 F2FP.BF16.PACK_AB R12, R0, R25 ;  /* 0x00000019000c823e */ /* 0x000fe200000010ff */
[----:B------:R-:W-:Y:S02]  /*48b0*/  IMAD.SHL.U32 R5, R225, 0x8, RZ ;  /* 0x00000008e1057824 */ /* 0x000fe400078e00ff */
[----:B------:R-:W-:Y:S01]  /*48c0*/  @!P0 FFMA.FTZ R4, R6, R7, R4 ;  /* 0x0000000706048223 */ /* 0x000fe20000010004 */
[----:B----4-:R-:W-:Y:S01]  /*48d0*/  MOV R6, R44 ;  /* 0x0000002c00067202 */ /* 0x010fe20000000f00 */
[----:B---3--:R-:W-:Y:S02]  /*48e0*/  IMAD.MOV.U32 R7, RZ, RZ, R45 ;  /* 0x000000ffff077224 */ /* 0x008fe400078e002d */
[----:B------:R-:W-:Y:S01]  /*48f0*/  @!P0 IMAD.MOV.U32 R8, RZ, RZ, R12 ;  /* 0x000000ffff088224 */ /* 0x000fe200078e000c */
[C---:B------:R-:W-:Y:S01]  /*4900*/  LEA R6, P1, R5.reuse, R6, 0x1 ;  /* 0x0000000605067211 */ /* 0x040fe200078208ff */
[----:B------:R-:W-:Y:S01]  /*4910*/  @!P0 IMAD.MOV.U32 R10, RZ, RZ, R3 ;  /* 0x000000ffff0a8224 */ /* 0x000fe200078e0003 */
[----:B------:R-:W-:Y:S02]  /*4920*/  @!P0 F2FP.BF16.PACK_AB R0, R4, R20 ;  /* 0x000000140400823e */ /* 0x000fe400000010ff */
[----:B------:R-:W-:Y:S02]  /*4930*/  LEA.HI.X.SX32 R7, R5, R7, 0x1, P1 ;  /* 0x0000000705077211 */ /* 0x000fe400008f0eff */
[----:B------:R-:W-:Y:S05]  /*4940*/  @!P0 MOV R11, R0 ;  /* 0x00000000000b8202 */ /* 0x000fea0000000f00 */
[----:B------:R1:W-:Y:S02]  /*4950*/  ST.E.128 [R6.64], R8 ;  /* 0x0000000806007985 */ /* 0x0003e4000c101d08 */
.L_x_1312:
[----:B------:R-:W-:Y:S05]  /*4960*/  BSYNC B0 ;  /* 0x0000000000007941 */ /* 0x000fea0003800000 */
.L_x_1311:
        /* <DEDUP_REMOVED lines=16> */
[----:B------:R-:W-:Y:S01]  /*4a70*/  @!P0 IMAD.U32 R6, R2, 0x10000, RZ ;  /* 0x0001000002068824 */ /* 0x000fe200078e00ff */
[----:B------:R-:W-:Y:S02]  /*4a80*/  @!P0 PRMT R14, R40, 0x5432, R4 ;  /* 0x00005432280e8816 */ /* 0x000fe40000000004 */
[----:B------:R-:W-:Y:S02]  /*4a90*/  @!P0 PRMT R5, R22, 0x5432, R3 ;  /* 0x0000543216058816 */ /* 0x000fe40000000003 */
[----:B------:R-:W-:Y:S01]  /*4aa0*/  @!P0 LOP3.LUT R12, R12, 0xffff0000, RZ, 0xc0, !PT ;  /* 0xffff00000c0c8812 */ /* 0x000fe200078ec0ff */
[C---:B-1----:R-:W-:Y:S01]  /*4ab0*/  @!P0 IMAD.U32 R3, R8.reuse, 0x10000, RZ ;  /* 0x0001000008038824 */ /* 0x042fe200078e00ff */
[----:B------:R-:W-:Y:S02]  /*4ac0*/  @!P0 LOP3.LUT R0, R8, 0xffff0000, RZ, 0xc0, !PT ;  /* 0xffff000008008812 */ /* 0x000fe400078ec0ff */
[----:B------:R-:W-:Y:S03]  /*4ad0*/  @!P0 LOP3.LUT R4, R9, 0xffff0000, RZ, 0xc0, !PT ;  /* 0xffff000009048812 */ /* 0x000fe600078ec0ff */
[C---:B------:R-:W-:Y:S02]  /*4ae0*/  @!P0 FMUL.FTZ R13, R0.reuse, R7 ;  /* 0x00000007000d8220 */ /* 0x040fe40000410000 */
[-C--:B------:R-:W-:Y:S02]  /*4af0*/  @!P0 FMUL.FTZ R0, R0, R6.reuse ;  /* 0x0000000600008220 */ /* 0x080fe40000410000 */
[----:B------:R-:W-:Y:S01]  /*4b00*/  @!P0 FFMA.FTZ R25, R3, R6, -R13 ;  /* 0x0000000603198223 */ /* 0x000fe2000001080d */
[----:B------:R-:W-:Y:S01]  /*4b10*/  @!P0 LOP3.LUT R6, R2, 0xffff0000, RZ, 0xc0, !PT ;  /* 0xffff000002068812 */ /* 0x000fe200078ec0ff */
[----:B------:R-:W-:Y:S01]  /*4b20*/  @!P0 FFMA.FTZ R0, R7, R3, R0 ;  /* 0x0000000307008223 */ /* 0x000fe20000010000 */
[----:B------:R-:W-:Y:S01]  /*4b30*/  @!P0 SHF.L.U32 R7, R9, 0x10, RZ ;  /* 0x0000001009078819 */ /* 0x000fe200000006ff */
[----:B------:R-:W-:Y:S01]  /*4b40*/  @!P0 FMUL.FTZ R15, R4, R12 ;  /* 0x0000000c040f8220 */ /* 0x000fe20000410000 */
[----:B------:R-:W-:Y:S01]  /*4b50*/  @!P0 LOP3.LUT R3, R10, 0xffff0000, RZ, 0xc0, !PT ;  /* 0xffff00000a038812 */ /* 0x000fe200078ec0ff */
[C---:B------:R-:W-:Y:S01]  /*4b60*/  @!P0 IMAD.U32 R13, R14.reuse, 0x10000, RZ ;  /* 0x000100000e0d8824 */ /* 0x040fe200078e00ff */
[----:B------:R-:W-:Y:S01]  /*4b70*/  @!P0 LOP3.LUT R14, R14, 0xffff0000, RZ, 0xc0, !PT ;  /* 0xffff00000e0e8812 */ /* 0x000fe200078ec0ff */
[-C--:B------:R-:W-:Y:S02]  /*4b80*/  @!P0 FMUL.FTZ R2, R4, R6.reuse ;  /* 0x0000000604028220 */ /* 0x080fe40000410000 */
[----:B------:R-:W-:Y:S01]  /*4b90*/  @!P0 FFMA.FTZ R15, R7, R6, -R15 ;  /* 0x00000006070f8223 */ /* 0x000fe2000001080f */
[----:B------:R-:W-:Y:S01]  /*4ba0*/  @!P0 SHF.L.U32 R6, R10, 0x10, RZ ;  /* 0x000000100a068819 */ /* 0x000fe200000006ff */
[C---:B------:R-:W-:Y:S01]  /*4bb0*/  @!P0 IMAD.U32 R4, R5.reuse, 0x10000, RZ ;  /* 0x0001000005048824 */ /* 0x040fe200078e00ff */
[----:B------:R-:W-:Y:S01]  /*4bc0*/  @!P0 LOP3.LUT R5, R5, 0xffff0000, RZ, 0xc0, !PT ;  /* 0xffff000005058812 */ /* 0x000fe200078ec0ff */
[C---:B------:R-:W-:Y:S02]  /*4bd0*/  @!P0 FMUL.FTZ R22, R3.reuse, R13 ;  /* 0x0000000d03168220 */ /* 0x040fe40000410000 */
[-C--:B------:R-:W-:Y:S02]  /*4be0*/  @!P0 FMUL.FTZ R3, R3, R4.reuse ;  /* 0x0000000403038220 */ /* 0x080fe40000410000 */
[----:B------:R-:W-:Y:S01]  /*4bf0*/  @!P0 FFMA.FTZ R22, R6, R4, -R22 ;  /* 0x0000000406168223 */ /* 0x000fe20000010816 */
[C---:B------:R-:W-:Y:S01]  /*4c00*/  @!P0 LOP3.LUT R4, R11.reuse, 0xffff0000, RZ, 0xc0, !PT ;  /* 0xffff00000b048812 */ /* 0x040fe200078ec0ff */
[----:B------:R-:W-:Y:S02]  /*4c10*/  @!P0 FFMA.FTZ R2, R12, R7, R2 ;  /* 0x000000070c028223 */ /* 0x000fe40000010002 */
[----:B------:R-:W-:Y:S02]  /*4c20*/  @!P0 IMAD.U32 R7, R11, 0x10000, RZ ;  /* 0x000100000b078824 */ /* 0x000fe400078e00ff */
[----:B------:R-:W-:Y:S01]  /*4c30*/  @!P0 FMUL.FTZ R12, R4, R14 ;  /* 0x0000000e040c8220 */ /* 0x000fe20000410000 */
[----:B------:R-:W-:Y:S01]  /*4c40*/  @!P0 F2FP.BF16.PACK_AB R2, R2, R15 ;  /* 0x0000000f0202823e */ /* 0x000fe200000010ff */
[-C--:B------:R-:W-:Y:S02]  /*4c50*/  @!P0 FMUL.FTZ R4, R4, R5.reuse ;  /* 0x0000000504048220 */ /* 0x080fe40000410000 */
[----:B------:R-:W-:Y:S01]  /*4c60*/  @!P0 FFMA.FTZ R3, R13, R6, R3 ;  /* 0x000000060d038223 */ /* 0x000fe20000010003 */
[----:B------:R-:W-:Y:S01]  /*4c70*/  @!P0 MOV R9, R2 ;  /* 0x0000000200098202 */ /* 0x000fe20000000f00 */
        /* <DEDUP_REMOVED lines=9> */
.L_x_1314:
[----:B------:R-:W-:Y:S05]  /*4d10*/  BSYNC B0 ;  /* 0x0000000000007941 */ /* 0x000fea0003800000 */
.L_x_1313:
        /* <DEDUP_REMOVED lines=58> */
.L_x_1316:
[----:B------:R-:W-:Y:S05]  /*50c0*/  BSYNC B0 ;  /* 0x0000000000007941 */ /* 0x000fea0003800000 */
.L_x_1315:
        /* <DEDUP_REMOVED lines=58> */
.L_x_1303:
        /* <DEDUP_REMOVED lines=47> */
.L_x_1318:
[----:B------:R-:W-:Y:S05]  /*5760*/  BSYNC B0 ;  /* 0x0000000000007941 */ /* 0x000fea0003800000 */
.L_x_1317:
        /* <DEDUP_REMOVED lines=26> */
[----:B--2---:R-:W-:Y:S02]  /*5910*/  PRMT R46, R2, 0x5410, R0 ;  /* 0x00005410022e7816 */ /* 0x004fe40000000000 */
[----:B------:R-:W-:Y:S04]  /*5920*/  MOV R0, R36 ;  /* 0x0000002400007202 */ /* 0x000fe80000000f00 */
[----:B------:R-:W-:Y:S01]  /*5930*/  PRMT R45, R0, 0x7610, R45 ;  /* 0x00007610002d7816 */ /* 0x000fe2000000002d */
[----:B------:R-:W-:Y:S05]  /*5940*/  IMAD.MOV.U32 R0, RZ, RZ, R37 ;  /* 0x000000ffff007224 */ /* 0x000fea00078e0025 */
        /* <DEDUP_REMOVED lines=11> */
[----:B------:R-:W-:Y:S02]  /*5a00*/  IMAD.MOV.U32 R28, RZ, RZ, R13 ;  /* 0x000000ffff1c7224 */ /* 0x000fe400078e000d */
[----:B------:R-:W-:Y:S01]  /*5a10*/  IMAD.MOV.U32 R8, RZ, RZ, R7 ;  /* 0x000000ffff087224 */ /* 0x000fe200078e0007 */
        /* <DEDUP_REMOVED lines=12> */
[----:B------:R-:W-:Y:S02]  /*5ae0*/  @!P0 SHF.R.U64 R2, R4, 0x10, R5 ;  /* 0x0000001004028819 */ /* 0x000fe40000001205 */
[----:B------:R-:W-:Y:S02]  /*5af0*/  LOP3.LUT R4, R227, 0x38, R49, 0xf8, !PT ;  /* 0x00000038e3047812 */ /* 0x000fe400078ef831 */
[----:B------:R-:W-:Y:S02]  /*5b00*/  LOP3.LUT R3, R3, 0x7ffff000, RZ, 0xc0, !PT ;  /* 0x7ffff00003037812 */ /* 0x000fe400078ec0ff */
[----:B------:R-:W-:Y:S02]  /*5b10*/  LOP3.LUT R4, R4, R228, RZ, 0x3c, !PT ;  /* 0x000000e404047212 */ /* 0x000fe400078e3cff */
[----:B------:R-:W-:Y:S02]  /*5b20*/  @!P0 SHF.R.U32.HI R5, RZ, 0x10, R5 ;  /* 0x00000010ff058819 */ /* 0x000fe40000011605 */
[----:B------:R-:W-:Y:S02]  /*5b30*/  IADD3 R3, R4, R3, R229 ;  /* 0x0000000304037210 */ /* 0x000fe40007ffe0e5 */
[----:B------:R-:W-:Y:S02]  /*5b40*/  @!P0 PRMT R5, R9, 0x5410, R5 ;  /* 0x0000541009058816 */ /* 0x000fe40000000005 */
[----:B------:R-:W-:Y:S01]  /*5b50*/  @!P0 PRMT R28, R28, 0x5410, R10 ;  /* 0x000054101c1c8816 */ /* 0x000fe2000000000a */
[----:B------:R-:W-:Y:S01]  /*5b60*/  IMAD.SHL.U32 R13, R3, 0x2, RZ ;  /* 0x00000002030d7824 */ /* 0x000fe200078e00ff */
[--C-:B------:R-:W-:Y:S02]  /*5b70*/  @!P0 SHF.R.U32.HI R3, RZ, 0x10, R7.reuse ;  /* 0x00000010ff038819 */ /* 0x100fe40000011607 */
[----:B------:R-:W-:Y:S02]  /*5b80*/  MOV R4, R6 ;  /* 0x0000000600047202 */ /* 0x000fe40000000f00 */
[----:B------:R-:W-:Y:S01]  /*5b90*/  @!P0 SHF.R.U64 R6, R6, 0x10, R7 ;  /* 0x0000001006068819 */ /* 0x000fe20000001207 */
[----:B------:R-:W2:Y:S01]  /*5ba0*/  LDS.128 R12, [R13+0x6100] ;  /* 0x006100000d0c7984 */ /* 0x000ea20000000c00 */
[----:B------:R-:W-:Y:S02]  /*5bb0*/  @!P0 PRMT R7, R0, 0x5410, R2 ;  /* 0x0000541000078816 */ /* 0x000fe40000000002 */
[----:B------:R-:W-:Y:S01]  /*5bc0*/  @!P0 PRMT R9, R4, 0x5410, R6 ;  /* 0x0000541004098816 */ /* 0x000fe20000000006 */
[----:B------:R-:W-:Y:S01]  /*5bd0*/  @!P0 IMAD.U32 R4, R11, 0x10000, RZ ;  /* 0x000100000b048824 */ /* 0x000fe200078e00ff */
[----:B------:R-:W-:Y:S01]  /*5be0*/  @!P0 PRMT R10, R8, 0x5410, R3 ;  /* 0x00005410080a8816 */ /* 0x000fe20000000003 */
[----:B------:R-:W-:Y:S01]  /*5bf0*/  @!P0 IMAD.U32 R2, R7, 0x10000, RZ ;  /* 0x0001000007028824 */ /* 0x000fe200078e00ff */
[----:B------:R-:W-:Y:S01]  /*5c00*/  @!P0 PRMT R29, R29, 0x5410, R30 ;  /* 0x000054101d1d8816 */ /* 0x000fe2000000001e */
[----:B-1----:R-:W-:Y:S01]  /*5c10*/  @!P0 IMAD.U32 R3, R32, 0x10000, RZ ;  /* 0x0001000020038824 */ /* 0x002fe200078e00ff */
[----:B------:R-:W-:Y:S02]  /*5c20*/  @!P0 PRMT R31, R44, 0x5410, R31 ;  /* 0x000054102c1f8816 */ /* 0x000fe4000000001f */
        /* <DEDUP_REMOVED lines=53> */
[C---:B------:R-:W-:Y:S01]  /*5f80*/  @!P0 SHF.L.U32 R8, R10.reuse, 0x10, RZ ;  /* 0x000000100a088819 */ /* 0x040fe200000006ff */
[----:B------:R-:W-:Y:S02]  /*5f90*/  @!P0 IMAD.U32 R9, R31, 0x10000, RZ ;  /* 0x000100001f098824 */ /* 0x000fe400078e00ff */
        /* <DEDUP_REMOVED lines=28> */
.L_x_1320:
[----:B------:R-:W-:Y:S05]  /*6160*/  BSYNC B0 ;  /* 0x0000000000007941 */ /* 0x000fea0003800000 */
.L_x_1319:
[----:B------:R-:W-:Y:S01]  /*6170*/  ISETP.GE.AND P0, PT, R107, c[0x0][0x1d4], PT ;  /* 0x000075006b007a0c */ /* 0x000fe20003f06270 */
[----:B------:R-:W-:Y:S01]  /*6180*/  @!UPT UIADD3 URZ, URZ, URZ, URZ ;  /* 0x0000003f3f3ff290 */ /* 0x000fe2000fffe03f */
[----:B------:R-:W-:Y:S11]  /*6190*/  BSSY B0, `(.L_x_1321) ;  /* 0x0000079000007945 */ /* 0x000ff60003800000 */
[----:B------:R-:W-:-:S05]  /*61a0*/  @P0 BRA `(.L_x_1322) ;  /* 0x0000077000000947 */ /* 0x000fca0003800000 */
[----:B------:R-:W-:Y:S01]  /*61b0*/  LOP3.LUT P1, RZ, R218, 0x1, RZ, 0xc0, !PT ;  /* 0x00000001daff7812 */ /* 0x000fe2000782c0ff */
[----:B------:R-:W2:Y:S01]  /*61c0*/  LDS.128 R28, [R88+0x6100] ;  /* 0x00610000581c7984 */ /* 0x000ea20000000c00 */
[----:B------:R-:W-:Y:S02]  /*61d0*/  ISETP.GE.AND P0, PT, R107, c[0x0][0x27c], PT ;  /* 0x00009f006b007a0c */ /* 0x000fe40003f06270 */
[----:B------:R-:W-:Y:S04]  /*61e0*/  SEL R0, R111, R109, !P1 ;  /* 0x0000006d6f007207 */ /* 0x000fe80004800000 */
[----:B-1----:R-:W-:Y:S04]  /*61f0*/  SHF.R.S32.HI R2, RZ, 0x1f, R0 ;  /* 0x0000001fff027819 */ /* 0x002fe80000011400 */
[----:B------:R-:W-:Y:S03]  /*6200*/  LEA.HI R0, R2, R0, RZ, 0x4 ;  /* 0x0000000002007211 */ /* 0x000fe600078f20ff */
[--C-:B------:R-:W-:Y:S02]  /*6210*/  @!P0 SHF.R.U64 R3, R36, 0x10, R37.reuse ;  /* 0x0000001024038819 */ /* 0x100fe40000001225 */
[----:B------:R-:W-:Y:S02]  /*6220*/  LEA.HI.SX32 R0, R0, R98, 0x1c ;  /* 0x0000006200007211 */ /* 0x000fe400078fe2ff */
[----:B------:R-:W-:Y:S02]  /*6230*/  @!P0 SHF.R.U32.HI R6, RZ, 0x10, R37 ;  /* 0x00000010ff068819 */ /* 0x000fe40000011625 */
[----:B------:R-:W-:Y:S01]  /*6240*/  SHF.R.S32.HI R2, RZ, 0x1f, R0 ;  /* 0x0000001fff027819 */ /* 0x000fe20000011400 */
[----:B------:R-:W-:Y:S01]  /*6250*/  IMAD.SHL.U32 R32, R0, 0x8, RZ ;  /* 0x0000000800207824 */ /* 0x000fe200078e00ff */
[C---:B------:R-:W-:Y:S02]  /*6260*/  @!P0 PRMT R13, R45.reuse, 0x5410, R3 ;  /* 0x000054102d0d8816 */ /* 0x040fe40000000003 */
        /* <DEDUP_REMOVED lines=11> */
[----:B------:R-:W-:Y:S01]  /*6320*/  @!P0 PRMT R15, R46, 0x5432, R15 ;  /* 0x000054322e0f8816 */ /* 0x000fe2000000000f */
        /* <DEDUP_REMOVED lines=8> */
[----:B--2---:R-:W-:Y:S01]  /*63b0*/  @!P0 IMAD.U32 R5, R28, 0x10000, RZ ;  /* 0x000100001c058824 */ /* 0x004fe200078e00ff */
[----:B------:R-:W-:Y:S02]  /*63c0*/  @!P0 LOP3.LUT R3, R3, 0xffff0000, RZ, 0xc0, !PT ;  /* 0xffff000003038812 */ /* 0x000fe400078ec0ff */
[----:B-1----:R-:W-:Y:S04]  /*63d0*/  @!P0 SHF.R.U64 R4, R18, 0x10, R19 ;  /* 0x0000001012048819 */ /* 0x002fe80000001213 */
        /* <DEDUP_REMOVED lines=84> */
.L_x_1322:
[----:B------:R-:W-:Y:S05]  /*6920*/  BSYNC B0 ;  /* 0x0000000000007941 */ /* 0x000fea0003800000 */
.L_x_1321:
        /* <DEDUP_REMOVED lines=9> */
[----:B------:R-:W-:Y:S02]  /*69c0*/  @!P0 SHF.R.U64 R8, R42, 0x10, R43 ;  /* 0x000000102a088819 */ /* 0x000fe4000000122b */
[----:B------:R-:W-:Y:S02]  /*69d0*/  LEA.HI.SX32 R0, R0, R97, 0x1c ;  /* 0x0000006100007211 */ /* 0x000fe400078fe2ff */
[----:B------:R-:W-:Y:S02]  /*69e0*/  @!P0 SHF.R.U64 R3, R22, 0x10, R23 ;  /* 0x0000001016038819 */ /* 0x000fe40000001217 */
[----:B------:R-:W-:Y:S01]  /*69f0*/  SHF.R.S32.HI R2, RZ, 0x1f, R0 ;  /* 0x0000001fff027819 */ /* 0x000fe20000011400 */
[----:B------:R-:W-:Y:S01]  /*6a00*/  IMAD.SHL.U32 R32, R0, 0x8, RZ ;  /* 0x0000000800207824 */ /* 0x000fe200078e00ff */
[----:B------:R-:W-:Y:S02]  /*6a10*/  @!P0 PRMT R22, R48, 0x5410, R8 ;  /* 0x0000541030168816 */ /* 0x000fe40000000008 */
[----:B------:R-:W-:Y:S02]  /*6a20*/  LEA.HI R0, R2, R0, RZ, 0x3 ;  /* 0x0000000002007211 */ /* 0x000fe400078f18ff */
[----:B------:R-:W-:Y:S02]  /*6a30*/  LOP3.LUT R2, R227, 0x38, R32, 0xf8, !PT ;  /* 0x00000038e3027812 */ /* 0x000fe400078ef820 */
[----:B------:R-:W-:Y:S01]  /*6a40*/  @!P0 SHF.R.U32.HI R7, RZ, 0x10, R41 ;  /* 0x00000010ff078819 */ /* 0x000fe20000011629 */
[----:B------:R-:W-:Y:S01]  /*6a50*/  IMAD.SHL.U32 R0, R0, 0x200, RZ ;  /* 0x0000020000007824 */ /* 0x000fe200078e00ff */
[----:B------:R-:W-:Y:S02]  /*6a60*/  LOP3.LUT R2, R2, R228, RZ, 0x3c, !PT ;  /* 0x000000e402027212 */ /* 0x000fe400078e3cff */
[----:B------:R-:W-:Y:S02]  /*6a70*/  @!P0 PRMT R11, R47, 0x5432, R7 ;  /* 0x000054322f0b8816 */ /* 0x000fe40000000007 */
[----:B------:R-:W-:Y:S02]  /*6a80*/  LOP3.LUT R0, R0, 0x7ffff000, RZ, 0xc0, !PT ;  /* 0x7ffff00000007812 */ /* 0x000fe400078ec0ff */
[----:B------:R-:W-:Y:S01]  /*6a90*/  @!P0 SHF.R.U32.HI R5, RZ, 0x10, R23 ;  /* 0x00000010ff058819 */ /* 0x000fe20000011617 */
[----:B------:R-:W-:Y:S01]  /*6aa0*/  @!P0 IMAD.U32 R16, R11, 0x10000, RZ ;  /* 0x000100000b108824 */ /* 0x000fe200078e00ff */
[----:B------:R-:W-:Y:S01]  /*6ab0*/  IADD3 R0, R2, R0, R229 ;  /* 0x0000000002007210 */ /* 0x000fe20007ffe0e5 */
[----:B-1----:R-:W-:Y:S01]  /*6ac0*/  @!P0 IMAD.U32 R8, R28, 0x10000, RZ ;  /* 0x000100001c088824 */ /* 0x002fe200078e00ff */
[----:B------:R-:W-:Y:S01]  /*6ad0*/  @!P0 PRMT R10, R27, 0x5432, R3 ;  /* 0x000054321b0a8816 */ /* 0x000fe20000000003 */
[----:B------:R-:W-:Y:S01]  /*6ae0*/  @!P0 IMAD.U32 R17, R29, 0x10000, RZ ;  /* 0x000100001d118824 */ /* 0x000fe200078e00ff */
[----:B------:R-:W-:Y:S01]  /*6af0*/  @!P0 SHF.R.U64 R4, R40, 0x10, R41 ;  /* 0x0000001028048819 */ /* 0x000fe20000001229 */
[----:B------:R-:W-:Y:S01]  /*6b00*/  IMAD.SHL.U32 R0, R0, 0x2, RZ ;  /* 0x0000000200007824 */ /* 0x000fe200078e00ff */
[----:B------:R-:W-:Y:S02]  /*6b10*/  @!P0 SHF.R.U32.HI R2, RZ, 0x10, R21 ;  /* 0x00000010ff028819 */ /* 0x000fe40000011615 */
[----:B------:R-:W-:Y:S02]  /*6b20*/  @!P0 SHF.R.U32.HI R9, RZ, 0x10, R43 ;  /* 0x00000010ff098819 */ /* 0x000fe4000001162b */
[----:B------:R1:W2:Y:S02]  /*6b30*/  LDS.128 R12, [R0+0x6100] ;  /* 0x00610000000c7984 */ /* 0x0002a40000000c00 */
[----:B-1----:R-:W-:Y:S02]  /*6b40*/  @!P0 SHF.R.U64 R0, R20, 0x10, R21 ;  /* 0x0000001014008819 */ /* 0x002fe40000001215 */
[----:B------:R-:W-:Y:S02]  /*6b50*/  @!P0 PRMT R20, R47, 0x5410, R4 ;  /* 0x000054102f148816 */ /* 0x000fe40000000004 */
[C---:B------:R-:W-:Y:S02]  /*6b60*/  @!P0 PRMT R6, R26.reuse, 0x5432, R0 ;  /* 0x000054321a068816 */ /* 0x040fe40000000000 */
[----:B------:R-:W-:Y:S01]  /*6b70*/  @!P0 PRMT R4, R26, 0x5410, R2 ;  /* 0x000054101a048816 */ /* 0x000fe20000000002 */
[----:B------:R-:W-:Y:S01]  /*6b80*/  @!P0 IMAD.U32 R7, R20, 0x10000, RZ ;  /* 0x0001000014078824 */ /* 0x000fe200078e00ff */
[----:B------:R-:W-:Y:S01]  /*6b90*/  @!P0 PRMT R21, R48, 0x5432, R9 ;  /* 0x0000543230158816 */ /* 0x000fe20000000009 */
[C---:B------:R-:W-:Y:S01]  /*6ba0*/  @!P0 IMAD.U32 R2, R6.reuse, 0x10000, RZ ;  /* 0x0001000006028824 */ /* 0x040fe200078e00ff */
[----:B------:R-:W-:Y:S02]  /*6bb0*/  @!P0 LOP3.LUT R6, R6, 0xffff0000, RZ, 0xc0, !PT ;  /* 0xffff000006068812 */ /* 0x000fe400078ec0ff */
[----:B------:R-:W-:Y:S02]  /*6bc0*/  @!P0 PRMT R9, R27, 0x5410, R5 ;  /* 0x000054101b098816 */ /* 0x000fe40000000005 */
[----:B------:R-:W-:Y:S01]  /*6bd0*/  @!P0 SHF.L.U32 R5, R4, 0x10, RZ ;  /* 0x0000001004058819 */ /* 0x000fe200000006ff */
        /* <DEDUP_REMOVED lines=12> */
[----:B------:R-:W-:Y:S02]  /*6ca0*/  @!P0 LOP3.LUT R2, R13, 0xffff0000, RZ, 0xc0, !PT ;  /* 0xffff00000d028812 */ /* 0x000fe400078ec0ff */
[----:B------:R-:W-:Y:S02]  /*6cb0*/  @!P0 LOP3.LUT R19, R29, 0xffff0000, RZ, 0xc0, !PT ;  /* 0xffff00001d138812 */ /* 0x000fe400078ec0ff */
[----:B------:R-:W-:Y:S01]  /*6cc0*/  @!P0 LOP3.LUT R5, R12, 0xffff0000, RZ, 0xc0, !PT ;  /* 0xffff00000c058812 */ /* 0x000fe200078ec0ff */
[----:B------:R-:W-:Y:S01]  /*6cd0*/  @!P0 FMUL.FTZ R20, R2, R18 ;  /* 0x0000001202148220 */ /* 0x000fe20000410000 */
[----:B------:R-:W-:Y:S03]  /*6ce0*/  @!P0 LOP3.LUT R7, R4, 0xffff0000, RZ, 0xc0, !PT ;  /* 0xffff000004078812 */ /* 0x000fe600078ec0ff */
[----:B------:R-:W-:Y:S02]  /*6cf0*/  @!P0 FMUL.FTZ R23, R5, R8 ;  /* 0x0000000805178220 */ /* 0x000fe40000410000 */
[-C--:B------:R-:W-:Y:S02]  /*6d00*/  @!P0 FMUL.FTZ R4, R2, R7.reuse ;  /* 0x0000000702048220 */ /* 0x080fe40000410000 */
[----:B------:R-:W-:Y:S02]  /*6d10*/  @!P0 FFMA.FTZ R25, R19, R7, -R20 ;  /* 0x0000000713198223 */ /* 0x000fe40000010814 */
[----:B------:R-:W-:Y:S02]  /*6d20*/  @!P0 FMUL.FTZ R2, R5, R6 ;  /* 0x0000000605028220 */ /* 0x000fe40000410000 */
[----:B------:R-:W-:Y:S01]  /*6d30*/  @!P0 IMAD.U32 R20, R22, 0x10000, RZ ;  /* 0x0001000016148824 */ /* 0x000fe200078e00ff */
[----:B------:R-:W-:Y:S01]  /*6d40*/  @!P0 F2FP.BF16.PACK_AB R25, R25, R24 ;  /* 0x000000181919823e */ /* 0x000fe200000010ff */
[----:B------:R-:W-:Y:S02]  /*6d50*/  @!P0 IMAD.U32 R5, R14, 0x10000, RZ ;  /* 0x000100000e058824 */ /* 0x000fe400078e00ff */
[----:B------:R-:W-:Y:S02]  /*6d60*/  @!P0 FFMA.FTZ R23, R11, R6, -R23 ;  /* 0x000000060b178223 */ /* 0x000fe40000010817 */
[----:B------:R-:W-:Y:S02]  /*6d70*/  @!P0 FFMA.FTZ R2, R8, R11, R2 ;  /* 0x0000000b08028223 */ /* 0x000fe40000010002 */
[----:B------:R-:W-:Y:S01]  /*6d80*/  @!P0 IMAD.U32 R8, R30, 0x10000, RZ ;  /* 0x000100001e088824 */ /* 0x000fe200078e00ff */
[----:B------:R-:W-:Y:S01]  /*6d90*/  @!P0 F2FP.BF16.PACK_AB R24, R23, R33 ;  /* 0x000000211718823e */ /* 0x000fe200000010ff */
[----:B------:R-:W-:Y:S02]  /*6da0*/  @!P0 IMAD.U32 R6, R10, 0x10000, RZ ;  /* 0x000100000a068824 */ /* 0x000fe400078e00ff */
[C---:B------:R-:W-:Y:S02]  /*6db0*/  @!P0 FMUL.FTZ R7, R5.reuse, R20 ;  /* 0x0000001405078220 */ /* 0x040fe40000410000 */
[-C--:B------:R-:W-:Y:S02]  /*6dc0*/  @!P0 FMUL.FTZ R5, R5, R6.reuse ;  /* 0x0000000605058220 */ /* 0x080fe40000410000 */
[----:B------:R-:W-:Y:S01]  /*6dd0*/  @!P0 FFMA.FTZ R27, R8, R6, -R7 ;  /* 0x00000006081b8223 */ /* 0x000fe20000010807 */
[----:B------:R-:W-:Y:S01]  /*6de0*/  @!P0 SHF.L.U32 R7, R15, 0x10, RZ ;  /* 0x000000100f078819 */ /* 0x000fe200000006ff */
[----:B------:R-:W-:Y:S01]  /*6df0*/  @!P0 FFMA.FTZ R3, R16, R17, R3 ;  /* 0x0000001110038223 */ /* 0x000fe20000010003 */
[----:B------:R-:W-:Y:S01]  /*6e00*/  @!P0 LOP3.LUT R16, R30, 0xffff0000, RZ, 0xc0, !PT ;  /* 0xffff00001e108812 */ /* 0x000fe200078ec0ff */
[----:B------:R-:W-:Y:S01]  /*6e10*/  @!P0 IMAD.U32 R17, R21, 0x10000, RZ ;  /* 0x0001000015118824 */ /* 0x000fe200078e00ff */
[----:B------:R-:W-:Y:S01]  /*6e20*/  @!P0 LOP3.LUT R6, R15, 0xffff0000, RZ, 0xc0, !PT ;  /* 0xffff00000f068812 */ /* 0x000fe200078ec0ff */
[----:B------:R-:W-:Y:S01]  /*6e30*/  @!P0 FFMA.FTZ R4, R18, R19, R4 ;  /* 0x0000001312048223 */ /* 0x000fe20000010004 */
[----:B------:R-:W-:Y:S01]  /*6e40*/  @!P0 LOP3.LUT R19, R21, 0xffff0000, RZ, 0xc0, !PT ;  /* 0xffff000015138812 */ /* 0x000fe200078ec0ff */
[----:B------:R-:W-:Y:S01]  /*6e50*/  @!P0 FFMA.FTZ R5, R20, R8, R5 ;  /* 0x0000000814058223 */ /* 0x000fe20000010005 */
[----:B------:R-:W-:Y:S01]  /*6e60*/  @!P0 LOP3.LUT R20, R31, 0xffff0000, RZ, 0xc0, !PT ;  /* 0xffff00001f148812 */ /* 0x000fe200078ec0ff */
[----:B------:R-:W-:Y:S01]  /*6e70*/  @!P0 IMAD.U32 R8, R9, 0x10000, RZ ;  /* 0x0001000009088824 */ /* 0x000fe200078e00ff */
[----:B------:R-:W-:Y:S01]  /*6e80*/  @!P0 F2FP.BF16.PACK_AB R3, R4, R3 ;  /* 0x000000030403823e */ /* 0x000fe200000010ff */
[----:B------:R-:W-:Y:S02]  /*6e90*/  @!P0 IMAD.U32 R18, R31, 0x10000, RZ ;  /* 0x000100001f128824 */ /* 0x000fe400078e00ff */
[C---:B------:R-:W-:Y:S02]  /*6ea0*/  @!P0 FMUL.FTZ R11, R7.reuse, R17 ;  /* 0x00000011070b8220 */ /* 0x040fe40000410000 */
[-C--:B------:R-:W-:Y:S02]  /*6eb0*/  @!P0 FMUL.FTZ R7, R7, R8.reuse ;  /* 0x0000000807078220 */ /* 0x080fe40000410000 */
[----:B------:R-:W-:Y:S01]  /*6ec0*/  @!P0 FFMA.FTZ R26, R18, R8, -R11 ;  /* 0x00000008121a8223 */ /* 0x000fe2000001080b */
[----:B------:R-:W-:Y:S01]  /*6ed0*/  @!P0 LOP3.LUT R8, R9, 0xffff0000, RZ, 0xc0, !PT ;  /* 0xffff000009088812 */ /* 0x000fe200078ec0ff */
[----:B------:R-:W-:Y:S01]  /*6ee0*/  @!P0 FMUL.FTZ R9, R6, R19 ;  /* 0x0000001306098220 */ /* 0x000fe20000410000 */
[----:B------:R-:W-:Y:S01]  /*6ef0*/  @!P0 LOP3.LUT R11, R22, 0xffff0000, RZ, 0xc0, !PT ;  /* 0xffff0000160b8812 */ /* 0x000fe200078ec0ff */
[----:B------:R-:W-:Y:S01]  /*6f00*/  @!P0 IMAD.MOV.U32 R28, RZ, RZ, R24 ;  /* 0x000000ffff1c8224 */ /* 0x000fe200078e0018 */
[C---:B----4-:R-:W-:Y:S01]  /*6f10*/  LEA R22, P1, R65.reuse, R50, 0x1 ;  /* 0x0000003241167211 */ /* 0x050fe200078208ff */
[-C--:B------:R-:W-:Y:S01]  /*6f20*/  @!P0 FFMA.FTZ R21, R20, R8.reuse, -R9 ;  /* 0x0000000814158223 */ /* 0x080fe20000010809 */
[----:B------:R-:W-:Y:S01]  /*6f30*/  @!P0 LOP3.LUT R9, R10, 0xffff0000, RZ, 0xc0, !PT ;  /* 0xffff00000a098812 */ /* 0x000fe200078ec0ff */
[----:B------:R-:W-:Y:S01]  /*6f40*/  @!P0 FMUL.FTZ R8, R6, R8 ;  /* 0x0000000806088220 */ /* 0x000fe20000410000 */
[----:B------:R-:W-:Y:S01]  /*6f50*/  @!P0 LOP3.LUT R6, R14, 0xffff0000, RZ, 0xc0, !PT ;  /* 0xffff00000e068812 */ /* 0x000fe200078ec0ff */
[----:B------:R-:W-:Y:S01]  /*6f60*/  @!P0 IMAD.MOV.U32 R29, RZ, RZ, R25 ;  /* 0x000000ffff1d8224 */ /* 0x000fe200078e0019 */
[----:B---3--:R-:W-:Y:S01]  /*6f70*/  LEA.HI.X R23, R65, R51, R91, 0x1, P1 ;  /* 0x0000003341177211 */ /* 0x008fe200008f0c5b */
[----:B------:R-:W-:Y:S01]  /*6f80*/  @!P0 IMAD.MOV.U32 R13, RZ, RZ, R3 ;  /* 0x000000ffff0d8224 */ /* 0x000fe200078e0003 */
[----:B------:R-:W-:Y:S01]  /*6f90*/  @!P0 F2FP.BF16.PACK_AB R21, R21, R26 ;  /* 0x0000001a1515823e */ /* 0x000fe200000010ff */
[C---:B------:R-:W-:Y:S02]  /*6fa0*/  @!P0 FMUL.FTZ R10, R6.reuse, R11 ;  /* 0x0000000b060a8220 */ /* 0x040fe40000410000 */
[----:B------:R-:W-:Y:S01]  /*6fb0*/  @!P0 FMUL.FTZ R6, R6, R9 ;  /* 0x0000000906068220 */ /* 0x000fe20000410000 */
[----:B------:R-:W-:Y:S01]  /*6fc0*/  @!P0 MOV R31, R21 ;  /* 0x00000015001f8202 */ /* 0x000fe20000000f00 */
[----:B------:R-:W-:Y:S01]  /*6fd0*/  @!P0 FFMA.FTZ R10, R16, R9, -R10 ;  /* 0x00000009100a8223 */ /* 0x000fe2000001080a */
[----:B------:R-:W-:Y:S01]  /*6fe0*/  @!P0 F2FP.BF16.PACK_AB R9, R2, R0 ;  /* 0x000000000209823e */ /* 0x000fe200000010ff */
[----:B------:R-:W-:Y:S02]  /*6ff0*/  @!P0 FFMA.FTZ R6, R11, R16, R6 ;  /* 0x000000100b068223 */ /* 0x000fe40000010006 */
[----:B------:R-:W-:Y:S01]  /*7000*/  @!P0 FFMA.FTZ R7, R17, R18, R7 ;  /* 0x0000001211078223 */ /* 0x000fe20000010007 */
[----:B------:R-:W-:Y:S01]  /*7010*/  @!P0 F2FP.BF16.PACK_AB R10, R10, R27 ;  /* 0x0000001b0a0a823e */ /* 0x000fe200000010ff */
[----:B------:R-:W-:Y:S01]  /*7020*/  @!P0 FFMA.FTZ R8, R19, R20, R8 ;  /* 0x0000001413088223 */ /* 0x000fe20000010008 */
[----:B------:R-:W-:Y:S01]  /*7030*/  @!P0 F2FP.BF16.PACK_AB R2, R6, R5 ;  /* 0x000000050602823e */ /* 0x000fe200000010ff */
[----:B------:R-:W-:Y:S02]  /*7040*/  @!P0 IMAD.MOV.U32 R12, RZ, RZ, R9 ;  /* 0x000000ffff0c8224 */ /* 0x000fe400078e0009 */
[----:B------:R-:W-:Y:S01]  /*7050*/  @!P0 IMAD.MOV.U32 R30, RZ, RZ, R10 ;  /* 0x000000ffff1e8224 */ /* 0x000fe200078e000a */
[----:B------:R-:W-:Y:S01]  /*7060*/  @!P0 F2FP.BF16.PACK_AB R0, R8, R7 ;  /* 0x000000070800823e */ /* 0x000fe200000010ff */
[----:B------:R-:W-:Y:S03]  /*7070*/  @!P0 IMAD.MOV.U32 R14, RZ, RZ, R2 ;  /* 0x000000ffff0e8224 */ /* 0x000fe600078e0002 */
        /* <DEDUP_REMOVED lines=9> */
.L_x_1302:
        /* <DEDUP_REMOVED lines=39> */
.L_x_1306:
[----:B------:R-:W-:Y:S05]  /*7380*/  BSYNC B1 ;  /* 0x0000000000017941 */ /* 0x000fea0003800000 */
.L_x_1301:
        /* <DEDUP_REMOVED lines=10> */
[C---:B------:R-:W-:Y:S04]  /*7430*/  IMAD.WIDE.U32 R4, R53.reuse, c[0x0][0x218], R4 ;  /* 0x0000860035047a25 */ /* 0x040fe800078e0004 */
        /* <DEDUP_REMOVED lines=15> */
[C---:B------:R-:W-:Y:S01]  /*7530*/  @P0 IMAD R0, R9.reuse, c[0x0][0x25c], R0 ;  /* 0x0000970009000a24 */ /* 0x040fe200078e0200 */
[----:B------:R-:W-:Y:S02]  /*7540*/  @P0 MOV R5, R64 ;  /* 0x0000004000050202 */ /* 0x000fe40000000f00 */
        /* <DEDUP_REMOVED lines=13> */
[----:B------:R-:W-:Y:S05]  /*7620*/  @P0 LEA.HI.X R3, R4, c[0x0][0x254], R0, 0x1, P2 ;  /* 0x0000950004030a11 */ /* 0x000fea00010f0c00 */
[----:B------:R2:W-:Y:S04]  /*7630*/  @P0 LDGSTS.E.BYPASS.LTC128B.128 [R194+0x1100], [R2.64], !P6 ;  /* 0x0110000002c20fae */ /* 0x0005e8000f101d48 */
[----:B------:R2:W-:Y:S04]  /*7640*/  @P0 LDGSTS.E.BYPASS.LTC128B.128 [R194+0x3100], [R2.64+0x80], !P5 ;  /* 0x0310008002c20fae */ /* 0x0005e8000e901d48 */
[----:B------:R2:W-:Y:S01]  /*7650*/  @P0 LDGSTS.E.BYPASS.LTC128B.128 [R194+0x5100], [R2.64+0x100], !P4 ;  /* 0x0510010002c20fae */ /* 0x0005e2000e101d48 */
[----:B------:R-:W-:Y:S03]  /*7660*/  ISETP.GT.AND P0, PT, R55, R216, PT ;  /* 0x000000d83700720c */ /* 0x000fe60003f04270 */
[----:B------:R-:W0:Y:S04]  /*7670*/  LDGDEPBAR ;  /* 0x00000000000079af */ /* 0x000e280000000000 */
[----:B--2---:R1:W2:Y:S01]  /*7680*/  SHFL.IDX PT, R2, R10, RZ, 0x1c1f ;  /* 0x001c1fff0a027589 */ /* 0x0042a200000e0000 */
[----:B------:R-:W-:Y:S04]  /*7690*/  DEPBAR.LE SB0, 0x0 ;  /* 0x000080000000791a */ /* 0x000fe80000000000 */
[----:B------:R1:W3:Y:S04]  /*76a0*/  SHFL.IDX PT, R3, R11, RZ, 0x1c1f ;  /* 0x001c1fff0b037589 */ /* 0x0002e800000e0000 */
[----:B------:R-:W-:Y:S06]  /*76b0*/  BAR.SYNC.DEFER_BLOCKING 0x0 ;  /* 0x0000000000007b1d */ /* 0x000fec0000010000 */
[----:B------:R-:W-:-:S05]  /*76c0*/  @!P0 BRA `(.L_x_1324) ;  /* 0x0000020000008947 */ /* 0x000fca0003800000 */
[----:B------:R-:W-:Y:S02]  /*76d0*/  ISETP.GE.AND P1, PT, R102, c[0x0][0x1d4], PT ;  /* 0x0000750066007a0c */ /* 0x000fe40003f26270 */
[----:B------:R-:W-:Y:S02]  /*76e0*/  ISETP.GE.AND P3, PT, R214, c[0x0][0x1d4], PT ;  /* 0x00007500d6007a0c */ /* 0x000fe40003f66270 */
[C---:B------:R-:W-:Y:S09]  /*76f0*/  ISETP.GE.AND P2, PT, R213.reuse, c[0x0][0x1d4], PT ;  /* 0x00007500d5007a0c */ /* 0x040ff20003f46270 */
[----:B------:R-:W5:Y:S01]  /*7700*/  @!P1 LDS.128 R12, [R210] ;  /* 0x00000000d20c9984 */ /* 0x000f620000000c00 */
[CC--:B--2---:R-:W-:Y:S04]  /*7710*/  @!P1 LEA R4, P0, R102.reuse, R2.reuse, 0x1 ;  /* 0x0000000266049211 */ /* 0x0c4fe800078008ff */
[-C--:B---3--:R-:W-:Y:S02]  /*7720*/  @!P1 LEA.HI.X R5, R102, R3.reuse, R103, 0x1, P0 ;  /* 0x0000000366059211 */ /* 0x088fe400000f0c67 */
[CC--:B------:R-:W-:Y:S04]  /*7730*/  @!P3 LEA R8, P0, R214.reuse, R2.reuse, 0x1 ;  /* 0x00000002d608b211 */ /* 0x0c0fe800078008ff */
[-C--:B------:R-:W-:Y:S02]  /*7740*/  @!P3 LEA.HI.X R9, R214, R3.reuse, R236, 0x1, P0 ;  /* 0x00000003d609b211 */ /* 0x080fe400000f0cec */
[CC--:B-1----:R-:W-:Y:S04]  /*7750*/  @!P2 LEA R6, P0, R213.reuse, R2.reuse, 0x1 ;  /* 0x00000002d506a211 */ /* 0x0c2fe800078008ff */
[-C--:B------:R-:W-:Y:S02]  /*7760*/  @!P2 LEA.HI.X R7, R213, R3.reuse, R235, 0x1, P0 ;  /* 0x00000003d507a211 */ /* 0x080fe400000f0ceb */
[----:B------:R-:W-:Y:S11]  /*7770*/  ISETP.GE.AND P0, PT, R107, c[0x0][0x1d4], PT ;  /* 0x000075006b007a0c */ /* 0x000ff60003f06270 */
[----:B------:R-:W-:Y:S02]  /*7780*/  @!UPT UIADD3 URZ, URZ, URZ, URZ ;  /* 0x0000003f3f3ff290 */ /* 0x000fe4000fffe03f */
[----:B------:R-:W-:Y:S01]  /*7790*/  @!P0 IMAD.SHL.U32 R0, R226, 0x8, RZ ;  /* 0x00000008e2008824 */ /* 0x000fe200078e00ff */
[----:B-----5:R1:W-:Y:S04]  /*77a0*/  @!P1 ST.E.128 [R4.64], R12 ;  /* 0x0000000c04009985 */ /* 0x0203e8000c101d08 */
        /* <DEDUP_REMOVED lines=18> */
.L_x_1324:
[----:B------:R-:W-:Y:S05]  /*78d0*/  BSYNC B0 ;  /* 0x0000000000007941 */ /* 0x000fea0003800000 */
.L_x_1323:
[C---:B------:R-:W-:Y:S02]  /*78e0*/  ISETP.GT.AND P0, PT, R52.reuse, R86, PT ;  /* 0x000000563400720c */ /* 0x040fe40003f04270 */
[----:B------:R-:W-:Y:S11]  /*78f0*/  IADD3 R52, R52, -0x1, RZ ;  /* 0xffffffff34347810 */ /* 0x000ff60007ffe0ff */
[----:B-12---:R-:W-:Y:S01]  /*7900*/  @P0 SHF.R.S32.HI R2, RZ, 0x1f, R52 ;  /* 0x0000001fff020819 */ /* 0x006fe20000011434 */
[----:B------:R-:W-:Y:S02]  /*7910*/  @P0 IMAD R0, R117, R52, RZ ;  /* 0x0000003475000224 */ /* 0x000fe400078e02ff */
[----:B------:R-:W-:Y:S02]  /*7920*/  @P0 IMAD.MOV.U32 R4, RZ, RZ, R70 ;  /* 0x000000ffff040224 */ /* 0x000fe400078e0046 */
[----:B------:R-:W-:Y:S02]  /*7930*/  @P0 IMAD.MOV.U32 R5, RZ, RZ, R69 ;  /* 0x000000ffff050224 */ /* 0x000fe400078e0045 */
[-C--:B------:R-:W-:Y:S02]  /*7940*/  @P0 IMAD R0, R2, R118.reuse, R0 ;  /* 0x0000007602000224 */ /* 0x080fe400078e0200 */
[----:B------:R-:W-:Y:S04]  /*7950*/  @P0 IMAD.WIDE.U32 R4, R52, R118, R4 ;  /* 0x0000007634040225 */ /* 0x000fe800078e0004 */
[----:B------:R-:W-:Y:S01]  /*7960*/  @P0 IMAD.IADD R0, R5, 0x1, R0 ;  /* 0x0000000105000824 */ /* 0x000fe200078e0200 */
[C---:B------:R-:W-:Y:S04]  /*7970*/  @P0 LEA R2, P1, R4.reuse, c[0x0][0x220], 0x1 ;  /* 0x0000880004020a11 */ /* 0x040fe800078208ff */
[----:B---3--:R-:W-:Y:S02]  /*7980*/  @P0 LEA.HI.X R3, R4, c[0x0][0x224], R0, 0x1, P1 ;  /* 0x0000890004030a11 */ /* 0x008fe400008f0c00 */
        /* <DEDUP_REMOVED lines=15> */
.L_x_1300:
[----:B------:R-:W-:Y:S01]  /*7a80*/  IMAD.MOV.U32 R0, RZ, RZ, c[0x0][0x2c4] ;  /* 0x0000b100ff007624 */ /* 0x000fe200078e00ff */
[----:B------:R-:W-:Y:S04]  /*7a90*/  BSSY B0, `(.L_x_1326) ;  /* 0x0000029000007945 */ /* 0x000fe80003800000 */
[----:B------:R-:W-:-:S02]  /*7aa0*/  ISETP.NE.AND P3, PT, R0, 0x1, PT ;  /* 0x000000010000780c */ /* 0x000fc40003f65270 */
[----:B------:R-:W-:-:S11]  /*7ab0*/  IADD3 R0, R240, 0x7f, RZ ;  /* 0x0000007ff0007810 */ /* 0x000fd60007ffe0ff */
[----:B-1----:R-:W-:-:S05]  /*7ac0*/  @P3 IMAD.HI.U32 R2, R0, c[0x0][0x2c8], RZ ;  /* 0x0000b20000023a27 */ /* 0x002fca00078e00ff */
[----:B------:R-:W-:-:S05]  /*7ad0*/  @P3 SHF.R.U32.HI R0, RZ, c[0x0][0x2cc], R2 ;  /* 0x0000b300ff003a19 */ /* 0x000fca0000011602 */
[----:B------:R-:W-:-:S05]  /*7ae0*/  IMAD.IADD R0, R113, 0x1, R0 ;  /* 0x0000000171007824 */ /* 0x000fca00078e0200 */
[----:B------:R-:W-:-:S04]  /*7af0*/  SHF.R.S32.HI R2, RZ, 0x1f, R0 ;  /* 0x0000001fff027819 */ /* 0x000fc80000011400 */
[----:B------:R-:W-:-:S04]  /*7b00*/  LEA.HI R0, R2, R0, RZ, 0x6 ;  /* 0x0000000002007211 */ /* 0x000fc800078f30ff */
[----:B------:R-:W-:-:S04]  /*7b10*/  SHF.R.S32.HI R0, RZ, 0x6, R0 ;  /* 0x00000006ff007819 */ /* 0x000fc80000011400 */
[----:B------:R-:W-:Y:S01]  /*7b20*/  IMNMX R6, R112, R0, PT ;  /* 0x0000000070067217 */ /* 0x000fe20003800200 */
[----:B------:R-:W-:-:S03]  /*7b30*/  IMAD.MOV.U32 R0, RZ, RZ, RZ ;  /* 0x000000ffff007224 */ /* 0x000fc600078e00ff */
[----:B------:R-:W-:-:S13]  /*7b40*/  ISETP.GE.AND P0, PT, R6, 0x1, PT ;  /* 0x000000010600780c */ /* 0x000fda0003f06270 */
        /* <DEDUP_REMOVED lines=29> */
.L_x_1327:
[----:B------:R-:W-:Y:S05]  /*7d20*/  BSYNC B0 ;  /* 0x0000000000007941 */ /* 0x000fea0003800000 */
.L_x_1326:
[----:B------:R-:W2:Y:S01]  /*7d30*/  LDL R2, [R1+0x4] ;  /* 0x0000040001027983 */ /* 0x000ea20000100800 */
[----:B------:R-:W-:Y:S01]  /*7d40*/  MOV R18, RZ ;  /* 0x000000ff00127202 */ /* 0x000fe20000000f00 */
[----:B------:R-:W-:Y:S01]  /*7d50*/  IMAD.MOV.U32 R15, RZ, RZ, RZ ;  /* 0x000000ffff0f7224 */ /* 0x000fe200078e00ff */
        /* <DEDUP_REMOVED lines=48> */
[----:B--2---:R-:W-:-:S04]  /*8060*/  IMAD R215, R2, R0, RZ ;  /* 0x0000000002d77224 */ /* 0x004fc800078e02ff */
[--C-:B------:R-:W-:Y:S01]  /*8070*/  IMAD.IADD R2, R215, 0x1, R0.reuse ;  /* 0x00000001d7027824 */ /* 0x100fe200078e0200 */
[----:B------:R-:W-:-:S04]  /*8080*/  PRMT R0, RZ, 0x7610, R0 ;  /* 0x00007610ff007816 */ /* 0x000fc80000000000 */
[----:B------:R-:W-:-:S04]  /*8090*/  IMNMX R197, R6, R2, PT ;  /* 0x0000000206c57217 */ /* 0x000fc80003800200 */
[----:B------:R-:W-:-:S13]  /*80a0*/  ISETP.GT.AND P0, PT, R197, R215, PT ;  /* 0x000000d7c500720c */ /* 0x000fda0003f04270 */
[----:B------:R-:W-:Y:S05]  /*80b0*/  @!P0 BRA `(.L_x_1328) ;  /* 0x00010cf000008947 */ /* 0x000fea0003800000 */
[----:B------:R-:W2:Y:S01]  /*80c0*/  LDL R5, [R1] ;  /* 0x0000000001057983 */ /* 0x000ea20000100800 */
[----:B------:R-:W-:-:S04]  /*80d0*/  ISETP.NE.U32.AND P0, PT, RZ, c[0x0][0x340], PT ;  /* 0x0000d000ff007a0c */ /* 0x000fc80003f05070 */
[----:B------:R-:W-:-:S13]  /*80e0*/  ISETP.NE.AND.EX P1, PT, RZ, c[0x0][0x344], PT, P0 ;  /* 0x0000d100ff007a0c */ /* 0x000fda0003f25300 */
[----:B------:R-:W-:-:S04]  /*80f0*/  @P1 IADD3 R2, P0, R250, c[0x0][0x340], RZ ;  /* 0x0000d000fa021a10 */ /* 0x000fc80007f1e0ff */
[----:B------:R-:W-:-:S05]  /*8100*/  @P1 IADD3.X R3, R251, c[0x0][0x344], RZ, P0, !PT ;  /* 0x0000d100fb031a10 */ /* 0x000fca00007fe4ff */
[----:B------:R1:W5:Y:S01]  /*8110*/  @P1 LDG.E R12, [R2.64] ;  /* 0x00000008020c1981 */ /* 0x000362000c1e1900 */
[----:B------:R-:W-:Y:S01]  /*8120*/  SHF.R.S32.HI R0, RZ, 0x1f, R127 ;  /* 0x0000001fff007819 */ /* 0x000fe2000001147f */
[----:B------:R-:W-:Y:S01]  /*8130*/  IMAD.IADD R4, R221, 0x1, R240 ;  /* 0x00000001dd047824 */ /* 0x000fe200078e02f0 */
[----:B------:R-:W-:Y:S01]  /*8140*/  ISETP.NE.U32.AND P0, PT, RZ, c[0x0][0x348], PT ;  /* 0x0000d200ff007a0c */ /* 0x000fe20003f05070 */
[----:B------:R-:W3:Y:S01]  /*8150*/  S2R R9, SR_TID.X ;  /* 0x0000000000097919 */ /* 0x000ee20000002100 */
[----:B------:R-:W-:Y:S01]  /*8160*/  LOP3.LUT R83, R246, 0xffff, RZ, 0xc0, !PT ;  /* 0x0000fffff6537812 */ /* 0x000fe200078ec0ff */
[----:B------:R-:W-:Y:S01]  /*8170*/  IMAD R0, R0, c[0x0][0x178], RZ ;  /* 0x00005e0000007a24 */ /* 0x000fe200078e02ff */
[----:B------:R-:W-:Y:S01]  /*8180*/  ISETP.NE.AND.EX P0, PT, RZ, c[0x0][0x34c], PT, P0 ;  /* 0x0000d300ff007a0c */ /* 0x000fe20003f05300 */
[----:B------:R-:W-:Y:S01]  /*8190*/  @P3 IMAD.HI.U32 R7, R4, c[0x0][0x2c8], RZ ;  /* 0x0000b20004073a27 */ /* 0x000fe200078e00ff */
[----:B------:R-:W-:Y:S02]  /*81a0*/  ISETP.GE.AND P5, PT, R204, c[0x0][0x198], PT ;  /* 0x00006600cc007a0c */ /* 0x000fe40003fa6270 */
[----:B------:R-:W-:Y:S01]  /*81b0*/  ISETP.GE.AND P4, PT, R206, c[0x0][0x198], PT ;  /* 0x00006600ce007a0c */ /* 0x000fe20003f86270 */
[----:B------:R-:W-:Y:S01]  /*81c0*/  IMAD R0, R127, c[0x0][0x17c], R0 ;  /* 0x00005f007f007a24 */ /* 0x000fe200078e0200 */
[----:B------:R-:W-:Y:S01]  /*81d0*/  IADD3 R98, R197, -0x1, RZ ;  /* 0xffffffffc5627810 */ /* 0x000fe20007ffe0ff */
[----:B-1----:R-:W-:Y:S01]  /*81e0*/  IMAD.WIDE.U32 R2, R127, c[0x0][0x178], RZ ;  /* 0x00005e007f027a25 */ /* 0x002fe200078e00ff */
[----:B---3--:R-:W-:-:S03]  /*81f0*/  SHF.R.S32.HI R8, RZ, 0x1f, R9 ;  /* 0x0000001fff087819 */ /* 0x008fc60000011409 */
[----:B------:R-:W-:Y:S02]  /*8200*/  IMAD.IADD R3, R3, 0x1, R0 ;  /* 0x0000000103037824 */ /* 0x000fe400078e0200 */
[----:B------:R-:W-:Y:S01]  /*8210*/  IMAD.MOV.U32 R0, RZ, RZ, R4 ;  /* 0x000000ffff007224 */ /* 0x000fe200078e0004 */
[----:B------:R-:W-:Y:S01]  /*8220*/  @P3 SHF.R.U32.HI R0, RZ, c[0x0][0x2cc], R7 ;  /* 0x0000b300ff003a19 */ /* 0x000fe20000011607 */
[C---:B------:R-:W-:Y:S01]  /*8230*/  IMAD.WIDE.U32 R2, R83.reuse, c[0x0][0x1b8], R2 ;  /* 0x00006e0053027a25 */ /* 0x040fe200078e0002 */
[----:B------:R-:W-:Y:S02]  /*8240*/  LEA.HI R8, R8, R9, RZ, 0x3 ;  /* 0x0000000908087211 */ /* 0x000fe400078f18ff */
[----:B------:R-:W-:Y:S01]  /*8250*/  SHF.R.S32.HI R7, RZ, 0x1f, R0 ;  /* 0x0000001fff077819 */ /* 0x000fe20000011400 */
[----:B------:R-:W-:Y:S01]  /*8260*/  IMAD R3, R83, c[0x0][0x1bc], R3 ;  /* 0x00006f0053037a24 */ /* 0x000fe200078e0203 */
[----:B------:R-:W-:Y:S02]  /*8270*/  SHF.R.S32.HI R8, RZ, 0x3, R8 ;  /* 0x00000003ff087819 */ /* 0x000fe40000011408 */
[----:B------:R-:W-:-:S02]  /*8280*/  ISETP.GE.AND P3, PT, R207, c[0x0][0x198], PT ;  /* 0x00006600cf007a0c */ /* 0x000fc40003f66270 */
[----:B--2---:R-:W-:Y:S02]  /*8290*/  SEL R6, R5, RZ, !P0 ;  /* 0x000000ff05067207 */ /* 0x004fe40004000000 */
[----:B------:R-:W-:-:S03]  /*82a0*/  SEL R5, R252, RZ, !P0 ;  /* 0x000000fffc057207 */ /* 0x000fc60004000000 */
[----:B------:R-:W-:Y:S02]  /*82b0*/  IMAD R6, R6, c[0x0][0x1c0], RZ ;  /* 0x0000700006067a24 */ /* 0x000fe400078e02ff */
[----:B------:R-:W-:-:S04]  /*82c0*/  IMAD.WIDE.U32 R2, R5, c[0x0][0x1c0], R2 ;  /* 0x0000700005027a25 */ /* 0x000fc800078e0002 */
[----:B------:R-:W-:Y:S01]  /*82d0*/  IMAD R6, R5, c[0x0][0x1c4], R6 ;  /* 0x0000710005067a24 */ /* 0x000fe200078e0206 */
[----:B------:R-:W-:-:S03]  /*82e0*/  IADD3 R5, -R0, RZ, RZ ;  /* 0x000000ff00057210 */ /* 0x000fc60007ffe1ff */
[----:B------:R-:W-:Y:S02]  /*82f0*/  IMAD.IADD R3, R3, 0x1, R6 ;  /* 0x0000000103037824 */ /* 0x000fe400078e0206 */
[----:B------:R-:W-:Y:S02]  /*8300*/  IMAD R4, R5, c[0x0][0x2c4], R4 ;  /* 0x0000b10005047a24 */ /* 0x000fe400078e0204 */
[----:B------:R-:W-:Y:S02]  /*8310*/  IMAD R5, R7, c[0x0][0x1b0], RZ ;  /* 0x00006c0007057a24 */ /* 0x000fe400078e02ff */
[----:B------:R-:W-:-:S04]  /*8320*/  IMAD.WIDE.U32 R2, R0, c[0x0][0x1b0], R2 ;  /* 0x00006c0000027a25 */ /* 0x000fc800078e0002 */
[----:B------:R-:W-:Y:S01]  /*8330*/  IMAD R6, R0, c[0x0][0x1b4], R5 ;  /* 0x00006d0000067a24 */ /* 0x000fe200078e0205 */
[----:B------:R-:W-:Y:S02]  /*8340*/  SHF.R.S32.HI R5, RZ, 0x1f, R4 ;  /* 0x0000001fff057819 */ /* 0x000fe40000011404 */
[----:B------:R-:W-:Y:S01]  /*8350*/  @!P1 MOV R12, R252 ;  /* 0x000000fc000c9202 */ /* 0x000fe20000000f00 */
[----:B------:R-:W-:Y:S02]  /*8360*/  IMAD.IADD R3, R3, 0x1, R6 ;  /* 0x0000000103037824 */ /* 0x000fe400078e0206 */
[----:B------:R-:W-:Y:S02]  /*8370*/  IMAD R0, R5, c[0x0][0x1a8], RZ ;  /* 0x00006a0005007a24 */ /* 0x000fe400078e02ff */
[----:B------:R-:W-:-:S04]  /*8380*/  IMAD.WIDE.U32 R2, R4, c[0x0][0x1a8], R2 ;  /* 0x00006a0004027a25 */ /* 0x000fc800078e0002 */
[----:B------:R-:W-:Y:S01]  /*8390*/  IMAD R0, R4, c[0x0][0x1ac], R0 ;  /* 0x00006b0004007a24 */ /* 0x000fe200078e0200 */
[----:B------:R-:W-:Y:S01]  /*83a0*/  LEA R7, P0, R2, c[0x0][0x160], 0x1 ;  /* 0x0000580002077a11 */ /* 0x000fe200078008ff */
[----:B------:R-:W-:-:S03]  /*83b0*/  IMAD.IADD R4, R8, 0x1, R240 ;  /* 0x0000000108047824 */ /* 0x000fc600078e02f0 */
[----:B------:R-:W-:-:S04]  /*83c0*/  IADD3 R0, R3, R0, RZ ;  /* 0x0000000003007210 */ /* 0x000fc80007ffe0ff */
[----:B------:R-:W-:Y:S01]  /*83d0*/  LEA.HI.X R5, R2, c[0x0][0x164], R0, 0x1, P0 ;  /* 0x0000590002057a11 */ /* 0x000fe200000f0c00 */
[----:B------:R-:W-:Y:S05]  /*83e0*/  BRA.DIV ~URZ, `(.L_x_1329) ;  /* 0x000158027f007947 */ /* 0x000fea000b800000 */
[----:B------:R1:W2:Y:S02]  /*83f0*/  SHFL.IDX PT, R6, R5, RZ, 0x181f ;  /* 0x00181fff05067589 */ /* 0x0002a400000e0000 */
.L_x_1478:
[----:B------:R-:W-:Y:S05]  /*8400*/  BRA.DIV ~URZ, `(.L_x_1330) ;  /* 0x000158527f007947 */ /* 0x000fea000b800000 */
[----:B------:R3:W4:Y:S02]  /*8410*/  SHFL.IDX PT, R0, R7, RZ, 0x181f ;  /* 0x00181fff07007589 */ /* 0x00072400000e0000 */
.L_x_1479:
        /* <DEDUP_REMOVED lines=16> */
.L_x_1332:
[----:B------:R-:W-:Y:S05]  /*8520*/  BSYNC B0 ;  /* 0x0000000000007941 */ /* 0x000fea0003800000 */
.L_x_1331:
[----:B------:R-:W-:Y:S05]  /*8530*/  BRA.DIV ~URZ, `(.L_x_1333) ;  /* 0x000157827f007947 */ /* 0x000fea000b800000 */
[----:B--2---:R2:W1:Y:S04]  /*8540*/  SHFL.IDX PT, R6, R5, 0x1, 0x181f ;  /* 0x00381f0005067f89 */ /* 0x00446800000e0000 */
[----:B----4-:R2:W4:Y:S02]  /*8550*/  SHFL.IDX PT, R0, R7, 0x1, 0x181f ;  /* 0x00381f0007007f89 */ /* 0x01052400000e0000 */
.L_x_1480:
        /* <DEDUP_REMOVED lines=16> */
.L_x_1335:
[----:B------:R-:W-:Y:S05]  /*8660*/  BSYNC B0 ;  /* 0x0000000000007941 */ /* 0x000fea0003800000 */
.L_x_1334:
[----:B------:R-:W-:Y:S05]  /*8670*/  BRA.DIV ~URZ, `(.L_x_1336) ;  /* 0x000157027f007947 */ /* 0x000fea000b800000 */
[----:B-1----:R1:W2:Y:S02]  /*8680*/  SHFL.IDX PT, R6, R5, 0x2, 0x181f ;  /* 0x00581f0005067f89 */ /* 0x0022a400000e0000 */
.L_x_1481:
[----:B------:R-:W-:Y:S05]  /*8690*/  BRA.DIV ~URZ, `(.L_x_1337) ;  /* 0x000157527f007947 */ /* 0x000fea000b800000 */
[----:B----4-:R4:W1:Y:S02]  /*86a0*/  SHFL.IDX PT, R0, R7, 0x2, 0x181f ;  /* 0x00581f0007007f89 */ /* 0x01086400000e0000 */
.L_x_1482:
        /* <DEDUP_REMOVED lines=16> */
.L_x_1339:
[----:B------:R-:W-:Y:S05]  /*87b0*/  BSYNC B0 ;  /* 0x0000000000007941 */ /* 0x000fea0003800000 */
.L_x_1338:
[----:B------:R-:W-:Y:S05]  /*87c0*/  BRA.DIV ~URZ, `(.L_x_1340) ;  /* 0x000156827f007947 */ /* 0x000fea000b800000 */
[----:B-12---:R-:W1:Y:S04]  /*87d0*/  SHFL.IDX PT, R5, R5, 0x3, 0x181f ;  /* 0x00781f0005057f89 */ /* 0x006e6800000e0000 */
[----:B------:R2:W3:Y:S02]  /*87e0*/  SHFL.IDX PT, R0, R7, 0x3, 0x181f ;  /* 0x00781f0007007f89 */ /* 0x0004e400000e0000 */
.L_x_1483:
[----:B------:R-:W-:Y:S01]  /*87f0*/  IADD3 R2, R4, 0x60, RZ ;  /* 0x0000006004027810 */ /* 0x000fe20007ffe0ff */
[----:B-----5:R-:W-:-:S03]  /*8800*/  IMAD.WIDE.U32 R232, R12, c[0x0][0x2b0], RZ ;  /* 0x0000ac000ce87a25 */ /* 0x020fc600078e00ff */
[----:B------:R-:W-:-:S13]  /*8810*/  ISETP.GE.AND P0, PT, R2, R36, PT ;  /* 0x000000240200720c */ /* 0x000fda0003f06270 */
[-C--:B---3--:R-:W-:Y:S02]  /*8820*/  @!P0 LEA R8, P1, R204, R0.reuse, 0x1 ;  /* 0x00000000cc088211 */ /* 0x088fe400078208ff */
[-C--:B------:R-:W-:Y:S02]  /*8830*/  @!P0 LEA R6, P2, R206, R0.reuse, 0x1 ;  /* 0x00000000ce068211 */ /* 0x080fe400078408ff */
[-C--:B-1----:R-:W-:Y:S02]  /*8840*/  @!P0 LEA.HI.X R9, R204, R5.reuse, R205, 0x1, P1 ;  /* 0x00000005cc098211 */ /* 0x082fe400008f0ccd */
[----:B------:R-:W-:Y:S02]  /*8850*/  @!P0 LEA R2, P1, R207, R0, 0x1 ;  /* 0x00000000cf028211 */ /* 0x000fe400078208ff */
[----:B------:R-:W-:Y:S01]  /*8860*/  SHF.R.S32.HI R0, RZ, 0x1f, R12 ;  /* 0x0000001fff007819 */ /* 0x000fe2000001140c */
[----:B------:R-:W-:Y:S01]  /*8870*/  @!PT LDS RZ, [RZ] ;  /* 0x00000000fffff984 */ /* 0x000fe20000000800 */
[----:B------:R-:W-:Y:S01]  /*8880*/  @!PT LDS RZ, [RZ] ;  /* 0x00000000fffff984 */ /* 0x000fe20000000800 */
[----:B------:R-:W-:Y:S01]  /*8890*/  @!PT LDS RZ, [RZ] ;  /* 0x00000000fffff984 */ /* 0x000fe20000000800 */
[----:B------:R1:W-:Y:S01]  /*88a0*/  @!P0 LDGSTS.E.BYPASS.LTC128B.128 [R194+0xf100], [R8.64], !P5 ;  /* 0x0f10000008c28fae */ /* 0x0003e2000e901d48 */
[----:B--2-4-:R-:W-:-:S02]  /*88b0*/  @!P0 LEA.HI.X R7, R206, R5, R220, 0x1, P2 ;  /* 0x00000005ce078211 */ /* 0x014fc400010f0cdc */
        /* <DEDUP_REMOVED lines=10> */
[----:B-1----:R-:W-:Y:S01]  /*8960*/  IMAD R2, R98, 0x40, R221 ;  /* 0x0000004062027824 */ /* 0x002fe200078e02dd */
[----:B------:R-:W-:Y:S01]  /*8970*/  LOP3.LUT R218, R218, 0xfffffffd, RZ, 0xc0, !PT ;  /* 0xfffffffddada7812 */ /* 0x000fe200078ec0ff */
[----:B------:R-:W-:Y:S01]  /*8980*/  IMAD.MOV.U32 R196, RZ, RZ, RZ ;  /* 0x000000ffffc47224 */ /* 0x000fe200078e00ff */
[----:B------:R-:W-:-:S02]  /*8990*/  ISETP.NE.AND P1, PT, R100, 0x1, PT ;  /* 0x000000016400780c */ /* 0x000fc40003f25270 */
[C---:B------:R-:W-:Y:S01]  /*89a0*/  ISETP.GE.AND P0, PT, R2.reuse, R241, PT ;  /* 0x000000f10200720c */ /* 0x040fe20003f06270 */
[----:B------:R-:W-:-:S03]  /*89b0*/  IMAD.IADD R2, R2, 0x1, R239 ;  /* 0x0000000102027824 */ /* 0x000fc600078e02ef */
[----:B------:R-:W-:Y:S01]  /*89c0*/  ISETP.GT.OR P0, PT, R221, 0x3f, P0 ;  /* 0x0000003fdd00780c */ /* 0x000fe20000704670 */
[----:B------:R-:W-:-:S06]  /*89d0*/  IMAD.MOV.U32 R0, RZ, RZ, R2 ;  /* 0x000000ffff007224 */ /* 0x000fcc00078e0002 */
[----:B------:R-:W-:Y:S01]  /*89e0*/  @P1 IMAD.HI.U32 R3, R2, c[0x0][0x2bc], RZ ;  /* 0x0000af0002031a27 */ /* 0x000fe200078e00ff */
[----:B------:R-:W-:-:S04]  /*89f0*/  @P1 LOP3.LUT R218, R218, 0x2, RZ, 0xfc, !PT ;  /* 0x00000002dada1812 */ /* 0x000fc800078efcff */
[----:B------:R-:W-:-:S04]  /*8a00*/  @P1 SHF.R.U32.HI R0, RZ, c[0x0][0x2c0], R3 ;  /* 0x0000b000ff001a19 */ /* 0x000fc80000011603 */
[----:B------:R-:W-:-:S04]  /*8a10*/  @!P0 IADD3 R3, P1, R0, R232, RZ ;  /* 0x000000e800038210 */ /* 0x000fc80007f3e0ff */
[----:B------:R-:W-:Y:S02]  /*8a20*/  @!P0 LEA.HI.X.SX32 R5, R0, R238, 0x1, P1 ;  /* 0x000000ee00058211 */ /* 0x000fe400008f0eff */
[----:B------:R-:W-:-:S04]  /*8a30*/  @!P0 LEA R4, P1, R3, c[0x0][0x2a0], 0x2 ;  /* 0x0000a80003048a11 */ /* 0x000fc800078210ff */
[----:B------:R-:W-:-:S05]  /*8a40*/  @!P0 LEA.HI.X R5, R3, c[0x0][0x2a4], R5, 0x2, P1 ;  /* 0x0000a90003058a11 */ /* 0x000fca00008f1405 */
[----:B------:R-:W2:Y:S01]  /*8a50*/  @!P0 LDG.E R196, [R4.64] ;  /* 0x0000000804c48981 */ /* 0x000ea2000c1e1900 */
[----:B------:R-:W-:Y:S01]  /*8a60*/  IMAD.MOV R0, RZ, RZ, -R0 ;  /* 0x000000ffff007224 */ /* 0x000fe200078e0a00 */
[----:B------:R-:W-:Y:S01]  /*8a70*/  ISETP.GT.AND P6, PT, R221, 0x3f, PT ;  /* 0x0000003fdd00780c */ /* 0x000fe20003fc4270 */
[C---:B------:R-:W-:Y:S01]  /*8a80*/  IMAD.WIDE.U32 R230, R83.reuse, c[0x0][0x1e8], RZ ;  /* 0x00007a0053e67a25 */ /* 0x040fe200078e00ff */
[----:B------:R-:W1:Y:S01]  /*8a90*/  S2R R11, SR_TID.X ;  /* 0x00000000000b7919 */ /* 0x000e620000002100 */
[----:B------:R-:W-:Y:S02]  /*8aa0*/  LOP3.LUT R218, R218, 0xfffffffe, RZ, 0xc0, !PT ;  /* 0xfffffffedada7812 */ /* 0x000fe400078ec0ff */
[----:B------:R-:W-:Y:S02]  /*8ab0*/  IMAD R198, R0, c[0x0][0x2b8], R2 ;  /* 0x0000ae0000c67a24 */ /* 0x000fe400078e0202 */
[----:B------:R-:W-:Y:S02]  /*8ac0*/  IMAD R237, R83, c[0x0][0x1ec], R231 ;  /* 0x00007b0053ed7a24 */ /* 0x000fe400078e02e7 */
[----:B------:R-:W-:Y:S01]  /*8ad0*/  IMAD.WIDE.U32 R2, R198, c[0x0][0x1e0], RZ ;  /* 0x00007800c6027a25 */ /* 0x000fe200078e00ff */
[----:B------:R-:W-:-:S03]  /*8ae0*/  SHF.R.S32.HI R92, RZ, 0x1f, R198 ;  /* 0x0000001fff5c7819 */ /* 0x000fc600000114c6 */
[----:B------:R-:W-:Y:S01]  /*8af0*/  IMAD R99, R98, -0x40, R241 ;  /* 0xffffffc062637824 */ /* 0x000fe200078e02f1 */
[----:B------:R-:W-:Y:S01]  /*8b00*/  @P6 LOP3.LUT R218, R218, 0x1, RZ, 0xfc, !PT ;  /* 0x00000001dada6812 */ /* 0x000fe200078efcff */
[----:B------:R-:W-:-:S04]  /*8b10*/  IMAD R0, R92, c[0x0][0x1e0], RZ ;  /* 0x000078005c007a24 */ /* 0x000fc800078e02ff */
[----:B------:R-:W-:-:S04]  /*8b20*/  IMAD R0, R198, c[0x0][0x1e4], R0 ;  /* 0x00007900c6007a24 */ /* 0x000fc800078e0200 */
[----:B------:R-:W-:Y:S01]  /*8b30*/  IMAD.IADD R3, R3, 0x1, R0 ;  /* 0x0000000103037824 */ /* 0x000fe200078e0200 */
[----:B-1----:R-:W-:-:S04]  /*8b40*/  SHF.R.S32.HI R10, RZ, 0x1f, R11 ;  /* 0x0000001fff0a7819 */ /* 0x002fc8000001140b */
[----:B------:R-:W-:-:S04]  /*8b50*/  LEA.HI R10, R10, R11, RZ, 0x3 ;  /* 0x0000000b0a0a7211 */ /* 0x000fc800078f18ff */
[----:B------:R-:W-:-:S05]  /*8b60*/  SHF.R.S32.HI R10, RZ, 0x3, R10 ;  /* 0x00000003ff0a7819 */ /* 0x000fca000001140a */
[----:B------:R-:W-:-:S05]  /*8b70*/  IMAD.IADD R76, R99, 0x1, -R10 ;  /* 0x00000001634c7824 */ /* 0x000fca00078e0a0a */
[----:B------:R-:W-:-:S13]  /*8b80*/  ISETP.GE.AND P1, PT, R76, 0x1, PT ;  /* 0x000000014c00780c */ /* 0x000fda0003f26270 */
[----:B------:R-:W-:Y:S02]  /*8b90*/  @P1 ISETP.GE.AND P2, PT, R204, c[0x0][0x1d4], PT ;  /* 0x00007500cc001a0c */ /* 0x000fe40003f46270 */
[----:B------:R-:W-:Y:S02]  /*8ba0*/  @P1 ISETP.GE.AND P4, PT, R206, c[0x0][0x1d4], PT ;  /* 0x00007500ce001a0c */ /* 0x000fe40003f86270 */
        /* <DEDUP_REMOVED lines=12> */
[----:B-1----:R-:W-:-:S02]  /*8c70*/  @P1 LEA R6, P0, R204, R3, 0x1 ;  /* 0x00000003cc061211 */ /* 0x002fc400078008ff */
[----:B------:R-:W-:Y:S02]  /*8c80*/  @P1 LEA R8, P3, R206, R3, 0x1 ;  /* 0x00000003ce081211 */ /* 0x000fe400078608ff */
[-C--:B--2---:R-:W-:Y:S02]  /*8c90*/  @P1 LEA.HI.X R7, R204, R4.reuse, R205, 0x1, P0 ;  /* 0x00000004cc071211 */ /* 0x084fe400000f0ccd */
[----:B------:R-:W-:Y:S02]  /*8ca0*/  ISETP.GE.AND P0, PT, R76, 0x21, PT ;  /* 0x000000214c00780c */ /* 0x000fe40003f06270 */
[----:B------:R-:W-:Y:S01]  /*8cb0*/  @P1 LEA.HI.X R9, R206, R4, R220, 0x1, P3 ;  /* 0x00000004ce091211 */ /* 0x000fe200018f0cdc */
[----:B------:R1:W-:Y:S01]  /*8cc0*/  @P1 LDGSTS.E.BYPASS.LTC128B.128 [R194+0x6100], [R6.64], !P2 ;  /* 0x0610000006c21fae */ /* 0x0003e2000d101d48 */
[----:B------:R-:W-:-:S03]  /*8cd0*/  @P1 ISETP.GE.AND P2, PT, R207, c[0x0][0x1d4], PT ;  /* 0x00007500cf001a0c */ /* 0x000fc60003f46270 */
[----:B------:R3:W-:Y:S06]  /*8ce0*/  @P1 LDGSTS.E.BYPASS.LTC128B.128 [R194+0x8100], [R8.64], !P4 ;  /* 0x0810000008c21fae */ /* 0x0007ec000e101d48 */
[----:B------:R-:W-:Y:S02]  /*8cf0*/  @P0 ISETP.GE.AND P4, PT, R204, c[0x0][0x1d4], PT ;  /* 0x00007500cc000a0c */ /* 0x000fe40003f86270 */
[----:B-1----:R-:W-:-:S04]  /*8d00*/  @P1 LEA R6, P3, R207, R3, 0x1 ;  /* 0x00000003cf061211 */ /* 0x002fc800078608ff */
[C---:B------:R-:W-:Y:S02]  /*8d10*/  @P1 LEA.HI.X R7, R207.reuse, R4, R219, 0x1, P3 ;  /* 0x00000004cf071211 */ /* 0x040fe400018f0cdb */
[----:B------:R-:W-:Y:S02]  /*8d20*/  @P0 ISETP.GE.AND P3, PT, R206, c[0x0][0x1d4], PT ;  /* 0x00007500ce000a0c */ /* 0x000fe40003f66270 */
[C---:B---3--:R-:W-:Y:S01]  /*8d30*/  @P0 LEA R8, P5, R204.reuse, R0, 0x1 ;  /* 0x00000000cc080211 */ /* 0x048fe200078a08ff */
[----:B------:R1:W-:Y:S01]  /*8d40*/  @P1 LDGSTS.E.BYPASS.LTC128B.128 [R194+0xa100], [R6.64], !P2 ;  /* 0x0a10000006c21fae */ /* 0x0003e2000d101d48 */
[----:B------:R-:W-:Y:S02]  /*8d50*/  @P0 ISETP.GE.AND P2, PT, R207, c[0x0][0x1d4], PT ;  /* 0x00007500cf000a0c */ /* 0x000fe40003f46270 */
[----:B----4-:R-:W-:-:S05]  /*8d60*/  @P0 LEA.HI.X R9, R204, R2, R205, 0x1, P5 ;  /* 0x00000002cc090211 */ /* 0x010fca00028f0ccd */
[----:B------:R2:W-:Y:S01]  /*8d70*/  @P0 LDGSTS.E.BYPASS.LTC128B.128 [R194+0x7100], [R8.64], !P4 ;  /* 0x0710000008c20fae */ /* 0x0005e2000e101d48 */
[----:B-1----:R-:W-:-:S04]  /*8d80*/  @P0 LEA R6, P1, R206, R0, 0x1 ;  /* 0x00000000ce060211 */ /* 0x002fc800078208ff */
[----:B------:R-:W-:Y:S02]  /*8d90*/  @P0 LEA.HI.X R7, R206, R2, R220, 0x1, P1 ;  /* 0x00000002ce070211 */ /* 0x000fe400008f0cdc */
[----:B------:R-:W-:-:S03]  /*8da0*/  @P0 LEA R4, P1, R207, R0, 0x1 ;  /* 0x00000000cf040211 */ /* 0x000fc600078208ff */
[----:B------:R2:W-:Y:S01]  /*8db0*/  @P0 LDGSTS.E.BYPASS.LTC128B.128 [R194+0x9100], [R6.64], !P3 ;  /* 0x0910000006c20fae */ /* 0x0005e2000d901d48 */
[----:B------:R-:W-:-:S05]  /*8dc0*/  @P0 LEA.HI.X R5, R207, R2, R219, 0x1, P1 ;  /* 0x00000002cf050211 */ /* 0x000fca00008f0cdb */
[----:B------:R2:W-:Y:S01]  /*8dd0*/  @P0 LDGSTS.E.BYPASS.LTC128B.128 [R194+0xb100], [R4.64], !P2 ;  /* 0x0b10000004c20fae */ /* 0x0005e2000d101d48 */
[----:B------:R-:W-:-:S03]  /*8de0*/  ISETP.LT.AND P0, PT, RZ, c[0x0][0x27c], PT ;  /* 0x00009f00ff007a0c */ /* 0x000fc60003f01270 */
[----:B------:R-:W0:Y:S10]  /*8df0*/  LDGDEPBAR ;  /* 0x00000000000079af */ /* 0x000e340000000000 */
[----:B------:R-:W-:Y:S05]  /*8e00*/  @P0 BRA `(.L_x_1341) ;  /* 0x0000002000000947 */ /* 0x000fea0003800000 */
[----:B------:R-:W-:-:S04]  /*8e10*/  DEPBAR.LE SB0, 0x1 ;  /* 0x000080400000791a */ /* 0x000fc80000000000 */
[----:B------:R-:W-:Y:S05]  /*8e20*/  BRA `(.L_x_1342) ;  /* 0x00006d8000007947 */ /* 0x000fea0003800000 */
.L_x_1341:
[----:B------:R-:W-:Y:S01]  /*8e30*/  ULDC.U8 UR4, c[0x0][0x298] ;  /* 0x0000a60000047ab9 */ /* 0x000fe20000000000 */
[----:B------:R-:W-:Y:S01]  /*8e40*/  SHF.R.S32.HI R0, RZ, 0x1f, R126 ;  /* 0x0000001fff007819 */ /* 0x000fe2000001147e */
[----:B--2---:R-:W-:Y:S01]  /*8e50*/  IMAD.WIDE.U32 R4, R126, c[0x0][0x280], RZ ;  /* 0x0000a0007e047a25 */ /* 0x004fe200078e00ff */
[----:B------:R-:W-:Y:S01]  /*8e60*/  ISETP.NE.AND P0, PT, RZ, UR4, PT ;  /* 0x00000004ff007c0c */ /* 0x000fe2000bf05270 */
[----:B------:R-:W-:Y:S01]  /*8e70*/  BSSY B2, `(.L_x_1342) ;  /* 0x00006d3000027945 */ /* 0x000fe20003800000 */
[----:B------:R-:W-:Y:S01]  /*8e80*/  IADD3 R30, R216, R240, RZ ;  /* 0x000000f0d81e7210 */ /* 0x000fe20007ffe0ff */
[C---:B------:R-:W-:Y:S02]  /*8e90*/  IMAD R2, R0.reuse, c[0x0][0x280], RZ ;  /* 0x0000a00000027a24 */ /* 0x040fe400078e02ff */
[----:B------:R-:W-:Y:S02]  /*8ea0*/  IMAD R0, R0, c[0x0][0x290], RZ ;  /* 0x0000a40000007a24 */ /* 0x000fe400078e02ff */
[----:B------:R-:W-:-:S02]  /*8eb0*/  IMAD R7, R126, c[0x0][0x284], R2 ;  /* 0x0000a1007e077a24 */ /* 0x000fc400078e0202 */
[----:B------:R-:W-:Y:S01]  /*8ec0*/  IMAD R6, R126, c[0x0][0x294], R0 ;  /* 0x0000a5007e067a24 */ /* 0x000fe200078e0200 */
[----:B------:R-:W-:Y:S01]  /*8ed0*/  LEA R0, R248, R30, 0x6 ;  /* 0x0000001ef8007211 */ /* 0x000fe200078e30ff */
[----:B------:R-:W-:Y:S01]  /*8ee0*/  IMAD.WIDE.U32 R2, R126, c[0x0][0x290], RZ ;  /* 0x0000a4007e027a25 */ /* 0x000fe200078e00ff */
[----:B------:R-:W-:-:S04]  /*8ef0*/  IADD3 R7, R7, R5, RZ ;  /* 0x0000000507077210 */ /* 0x000fc80007ffe0ff */
[----:B------:R-:W-:Y:S01]  /*8f00*/  IADD3 R6, R6, R3, RZ ;  /* 0x0000000306067210 */ /* 0x000fe20007ffe0ff */
[----:B------:R-:W-:Y:S05]  /*8f10*/  @!P0 BRA `(.L_x_1343) ;  /* 0x0000368000008947 */ /* 0x000fea0003800000 */
[----:B------:R1:W5:Y:S01]  /*8f20*/  LDL R78, [R1+0x3c] ;  /* 0x00003c00014e7983 */ /* 0x0003620000100800 */
[----:B------:R-:W-:-:S03]  /*8f30*/  IMAD.MOV.U32 R8, RZ, RZ, c[0x0][0x2c4] ;  /* 0x0000b100ff087624 */ /* 0x000fc600078e00ff */
[----:B------:R1:W5:Y:S02]  /*8f40*/  LDL R77, [R1+0x38] ;  /* 0x00003800014d7983 */ /* 0x0003640000100800 */
[----:B------:R-:W-:Y:S02]  /*8f50*/  ISETP.NE.AND P1, PT, R8, 0x1, PT ;  /* 0x000000010800780c */ /* 0x000fe40003f25270 */
[----:B------:R1:W5:Y:S04]  /*8f60*/  LDL R75, [R1+0x34] ;  /* 0x00003400014b7983 */ /* 0x0003680000100800 */
[----:B------:R1:W5:Y:S04]  /*8f70*/  LDL R72, [R1+0x30] ;  /* 0x0000300001487983 */ /* 0x0003680000100800 */
[----:B------:R1:W5:Y:S03]  /*8f80*/  LDL R71, [R1+0x2c] ;  /* 0x00002c0001477983 */ /* 0x0003660000100800 */
[----:B------:R-:W-:-:S05]  /*8f90*/  @P1 IMAD.HI.U32 R3, R0, c[0x0][0x2c8], RZ ;  /* 0x0000b20000031a27 */ /* 0x000fca00078e00ff */
[----:B------:R-:W-:Y:S01]  /*8fa0*/  @P1 SHF.R.U32.HI R0, RZ, c[0x0][0x2cc], R3 ;  /* 0x0000b300ff001a19 */ /* 0x000fe20000011603 */
[----:B------:R-:W-:-:S03]  /*8fb0*/  IMAD.MOV.U32 R5, RZ, RZ, R7 ;  /* 0x000000ffff057224 */ /* 0x000fc600078e0007 */
[----:B------:R-:W-:Y:S02]  /*8fc0*/  SHF.R.S32.HI R3, RZ, 0x1f, R0 ;  /* 0x0000001fff037819 */ /* 0x000fe40000011400 */
[----:B------:R-:W-:Y:S01]  /*8fd0*/  MOV R7, R6 ;  /* 0x0000000600077202 */ /* 0x000fe20000000f00 */
[----:B------:R-:W-:Y:S02]  /*8fe0*/  IMAD.MOV.U32 R6, RZ, RZ, R2 ;  /* 0x000000ffff067224 */ /* 0x000fe400078e0002 */
[C---:B------:R-:W-:Y:S02]  /*8ff0*/  IMAD R9, R3.reuse, c[0x0][0x280], RZ ;  /* 0x0000a00003097a24 */ /* 0x040fe400078e02ff */
[----:B------:R-:W-:Y:S02]  /*9000*/  IMAD R8, R3, c[0x0][0x290], RZ ;  /* 0x0000a40003087a24 */ /* 0x000fe400078e02ff */
[----:B------:R-:W-:-:S04]  /*9010*/  IMAD.WIDE.U32 R2, R0, c[0x0][0x290], R6 ;  /* 0x0000a40000027a25 */ /* 0x000fc800078e0006 */
[----:B------:R-:W-:-:S04]  /*9020*/  IMAD.WIDE.U32 R4, R0, c[0x0][0x280], R4 ;  /* 0x0000a00000047a25 */ /* 0x000fc800078e0004 */
[C---:B------:R-:W-:Y:S02]  /*9030*/  IMAD R6, R0.reuse, c[0x0][0x284], R9 ;  /* 0x0000a10000067a24 */ /* 0x040fe400078e0209 */
[----:B------:R-:W-:Y:S01]  /*9040*/  IMAD R0, R0, c[0x0][0x294], R8 ;  /* 0x0000a50000007a24 */ /* 0x000fe200078e0208 */
[----:B------:R-:W-:-:S04]  /*9050*/  LEA R43, P0, R2, c[0x0][0x288], 0x1 ;  /* 0x0000a200022b7a11 */ /* 0x000fc800078008ff */
[----:B------:R-:W-:-:S04]  /*9060*/  IADD3 R0, R3, R0, RZ ;  /* 0x0000000003007210 */ /* 0x000fc80007ffe0ff */
[----:B------:R-:W-:Y:S02]  /*9070*/  LEA.HI.X R31, R2, c[0x0][0x28c], R0, 0x1, P0 ;  /* 0x0000a300021f7a11 */ /* 0x000fe400000f0c00 */
[----:B------:R-:W-:Y:S02]  /*9080*/  ISETP.GE.AND P0, PT, R30, R36, PT ;  /* 0x000000241e00720c */ /* 0x000fe40003f06270 */
[----:B------:R-:W-:Y:S02]  /*9090*/  LEA R42, P1, R4, c[0x0][0x270], 0x1 ;  /* 0x00009c00042a7a11 */ /* 0x000fe400078208ff */
[----:B------:R-:W-:-:S04]  /*90a0*/  IADD3 R6, R5, R6, RZ ;  /* 0x0000000605067210 */ /* 0x000fc80007ffe0ff */
[----:B------:R-:W-:Y:S01]  /*90b0*/  LEA.HI.X R37, R4, c[0x0][0x274], R6, 0x1, P1 ;  /* 0x00009d0004257a11 */ /* 0x000fe200008f0c06 */
[----:B------:R1:W2:Y:S01]  /*90c0*/  SHFL.IDX PT, R2, R43, RZ, 0x1c1f ;  /* 0x001c1fff2b027589 */ /* 0x0002a200000e0000 */
[----:B------:R-:W-:Y:S03]  /*90d0*/  BSSY B0, `(.L_x_1344) ;  /* 0x0000050000007945 */ /* 0x000fe60003800000 */
[----:B------:R1:W3:Y:S01]  /*90e0*/  SHFL.IDX PT, R4, R42, RZ, 0x1c1f ;  /* 0x001c1fff2a047589 */ /* 0x0002e200000e0000 */
[----:B------:R-:W-:-:S03]  /*90f0*/  CS2R R62, SRZ ;  /* 0x00000000003e7805 */ /* 0x000fc6000001ff00 */
[----:B------:R1:W4:Y:S01]  /*9100*/  SHFL.IDX PT, R5, R37, RZ, 0x1c1f ;  /* 0x001c1fff25057589 */ /* 0x00032200000e0000 */
[----:B------:R-:W-:-:S03]  /*9110*/  CS2R R44, SRZ ;  /* 0x00000000002c7805 */ /* 0x000fc6000001ff00 */
[----:B------:R1:W1:Y:S01]  /*9120*/  SHFL.IDX PT, R3, R31, RZ, 0x1c1f ;  /* 0x001c1fff1f037589 */ /* 0x00026200000e0000 */
        /* <DEDUP_REMOVED lines=11> */
[----:B------:R-:W-:Y:S05]  /*91e0*/  @P0 BRA `(.L_x_1345) ;  /* 0x000003e000000947 */ /* 0x000fea0003800000 */
[----:B--2---:R-:W-:Y:S01]  /*91f0*/  ISETP.GE.AND P0, PT, R146, c[0x0][0x27c], PT ;  /* 0x00009f0092007a0c */ /* 0x004fe20003f06270 */
[----:B------:R-:W-:Y:S01]  /*9200*/  CS2R R12, SRZ ;  /* 0x00000000000c7805 */ /* 0x000fe2000001ff00 */
[----:B------:R-:W-:-:S11]  /*9210*/  ISETP.GE.AND P2, PT, R143, c[0x0][0x27c], PT ;  /* 0x00009f008f007a0c */ /* 0x000fd60003f46270 */
[C---:B------:R-:W-:Y:S01]  /*9220*/  @!P0 IMAD.SHL.U32 R0, R146.reuse, 0x2, RZ ;  /* 0x0000000292008824 */ /* 0x040fe200078e00ff */
[----:B-----5:R-:W-:-:S04]  /*9230*/  @!P0 SHF.L.U64.HI R8, R146, 0x1, R78 ;  /* 0x0000000192088819 */ /* 0x020fc8000001024e */
[-C--:B---3--:R-:W-:Y:S02]  /*9240*/  @!P0 IADD3 R6, P3, R4, R0.reuse, RZ ;  /* 0x0000000004068210 */ /* 0x088fe40007f7e0ff */
[----:B------:R-:W-:Y:S01]  /*9250*/  @!P0 IADD3 R10, P1, R2, R0, RZ ;  /* 0x00000000020a8210 */ /* 0x000fe20007f3e0ff */
[----:B------:R-:W-:Y:S02]  /*9260*/  @!P2 IMAD.SHL.U32 R0, R143, 0x2, RZ ;  /* 0x000000028f00a824 */ /* 0x000fe400078e00ff */
[--C-:B----4-:R-:W-:Y:S01]  /*9270*/  @!P0 IMAD.X R7, R5, 0x1, R8.reuse, P3 ;  /* 0x0000000105078824 */ /* 0x110fe200018e0608 */
[----:B------:R-:W-:Y:S01]  /*9280*/  ISETP.GE.AND P3, PT, R145, c[0x0][0x27c], PT ;  /* 0x00009f0091007a0c */ /* 0x000fe20003f66270 */
[----:B-1----:R-:W-:Y:S02]  /*9290*/  @!P0 IMAD.X R11, R3, 0x1, R8, P1 ;  /* 0x00000001030b8824 */ /* 0x002fe400008e0608 */
[----:B------:R-:W-:Y:S01]  /*92a0*/  CS2R R8, SRZ ;  /* 0x0000000000087805 */ /* 0x000fe2000001ff00 */
[----:B------:R1:W5:Y:S01]  /*92b0*/  @!P0 LD.E.64 R12, [R6.64] ;  /* 0x00000008060c8980 */ /* 0x000362000c101b00 */
[----:B------:R-:W-:-:S02]  /*92c0*/  @!P2 IADD3 R18, P4, R4, R0, RZ ;  /* 0x000000000412a210 */ /* 0x000fc40007f9e0ff */
[----:B------:R-:W-:Y:S02]  /*92d0*/  ISETP.GE.AND P1, PT, R142, c[0x0][0x27c], PT ;  /* 0x00009f008e007a0c */ /* 0x000fe40003f26270 */
[----:B------:R2:W5:Y:S01]  /*92e0*/  @!P0 LD.E.64 R8, [R10.64] ;  /* 0x000000080a088980 */ /* 0x000562000c101b00 */
[----:B------:R-:W-:Y:S01]  /*92f0*/  CS2R R14, SRZ ;  /* 0x00000000000e7805 */ /* 0x000fe2000001ff00 */
[----:B------:R-:W-:Y:S01]  /*9300*/  CS2R R16, SRZ ;  /* 0x0000000000107805 */ /* 0x000fe2000001ff00 */
[----:B-1----:R-:W-:Y:S02]  /*9310*/  @!P2 SHF.L.U64.HI R7, R143, 0x1, R77 ;  /* 0x000000018f07a819 */ /* 0x002fe4000001024d */
[----:B------:R-:W-:Y:S01]  /*9320*/  @!P2 IADD3 R6, P0, R2, R0, RZ ;  /* 0x000000000206a210 */ /* 0x000fe20007f1e0ff */
[----:B------:R-:W-:Y:S02]  /*9330*/  @!P3 IMAD.SHL.U32 R0, R145, 0x2, RZ ;  /* 0x000000029100b824 */ /* 0x000fe400078e00ff */
[----:B------:R-:W-:-:S02]  /*9340*/  @!P2 IMAD.X R19, R5, 0x1, R7, P4 ;  /* 0x000000010513a824 */ /* 0x000fc400020e0607 */
[----:B------:R-:W-:Y:S01]  /*9350*/  @!P2 IMAD.X R7, R3, 0x1, R7, P0 ;  /* 0x000000010307a824 */ /* 0x000fe200000e0607 */
[-C--:B------:R-:W-:Y:S02]  /*9360*/  @!P3 IADD3 R24, P0, R4, R0.reuse, RZ ;  /* 0x000000000418b210 */ /* 0x080fe40007f1e0ff */
[----:B--2---:R-:W-:Y:S01]  /*9370*/  @!P1 SHF.L.U64.HI R10, R142, 0x1, R72 ;  /* 0x000000018e0a9819 */ /* 0x004fe20000010248 */
[----:B------:R1:W5:Y:S04]  /*9380*/  @!P2 LD.E.64 R16, [R18.64] ;  /* 0x000000081210a980 */ /* 0x000368000c101b00 */
[----:B------:R2:W5:Y:S01]  /*9390*/  @!P2 LD.E.64 R14, [R6.64] ;  /* 0x00000008060ea980 */ /* 0x000562000c101b00 */
[----:B------:R-:W-:Y:S02]  /*93a0*/  @!P3 IADD3 R22, P2, R2, R0, RZ ;  /* 0x000000000216b210 */ /* 0x000fe40007f5e0ff */
[----:B--2---:R-:W-:Y:S01]  /*93b0*/  @!P3 SHF.L.U64.HI R6, R145, 0x1, R75 ;  /* 0x000000019106b819 */ /* 0x004fe2000001024b */
[----:B------:R-:W-:-:S04]  /*93c0*/  @!P1 IMAD.SHL.U32 R7, R142, 0x2, RZ ;  /* 0x000000028e079824 */ /* 0x000fc800078e00ff */
[----:B------:R-:W-:Y:S01]  /*93d0*/  @!P3 IMAD.X R25, R5, 0x1, R6, P0 ;  /* 0x000000010519b824 */ /* 0x000fe200000e0606 */
[----:B------:R-:W-:-:S05]  /*93e0*/  @!P1 IADD3 R20, P0, R4, R7, RZ ;  /* 0x0000000704149210 */ /* 0x000fca0007f1e0ff */
[----:B------:R-:W-:Y:S01]  /*93f0*/  @!P1 IMAD.X R21, R5, 0x1, R10, P0 ;  /* 0x0000000105159824 */ /* 0x000fe200000e060a */
[----:B-1----:R-:W-:Y:S01]  /*9400*/  @!P1 IADD3 R18, P0, R2, R7, RZ ;  /* 0x0000000702129210 */ /* 0x002fe20007f1e0ff */
[----:B------:R-:W-:Y:S01]  /*9410*/  @!P3 IMAD.X R23, R3, 0x1, R6, P2 ;  /* 0x000000010317b824 */ /* 0x000fe200010e0606 */
[----:B------:R-:W-:-:S03]  /*9420*/  ISETP.GE.AND P2, PT, R140, c[0x0][0x27c], PT ;  /* 0x00009f008c007a0c */ /* 0x000fc60003f46270 */
[----:B------:R-:W-:Y:S01]  /*9430*/  @!P1 IMAD.X R19, R3, 0x1, R10, P0 ;  /* 0x0000000103139824 */ /* 0x000fe200000e060a */
[----:B------:R-:W-:Y:S01]  /*9440*/  ISETP.GE.AND P0, PT, R144, c[0x0][0x27c], PT ;  /* 0x00009f0090007a0c */ /* 0x000fe20003f06270 */
[----:B------:R-:W-:Y:S01]  /*9450*/  CS2R R10, SRZ ;  /* 0x00000000000a7805 */ /* 0x000fe2000001ff00 */
[----:B------:R-:W-:-:S07]  /*9460*/  CS2R R6, SRZ ;  /* 0x0000000000067805 */ /* 0x000fce000001ff00 */
[----:B------:R-:W-:-:S04]  /*9470*/  @!P2 IMAD.WIDE R28, R140, 0x2, R4 ;  /* 0x000000028c1ca825 */ /* 0x000fc800078e0204 */
[----:B------:R-:W-:Y:S01]  /*9480*/  @!P2 IMAD.WIDE R26, R140, 0x2, R2 ;  /* 0x000000028c1aa825 */ /* 0x000fe200078e0202 */
[----:B------:R1:W5:Y:S03]  /*9490*/  @!P2 LD.E.64 R10, [R28.64] ;  /* 0x000000081c0aa980 */ /* 0x000366000c101b00 */
[----:B------:R-:W-:Y:S01]  /*94a0*/  @!P0 IMAD.SHL.U32 R0, R144, 0x2, RZ ;  /* 0x0000000290008824 */ /* 0x000fe200078e00ff */
[----:B------:R2:W5:Y:S04]  /*94b0*/  @!P2 LD.E.64 R6, [R26.64] ;  /* 0x000000081a06a980 */ /* 0x000568000c101b00 */
[----:B------:R-:W-:Y:S01]  /*94c0*/  @!P0 IADD3 R4, P2, R4, R0, RZ ;  /* 0x0000000004048210 */ /* 0x000fe20007f5e0ff */
[----:B------:R-:W-:Y:S01]  /*94d0*/  CS2R R32, SRZ ;  /* 0x0000000000207805 */ /* 0x000fe2000001ff00 */
[----:B------:R-:W-:Y:S01]  /*94e0*/  CS2R R34, SRZ ;  /* 0x0000000000227805 */ /* 0x000fe2000001ff00 */
[----:B------:R-:W-:Y:S01]  /*94f0*/  CS2R R38, SRZ ;  /* 0x0000000000267805 */ /* 0x000fe2000001ff00 */
[----:B------:R-:W-:Y:S01]  /*9500*/  CS2R R40, SRZ ;  /* 0x0000000000287805 */ /* 0x000fe2000001ff00 */
[----:B------:R-:W-:Y:S01]  /*9510*/  CS2R R44, SRZ ;  /* 0x00000000002c7805 */ /* 0x000fe2000001ff00 */
[----:B------:R-:W-:Y:S01]  /*9520*/  CS2R R46, SRZ ;  /* 0x00000000002e7805 */ /* 0x000fe2000001ff00 */
[----:B------:R1:W5:Y:S04]  /*9530*/  @!P3 LD.E.64 R32, [R24.64] ;  /* 0x000000081820b980 */ /* 0x000368000c101b00 */
[----:B------:R1:W5:Y:S04]  /*9540*/  @!P3 LD.E.64 R34, [R22.64] ;  /* 0x000000081622b980 */ /* 0x000368000c101b00 */
[----:B------:R1:W5:Y:S04]  /*9550*/  @!P1 LD.E.64 R38, [R20.64] ;  /* 0x0000000814269980 */ /* 0x000368000c101b00 */
[----:B------:R1:W5:Y:S01]  /*9560*/  @!P1 LD.E.64 R40, [R18.64] ;  /* 0x0000000812289980 */ /* 0x000362000c101b00 */
[----:B--2---:R-:W-:-:S05]  /*9570*/  @!P0 SHF.L.U64.HI R26, R144, 0x1, R71 ;  /* 0x00000001901a8819 */ /* 0x004fca0000010247 */
[----:B------:R-:W-:Y:S01]  /*9580*/  @!P0 IMAD.X R5, R5, 0x1, R26, P2 ;  /* 0x0000000105058824 */ /* 0x000fe200010e061a */
[----:B------:R-:W-:-:S04]  /*9590*/  @!P0 IADD3 R2, P2, R2, R0, RZ ;  /* 0x0000000002028210 */ /* 0x000fc80007f5e0ff */
[----:B------:R1:W5:Y:S01]  /*95a0*/  @!P0 LD.E.64 R44, [R4.64] ;  /* 0x00000008042c8980 */ /* 0x000362000c101b00 */
[----:B------:R-:W-:-:S05]  /*95b0*/  @!P0 IMAD.X R3, R3, 0x1, R26, P2 ;  /* 0x0000000103038824 */ /* 0x000fca00010e061a */
[----:B------:R1:W5:Y:S03]  /*95c0*/  @!P0 LD.E.64 R46, [R2.64] ;  /* 0x00000008022e8980 */ /* 0x000366000c101b00 */
.L_x_1345:
[----:B--2---:R-:W-:Y:S05]  /*95d0*/  BSYNC B0 ;  /* 0x0000000000007941 */ /* 0x004fea0003800000 */
.L_x_1344:
[----:B------:R-:W-:Y:S01]  /*95e0*/  IADD3 R0, R30, 0x40, RZ ;  /* 0x000000401e007810 */ /* 0x000fe20007ffe0ff */
[----:B-1---5:R-:W-:Y:S01]  /*95f0*/  IMAD.MOV.U32 R2, RZ, RZ, R38 ;  /* 0x000000ffff027224 */ /* 0x022fe200078e0026 */
[----:B------:R-:W-:Y:S01]  /*9600*/  MOV R19, R9 ;  /* 0x0000000900137202 */ /* 0x000fe20000000f00 */
[----:B---3--:R-:W-:Y:S01]  /*9610*/  IMAD.MOV.U32 R4, RZ, RZ, R44 ;  /* 0x000000ffff047224 */ /* 0x008fe200078e002c */
[----:B------:R-:W-:Y:S01]  /*9620*/  ISETP.GE.AND P0, PT, R0, R36, PT ;  /* 0x000000240000720c */ /* 0x000fe20003f06270 */
[----:B------:R-:W-:Y:S01]  /*9630*/  IMAD.MOV.U32 R0, RZ, RZ, R39 ;  /* 0x000000ffff007224 */ /* 0x000fe200078e0027 */
[----:B----4-:R1:W2:Y:S01]  /*9640*/  SHFL.IDX PT, R5, R37, 0x1, 0x1c1f ;  /* 0x003c1f0025057f89 */ /* 0x0102a200000e0000 */
[----:B------:R-:W-:Y:S01]  /*9650*/  IMAD.MOV.U32 R3, RZ, RZ, R45 ;  /* 0x000000ffff037224 */ /* 0x000fe200078e002d */
[----:B------:R-:W-:Y:S01]  /*9660*/  BSSY B0, `(.L_x_1346) ;  /* 0x000006f000007945 */ /* 0x000fe20003800000 */
[----:B------:R-:W-:Y:S01]  /*9670*/  IMAD.MOV.U32 R20, RZ, RZ, R8 ;  /* 0x000000ffff147224 */ /* 0x000fe200078e0008 */
[----:B------:R-:W-:Y:S01]  /*9680*/  PRMT R70, R0, 0x5410, R2 ;  /* 0x0000541000467816 */ /* 0x000fe20000000002 */
[----:B------:R-:W-:Y:S01]  /*9690*/  IMAD.MOV.U32 R2, RZ, RZ, R16 ;  /* 0x000000ffff027224 */ /* 0x000fe200078e0010 */
[----:B------:R-:W-:Y:S01]  /*96a0*/  PRMT R74, R3, 0x5410, R4 ;  /* 0x00005410034a7816 */ /* 0x000fe20000000004 */
[----:B------:R-:W-:Y:S01]  /*96b0*/  IMAD.MOV.U32 R0, RZ, RZ, R17 ;  /* 0x000000ffff007224 */ /* 0x000fe200078e0011 */
[----:B------:R-:W-:Y:S01]  /*96c0*/  MOV R4, R32 ;  /* 0x0000002000047202 */ /* 0x000fe20000000f00 */
[----:B------:R-:W-:Y:S01]  /*96d0*/  IMAD.MOV.U32 R3, RZ, RZ, R33 ;  /* 0x000000ffff037224 */ /* 0x000fe200078e0021 */
[----:B------:R-:W-:Y:S01]  /*96e0*/  CS2R R24, SRZ ;  /* 0x0000000000187805 */ /* 0x000fe2000001ff00 */
        /* <DEDUP_REMOVED lines=8> */
[----:B------:R-:W-:Y:S01]  /*9770*/  CS2R R52, SRZ ;  /* 0x0000000000347805 */ /* 0x000fe2000001ff00 */
[----:B------:R-:W-:Y:S01]  /*9780*/  PRMT R60, R0, 0x5410, R2 ;  /* 0x00005410003c7816 */ /* 0x000fe20000000002 */
[----:B------:R-:W-:Y:S01]  /*9790*/  IMAD.MOV.U32 R2, RZ, RZ, R40 ;  /* 0x000000ffff027224 */ /* 0x000fe200078e0028 */
[----:B------:R-:W-:Y:S01]  /*97a0*/  PRMT R64, R64, 0x5410, R4 ;  /* 0x0000541040407816 */ /* 0x000fe20000000004 */
[----:B------:R-:W-:Y:S01]  /*97b0*/  IMAD.MOV.U32 R0, RZ, RZ, R41 ;  /* 0x000000ffff007224 */ /* 0x000fe200078e0029 */
[----:B------:R-:W-:Y:S01]  /*97c0*/  PRMT R61, R61, 0x5410, R3 ;  /* 0x000054103d3d7816 */ /* 0x000fe20000000003 */
[----:B------:R-:W-:Y:S01]  /*97d0*/  IMAD.MOV.U32 R4, RZ, RZ, R46 ;  /* 0x000000ffff047224 */ /* 0x000fe200078e002e */
[----:B------:R-:W-:Y:S01]  /*97e0*/  MOV R3, R47 ;  /* 0x0000002f00037202 */ /* 0x000fe20000000f00 */
[----:B------:R-:W-:Y:S01]  /*97f0*/  CS2R R50, SRZ ;  /* 0x0000000000327805 */ /* 0x000fe2000001ff00 */
[----:B------:R-:W-:Y:S01]  /*9800*/  PRMT R69, R0, 0x5410, R2 ;  /* 0x0000541000457816 */ /* 0x000fe20000000002 */
[----:B------:R-:W-:Y:S01]  /*9810*/  IMAD.MOV.U32 R2, RZ, RZ, R14 ;  /* 0x000000ffff027224 */ /* 0x000fe200078e000e */
[----:B------:R-:W-:Y:S01]  /*9820*/  PRMT R73, R3, 0x5410, R4 ;  /* 0x0000541003497816 */ /* 0x000fe20000000004 */
[----:B------:R-:W-:Y:S01]  /*9830*/  IMAD.MOV.U32 R0, RZ, RZ, R15 ;  /* 0x000000ffff007224 */ /* 0x000fe200078e000f */
[----:B------:R-:W-:Y:S01]  /*9840*/  MOV R3, R35 ;  /* 0x0000002300037202 */ /* 0x000fe20000000f00 */
[----:B------:R-:W-:Y:S01]  /*9850*/  IMAD.MOV.U32 R4, RZ, RZ, R34 ;  /* 0x000000ffff047224 */ /* 0x000fe200078e0022 */
[----:B------:R-:W-:Y:S01]  /*9860*/  PRMT R64, R20, 0x7610, R64 ;  /* 0x0000761014407816 */ /* 0x000fe20000000040 */
[----:B------:R-:W-:Y:S01]  /*9870*/  CS2R R58, SRZ ;  /* 0x00000000003a7805 */ /* 0x000fe2000001ff00 */
[----:B------:R-:W-:Y:S01]  /*9880*/  PRMT R65, R0, 0x5410, R2 ;  /* 0x0000541000417816 */ /* 0x000fe20000000002 */
[----:B------:R-:W-:Y:S01]  /*9890*/  IMAD.MOV.U32 R0, RZ, RZ, R7 ;  /* 0x000000ffff007224 */ /* 0x000fe200078e0007 */
[----:B------:R-:W-:Y:S01]  /*98a0*/  PRMT R67, R3, 0x5410, R4 ;  /* 0x0000541003437816 */ /* 0x000fe20000000004 */
[----:B------:R-:W3:Y:S01]  /*98b0*/  SHFL.IDX PT, R2, R43, 0x1, 0x1c1f ;  /* 0x003c1f002b027f89 */ /* 0x000ee200000e0000 */
[----:B------:R-:W-:Y:S01]  /*98c0*/  PRMT R61, R19, 0x7610, R61 ;  /* 0x00007610133d7816 */ /* 0x000fe2000000003d */
[----:B------:R-:W-:Y:S01]  /*98d0*/  CS2R R56, SRZ ;  /* 0x0000000000387805 */ /* 0x000fe2000001ff00 */
[----:B-1----:R-:W-:Y:S01]  /*98e0*/  PRMT R37, R0, 0x5410, R18 ;  /* 0x0000541000257816 */ /* 0x002fe20000000012 */
[----:B------:R1:W4:Y:S01]  /*98f0*/  SHFL.IDX PT, R4, R42, 0x1, 0x1c1f ;  /* 0x003c1f002a047f89 */ /* 0x00032200000e0000 */
[----:B------:R-:W-:Y:S01]  /*9900*/  CS2R R26, SRZ ;  /* 0x00000000001a7805 */ /* 0x000fe2000001ff00 */
[----:B------:R-:W-:Y:S01]  /*9910*/  CS2R R54, SRZ ;  /* 0x0000000000367805 */ /* 0x000fe2000001ff00 */
[----:B------:R-:W-:Y:S01]  /*9920*/  CS2R R48, SRZ ;  /* 0x0000000000307805 */ /* 0x000fe2000001ff00 */
[----:B------:R2:W3:Y:S01]  /*9930*/  SHFL.IDX PT, R3, R31, 0x1, 0x1c1f ;  /* 0x003c1f001f037f89 */ /* 0x0004e200000e0000 */
[----:B-1----:R-:W-:Y:S01]  /*9940*/  CS2R R42, SRZ ;  /* 0x00000000002a7805 */ /* 0x002fe2000001ff00 */
[----:B--2---:R-:W-:Y:S01]  /*9950*/  CS2R R30, SRZ ;  /* 0x00000000001e7805 */ /* 0x004fe2000001ff00 */
[----:B------:R-:W-:Y:S05]  /*9960*/  @P0 BRA `(.L_x_1347) ;  /* 0x000003e000000947 */ /* 0x000fea0003800000 */
[----:B---34-:R-:W-:Y:S01]  /*9970*/  ISETP.GE.AND P0, PT, R146, c[0x0][0x27c], PT ;  /* 0x00009f0092007a0c */ /* 0x018fe20003f06270 */
[----:B------:R-:W-:Y:S01]  /*9980*/  CS2R R50, SRZ ;  /* 0x0000000000327805 */ /* 0x000fe2000001ff00 */
[----:B------:R-:W-:-:S11]  /*9990*/  ISETP.GE.AND P2, PT, R143, c[0x0][0x27c], PT ;  /* 0x00009f008f007a0c */ /* 0x000fd60003f46270 */
[C---:B------:R-:W-:Y:S01]  /*99a0*/  @!P0 IMAD.SHL.U32 R0, R146.reuse, 0x2, RZ ;  /* 0x0000000292008824 */ /* 0x040fe200078e00ff */
[----:B------:R-:W-:Y:S01]  /*99b0*/  @!P0 SHF.L.U64.HI R20, R146, 0x1, R78 ;  /* 0x0000000192148819 */ /* 0x000fe2000001024e */
[----:B------:R-:W-:Y:S01]  /*99c0*/  CS2R R48, SRZ ;  /* 0x0000000000307805 */ /* 0x000fe2000001ff00 */
[----:B------:R-:W-:Y:S02]  /*99d0*/  @!P2 IMAD.SHL.U32 R24, R143, 0x2, RZ ;  /* 0x000000028f18a824 */ /* 0x000fe400078e00ff */
[-C--:B------:R-:W-:Y:S02]  /*99e0*/  @!P0 IADD3 R18, P3, R4, R0.reuse, RZ ;  /* 0x0000000004128210 */ /* 0x080fe40007f7e0ff */
[----:B------:R-:W-:-:S03]  /*99f0*/  @!P0 IADD3 R22, P1, R2, R0, RZ ;  /* 0x0000000002168210 */ /* 0x000fc60007f3e0ff */
[--C-:B------:R-:W-:Y:S01]  /*9a00*/  @!P0 IMAD.X R19, R5, 0x1, R20.reuse, P3 ;  /* 0x0000000105138824 */ /* 0x100fe200018e0614 */
[----:B------:R-:W-:Y:S01]  /*9a10*/  ISETP.GE.AND P3, PT, R145, c[0x0][0x27c], PT ;  /* 0x00009f0091007a0c */ /* 0x000fe20003f66270 */
[----:B------:R-:W-:Y:S01]  /*9a20*/  @!P0 IMAD.X R23, R3, 0x1, R20, P1 ;  /* 0x0000000103178824 */ /* 0x000fe200008e0614 */
[----:B------:R-:W-:Y:S02]  /*9a30*/  ISETP.GE.AND P1, PT, R142, c[0x0][0x27c], PT ;  /* 0x00009f008e007a0c */ /* 0x000fe40003f26270 */
[----:B------:R1:W5:Y:S01]  /*9a40*/  @!P0 LD.E.64 R50, [R18.64] ;  /* 0x0000000812328980 */ /* 0x000362000c101b00 */
[----:B------:R-:W-:Y:S02]  /*9a50*/  @!P2 SHF.L.U64.HI R0, R143, 0x1, R77 ;  /* 0x000000018f00a819 */ /* 0x000fe4000001024d */
[----:B------:R-:W-:Y:S01]  /*9a60*/  @!P2 IADD3 R20, P4, R4, R24, RZ ;  /* 0x000000180414a210 */ /* 0x000fe20007f9e0ff */
[----:B------:R2:W5:Y:S01]  /*9a70*/  @!P0 LD.E.64 R48, [R22.64] ;  /* 0x0000000816308980 */ /* 0x000562000c101b00 */
[----:B------:R-:W-:Y:S01]  /*9a80*/  CS2R R54, SRZ ;  /* 0x0000000000367805 */ /* 0x000fe2000001ff00 */
[----:B------:R-:W-:-:S02]  /*9a90*/  CS2R R52, SRZ ;  /* 0x0000000000347805 */ /* 0x000fc4000001ff00 */
[----:B------:R-:W-:-:S03]  /*9aa0*/  @!P2 IMAD.X R21, R5, 0x1, R0, P4 ;  /* 0x000000010515a824 */ /* 0x000fc600020e0600 */
[----:B------:R-:W-:Y:S02]  /*9ab0*/  @!P1 SHF.L.U64.HI R26, R142, 0x1, R72 ;  /* 0x000000018e1a9819 */ /* 0x000fe40000010248 */
[----:B------:R3:W5:Y:S01]  /*9ac0*/  @!P2 LD.E.64 R52, [R20.64] ;  /* 0x000000081434a980 */ /* 0x000762000c101b00 */
[----:B-1----:R-:W-:-:S05]  /*9ad0*/  @!P2 IADD3 R18, P0, R2, R24, RZ ;  /* 0x000000180212a210 */ /* 0x002fca0007f1e0ff */
[----:B------:R-:W-:Y:S02]  /*9ae0*/  @!P2 IMAD.X R19, R3, 0x1, R0, P0 ;  /* 0x000000010313a824 */ /* 0x000fe400000e0600 */
[----:B------:R-:W-:-:S03]  /*9af0*/  @!P3 IMAD.SHL.U32 R0, R145, 0x2, RZ ;  /* 0x000000029100b824 */ /* 0x000fc600078e00ff */
[----:B------:R1:W5:Y:S02]  /*9b00*/  @!P2 LD.E.64 R54, [R18.64] ;  /* 0x000000081236a980 */ /* 0x000364000c101b00 */
[-C--:B------:R-:W-:Y:S02]  /*9b10*/  @!P3 IADD3 R24, P0, R4, R0.reuse, RZ ;  /* 0x000000000418b210 */ /* 0x080fe40007f1e0ff */
[----:B--2---:R-:W-:Y:S02]  /*9b20*/  @!P3 IADD3 R22, P2, R2, R0, RZ ;  /* 0x000000000216b210 */ /* 0x004fe40007f5e0ff */
[----:B-1----:R-:W-:Y:S01]  /*9b30*/  @!P3 SHF.L.U64.HI R19, R145, 0x1, R75 ;  /* 0x000000019113b819 */ /* 0x002fe2000001024b */
[----:B------:R-:W-:-:S04]  /*9b40*/  @!P1 IMAD.SHL.U32 R18, R142, 0x2, RZ ;  /* 0x000000028e129824 */ /* 0x000fc800078e00ff */
[----:B------:R-:W-:Y:S01]  /*9b50*/  @!P3 IMAD.X R25, R5, 0x1, R19, P0 ;  /* 0x000000010519b824 */ /* 0x000fe200000e0613 */
[----:B---3--:R-:W-:-:S05]  /*9b60*/  @!P1 IADD3 R20, P0, R4, R18, RZ ;  /* 0x0000001204149210 */ /* 0x008fca0007f1e0ff */
[----:B------:R-:W-:Y:S01]  /*9b70*/  @!P1 IMAD.X R21, R5, 0x1, R26, P0 ;  /* 0x0000000105159824 */ /* 0x000fe200000e061a */
[----:B------:R-:W-:Y:S01]  /*9b80*/  @!P1 IADD3 R18, P0, R2, R18, RZ ;  /* 0x0000001202129210 */ /* 0x000fe20007f1e0ff */
        /* <DEDUP_REMOVED lines=14> */
[----:B------:R-:W-:-:S04]  /*9c70*/  CS2R R58, SRZ ;  /* 0x00000000003a7805 */ /* 0x000fc8000001ff00 */
[----:B------:R3:W5:Y:S01]  /*9c80*/  @!P1 LD.E.64 R56, [R18.64] ;  /* 0x0000000812389980 */ /* 0x000762000c101b00 */
[----:B--2---:R-:W-:Y:S01]  /*9c90*/  @!P0 SHF.L.U64.HI R26, R144, 0x1, R71 ;  /* 0x00000001901a8819 */ /* 0x004fe20000010247 */
[----:B-1----:R-:W-:-:S04]  /*9ca0*/  CS2R R28, SRZ ;  /* 0x00000000001c7805 */ /* 0x002fc8000001ff00 */
[--C-:B------:R-:W-:Y:S01]  /*9cb0*/  @!P0 IMAD.X R5, R5, 0x1, R26.reuse, P2 ;  /* 0x0000000105058824 */ /* 0x100fe200010e061a */
[----:B------:R-:W-:Y:S01]  /*9cc0*/  @!P0 IADD3 R2, P2, R2, R0, RZ ;  /* 0x0000000002028210 */ /* 0x000fe20007f5e0ff */
[----:B------:R1:W5:Y:S04]  /*9cd0*/  @!P3 LD.E.64 R28, [R24.64] ;  /* 0x00000008181cb980 */ /* 0x000368000c101b00 */
[----:B------:R-:W-:Y:S01]  /*9ce0*/  @!P0 IMAD.X R3, R3, 0x1, R26, P2 ;  /* 0x0000000103038824 */ /* 0x000fe200010e061a */
[----:B------:R3:W5:Y:S01]  /*9cf0*/  @!P0 LD.E.64 R62, [R4.64] ;  /* 0x00000008043e8980 */ /* 0x000762000c101b00 */
[----:B------:R-:W-:-:S03]  /*9d00*/  CS2R R26, SRZ ;  /* 0x00000000001a7805 */ /* 0x000fc6000001ff00 */
[----:B------:R3:W5:Y:S04]  /*9d10*/  @!P0 LD.E.64 R58, [R2.64] ;  /* 0x00000008023a8980 */ /* 0x000768000c101b00 */
[----:B------:R3:W5:Y:S01]  /*9d20*/  @!P3 LD.E.64 R26, [R22.64] ;  /* 0x00000008161ab980 */ /* 0x000762000c101b00 */
[----:B-1----:R-:W-:-:S06]  /*9d30*/  CS2R R24, SRZ ;  /* 0x0000000000187805 */ /* 0x002fcc000001ff00 */
[----:B------:R3:W5:Y:S02]  /*9d40*/  @!P1 LD.E.64 R24, [R20.64] ;  /* 0x0000000814189980 */ /* 0x000764000c101b00 */
.L_x_1347:
[----:B---34-:R-:W-:Y:S05]  /*9d50*/  BSYNC B0 ;  /* 0x0000000000007941 */ /* 0x018fea0003800000 */
.L_x_1346:
[----:B-----5:R-:W-:Y:S01]  /*9d60*/  IMAD.MOV.U32 R2, RZ, RZ, R24 ;  /* 0x000000ffff027224 */ /* 0x020fe200078e0018 */
[----:B------:R-:W-:Y:S01]  /*9d70*/  MOV R0, R25 ;  /* 0x0000001900007202 */ /* 0x000fe20000000f00 */
[----:B------:R-:W-:Y:S01]  /*9d80*/  IMAD.MOV.U32 R4, RZ, RZ, R62 ;  /* 0x000000ffff047224 */ /* 0x000fe200078e003e */
[----:B------:R-:W-:-:S04]  /*9d90*/  DEPBAR.LE SB0, 0x1 ;  /* 0x000080400000791a */ /* 0x000fc80000000000 */
[----:B------:R-:W-:Y:S01]  /*9da0*/  PRMT R84, R0, 0x5410, R2 ;  /* 0x0000541000547816 */ /* 0x000fe20000000002 */
[----:B------:R-:W-:Y:S01]  /*9db0*/  IMAD.MOV.U32 R2, RZ, RZ, R52 ;  /* 0x000000ffff027224 */ /* 0x000fe200078e0034 */
[----:B------:R-:W-:Y:S01]  /*9dc0*/  MOV R0, R53 ;  /* 0x0000003500007202 */ /* 0x000fe20000000f00 */
[----:B------:R-:W-:Y:S01]  /*9dd0*/  IMAD.MOV.U32 R3, RZ, RZ, R63 ;  /* 0x000000ffff037224 */ /* 0x000fe200078e003f */
[----:B------:R-:W-:Y:S02]  /*9de0*/  BSSY B1, `(.L_x_1348) ;  /* 0x000014d000017945 */ /* 0x000fe40003800000 */
[----:B------:R-:W-:Y:S01]  /*9df0*/  PRMT R79, R0, 0x5410, R2 ;  /* 0x00005410004f7816 */ /* 0x000fe20000000002 */
[----:B------:R-:W-:Y:S01]  /*9e00*/  IMAD.MOV.U32 R2, RZ, RZ, R30 ;  /* 0x000000ffff027224 */ /* 0x000fe200078e001e */
[----:B------:R-:W-:Y:S02]  /*9e10*/  MOV R0, R31 ;  /* 0x0000001f00007202 */ /* 0x000fe40000000f00 */
[----:B------:R-:W-:Y:S01]  /*9e20*/  PRMT R86, R3, 0x5410, R4 ;  /* 0x0000541003567816 */ /* 0x000fe20000000004 */
[----:B------:R-:W-:Y:S01]  /*9e30*/  IMAD.MOV.U32 R4, RZ, RZ, R28 ;  /* 0x000000ffff047224 */ /* 0x000fe200078e001c */
[----:B------:R-:W-:Y:S01]  /*9e40*/  PRMT R72, R0, 0x5410, R2 ;  /* 0x0000541000487816 */ /* 0x000fe20000000002 */
[----:B------:R-:W-:-:S02]  /*9e50*/  IMAD.MOV.U32 R3, RZ, RZ, R29 ;  /* 0x000000ffff037224 */ /* 0x000fc400078e001d */
        /* <DEDUP_REMOVED lines=9> */
[----:B------:R-:W-:Y:S01]  /*9ef0*/  IMAD.IADD R3, R36, 0x1, -R240 ;  /* 0x0000000124037824 */ /* 0x000fe200078e0af0 */
[----:B------:R-:W-:Y:S01]  /*9f00*/  PRMT R82, R0, 0x5410, R2 ;  /* 0x0000541000527816 */ /* 0x000fe20000000002 */
[----:B------:R-:W-:Y:S01]  /*9f10*/  IMAD.MOV.U32 R2, RZ, RZ, R26 ;  /* 0x000000ffff027224 */ /* 0x000fe200078e001a */
[----:B------:R-:W-:-:S02]  /*9f20*/  MOV R0, R27 ;  /* 0x0000001b00007202 */ /* 0x000fc40000000f00 */
[----:B------:R-:W-:Y:S02]  /*9f30*/  IMNMX R36, R3, 0x80, PT ;  /* 0x0000008003247817 */ /* 0x000fe40003800200 */
[----:B------:R-:W-:Y:S01]  /*9f40*/  PRMT R80, R0, 0x5410, R2 ;  /* 0x0000541000507816 */ /* 0x000fe20000000002 */
[----:B------:R-:W-:Y:S01]  /*9f50*/  IMAD.MOV.U32 R2, RZ, RZ, R54 ;  /* 0x000000ffff027224 */ /* 0x000fe200078e0036 */
[----:B------:R-:W-:Y:S01]  /*9f60*/  MOV R0, R55 ;  /* 0x0000003700007202 */ /* 0x000fe20000000f00 */
[----:B------:R-:W-:Y:S01]  /*9f70*/  BAR.SYNC.DEFER_BLOCKING 0x0 ;  /* 0x0000000000007b1d */ /* 0x000fe20000010000 */
[----:B------:R-:W-:Y:S02]  /*9f80*/  ISETP.GE.AND P0, PT, R216, R36, PT ;  /* 0x00000024d800720c */ /* 0x000fe40003f06270 */
[----:B------:R-:W-:Y:S01]  /*9f90*/  PRMT R78, R0, 0x5410, R2 ;  /* 0x00005410004e7816 */ /* 0x000fe20000000002 */
[----:B------:R-:W-:Y:S02]  /*9fa0*/  IMAD.MOV.U32 R2, RZ, RZ, R48 ;  /* 0x000000ffff027224 */ /* 0x000fe400078e0030 */
[----:B------:R-:W-:-:S05]  /*9fb0*/  IMAD.MOV.U32 R0, RZ, RZ, R49 ;  /* 0x000000ffff007224 */ /* 0x000fca00078e0031 */
[----:B------:R-:W-:Y:S01]  /*9fc0*/  PRMT R75, R0, 0x5410, R2 ;  /* 0x00005410004b7816 */ /* 0x000fe20000000002 */
[----:B------:R-:W-:Y:S01]  /*9fd0*/  IMAD.MOV.U32 R0, RZ, RZ, R43 ;  /* 0x000000ffff007224 */ /* 0x000fe200078e002b */
[----:B------:R-:W-:-:S04]  /*9fe0*/  MOV R2, R42 ;  /* 0x0000002a00027202 */ /* 0x000fc80000000f00 */
[----:B------:R-:W-:Y:S01]  /*9ff0*/  PRMT R71, R0, 0x5410, R2 ;  /* 0x0000541000477816 */ /* 0x000fe20000000002 */
[----:B------:R-:W-:Y:S05]  /*a000*/  @P0 BRA `(.L_x_1349) ;  /* 0x000012a000000947 */ /* 0x000fea0003800000 */
[----:B------:R-:W-:Y:S01]  /*a010*/  ISETP.GE.AND P0, PT, R140, c[0x0][0x27c], PT ;  /* 0x00009f008c007a0c */ /* 0x000fe20003f06270 */
[----:B------:R-:W-:-:S12]  /*a020*/  BSSY B0, `(.L_x_1350) ;  /* 0x0000030000007945 */ /* 0x000fd80003800000 */
[----:B------:R-:W-:Y:S05]  /*a030*/  @P0 BRA `(.L_x_1351) ;  /* 0x000002e000000947 */ /* 0x000fea0003800000 */
[----:B------:R-:W1:Y:S01]  /*a040*/  LDS.128 R20, [R210+0xc000] ;  /* 0x00c00000d2147984 */ /* 0x000e620000000c00 */
[----:B------:R-:W-:Y:S02]  /*a050*/  SHF.R.U32.HI R0, RZ, 0x10, R7 ;  /* 0x00000010ff007819 */ /* 0x000fe40000011607 */
[----:B------:R-:W-:Y:S02]  /*a060*/  SHF.R.U32.HI R2, RZ, 0x10, R11 ;  /* 0x00000010ff027819 */ /* 0x000fe4000001160b */
[----:B------:R-:W-:Y:S02]  /*a070*/  PRMT R0, R37, 0x5410, R0 ;  /* 0x0000541025007816 */ /* 0x000fe40000000000 */
[----:B------:R-:W-:Y:S02]  /*a080*/  PRMT R2, R60, 0x5410, R2 ;  /* 0x000054103c027816 */ /* 0x000fe40000000002 */
[----:B------:R-:W-:Y:S01]  /*a090*/  SHF.R.U64 R6, R6, 0x10, R7 ;  /* 0x0000001006067819 */ /* 0x000fe20000001207 */
[C---:B------:R-:W-:Y:S01]  /*a0a0*/  IMAD.U32 R18, R0.reuse, 0x10000, RZ ;  /* 0x0001000000127824 */ /* 0x040fe200078e00ff */
[----:B------:R-:W-:Y:S01]  /*a0b0*/  LOP3.LUT R7, R0, 0xffff0000, RZ, 0xc0, !PT ;  /* 0xffff000000077812 */ /* 0x000fe200078ec0ff */
[----:B------:R-:W-:Y:S01]  /*a0c0*/  IMAD.U32 R19, R2, 0x10000, RZ ;  /* 0x0001000002137824 */ /* 0x000fe200078e00ff */
[C---:B-1----:R-:W-:Y:S01]  /*a0d0*/  LOP3.LUT R3, R22.reuse, 0xffff0000, RZ, 0xc0, !PT ;  /* 0xffff000016037812 */ /* 0x042fe200078ec0ff */
[----:B------:R-:W-:Y:S01]  /*a0e0*/  IMAD.U32 R0, R23, 0x10000, RZ ;  /* 0x0001000017007824 */ /* 0x000fe200078e00ff */
[----:B------:R-:W-:-:S03]  /*a0f0*/  SHF.L.U32 R4, R22, 0x10, RZ ;  /* 0x0000001016047819 */ /* 0x000fc600000006ff */
[CC--:B------:R-:W-:Y:S02]  /*a100*/  FMUL.FTZ R5, R3.reuse, R18.reuse ;  /* 0x0000001203057220 */ /* 0x0c0fe40000410000 */
[-C--:B------:R-:W-:Y:S02]  /*a110*/  FMUL.FTZ R3, R3, R19.reuse ;  /* 0x0000001303037220 */ /* 0x080fe40000410000 */
[----:B------:R-:W-:Y:S01]  /*a120*/  FFMA.FTZ R19, R4, R19, -R5 ;  /* 0x0000001304137223 */ /* 0x000fe20000010805 */
[----:B------:R-:W-:Y:S01]  /*a130*/  LOP3.LUT R5, R2, 0xffff0000, RZ, 0xc0, !PT ;  /* 0xffff000002057812 */ /* 0x000fe200078ec0ff */
[----:B------:R-:W-:Y:S01]  /*a140*/  FFMA.FTZ R18, R4, R18, R3 ;  /* 0x0000001204127223 */ /* 0x000fe20000010003 */
[----:B------:R-:W-:Y:S02]  /*a150*/  LOP3.LUT R2, R23, 0xffff0000, RZ, 0xc0, !PT ;  /* 0xffff000017027812 */ /* 0x000fe400078ec0ff */
[----:B------:R-:W-:-:S03]  /*a160*/  SHF.R.U64 R4, R10, 0x10, R11 ;  /* 0x000000100a047819 */ /* 0x000fc6000000120b */
[C---:B------:R-:W-:Y:S02]  /*a170*/  FMUL.FTZ R3, R2.reuse, R7 ;  /* 0x0000000702037220 */ /* 0x040fe40000410000 */
[-C--:B------:R-:W-:Y:S02]  /*a180*/  FMUL.FTZ R2, R2, R5.reuse ;  /* 0x0000000502027220 */ /* 0x080fe40000410000 */
[----:B------:R-:W-:Y:S01]  /*a190*/  FFMA.FTZ R10, R0, R5, -R3 ;  /* 0x00000005000a7223 */ /* 0x000fe20000010803 */
[----:B------:R-:W-:Y:S01]  /*a1a0*/  LOP3.LUT R3, R20, 0xffff0000, RZ, 0xc0, !PT ;  /* 0xffff000014037812 */ /* 0x000fe200078ec0ff */
[----:B------:R-:W-:Y:S01]  /*a1b0*/  FFMA.FTZ R7, R0, R7, R2 ;  /* 0x0000000700077223 */ /* 0x000fe20000010002 */
[----:B------:R-:W-:Y:S02]  /*a1c0*/  PRMT R0, R37, 0x5432, R6 ;  /* 0x0000543225007816 */ /* 0x000fe40000000006 */
[----:B------:R-:W-:Y:S01]  /*a1d0*/  PRMT R2, R60, 0x5432, R4 ;  /* 0x000054323c027816 */ /* 0x000fe20000000004 */
[----:B------:R-:W-:Y:S01]  /*a1e0*/  IMAD.U32 R4, R20, 0x10000, RZ ;  /* 0x0001000014047824 */ /* 0x000fe200078e00ff */
[----:B------:R-:W-:Y:S01]  /*a1f0*/  F2FP.BF16.PACK_AB R7, R7, R10 ;  /* 0x0000000a0707723e */ /* 0x000fe200000010ff */
        /* <DEDUP_REMOVED lines=8> */
[C---:B------:R-:W-:Y:S02]  /*a280*/  LOP3.LUT R2, R21.reuse, 0xffff0000, RZ, 0xc0, !PT ;  /* 0xffff000015027812 */ /* 0x040fe400078ec0ff */
[----:B------:R-:W-:-:S02]  /*a290*/  SHF.L.U32 R0, R21, 0x10, RZ ;  /* 0x0000001015007819 */ /* 0x000fc400000006ff */
[----:B------:R-:W-:Y:S01]  /*a2a0*/  F2FP.BF16.PACK_AB R4, R4, R5 ;  /* 0x000000050404723e */ /* 0x000fe200000010ff */
[CC--:B------:R-:W-:Y:S02]  /*a2b0*/  FMUL.FTZ R3, R2.reuse, R6.reuse ;  /* 0x0000000602037220 */ /* 0x0c0fe40000410000 */
[-C--:B------:R-:W-:Y:S02]  /*a2c0*/  FMUL.FTZ R2, R2, R11.reuse ;  /* 0x0000000b02027220 */ /* 0x080fe40000410000 */
[C---:B------:R-:W-:Y:S02]  /*a2d0*/  FFMA.FTZ R3, R0.reuse, R11, -R3 ;  /* 0x0000000b00037223 */ /* 0x040fe40000010803 */
[----:B------:R-:W-:Y:S01]  /*a2e0*/  FFMA.FTZ R2, R0, R6, R2 ;  /* 0x0000000600027223 */ /* 0x000fe20000010002 */
[----:B------:R-:W-:-:S04]  /*a2f0*/  F2FP.BF16.PACK_AB R6, R18, R19 ;  /* 0x000000131206723e */ /* 0x000fc800000010ff */
[----:B------:R-:W-:-:S05]  /*a300*/  F2FP.BF16.PACK_AB R5, R2, R3 ;  /* 0x000000030205723e */ /* 0x000fca00000010ff */
[----:B------:R1:W-:Y:S02]  /*a310*/  STS.128 [R210+0xc000], R4 ;  /* 0x00c00004d2007388 */ /* 0x0003e40000000c00 */
.L_x_1351:
[----:B------:R-:W-:Y:S05]  /*a320*/  BSYNC B0 ;  /* 0x0000000000007941 */ /* 0x000fea0003800000 */
.L_x_1350:
[----:B------:R-:W-:Y:S01]  /*a330*/  ISETP.GE.AND P0, PT, R146, c[0x0][0x27c], PT ;  /* 0x00009f0092007a0c */ /* 0x000fe20003f06270 */
[----:B------:R-:W-:-:S12]  /*a340*/  BSSY B0, `(.L_x_1352) ;  /* 0x0000030000007945 */ /* 0x000fd80003800000 */
[----:B------:R-:W-:Y:S05]  /*a350*/  @P0 BRA `(.L_x_1353) ;  /* 0x000002e000000947 */ /* 0x000fea0003800000 */
[----:B-1----:R-:W1:Y:S01]  /*a360*/  LDS.128 R4, [R211+0xc000] ;  /* 0x00c00000d3047984 */ /* 0x002e620000000c00 */
[----:B------:R-:W-:Y:S02]  /*a370*/  SHF.R.U32.HI R0, RZ, 0x10, R9 ;  /* 0x00000010ff007819 */ /* 0x000fe40000011609 */
[----:B------:R-:W-:Y:S02]  /*a380*/  SHF.R.U32.HI R2, RZ, 0x10, R13 ;  /* 0x00000010ff027819 */ /* 0x000fe4000001160d */
[C---:B------:R-:W-:Y:S02]  /*a390*/  PRMT R0, R61.reuse, 0x5410, R0 ;  /* 0x000054103d007816 */ /* 0x040fe40000000000 */
[----:B------:R-:W-:-:S03]  /*a3a0*/  PRMT R2, R61, 0x5432, R2 ;  /* 0x000054323d027816 */ /* 0x000fc60000000002 */
[----:B------:R-:W-:Y:S02]  /*a3b0*/  IMAD.U32 R19, R0, 0x10000, RZ ;  /* 0x0001000000137824 */ /* 0x000fe400078e00ff */
[----:B------:R-:W-:Y:S01]  /*a3c0*/  IMAD.U32 R11, R2, 0x10000, RZ ;  /* 0x00010000020b7824 */ /* 0x000fe200078e00ff */
[C---:B-1----:R-:W-:Y:S02]  /*a3d0*/  LOP3.LUT R3, R6.reuse, 0xffff0000, RZ, 0xc0, !PT ;  /* 0xffff000006037812 */ /* 0x042fe400078ec0ff */
[----:B------:R-:W-:-:S03]  /*a3e0*/  SHF.L.U32 R6, R6, 0x10, RZ ;  /* 0x0000001006067819 */ /* 0x000fc600000006ff */
[C---:B------:R-:W-:Y:S02]  /*a3f0*/  FMUL.FTZ R10, R3.reuse, R19 ;  /* 0x00000013030a7220 */ /* 0x040fe40000410000 */
[-C--:B------:R-:W-:Y:S02]  /*a400*/  FMUL.FTZ R3, R3, R11.reuse ;  /* 0x0000000b03037220 */ /* 0x080fe40000410000 */
[----:B------:R-:W-:Y:S01]  /*a410*/  FFMA.FTZ R18, R6, R11, -R10 ;  /* 0x0000000b06127223 */ /* 0x000fe2000001080a */
[----:B------:R-:W-:Y:S01]  /*a420*/  SHF.R.U64 R10, R12, 0x10, R13 ;  /* 0x000000100c0a7819 */ /* 0x000fe2000000120d */
[----:B------:R-:W-:Y:S01]  /*a430*/  FFMA.FTZ R11, R6, R19, R3 ;  /* 0x00000013060b7223 */ /* 0x000fe20000010003 */
[----:B------:R-:W-:Y:S02]  /*a440*/  SHF.R.U64 R6, R8, 0x10, R9 ;  /* 0x0000001008067819 */ /* 0x000fe40000001209 */
[----:B------:R-:W-:Y:S02]  /*a450*/  LOP3.LUT R9, R2, 0xffff0000, RZ, 0xc0, !PT ;  /* 0xffff000002097812 */ /* 0x000fe400078ec0ff */
[----:B------:R-:W-:Y:S01]  /*a460*/  LOP3.LUT R8, R0, 0xffff0000, RZ, 0xc0, !PT ;  /* 0xffff000000087812 */ /* 0x000fe200078ec0ff */
[C---:B------:R-:W-:Y:S01]  /*a470*/  IMAD.U32 R0, R7.reuse, 0x10000, RZ ;  /* 0x0001000007007824 */ /* 0x040fe200078e00ff */
[----:B------:R-:W-:-:S05]  /*a480*/  LOP3.LUT R2, R7, 0xffff0000, RZ, 0xc0, !PT ;  /* 0xffff000007027812 */ /* 0x000fca00078ec0ff */
[CC--:B------:R-:W-:Y:S02]  /*a490*/  FMUL.FTZ R3, R2.reuse, R8.reuse ;  /* 0x0000000802037220 */ /* 0x0c0fe40000410000 */
[-C--:B------:R-:W-:Y:S02]  /*a4a0*/  FMUL.FTZ R2, R2, R9.reuse ;  /* 0x0000000902027220 */ /* 0x080fe40000410000 */
[----:B------:R-:W-:Y:S01]  /*a4b0*/  FFMA.FTZ R9, R0, R9, -R3 ;  /* 0x0000000900097223 */ /* 0x000fe20000010803 */
[----:B------:R-:W-:Y:S01]  /*a4c0*/  LOP3.LUT R3, R4, 0xffff0000, RZ, 0xc0, !PT ;  /* 0xffff000004037812 */ /* 0x000fe200078ec0ff */
[----:B------:R-:W-:Y:S01]  /*a4d0*/  FFMA.FTZ R7, R0, R8, R2 ;  /* 0x0000000800077223 */ /* 0x000fe20000010002 */
[----:B------:R-:W-:Y:S01]  /*a4e0*/  PRMT R0, R64, 0x5410, R6 ;  /* 0x0000541040007816 */ /* 0x000fe20000000006 */
[----:B------:R-:W-:Y:S01]  /*a4f0*/  IMAD.U32 R4, R4, 0x10000, RZ ;  /* 0x0001000004047824 */ /* 0x000fe200078e00ff */
[----:B------:R-:W-:Y:S02]  /*a500*/  PRMT R2, R64, 0x5432, R10 ;  /* 0x0000543240027816 */ /* 0x000fe4000000000a */
[----:B------:R-:W-:Y:S01]  /*a510*/  F2FP.BF16.PACK_AB R7, R7, R9 ;  /* 0x000000090707723e */ /* 0x000fe200000010ff */
[----:B------:R-:W-:Y:S01]  /*a520*/  IMAD.U32 R10, R0, 0x10000, RZ ;  /* 0x00010000000a7824 */ /* 0x000fe200078e00ff */
[----:B------:R-:W-:-:S03]  /*a530*/  SHF.L.U32 R8, R2, 0x10, RZ ;  /* 0x0000001002087819 */ /* 0x000fc600000006ff */
[C---:B------:R-:W-:Y:S02]  /*a540*/  FMUL.FTZ R6, R3.reuse, R10 ;  /* 0x0000000a03067220 */ /* 0x040fe40000410000 */
        /* <DEDUP_REMOVED lines=8> */
[C---:B------:R-:W-:Y:S02]  /*a5d0*/  FMUL.FTZ R3, R2.reuse, R6 ;  /* 0x0000000602037220 */ /* 0x040fe40000410000 */
[-C--:B------:R-:W-:Y:S02]  /*a5e0*/  FMUL.FTZ R2, R2, R10.reuse ;  /* 0x0000000a02027220 */ /* 0x080fe40000410000 */
[C---:B------:R-:W-:Y:S02]  /*a5f0*/  FFMA.FTZ R3, R0.reuse, R10, -R3 ;  /* 0x0000000a00037223 */ /* 0x040fe40000010803 */
[----:B------:R-:W-:Y:S01]  /*a600*/  FFMA.FTZ R2, R0, R6, R2 ;  /* 0x0000000600027223 */ /* 0x000fe20000010002 */
[----:B------:R-:W-:-:S04]  /*a610*/  F2FP.BF16.PACK_AB R6, R11, R18 ;  /* 0x000000120b06723e */ /* 0x000fc800000010ff */
[----:B------:R-:W-:-:S05]  /*a620*/  F2FP.BF16.PACK_AB R5, R2, R3 ;  /* 0x000000030205723e */ /* 0x000fca00000010ff */
[----:B------:R1:W-:Y:S02]  /*a630*/  STS.128 [R211+0xc000], R4 ;  /* 0x00c00004d3007388 */ /* 0x0003e40000000c00 */
.L_x_1353:
[----:B------:R-:W-:Y:S05]  /*a640*/  BSYNC B0 ;  /* 0x0000000000007941 */ /* 0x000fea0003800000 */
.L_x_1352:
[----:B------:R-:W-:Y:S01]  /*a650*/  ISETP.GE.AND P0, PT, R143, c[0x0][0x27c], PT ;  /* 0x00009f008f007a0c */ /* 0x000fe20003f06270 */
[----:B------:R-:W-:-:S12]  /*a660*/  BSSY B0, `(.L_x_1354) ;  /* 0x0000030000007945 */ /* 0x000fd80003800000 */
[----:B------:R-:W-:Y:S05]  /*a670*/  @P0 BRA `(.L_x_1355) ;  /* 0x000002e000000947 */ /* 0x000fea0003800000 */
[----:B-1----:R-:W1:Y:S01]  /*a680*/  LDS.128 R4, [R210+0x10000] ;  /* 0x01000000d2047984 */ /* 0x002e620000000c00 */
[----:B------:R-:W-:Y:S02]  /*a690*/  SHF.R.U32.HI R0, RZ, 0x10, R17 ;  /* 0x00000010ff007819 */ /* 0x000fe40000011611 */
[----:B------:R-:W-:Y:S02]  /*a6a0*/  SHF.R.U32.HI R2, RZ, 0x10, R15 ;  /* 0x00000010ff027819 */ /* 0x000fe4000001160f */
[----:B------:R-:W-:Y:S02]  /*a6b0*/  PRMT R8, R66, 0x5410, R0 ;  /* 0x0000541042087816 */ /* 0x000fe40000000000 */
[----:B------:R-:W-:Y:S02]  /*a6c0*/  PRMT R0, R65, 0x5410, R2 ;  /* 0x0000541041007816 */ /* 0x000fe40000000002 */
[----:B------:R-:W-:Y:S02]  /*a6d0*/  SHF.R.U64 R3, R16, 0x10, R17 ;  /* 0x0000001010037819 */ /* 0x000fe40000001211 */
[----:B------:R-:W-:Y:S01]  /*a6e0*/  SHF.L.U32 R13, R8, 0x10, RZ ;  /* 0x00000010080d7819 */ /* 0x000fe200000006ff */
[----:B------:R-:W-:Y:S01]  /*a6f0*/  IMAD.U32 R12, R0, 0x10000, RZ ;  /* 0x00010000000c7824 */ /* 0x000fe200078e00ff */
[----:B------:R-:W-:-:S02]  /*a700*/  PRMT R10, R66, 0x5432, R3 ;  /* 0x00005432420a7816 */ /* 0x000fc40000000003 */
[----:B------:R-:W-:Y:S02]  /*a710*/  SHF.R.U64 R9, R14, 0x10, R15 ;  /* 0x000000100e097819 */ /* 0x000fe4000000120f */
[----:B------:R-:W-:Y:S02]  /*a720*/  LOP3.LUT R14, R0, 0xffff0000, RZ, 0xc0, !PT ;  /* 0xffff0000000e7812 */ /* 0x000fe400078ec0ff */
[----:B------:R-:W-:Y:S02]  /*a730*/  LOP3.LUT R8, R8, 0xffff0000, RZ, 0xc0, !PT ;  /* 0xffff000008087812 */ /* 0x000fe400078ec0ff */
[----:B------:R-:W-:-:S05]  /*a740*/  PRMT R9, R65, 0x5432, R9 ;  /* 0x0000543241097816 */ /* 0x000fca0000000009 */
[C---:B------:R-:W-:Y:S01]  /*a750*/  IMAD.U32 R15, R9.reuse, 0x10000, RZ ;  /* 0x00010000090f7824 */ /* 0x040fe200078e00ff */
[----:B------:R-:W-:Y:S02]  /*a760*/  LOP3.LUT R9, R9, 0xffff0000, RZ, 0xc0, !PT ;  /* 0xffff000009097812 */ /* 0x000fe400078ec0ff */
[C---:B-1----:R-:W-:Y:S01]  /*a770*/  LOP3.LUT R2, R6.reuse, 0xffff0000, RZ, 0xc0, !PT ;  /* 0xffff000006027812 */ /* 0x042fe200078ec0ff */
[----:B------:R-:W-:Y:S01]  /*a780*/  IMAD.U32 R3, R6, 0x10000, RZ ;  /* 0x0001000006037824 */ /* 0x000fe200078e00ff */
[----:B------:R-:W-:Y:S01]  /*a790*/  LOP3.LUT R0, R5, 0xffff0000, RZ, 0xc0, !PT ;  /* 0xffff000005007812 */ /* 0x000fe200078ec0ff */
[C---:B------:R-:W-:Y:S01]  /*a7a0*/  IMAD.U32 R11, R7.reuse, 0x10000, RZ ;  /* 0x00010000070b7824 */ /* 0x040fe200078e00ff */
[----:B------:R-:W-:Y:S01]  /*a7b0*/  LOP3.LUT R7, R7, 0xffff0000, RZ, 0xc0, !PT ;  /* 0xffff000007077812 */ /* 0x000fe200078ec0ff */
[C---:B------:R-:W-:Y:S02]  /*a7c0*/  FMUL.FTZ R6, R2.reuse, R12 ;  /* 0x0000000c02067220 */ /* 0x040fe40000410000 */
[----:B------:R-:W-:-:S02]  /*a7d0*/  FMUL.FTZ R2, R2, R13 ;  /* 0x0000000d02027220 */ /* 0x000fc40000410000 */
[C---:B------:R-:W-:Y:S02]  /*a7e0*/  FFMA.FTZ R13, R3.reuse, R13, -R6 ;  /* 0x0000000d030d7223 */ /* 0x040fe40000010806 */
[----:B------:R-:W-:Y:S01]  /*a7f0*/  FFMA.FTZ R12, R3, R12, R2 ;  /* 0x0000000c030c7223 */ /* 0x000fe20000010002 */
[C---:B------:R-:W-:Y:S01]  /*a800*/  LOP3.LUT R3, R4.reuse, 0xffff0000, RZ, 0xc0, !PT ;  /* 0xffff000004037812 */ /* 0x040fe200078ec0ff */
[----:B------:R-:W-:Y:S01]  /*a810*/  IMAD.U32 R6, R4, 0x10000, RZ ;  /* 0x0001000004067824 */ /* 0x000fe200078e00ff */
[----:B------:R-:W-:Y:S01]  /*a820*/  SHF.L.U32 R2, R5, 0x10, RZ ;  /* 0x0000001005027819 */ /* 0x000fe200000006ff */
[C---:B------:R-:W-:Y:S02]  /*a830*/  FMUL.FTZ R4, R7.reuse, R14 ;  /* 0x0000000e07047220 */ /* 0x040fe40000410000 */
[-C--:B------:R-:W-:Y:S02]  /*a840*/  FMUL.FTZ R7, R7, R8.reuse ;  /* 0x0000000807077220 */ /* 0x080fe40000410000 */
[----:B------:R-:W-:-:S02]  /*a850*/  FFMA.FTZ R8, R11, R8, -R4 ;  /* 0x000000080b087223 */ /* 0x000fc40000010804 */
[----:B------:R-:W-:Y:S01]  /*a860*/  FFMA.FTZ R7, R11, R14, R7 ;  /* 0x0000000e0b077223 */ /* 0x000fe20000010007 */
[C---:B------:R-:W-:Y:S01]  /*a870*/  SHF.L.U32 R11, R10.reuse, 0x10, RZ ;  /* 0x000000100a0b7819 */ /* 0x040fe200000006ff */
[----:B------:R-:W-:Y:S01]  /*a880*/  FMUL.FTZ R5, R3, R15 ;  /* 0x0000000f03057220 */ /* 0x000fe20000410000 */
[----:B------:R-:W-:Y:S02]  /*a890*/  LOP3.LUT R10, R10, 0xffff0000, RZ, 0xc0, !PT ;  /* 0xffff00000a0a7812 */ /* 0x000fe400078ec0ff */
[----:B------:R-:W-:Y:S01]  /*a8a0*/  F2FP.BF16.PACK_AB R7, R7, R8 ;  /* 0x000000080707723e */ /* 0x000fe200000010ff */
[----:B------:R-:W-:Y:S02]  /*a8b0*/  FMUL.FTZ R4, R3, R11 ;  /* 0x0000000b03047220 */ /* 0x000fe40000410000 */
[C---:B------:R-:W-:Y:S02]  /*a8c0*/  FMUL.FTZ R3, R0.reuse, R9 ;  /* 0x0000000900037220 */ /* 0x040fe40000410000 */
[----:B------:R-:W-:-:S02]  /*a8d0*/  FMUL.FTZ R0, R0, R10 ;  /* 0x0000000a00007220 */ /* 0x000fc40000410000 */
[C---:B------:R-:W-:Y:S02]  /*a8e0*/  FFMA.FTZ R5, R6.reuse, R11, -R5 ;  /* 0x0000000b06057223 */ /* 0x040fe40000010805 */
[----:B------:R-:W-:Y:S01]  /*a8f0*/  FFMA.FTZ R4, R6, R15, R4 ;  /* 0x0000000f06047223 */ /* 0x000fe20000010004 */
[----:B------:R-:W-:Y:S01]  /*a900*/  F2FP.BF16.PACK_AB R6, R12, R13 ;  /* 0x0000000d0c06723e */ /* 0x000fe200000010ff */
[C---:B------:R-:W-:Y:S02]  /*a910*/  FFMA.FTZ R3, R2.reuse, R10, -R3 ;  /* 0x0000000a02037223 */ /* 0x040fe40000010803 */
[----:B------:R-:W-:Y:S01]  /*a920*/  FFMA.FTZ R0, R2, R9, R0 ;  /* 0x0000000902007223 */ /* 0x000fe20000010000 */
[----:B------:R-:W-:-:S04]  /*a930*/  F2FP.BF16.PACK_AB R4, R4, R5 ;  /* 0x000000050404723e */ /* 0x000fc800000010ff */
[----:B------:R-:W-:-:S05]  /*a940*/  F2FP.BF16.PACK_AB R5, R0, R3 ;  /* 0x000000030005723e */ /* 0x000fca00000010ff */
[----:B------:R1:W-:Y:S02]  /*a950*/  STS.128 [R210+0x10000], R4 ;  /* 0x01000004d2007388 */ /* 0x0003e40000000c00 */
.L_x_1355:
[----:B------:R-:W-:Y:S05]  /*a960*/  BSYNC B0 ;  /* 0x0000000000007941 */ /* 0x000fea0003800000 */
.L_x_1354:
[----:B------:R-:W-:Y:S01]  /*a970*/  ISETP.GE.AND P0, PT, R145, c[0x0][0x27c], PT ;  /* 0x00009f0091007a0c */ /* 0x000fe20003f06270 */
[----:B------:R-:W-:-:S12]  /*a980*/  BSSY B0, `(.L_x_1356) ;  /* 0x0000030000007945 */ /* 0x000fd80003800000 */
[----:B------:R-:W-:Y:S05]  /*a990*/  @P0 BRA `(.L_x_1357) ;  /* 0x000002e000000947 */ /* 0x000fea0003800000 */
[----:B-1----:R-:W1:Y:S01]  /*a9a0*/  LDS.128 R4, [R211+0x10000] ;  /* 0x01000000d3047984 */ /* 0x002e620000000c00 */
[--C-:B------:R-:W-:Y:S02]  /*a9b0*/  SHF.R.U64 R0, R32, 0x10, R33.reuse ;  /* 0x0000001020007819 */ /* 0x100fe40000001221 */
[----:B------:R-:W-:Y:S02]  /*a9c0*/  SHF.R.U32.HI R2, RZ, 0x10, R33 ;  /* 0x00000010ff027819 */ /* 0x000fe40000011621 */
[----:B------:R-:W-:Y:S02]  /*a9d0*/  SHF.R.U32.HI R9, RZ, 0x10, R35 ;  /* 0x00000010ff097819 */ /* 0x000fe40000011623 */
[C---:B------:R-:W-:Y:S02]  /*a9e0*/  PRMT R11, R68.reuse, 0x5432, R0 ;  /* 0x00005432440b7816 */ /* 0x040fe40000000000 */
[----:B------:R-:W-:Y:S02]  /*a9f0*/  PRMT R8, R68, 0x5410, R2 ;  /* 0x0000541044087816 */ /* 0x000fe40000000002 */
[----:B------:R-:W-:-:S02]  /*aa00*/  PRMT R0, R67, 0x5410, R9 ;  /* 0x0000541043007816 */ /* 0x000fc40000000009 */
[----:B------:R-:W-:Y:S01]  /*aa10*/  SHF.R.U64 R3, R34, 0x10, R35 ;  /* 0x0000001022037819 */ /* 0x000fe20000001223 */
[----:B------:R-:W-:Y:S01]  /*aa20*/  IMAD.U32 R14, R8, 0x10000, RZ ;  /* 0x00010000080e7824 */ /* 0x000fe200078e00ff */
[C---:B------:R-:W-:Y:S01]  /*aa30*/  LOP3.LUT R17, R0.reuse, 0xffff0000, RZ, 0xc0, !PT ;  /* 0xffff000000117812 */ /* 0x040fe200078ec0ff */
[----:B------:R-:W-:Y:S01]  /*aa40*/  IMAD.U32 R15, R0, 0x10000, RZ ;  /* 0x00010000000f7824 */ /* 0x000fe200078e00ff */
[----:B------:R-:W-:Y:S02]  /*aa50*/  PRMT R10, R67, 0x5432, R3 ;  /* 0x00005432430a7816 */ /* 0x000fe40000000003 */
[----:B------:R-:W-:Y:S02]  /*aa60*/  LOP3.LUT R16, R8, 0xffff0000, RZ, 0xc0, !PT ;  /* 0xffff000008107812 */ /* 0x000fe400078ec0ff */
[C---:B-1----:R-:W-:Y:S01]  /*aa70*/  LOP3.LUT R9, R6.reuse, 0xffff0000, RZ, 0xc0, !PT ;  /* 0xffff000006097812 */ /* 0x042fe200078ec0ff */
[C---:B------:R-:W-:Y:S01]  /*aa80*/  IMAD.U32 R12, R7.reuse, 0x10000, RZ ;  /* 0x00010000070c7824 */ /* 0x040fe200078e00ff */
[----:B------:R-:W-:Y:S01]  /*aa90*/  LOP3.LUT R2, R7, 0xffff0000, RZ, 0xc0, !PT ;  /* 0xffff000007027812 */ /* 0x000fe200078ec0ff */
[----:B------:R-:W-:Y:S01]  /*aaa0*/  IMAD.U32 R13, R6, 0x10000, RZ ;  /* 0x00010000060d7824 */ /* 0x000fe200078e00ff */
[C---:B------:R-:W-:Y:S01]  /*aab0*/  SHF.L.U32 R6, R4.reuse, 0x10, RZ ;  /* 0x0000001004067819 */ /* 0x040fe200000006ff */
[----:B------:R-:W-:Y:S01]  /*aac0*/  FMUL.FTZ R7, R9, R14 ;  /* 0x0000000e09077220 */ /* 0x000fe20000410000 */
[----:B------:R-:W-:Y:S01]  /*aad0*/  SHF.L.U32 R3, R5, 0x10, RZ ;  /* 0x0000001005037819 */ /* 0x000fe200000006ff */
[-C--:B------:R-:W-:Y:S01]  /*aae0*/  FMUL.FTZ R8, R9, R15.reuse ;  /* 0x0000000f09087220 */ /* 0x080fe20000410000 */
[----:B------:R-:W-:Y:S01]  /*aaf0*/  LOP3.LUT R0, R5, 0xffff0000, RZ, 0xc0, !PT ;  /* 0xffff000005007812 */ /* 0x000fe200078ec0ff */
[----:B------:R-:W-:Y:S01]  /*ab00*/  FFMA.FTZ R9, R13, R15, R7 ;  /* 0x0000000f0d097223 */ /* 0x000fe20000010007 */
[----:B------:R-:W-:Y:S01]  /*ab10*/  LOP3.LUT R4, R4, 0xffff0000, RZ, 0xc0, !PT ;  /* 0xffff000004047812 */ /* 0x000fe200078ec0ff */
[----:B------:R-:W-:-:S02]  /*ab20*/  FMUL.FTZ R5, R2, R17 ;  /* 0x0000001102057220 */ /* 0x000fc40000410000 */
[----:B------:R-:W-:Y:S01]  /*ab30*/  FFMA.FTZ R14, R13, R14, -R8 ;  /* 0x0000000e0d0e7223 */ /* 0x000fe20000010808 */
[C---:B------:R-:W-:Y:S01]  /*ab40*/  SHF.L.U32 R13, R11.reuse, 0x10, RZ ;  /* 0x000000100b0d7819 */ /* 0x040fe200000006ff */
[C---:B------:R-:W-:Y:S01]  /*ab50*/  IMAD.U32 R15, R10.reuse, 0x10000, RZ ;  /* 0x000100000a0f7824 */ /* 0x040fe200078e00ff */
[----:B------:R-:W-:Y:S01]  /*ab60*/  LOP3.LUT R10, R10, 0xffff0000, RZ, 0xc0, !PT ;  /* 0xffff00000a0a7812 */ /* 0x000fe200078ec0ff */
[-C--:B------:R-:W-:Y:S01]  /*ab70*/  FMUL.FTZ R2, R2, R16.reuse ;  /* 0x0000001002027220 */ /* 0x080fe20000410000 */
[----:B------:R-:W-:Y:S01]  /*ab80*/  LOP3.LUT R11, R11, 0xffff0000, RZ, 0xc0, !PT ;  /* 0xffff00000b0b7812 */ /* 0x000fe200078ec0ff */
[C---:B------:R-:W-:Y:S02]  /*ab90*/  FFMA.FTZ R8, R12.reuse, R16, -R5 ;  /* 0x000000100c087223 */ /* 0x040fe40000010805 */
[----:B------:R-:W-:Y:S02]  /*aba0*/  FFMA.FTZ R7, R12, R17, R2 ;  /* 0x000000110c077223 */ /* 0x000fe40000010002 */
[----:B------:R-:W-:-:S02]  /*abb0*/  FMUL.FTZ R5, R4, R15 ;  /* 0x0000000f04057220 */ /* 0x000fc40000410000 */
[----:B------:R-:W-:Y:S01]  /*abc0*/  FMUL.FTZ R4, R4, R13 ;  /* 0x0000000d04047220 */ /* 0x000fe20000410000 */
[----:B------:R-:W-:Y:S01]  /*abd0*/  F2FP.BF16.PACK_AB R7, R7, R8 ;  /* 0x000000080707723e */ /* 0x000fe200000010ff */
[C---:B------:R-:W-:Y:S02]  /*abe0*/  FMUL.FTZ R2, R0.reuse, R10 ;  /* 0x0000000a00027220 */ /* 0x040fe40000410000 */
[----:B------:R-:W-:Y:S02]  /*abf0*/  FMUL.FTZ R0, R0, R11 ;  /* 0x0000000b00007220 */ /* 0x000fe40000410000 */
[C---:B------:R-:W-:Y:S02]  /*ac00*/  FFMA.FTZ R5, R6.reuse, R13, -R5 ;  /* 0x0000000d06057223 */ /* 0x040fe40000010805 */
[----:B------:R-:W-:Y:S01]  /*ac10*/  FFMA.FTZ R4, R6, R15, R4 ;  /* 0x0000000f06047223 */ /* 0x000fe20000010004 */
[----:B------:R-:W-:Y:S01]  /*ac20*/  F2FP.BF16.PACK_AB R6, R9, R14 ;  /* 0x0000000e0906723e */ /* 0x000fe200000010ff */
[----:B------:R-:W-:-:S02]  /*ac30*/  FFMA.FTZ R2, R3, R11, -R2 ;  /* 0x0000000b03027223 */ /* 0x000fc40000010802 */
[----:B------:R-:W-:Y:S01]  /*ac40*/  FFMA.FTZ R0, R3, R10, R0 ;  /* 0x0000000a03007223 */ /* 0x000fe20000010000 */
[----:B------:R-:W-:-:S04]  /*ac50*/  F2FP.BF16.PACK_AB R4, R4, R5 ;  /* 0x000000050404723e */ /* 0x000fc800000010ff */
[----:B------:R-:W-:-:S05]  /*ac60*/  F2FP.BF16.PACK_AB R5, R0, R2 ;  /* 0x000000020005723e */ /* 0x000fca00000010ff */
[----:B------:R1:W-:Y:S02]  /*ac70*/  STS.128 [R211+0x10000], R4 ;  /* 0x01000004d3007388 */ /* 0x0003e40000000c00 */
.L_x_1357:
[----:B------:R-:W-:Y:S05]  /*ac80*/  BSYNC B0 ;  /* 0x0000000000007941 */ /* 0x000fea0003800000 */
.L_x_1356:
        /* <DEDUP_REMOVED lines=49> */
.L_x_1359:
[----:B------:R-:W-:Y:S05]  /*afa0*/  BSYNC B0 ;  /* 0x0000000000007941 */ /* 0x000fea0003800000 */
.L_x_1358:
[----:B------:R-:W-:-:S13]  /*afb0*/  ISETP.GE.AND P0, PT, R144, c[0x0][0x27c], PT ;  /* 0x00009f0090007a0c */ /* 0x000fda0003f06270 */
        /* <DEDUP_REMOVED lines=47> */
.L_x_1349:
[----:B------:R-:W-:Y:S05]  /*b2b0*/  BSYNC B1 ;  /* 0x0000000000017941 */ /* 0x000fea0003800000 */
.L_x_1348:
[----:B------:R-:W-:-:S04]  /*b2c0*/  IADD3 R0, R216, 0x40, RZ ;  /* 0x00000040d8007810 */ /* 0x000fc80007ffe0ff */
[----:B------:R-:W-:-:S13]  /*b2d0*/  ISETP.GE.AND P0, PT, R0, R36, PT ;  /* 0x000000240000720c */ /* 0x000fda0003f06270 */
[----:B------:R-:W-:Y:S05]  /*b2e0*/  @P0 BRA `(.L_x_1360) ;  /* 0x000048b000000947 */ /* 0x000fea0003800000 */
        /* <DEDUP_REMOVED lines=49> */
.L_x_1362:
[----:B------:R-:W-:Y:S05]  /*b600*/  BSYNC B0 ;  /* 0x0000000000007941 */ /* 0x000fea0003800000 */
.L_x_1361:
        /* <DEDUP_REMOVED lines=49> */
.L_x_1364:
[----:B------:R-:W-:Y:S05]  /*b920*/  BSYNC B0 ;  /* 0x0000000000007941 */ /* 0x000fea0003800000 */
.L_x_1363:
        /* <DEDUP_REMOVED lines=49> */
.L_x_1366:
[----:B------:R-:W-:Y:S05]  /*bc40*/  BSYNC B0 ;  /* 0x0000000000007941 */ /* 0x000fea0003800000 */
.L_x_1365:
        /* <DEDUP_REMOVED lines=49> */
.L_x_1368:
[----:B------:R-:W-:Y:S05]  /*bf60*/  BSYNC B0 ;  /* 0x0000000000007941 */ /* 0x000fea0003800000 */
.L_x_1367:
        /* <DEDUP_REMOVED lines=49> */
.L_x_1370:
[----:B------:R-:W-:Y:S05]  /*c280*/  BSYNC B0 ;  /* 0x0000000000007941 */ /* 0x000fea0003800000 */
.L_x_1369:
        /* <DEDUP_REMOVED lines=49> */
.L_x_1343:
[----:B------:R-:W-:Y:S01]  /*c5a0*/  IMAD.MOV.U32 R3, RZ, RZ, c[0x0][0x2c4] ;  /* 0x0000b100ff037624 */ /* 0x000fe200078e00ff */
[----:B------:R-:W-:Y:S01]  /*c5b0*/  BSSY B0, `(.L_x_1371) ;  /* 0x0000048000007945 */ /* 0x000fe20003800000 */
[----:B------:R-:W-:Y:S01]  /*c5c0*/  IMAD.MOV.U32 R5, RZ, RZ, R7 ;  /* 0x000000ffff057224 */ /* 0x000fe200078e0007 */
[----:B------:R-:W-:Y:S01]  /*c5d0*/  MOV R7, R6 ;  /* 0x0000000600077202 */ /* 0x000fe20000000f00 */
[----:B------:R-:W-:Y:S01]  /*c5e0*/  IMAD.MOV.U32 R6, RZ, RZ, R2 ;  /* 0x000000ffff067224 */ /* 0x000fe200078e0002 */
[----:B------:R-:W-:Y:S01]  /*c5f0*/  ISETP.NE.AND P0, PT, R3, 0x1, PT ;  /* 0x000000010300780c */ /* 0x000fe20003f05270 */
        /* <DEDUP_REMOVED lines=9> */
[----:B------:R-:W-:-:S03]  /*c690*/  CS2R R12, SRZ ;  /* 0x00000000000c7805 */ /* 0x000fc6000001ff00 */
[----:B------:R-:W-:-:S05]  /*c6a0*/  @P0 IMAD.HI.U32 R3, R0, c[0x0][0x2c8], RZ ;  /* 0x0000b20000030a27 */ /* 0x000fca00078e00ff */
[----:B------:R-:W-:-:S04]  /*c6b0*/  @P0 SHF.R.U32.HI R0, RZ, c[0x0][0x2cc], R3 ;  /* 0x0000b300ff000a19 */ /* 0x000fc80000011603 */
[----:B------:R-:W-:Y:S01]  /*c6c0*/  SHF.R.S32.HI R3, RZ, 0x1f, R0 ;  /* 0x0000001fff037819 */ /* 0x000fe20000011400 */
[----:B------:R-:W-:-:S04]  /*c6d0*/  IMAD.WIDE.U32 R4, R0, c[0x0][0x280], R4 ;  /* 0x0000a00000047a25 */ /* 0x000fc800078e0004 */
[C---:B------:R-:W-:Y:S01]  /*c6e0*/  IMAD R9, R3.reuse, c[0x0][0x280], RZ ;  /* 0x0000a00003097a24 */ /* 0x040fe200078e02ff */
[----:B------:R-:W-:Y:S01]  /*c6f0*/  LEA R28, P1, R4, c[0x0][0x270], 0x1 ;  /* 0x00009c00041c7a11 */ /* 0x000fe200078208ff */
[----:B------:R-:W-:Y:S02]  /*c700*/  IMAD R8, R3, c[0x0][0x290], RZ ;  /* 0x0000a40003087a24 */ /* 0x000fe400078e02ff */
[C---:B------:R-:W-:Y:S02]  /*c710*/  IMAD.WIDE.U32 R2, R0.reuse, c[0x0][0x290], R6 ;  /* 0x0000a40000027a25 */ /* 0x040fe400078e0006 */
[----:B------:R1:W2:Y:S02]  /*c720*/  SHFL.IDX PT, R20, R28, RZ, 0x1c1f ;  /* 0x001c1fff1c147589 */ /* 0x0002a400000e0000 */
[----:B------:R-:W-:Y:S01]  /*c730*/  IMAD R6, R0, c[0x0][0x284], R9 ;  /* 0x0000a10000067a24 */ /* 0x000fe200078e0209 */
[----:B------:R-:W-:Y:S01]  /*c740*/  LEA R29, P0, R2, c[0x0][0x288], 0x1 ;  /* 0x0000a200021d7a11 */ /* 0x000fe200078008ff */
[----:B------:R-:W-:-:S02]  /*c750*/  IMAD R0, R0, c[0x0][0x294], R8 ;  /* 0x0000a50000007a24 */ /* 0x000fc400078e0208 */
[----:B------:R-:W-:Y:S01]  /*c760*/  CS2R R8, SRZ ;  /* 0x0000000000087805 */ /* 0x000fe2000001ff00 */
[----:B------:R-:W-:Y:S02]  /*c770*/  IADD3 R6, R5, R6, RZ ;  /* 0x0000000605067210 */ /* 0x000fe40007ffe0ff */
[----:B------:R-:W-:Y:S02]  /*c780*/  IADD3 R0, R3, R0, RZ ;  /* 0x0000000003007210 */ /* 0x000fe40007ffe0ff */
[----:B------:R-:W-:Y:S02]  /*c790*/  LEA.HI.X R27, R4, c[0x0][0x274], R6, 0x1, P1 ;  /* 0x00009d00041b7a11 */ /* 0x000fe400008f0c06 */
[----:B------:R-:W-:Y:S01]  /*c7a0*/  LEA.HI.X R26, R2, c[0x0][0x28c], R0, 0x1, P0 ;  /* 0x0000a300021a7a11 */ /* 0x000fe200000f0c00 */
[----:B------:R-:W-:Y:S01]  /*c7b0*/  CS2R R6, SRZ ;  /* 0x0000000000067805 */ /* 0x000fe2000001ff00 */
[----:B------:R-:W-:Y:S01]  /*c7c0*/  ISETP.GE.AND P0, PT, R30, R36, PT ;  /* 0x000000241e00720c */ /* 0x000fe20003f06270 */
[----:B------:R1:W3:Y:S01]  /*c7d0*/  SHFL.IDX PT, R2, R29, RZ, 0x1c1f ;  /* 0x001c1fff1d027589 */ /* 0x0002e200000e0000 */
[----:B------:R-:W-:-:S03]  /*c7e0*/  CS2R R4, SRZ ;  /* 0x0000000000047805 */ /* 0x000fc6000001ff00 */
[----:B------:R1:W4:Y:S04]  /*c7f0*/  SHFL.IDX PT, R21, R27, RZ, 0x1c1f ;  /* 0x001c1fff1b157589 */ /* 0x00032800000e0000 */
[----:B------:R1:W1:Y:S04]  /*c800*/  SHFL.IDX PT, R3, R26, RZ, 0x1c1f ;  /* 0x001c1fff1a037589 */ /* 0x00026800000e0000 */
[----:B------:R-:W-:Y:S05]  /*c810*/  @P0 BRA `(.L_x_1372) ;  /* 0x0000021000000947 */ /* 0x000fea0003800000 */
[----:B--2---:R-:W-:Y:S01]  /*c820*/  ISETP.GE.AND P0, PT, R102, c[0x0][0x27c], PT ;  /* 0x00009f0066007a0c */ /* 0x004fe20003f06270 */
[----:B------:R-:W-:Y:S01]  /*c830*/  CS2R R10, SRZ ;  /* 0x00000000000a7805 */ /* 0x000fe2000001ff00 */
[----:B------:R-:W-:Y:S01]  /*c840*/  ISETP.GE.AND P1, PT, R106, c[0x0][0x27c], PT ;  /* 0x00009f006a007a0c */ /* 0x000fe20003f26270 */
[----:B------:R-:W-:Y:S01]  /*c850*/  CS2R R8, SRZ ;  /* 0x0000000000087805 */ /* 0x000fe2000001ff00 */
[----:B------:R-:W-:Y:S01]  /*c860*/  ISETP.GE.AND P2, PT, R107, c[0x0][0x27c], PT ;  /* 0x00009f006b007a0c */ /* 0x000fe20003f46270 */
[----:B------:R-:W-:Y:S01]  /*c870*/  CS2R R6, SRZ ;  /* 0x0000000000067805 */ /* 0x000fe2000001ff00 */
[----:B------:R-:W-:Y:S01]  /*c880*/  CS2R R4, SRZ ;  /* 0x0000000000047805 */ /* 0x000fe2000001ff00 */
[----:B------:R-:W-:Y:S01]  /*c890*/  CS2R R46, SRZ ;  /* 0x00000000002e7805 */ /* 0x000fe2000001ff00 */
[----:B------:R-:W-:-:S05]  /*c8a0*/  CS2R R44, SRZ ;  /* 0x00000000002c7805 */ /* 0x000fca000001ff00 */
[C---:B------:R-:W-:Y:S01]  /*c8b0*/  @!P0 IMAD.SHL.U32 R0, R102.reuse, 0x2, RZ ;  /* 0x0000000266008824 */ /* 0x040fe200078e00ff */
[----:B------:R-:W-:-:S03]  /*c8c0*/  @!P0 SHF.L.U64.HI R13, R102, 0x1, R103 ;  /* 0x00000001660d8819 */ /* 0x000fc60000010267 */
[----:B------:R-:W-:Y:S01]  /*c8d0*/  @!P2 IMAD.SHL.U32 R12, R226, 0x8, RZ ;  /* 0x00000008e20ca824 */ /* 0x000fe200078e00ff */
[----:B------:R-:W-:-:S03]  /*c8e0*/  @!P0 IADD3 R24, P3, R20, R0, RZ ;  /* 0x0000000014188210 */ /* 0x000fc60007f7e0ff */
[----:B----4-:R-:W-:Y:S01]  /*c8f0*/  @!P2 IMAD.WIDE R18, R12, 0x2, R20 ;  /* 0x000000020c12a825 */ /* 0x010fe200078e0214 */
[----:B------:R-:W-:Y:S02]  /*c900*/  @!P0 IADD3.X R25, R21, R13, RZ, P3, !PT ;  /* 0x0000000d15198210 */ /* 0x000fe40001ffe4ff */
[----:B---3--:R-:W-:Y:S01]  /*c910*/  @!P0 IADD3 R22, P3, R2, R0, RZ ;  /* 0x0000000002168210 */ /* 0x008fe20007f7e0ff */
[----:B-1----:R-:W-:Y:S01]  /*c920*/  @!P2 IMAD.WIDE R16, R12, 0x2, R2 ;  /* 0x000000020c10a825 */ /* 0x002fe200078e0202 */
[----:B------:R-:W-:Y:S01]  /*c930*/  @!P1 SHF.L.U32 R0, R225, 0x3, RZ ;  /* 0x00000003e1009819 */ /* 0x000fe200000006ff */
[----:B------:R1:W5:Y:S01]  /*c940*/  @!P2 LD.E.128 R8, [R18.64] ;  /* 0x000000081208a980 */ /* 0x000362000c101d00 */
[----:B------:R-:W-:Y:S01]  /*c950*/  CS2R R42, SRZ ;  /* 0x00000000002a7805 */ /* 0x000fe2000001ff00 */
[----:B------:R-:W-:Y:S02]  /*c960*/  @!P0 IMAD.X R23, R3, 0x1, R13, P3 ;  /* 0x0000000103178824 */ /* 0x000fe400018e060d */
[C---:B------:R-:W-:Y:S01]  /*c970*/  @!P1 IMAD.WIDE R14, R0.reuse, 0x2, R20 ;  /* 0x00000002000e9825 */ /* 0x040fe200078e0214 */
[----:B------:R2:W5:Y:S01]  /*c980*/  @!P2 LD.E.128 R4, [R16.64] ;  /* 0x000000081004a980 */ /* 0x000562000c101d00 */
[----:B------:R-:W-:Y:S01]  /*c990*/  CS2R R40, SRZ ;  /* 0x0000000000287805 */ /* 0x000fe2000001ff00 */
[----:B------:R-:W-:Y:S01]  /*c9a0*/  CS2R R12, SRZ ;  /* 0x00000000000c7805 */ /* 0x000fe2000001ff00 */
[----:B------:R-:W-:Y:S01]  /*c9b0*/  @!P1 IMAD.WIDE R20, R0, 0x2, R2 ;  /* 0x0000000200149825 */ /* 0x000fe200078e0202 */
[----:B------:R3:W5:Y:S04]  /*c9c0*/  @!P1 LD.E.128 R44, [R14.64] ;  /* 0x000000080e2c9980 */ /* 0x000768000c101d00 */
[----:B------:R4:W5:Y:S01]  /*c9d0*/  @!P1 LD.E.128 R40, [R20.64] ;  /* 0x0000000814289980 */ /* 0x000962000c101d00 */
[----:B-1----:R-:W-:Y:S01]  /*c9e0*/  CS2R R18, SRZ ;  /* 0x0000000000127805 */ /* 0x002fe2000001ff00 */
[----:B--2---:R-:W-:Y:S01]  /*c9f0*/  CS2R R16, SRZ ;  /* 0x0000000000107805 */ /* 0x004fe2000001ff00 */
[----:B---3--:R-:W-:-:S05]  /*ca00*/  CS2R R14, SRZ ;  /* 0x00000000000e7805 */ /* 0x008fca000001ff00 */
[----:B------:R4:W5:Y:S04]  /*ca10*/  @!P0 LD.E.128 R16, [R24.64] ;  /* 0x0000000818108980 */ /* 0x000968000c101d00 */
[----:B------:R4:W5:Y:S02]  /*ca20*/  @!P0 LD.E.128 R12, [R22.64] ;  /* 0x00000008160c8980 */ /* 0x000964000c101d00 */
.L_x_1372:
[----:B--2---:R-:W-:Y:S05]  /*ca30*/  BSYNC B0 ;  /* 0x0000000000007941 */ /* 0x004fea0003800000 */
.L_x_1371:
[----:B------:R-:W-:Y:S01]  /*ca40*/  IADD3 R0, R30, 0x40, RZ ;  /* 0x000000401e007810 */ /* 0x000fe20007ffe0ff */
[----:B---3-5:R-:W-:Y:S01]  /*ca50*/  IMAD.MOV.U32 R2, RZ, RZ, R44 ;  /* 0x000000ffff027224 */ /* 0x028fe200078e002c */
[----:B----4-:R-:W-:Y:S01]  /*ca60*/  MOV R23, R15 ;  /* 0x0000000f00177202 */ /* 0x010fe20000000f00 */
[----:B------:R-:W-:Y:S01]  /*ca70*/  IMAD.MOV.U32 R20, RZ, RZ, R46 ;  /* 0x000000ffff147224 */ /* 0x000fe200078e002e */
[----:B------:R-:W-:Y:S01]  /*ca80*/  ISETP.GE.AND P0, PT, R0, R36, PT ;  /* 0x000000240000720c */ /* 0x000fe20003f06270 */
[----:B------:R-:W-:Y:S01]  /*ca90*/  IMAD.MOV.U32 R0, RZ, RZ, R45 ;  /* 0x000000ffff007224 */ /* 0x000fe200078e002d */
[----:B------:R2:W3:Y:S01]  /*caa0*/  SHFL.IDX PT, R21, R27, 0x1, 0x1c1f ;  /* 0x003c1f001b157f89 */ /* 0x0004e200000e0000 */
[----:B-1----:R-:W-:Y:S01]  /*cab0*/  IMAD.MOV.U32 R3, RZ, RZ, R47 ;  /* 0x000000ffff037224 */ /* 0x002fe200078e002f */
        /* <DEDUP_REMOVED lines=37> */
[----:B------:R2:W1:Y:S01]  /*cd10*/  SHFL.IDX PT, R2, R29, 0x1, 0x1c1f ;  /* 0x003c1f001d027f89 */ /* 0x00046200000e0000 */
[----:B------:R-:W-:Y:S01]  /*cd20*/  PRMT R72, R3, 0x7610, R72 ;  /* 0x0000761003487816 */ /* 0x000fe20000000048 */
[----:B------:R-:W-:Y:S01]  /*cd30*/  CS2R R62, SRZ ;  /* 0x00000000003e7805 */ /* 0x000fe2000001ff00 */
[----:B------:R-:W-:Y:S01]  /*cd40*/  PRMT R37, R0, 0x5410, R22 ;  /* 0x0000541000257816 */ /* 0x000fe20000000016 */
[----:B------:R2:W4:Y:S01]  /*cd50*/  SHFL.IDX PT, R20, R28, 0x1, 0x1c1f ;  /* 0x003c1f001c147f89 */ /* 0x00052200000e0000 */
[----:B------:R-:W-:Y:S01]  /*cd60*/  CS2R R60, SRZ ;  /* 0x00000000003c7805 */ /* 0x000fe2000001ff00 */
[----:B------:R-:W-:Y:S01]  /*cd70*/  CS2R R58, SRZ ;  /* 0x00000000003a7805 */ /* 0x000fe2000001ff00 */
[----:B------:R-:W-:Y:S01]  /*cd80*/  CS2R R56, SRZ ;  /* 0x0000000000387805 */ /* 0x000fe2000001ff00 */
[----:B------:R2:W1:Y:S01]  /*cd90*/  SHFL.IDX PT, R3, R26, 0x1, 0x1c1f ;  /* 0x003c1f001a037f89 */ /* 0x00046200000e0000 */
[----:B------:R-:W-:Y:S01]  /*cda0*/  CS2R R50, SRZ ;  /* 0x0000000000327805 */ /* 0x000fe2000001ff00 */
[----:B------:R-:W-:Y:S01]  /*cdb0*/  CS2R R48, SRZ ;  /* 0x0000000000307805 */ /* 0x000fe2000001ff00 */
[----:B------:R-:W-:Y:S05]  /*cdc0*/  @P0 BRA `(.L_x_1374) ;  /* 0x0000021000000947 */ /* 0x000fea0003800000 */
[----:B---3--:R-:W-:Y:S01]  /*cdd0*/  ISETP.GE.AND P0, PT, R102, c[0x0][0x27c], PT ;  /* 0x00009f0066007a0c */ /* 0x008fe20003f06270 */
        /* <DEDUP_REMOVED lines=9> */
[----:B--2---:R-:W-:Y:S01]  /*ce70*/  @!P0 SHF.L.U64.HI R26, R102, 0x1, R103 ;  /* 0x00000001661a8819 */ /* 0x004fe20000010267 */
[----:B------:R-:W-:-:S03]  /*ce80*/  @!P2 IMAD.SHL.U32 R23, R226, 0x8, RZ ;  /* 0x00000008e217a824 */ /* 0x000fc600078e00ff */
[----:B----4-:R-:W-:Y:S01]  /*ce90*/  @!P0 IADD3 R24, P3, R20, R0, RZ ;  /* 0x0000000014188210 */ /* 0x010fe20007f7e0ff */
[----:B------:R-:W-:-:S03]  /*cea0*/  @!P2 IMAD.WIDE R32, R23, 0x2, R20 ;  /* 0x000000021720a825 */ /* 0x000fc600078e0214 */
[----:B------:R-:W-:Y:S01]  /*ceb0*/  @!P0 IADD3.X R25, R21, R26, RZ, P3, !PT ;  /* 0x0000001a15198210 */ /* 0x000fe20001ffe4ff */
[----:B-1----:R-:W-:Y:S01]  /*cec0*/  @!P2 IMAD.WIDE R30, R23, 0x2, R2 ;  /* 0x00000002171ea825 */ /* 0x002fe200078e0202 */
[----:B------:R-:W-:Y:S01]  /*ced0*/  @!P0 IADD3 R22, P3, R2, R0, RZ ;  /* 0x0000000002168210 */ /* 0x000fe20007f7e0ff */
[----:B------:R1:W5:Y:S01]  /*cee0*/  @!P2 LD.E.128 R52, [R32.64] ;  /* 0x000000082034a980 */ /* 0x000362000c101d00 */
[----:B------:R-:W-:Y:S01]  /*cef0*/  @!P1 SHF.L.U32 R0, R225, 0x3, RZ ;  /* 0x00000003e1009819 */ /* 0x000fe200000006ff */
[----:B------:R-:W-:Y:S01]  /*cf00*/  CS2R R62, SRZ ;  /* 0x00000000003e7805 */ /* 0x000fe2000001ff00 */
[----:B------:R-:W-:Y:S01]  /*cf10*/  CS2R R60, SRZ ;  /* 0x00000000003c7805 */ /* 0x000fe2000001ff00 */
[----:B------:R-:W-:Y:S01]  /*cf20*/  CS2R R34, SRZ ;  /* 0x0000000000227805 */ /* 0x000fe2000001ff00 */
[----:B------:R-:W-:Y:S01]  /*cf30*/  CS2R R50, SRZ ;  /* 0x0000000000327805 */ /* 0x000fe2000001ff00 */
[C---:B------:R-:W-:Y:S01]  /*cf40*/  @!P1 IMAD.WIDE R28, R0.reuse, 0x2, R20 ;  /* 0x00000002001c9825 */ /* 0x040fe200078e0214 */
[----:B------:R-:W-:Y:S01]  /*cf50*/  CS2R R48, SRZ ;  /* 0x0000000000307805 */ /* 0x000fe2000001ff00 */
[----:B------:R2:W5:Y:S02]  /*cf60*/  @!P2 LD.E.128 R56, [R30.64] ;  /* 0x000000081e38a980 */ /* 0x000564000c101d00 */
[----:B------:R-:W-:-:S02]  /*cf70*/  @!P1 IMAD.WIDE R20, R0, 0x2, R2 ;  /* 0x0000000200149825 */ /* 0x000fc400078e0202 */
[----:B------:R2:W5:Y:S02]  /*cf80*/  @!P1 LD.E.128 R64, [R28.64] ;  /* 0x000000081c409980 */ /* 0x000564000c101d00 */
[----:B------:R-:W-:Y:S02]  /*cf90*/  @!P0 IMAD.X R23, R3, 0x1, R26, P3 ;  /* 0x0000000103178824 */ /* 0x000fe400018e061a */
[----:B------:R2:W5:Y:S04]  /*cfa0*/  @!P1 LD.E.128 R60, [R20.64] ;  /* 0x00000008143c9980 */ /* 0x000568000c101d00 */
[----:B------:R2:W5:Y:S01]  /*cfb0*/  @!P0 LD.E.128 R48, [R22.64] ;  /* 0x0000000816308980 */ /* 0x000562000c101d00 */
[----:B-1----:R-:W-:-:S06]  /*cfc0*/  CS2R R32, SRZ ;  /* 0x0000000000207805 */ /* 0x002fcc000001ff00 */
[----:B------:R2:W5:Y:S02]  /*cfd0*/  @!P0 LD.E.128 R32, [R24.64] ;  /* 0x0000000818208980 */ /* 0x000564000c101d00 */
.L_x_1374:
[----:B---3--:R-:W-:Y:S05]  /*cfe0*/  BSYNC B0 ;  /* 0x0000000000007941 */ /* 0x008fea0003800000 */
.L_x_1373:
[----:B-1---5:R-:W-:Y:S01]  /*cff0*/  IMAD.MOV.U32 R2, RZ, RZ, R64 ;  /* 0x000000ffff027224 */ /* 0x022fe200078e0040 */
[----:B------:R-:W-:Y:S01]  /*d000*/  MOV R0, R65 ;  /* 0x0000004100007202 */ /* 0x000fe20000000f00 */
[----:B--2-4-:R-:W-:Y:S01]  /*d010*/  IMAD.MOV.U32 R20, RZ, RZ, R66 ;  /* 0x000000ffff147224 */ /* 0x014fe200078e0042 */
        /* <DEDUP_REMOVED lines=43> */
[----:B------:R-:W2:Y:S01]  /*d2d0*/  LDL R94, [R1+0x50] ;  /* 0x00005000015e7983 */ /* 0x000ea20000100800 */
[----:B------:R-:W-:Y:S01]  /*d2e0*/  IMAD.MOV.U32 R2, RZ, RZ, c[0x0][0x27c] ;  /* 0x00009f00ff027624 */ /* 0x000fe200078e00ff */
[----:B------:R-:W-:Y:S02]  /*d2f0*/  SHF.R.U64 R12, R12, 0x10, R13 ;  /* 0x000000100c0c7819 */ /* 0x000fe4000000120d */
[----:B------:R-:W-:Y:S02]  /*d300*/  SHF.R.U64 R16, R16, 0x10, R17 ;  /* 0x0000001010107819 */ /* 0x000fe40000001211 */
[----:B------:R-:W-:Y:S02]  /*d310*/  LEA.HI R2, R2, R248, RZ, 0x1d ;  /* 0x000000f802027211 */ /* 0x000fe400078fe8ff */
[----:B------:R-:W-:Y:S02]  /*d320*/  SHF.R.U32.HI R3, RZ, 0x10, R13 ;  /* 0x00000010ff037819 */ /* 0x000fe4000001160d */
[----:B------:R-:W-:-:S02]  /*d330*/  SHF.R.S32.HI R0, RZ, 0x1f, R2 ;  /* 0x0000001fff007819 */ /* 0x000fc40000011402 */
[----:B------:R-:W-:Y:S02]  /*d340*/  SHF.R.U64 R18, R18, 0x10, R19 ;  /* 0x0000001012127819 */ /* 0x000fe40000001213 */
[----:B------:R-:W-:Y:S01]  /*d350*/  LEA.HI R0, R0, R2, RZ, 0x3 ;  /* 0x0000000200007211 */ /* 0x000fe200078f18ff */
[----:B------:R-:W-:Y:S01]  /*d360*/  IMAD.SHL.U32 R2, R2, 0x8, RZ ;  /* 0x0000000802027824 */ /* 0x000fe200078e00ff */
[----:B------:R-:W-:Y:S02]  /*d370*/  PRMT R13, R37, 0x5432, R12 ;  /* 0x00005432250d7816 */ /* 0x000fe4000000000c */
[--C-:B------:R-:W-:Y:S01]  /*d380*/  SHF.R.U64 R14, R14, 0x10, R15.reuse ;  /* 0x000000100e0e7819 */ /* 0x100fe2000000120f */
[----:B------:R-:W-:Y:S01]  /*d390*/  IMAD.SHL.U32 R0, R0, 0x400, RZ ;  /* 0x0000040000007824 */ /* 0x000fe200078e00ff */
[----:B------:R-:W-:Y:S02]  /*d3a0*/  LOP3.LUT R2, R227, 0x38, R2, 0xf8, !PT ;  /* 0x00000038e3027812 */ /* 0x000fe400078ef802 */
[----:B------:R-:W-:-:S02]  /*d3b0*/  SHF.R.U32.HI R29, RZ, 0x10, R15 ;  /* 0x00000010ff1d7819 */ /* 0x000fc4000001160f */
[----:B------:R-:W-:Y:S02]  /*d3c0*/  LOP3.LUT R2, R2, R228, RZ, 0x3c, !PT ;  /* 0x000000e402027212 */ /* 0x000fe400078e3cff */
[----:B------:R-:W-:Y:S02]  /*d3d0*/  LOP3.LUT R0, R0, 0x7fffe000, RZ, 0xc0, !PT ;  /* 0x7fffe00000007812 */ /* 0x000fe400078ec0ff */
[----:B------:R-:W-:Y:S02]  /*d3e0*/  PRMT R15, R37, 0x5410, R3 ;  /* 0x00005410250f7816 */ /* 0x000fe40000000003 */
[----:B------:R-:W-:Y:S02]  /*d3f0*/  IADD3 R0, R2, R0, R229 ;  /* 0x0000000002007210 */ /* 0x000fe40007ffe0e5 */
[----:B------:R-:W-:Y:S01]  /*d400*/  SHF.R.U32.HI R2, RZ, 0x10, R19 ;  /* 0x00000010ff027819 */ /* 0x000fe20000011613 */
[----:B------:R-:W-:Y:S01]  /*d410*/  IMAD.U32 R31, R15, 0x10000, RZ ;  /* 0x000100000f1f7824 */ /* 0x000fe200078e00ff */
[----:B------:R-:W-:Y:S01]  /*d420*/  PRMT R19, R39, 0x5432, R18 ;  /* 0x0000543227137816 */ /* 0x000fe20000000012 */
[----:B------:R-:W-:Y:S01]  /*d430*/  IMAD.SHL.U32 R30, R0, 0x2, RZ ;  /* 0x00000002001e7824 */ /* 0x000fe200078e00ff */
[----:B------:R-:W-:Y:S01]  /*d440*/  SHF.R.U32.HI R0, RZ, 0x10, R17 ;  /* 0x00000010ff007819 */ /* 0x000fe20000011611 */
[----:B------:R-:W-:Y:S01]  /*d450*/  IMAD.U32 R18, R13, 0x10000, RZ ;  /* 0x000100000d127824 */ /* 0x000fe200078e00ff */
[----:B------:R-:W-:-:S02]  /*d460*/  PRMT R17, R38, 0x5432, R16 ;  /* 0x0000543226117816 */ /* 0x000fc40000000010 */
[----:B------:R-:W1:Y:S01]  /*d470*/  LDS.128 R20, [R30+0xc100] ;  /* 0x00c100001e147984 */ /* 0x000e620000000c00 */
[----:B------:R-:W-:Y:S02]  /*d480*/  PRMT R16, R38, 0x5410, R0 ;  /* 0x0000541026107816 */ /* 0x000fe40000000000 */
[----:B------:R-:W-:Y:S01]  /*d490*/  IMAD.U32 R12, R17, 0x10000, RZ ;  /* 0x00010000110c7824 */ /* 0x000fe200078e00ff */
[----:B------:R-:W-:Y:S02]  /*d4a0*/  PRMT R28, R39, 0x5410, R2 ;  /* 0x00005410271c7816 */ /* 0x000fe40000000002 */
[----:B------:R-:W-:Y:S02]  /*d4b0*/  LOP3.LUT R17, R17, 0xffff0000, RZ, 0xc0, !PT ;  /* 0xffff000011117812 */ /* 0x000fe400078ec0ff */
[----:B------:R-:W-:Y:S02]  /*d4c0*/  LOP3.LUT R15, R15, 0xffff0000, RZ, 0xc0, !PT ;  /* 0xffff00000f0f7812 */ /* 0x000fe400078ec0ff */
[----:B------:R-:W-:-:S02]  /*d4d0*/  PRMT R14, R68, 0x5432, R14 ;  /* 0x00005432440e7816 */ /* 0x000fc4000000000e */
[----:B-1----:R-:W-:-:S05]  /*d4e0*/  SHF.L.U32 R0, R20, 0x10, RZ ;  /* 0x0000001014007819 */ /* 0x002fca00000006ff */
[C---:B------:R-:W-:Y:S02]  /*d4f0*/  FMUL.FTZ R3, R0.reuse, R18 ;  /* 0x0000001200037220 */ /* 0x040fe40000410000 */
[----:B------:R-:W-:Y:S01]  /*d500*/  FMUL.FTZ R0, R0, R12 ;  /* 0x0000000c00007220 */ /* 0x000fe20000410000 */
[----:B--2---:R-:W1:Y:S02]  /*d510*/  LDS.128 R24, [R94] ;  /* 0x000000005e187984 */ /* 0x004e640000000c00 */
[----:B-1----:R-:W-:-:S04]  /*d520*/  IMAD.U32 R2, R24, 0x10000, RZ ;  /* 0x0001000018027824 */ /* 0x002fc800078e00ff */
[C---:B------:R-:W-:Y:S01]  /*d530*/  FFMA.FTZ R38, R2.reuse, R18, R0 ;  /* 0x0000001202267223 */ /* 0x040fe20000010000 */
[----:B------:R-:W-:Y:S01]  /*d540*/  SHF.L.U32 R0, R21, 0x10, RZ ;  /* 0x0000001015007819 */ /* 0x000fe200000006ff */
[----:B------:R-:W-:Y:S01]  /*d550*/  FFMA.FTZ R39, R2, R12, -R3 ;  /* 0x0000000c02277223 */ /* 0x000fe20000010803 */
[----:B------:R-:W-:Y:S01]  /*d560*/  PRMT R18, R68, 0x5410, R29 ;  /* 0x0000541044127816 */ /* 0x000fe2000000001d */
[----:B------:R-:W-:Y:S02]  /*d570*/  IMAD.U32 R12, R16, 0x10000, RZ ;  /* 0x00010000100c7824 */ /* 0x000fe400078e00ff */
[C---:B------:R-:W-:Y:S02]  /*d580*/  FMUL.FTZ R3, R0.reuse, R31 ;  /* 0x0000001f00037220 */ /* 0x040fe40000410000 */
[----:B------:R-:W-:Y:S02]  /*d590*/  IMAD.U32 R2, R25, 0x10000, RZ ;  /* 0x0001000019027824 */ /* 0x000fe400078e00ff */
[----:B------:R-:W-:-:S02]  /*d5a0*/  FMUL.FTZ R0, R0, R12 ;  /* 0x0000000c00007220 */ /* 0x000fc40000410000 */
[C---:B------:R-:W-:Y:S02]  /*d5b0*/  FFMA.FTZ R37, R2.reuse, R12, -R3 ;  /* 0x0000000c02257223 */ /* 0x040fe40000010803 */
[----:B------:R-:W-:Y:S01]  /*d5c0*/  FFMA.FTZ R31, R2, R31, R0 ;  /* 0x0000001f021f7223 */ /* 0x000fe20000010000 */
[----:B------:R-:W-:Y:S01]  /*d5d0*/  SHF.L.U32 R0, R23, 0x10, RZ ;  /* 0x0000001017007819 */ /* 0x000fe200000006ff */
[C---:B------:R-:W-:Y:S01]  /*d5e0*/  IMAD.U32 R29, R18.reuse, 0x10000, RZ ;  /* 0x00010000121d7824 */ /* 0x040fe200078e00ff */
[----:B------:R-:W-:Y:S01]  /*d5f0*/  LOP3.LUT R18, R18, 0xffff0000, RZ, 0xc0, !PT ;  /* 0xffff000012127812 */ /* 0x000fe200078ec0ff */
[----:B------:R-:W-:Y:S02]  /*d600*/  IMAD.U32 R12, R28, 0x10000, RZ ;  /* 0x000100001c0c7824 */ /* 0x000fe400078e00ff */
[----:B------:R-:W-:Y:S02]  /*d610*/  IMAD.U32 R2, R27, 0x10000, RZ ;  /* 0x000100001b027824 */ /* 0x000fe400078e00ff */
[----:B------:R-:W-:-:S02]  /*d620*/  FMUL.FTZ R3, R0, R29 ;  /* 0x0000001d00037220 */ /* 0x000fc40000410000 */
[-C--:B------:R-:W-:Y:S02]  /*d630*/  FMUL.FTZ R0, R0, R12.reuse ;  /* 0x0000000c00007220 */ /* 0x080fe40000410000 */
[C---:B------:R-:W-:Y:S01]  /*d640*/  FFMA.FTZ R36, R2.reuse, R12, -R3 ;  /* 0x0000000c02247223 */ /* 0x040fe20000010803 */
[----:B------:R-:W-:Y:S01]  /*d650*/  LOP3.LUT R3, R25, 0xffff0000, RZ, 0xc0, !PT ;  /* 0xffff000019037812 */ /* 0x000fe200078ec0ff */
[----:B------:R-:W-:Y:S01]  /*d660*/  FFMA.FTZ R29, R2, R29, R0 ;  /* 0x0000001d021d7223 */ /* 0x000fe20000010000 */
[----:B------:R-:W-:Y:S02]  /*d670*/  LOP3.LUT R25, R13, 0xffff0000, RZ, 0xc0, !PT ;  /* 0xffff00000d197812 */ /* 0x000fe400078ec0ff */
[----:B------:R-:W-:Y:S02]  /*d680*/  LOP3.LUT R2, R20, 0xffff0000, RZ, 0xc0, !PT ;  /* 0xffff000014027812 */ /* 0x000fe400078ec0ff */
[----:B------:R-:W-:Y:S02]  /*d690*/  LOP3.LUT R12, R24, 0xffff0000, RZ, 0xc0, !PT ;  /* 0xffff0000180c7812 */ /* 0x000fe400078ec0ff */
[----:B------:R-:W-:Y:S01]  /*d6a0*/  LOP3.LUT R0, R21, 0xffff0000, RZ, 0xc0, !PT ;  /* 0xffff000015007812 */ /* 0x000fe200078ec0ff */
[----:B------:R-:W-:-:S02]  /*d6b0*/  FMUL.FTZ R13, R2, R25 ;  /* 0x00000019020d7220 */ /* 0x000fc40000410000 */
[-C--:B------:R-:W-:Y:S02]  /*d6c0*/  FMUL.FTZ R2, R2, R17.reuse ;  /* 0x0000001102027220 */ /* 0x080fe40000410000 */
[----:B------:R-:W-:Y:S01]  /*d6d0*/  FFMA.FTZ R24, R12, R17, -R13 ;  /* 0x000000110c187223 */ /* 0x000fe2000001080d */
[----:B------:R-:W-:Y:S01]  /*d6e0*/  LOP3.LUT R13, R16, 0xffff0000, RZ, 0xc0, !PT ;  /* 0xffff0000100d7812 */ /* 0x000fe200078ec0ff */
[----:B------:R-:W-:Y:S02]  /*d6f0*/  FFMA.FTZ R12, R12, R25, R2 ;  /* 0x000000190c0c7223 */ /* 0x000fe40000010002 */
[C---:B------:R-:W-:Y:S02]  /*d700*/  FMUL.FTZ R2, R0.reuse, R15 ;  /* 0x0000000f00027220 */ /* 0x040fe40000410000 */
[-C--:B------:R-:W-:Y:S01]  /*d710*/  FMUL.FTZ R0, R0, R13.reuse ;  /* 0x0000000d00007220 */ /* 0x080fe20000410000 */
[----:B------:R-:W-:Y:S01]  /*d720*/  F2FP.BF16.PACK_AB R12, R12, R38 ;  /* 0x000000260c0c723e */ /* 0x000fe200000010ff */
[----:B------:R-:W-:-:S02]  /*d730*/  FFMA.FTZ R17, R3, R13, -R2 ;  /* 0x0000000d03117223 */ /* 0x000fc40000010802 */
[----:B------:R-:W-:Y:S01]  /*d740*/  FFMA.FTZ R13, R3, R15, R0 ;  /* 0x0000000f030d7223 */ /* 0x000fe20000010000 */
[----:B------:R-:W-:Y:S01]  /*d750*/  SHF.L.U32 R0, R22, 0x10, RZ ;  /* 0x0000001016007819 */ /* 0x000fe200000006ff */
[----:B------:R-:W-:Y:S01]  /*d760*/  IMAD.U32 R16, R14, 0x10000, RZ ;  /* 0x000100000e107824 */ /* 0x000fe200078e00ff */
[----:B------:R-:W-:Y:S01]  /*d770*/  F2FP.BF16.PACK_AB R17, R17, R37 ;  /* 0x000000251111723e */ /* 0x000fe200000010ff */
[----:B------:R-:W-:Y:S01]  /*d780*/  IMAD.U32 R15, R19, 0x10000, RZ ;  /* 0x00010000130f7824 */ /* 0x000fe200078e00ff */
[----:B------:R-:W-:Y:S01]  /*d790*/  F2FP.BF16.PACK_AB R13, R13, R31 ;  /* 0x0000001f0d0d723e */ /* 0x000fe200000010ff */
[----:B------:R-:W-:Y:S02]  /*d7a0*/  FMUL.FTZ R3, R0, R16 ;  /* 0x0000001000037220 */ /* 0x000fe40000410000 */
[----:B------:R-:W-:Y:S02]  /*d7b0*/  IMAD.U32 R2, R26, 0x10000, RZ ;  /* 0x000100001a027824 */ /* 0x000fe400078e00ff */
[----:B------:R-:W-:-:S02]  /*d7c0*/  FMUL.FTZ R0, R0, R15 ;  /* 0x0000000f00007220 */ /* 0x000fc40000410000 */
[C---:B------:R-:W-:Y:S02]  /*d7d0*/  FFMA.FTZ R21, R2.reuse, R15, -R3 ;  /* 0x0000000f02157223 */ /* 0x040fe40000010803 */
[----:B------:R-:W-:Y:S01]  /*d7e0*/  FFMA.FTZ R20, R2, R16, R0 ;  /* 0x0000001002147223 */ /* 0x000fe20000010000 */
[----:B------:R-:W-:Y:S02]  /*d7f0*/  LOP3.LUT R16, R14, 0xffff0000, RZ, 0xc0, !PT ;  /* 0xffff00000e107812 */ /* 0x000fe400078ec0ff */
[----:B------:R-:W-:Y:S02]  /*d800*/  LOP3.LUT R0, R22, 0xffff0000, RZ, 0xc0, !PT ;  /* 0xffff000016007812 */ /* 0x000fe400078ec0ff */
[----:B------:R-:W-:Y:S02]  /*d810*/  LOP3.LUT R14, R19, 0xffff0000, RZ, 0xc0, !PT ;  /* 0xffff0000130e7812 */ /* 0x000fe400078ec0ff */
[----:B------:R-:W-:Y:S01]  /*d820*/  LOP3.LUT R2, R26, 0xffff0000, RZ, 0xc0, !PT ;  /* 0xffff00001a027812 */ /* 0x000fe200078ec0ff */
[----:B------:R-:W-:-:S02]  /*d830*/  FMUL.FTZ R3, R0, R16 ;  /* 0x0000001000037220 */ /* 0x000fc40000410000 */
[-C--:B------:R-:W-:Y:S02]  /*d840*/  FMUL.FTZ R0, R0, R14.reuse ;  /* 0x0000000e00007220 */ /* 0x080fe40000410000 */
[C---:B------:R-:W-:Y:S02]  /*d850*/  FFMA.FTZ R15, R2.reuse, R14, -R3 ;  /* 0x0000000e020f7223 */ /* 0x040fe40000010803 */
[----:B------:R-:W-:Y:S01]  /*d860*/  FFMA.FTZ R14, R2, R16, R0 ;  /* 0x00000010020e7223 */ /* 0x000fe20000010000 */
[----:B------:R-:W-:Y:S02]  /*d870*/  LOP3.LUT R2, R23, 0xffff0000, RZ, 0xc0, !PT ;  /* 0xffff000017027812 */ /* 0x000fe400078ec0ff */
[----:B------:R-:W-:Y:S02]  /*d880*/  LOP3.LUT R16, R28, 0xffff0000, RZ, 0xc0, !PT ;  /* 0xffff00001c107812 */ /* 0x000fe400078ec0ff */
[----:B------:R-:W-:Y:S01]  /*d890*/  LOP3.LUT R0, R27, 0xffff0000, RZ, 0xc0, !PT ;  /* 0xffff00001b007812 */ /* 0x000fe200078ec0ff */
[----:B------:R-:W-:Y:S01]  /*d8a0*/  FMUL.FTZ R3, R2, R18 ;  /* 0x0000001202037220 */ /* 0x000fe20000410000 */
[----:B------:R-:W-:Y:S01]  /*d8b0*/  F2FP.BF16.PACK_AB R14, R14, R20 ;  /* 0x000000140e0e723e */ /* 0x000fe200000010ff */
[----:B------:R-:W-:-:S02]  /*d8c0*/  FMUL.FTZ R2, R2, R16 ;  /* 0x0000001002027220 */ /* 0x000fc40000410000 */
[----:B------:R-:W-:Y:S01]  /*d8d0*/  FFMA.FTZ R3, R0, R16, -R3 ;  /* 0x0000001000037223 */ /* 0x000fe20000010803 */
[----:B------:R-:W-:Y:S01]  /*d8e0*/  F2FP.BF16.PACK_AB R16, R24, R39 ;  /* 0x000000271810723e */ /* 0x000fe200000010ff */
[----:B------:R-:W-:Y:S01]  /*d8f0*/  FFMA.FTZ R2, R0, R18, R2 ;  /* 0x0000001200027223 */ /* 0x000fe20000010002 */
[----:B------:R-:W-:Y:S02]  /*d900*/  F2FP.BF16.PACK_AB R18, R15, R21 ;  /* 0x000000150f12723e */ /* 0x000fe400000010ff */
[----:B------:R-:W-:Y:S02]  /*d910*/  F2FP.BF16.PACK_AB R19, R3, R36 ;  /* 0x000000240313723e */ /* 0x000fe400000010ff */
[----:B------:R-:W-:-:S03]  /*d920*/  F2FP.BF16.PACK_AB R15, R2, R29 ;  /* 0x0000001d020f723e */ /* 0x000fc600000010ff */
[----:B------:R1:W-:Y:S04]  /*d930*/  STS.128 [R94], R16 ;  /* 0x000000105e007388 */ /* 0x0003e80000000c00 */
[----:B------:R1:W-:Y:S02]  /*d940*/  STS.128 [R30+0xc100], R12 ;  /* 0x00c1000c1e007388 */ /* 0x0003e40000000c00 */
.L_x_1378:
[----:B------:R-:W-:Y:S05]  /*d950*/  BSYNC B0 ;  /* 0x0000000000007941 */ /* 0x000fea0003800000 */
.L_x_1377:
[----:B------:R-:W-:Y:S01]  /*d960*/  ISETP.GE.AND P0, PT, R107, c[0x0][0x27c], PT ;  /* 0x00009f006b007a0c */ /* 0x000fe20003f06270 */
[----:B------:R-:W-:-:S12]  /*d970*/  BSSY B0, `(.L_x_1379) ;  /* 0x000006a000007945 */ /* 0x000fd80003800000 */
[----:B------:R-:W-:Y:S05]  /*d980*/  @P0 BRA `(.L_x_1380) ;  /* 0x0000068000000947 */ /* 0x000fea0003800000 */
[----:B-1----:R-:W2:Y:S01]  /*d990*/  LDL R30, [R1+0x4c] ;  /* 0x00004c00011e7983 */ /* 0x002ea20000100800 */
[----:B------:R-:W-:Y:S01]  /*d9a0*/  IMAD.MOV.U32 R0, RZ, RZ, c[0x0][0x27c] ;  /* 0x00009f00ff007624 */ /* 0x000fe200078e00ff */
[----:B------:R-:W-:-:S04]  /*d9b0*/  SHF.R.U64 R6, R6, 0x10, R7 ;  /* 0x0000001006067819 */ /* 0x000fc80000001207 */
[----:B------:R-:W-:-:S04]  /*d9c0*/  LEA.HI R0, R0, R226, RZ, 0x1d ;  /* 0x000000e200007211 */ /* 0x000fc800078fe8ff */
[----:B------:R-:W-:Y:S01]  /*d9d0*/  SHF.R.S32.HI R2, RZ, 0x1f, R0 ;  /* 0x0000001fff027819 */ /* 0x000fe20000011400 */
[----:B------:R-:W-:-:S03]  /*d9e0*/  IMAD.SHL.U32 R3, R0, 0x8, RZ ;  /* 0x0000000800037824 */ /* 0x000fc600078e00ff */
[----:B------:R-:W-:Y:S02]  /*d9f0*/  LEA.HI R0, R2, R0, RZ, 0x3 ;  /* 0x0000000002007211 */ /* 0x000fe400078f18ff */
[----:B------:R-:W-:Y:S02]  /*da00*/  LOP3.LUT R2, R227, 0x38, R3, 0xf8, !PT ;  /* 0x00000038e3027812 */ /* 0x000fe400078ef803 */
[----:B------:R-:W-:Y:S01]  /*da10*/  SHF.R.U64 R3, R4, 0x10, R5 ;  /* 0x0000001004037819 */ /* 0x000fe20000001205 */
[----:B------:R-:W-:Y:S01]  /*da20*/  IMAD.SHL.U32 R0, R0, 0x400, RZ ;  /* 0x0000040000007824 */ /* 0x000fe200078e00ff */
[----:B------:R-:W-:Y:S02]  /*da30*/  LOP3.LUT R2, R2, R228, RZ, 0x3c, !PT ;  /* 0x000000e402027212 */ /* 0x000fe400078e3cff */
[----:B------:R-:W-:Y:S02]  /*da40*/  PRMT R3, R70, 0x5410, R3 ;  /* 0x0000541046037816 */ /* 0x000fe40000000003 */
[----:B------:R-:W-:-:S03]  /*da50*/  LOP3.LUT R0, R0, 0x7fffe000, RZ, 0xc0, !PT ;  /* 0x7fffe00000007812 */ /* 0x000fc600078ec0ff */
[----:B------:R-:W-:Y:S01]  /*da60*/  IMAD.U32 R20, R3, 0x10000, RZ ;  /* 0x0001000003147824 */ /* 0x000fe200078e00ff */
[----:B------:R-:W-:-:S05]  /*da70*/  IADD3 R0, R2, R0, R229 ;  /* 0x0000000002007210 */ /* 0x000fca0007ffe0e5 */
[----:B------:R-:W-:Y:S01]  /*da80*/  IMAD.SHL.U32 R22, R0, 0x2, RZ ;  /* 0x0000000200167824 */ /* 0x000fe200078e00ff */
[--C-:B------:R-:W-:Y:S02]  /*da90*/  SHF.R.U64 R0, R8, 0x10, R9.reuse ;  /* 0x0000001008007819 */ /* 0x100fe40000001209 */
[----:B------:R-:W-:Y:S02]  /*daa0*/  SHF.R.U32.HI R8, RZ, 0x10, R9 ;  /* 0x00000010ff087819 */ /* 0x000fe40000011609 */
[----:B------:R-:W1:Y:S01]  /*dab0*/  LDS.128 R12, [R22+0xc100] ;  /* 0x00c10000160c7984 */ /* 0x000e620000000c00 */
[C---:B------:R-:W-:Y:S02]  /*dac0*/  PRMT R4, R71.reuse, 0x5410, R0 ;  /* 0x0000541047047816 */ /* 0x040fe40000000000 */
[----:B------:R-:W-:Y:S02]  /*dad0*/  SHF.R.U32.HI R9, RZ, 0x10, R5 ;  /* 0x00000010ff097819 */ /* 0x000fe40000011605 */
[----:B------:R-:W-:Y:S01]  /*dae0*/  PRMT R8, R71, 0x5432, R8 ;  /* 0x0000543247087816 */ /* 0x000fe20000000008 */
[----:B------:R-:W-:Y:S01]  /*daf0*/  IMAD.U32 R21, R4, 0x10000, RZ ;  /* 0x0001000004157824 */ /* 0x000fe200078e00ff */
[----:B-1----:R-:W-:-:S05]  /*db00*/  SHF.L.U32 R0, R12, 0x10, RZ ;  /* 0x000000100c007819 */ /* 0x002fca00000006ff */
[C---:B------:R-:W-:Y:S02]  /*db10*/  FMUL.FTZ R5, R0.reuse, R20 ;  /* 0x0000001400057220 */ /* 0x040fe40000410000 */
[----:B------:R-:W-:Y:S01]  /*db20*/  FMUL.FTZ R0, R0, R21 ;  /* 0x0000001500007220 */ /* 0x000fe20000410000 */
[----:B--2---:R-:W1:Y:S02]  /*db30*/  LDS.128 R16, [R30] ;  /* 0x000000001e107984 */ /* 0x004e640000000c00 */
[----:B-1----:R-:W-:-:S04]  /*db40*/  IMAD.U32 R2, R16, 0x10000, RZ ;  /* 0x0001000010027824 */ /* 0x002fc800078e00ff */
[----:B------:R-:W-:Y:S01]  /*db50*/  FFMA.FTZ R29, R2, R21, -R5 ;  /* 0x00000015021d7223 */ /* 0x000fe20000010805 */
[----:B------:R-:W-:Y:S01]  /*db60*/  PRMT R5, R70, 0x5432, R9 ;  /* 0x0000543246057816 */ /* 0x000fe20000000009 */
[----:B------:R-:W-:Y:S01]  /*db70*/  FFMA.FTZ R27, R2, R20, R0 ;  /* 0x00000014021b7223 */ /* 0x000fe20000010000 */
[----:B------:R-:W-:Y:S01]  /*db80*/  SHF.L.U32 R0, R13, 0x10, RZ ;  /* 0x000000100d007819 */ /* 0x000fe200000006ff */
[----:B------:R-:W-:Y:S02]  /*db90*/  IMAD.U32 R20, R8, 0x10000, RZ ;  /* 0x0001000008147824 */ /* 0x000fe400078e00ff */
[----:B------:R-:W-:Y:S02]  /*dba0*/  IMAD.U32 R21, R5, 0x10000, RZ ;  /* 0x0001000005157824 */ /* 0x000fe400078e00ff */
[----:B------:R-:W-:Y:S02]  /*dbb0*/  IMAD.U32 R2, R17, 0x10000, RZ ;  /* 0x0001000011027824 */ /* 0x000fe400078e00ff */
[----:B------:R-:W-:-:S02]  /*dbc0*/  FMUL.FTZ R9, R0, R21 ;  /* 0x0000001500097220 */ /* 0x000fc40000410000 */
[-C--:B------:R-:W-:Y:S02]  /*dbd0*/  FMUL.FTZ R0, R0, R20.reuse ;  /* 0x0000001400007220 */ /* 0x080fe40000410000 */
[C---:B------:R-:W-:Y:S02]  /*dbe0*/  FFMA.FTZ R26, R2.reuse, R20, -R9 ;  /* 0x00000014021a7223 */ /* 0x040fe40000010809 */
[----:B------:R-:W-:Y:S01]  /*dbf0*/  FFMA.FTZ R25, R2, R21, R0 ;  /* 0x0000001502197223 */ /* 0x000fe20000010000 */
[----:B------:R-:W-:Y:S02]  /*dc00*/  SHF.R.U32.HI R2, RZ, 0x10, R7 ;  /* 0x00000010ff027819 */ /* 0x000fe40000011607 */
[----:B------:R-:W-:Y:S02]  /*dc10*/  SHF.R.U32.HI R0, RZ, 0x10, R11 ;  /* 0x00000010ff007819 */ /* 0x000fe4000001160b */
[C---:B------:R-:W-:Y:S01]  /*dc20*/  PRMT R9, R72.reuse, 0x5410, R2 ;  /* 0x0000541048097816 */ /* 0x040fe20000000002 */
[----:B------:R-:W-:Y:S01]  /*dc30*/  IMAD.U32 R2, R19, 0x10000, RZ ;  /* 0x0001000013027824 */ /* 0x000fe200078e00ff */
[----:B------:R-:W-:-:S02]  /*dc40*/  PRMT R20, R72, 0x5432, R0 ;  /* 0x0000543248147816 */ /* 0x000fc40000000000 */
[----:B------:R-:W-:Y:S01]  /*dc50*/  SHF.L.U32 R0, R15, 0x10, RZ ;  /* 0x000000100f007819 */ /* 0x000fe200000006ff */
[----:B------:R-:W-:Y:S01]  /*dc60*/  IMAD.U32 R28, R9, 0x10000, RZ ;  /* 0x00010000091c7824 */ /* 0x000fe200078e00ff */
[----:B------:R-:W-:Y:S01]  /*dc70*/  LOP3.LUT R7, R5, 0xffff0000, RZ, 0xc0, !PT ;  /* 0xffff000005077812 */ /* 0x000fe200078ec0ff */
[----:B------:R-:W-:Y:S01]  /*dc80*/  IMAD.U32 R23, R20, 0x10000, RZ ;  /* 0x0001000014177824 */ /* 0x000fe200078e00ff */
[----:B------:R-:W-:Y:S01]  /*dc90*/  LOP3.LUT R5, R8, 0xffff0000, RZ, 0xc0, !PT ;  /* 0xffff000008057812 */ /* 0x000fe200078ec0ff */
[CC--:B------:R-:W-:Y:S02]  /*dca0*/  FMUL.FTZ R21, R0.reuse, R28.reuse ;  /* 0x0000001c00157220 */ /* 0x0c0fe40000410000 */
[-C--:B------:R-:W-:Y:S02]  /*dcb0*/  FMUL.FTZ R0, R0, R23.reuse ;  /* 0x0000001700007220 */ /* 0x080fe40000410000 */
[----:B------:R-:W-:Y:S01]  /*dcc0*/  FFMA.FTZ R24, R2, R23, -R21 ;  /* 0x0000001702187223 */ /* 0x000fe20000010815 */
[----:B------:R-:W-:Y:S01]  /*dcd0*/  LOP3.LUT R21, R4, 0xffff0000, RZ, 0xc0, !PT ;  /* 0xffff000004157812 */ /* 0x000fe200078ec0ff */
[----:B------:R-:W-:Y:S01]  /*dce0*/  FFMA.FTZ R23, R2, R28, R0 ;  /* 0x0000001c02177223 */ /* 0x000fe20000010000 */
[----:B------:R-:W-:-:S02]  /*dcf0*/  LOP3.LUT R4, R3, 0xffff0000, RZ, 0xc0, !PT ;  /* 0xffff000003047812 */ /* 0x000fc400078ec0ff */
[----:B------:R-:W-:Y:S02]  /*dd00*/  LOP3.LUT R0, R12, 0xffff0000, RZ, 0xc0, !PT ;  /* 0xffff00000c007812 */ /* 0x000fe400078ec0ff */
[----:B------:R-:W-:-:S03]  /*dd10*/  LOP3.LUT R2, R16, 0xffff0000, RZ, 0xc0, !PT ;  /* 0xffff000010027812 */ /* 0x000fc600078ec0ff */
[CC--:B------:R-:W-:Y:S02]  /*dd20*/  FMUL.FTZ R3, R0.reuse, R4.reuse ;  /* 0x0000000400037220 */ /* 0x0c0fe40000410000 */
[-C--:B------:R-:W-:Y:S02]  /*dd30*/  FMUL.FTZ R0, R0, R21.reuse ;  /* 0x0000001500007220 */ /* 0x080fe40000410000 */
[C---:B------:R-:W-:Y:S02]  /*dd40*/  FFMA.FTZ R21, R2.reuse, R21, -R3 ;  /* 0x0000001502157223 */ /* 0x040fe40000010803 */
[----:B------:R-:W-:Y:S01]  /*dd50*/  FFMA.FTZ R16, R2, R4, R0 ;  /* 0x0000000402107223 */ /* 0x000fe20000010000 */
[----:B------:R-:W-:Y:S02]  /*dd60*/  LOP3.LUT R2, R13, 0xffff0000, RZ, 0xc0, !PT ;  /* 0xffff00000d027812 */ /* 0x000fe400078ec0ff */
[----:B------:R-:W-:Y:S02]  /*dd70*/  LOP3.LUT R0, R17, 0xffff0000, RZ, 0xc0, !PT ;  /* 0xffff000011007812 */ /* 0x000fe400078ec0ff */
[----:B------:R-:W-:Y:S01]  /*dd80*/  SHF.R.U64 R4, R10, 0x10, R11 ;  /* 0x000000100a047819 */ /* 0x000fe2000000120b */
[C---:B------:R-:W-:Y:S01]  /*dd90*/  FMUL.FTZ R3, R2.reuse, R7 ;  /* 0x0000000702037220 */ /* 0x040fe20000410000 */
[----:B------:R-:W-:Y:S01]  /*dda0*/  F2FP.BF16.PACK_AB R8, R21, R29 ;  /* 0x0000001d1508723e */ /* 0x000fe200000010ff */
[----:B------:R-:W-:-:S02]  /*ddb0*/  FMUL.FTZ R2, R2, R5 ;  /* 0x0000000502027220 */ /* 0x000fc40000410000 */
[----:B------:R-:W-:Y:S01]  /*ddc0*/  FFMA.FTZ R13, R0, R5, -R3 ;  /* 0x00000005000d7223 */ /* 0x000fe20000010803 */
[----:B------:R-:W-:Y:S01]  /*ddd0*/  SHF.L.U32 R3, R14, 0x10, RZ ;  /* 0x000000100e037819 */ /* 0x000fe200000006ff */
[----:B------:R-:W-:Y:S01]  /*dde0*/  FFMA.FTZ R12, R0, R7, R2 ;  /* 0x00000007000c7223 */ /* 0x000fe20000010002 */
[C---:B------:R-:W-:Y:S02]  /*ddf0*/  PRMT R0, R73.reuse, 0x5410, R6 ;  /* 0x0000541049007816 */ /* 0x040fe40000000006 */
[----:B------:R-:W-:Y:S01]  /*de00*/  PRMT R2, R73, 0x5432, R4 ;  /* 0x0000543249027816 */ /* 0x000fe20000000004 */
[----:B------:R-:W-:Y:S02]  /*de10*/  IMAD.U32 R4, R18, 0x10000, RZ ;  /* 0x0001000012047824 */ /* 0x000fe400078e00ff */
[----:B------:R-:W-:Y:S02]  /*de20*/  IMAD.U32 R7, R0, 0x10000, RZ ;  /* 0x0001000000077824 */ /* 0x000fe400078e00ff */
[----:B------:R-:W-:-:S02]  /*de30*/  IMAD.U32 R6, R2, 0x10000, RZ ;  /* 0x0001000002067824 */ /* 0x000fc400078e00ff */
[CC--:B------:R-:W-:Y:S02]  /*de40*/  FMUL.FTZ R5, R3.reuse, R7.reuse ;  /* 0x0000000703057220 */ /* 0x0c0fe40000410000 */
[-C--:B------:R-:W-:Y:S02]  /*de50*/  FMUL.FTZ R3, R3, R6.reuse ;  /* 0x0000000603037220 */ /* 0x080fe40000410000 */
[----:B------:R-:W-:Y:S01]  /*de60*/  FFMA.FTZ R10, R4, R6, -R5 ;  /* 0x00000006040a7223 */ /* 0x000fe20000010805 */
[----:B------:R-:W-:Y:S01]  /*de70*/  LOP3.LUT R6, R0, 0xffff0000, RZ, 0xc0, !PT ;  /* 0xffff000000067812 */ /* 0x000fe200078ec0ff */
[----:B------:R-:W-:Y:S01]  /*de80*/  FFMA.FTZ R11, R4, R7, R3 ;  /* 0x00000007040b7223 */ /* 0x000fe20000010003 */
[----:B------:R-:W-:Y:S02]  /*de90*/  LOP3.LUT R0, R14, 0xffff0000, RZ, 0xc0, !PT ;  /* 0xffff00000e007812 */ /* 0x000fe400078ec0ff */
[----:B------:R-:W-:Y:S02]  /*dea0*/  LOP3.LUT R7, R2, 0xffff0000, RZ, 0xc0, !PT ;  /* 0xffff000002077812 */ /* 0x000fe400078ec0ff */
[----:B------:R-:W-:Y:S01]  /*deb0*/  LOP3.LUT R2, R18, 0xffff0000, RZ, 0xc0, !PT ;  /* 0xffff000012027812 */ /* 0x000fe200078ec0ff */
[C---:B------:R-:W-:Y:S01]  /*dec0*/  FMUL.FTZ R3, R0.reuse, R6 ;  /* 0x0000000600037220 */ /* 0x040fe20000410000 */
[----:B------:R-:W-:Y:S01]  /*ded0*/  LOP3.LUT R5, R9, 0xffff0000, RZ, 0xc0, !PT ;  /* 0xffff000009057812 */ /* 0x000fe200078ec0ff */
[-C--:B------:R-:W-:Y:S01]  /*dee0*/  FMUL.FTZ R0, R0, R7.reuse ;  /* 0x0000000700007220 */ /* 0x080fe20000410000 */
[----:B------:R-:W-:Y:S01]  /*def0*/  LOP3.LUT R4, R20, 0xffff0000, RZ, 0xc0, !PT ;  /* 0xffff000014047812 */ /* 0x000fe200078ec0ff */
[C---:B------:R-:W-:Y:S01]  /*df00*/  FFMA.FTZ R7, R2.reuse, R7, -R3 ;  /* 0x0000000702077223 */ /* 0x040fe20000010803 */
[----:B------:R-:W-:Y:S01]  /*df10*/  F2FP.BF16.PACK_AB R9, R13, R26 ;  /* 0x0000001a0d09723e */ /* 0x000fe200000010ff */
[----:B------:R-:W-:Y:S01]  /*df20*/  FFMA.FTZ R6, R2, R6, R0 ;  /* 0x0000000602067223 */ /* 0x000fe20000010000 */
[----:B------:R-:W-:-:S02]  /*df30*/  LOP3.LUT R2, R15, 0xffff0000, RZ, 0xc0, !PT ;  /* 0xffff00000f027812 */ /* 0x000fc400078ec0ff */
[----:B------:R-:W-:Y:S02]  /*df40*/  LOP3.LUT R0, R19, 0xffff0000, RZ, 0xc0, !PT ;  /* 0xffff000013007812 */ /* 0x000fe400078ec0ff */
[----:B------:R-:W-:Y:S01]  /*df50*/  F2FP.BF16.PACK_AB R6, R6, R11 ;  /* 0x0000000b0606723e */ /* 0x000fe200000010ff */
[C---:B------:R-:W-:Y:S01]  /*df60*/  FMUL.FTZ R3, R2.reuse, R5 ;  /* 0x0000000502037220 */ /* 0x040fe20000410000 */
[----:B------:R-:W-:Y:S01]  /*df70*/  F2FP.BF16.PACK_AB R10, R7, R10 ;  /* 0x0000000a070a723e */ /* 0x000fe200000010ff */
[-C--:B------:R-:W-:Y:S02]  /*df80*/  FMUL.FTZ R2, R2, R4.reuse ;  /* 0x0000000402027220 */ /* 0x080fe40000410000 */
[----:B------:R-:W-:Y:S01]  /*df90*/  FFMA.FTZ R3, R0, R4, -R3 ;  /* 0x0000000400037223 */ /* 0x000fe20000010803 */
[----:B------:R-:W-:Y:S01]  /*dfa0*/  F2FP.BF16.PACK_AB R4, R16, R27 ;  /* 0x0000001b1004723e */ /* 0x000fe200000010ff */
[----:B------:R-:W-:Y:S01]  /*dfb0*/  FFMA.FTZ R2, R0, R5, R2 ;  /* 0x0000000500027223 */ /* 0x000fe20000010002 */
[----:B------:R-:W-:-:S02]  /*dfc0*/  F2FP.BF16.PACK_AB R5, R12, R25 ;  /* 0x000000190c05723e */ /* 0x000fc400000010ff */
[----:B------:R-:W-:Y:S02]  /*dfd0*/  F2FP.BF16.PACK_AB R11, R3, R24 ;  /* 0x00000018030b723e */ /* 0x000fe400000010ff */
[----:B------:R-:W-:-:S03]  /*dfe0*/  F2FP.BF16.PACK_AB R7, R2, R23 ;  /* 0x000000170207723e */ /* 0x000fc600000010ff */
[----:B------:R1:W-:Y:S04]  /*dff0*/  STS.128 [R30], R8 ;  /* 0x000000081e007388 */ /* 0x0003e80000000c00 */
[----:B------:R1:W-:Y:S02]  /*e000*/  STS.128 [R22+0xc100], R4 ;  /* 0x00c1000416007388 */ /* 0x0003e40000000c00 */
.L_x_1380:
[----:B------:R-:W-:Y:S05]  /*e010*/  BSYNC B0 ;  /* 0x0000000000007941 */ /* 0x000fea0003800000 */
.L_x_1379:
[----:B------:R-:W-:-:S13]  /*e020*/  ISETP.GE.AND P0, PT, R106, c[0x0][0x27c], PT ;  /* 0x00009f006a007a0c */ /* 0x000fda0003f06270 */
[----:B------:R-:W-:Y:S05]  /*e030*/  @P0 BRA `(.L_x_1376) ;  /* 0x0000068000000947 */ /* 0x000fea0003800000 */
[----:B------:R-:W2:Y:S01]  /*e040*/  LDL R38, [R1+0x44] ;  /* 0x0000440001267983 */ /* 0x000ea20000100800 */
[----:B------:R-:W-:Y:S01]  /*e050*/  IMAD.MOV.U32 R0, RZ, RZ, c[0x0][0x27c] ;  /* 0x00009f00ff007624 */ /* 0x000fe200078e00ff */
[----:B-1----:R-:W-:Y:S02]  /*e060*/  SHF.R.U64 R13, R40, 0x10, R41 ;  /* 0x00000010280d7819 */ /* 0x002fe40000001229 */
[----:B------:R-:W-:Y:S02]  /*e070*/  SHF.R.U64 R15, R42, 0x10, R43 ;  /* 0x000000102a0f7819 */ /* 0x000fe4000000122b */
[----:B------:R-:W-:Y:S02]  /*e080*/  LEA.HI R0, R0, R225, RZ, 0x1d ;  /* 0x000000e100007211 */ /* 0x000fe400078fe8ff */
[----:B------:R-:W-:Y:S02]  /*e090*/  PRMT R18, R74, 0x5432, R13 ;  /* 0x000054324a127816 */ /* 0x000fe4000000000d */
[----:B------:R-:W-:Y:S01]  /*e0a0*/  SHF.R.S32.HI R2, RZ, 0x1f, R0 ;  /* 0x0000001fff027819 */ /* 0x000fe20000011400 */
[----:B------:R-:W-:Y:S01]  /*e0b0*/  IMAD.SHL.U32 R3, R0, 0x8, RZ ;  /* 0x0000000800037824 */ /* 0x000fe200078e00ff */
[----:B------:R-:W-:Y:S01]  /*e0c0*/  SHF.R.U32.HI R14, RZ, 0x10, R41 ;  /* 0x00000010ff0e7819 */ /* 0x000fe20000011629 */
[----:B------:R-:W-:Y:S01]  /*e0d0*/  IMAD.U32 R29, R18, 0x10000, RZ ;  /* 0x00010000121d7824 */ /* 0x000fe200078e00ff */
[----:B------:R-:W-:-:S02]  /*e0e0*/  LEA.HI R0, R2, R0, RZ, 0x3 ;  /* 0x0000000002007211 */ /* 0x000fc400078f18ff */
[----:B------:R-:W-:Y:S02]  /*e0f0*/  LOP3.LUT R2, R227, 0x38, R3, 0xf8, !PT ;  /* 0x00000038e3027812 */ /* 0x000fe400078ef803 */
[----:B------:R-:W-:Y:S01]  /*e100*/  SHF.R.U32.HI R23, RZ, 0x10, R43 ;  /* 0x00000010ff177819 */ /* 0x000fe2000001162b */
[----:B------:R-:W-:Y:S01]  /*e110*/  IMAD.SHL.U32 R0, R0, 0x400, RZ ;  /* 0x0000040000007824 */ /* 0x000fe200078e00ff */
[----:B------:R-:W-:Y:S02]  /*e120*/  LOP3.LUT R2, R2, R228, RZ, 0x3c, !PT ;  /* 0x000000e402027212 */ /* 0x000fe400078e3cff */
[----:B------:R-:W-:Y:S02]  /*e130*/  SHF.R.U64 R3, R46, 0x10, R47 ;  /* 0x000000102e037819 */ /* 0x000fe4000000122f */
[----:B------:R-:W-:Y:S02]  /*e140*/  LOP3.LUT R0, R0, 0x7fffe000, RZ, 0xc0, !PT ;  /* 0x7fffe00000007812 */ /* 0x000fe400078ec0ff */
[----:B------:R-:W-:-:S02]  /*e150*/  PRMT R16, R75, 0x5432, R15 ;  /* 0x000054324b107816 */ /* 0x000fc4000000000f */
[----:B------:R-:W-:Y:S02]  /*e160*/  IADD3 R0, R2, R0, R229 ;  /* 0x0000000002007210 */ /* 0x000fe40007ffe0e5 */
[--C-:B------:R-:W-:Y:S02]  /*e170*/  SHF.R.U32.HI R2, RZ, 0x10, R45.reuse ;  /* 0x00000010ff027819 */ /* 0x100fe4000001162d */
[----:B------:R-:W-:Y:S01]  /*e180*/  PRMT R17, R74, 0x5410, R14 ;  /* 0x000054104a117816 */ /* 0x000fe2000000000e */
[----:B------:R-:W-:Y:S01]  /*e190*/  IMAD.SHL.U32 R28, R0, 0x2, RZ ;  /* 0x00000002001c7824 */ /* 0x000fe200078e00ff */
[----:B------:R-:W-:Y:S02]  /*e1a0*/  SHF.R.U64 R0, R44, 0x10, R45 ;  /* 0x000000102c007819 */ /* 0x000fe4000000122d */
[----:B------:R-:W-:Y:S01]  /*e1b0*/  PRMT R15, R75, 0x5410, R23 ;  /* 0x000054104b0f7816 */ /* 0x000fe20000000017 */
[----:B------:R-:W-:Y:S01]  /*e1c0*/  IMAD.U32 R36, R17, 0x10000, RZ ;  /* 0x0001000011247824 */ /* 0x000fe200078e00ff */
[----:B------:R-:W1:Y:S01]  /*e1d0*/  LDS.128 R4, [R28+0xc100] ;  /* 0x00c100001c047984 */ /* 0x000e620000000c00 */
[----:B------:R-:W-:-:S02]  /*e1e0*/  PRMT R22, R77, 0x5432, R0 ;  /* 0x000054324d167816 */ /* 0x000fc40000000000 */
[----:B------:R-:W-:Y:S01]  /*e1f0*/  SHF.R.U32.HI R12, RZ, 0x10, R47 ;  /* 0x00000010ff0c7819 */ /* 0x000fe2000001162f */
[----:B------:R-:W-:Y:S01]  /*e200*/  IMAD.U32 R31, R15, 0x10000, RZ ;  /* 0x000100000f1f7824 */ /* 0x000fe200078e00ff */
[----:B------:R-:W-:Y:S01]  /*e210*/  PRMT R20, R78, 0x5432, R3 ;  /* 0x000054324e147816 */ /* 0x000fe20000000003 */
[----:B------:R-:W-:Y:S01]  /*e220*/  IMAD.U32 R30, R22, 0x10000, RZ ;  /* 0x00010000161e7824 */ /* 0x000fe200078e00ff */
[----:B------:R-:W-:Y:S02]  /*e230*/  PRMT R21, R77, 0x5410, R2 ;  /* 0x000054104d157816 */ /* 0x000fe40000000002 */
[----:B------:R-:W-:Y:S02]  /*e240*/  PRMT R19, R78, 0x5410, R12 ;  /* 0x000054104e137816 */ /* 0x000fe4000000000c */
[----:B------:R-:W-:Y:S02]  /*e250*/  LOP3.LUT R37, R18, 0xffff0000, RZ, 0xc0, !PT ;  /* 0xffff000012257812 */ /* 0x000fe400078ec0ff */
[----:B------:R-:W-:-:S02]  /*e260*/  LOP3.LUT R17, R17, 0xffff0000, RZ, 0xc0, !PT ;  /* 0xffff000011117812 */ /* 0x000fc400078ec0ff */
[----:B------:R-:W-:Y:S02]  /*e270*/  LOP3.LUT R15, R15, 0xffff0000, RZ, 0xc0, !PT ;  /* 0xffff00000f0f7812 */ /* 0x000fe400078ec0ff */
[----:B-1----:R-:W-:Y:S01]  /*e280*/  LOP3.LUT R3, R6, 0xffff0000, RZ, 0xc0, !PT ;  /* 0xffff000006037812 */ /* 0x002fe200078ec0ff */
[C---:B------:R-:W-:Y:S01]  /*e290*/  IMAD.U32 R2, R7.reuse, 0x10000, RZ ;  /* 0x0001000007027824 */ /* 0x040fe200078e00ff */
[----:B------:R-:W-:Y:S01]  /*e2a0*/  LOP3.LUT R0, R7, 0xffff0000, RZ, 0xc0, !PT ;  /* 0xffff000007007812 */ /* 0x000fe200078ec0ff */
[----:B--2---:R-:W1:Y:S02]  /*e2b0*/  LDS.128 R8, [R38] ;  /* 0x0000000026087984 */ /* 0x004e640000000c00 */
[C---:B-1----:R-:W-:Y:S01]  /*e2c0*/  IMAD.U32 R13, R10.reuse, 0x10000, RZ ;  /* 0x000100000a0d7824 */ /* 0x042fe200078e00ff */
[----:B------:R-:W-:Y:S01]  /*e2d0*/  LOP3.LUT R26, R10, 0xffff0000, RZ, 0xc0, !PT ;  /* 0xffff00000a1a7812 */ /* 0x000fe200078ec0ff */
[----:B------:R-:W-:Y:S01]  /*e2e0*/  IMAD.U32 R10, R4, 0x10000, RZ ;  /* 0x00010000040a7824 */ /* 0x000fe200078e00ff */
[C---:B------:R-:W-:Y:S01]  /*e2f0*/  SHF.L.U32 R23, R9.reuse, 0x10, RZ ;  /* 0x0000001009177819 */ /* 0x040fe200000006ff */
[----:B------:R-:W-:Y:S01]  /*e300*/  IMAD.U32 R25, R8, 0x10000, RZ ;  /* 0x0001000008197824 */ /* 0x000fe200078e00ff */
[----:B------:R-:W-:Y:S01]  /*e310*/  LOP3.LUT R14, R9, 0xffff0000, RZ, 0xc0, !PT ;  /* 0xffff0000090e7812 */ /* 0x000fe200078ec0ff */
[-C--:B------:R-:W-:Y:S01]  /*e320*/  FMUL.FTZ R27, R10, R29.reuse ;  /* 0x0000001d0a1b7220 */ /* 0x080fe20000410000 */
[----:B------:R-:W-:Y:S01]  /*e330*/  LOP3.LUT R9, R4, 0xffff0000, RZ, 0xc0, !PT ;  /* 0xffff000004097812 */ /* 0x000fe200078ec0ff */
[----:B------:R-:W-:Y:S01]  /*e340*/  IMAD.U32 R12, R11, 0x10000, RZ ;  /* 0x000100000b0c7824 */ /* 0x000fe200078e00ff */
[----:B------:R-:W-:Y:S01]  /*e350*/  SHF.L.U32 R4, R6, 0x10, RZ ;  /* 0x0000001006047819 */ /* 0x000fe200000006ff */
[-C--:B------:R-:W-:Y:S01]  /*e360*/  FMUL.FTZ R6, R10, R30.reuse ;  /* 0x0000001e0a067220 */ /* 0x080fe20000410000 */
[----:B------:R-:W-:Y:S01]  /*e370*/  LOP3.LUT R24, R8, 0xffff0000, RZ, 0xc0, !PT ;  /* 0xffff000008187812 */ /* 0x000fe200078ec0ff */
[----:B------:R-:W-:Y:S01]  /*e380*/  FFMA.FTZ R30, R25, R30, -R27 ;  /* 0x0000001e191e7223 */ /* 0x000fe2000001081b */
[----:B------:R-:W-:Y:S01]  /*e390*/  SHF.L.U32 R8, R5, 0x10, RZ ;  /* 0x0000001005087819 */ /* 0x000fe200000006ff */
[----:B------:R-:W-:Y:S01]  /*e3a0*/  FFMA.FTZ R29, R25, R29, R6 ;  /* 0x0000001d191d7223 */ /* 0x000fe20000010006 */
[----:B------:R-:W-:Y:S01]  /*e3b0*/  SHF.L.U32 R25, R19, 0x10, RZ ;  /* 0x0000001013197819 */ /* 0x000fe200000006ff */
[----:B------:R-:W-:Y:S01]  /*e3c0*/  IMAD.U32 R27, R21, 0x10000, RZ ;  /* 0x00010000151b7824 */ /* 0x000fe200078e00ff */
[----:B------:R-:W-:Y:S01]  /*e3d0*/  LOP3.LUT R5, R5, 0xffff0000, RZ, 0xc0, !PT ;  /* 0xffff000005057812 */ /* 0x000fe200078ec0ff */
[C---:B------:R-:W-:Y:S01]  /*e3e0*/  FMUL.FTZ R10, R8.reuse, R36 ;  /* 0x00000024080a7220 */ /* 0x040fe20000410000 */
[----:B------:R-:W-:Y:S01]  /*e3f0*/  LOP3.LUT R21, R21, 0xffff0000, RZ, 0xc0, !PT ;  /* 0xffff000015157812 */ /* 0x000fe200078ec0ff */
[----:B------:R-:W-:Y:S01]  /*e400*/  FMUL.FTZ R7, R8, R27 ;  /* 0x0000001b08077220 */ /* 0x000fe20000410000 */
[----:B------:R-:W-:Y:S01]  /*e410*/  LOP3.LUT R11, R11, 0xffff0000, RZ, 0xc0, !PT ;  /* 0xffff00000b0b7812 */ /* 0x000fe200078ec0ff */
[----:B------:R-:W-:-:S02]  /*e420*/  FMUL.FTZ R6, R2, R31 ;  /* 0x0000001f02067220 */ /* 0x000fc40000410000 */
[----:B------:R-:W-:Y:S02]  /*e430*/  FMUL.FTZ R2, R2, R25 ;  /* 0x0000001902027220 */ /* 0x000fe40000410000 */
[C---:B------:R-:W-:Y:S02]  /*e440*/  FFMA.FTZ R27, R23.reuse, R27, -R10 ;  /* 0x0000001b171b7223 */ /* 0x040fe4000001080a */
[----:B------:R-:W-:Y:S01]  /*e450*/  FFMA.FTZ R23, R23, R36, R7 ;  /* 0x0000002417177223 */ /* 0x000fe20000010007 */
[----:B------:R-:W-:Y:S01]  /*e460*/  LOP3.LUT R7, R22, 0xffff0000, RZ, 0xc0, !PT ;  /* 0xffff000016077812 */ /* 0x000fe200078ec0ff */
[C---:B------:R-:W-:Y:S02]  /*e470*/  FFMA.FTZ R18, R12.reuse, R31, R2 ;  /* 0x0000001f0c127223 */ /* 0x040fe40000010002 */
[----:B------:R-:W-:Y:S02]  /*e480*/  FMUL.FTZ R2, R9, R37 ;  /* 0x0000002509027220 */ /* 0x000fe40000410000 */
[----:B------:R-:W-:-:S02]  /*e490*/  FFMA.FTZ R25, R12, R25, -R6 ;  /* 0x000000190c197223 */ /* 0x000fc40000010806 */
[-C--:B------:R-:W-:Y:S02]  /*e4a0*/  FMUL.FTZ R6, R9, R7.reuse ;  /* 0x0000000709067220 */ /* 0x080fe40000410000 */
[----:B------:R-:W-:Y:S02]  /*e4b0*/  FFMA.FTZ R8, R24, R7, -R2 ;  /* 0x0000000718087223 */ /* 0x000fe40000010802 */
[C---:B------:R-:W-:Y:S01]  /*e4c0*/  IMAD.U32 R22, R16.reuse, 0x10000, RZ ;  /* 0x0001000010167824 */ /* 0x040fe200078e00ff */
[----:B------:R-:W-:Y:S01]  /*e4d0*/  LOP3.LUT R16, R16, 0xffff0000, RZ, 0xc0, !PT ;  /* 0xffff000010107812 */ /* 0x000fe200078ec0ff */
[C---:B------:R-:W-:Y:S01]  /*e4e0*/  FMUL.FTZ R7, R5.reuse, R17 ;  /* 0x0000001105077220 */ /* 0x040fe20000410000 */
[----:B------:R-:W-:Y:S01]  /*e4f0*/  F2FP.BF16.PACK_AB R8, R8, R30 ;  /* 0x0000001e0808723e */ /* 0x000fe200000010ff */
[----:B------:R-:W-:Y:S02]  /*e500*/  FMUL.FTZ R2, R5, R21 ;  /* 0x0000001505027220 */ /* 0x000fe40000410000 */
[----:B------:R-:W-:-:S02]  /*e510*/  IMAD.U32 R10, R20, 0x10000, RZ ;  /* 0x00010000140a7824 */ /* 0x000fc400078e00ff */
[----:B------:R-:W-:Y:S02]  /*e520*/  FMUL.FTZ R5, R4, R22 ;  /* 0x0000001604057220 */ /* 0x000fe40000410000 */
[C---:B------:R-:W-:Y:S02]  /*e530*/  FFMA.FTZ R9, R14.reuse, R21, -R7 ;  /* 0x000000150e097223 */ /* 0x040fe40000010807 */
[----:B------:R-:W-:Y:S02]  /*e540*/  FFMA.FTZ R14, R14, R17, R2 ;  /* 0x000000110e0e7223 */ /* 0x000fe40000010002 */
[----:B------:R-:W-:Y:S01]  /*e550*/  FFMA.FTZ R12, R24, R37, R6 ;  /* 0x00000025180c7223 */ /* 0x000fe20000010006 */
[----:B------:R-:W-:Y:S01]  /*e560*/  LOP3.LUT R6, R20, 0xffff0000, RZ, 0xc0, !PT ;  /* 0xffff000014067812 */ /* 0x000fe200078ec0ff */
[-C--:B------:R-:W-:Y:S01]  /*e570*/  FMUL.FTZ R2, R4, R10.reuse ;  /* 0x0000000a04027220 */ /* 0x080fe20000410000 */
[----:B------:R-:W-:Y:S01]  /*e580*/  F2FP.BF16.PACK_AB R9, R9, R27 ;  /* 0x0000001b0909723e */ /* 0x000fe200000010ff */
[----:B------:R-:W-:Y:S01]  /*e590*/  FFMA.FTZ R10, R13, R10, -R5 ;  /* 0x0000000a0d0a7223 */ /* 0x000fe20000010805 */
[----:B------:R-:W-:Y:S01]  /*e5a0*/  LOP3.LUT R5, R19, 0xffff0000, RZ, 0xc0, !PT ;  /* 0xffff000013057812 */ /* 0x000fe200078ec0ff */
[----:B------:R-:W-:-:S02]  /*e5b0*/  FFMA.FTZ R7, R13, R22, R2 ;  /* 0x000000160d077223 */ /* 0x000fc40000010002 */
[C---:B------:R-:W-:Y:S02]  /*e5c0*/  FMUL.FTZ R4, R3.reuse, R16 ;  /* 0x0000001003047220 */ /* 0x040fe40000410000 */
[-C--:B------:R-:W-:Y:S02]  /*e5d0*/  FMUL.FTZ R3, R3, R6.reuse ;  /* 0x0000000603037220 */ /* 0x080fe40000410000 */
[C---:B------:R-:W-:Y:S02]  /*e5e0*/  FMUL.FTZ R2, R0.reuse, R15 ;  /* 0x0000000f00027220 */ /* 0x040fe40000410000 */
[----:B------:R-:W-:Y:S02]  /*e5f0*/  FMUL.FTZ R0, R0, R5 ;  /* 0x0000000500007220 */ /* 0x000fe40000410000 */
[----:B------:R-:W-:Y:S01]  /*e600*/  FFMA.FTZ R6, R26, R6, -R4 ;  /* 0x000000061a067223 */ /* 0x000fe20000010804 */
[----:B------:R-:W-:Y:S01]  /*e610*/  F2FP.BF16.PACK_AB R4, R12, R29 ;  /* 0x0000001d0c04723e */ /* 0x000fe200000010ff */
[----:B------:R-:W-:-:S02]  /*e620*/  FFMA.FTZ R3, R26, R16, R3 ;  /* 0x000000101a037223 */ /* 0x000fc40000010003 */
[C---:B------:R-:W-:Y:S01]  /*e630*/  FFMA.FTZ R2, R11.reuse, R5, -R2 ;  /* 0x000000050b027223 */ /* 0x040fe20000010802 */
[----:B------:R-:W-:Y:S01]  /*e640*/  F2FP.BF16.PACK_AB R10, R6, R10 ;  /* 0x0000000a060a723e */ /* 0x000fe200000010ff */
[----:B------:R-:W-:Y:S01]  /*e650*/  FFMA.FTZ R0, R11, R15, R0 ;  /* 0x0000000f0b007223 */ /* 0x000fe20000010000 */
[----:B------:R-:W-:Y:S02]  /*e660*/  F2FP.BF16.PACK_AB R6, R3, R7 ;  /* 0x000000070306723e */ /* 0x000fe400000010ff */
[----:B------:R-:W-:Y:S02]  /*e670*/  F2FP.BF16.PACK_AB R11, R2, R25 ;  /* 0x00000019020b723e */ /* 0x000fe400000010ff */
[----:B------:R-:W-:Y:S02]  /*e680*/  F2FP.BF16.PACK_AB R5, R14, R23 ;  /* 0x000000170e05723e */ /* 0x000fe400000010ff */
[----:B------:R-:W-:Y:S01]  /*e690*/  F2FP.BF16.PACK_AB R7, R0, R18 ;  /* 0x000000120007723e */ /* 0x000fe200000010ff */
[----:B------:R1:W-:Y:S04]  /*e6a0*/  STS.128 [R38], R8 ;  /* 0x0000000826007388 */ /* 0x0003e80000000c00 */
[----:B------:R1:W-:Y:S02]  /*e6b0*/  STS.128 [R28+0xc100], R4 ;  /* 0x00c100041c007388 */ /* 0x0003e40000000c00 */
.L_x_1376:
[----:B------:R-:W-:Y:S05]  /*e6c0*/  BSYNC B1 ;  /* 0x0000000000017941 */ /* 0x000fea0003800000 */
.L_x_1375:
[----:B------:R-:W-:-:S04]  /*e6d0*/  IADD3 R0, R216, 0x40, RZ ;  /* 0x00000040d8007810 */ /* 0x000fc80007ffe0ff */
[----:B------:R-:W-:-:S13]  /*e6e0*/  ISETP.GE.AND P0, PT, R0, R69, PT ;  /* 0x000000450000720c */ /* 0x000fda0003f06270 */
[----:B------:R-:W-:Y:S05]  /*e6f0*/  @P0 BRA `(.L_x_1360) ;  /* 0x000014a000000947 */ /* 0x000fea0003800000 */
[----:B------:R2:W5:Y:S01]  /*e700*/  LDL R36, [R1+0x28] ;  /* 0x0000280001247983 */ /* 0x0005620000100800 */
[----:B------:R-:W-:Y:S01]  /*e710*/  ISETP.GE.AND P0, PT, R102, c[0x0][0x27c], PT ;  /* 0x00009f0066007a0c */ /* 0x000fe20003f06270 */
[----:B------:R-:W-:Y:S01]  /*e720*/  BSSY B0, `(.L_x_1381) ;  /* 0x0000071000007945 */ /* 0x000fe20003800000 */
[C---:B------:R-:W-:Y:S02]  /*e730*/  IADD3 R37, R216.reuse, 0x40, RZ ;  /* 0x00000040d8257810 */ /* 0x040fe40007ffe0ff */
[----:B-1----:R-:W-:-:S03]  /*e740*/  IADD3 R38, R216, 0x40, RZ ;  /* 0x00000040d8267810 */ /* 0x002fc60007ffe0ff */
[----:B------:R-:W-:Y:S02]  /*e750*/  IMAD.SHL.U32 R37, R37, 0x40, RZ ;  /* 0x0000004025257824 */ /* 0x000fe400078e00ff */
[----:B------:R-:W-:-:S03]  /*e760*/  IMAD.SHL.U32 R38, R38, 0x40, RZ ;  /* 0x0000004026267824 */ /* 0x000fc600078e00ff */
[----:B------:R-:W-:Y:S02]  /*e770*/  LOP3.LUT R37, R37, 0x1c0, RZ, 0xc0, !PT ;  /* 0x000001c025257812 */ /* 0x000fe400078ec0ff */
[----:B------:R-:W-:Y:S02]  /*e780*/  LOP3.LUT R38, R38, 0x1c0, RZ, 0xc0, !PT ;  /* 0x000001c026267812 */ /* 0x000fe400078ec0ff */
[----:B------:R-:W-:Y:S01]  /*e790*/  SHF.R.U32.HI R37, RZ, 0x3, R37 ;  /* 0x00000003ff257819 */ /* 0x000fe20000011625 */
[----:B------:R-:W-:Y:S05]  /*e7a0*/  @P0 BRA `(.L_x_1382) ;  /* 0x0000068000000947 */ /* 0x000fea0003800000 */
[----:B------:R-:W3:Y:S01]  /*e7b0*/  LDL R39, [R1+0x54] ;  /* 0x0000540001277983 */ /* 0x000ee20000100800 */
[----:B------:R-:W-:Y:S01]  /*e7c0*/  IMAD.MOV.U32 R0, RZ, RZ, c[0x0][0x27c] ;  /* 0x00009f00ff007624 */ /* 0x000fe200078e00ff */
[----:B------:R-:W-:Y:S02]  /*e7d0*/  SHF.R.U64 R13, R48, 0x10, R49 ;  /* 0x00000010300d7819 */ /* 0x000fe40000001231 */
[----:B------:R-:W-:Y:S02]  /*e7e0*/  SHF.R.U64 R15, R50, 0x10, R51 ;  /* 0x00000010320f7819 */ /* 0x000fe40000001233 */
[----:B------:R-:W-:-:S02]  /*e7f0*/  LEA.HI R0, R0, R248, RZ, 0x1d ;  /* 0x000000f800007211 */ /* 0x000fc400078fe8ff */
[----:B------:R-:W-:Y:S02]  /*e800*/  PRMT R18, R79, 0x5432, R13 ;  /* 0x000054324f127816 */ /* 0x000fe4000000000d */
[----:B------:R-:W-:Y:S01]  /*e810*/  SHF.R.S32.HI R3, RZ, 0x1f, R0 ;  /* 0x0000001fff037819 */ /* 0x000fe20000011400 */
[----:B------:R-:W-:Y:S01]  /*e820*/  IMAD.SHL.U32 R2, R0, 0x8, RZ ;  /* 0x0000000800027824 */ /* 0x000fe200078e00ff */
[----:B------:R-:W-:Y:S01]  /*e830*/  SHF.R.U32.HI R14, RZ, 0x10, R49 ;  /* 0x00000010ff0e7819 */ /* 0x000fe20000011631 */
[----:B------:R-:W-:Y:S01]  /*e840*/  IMAD.U32 R29, R18, 0x10000, RZ ;  /* 0x00010000121d7824 */ /* 0x000fe200078e00ff */
[----:B------:R-:W-:Y:S02]  /*e850*/  LEA.HI R0, R3, R0, RZ, 0x3 ;  /* 0x0000000003007211 */ /* 0x000fe400078f18ff */
[----:B------:R-:W-:Y:S02]  /*e860*/  LOP3.LUT R2, R38, 0x38, R2, 0xf8, !PT ;  /* 0x0000003826027812 */ /* 0x000fe400078ef802 */
[----:B------:R-:W-:Y:S01]  /*e870*/  SHF.R.U32.HI R23, RZ, 0x10, R51 ;  /* 0x00000010ff177819 */ /* 0x000fe20000011633 */
[----:B------:R-:W-:Y:S01]  /*e880*/  IMAD.SHL.U32 R0, R0, 0x400, RZ ;  /* 0x0000040000007824 */ /* 0x000fe200078e00ff */
[----:B------:R-:W-:-:S02]  /*e890*/  LOP3.LUT R2, R2, R37, RZ, 0x3c, !PT ;  /* 0x0000002502027212 */ /* 0x000fc400078e3cff */
[----:B------:R-:W-:Y:S02]  /*e8a0*/  SHF.R.U64 R3, R34, 0x10, R35 ;  /* 0x0000001022037819 */ /* 0x000fe40000001223 */
[----:B------:R-:W-:Y:S02]  /*e8b0*/  LOP3.LUT R0, R0, 0x7fffe000, RZ, 0xc0, !PT ;  /* 0x7fffe00000007812 */ /* 0x000fe400078ec0ff */
[----:B------:R-:W-:Y:S02]  /*e8c0*/  PRMT R16, R80, 0x5432, R15 ;  /* 0x0000543250107816 */ /* 0x000fe4000000000f */
[----:B-----5:R-:W-:Y:S02]  /*e8d0*/  IADD3 R0, R2, R0, R36 ;  /* 0x0000000002007210 */ /* 0x020fe40007ffe024 */
[--C-:B------:R-:W-:Y:S02]  /*e8e0*/  SHF.R.U32.HI R2, RZ, 0x10, R33.reuse ;  /* 0x00000010ff027819 */ /* 0x100fe40000011621 */
[----:B------:R-:W-:Y:S01]  /*e8f0*/  PRMT R17, R79, 0x5410, R14 ;  /* 0x000054104f117816 */ /* 0x000fe2000000000e */
[----:B------:R-:W-:Y:S01]  /*e900*/  IMAD.SHL.U32 R28, R0, 0x2, RZ ;  /* 0x00000002001c7824 */ /* 0x000fe200078e00ff */
[----:B------:R-:W-:-:S02]  /*e910*/  SHF.R.U64 R0, R32, 0x10, R33 ;  /* 0x0000001020007819 */ /* 0x000fc40000001221 */
[----:B------:R-:W-:Y:S01]  /*e920*/  PRMT R15, R80, 0x5410, R23 ;  /* 0x00005410500f7816 */ /* 0x000fe20000000017 */
[----:B------:R-:W-:Y:S01]  /*e930*/  IMAD.U32 R32, R17, 0x10000, RZ ;  /* 0x0001000011207824 */ /* 0x000fe200078e00ff */
[----:B------:R-:W1:Y:S01]  /*e940*/  LDS.128 R4, [R28+0xc100] ;  /* 0x00c100001c047984 */ /* 0x000e620000000c00 */
[----:B------:R-:W-:Y:S02]  /*e950*/  PRMT R22, R81, 0x5432, R0 ;  /* 0x0000543251167816 */ /* 0x000fe40000000000 */
[----:B------:R-:W-:Y:S01]  /*e960*/  SHF.R.U32.HI R12, RZ, 0x10, R35 ;  /* 0x00000010ff0c7819 */ /* 0x000fe20000011623 */
[----:B------:R-:W-:Y:S01]  /*e970*/  IMAD.U32 R31, R15, 0x10000, RZ ;  /* 0x000100000f1f7824 */ /* 0x000fe200078e00ff */
[----:B------:R-:W-:Y:S01]  /*e980*/  PRMT R20, R82, 0x5432, R3 ;  /* 0x0000543252147816 */ /* 0x000fe20000000003 */
[----:B------:R-:W-:Y:S01]  /*e990*/  IMAD.U32 R30, R22, 0x10000, RZ ;  /* 0x00010000161e7824 */ /* 0x000fe200078e00ff */
[----:B------:R-:W-:Y:S02]  /*e9a0*/  PRMT R21, R81, 0x5410, R2 ;  /* 0x0000541051157816 */ /* 0x000fe40000000002 */
[----:B------:R-:W-:-:S02]  /*e9b0*/  PRMT R19, R82, 0x5410, R12 ;  /* 0x0000541052137816 */ /* 0x000fc4000000000c */
[----:B------:R-:W-:Y:S02]  /*e9c0*/  LOP3.LUT R33, R18, 0xffff0000, RZ, 0xc0, !PT ;  /* 0xffff000012217812 */ /* 0x000fe400078ec0ff */
[----:B------:R-:W-:Y:S02]  /*e9d0*/  LOP3.LUT R17, R17, 0xffff0000, RZ, 0xc0, !PT ;  /* 0xffff000011117812 */ /* 0x000fe400078ec0ff */
[----:B------:R-:W-:Y:S02]  /*e9e0*/  LOP3.LUT R15, R15, 0xffff0000, RZ, 0xc0, !PT ;  /* 0xffff00000f0f7812 */ /* 0x000fe400078ec0ff */
[----:B-1----:R-:W-:Y:S01]  /*e9f0*/  LOP3.LUT R3, R6, 0xffff0000, RZ, 0xc0, !PT ;  /* 0xffff000006037812 */ /* 0x002fe200078ec0ff */
[C---:B------:R-:W-:Y:S01]  /*ea00*/  IMAD.U32 R2, R7.reuse, 0x10000, RZ ;  /* 0x0001000007027824 */ /* 0x040fe200078e00ff */
[----:B------:R-:W-:Y:S01]  /*ea10*/  LOP3.LUT R0, R7, 0xffff0000, RZ, 0xc0, !PT ;  /* 0xffff000007007812 */ /* 0x000fe200078ec0ff */
[----:B---3--:R-:W1:Y:S02]  /*ea20*/  LDS.128 R8, [R39] ;  /* 0x0000000027087984 */ /* 0x008e640000000c00 */
        /* <DEDUP_REMOVED lines=64> */
.L_x_1382:
[----:B------:R-:W-:Y:S05]  /*ee30*/  BSYNC B0 ;  /* 0x0000000000007941 */ /* 0x000fea0003800000 */
.L_x_1381:
[----:B------:R-:W-:Y:S01]  /*ee40*/  ISETP.GE.AND P0, PT, R107, c[0x0][0x27c], PT ;  /* 0x00009f006b007a0c */ /* 0x000fe20003f06270 */
[----:B------:R-:W-:-:S12]  /*ee50*/  BSSY B0, `(.L_x_1383) ;  /* 0x000006a000007945 */ /* 0x000fd80003800000 */
[----:B------:R-:W-:Y:S05]  /*ee60*/  @P0 BRA `(.L_x_1384) ;  /* 0x0000068000000947 */ /* 0x000fea0003800000 */
[----:B------:R-:W3:Y:S01]  /*ee70*/  LDL R34, [R1+0x48] ;  /* 0x0000480001227983 */ /* 0x000ee20000100800 */
[----:B------:R-:W-:Y:S01]  /*ee80*/  IMAD.MOV.U32 R0, RZ, RZ, c[0x0][0x27c] ;  /* 0x00009f00ff007624 */ /* 0x000fe200078e00ff */
[----:B------:R-:W-:Y:S02]  /*ee90*/  SHF.R.U64 R13, R56, 0x10, R57 ;  /* 0x00000010380d7819 */ /* 0x000fe40000001239 */
        /* <DEDUP_REMOVED lines=15> */
[----:B-----5:R-:W-:Y:S02]  /*ef90*/  IADD3 R0, R2, R0, R36 ;  /* 0x0000000002007210 */ /* 0x020fe40007ffe024 */
[--C-:B------:R-:W-:Y:S02]  /*efa0*/  SHF.R.U32.HI R2, RZ, 0x10, R53.reuse ;  /* 0x00000010ff027819 */ /* 0x100fe40000011635 */
[----:B------:R-:W-:Y:S01]  /*efb0*/  PRMT R17, R84, 0x5410, R14 ;  /* 0x0000541054117816 */ /* 0x000fe2000000000e */
[----:B-1----:R-:W-:Y:S01]  /*efc0*/  IMAD.SHL.U32 R28, R0, 0x2, RZ ;  /* 0x00000002001c7824 */ /* 0x002fe200078e00ff */
[----:B------:R-:W-:Y:S02]  /*efd0*/  SHF.R.U64 R0, R52, 0x10, R53 ;  /* 0x0000001034007819 */ /* 0x000fe40000001235 */
[----:B------:R-:W-:Y:S01]  /*efe0*/  PRMT R15, R85, 0x5410, R23 ;  /* 0x00005410550f7816 */ /* 0x000fe20000000017 */
[----:B------:R-:W-:Y:S01]  /*eff0*/  IMAD.U32 R32, R17, 0x10000, RZ ;  /* 0x0001000011207824 */ /* 0x000fe200078e00ff */
[----:B------:R-:W1:Y:S01]  /*f000*/  LDS.128 R4, [R28+0xc100] ;  /* 0x00c100001c047984 */ /* 0x000e620000000c00 */
[----:B------:R-:W-:-:S02]  /*f010*/  PRMT R22, R86, 0x5432, R0 ;  /* 0x0000543256167816 */ /* 0x000fc40000000000 */
[----:B------:R-:W-:Y:S01]  /*f020*/  SHF.R.U32.HI R12, RZ, 0x10, R55 ;  /* 0x00000010ff0c7819 */ /* 0x000fe20000011637 */
[----:B------:R-:W-:Y:S01]  /*f030*/  IMAD.U32 R31, R15, 0x10000, RZ ;  /* 0x000100000f1f7824 */ /* 0x000fe200078e00ff */
[C---:B------:R-:W-:Y:S01]  /*f040*/  PRMT R20, R87.reuse, 0x5432, R3 ;  /* 0x0000543257147816 */ /* 0x040fe20000000003 */
        /* <DEDUP_REMOVED lines=74> */
.L_x_1384:
[----:B------:R-:W-:Y:S05]  /*f4f0*/  BSYNC B0 ;  /* 0x0000000000007941 */ /* 0x000fea0003800000 */
.L_x_1383:
[----:B------:R-:W-:-:S13]  /*f500*/  ISETP.GE.AND P0, PT, R106, c[0x0][0x27c], PT ;  /* 0x00009f006a007a0c */ /* 0x000fda0003f06270 */
[----:B------:R-:W-:Y:S05]  /*f510*/  @P0 BRA `(.L_x_1360) ;  /* 0x0000068000000947 */ /* 0x000fea0003800000 */
[----:B-1----:R-:W3:Y:S01]  /*f520*/  LDL R34, [R1+0x40] ;  /* 0x0000400001227983 */ /* 0x002ee20000100800 */
        /* <DEDUP_REMOVED lines=103> */
.L_x_1360:
[----:B------:R-:W-:Y:S05]  /*fba0*/  BSYNC B2 ;  /* 0x0000000000027941 */ /* 0x000fea0003800000 */
.L_x_1342:
[----:B------:R-:W-:-:S04]  /*fbb0*/  DEPBAR.LE SB0, 0x0 ;  /* 0x000080000000791a */ /* 0x000fc80000000000 */
[----:B------:R-:W-:Y:S01]  /*fbc0*/  BAR.SYNC.DEFER_BLOCKING 0x0 ;  /* 0x0000000000007b1d */ /* 0x000fe20000010000 */
[----:B------:R-:W-:Y:S01]  /*fbd0*/  IMAD R0, R92, c[0x0][0x208], RZ ;  /* 0x000082005c007a24 */ /* 0x000fe200078e02ff */
[----:B------:R-:W-:Y:S01]  /*fbe0*/  SHF.L.U64.HI R96, R206, 0x1, R220 ;  /* 0x00000001ce607819 */ /* 0x000fe200000102dc */
[----:B------:R-:W-:Y:S01]  /*fbf0*/  IMAD.WIDE.U32 R2, R198, c[0x0][0x208], RZ ;  /* 0x00008200c6027a25 */ /* 0x000fe200078e00ff */
[----:B------:R-:W-:Y:S02]  /*fc00*/  SHF.L.U64.HI R95, R204, 0x1, R205 ;  /* 0x00000001cc5f7819 */ /* 0x000fe400000102cd */
[----:B------:R-:W-:Y:S01]  /*fc10*/  SHF.L.U64.HI R97, R207, 0x1, R219 ;  /* 0x00000001cf617819 */ /* 0x000fe200000102db */
[----:B------:R-:W-:Y:S01]  /*fc20*/  IMAD R0, R198, c[0x0][0x20c], R0 ;  /* 0x00008300c6007a24 */ /* 0x000fe200078e0200 */
[----:B------:R-:W-:Y:S01]  /*fc30*/  ISETP.GE.AND P5, PT, R204, c[0x0][0x1d4], PT ;  /* 0x00007500cc007a0c */ /* 0x000fe20003fa6270 */
[----:B------:R-:W-:Y:S01]  /*fc40*/  IMAD.WIDE.U32 R222, R83, c[0x0][0x210], RZ ;  /* 0x0000840053de7a25 */ /* 0x000fe200078e00ff */
[----:B------:R-:W-:Y:S01]  /*fc50*/  ISETP.GE.AND P4, PT, R206, c[0x0][0x1d4], PT ;  /* 0x00007500ce007a0c */ /* 0x000fe20003f86270 */
[----:B------:R-:W-:Y:S02]  /*fc60*/  BSSY B0, `(.L_x_1385) ;  /* 0x0000116000007945 */ /* 0x000fe40003800000 */
[----:B------:R-:W-:-:S02]  /*fc70*/  IMAD.IADD R3, R3, 0x1, R0 ;  /* 0x0000000103037824 */ /* 0x000fc400078e0200 */
[----:B------:R-:W-:Y:S02]  /*fc80*/  IMAD R0, R93, c[0x0][0x218], RZ ;  /* 0x000086005d007a24 */ /* 0x000fe400078e02ff */
[----:B------:R-:W-:-:S04]  /*fc90*/  IMAD.WIDE.U32 R2, R196, c[0x0][0x218], R2 ;  /* 0x00008600c4027a25 */ /* 0x000fc800078e0002 */
[----:B------:R-:W-:Y:S02]  /*fca0*/  IMAD R224, R83, c[0x0][0x214], R223 ;  /* 0x0000850053e07a24 */ /* 0x000fe400078e02df */
[----:B------:R-:W-:Y:S01]  /*fcb0*/  IMAD.SHL.U32 R93, R206, 0x2, RZ ;  /* 0x00000002ce5d7824 */ /* 0x000fe200078e00ff */
[----:B-12---:R-:W-:Y:S01]  /*fcc0*/  LDSM.16.M88.4 R8, [R178] ;  /* 0x00000000b208783b */ /* 0x006fe20000000200 */
[----:B------:R-:W-:Y:S02]  /*fcd0*/  IMAD.SHL.U32 R92, R204, 0x2, RZ ;  /* 0x00000002cc5c7824 */ /* 0x000fe400078e00ff */
[----:B------:R-:W-:Y:S01]  /*fce0*/  IMAD.SHL.U32 R94, R207, 0x2, RZ ;  /* 0x00000002cf5e7824 */ /* 0x000fe200078e00ff */
[----:B------:R-:W1:Y:S04]  /*fcf0*/  LDSM.16.M88.4 R4, [R147] ;  /* 0x000000009304783b */ /* 0x000e680000000200 */
[----:B------:R-:W2:Y:S04]  /*fd00*/  LDSM.16.M88.4 R12, [R147+0x800] ;  /* 0x00080000930c783b */ /* 0x000ea80000000200 */
[----:B------:R-:W3:Y:S04]  /*fd10*/  LDSM.16.M88.4 R16, [R147+0x1000] ;  /* 0x001000009310783b */ /* 0x000ee80000000200 */
[----:B------:R-:W-:Y:S04]  /*fd20*/  LDSM.16.M88.4 R28, [R147+0x1800] ;  /* 0x00180000931c783b */ /* 0x000fe80000000200 */
[----:B------:R-:W-:Y:S04]  /*fd30*/  LDSM.16.M88.4 R24, [R182] ;  /* 0x00000000b618783b */ /* 0x000fe80000000200 */
[----:B-----5:R-:W-:Y:S04]  /*fd40*/  LDSM.16.M88.4 R36, [R193] ;  /* 0x00000000c124783b */ /* 0x020fe80000000200 */
[----:B------:R-:W-:Y:S01]  /*fd50*/  LDSM.16.M88.4 R48, [R191] ;  /* 0x00000000bf30783b */ /* 0x000fe20000000200 */
[C---:B-1----:R-:W-:Y:S07]  /*fd60*/  HMMA.16816.F32.BF16 R44, R8.reuse, R4, RZ ;  /* 0x00000004082c723c */ /* 0x042fee00000418ff */
[----:B------:R-:W-:Y:S01]  /*fd70*/  IMAD R4, R196, c[0x0][0x21c], R0 ;  /* 0x00008700c4047a24 */ /* 0x000fe200078e0200 */
[----:B------:R-:W-:Y:S01]  /*fd80*/  IADD3 R0, P0, R2, R222, RZ ;  /* 0x000000de02007210 */ /* 0x000fe20007f1e0ff */
[----:B--2---:R-:W-:Y:S03]  /*fd90*/  HMMA.16816.F32.BF16 R32, R8, R12, RZ ;  /* 0x0000000c0820723c */ /* 0x004fe600000418ff */
[----:B------:R-:W-:-:S02]  /*fda0*/  IADD3.X R3, R224, R3, R4, P0, !PT ;  /* 0x00000003e0037210 */ /* 0x000fc400007fe404 */
[----:B------:R-:W-:-:S03]  /*fdb0*/  LEA R2, P0, R0, c[0x0][0x1f8], 0x1 ;  /* 0x00007e0000027a11 */ /* 0x000fc600078008ff */
[C---:B------:R-:W-:Y:S01]  /*fdc0*/  HMMA.16816.F32.BF16 R40, R8.reuse, R6, RZ ;  /* 0x000000060828723c */ /* 0x040fe200000418ff */
[----:B------:R-:W-:Y:S01]  /*fdd0*/  LEA.HI.X R13, R0, c[0x0][0x1fc], R3, 0x1, P0 ;  /* 0x00007f00000d7a11 */ /* 0x000fe200000f0c03 */
[----:B------:R-:W-:Y:S04]  /*fde0*/  LDSM.16.M88.4 R4, [R179] ;  /* 0x00000000b304783b */ /* 0x000fe80000000200 */
[----:B------:R-:W1:Y:S02]  /*fdf0*/  SHFL.IDX PT, R3, R2, RZ, 0x181f ;  /* 0x00181fff02037589 */ /* 0x000e6400000e0000 */
[C---:B---3--:R-:W-:Y:S02]  /*fe00*/  HMMA.16816.F32.BF16 R64, R8.reuse, R18, RZ ;  /* 0x000000120840723c */ /* 0x048fe400000418ff */
[----:B------:R-:W2:Y:S04]  /*fe10*/  SHFL.IDX PT, R12, R13, RZ, 0x181f ;  /* 0x00181fff0d0c7589 */ /* 0x000ea800000e0000 */
[----:B------:R-:W3:Y:S02]  /*fe20*/  SHFL.IDX PT, R0, R2, 0x1, 0x181f ;  /* 0x00381f0002007f89 */ /* 0x000ee400000e0000 */
[C---:B------:R-:W-:Y:S02]  /*fe30*/  HMMA.16816.F32.BF16 R52, R8.reuse, R14, RZ ;  /* 0x0000000e0834723c */ /* 0x040fe400000418ff */
[----:B------:R-:W4:Y:S06]  /*fe40*/  SHFL.IDX PT, R2, R13, 0x1, 0x181f ;  /* 0x00381f000d027f89 */ /* 0x000f2c00000e0000 */
[----:B------:R-:W-:Y:S01]  /*fe50*/  HMMA.16816.F32.BF16 R56, R8, R16, RZ ;  /* 0x000000100838723c */ /* 0x000fe200000418ff */
[----:B-1----:R-:W-:-:S02]  /*fe60*/  IADD3 R20, P1, R3, R93, RZ ;  /* 0x0000005d03147210 */ /* 0x002fc40007f3e0ff */
[----:B------:R-:W-:-:S05]  /*fe70*/  IADD3 R22, P0, R3, R92, RZ ;  /* 0x0000005c03167210 */ /* 0x000fca0007f1e0ff */
[C---:B------:R-:W-:Y:S01]  /*fe80*/  HMMA.16816.F32.BF16 R68, R8.reuse, R28, RZ ;  /* 0x0000001c0844723c */ /* 0x040fe200000418ff */
[----:B------:R-:W-:Y:S01]  /*fe90*/  IADD3 R18, P2, R3, R94, RZ ;  /* 0x0000005e03127210 */ /* 0x000fe20007f5e0ff */
[C-C-:B--2---:R-:W-:Y:S02]  /*fea0*/  IMAD.X R21, R12.reuse, 0x1, R96.reuse, P1 ;  /* 0x000000010c157824 */ /* 0x144fe400008e0660 */
[----:B------:R-:W-:Y:S01]  /*feb0*/  IMAD.X R23, R12, 0x1, R95, P0 ;  /* 0x000000010c177824 */ /* 0x000fe200000e065f */
[----:B---3--:R-:W-:Y:S01]  /*fec0*/  IADD3 R14, P1, R0, R93, RZ ;  /* 0x0000005d000e7210 */ /* 0x008fe20007f3e0ff */
[----:B------:R-:W-:Y:S01]  /*fed0*/  IMAD.X R19, R12, 0x1, R97, P2 ;  /* 0x000000010c137824 */ /* 0x000fe200010e0661 */
[----:B------:R-:W-:Y:S01]  /*fee0*/  IADD3 R16, P0, R0, R92, RZ ;  /* 0x0000005c00107210 */ /* 0x000fe20007f1e0ff */
[----:B------:R-:W-:Y:S01]  /*fef0*/  HMMA.16816.F32.BF16 R60, R8, R30, RZ ;  /* 0x0000001e083c723c */ /* 0x000fe200000418ff */
[----:B------:R-:W-:Y:S01]  /*ff00*/  ISETP.LT.OR P2, PT, R76, 0x1, P5 ;  /* 0x000000014c00780c */ /* 0x000fe20002f41670 */
[----:B----4-:R-:W-:Y:S01]  /*ff10*/  IMAD.X R15, R2, 0x1, R96, P1 ;  /* 0x00000001020f7824 */ /* 0x010fe200008e0660 */
[----:B------:R-:W-:Y:S01]  /*ff20*/  ISETP.LT.OR P1, PT, R76, 0x1, P4 ;  /* 0x000000014c00780c */ /* 0x000fe20002721670 */
[----:B------:R-:W-:Y:S01]  /*ff30*/  IMAD.X R17, R2, 0x1, R95, P0 ;  /* 0x0000000102117824 */ /* 0x000fe200000e065f */
[----:B------:R-:W-:Y:S01]  /*ff40*/  IADD3 R12, P0, R0, R94, RZ ;  /* 0x0000005e000c7210 */ /* 0x000fe20007f1e0ff */
[----:B------:R-:W1:Y:S02]  /*ff50*/  LDSM.16.M88.4 R8, [R192] ;  /* 0x00000000c008783b */ /* 0x000e640000000200 */
[----:B------:R-:W-:Y:S02]  /*ff60*/  HMMA.16816.F32.BF16 R72, R4, R24, R44 ;  /* 0x000000180448723c */ /* 0x000fe4000004182c */
[----:B------:R-:W-:Y:S01]  /*ff70*/  IMAD.X R13, R2, 0x1, R97, P0 ;  /* 0x00000001020d7824 */ /* 0x000fe200000e0661 */
[----:B------:R-:W-:-:S03]  /*ff80*/  ISETP.GE.AND P0, PT, R207, c[0x0][0x1d4], PT ;  /* 0x00007500cf007a0c */ /* 0x000fc60003f06270 */
[----:B------:R-:W-:Y:S01]  /*ff90*/  @!PT LDS RZ, [RZ] ;  /* 0x00000000fffff984 */ /* 0x000fe20000000800 */
[----:B------:R-:W-:Y:S01]  /*ffa0*/  @!PT LDS RZ, [RZ] ;  /* 0x00000000fffff984 */ /* 0x000fe20000000800 */
[----:B------:R-:W-:Y:S01]  /*ffb0*/  @!PT LDS RZ, [RZ] ;  /* 0x00000000fffff984 */ /* 0x000fe20000000800 */
[----:B------:R2:W-:Y:S01]  /*ffc0*/  LDGSTS.E.BYPASS.LTC128B.128 [R194+0x100], [R22.64], !P2 ;  /* 0x0010000016c27fae */ /* 0x0005e2000d101d48 */
[C---:B------:R-:W-:Y:S01]  /*ffd0*/  ISETP.LT.OR P3, PT, R76.reuse, 0x1, P0 ;  /* 0x000000014c00780c */ /* 0x040fe20000761670 */
[----:B------:R-:W-:Y:S01]  /*ffe0*/  HMMA.16816.F32.BF16 R44, R4, R26, R40 ;  /* 0x0000001a042c723c */ /* 0x000fe20000041828 */
[C---:B------:R-:W-:Y:S01]  /*fff0*/  ISETP.LT.OR P2, PT, R76.reuse, 0x21, P5 ;  /* 0x000000214c00780c */ /* 0x040fe20002f41670 */
[----:B------:R2:W-:Y:S01]  /*10000*/  LDGSTS.E.BYPASS.LTC128B.128 [R194+0x2100], [R20.64], !P1 ;  /* 0x0210000014c27fae */ /* 0x0005e2000c901d48 */
[C---:B------:R-:W-:Y:S02]  /*10010*/  ISETP.LT.OR P1, PT, R76.reuse, 0x21, P4 ;  /* 0x000000214c00780c */ /* 0x040fe40002721670 */
[----:B------:R-:W-:-:S03]  /*10020*/  ISETP.LT.OR P0, PT, R76, 0x21, P0 ;  /* 0x000000214c00780c */ /* 0x000fc60000701670 */
[C---:B------:R-:W-:Y:S04]  /*10030*/  HMMA.16816.F32.BF16 R40, R4.reuse, R36, R32 ;  /* 0x000000240428723c */ /* 0x040fe80000041820 */
[----:B------:R1:W-:Y:S04]  /*10040*/  LDGSTS.E.BYPASS.LTC128B.128 [R194+0x4100], [R18.64], !P3 ;  /* 0x0410000012c27fae */ /* 0x0003e8000d901d48 */
[----:B------:R1:W-:Y:S01]  /*10050*/  LDGSTS.E.BYPASS.LTC128B.128 [R194+0x1100], [R16.64], !P2 ;  /* 0x0110000010c27fae */ /* 0x0003e2000d101d48 */
[----:B------:R-:W-:Y:S03]  /*10060*/  HMMA.16816.F32.BF16 R60, R4, R50, R60 ;  /* 0x00000032043c723c */ /* 0x000fe6000004183c */
[----:B------:R3:W-:Y:S04]  /*10070*/  LDGSTS.E.BYPASS.LTC128B.128 [R194+0x3100], [R14.64], !P1 ;  /* 0x031000000ec27fae */ /* 0x0007e8000c901d48 */
[----:B------:R3:W-:Y:S01]  /*10080*/  LDGSTS.E.BYPASS.LTC128B.128 [R194+0x5100], [R12.64], !P0 ;  /* 0x051000000cc27fae */ /* 0x0007e2000c101d48 */
[----:B------:R-:W-:-:S03]  /*10090*/  ISETP.GT.AND P0, PT, R98, R215, PT ;  /* 0x000000d76200720c */ /* 0x000fc60003f04270 */
[----:B------:R-:W-:Y:S01]  /*100a0*/  LDSM.16.M88.4 R32, [R177] ;  /* 0x00000000b120783b */ /* 0x000fe20000000200 */
[C---:B--2---:R-:W-:Y:S03]  /*100b0*/  HMMA.16816.F32.BF16 R20, R4.reuse, R38, R52 ;  /* 0x000000260414723c */ /* 0x044fe60000041834 */
[----:B------:R-:W-:Y:S04]  /*100c0*/  LDSM.16.M88.4 R28, [R177+0x800] ;  /* 0x00080000b11c783b */ /* 0x000fe80000000200 */
[----:B------:R-:W-:Y:S01]  /*100d0*/  LDSM.16.M88.4 R80, [R177+0x1800] ;  /* 0x00180000b150783b */ /* 0x000fe20000000200 */
[C---:B------:R-:W-:Y:S03]  /*100e0*/  HMMA.16816.F32.BF16 R36, R4.reuse, R48, R68 ;  /* 0x000000300424723c */ /* 0x040fe60000041844 */
[----:B------:R-:W-:Y:S04]  /*100f0*/  LDSM.16.M88.4 R24, [R177+0x1000] ;  /* 0x00100000b118783b */ /* 0x000fe80000000200 */
[----:B------:R-:W-:Y:S01]  /*10100*/  LDSM.16.M88.4 R68, [R174] ;  /* 0x00000000ae44783b */ /* 0x000fe20000000200 */
[C---:B-1----:R-:W-:Y:S03]  /*10110*/  HMMA.16816.F32.BF16 R16, R4.reuse, R8, R56 ;  /* 0x000000080410723c */ /* 0x042fe60000041838 */
[----:B------:R-:W-:Y:S04]  /*10120*/  LDSM.16.M88.4 R76, [R174+0x800] ;  /* 0x00080000ae4c783b */ /* 0x000fe80000000200 */
[----:B---3--:R-:W1:Y:S01]  /*10130*/  LDSM.16.M88.4 R12, [R181] ;  /* 0x00000000b50c783b */ /* 0x008e620000000200 */
[----:B------:R-:W-:Y:S03]  /*10140*/  HMMA.16816.F32.BF16 R8, R4, R10, R64 ;  /* 0x0000000a0408723c */ /* 0x000fe60000041840 */
[----:B------:R-:W2:Y:S04]  /*10150*/  LDSM.16.M88.4 R4, [R180] ;  /* 0x00000000b404783b */ /* 0x000ea80000000200 */
[----:B------:R-:W-:Y:S04]  /*10160*/  LDSM.16.M88.4 R84, [R187] ;  /* 0x00000000bb54783b */ /* 0x000fe80000000200 */
[----:B------:R-:W-:Y:S04]  /*10170*/  LDSM.16.M88.4 R88, [R177+0x2800] ;  /* 0x00280000b158783b */ /* 0x000fe80000000200 */
[----:B------:R-:W0:Y:S01]  /*10180*/  LDGDEPBAR ;  /* 0x00000000000079af */ /* 0x000e220000000000 */
[C---:B-1----:R-:W-:Y:S03]  /*10190*/  HMMA.16816.F32.BF16 R64, R12.reuse, R32, R72 ;  /* 0x000000200c40723c */ /* 0x042fe60000041848 */
[----:B------:R-:W-:Y:S05]  /*101a0*/  LDSM.16.M88.4 R72, [R147+0x3800] ;  /* 0x003800009348783b */ /* 0x000fea0000000200 */
[C---:B------:R-:W-:Y:S08]  /*101b0*/  HMMA.16816.F32.BF16 R56, R12.reuse, R34, R44 ;  /* 0x000000220c38723c */ /* 0x040ff0000004182c */
[C---:B------:R-:W-:Y:S01]  /*101c0*/  HMMA.16816.F32.BF16 R52, R12.reuse, R28, R40 ;  /* 0x0000001c0c34723c */ /* 0x040fe20000041828 */
[----:B------:R-:W1:Y:S07]  /*101d0*/  LDSM.16.M88.4 R40, [R174+0x1000] ;  /* 0x00100000ae28783b */ /* 0x000e6e0000000200 */
[C---:B------:R-:W-:Y:S08]  /*101e0*/  HMMA.16816.F32.BF16 R48, R12.reuse, R30, R20 ;  /* 0x0000001e0c30723c */ /* 0x040ff00000041814 */
[C---:B------:R-:W-:Y:S01]  /*101f0*/  HMMA.16816.F32.BF16 R28, R12.reuse, R80, R36 ;  /* 0x000000500c1c723c */ /* 0x040fe20000041824 */
[----:B------:R-:W3:Y:S07]  /*10200*/  LDSM.16.M88.4 R36, [R174+0x1800] ;  /* 0x00180000ae24783b */ /* 0x000eee0000000200 */
[C---:B------:R-:W-:Y:S08]  /*10210*/  HMMA.16816.F32.BF16 R44, R12.reuse, R24, R16 ;  /* 0x000000180c2c723c */ /* 0x040ff00000041810 */
[C---:B------:R-:W-:Y:S01]  /*10220*/  HMMA.16816.F32.BF16 R32, R12.reuse, R26, R8 ;  /* 0x0000001a0c20723c */ /* 0x040fe20000041808 */
[----:B------:R-:W-:Y:S04]  /*10230*/  LDSM.16.M88.4 R8, [R178+0x4000] ;  /* 0x00400000b208783b */ /* 0x000fe80000000200 */
[----:B------:R-:W4:Y:S03]  /*10240*/  LDSM.16.M88.4 R24, [R147+0x2000] ;  /* 0x002000009318783b */ /* 0x000f260000000200 */
[----:B------:R-:W-:Y:S01]  /*10250*/  HMMA.16816.F32.BF16 R20, R12, R82, R60 ;  /* 0x000000520c14723c */ /* 0x000fe2000004183c */
[----:B------:R-:W3:Y:S07]  /*10260*/  LDSM.16.M88.4 R80, [R147+0x2800] ;  /* 0x002800009350783b */ /* 0x000eee0000000200 */
[C---:B--2---:R-:W-:Y:S08]  /*10270*/  HMMA.16816.F32.BF16 R16, R4.reuse, R68, R64 ;  /* 0x000000440410723c */ /* 0x044ff00000041840 */
[C---:B------:R-:W-:Y:S01]  /*10280*/  HMMA.16816.F32.BF16 R12, R4.reuse, R70, R56 ;  /* 0x00000046040c723c */ /* 0x040fe20000041838 */
[----:B------:R-:W2:Y:S07]  /*10290*/  LDSM.16.M88.4 R68, [R147+0x3000] ;  /* 0x003000009344783b */ /* 0x000eae0000000200 */
[C---:B------:R-:W-:Y:S08]  /*102a0*/  HMMA.16816.F32.BF16 R64, R4.reuse, R76, R52 ;  /* 0x0000004c0440723c */ /* 0x040ff00000041834 */
[C---:B------:R-:W-:Y:S01]  /*102b0*/  HMMA.16816.F32.BF16 R60, R4.reuse, R78, R48 ;  /* 0x0000004e043c723c */ /* 0x040fe20000041830 */
[----:B------:R-:W-:Y:S07]  /*102c0*/  LDSM.16.M88.4 R76, [R188] ;  /* 0x00000000bc4c783b */ /* 0x000fee0000000200 */
[C---:B-1----:R-:W-:Y:S08]  /*102d0*/  HMMA.16816.F32.BF16 R52, R4.reuse, R40, R44 ;  /* 0x000000280434723c */ /* 0x042ff0000004182c */
[C---:B------:R-:W-:Y:S01]  /*102e0*/  HMMA.16816.F32.BF16 R48, R4.reuse, R42, R32 ;  /* 0x0000002a0430723c */ /* 0x040fe20000041820 */
[----:B------:R-:W-:Y:S07]  /*102f0*/  LDSM.16.M88.4 R32, [R189] ;  /* 0x00000000bd20783b */ /* 0x000fee0000000200 */
[C---:B---3--:R-:W-:Y:S08]  /*10300*/  HMMA.16816.F32.BF16 R56, R4.reuse, R36, R28 ;  /* 0x000000240438723c */ /* 0x048ff0000004181c */
[----:B------:R-:W-:Y:S01]  /*10310*/  HMMA.16816.F32.BF16 R44, R4, R38, R20 ;  /* 0x00000026042c723c */ /* 0x000fe20000041814 */
[----:B------:R-:W-:Y:S04]  /*10320*/  LDSM.16.M88.4 R4, [R179+0x4000] ;  /* 0x00400000b304783b */ /* 0x000fe80000000200 */
[----:B------:R-:W1:Y:S03]  /*10330*/  LDSM.16.M88.4 R36, [R190] ;  /* 0x00000000be24783b */ /* 0x000e660000000200 */
[C---:B----4-:R-:W-:Y:S08]  /*10340*/  HMMA.16816.F32.BF16 R40, R8.reuse, R24, R16 ;  /* 0x000000180828723c */ /* 0x050ff00000041810 */
[C---:B------:R-:W-:Y:S08]  /*10350*/  HMMA.16816.F32.BF16 R28, R8.reuse, R26, R12 ;  /* 0x0000001a081c723c */ /* 0x040ff0000004180c */
[C---:B------:R-:W-:Y:S08]  /*10360*/  HMMA.16816.F32.BF16 R24, R8.reuse, R80, R64 ;  /* 0x000000500818723c */ /* 0x040ff00000041840 */
[C---:B--2---:R-:W-:Y:S08]  /*10370*/  HMMA.16816.F32.BF16 R16, R8.reuse, R68, R52 ;  /* 0x000000440810723c */ /* 0x044ff00000041834 */
[C---:B------:R-:W-:Y:S01]  /*10380*/  HMMA.16816.F32.BF16 R20, R8.reuse, R82, R60 ;  /* 0x000000520814723c */ /* 0x040fe2000004183c */
[----:B------:R-:W-:Y:S07]  /*10390*/  LDSM.16.M88.4 R80, [R177+0x2000] ;  /* 0x00200000b150783b */ /* 0x000fee0000000200 */
[C---:B------:R-:W-:Y:S08]  /*103a0*/  HMMA.16816.F32.BF16 R12, R8.reuse, R70, R48 ;  /* 0x00000046080c723c */ /* 0x040ff00000041830 */
[C---:B------:R-:W-:Y:S08]  /*103b0*/  HMMA.16816.F32.BF16 R56, R8.reuse, R72, R56 ;  /* 0x000000480838723c */ /* 0x040ff00000041838 */
[----:B------:R-:W-:Y:S01]  /*103c0*/  HMMA.16816.F32.BF16 R52, R8, R74, R44 ;  /* 0x0000004a0834723c */ /* 0x000fe2000004182c */
[----:B------:R-:W2:Y:S04]  /*103d0*/  LDSM.16.M88.4 R8, [R181+0x4000] ;  /* 0x00400000b508783b */ /* 0x000ea80000000200 */
[----:B------:R-:W3:Y:S03]  /*103e0*/  LDSM.16.M88.4 R44, [R177+0x3000] ;  /* 0x00300000b12c783b */ /* 0x000ee60000000200 */
[C---:B-1----:R-:W-:Y:S08]  /*103f0*/  HMMA.16816.F32.BF16 R72, R4.reuse, R36, R40 ;  /* 0x000000240448723c */ /* 0x042ff00000041828 */
[C---:B------:R-:W-:Y:S08]  /*10400*/  HMMA.16816.F32.BF16 R68, R4.reuse, R38, R28 ;  /* 0x000000260444723c */ /* 0x040ff0000004181c */
[C---:B------:R-:W-:Y:S01]  /*10410*/  HMMA.16816.F32.BF16 R64, R4.reuse, R32, R24 ;  /* 0x000000200440723c */ /* 0x040fe20000041818 */
        /* <DEDUP_REMOVED lines=9> */
[----:B------:R-:W-:Y:S03]  /*104b0*/  LDSM.16.M88.4 R84, [R177+0x5800] ;  /* 0x00580000b154783b */ /* 0x000fe60000000200 */
[C---:B--2---:R-:W-:Y:S01]  /*104c0*/  HMMA.16816.F32.BF16 R20, R8.reuse, R80, R72 ;  /* 0x000000500814723c */ /* 0x044fe20000041848 */
[----:B------:R-:W-:Y:S07]  /*104d0*/  LDSM.16.M88.4 R72, [R174+0x3800] ;  /* 0x00380000ae48783b */ /* 0x000fee0000000200 */
[C---:B------:R-:W-:Y:S01]  /*104e0*/  HMMA.16816.F32.BF16 R16, R8.reuse, R82, R68 ;  /* 0x000000520810723c */ /* 0x040fe20000041844 */
[----:B------:R-:W2:Y:S04]  /*104f0*/  LDSM.16.M88.4 R68, [R174+0x3000] ;  /* 0x00300000ae44783b */ /* 0x000ea80000000200 */
[----:B------:R-:W-:Y:S03]  /*10500*/  LDSM.16.M88.4 R80, [R147+0x5800] ;  /* 0x005800009350783b */ /* 0x000fe60000000200 */
[C---:B------:R-:W-:Y:S08]  /*10510*/  HMMA.16816.F32.BF16 R12, R8.reuse, R88, R64 ;  /* 0x00000058080c723c */ /* 0x040ff00000041840 */
[C---:B------:R-:W-:Y:S01]  /*10520*/  HMMA.16816.F32.BF16 R64, R8.reuse, R90, R60 ;  /* 0x0000005a0840723c */ /* 0x040fe2000004183c */
[----:B------:R-:W-:Y:S07]  /*10530*/  LDSM.16.M88.4 R88, [R177+0x4800] ;  /* 0x00480000b158783b */ /* 0x000fee0000000200 */
[C---:B---3--:R-:W-:Y:S08]  /*10540*/  HMMA.16816.F32.BF16 R60, R8.reuse, R44, R48 ;  /* 0x0000002c083c723c */ /* 0x048ff00000041830 */
[----:B------:R-:W-:Y:S08]  /*10550*/  HMMA.16816.F32.BF16 R56, R8, R46, R40 ;  /* 0x0000002e0838723c */ /* 0x000ff00000041828 */
[C---:B-1----:R-:W-:Y:S08]  /*10560*/  HMMA.16816.F32.BF16 R44, R4.reuse, R24, R20 ;  /* 0x00000018042c723c */ /* 0x042ff00000041814 */
[----:B------:R-:W-:Y:S08]  /*10570*/  HMMA.16816.F32.BF16 R40, R4, R26, R16 ;  /* 0x0000001a0428723c */ /* 0x000ff00000041810 */
[----:B------:R-:W-:Y:S01]  /*10580*/  HMMA.16816.F32.BF16 R52, R8, R32, R36 ;  /* 0x000000200834723c */ /* 0x000fe20000041824 */
[----:B------:R-:W-:Y:S07]  /*10590*/  LDSM.16.M88.4 R36, [R147+0x4000] ;  /* 0x004000009324783b */ /* 0x000fee0000000200 */
[----:B------:R-:W-:Y:S01]  /*105a0*/  HMMA.16816.F32.BF16 R24, R4, R76, R12 ;  /* 0x0000004c0418723c */ /* 0x000fe2000004180c */
[----:B------:R-:W1:Y:S07]  /*105b0*/  LDSM.16.M88.4 R12, [R178+0x8000] ;  /* 0x00800000b20c783b */ /* 0x000e6e0000000200 */
[----:B------:R-:W-:Y:S01]  /*105c0*/  HMMA.16816.F32.BF16 R48, R8, R34, R28 ;  /* 0x000000220830723c */ /* 0x000fe2000004181c */
[----:B------:R-:W3:Y:S04]  /*105d0*/  LDSM.16.M88.4 R32, [R147+0x4800] ;  /* 0x004800009320783b */ /* 0x000ee80000000200 */
[----:B------:R-:W4:Y:S03]  /*105e0*/  LDSM.16.M88.4 R28, [R147+0x5000] ;  /* 0x00500000931c783b */ /* 0x000f260000000200 */
[C---:B------:R-:W-:Y:S01]  /*105f0*/  HMMA.16816.F32.BF16 R20, R4.reuse, R78, R64 ;  /* 0x0000004e0414723c */ /* 0x040fe20000041840 */
[----:B------:R-:W-:Y:S07]  /*10600*/  LDSM.16.M88.4 R76, [R185] ;  /* 0x00000000b94c783b */ /* 0x000fee0000000200 */
[C---:B--2---:R-:W-:Y:S08]  /*10610*/  HMMA.16816.F32.BF16 R16, R4.reuse, R68, R60 ;  /* 0x000000440410723c */ /* 0x044ff0000004183c */
[C---:B------:R-:W-:Y:S08]  /*10620*/  HMMA.16816.F32.BF16 R8, R4.reuse, R70, R56 ;  /* 0x000000460408723c */ /* 0x040ff00000041838 */
[C---:B------:R-:W-:Y:S08]  /*10630*/  HMMA.16816.F32.BF16 R52, R4.reuse, R72, R52 ;  /* 0x000000480434723c */ /* 0x040ff00000041834 */
[----:B------:R-:W-:Y:S01]  /*10640*/  HMMA.16816.F32.BF16 R68, R4, R74, R48 ;  /* 0x0000004a0444723c */ /* 0x000fe20000041830 */
[----:B------:R-:W-:Y:S04]  /*10650*/  LDSM.16.M88.4 R4, [R179+0x8000] ;  /* 0x00800000b304783b */ /* 0x000fe80000000200 */
[----:B------:R-:W2:Y:S03]  /*10660*/  LDSM.16.M88.4 R72, [R186] ;  /* 0x00000000ba48783b */ /* 0x000ea60000000200 */
[C---:B-1----:R-:W-:Y:S08]  /*10670*/  HMMA.16816.F32.BF16 R64, R12.reuse, R36, R44 ;  /* 0x000000240c40723c */ /* 0x042ff0000004182c */
[C---:B------:R-:W-:Y:S01]  /*10680*/  HMMA.16816.F32.BF16 R60, R12.reuse, R38, R40 ;  /* 0x000000260c3c723c */ /* 0x040fe20000041828 */
[----:B------:R-:W1:Y:S04]  /*10690*/  LDSM.16.M88.4 R40, [R184] ;  /* 0x00000000b828783b */ /* 0x000e680000000200 */
[----:B------:R-:W1:Y:S03]  /*106a0*/  LDSM.16.M88.4 R36, [R183] ;  /* 0x00000000b724783b */ /* 0x000e660000000200 */
[C---:B---3--:R-:W-:Y:S01]  /*106b0*/  HMMA.16816.F32.BF16 R56, R12.reuse, R32, R24 ;  /* 0x000000200c38723c */ /* 0x048fe20000041818 */
[----:B------:R-:W-:Y:S07]  /*106c0*/  LDSM.16.M88.4 R24, [R177+0x4000] ;  /* 0x00400000b118783b */ /* 0x000fee0000000200 */
[C---:B------:R-:W-:Y:S08]  /*106d0*/  HMMA.16816.F32.BF16 R48, R12.reuse, R34, R20 ;  /* 0x000000220c30723c */ /* 0x040ff00000041814 */
[C---:B----4-:R-:W-:Y:S08]  /*106e0*/  HMMA.16816.F32.BF16 R44, R12.reuse, R28, R16 ;  /* 0x0000001c0c2c723c */ /* 0x050ff00000041810 */
[C---:B------:R-:W-:Y:S01]  /*106f0*/  HMMA.16816.F32.BF16 R32, R12.reuse, R30, R8 ;  /* 0x0000001e0c20723c */ /* 0x040fe20000041808 */
[----:B------:R-:W3:Y:S07]  /*10700*/  LDSM.16.M88.4 R8, [R181+0x8000] ;  /* 0x00800000b508783b */ /* 0x000eee0000000200 */
[C---:B------:R-:W-:Y:S08]  /*10710*/  HMMA.16816.F32.BF16 R28, R12.reuse, R80, R52 ;  /* 0x000000500c1c723c */ /* 0x040ff00000041834 */
[----:B------:R-:W-:Y:S01]  /*10720*/  HMMA.16816.F32.BF16 R20, R12, R82, R68 ;  /* 0x000000520c14723c */ /* 0x000fe20000041844 */
[----:B------:R-:W4:Y:S07]  /*10730*/  LDSM.16.M88.4 R80, [R177+0x5000] ;  /* 0x00500000b150783b */ /* 0x000f2e0000000200 */
[C---:B--2---:R-:W-:Y:S08]  /*10740*/  HMMA.16816.F32.BF16 R16, R4.reuse, R72, R64 ;  /* 0x000000480410723c */ /* 0x044ff00000041840 */
[C---:B------:R-:W-:Y:S08]  /*10750*/  HMMA.16816.F32.BF16 R12, R4.reuse, R74, R60 ;  /* 0x0000004a040c723c */ /* 0x040ff0000004183c */
[C---:B------:R-:W-:Y:S08]  /*10760*/  HMMA.16816.F32.BF16 R68, R4.reuse, R76, R56 ;  /* 0x0000004c0444723c */ /* 0x040ff00000041838 */
[C---:B------:R-:W-:Y:S01]  /*10770*/  HMMA.16816.F32.BF16 R76, R4.reuse, R78, R48 ;  /* 0x0000004e044c723c */ /* 0x040fe20000041830 */
[----:B------:R-:W-:Y:S07]  /*10780*/  LDSM.16.M88.4 R48, [R174+0x4000] ;  /* 0x00400000ae30783b */ /* 0x000fee0000000200 */
[C---:B-1----:R-:W-:Y:S01]  /*10790*/  HMMA.16816.F32.BF16 R72, R4.reuse, R40, R44 ;  /* 0x000000280448723c */ /* 0x042fe2000004182c */
[----:B------:R-:W-:Y:S07]  /*107a0*/  LDSM.16.M88.4 R44, [R174+0x4800] ;  /* 0x00480000ae2c783b */ /* 0x000fee0000000200 */
[C---:B------:R-:W-:Y:S01]  /*107b0*/  HMMA.16816.F32.BF16 R64, R4.reuse, R42, R32 ;  /* 0x0000002a0440723c */ /* 0x040fe20000041820 */
[----:B------:R-:W-:Y:S07]  /*107c0*/  LDSM.16.M88.4 R40, [R174+0x5000] ;  /* 0x00500000ae28783b */ /* 0x000fee0000000200 */
[C---:B------:R-:W-:Y:S08]  /*107d0*/  HMMA.16816.F32.BF16 R60, R4.reuse, R36, R28 ;  /* 0x00000024043c723c */ /* 0x040ff0000004181c */
[----:B------:R-:W-:Y:S01]  /*107e0*/  HMMA.16816.F32.BF16 R56, R4, R38, R20 ;  /* 0x000000260438723c */ /* 0x000fe20000041814 */
[----:B------:R-:W1:Y:S04]  /*107f0*/  LDSM.16.M88.4 R4, [R180+0x8000] ;  /* 0x00800000b404783b */ /* 0x000e680000000200 */
[----:B------:R-:W2:Y:S01]  /*10800*/  LDSM.16.M88.4 R36, [R174+0x5800] ;  /* 0x00580000ae24783b */ /* 0x000ea20000000200 */
[----:B------:R-:W-:-:S04]  /*10810*/  DEPBAR.LE SB0, 0x0 ;  /* 0x000080000000791a */ /* 0x000fc80000000000 */
[C---:B---3--:R-:W-:Y:S08]  /*10820*/  HMMA.16816.F32.BF16 R52, R8.reuse, R24, R16 ;  /* 0x000000180834723c */ /* 0x048ff00000041810 */
[C---:B------:R-:W-:Y:S08]  /*10830*/  HMMA.16816.F32.BF16 R32, R8.reuse, R26, R12 ;  /* 0x0000001a0820723c */ /* 0x040ff0000004180c */
[C---:B------:R-:W-:Y:S08]  /*10840*/  HMMA.16816.F32.BF16 R28, R8.reuse, R88, R68 ;  /* 0x00000058081c723c */ /* 0x040ff00000041844 */
[C---:B------:R-:W-:Y:S08]  /*10850*/  HMMA.16816.F32.BF16 R24, R8.reuse, R90, R76 ;  /* 0x0000005a0818723c */ /* 0x040ff0000004184c */
[C---:B----4-:R-:W-:Y:S08]  /*10860*/  HMMA.16816.F32.BF16 R20, R8.reuse, R80, R72 ;  /* 0x000000500814723c */ /* 0x050ff00000041848 */
        /* <DEDUP_REMOVED lines=8> */
[C---:B--2---:R-:W-:Y:S08]  /*108f0*/  HMMA.16816.F32.BF16 R24, R4.reuse, R36, R12 ;  /* 0x000000240418723c */ /* 0x044ff0000004180c */
[C---:B------:R-:W-:Y:S08]  /*10900*/  HMMA.16816.F32.BF16 R40, R4.reuse, R42, R16 ;  /* 0x0000002a0428723c */ /* 0x040ff00000041810 */
[----:B------:R-:W-:Y:S01]  /*10910*/  HMMA.16816.F32.BF16 R36, R4, R38, R8 ;  /* 0x000000260424723c */ /* 0x000fe20000041808 */
[----:B------:R-:W-:Y:S06]  /*10920*/  BAR.SYNC.DEFER_BLOCKING 0x0 ;  /* 0x0000000000007b1d */ /* 0x000fec0000010000 */
[----:B------:R-:W-:Y:S01]  /*10930*/  @!UPT UIADD3 URZ, URZ, URZ, URZ ;  /* 0x0000003f3f3ff290 */ /* 0x000fe2000fffe03f */
[----:B------:R-:W-:Y:S11]  /*10940*/  @!P0 BRA `(.L_x_1386) ;  /* 0x0000047000008947 */ /* 0x000ff60003800000 */
[----:B------:R-:W-:Y:S01]  /*10950*/  ISETP.NE.AND P5, PT, R100, 0x1, PT ;  /* 0x000000016400780c */ /* 0x000fe20003fa5270 */
[----:B------:R-:W-:-:S02]  /*10960*/  IMAD R2, R98, 0x40, R239 ;  /* 0x0000004062027824 */ /* 0x000fc400078e02ef */
        /* <DEDUP_REMOVED lines=27> */
.L_x_1484:
        /* <DEDUP_REMOVED lines=21> */
.L_x_1485:
        /* <DEDUP_REMOVED lines=21> */
.L_x_1386:
[----:B------:R-:W-:Y:S05]  /*10dc0*/  BSYNC B0 ;  /* 0x0000000000007941 */ /* 0x000fea0003800000 */
.L_x_1385:
[----:B------:R-:W-:Y:S01]  /*10dd0*/  IMAD.MOV.U32 R0, RZ, RZ, c[0x0][0x2c4] ;  /* 0x0000b100ff007624 */ /* 0x000fe200078e00ff */
[----:B------:R-:W0:Y:S01]  /*10de0*/  LDGDEPBAR ;  /* 0x00000000000079af */ /* 0x000e220000000000 */
[----:B-1----:R-:W-:Y:S01]  /*10df0*/  IMAD.MOV.U32 R2, RZ, RZ, 0x1 ;  /* 0x00000001ff027424 */ /* 0x002fe200078e00ff */
[----:B------:R-:W-:-:S02]  /*10e00*/  IADD3 R6, -R243, R99, RZ ;  /* 0x00000063f3067210 */ /* 0x000fc40007ffe1ff */
[----:B------:R-:W-:Y:S01]  /*10e10*/  ISETP.NE.AND P0, PT, R0, 0x1, PT ;  /* 0x000000010000780c */ /* 0x000fe20003f05270 */
[----:B------:R-:W-:Y:S01]  /*10e20*/  IMAD R2, R98, -0x40, R2 ;  /* 0xffffffc062027824 */ /* 0x000fe200078e0202 */
[----:B------:R-:W-:-:S05]  /*10e30*/  IADD3 R0, R249, R240, RZ ;  /* 0x000000f0f9007210 */ /* 0x000fca0007ffe0ff */
[----:B------:R-:W-:-:S06]  /*10e40*/  IMAD.MOV.U32 R4, RZ, RZ, R0 ;  /* 0x000000ffff047224 */ /* 0x000fcc00078e0000 */
[----:B------:R-:W-:Y:S01]  /*10e50*/  @P0 IMAD.HI.U32 R3, R0, c[0x0][0x2c8], RZ ;  /* 0x0000b20000030a27 */ /* 0x000fe200078e00ff */
[----:B------:R-:W-:-:S04]  /*10e60*/  IADD3 R0, -R243, R2, R241 ;  /* 0x00000002f3007210 */ /* 0x000fc80007ffe1f1 */
[----:B------:R-:W-:Y:S02]  /*10e70*/  @P0 SHF.R.U32.HI R4, RZ, c[0x0][0x2cc], R3 ;  /* 0x0000b300ff040a19 */ /* 0x000fe40000011603 */
[----:B------:R-:W-:Y:S01]  /*10e80*/  IADD3 R5, R0, -R242, RZ ;  /* 0x800000f200057210 */ /* 0x000fe20007ffe0ff */
[----:B------:R-:W-:Y:S05]  /*10e90*/  BRA.DIV ~URZ, `(.L_x_1389) ;  /* 0x0000d3127f007947 */ /* 0x000fea000b800000 */
[----:B------:R1:W2:Y:S02]  /*10ea0*/  SHFL.IDX PT, R0, R4, RZ, 0x1c1f ;  /* 0x001c1fff04007589 */ /* 0x0002a400000e0000 */
.L_x_1486:
[----:B--2---:R-:W-:-:S05]  /*10eb0*/  IMAD.IADD R0, R5, 0x1, R0 ;  /* 0x0000000105007824 */ /* 0x004fca00078e0200 */
[----:B------:R-:W-:-:S04]  /*10ec0*/  IMNMX R0, R6, R0, PT ;  /* 0x0000000006007217 */ /* 0x000fc80003800200 */
[C---:B------:R-:W-:Y:S02]  /*10ed0*/  ISETP.GT.AND P0, PT, R0.reuse, RZ, PT ;  /* 0x000000ff0000720c */ /* 0x040fe40003f04270 */
[----:B------:R-:W-:Y:S02]  /*10ee0*/  ISETP.GT.AND P2, PT, R0, 0x1, PT ;  /* 0x000000010000780c */ /* 0x000fe40003f44270 */
[----:B------:R-:W-:Y:S02]  /*10ef0*/  FSEL R8, R52, -INF , P0 ;  /* 0xff80000034087808 */ /* 0x000fe40000000000 */
[C---:B------:R-:W-:Y:S02]  /*10f00*/  ISETP.GT.AND P3, PT, R0.reuse, 0x8, PT ;  /* 0x000000080000780c */ /* 0x040fe40003f64270 */
[C---:B------:R-:W-:Y:S02]  /*10f10*/  ISETP.GT.AND P4, PT, R0.reuse, 0x9, PT ;  /* 0x000000090000780c */ /* 0x040fe40003f84270 */
[----:B------:R-:W-:-:S02]  /*10f20*/  ISETP.GT.AND P1, PT, R0, 0x10, PT ;  /* 0x000000100000780c */ /* 0x000fc40003f24270 */
[----:B------:R-:W-:Y:S02]  /*10f30*/  ISETP.GT.AND P0, PT, R0, 0x11, PT ;  /* 0x000000110000780c */ /* 0x000fe40003f04270 */
[----:B------:R-:W-:Y:S02]  /*10f40*/  FSEL R9, R53, -INF , P2 ;  /* 0xff80000035097808 */ /* 0x000fe40001000000 */
[----:B------:R-:W-:Y:S02]  /*10f50*/  FSEL R10, R48, -INF , P3 ;  /* 0xff800000300a7808 */ /* 0x000fe40001800000 */
[----:B------:R-:W-:Y:S02]  /*10f60*/  FSEL R11, R49, -INF , P4 ;  /* 0xff800000310b7808 */ /* 0x000fe40002000000 */
[----:B------:R-:W-:Y:S02]  /*10f70*/  FSEL R14, R32, -INF , P1 ;  /* 0xff800000200e7808 */ /* 0x000fe40000800000 */
[----:B------:R-:W-:-:S02]  /*10f80*/  FSEL R15, R33, -INF , P0 ;  /* 0xff800000210f7808 */ /* 0x000fc40000000000 */
[C---:B------:R-:W-:Y:S02]  /*10f90*/  ISETP.GT.AND P3, PT, R0.reuse, 0x18, PT ;  /* 0x000000180000780c */ /* 0x040fe40003f64270 */
[C---:B------:R-:W-:Y:S02]  /*10fa0*/  ISETP.GT.AND P4, PT, R0.reuse, 0x19, PT ;  /* 0x000000190000780c */ /* 0x040fe40003f84270 */
[C---:B------:R-:W-:Y:S02]  /*10fb0*/  ISETP.GT.AND P2, PT, R0.reuse, 0x20, PT ;  /* 0x000000200000780c */ /* 0x040fe40003f44270 */
[C---:B------:R-:W-:Y:S02]  /*10fc0*/  ISETP.GT.AND P1, PT, R0.reuse, 0x21, PT ;  /* 0x000000210000780c */ /* 0x040fe40003f24270 */
[----:B------:R-:W-:Y:S02]  /*10fd0*/  ISETP.GT.AND P0, PT, R0, 0x28, PT ;  /* 0x000000280000780c */ /* 0x000fe40003f04270 */
[----:B------:R-:W-:-:S02]  /*10fe0*/  FSEL R19, R44, -INF , P3 ;  /* 0xff8000002c137808 */ /* 0x000fc40001800000 */
[----:B------:R-:W-:Y:S02]  /*10ff0*/  FSEL R21, R45, -INF , P4 ;  /* 0xff8000002d157808 */ /* 0x000fe40002000000 */
[----:B------:R-:W-:Y:S02]  /*11000*/  FSEL R83, R28, -INF , P2 ;  /* 0xff8000001c537808 */ /* 0x000fe40001000000 */
[----:B------:R-:W-:Y:S02]  /*11010*/  FSEL R82, R29, -INF , P1 ;  /* 0xff8000001d527808 */ /* 0x000fe40000800000 */
[----:B------:R-:W-:Y:S02]  /*11020*/  FSEL R81, R40, -INF , P0 ;  /* 0xff80000028517808 */ /* 0x000fe40000000000 */
[C---:B------:R-:W-:Y:S02]  /*11030*/  ISETP.GT.AND P4, PT, R0.reuse, 0x29, PT ;  /* 0x000000290000780c */ /* 0x040fe40003f84270 */
[----:B------:R-:W-:-:S02]  /*11040*/  ISETP.GT.AND P3, PT, R0, 0x30, PT ;  /* 0x000000300000780c */ /* 0x000fc40003f64270 */
[C---:B------:R-:W-:Y:S02]  /*11050*/  ISETP.GT.AND P2, PT, R0.reuse, 0x31, PT ;  /* 0x000000310000780c */ /* 0x040fe40003f44270 */
[C---:B------:R-:W-:Y:S02]  /*11060*/  ISETP.GT.AND P1, PT, R0.reuse, 0x38, PT ;  /* 0x000000380000780c */ /* 0x040fe40003f24270 */
[----:B------:R-:W-:Y:S02]  /*11070*/  ISETP.GT.AND P0, PT, R0, 0x39, PT ;  /* 0x000000390000780c */ /* 0x000fe40003f04270 */
[----:B------:R-:W-:Y:S02]  /*11080*/  FSEL R80, R41, -INF , P4 ;  /* 0xff80000029507808 */ /* 0x000fe40002000000 */
        /* <DEDUP_REMOVED lines=19> */
[----:B------:R-:W-:Y:S02]  /*111c0*/  FSEL R6, R54, -INF , P1 ;  /* 0xff80000036067808 */ /* 0x000fe40000800000 */
        /* <DEDUP_REMOVED lines=49> */
[----:B------:R-:W2:Y:S02]  /*114e0*/  SHFL.BFLY PT, R3, R0, 0x2, 0x1f ;  /* 0x0c401f0000037f89 */ /* 0x000ea400000e0000 */
[----:B------:R-:W-:-:S05]  /*114f0*/  FMNMX.FTZ R2, R68, R2, !PT ;  /* 0x0000000244027209 */ /* 0x000fca0007810000 */
[----:B-1----:R-:W1:Y:S01]  /*11500*/  SHFL.BFLY PT, R4, R2, 0x2, 0x1f ;  /* 0x0c401f0002047f89 */ /* 0x002e6200000e0000 */
[----:B--2---:R-:W-:-:S05]  /*11510*/  FMNMX.FTZ R0, R3, R0, !PT ;  /* 0x0000000003007209 */ /* 0x004fca0007810000 */
[----:B------:R-:W2:Y:S01]  /*11520*/  SHFL.BFLY PT, R3, R0, 0x1, 0x1f ;  /* 0x0c201f0000037f89 */ /* 0x000ea200000e0000 */
[----:B-1----:R-:W-:-:S05]  /*11530*/  FMNMX.FTZ R4, R2, R4, !PT ;  /* 0x0000000402047209 */ /* 0x002fca0007810000 */
[----:B------:R1:W3:Y:S01]  /*11540*/  SHFL.BFLY PT, R5, R4, 0x1, 0x1f ;  /* 0x0c201f0004057f89 */ /* 0x0002e200000e0000 */
[----:B--2---:R-:W-:-:S05]  /*11550*/  FMNMX.FTZ R101, R0, R3, !PT ;  /* 0x0000000300657209 */ /* 0x004fca0007810000 */
.L_x_1487:
[C---:B------:R-:W-:Y:S01]  /*11560*/  FMUL.FTZ R2, R101.reuse, c[0x0][0x2d0] ;  /* 0x0000b40065027a20 */ /* 0x040fe20000410000 */
[----:B------:R-:W-:Y:S01]  /*11570*/  FSETP.NEU.FTZ.AND P0, PT, R101, -INF , PT ;  /* 0xff8000006500780b */ /* 0x000fe20003f1d000 */
[----:B------:R-:W-:Y:S01]  /*11580*/  WARPSYNC 0xffffffff ;  /* 0xffffffff00007948 */ /* 0x000fe20003800000 */
[----:B---3--:R-:W-:Y:S01]  /*11590*/  FMNMX.FTZ R16, R5, R4, !PT ;  /* 0x0000000405107209 */ /* 0x008fe20007810000 */
[----:B------:R-:W-:Y:S01]  /*115a0*/  LDSM.16.MT88.4 R28, [R173+0x800] ;  /* 0x00080000ad1c783b */ /* 0x000fe20000004200 */
[----:B------:R-:W-:Y:S02]  /*115b0*/  FSEL R2, R2, RZ, P0 ;  /* 0x000000ff02027208 */ /* 0x000fe40000000000 */
[----:B------:R-:W-:Y:S01]  /*115c0*/  FSETP.NEU.FTZ.AND P0, PT, R16, -INF , PT ;  /* 0xff8000001000780b */ /* 0x000fe20003f1d000 */
[----:B------:R-:W-:Y:S01]  /*115d0*/  LDSM.16.MT88.4 R40, [R175] ;  /* 0x00000000af28783b */ /* 0x000fe20000004200 */
[----:B------:R-:W-:Y:S01]  /*115e0*/  MOV R104, c[0x0][0x2c4] ;  /* 0x0000b10000687a02 */ /* 0x000fe20000000f00 */
[--C-:B------:R-:W-:Y:S01]  /*115f0*/  FFMA.FTZ R0, R8, c[0x0][0x2d0], -R2.reuse ;  /* 0x0000b40008007a23 */ /* 0x100fe20000010802 */
[----:B------:R-:W-:Y:S01]  /*11600*/  IADD3 R197, R197, -0x2, RZ ;  /* 0xfffffffec5c57810 */ /* 0x000fe20007ffe0ff */
[----:B------:R-:W-:Y:S01]  /*11610*/  FFMA.FTZ R3, R11, c[0x0][0x2d0], -R2 ;  /* 0x0000b4000b037a23 */ /* 0x000fe20000010802 */
[----:B------:R-:W-:Y:S01]  /*11620*/  LDSM.16.MT88.4 R52, [R176] ;  /* 0x00000000b034783b */ /* 0x000fe20000004200 */
[----:B------:R2:W-:Y:S01]  /*11630*/  MUFU.EX2 R86, R0 ;  /* 0x0000000000567308 */ /* 0x0005e20000000800 */
[----:B------:R-:W-:-:S02]  /*11640*/  ISETP.NE.AND P1, PT, R104, 0x1, PT ;  /* 0x000000016800780c */ /* 0x000fc40003f25270 */
[----:B------:R-:W-:Y:S04]  /*11650*/  LDSM.16.MT88.4 R32, [R172+0x800] ;  /* 0x00080000ac20783b */ /* 0x000fe80000004200 */
[----:B------:R-:W-:Y:S01]  /*11660*/  LDSM.16.MT88.4 R56, [R176+0x800] ;  /* 0x00080000b038783b */ /* 0x000fe20000004200 */
[----:B------:R3:W-:Y:S03]  /*11670*/  MUFU.EX2 R90, R3 ;  /* 0x00000003005a7308 */ /* 0x0007e60000000800 */
[----:B------:R-:W-:Y:S04]  /*11680*/  LDSM.16.MT88.4 R60, [R172+0x2000] ;  /* 0x00200000ac3c783b */ /* 0x000fe80000004200 */
[----:B------:R-:W-:Y:S01]  /*11690*/  LDSM.16.MT88.4 R64, [R172+0x2800] ;  /* 0x00280000ac40783b */ /* 0x000fe20000004200 */
[----:B--2---:R-:W-:-:S04]  /*116a0*/  FFMA.FTZ R0, R9, c[0x0][0x2d0], -R2 ;  /* 0x0000b40009007a23 */ /* 0x004fc80000010802 */
[----:B------:R2:W-:Y:S01]  /*116b0*/  MUFU.EX2 R84, R0 ;  /* 0x0000000000547308 */ /* 0x0005e20000000800 */
[----:B---3--:R-:W-:-:S07]  /*116c0*/  FFMA.FTZ R3, R14, c[0x0][0x2d0], -R2 ;  /* 0x0000b4000e037a23 */ /* 0x008fce0000010802 */
[----:B------:R-:W-:Y:S01]  /*116d0*/  MUFU.EX2 R95, R3 ;  /* 0x00000003005f7308 */ /* 0x000fe20000000800 */
[----:B--2---:R-:W-:Y:S02]  /*116e0*/  FFMA.FTZ R0, R10, c[0x0][0x2d0], -R2 ;  /* 0x0000b4000a007a23 */ /* 0x004fe40000010802 */
[----:B------:R-:W-:Y:S05]  /*116f0*/  LDSM.16.MT88.4 R8, [R172] ;  /* 0x00000000ac08783b */ /* 0x000fea0000004200 */
[----:B------:R2:W3:Y:S02]  /*11700*/  MUFU.EX2 R88, R0 ;  /* 0x0000000000587308 */ /* 0x0004e40000000800 */
[----:B--2---:R-:W-:Y:S01]  /*11710*/  FMUL.FTZ R0, R16, c[0x0][0x2d0] ;  /* 0x0000b40010007a20 */ /* 0x004fe20000410000 */
[----:B---3--:R-:W-:-:S04]  /*11720*/  F2FP.BF16.PACK_AB R14, R90, R88 ;  /* 0x000000585a0e723e */ /* 0x008fc800000010ff */
[----:B------:R-:W-:-:S05]  /*11730*/  FSEL R0, R0, RZ, P0 ;  /* 0x000000ff00007208 */ /* 0x000fca0000000000 */
[----:B------:R-:W-:-:S04]  /*11740*/  FFMA.FTZ R3, R6, c[0x0][0x2d0], -R0 ;  /* 0x0000b40006037a23 */ /* 0x000fc80000010800 */
[----:B------:R2:W-:Y:S02]  /*11750*/  MUFU.EX2 R87, R3 ;  /* 0x0000000300577308 */ /* 0x0005e40000000800 */
[--C-:B--2---:R-:W-:Y:S02]  /*11760*/  FFMA.FTZ R3, R7, c[0x0][0x2d0], -R0.reuse ;  /* 0x0000b40007037a23 */ /* 0x104fe40000010800 */
[----:B-1----:R-:W1:Y:S04]  /*11770*/  LDSM.16.MT88.4 R4, [R173] ;  /* 0x00000000ad04783b */ /* 0x002e680000004200 */
[----:B------:R2:W3:Y:S02]  /*11780*/  MUFU.EX2 R85, R3 ;  /* 0x0000000300557308 */ /* 0x0004e40000000800 */
[----:B--2---:R-:W-:Y:S01]  /*11790*/  FFMA.FTZ R3, R12, c[0x0][0x2d0], -R0 ;  /* 0x0000b4000c037a23 */ /* 0x004fe20000010800 */
[----:B------:R-:W-:-:S05]  /*117a0*/  F2FP.BF16.PACK_AB R12, R84, R86 ;  /* 0x00000056540c723e */ /* 0x000fca00000010ff */
[----:B------:R2:W-:Y:S02]  /*117b0*/  MUFU.EX2 R89, R3 ;  /* 0x0000000300597308 */ /* 0x0005e40000000800 */
[----:B--2---:R-:W-:Y:S01]  /*117c0*/  FFMA.FTZ R3, R13, c[0x0][0x2d0], -R0 ;  /* 0x0000b4000d037a23 */ /* 0x004fe20000010800 */
[----:B---3--:R-:W-:-:S05]  /*117d0*/  F2FP.BF16.PACK_AB R13, R85, R87 ;  /* 0x00000057550d723e */ /* 0x008fca00000010ff */
[----:B------:R2:W3:Y:S02]  /*117e0*/  MUFU.EX2 R92, R3 ;  /* 0x00000003005c7308 */ /* 0x0004e40000000800 */
[----:B--2---:R-:W-:Y:S01]  /*117f0*/  FFMA.FTZ R3, R15, c[0x0][0x2d0], -R2 ;  /* 0x0000b4000f037a23 */ /* 0x004fe20000010802 */
[----:B---3--:R-:W-:-:S05]  /*11800*/  F2FP.BF16.PACK_AB R15, R92, R89 ;  /* 0x000000595c0f723e */ /* 0x008fca00000010ff */
[----:B------:R2:W3:Y:S02]  /*11810*/  MUFU.EX2 R93, R3 ;  /* 0x00000003005d7308 */ /* 0x0004e40000000800 */
[C---:B-1----:R-:W-:Y:S08]  /*11820*/  HMMA.16816.F32.BF16 R24, R12.reuse, R4, RZ ;  /* 0x000000040c18723c */ /* 0x042ff000000418ff */
[----:B------:R-:W-:Y:S01]  /*11830*/  HMMA.16816.F32.BF16 R44, R12, R8, RZ ;  /* 0x000000080c2c723c */ /* 0x000fe200000418ff */
[----:B--2---:R-:W-:-:S02]  /*11840*/  FFMA.FTZ R3, R19, c[0x0][0x2d0], -R2 ;  /* 0x0000b40013037a23 */ /* 0x004fc40000010802 */
[----:B------:R-:W-:-:S04]  /*11850*/  FFMA.FTZ R19, R82, c[0x0][0x2d0], -R2 ;  /* 0x0000b40052137a23 */ /* 0x000fc80000010802 */
[----:B---3--:R-:W-:Y:S01]  /*11860*/  F2FP.BF16.PACK_AB R8, R93, R95 ;  /* 0x0000005f5d08723e */ /* 0x008fe200000010ff */
[----:B------:R1:W-:Y:S01]  /*11870*/  MUFU.EX2 R96, R3 ;  /* 0x0000000300607308 */ /* 0x0003e20000000800 */
[----:B------:R-:W-:Y:S01]  /*11880*/  HMMA.16816.F32.BF16 R36, R12, R10, RZ ;  /* 0x0000000a0c24723c */ /* 0x000fe200000418ff */
[----:B-1----:R-:W-:-:S06]  /*11890*/  FFMA.FTZ R3, R21, c[0x0][0x2d0], -R2 ;  /* 0x0000b40015037a23 */ /* 0x002fcc0000010802 */
[----:B------:R1:W2:Y:S02]  /*118a0*/  MUFU.EX2 R99, R3 ;  /* 0x0000000300637308 */ /* 0x0002a40000000800 */
[----:B-1----:R-:W-:Y:S01]  /*118b0*/  FFMA.FTZ R3, R18, c[0x0][0x2d0], -R0 ;  /* 0x0000b40012037a23 */ /* 0x002fe20000010800 */
[----:B--2---:R-:W-:Y:S01]  /*118c0*/  F2FP.BF16.PACK_AB R10, R99, R96 ;  /* 0x00000060630a723e */ /* 0x004fe200000010ff */
[----:B------:R-:W-:-:S04]  /*118d0*/  FFMA.FTZ R18, R81, c[0x0][0x2d0], -R2 ;  /* 0x0000b40051127a23 */ /* 0x000fc80000010802 */
[----:B------:R1:W-:Y:S02]  /*118e0*/  MUFU.EX2 R94, R3 ;  /* 0x00000003005e7308 */ /* 0x0003e40000000800 */
[----:B-1----:R-:W-:Y:S02]  /*118f0*/  FFMA.FTZ R3, R17, c[0x0][0x2d0], -R0 ;  /* 0x0000b40011037a23 */ /* 0x002fe40000010800 */
[----:B------:R-:W-:-:S04]  /*11900*/  FADD.FTZ R17, R87, R85 ;  /* 0x0000005557117221 */ /* 0x000fc80000010000 */
[----:B------:R1:W2:Y:S01]  /*11910*/  MUFU.EX2 R97, R3 ;  /* 0x0000000300617308 */ /* 0x0002a20000000800 */
[----:B------:R-:W-:Y:S02]  /*11920*/  FADD.FTZ R17, R89, R17 ;  /* 0x0000001159117221 */ /* 0x000fe40000010000 */
[--C-:B-1----:R-:W-:Y:S01]  /*11930*/  FFMA.FTZ R3, R20, c[0x0][0x2d0], -R0.reuse ;  /* 0x0000b40014037a23 */ /* 0x102fe20000010800 */
[----:B--2---:R-:W-:Y:S01]  /*11940*/  F2FP.BF16.PACK_AB R9, R97, R94 ;  /* 0x0000005e6109723e */ /* 0x004fe200000010ff */
[C---:B------:R-:W-:Y:S03]  /*11950*/  HMMA.16816.F32.BF16 R20, R12.reuse, R6, RZ ;  /* 0x000000060c14723c */ /* 0x040fe600000418ff */
[----:B------:R1:W-:Y:S05]  /*11960*/  MUFU.EX2 R98, R3 ;  /* 0x0000000300627308 */ /* 0x0003ea0000000800 */
        /* <DEDUP_REMOVED lines=10> */
[----:B------:R-:W-:Y:S02]  /*11a10*/  HMMA.16816.F32.BF16 R120, R8, R30, R20 ;  /* 0x0000001e0878723c */ /* 0x000fe40000041814 */
[----:B------:R-:W-:-:S06]  /*11a20*/  FADD.FTZ R3, R93, R3 ;  /* 0x000000035d037221 */ /* 0x000fcc0000010000 */
[C---:B------:R-:W-:Y:S08]  /*11a30*/  HMMA.16816.F32.BF16 R24, R12.reuse, R40, RZ ;  /* 0x000000280c18723c */ /* 0x040ff000000418ff */
[----:B------:R-:W-:Y:S01]  /*11a40*/  HMMA.16816.F32.BF16 R20, R12, R42, RZ ;  /* 0x0000002a0c14723c */ /* 0x000fe200000418ff */
[----:B------:R-:W2:Y:S07]  /*11a50*/  LDSM.16.MT88.4 R40, [R173+0x2000] ;  /* 0x00200000ad28783b */ /* 0x000eae0000004200 */
[C---:B------:R-:W-:Y:S01]  /*11a60*/  HMMA.16816.F32.BF16 R136, R8.reuse, R32, R44 ;  /* 0x000000200888723c */ /* 0x040fe2000004182c */
[----:B------:R-:W3:Y:S07]  /*11a70*/  LDSM.16.MT88.4 R44, [R176+0x2000] ;  /* 0x00200000b02c783b */ /* 0x000eee0000004200 */
[C---:B------:R-:W-:Y:S01]  /*11a80*/  HMMA.16816.F32.BF16 R128, R8.reuse, R34, R36 ;  /* 0x000000220880723c */ /* 0x040fe20000041824 */
[----:B------:R-:W4:Y:S04]  /*11a90*/  LDSM.16.MT88.4 R32, [R173+0x2800] ;  /* 0x00280000ad20783b */ /* 0x000f280000004200 */
[----:B------:R-:W5:Y:S03]  /*11aa0*/  LDSM.16.MT88.4 R36, [R176+0x2800] ;  /* 0x00280000b024783b */ /* 0x000f660000004200 */
[----:B------:R-:W-:Y:S08]  /*11ab0*/  HMMA.16816.F32.BF16 R160, R8, R56, R4 ;  /* 0x0000003808a0723c */ /* 0x000ff00000041804 */
[C---:B------:R-:W-:Y:S08]  /*11ac0*/  HMMA.16816.F32.BF16 R4, R12.reuse, R60, RZ ;  /* 0x0000003c0c04723c */ /* 0x040ff000000418ff */
        /* <DEDUP_REMOVED lines=9> */
[----:B----4-:R-:W-:Y:S01]  /*11b60*/  HMMA.16816.F32.BF16 R56, R8, R32, R24 ;  /* 0x000000200838723c */ /* 0x010fe20000041818 */
[----:B------:R-:W2:Y:S06]  /*11b70*/  LDSM.16.MT88.4 R24, [R175+0x2800] ;  /* 0x00280000af18783b */ /* 0x000eac0000004200 */
[--C-:B------:R-:W-:Y:S01]  /*11b80*/  FFMA.FTZ R32, R70, c[0x0][0x2d0], -R0.reuse ;  /* 0x0000b40046207a23 */ /* 0x100fe20000010800 */
[----:B------:R-:W-:Y:S01]  /*11b90*/  HMMA.16816.F32.BF16 R28, R12, R62, RZ ;  /* 0x0000003e0c1c723c */ /* 0x000fe200000418ff */
[----:B------:R-:W-:-:S07]  /*11ba0*/  FFMA.FTZ R33, R68, c[0x0][0x2d0], -R0 ;  /* 0x0000b40044217a23 */ /* 0x000fce0000010800 */
[----:B-----5:R-:W-:Y:S07]  /*11bb0*/  HMMA.16816.F32.BF16 R124, R8, R36, R4 ;  /* 0x00000024087c723c */ /* 0x020fee0000041804 */
        /* <DEDUP_REMOVED lines=91> */
[----:B------:R-:W-:Y:S01]  /*12170*/  MOV R0, R240 ;  /* 0x000000f000007202 */ /* 0x000fe20000000f00 */
[----:B------:R-:W-:-:S05]  /*12180*/  @P1 IMAD.HI.U32 R2, R240, c[0x0][0x2c8], RZ ;  /* 0x0000b200f0021a27 */ /* 0x000fca00078e00ff */
[----:B------:R-:W-:-:S04]  /*12190*/  @P1 SHF.R.U32.HI R0, RZ, c[0x0][0x2cc], R2 ;  /* 0x0000b300ff001a19 */ /* 0x000fc80000011602 */
[----:B------:R-:W-:Y:S01]  /*121a0*/  IADD3 R0, R0, R241, -R242 ;  /* 0x000000f100007210 */ /* 0x000fe20007ffe8f2 */
[----:B----4-:R-:W-:Y:S03]  /*121b0*/  HMMA.16816.F32.BF16 R24, R12, R20, RZ ;  /* 0x000000140c18723c */ /* 0x010fe600000418ff */
[----:B------:R-:W-:-:S04]  /*121c0*/  SHF.R.S32.HI R2, RZ, 0x1f, R0 ;  /* 0x0000001fff027819 */ /* 0x000fc80000011400 */
[----:B------:R-:W-:Y:S01]  /*121d0*/  LEA.HI R0, R2, R0, RZ, 0x6 ;  /* 0x0000000002007211 */ /* 0x000fe200078f30ff */
[----:B------:R-:W-:Y:S01]  /*121e0*/  HMMA.16816.F32.BF16 R12, R12, R22, RZ ;  /* 0x000000160c0c723c */ /* 0x000fe200000418ff */
[----:B------:R-:W1:Y:S02]  /*121f0*/  LDSM.16.MT88.4 R20, [R175+0x4800] ;  /* 0x00480000af14783b */ /* 0x000e640000004200 */
[----:B------:R-:W-:-:S04]  /*12200*/  SHF.R.S32.HI R0, RZ, 0x6, R0 ;  /* 0x00000006ff007819 */ /* 0x000fc80000011400 */
[----:B------:R-:W-:-:S04]  /*12210*/  IMNMX R217, R215, R0, !PT ;  /* 0x00000000d7d97217 */ /* 0x000fc80007800200 */
[----:B------:R-:W-:-:S05]  /*12220*/  ISETP.GE.AND P0, PT, R197, R217, PT ;  /* 0x000000d9c500720c */ /* 0x000fca0003f06270 */
        /* <DEDUP_REMOVED lines=74> */
[----:B------:R-:W-:Y:S03]  /*126d0*/  @!UPT UIADD3 URZ, URZ, URZ, URZ ;  /* 0x0000003f3f3ff290 */ /* 0x000fe6000fffe03f */
[----:B------:R-:W-:Y:S11]  /*126e0*/  @!P0 BRA `(.L_x_1391) ;  /* 0x000032a000008947 */ /* 0x000ff60003800000 */
[----:B------:R-:W-:Y:S02]  /*126f0*/  MOV R105, R16 ;  /* 0x0000001000697202 */ /* 0x000fe40000000f00 */
[----:B------:R-:W-:-:S07]  /*12700*/  MOV R104, R101 ;  /* 0x0000006500687202 */ /* 0x000fce0000000f00 */
.L_x_1402:
        /* <DEDUP_REMOVED lines=20> */
[----:B------:R-:W-:Y:S01]  /*12850*/  SHF.L.U64.HI R23, R207, 0x1, R219 ;  /* 0x00000001cf177819 */ /* 0x000fe200000102db */
[----:B------:R-:W-:Y:S01]  /*12860*/  IMAD R0, R0, c[0x0][0x208], RZ ;  /* 0x0000820000007a24 */ /* 0x000fe200078e02ff */
[----:B------:R-:W-:Y:S01]  /*12870*/  SHF.L.U64.HI R21, R206, 0x1, R220 ;  /* 0x00000001ce157819 */ /* 0x000fe200000102dc */
[----:B------:R-:W-:Y:S01]  /*12880*/  IMAD R4, R4, c[0x0][0x218], RZ ;  /* 0x0000860004047a24 */ /* 0x000fe200078e02ff */
[----:B------:R-:W-:Y:S01]  /*12890*/  SHF.L.U32 R20, R206, 0x1, RZ ;  /* 0x00000001ce147819 */ /* 0x000fe200000006ff */
[----:B------:R-:W-:Y:S01]  /*128a0*/  IMAD R0, R198, c[0x0][0x20c], R0 ;  /* 0x00008300c6007a24 */ /* 0x000fe200078e0200 */
[----:B------:R-:W-:Y:S01]  /*128b0*/  SHF.L.U64.HI R15, R204, 0x1, R205 ;  /* 0x00000001cc0f7819 */ /* 0x000fe200000102cd */
[----:B------:R-:W-:Y:S02]  /*128c0*/  IMAD R4, R196, c[0x0][0x21c], R4 ;  /* 0x00008700c4047a24 */ /* 0x000fe400078e0204 */
[----:B------:R-:W-:Y:S02]  /*128d0*/  IMAD.IADD R3, R3, 0x1, R0 ;  /* 0x0000000103037824 */ /* 0x000fe400078e0200 */
[----:B------:R-:W-:Y:S02]  /*128e0*/  IMAD.SHL.U32 R14, R204, 0x2, RZ ;  /* 0x00000002cc0e7824 */ /* 0x000fe400078e00ff */
[----:B------:R-:W-:Y:S05]  /*128f0*/  IMAD.WIDE.U32 R2, R196, c[0x0][0x218], R2 ;  /* 0x00008600c4027a25 */ /* 0x000fea00078e0002 */
[----:B------:R-:W-:Y:S04]  /*12900*/  IADD3 R0, P0, R222, R2, RZ ;  /* 0x00000002de007210 */ /* 0x000fe80007f1e0ff */
[----:B------:R-:W-:Y:S02]  /*12910*/  IADD3.X R2, R224, R3, R4, P0, !PT ;  /* 0x00000003e0027210 */ /* 0x000fe400007fe404 */
[C---:B------:R-:W-:Y:S04]  /*12920*/  LEA R13, P0, R0.reuse, c[0x0][0x1f8], 0x1 ;  /* 0x00007e00000d7a11 */ /* 0x040fe800078008ff */
[----:B------:R-:W-:Y:S01]  /*12930*/  LEA.HI.X R5, R0, c[0x0][0x1fc], R2, 0x1, P0 ;  /* 0x00007f0000057a11 */ /* 0x000fe200000f0c02 */
[----:B------:R-:W-:-:S06]  /*12940*/  BRA.DIV ~URZ, `(.L_x_1394) ;  /* 0x0000be627f007947 */ /* 0x000fcc000b800000 */
[----:B------:R4:W3:Y:S02]  /*12950*/  SHFL.IDX PT, R4, R5, RZ, 0x181f ;  /* 0x00181fff05047589 */ /* 0x0008e400000e0000 */
.L_x_1488:
[----:B------:R-:W-:-:S05]  /*12960*/  BRA.DIV ~URZ, `(.L_x_1395) ;  /* 0x0000beb27f007947 */ /* 0x000fca000b800000 */
[----:B------:R-:W5:Y:S01]  /*12970*/  SHFL.IDX PT, R0, R13, RZ, 0x181f ;  /* 0x00181fff0d007589 */ /* 0x000f6200000e0000 */
[----:B------:R-:W-:Y:S02]  /*12980*/  ISETP.GE.AND P3, PT, R204, c[0x0][0x1d4], PT ;  /* 0x00007500cc007a0c */ /* 0x000fe40003f66270 */
[----:B------:R-:W-:Y:S04]  /*12990*/  ISETP.GE.AND P1, PT, R206, c[0x0][0x1d4], PT ;  /* 0x00007500ce007a0c */ /* 0x000fe80003f26270 */
[----:B------:R-:W-:Y:S02]  /*129a0*/  SEL R12, RZ, 0x10, P1 ;  /* 0x00000010ff0c7807 */ /* 0x000fe40000800000 */
[----:B-----5:R-:W-:Y:S05]  /*129b0*/  IADD3 R2, P0, R0, R14, RZ ;  /* 0x0000000e00027210 */ /* 0x020fea0007f1e0ff */
[----:B---3--:R-:W-:Y:S01]  /*129c0*/  IMAD.X R3, R4, 0x1, R15, P0 ;  /* 0x0000000104037824 */ /* 0x008fe200000e060f */
[----:B------:R-:W-:Y:S04]  /*129d0*/  ISETP.GE.AND P0, PT, R207, c[0x0][0x1d4], PT ;  /* 0x00007500cf007a0c */ /* 0x000fe80003f06270 */
[----:B------:R-:W-:Y:S01]  /*129e0*/  @!PT LDS RZ, [RZ] ;  /* 0x00000000fffff984 */ /* 0x000fe20000000800 */
[----:B------:R-:W-:Y:S01]  /*129f0*/  @!PT LDS RZ, [RZ] ;  /* 0x00000000fffff984 */ /* 0x000fe20000000800 */
[----:B------:R3:W-:Y:S02]  /*12a00*/  LDGSTS.E.BYPASS.LTC128B.128 [R194+0x100], [R2.64], !P3 ;  /* 0x0010000002c27fae */ /* 0x0007e4000d901d48 */
[----:B---3--:R-:W-:Y:S05]  /*12a10*/  IADD3 R2, P2, R0, R20, RZ ;  /* 0x0000001400027210 */ /* 0x008fea0007f5e0ff */
[----:B------:R-:W-:Y:S01]  /*12a20*/  IMAD.X R3, R4, 0x1, R21, P2 ;  /* 0x0000000104037824 */ /* 0x000fe200010e0615 */
[----:B------:R-:W-:Y:S02]  /*12a30*/  IADD3 R6, P2, R0, R22, RZ ;  /* 0x0000001600067210 */ /* 0x000fe40007f5e0ff */
[----:B------:R-:W3:Y:S03]  /*12a40*/  SHFL.IDX PT, R0, R13, 0x1, 0x181f ;  /* 0x00381f000d007f89 */ /* 0x000ee600000e0000 */
[----:B------:R-:W-:Y:S01]  /*12a50*/  IMAD.X R7, R4, 0x1, R23, P2 ;  /* 0x0000000104077824 */ /* 0x000fe200010e0617 */
[----:B------:R4:W-:Y:S04]  /*12a60*/  LDGSTS.E.BYPASS.LTC128B.128 [R194+0x2100], [R2.64], !P1 ;  /* 0x0210000002c27fae */ /* 0x0009e8000c901d48 */
[----:B------:R5:W-:Y:S04]  /*12a70*/  LDGSTS.E.BYPASS.LTC128B.128 [R194+0x4100], [R6.64], !P0 ;  /* 0x0410000006c27fae */ /* 0x000be8000c101d48 */
[----:B------:R2:W1:Y:S02]  /*12a80*/  SHFL.IDX PT, R4, R5, 0x1, 0x181f ;  /* 0x00381f0005047f89 */ /* 0x00046400000e0000 */
[----:B--2-4-:R-:W-:Y:S02]  /*12a90*/  SEL R5, RZ, 0x10, P3 ;  /* 0x00000010ff057807 */ /* 0x014fe40001800000 */
[----:B-----5:R-:W-:Y:S02]  /*12aa0*/  SEL R7, RZ, 0x10, P0 ;  /* 0x00000010ff077807 */ /* 0x020fe40000000000 */
.L_x_1489:
[C---:B-1-3--:R-:W-:Y:S02]  /*12ab0*/  IADD3 R2, -R5.reuse, 0x10, RZ ;  /* 0x0000001005027810 */ /* 0x04afe40007ffe1ff */
        /* <DEDUP_REMOVED lines=20> */
.L_x_1393:
[----:B------:R-:W-:Y:S05]  /*12c00*/  BSYNC B0 ;  /* 0x0000000000007941 */ /* 0x000fea0003800000 */
.L_x_1392:
        /* <DEDUP_REMOVED lines=154> */
[----:B------:R-:W-:Y:S01]  /*135b0*/  IMAD.MOV.U32 R0, RZ, RZ, c[0x0][0x2b8] ;  /* 0x0000ae00ff007624 */ /* 0x000fe200078e00ff */
[----:B------:R-:W-:Y:S01]  /*135c0*/  ISETP.GT.AND P1, PT, R221, 0x3f, PT ;  /* 0x0000003fdd00780c */ /* 0x000fe20003f24270 */
[----:B------:R-:W-:Y:S01]  /*135d0*/  IMAD R2, R197, 0x40, R239 ;  /* 0x00000040c5027824 */ /* 0x000fe200078e02ef */
[C---:B------:R-:W-:Y:S01]  /*135e0*/  SHF.L.U64.HI R156, R207.reuse, 0x1, R219 ;  /* 0x00000001cf9c7819 */ /* 0x040fe200000102db */
[----:B------:R-:W-:Y:S01]  /*135f0*/  IMAD.MOV.U32 R196, RZ, RZ, RZ ;  /* 0x000000ffffc47224 */ /* 0x000fe200078e00ff */
[----:B------:R-:W-:Y:S01]  /*13600*/  ISETP.NE.AND P2, PT, R0, 0x1, PT ;  /* 0x000000010000780c */ /* 0x000fe20003f45270 */
        /* <DEDUP_REMOVED lines=31> */
.L_x_1490:
        /* <DEDUP_REMOVED lines=21> */
.L_x_1491:
        /* <DEDUP_REMOVED lines=21> */
.L_x_1397:
[----:B------:R-:W-:Y:S05]  /*13aa0*/  BSYNC B0 ;  /* 0x0000000000007941 */ /* 0x000fea0003800000 */
.L_x_1396:
[----:B------:R-:W-:Y:S01]  /*13ab0*/  IMAD.MOV.U32 R0, RZ, RZ, c[0x0][0x2c4] ;  /* 0x0000b100ff007624 */ /* 0x000fe200078e00ff */
[----:B------:R-:W0:Y:S01]  /*13ac0*/  LDGDEPBAR ;  /* 0x00000000000079af */ /* 0x000e220000000000 */
[----:B------:R-:W-:Y:S03]  /*13ad0*/  IMAD.IADD R100, R249, 0x1, R240 ;  /* 0x00000001f9647824 */ /* 0x000fe600078e02f0 */
[----:B------:R-:W-:Y:S11]  /*13ae0*/  ISETP.NE.AND P0, PT, R0, 0x1, PT ;  /* 0x000000010000780c */ /* 0x000ff60003f05270 */
[----:B------:R-:W-:Y:S02]  /*13af0*/  @!UPT UIADD3 URZ, URZ, URZ, URZ ;  /* 0x0000003f3f3ff290 */ /* 0x000fe4000fffe03f */
        /* <DEDUP_REMOVED lines=8> */
.L_x_1492:
[----:B---3--:R-:W-:Y:S05]  /*13b80*/  IMAD.IADD R0, R101, 0x1, R0 ;  /* 0x0000000165007824 */ /* 0x008fea00078e0200 */
[C---:B------:R-:W-:Y:S02]  /*13b90*/  ISETP.GT.AND P0, PT, R0.reuse, RZ, PT ;  /* 0x000000ff0000720c */ /* 0x040fe40003f04270 */
[C---:B------:R-:W-:Y:S02]  /*13ba0*/  ISETP.GT.AND P2, PT, R0.reuse, 0x1, PT ;  /* 0x000000010000780c */ /* 0x040fe40003f44270 */
[C---:B------:R-:W-:Y:S02]  /*13bb0*/  ISETP.GT.AND P3, PT, R0.reuse, 0x8, PT ;  /* 0x000000080000780c */ /* 0x040fe40003f64270 */
[----:B------:R-:W-:Y:S02]  /*13bc0*/  ISETP.GT.AND P4, PT, R0, 0x9, PT ;  /* 0x000000090000780c */ /* 0x000fe40003f84270 */
[----:B------:R-:W-:Y:S02]  /*13bd0*/  FSEL R155, R4, -INF , P0 ;  /* 0xff800000049b7808 */ /* 0x000fe40000000000 */
[C---:B------:R-:W-:Y:S02]  /*13be0*/  ISETP.GT.AND P1, PT, R0.reuse, 0x10, PT ;  /* 0x000000100000780c */ /* 0x040fe40003f24270 */
[----:B------:R-:W-:Y:S02]  /*13bf0*/  ISETP.GT.AND P0, PT, R0, 0x11, PT ;  /* 0x000000110000780c */ /* 0x000fe40003f04270 */
[----:B------:R-:W-:Y:S02]  /*13c00*/  FSEL R159, R5, -INF , P2 ;  /* 0xff800000059f7808 */ /* 0x000fe40001000000 */
[----:B------:R-:W-:Y:S02]  /*13c10*/  FSEL R158, R8, -INF , P3 ;  /* 0xff800000089e7808 */ /* 0x000fe40001800000 */
[C---:B------:R-:W-:Y:S02]  /*13c20*/  ISETP.GT.AND P3, PT, R0.reuse, 0x18, PT ;  /* 0x000000180000780c */ /* 0x040fe40003f64270 */
[----:B------:R-:W-:Y:S02]  /*13c30*/  FSEL R157, R9, -INF , P4 ;  /* 0xff800000099d7808 */ /* 0x000fe40002000000 */
[----:B------:R-:W-:Y:S02]  /*13c40*/  ISETP.GT.AND P4, PT, R0, 0x19, PT ;  /* 0x000000190000780c */ /* 0x000fe40003f84270 */
[----:B------:R-:W-:Y:S02]  /*13c50*/  FSEL R156, R12, -INF , P1 ;  /* 0xff8000000c9c7808 */ /* 0x000fe40000800000 */
[C---:B------:R-:W-:Y:S02]  /*13c60*/  ISETP.GT.AND P2, PT, R0.reuse, 0x20, PT ;  /* 0x000000200000780c */ /* 0x040fe40003f44270 */
[----:B------:R-:W-:Y:S02]  /*13c70*/  FSEL R154, R13, -INF , P0 ;  /* 0xff8000000d9a7808 */ /* 0x000fe40000000000 */
[C---:B------:R-:W-:Y:S02]  /*13c80*/  ISETP.GT.AND P1, PT, R0.reuse, 0x21, PT ;  /* 0x000000210000780c */ /* 0x040fe40003f24270 */
[----:B------:R-:W-:Y:S02]  /*13c90*/  ISETP.GT.AND P0, PT, R0, 0x28, PT ;  /* 0x000000280000780c */ /* 0x000fe40003f04270 */
[----:B------:R-:W-:Y:S02]  /*13ca0*/  FSEL R153, R16, -INF , P3 ;  /* 0xff80000010997808 */ /* 0x000fe40001800000 */
[----:B------:R-:W-:Y:S02]  /*13cb0*/  FSEL R152, R17, -INF , P4 ;  /* 0xff80000011987808 */ /* 0x000fe40002000000 */
[----:B------:R-:W-:Y:S02]  /*13cc0*/  ISETP.GT.AND P4, PT, R0, 0x29, PT ;  /* 0x000000290000780c */ /* 0x000fe40003f84270 */
[----:B------:R-:W-:Y:S02]  /*13cd0*/  FSEL R151, R20, -INF , P2 ;  /* 0xff80000014977808 */ /* 0x000fe40001000000 */
[C---:B------:R-:W-:Y:S02]  /*13ce0*/  ISETP.GT.AND P3, PT, R0.reuse, 0x30, PT ;  /* 0x000000300000780c */ /* 0x040fe40003f64270 */
[----:B------:R-:W-:Y:S02]  /*13cf0*/  FSEL R150, R21, -INF , P1 ;  /* 0xff80000015967808 */ /* 0x000fe40000800000 */
[----:B------:R-:W-:Y:S02]  /*13d00*/  ISETP.GT.AND P2, PT, R0, 0x31, PT ;  /* 0x000000310000780c */ /* 0x000fe40003f44270 */
[----:B-1----:R-:W-:Y:S02]  /*13d10*/  FSEL R149, R24, -INF , P0 ;  /* 0xff80000018957808 */ /* 0x002fe40000000000 */
[C---:B------:R-:W-:Y:S02]  /*13d20*/  ISETP.GT.AND P1, PT, R0.reuse, 0x38, PT ;  /* 0x000000380000780c */ /* 0x040fe40003f24270 */
[----:B------:R-:W-:Y:S02]  /*13d30*/  ISETP.GT.AND P0, PT, R0, 0x39, PT ;  /* 0x000000390000780c */ /* 0x000fe40003f04270 */
[----:B------:R-:W-:Y:S02]  /*13d40*/  FSEL R148, R25, -INF , P4 ;  /* 0xff80000019947808 */ /* 0x000fe40002000000 */
[----:B------:R-:W-:Y:S02]  /*13d50*/  FSEL R28, R28, -INF , P3 ;  /* 0xff8000001c1c7808 */ /* 0x000fe40001800000 */
[----:B------:R-:W-:Y:S02]  /*13d60*/  FSEL R29, R29, -INF , P2 ;  /* 0xff8000001d1d7808 */ /* 0x000fe40001000000 */
[----:B------:R-:W-:Y:S02]  /*13d70*/  FSEL R25, R32, -INF , P1 ;  /* 0xff80000020197808 */ /* 0x000fe40000800000 */
[----:B------:R-:W-:Y:S01]  /*13d80*/  FSEL R4, R33, -INF , P0 ;  /* 0xff80000021047808 */ /* 0x000fe20000000000 */
[----:B------:R-:W-:-:S05]  /*13d90*/  BRA.DIV ~URZ, `(.L_x_1401) ;  /* 0x0000afb27f007947 */ /* 0x000fca000b800000 */
[----:B------:R-:W1:Y:S02]  /*13da0*/  SHFL.IDX PT, R0, R100, 0x1, 0x1c1f ;  /* 0x003c1f0064007f89 */ /* 0x000e6400000e0000 */
[----:B-1----:R-:W-:Y:S05]  /*13db0*/  IMAD.IADD R0, R101, 0x1, R0 ;  /* 0x0000000165007824 */ /* 0x002fea00078e0200 */
        /* <DEDUP_REMOVED lines=30> */
[----:B------:R-:W-:Y:S02]  /*13fa0*/  FMNMX.FTZ R0, R159, R0, !PT ;  /* 0x000000009f007209 */ /* 0x000fe40007810000 */
[----:B------:R-:W-:Y:S02]  /*13fb0*/  FSEL R7, R31, -INF , P2 ;  /* 0xff8000001f077808 */ /* 0x000fe40001000000 */
[----:B------:R-:W-:Y:S02]  /*13fc0*/  FMNMX.FTZ R0, R158, R0, !PT ;  /* 0x000000009e007209 */ /* 0x000fe40007810000 */
[----:B------:R-:W-:Y:S02]  /*13fd0*/  FSEL R6, R34, -INF , P1 ;  /* 0xff80000022067808 */ /* 0x000fe40000800000 */
[----:B------:R-:W-:Y:S02]  /*13fe0*/  FMNMX.FTZ R0, R157, R0, !PT ;  /* 0x000000009d007209 */ /* 0x000fe40007810000 */
[----:B------:R-:W-:Y:S02]  /*13ff0*/  FSEL R5, R35, -INF , P0 ;  /* 0xff80000023057808 */ /* 0x000fe40000000000 */
        /* <DEDUP_REMOVED lines=33> */
[----:B-12---:R-:W-:Y:S06]  /*14210*/  FMNMX.FTZ R100, R0, R2, !PT ;  /* 0x0000000200647209 */ /* 0x006fec0007810000 */
[----:B------:R1:W2:Y:S02]  /*14220*/  SHFL.BFLY PT, R0, R100, 0x1, 0x1f ;  /* 0x0c201f0064007f89 */ /* 0x0002a400000e0000 */
.L_x_1493:
        /* <DEDUP_REMOVED lines=27> */
[----:B------:R-:W-:Y:S03]  /*143e0*/  FFMA.FTZ R158, R153, c[0x0][0x2d0], -R2 ;  /* 0x0000b400999e7a23 */ /* 0x000fe60000010802 */
[----:B------:R-:W-:Y:S10]  /*143f0*/  MUFU.EX2 R22, R22 ;  /* 0x0000001600167308 */ /* 0x000ff40000000800 */
[----:B------:R-:W2:Y:S02]  /*14400*/  MUFU.EX2 R23, R23 ;  /* 0x0000001700177308 */ /* 0x000ea40000000800 */
[----:B--2---:R-:W-:Y:S01]  /*14410*/  F2FP.BF16.PACK_AB R150, R23, R22 ;  /* 0x000000161796723e */ /* 0x004fe200000010ff */
[----:B------:R-:W-:Y:S01]  /*14420*/  FFMA.FTZ R2, R0, R209, R18 ;  /* 0x000000d100027223 */ /* 0x000fe20000010012 */
[----:B------:R-:W-:Y:S01]  /*14430*/  F2FP.BF16.PACK_AB R148, R4, R18 ;  /* 0x000000120494723e */ /* 0x000fe200000010ff */
[----:B------:R-:W-:Y:S02]  /*14440*/  FMUL.FTZ R32, R0, R108 ;  /* 0x0000006c00207220 */ /* 0x000fe40000410000 */
[----:B------:R-:W-:Y:S01]  /*14450*/  FADD.FTZ R19, R4, R2 ;  /* 0x0000000204137221 */ /* 0x000fe20000010000 */
[C---:B------:R-:W-:Y:S01]  /*14460*/  FSEL R2, R3.reuse, RZ, P0 ;  /* 0x000000ff03027208 */ /* 0x040fe20000000000 */
[----:B------:R-:W-:Y:S02]  /*14470*/  FMUL.FTZ R4, R3, c[0x0][0x2d0] ;  /* 0x0000b40003047a20 */ /* 0x000fe40000410000 */
[----:B------:R-:W-:Y:S02]  /*14480*/  FMUL.FTZ R33, R0, R109 ;  /* 0x0000006d00217220 */ /* 0x000fe40000410000 */
[----:B------:R-:W-:Y:S01]  /*14490*/  FADD.FTZ R2, -R2, R105 ;  /* 0x0000006902027221 */ /* 0x000fe20000010100 */
[----:B------:R-:W-:Y:S01]  /*144a0*/  FSEL R4, R4, RZ, P0 ;  /* 0x000000ff04047208 */ /* 0x000fe20000000000 */
[----:B------:R-:W-:Y:S01]  /*144b0*/  FMUL.FTZ R25, R0, R117 ;  /* 0x0000007500197220 */ /* 0x000fe20000410000 */
[----:B------:R-:W-:Y:S01]  /*144c0*/  MUFU.EX2 R105, R158 ;  /* 0x0000009e00697308 */ /* 0x000fe20000000800 */
[----:B------:R-:W-:Y:S01]  /*144d0*/  FMUL.FTZ R2, R2, c[0x0][0x2d0] ;  /* 0x0000b40002027a20 */ /* 0x000fe20000410000 */
[----:B------:R-:W-:Y:S01]  /*144e0*/  ISETP.GT.AND P0, PT, R197, R217, PT ;  /* 0x000000d9c500720c */ /* 0x000fe20003f04270 */
[--C-:B------:R-:W-:Y:S01]  /*144f0*/  FFMA.FTZ R17, R17, c[0x0][0x2d0], -R4.reuse ;  /* 0x0000b40011117a23 */ /* 0x100fe20000010804 */
[----:B------:R-:W-:Y:S01]  /*14500*/  IADD3 R197, R197, -0x1, RZ ;  /* 0xffffffffc5c57810 */ /* 0x000fe20007ffe0ff */
[--C-:B------:R-:W-:Y:S02]  /*14510*/  FFMA.FTZ R170, R7, c[0x0][0x2d0], -R4.reuse ;  /* 0x0000b40007aa7a23 */ /* 0x100fe40000010804 */
[--C-:B------:R-:W-:Y:S02]  /*14520*/  FFMA.FTZ R18, R24, c[0x0][0x2d0], -R4.reuse ;  /* 0x0000b40018127a23 */ /* 0x100fe40000010804 */
[--C-:B-1----:R-:W-:Y:S01]  /*14530*/  FFMA.FTZ R100, R21, c[0x0][0x2d0], -R4.reuse ;  /* 0x0000b40015647a23 */ /* 0x102fe20000010804 */
[----:B------:R-:W1:Y:S01]  /*14540*/  MUFU.EX2 R2, R2 ;  /* 0x0000000200027308 */ /* 0x000e620000000800 */
[--C-:B------:R-:W-:Y:S02]  /*14550*/  FFMA.FTZ R104, R20, c[0x0][0x2d0], -R4.reuse ;  /* 0x0000b40014687a23 */ /* 0x100fe40000010804 */
[--C-:B------:R-:W-:Y:S02]  /*14560*/  FFMA.FTZ R154, R16, c[0x0][0x2d0], -R4.reuse ;  /* 0x0000b400109a7a23 */ /* 0x100fe40000010804 */
[----:B------:R-:W-:Y:S02]  /*14570*/  FMUL.FTZ R16, R0, R124 ;  /* 0x0000007c00107220 */ /* 0x000fe40000410000 */
[--C-:B------:R-:W-:Y:S02]  /*14580*/  FFMA.FTZ R199, R6, c[0x0][0x2d0], -R4.reuse ;  /* 0x0000b40006c77a23 */ /* 0x100fe40000010804 */
[--C-:B------:R-:W-:Y:S01]  /*14590*/  FFMA.FTZ R161, R11, c[0x0][0x2d0], -R4.reuse ;  /* 0x0000b4000ba17a23 */ /* 0x100fe20000010804 */
[----:B------:R2:W3:Y:S01]  /*145a0*/  MUFU.EX2 R7, R17 ;  /* 0x0000001100077308 */ /* 0x0004e20000000800 */
        /* <DEDUP_REMOVED lines=11> */
[----:B------:R-:W4:Y:S01]  /*14660*/  MUFU.EX2 R6, R18 ;  /* 0x0000001200067308 */ /* 0x000f220000000800 */
[----:B------:R-:W-:Y:S02]  /*14670*/  FFMA.FTZ R202, R5, c[0x0][0x2d0], -R4 ;  /* 0x0000b40005ca7a23 */ /* 0x000fe40000010804 */
[----:B------:R-:W-:Y:S02]  /*14680*/  FADD.FTZ R4, R22, R19 ;  /* 0x0000001316047221 */ /* 0x000fe40000010000 */
[----:B--2---:R-:W-:Y:S02]  /*14690*/  FMUL.FTZ R17, R0, R125 ;  /* 0x0000007d00117220 */ /* 0x004fe40000410000 */
[----:B---3--:R-:W-:Y:S02]  /*146a0*/  FFMA.FTZ R5, R2, R203, R7 ;  /* 0x000000cb02057223 */ /* 0x008fe40000010007 */
[----:B------:R-:W-:Y:S01]  /*146b0*/  FADD.FTZ R152, R23, R4 ;  /* 0x0000000417987221 */ /* 0x000fe20000010000 */
[----:B------:R-:W2:Y:S01]  /*146c0*/  MUFU.EX2 R125, R104 ;  /* 0x00000068007d7308 */ /* 0x000ea20000000800 */
[C---:B------:R-:W-:Y:S02]  /*146d0*/  FMUL.FTZ R4, R0.reuse, R136 ;  /* 0x0000008800047220 */ /* 0x040fe40000410000 */
[C---:B------:R-:W-:Y:S02]  /*146e0*/  FMUL.FTZ R8, R0.reuse, R132 ;  /* 0x0000008400087220 */ /* 0x040fe40000410000 */
[----:B------:R-:W-:Y:S02]  /*146f0*/  FMUL.FTZ R9, R0, R133 ;  /* 0x0000008500097220 */ /* 0x000fe40000410000 */
[C---:B------:R-:W-:Y:S02]  /*14700*/  FMUL.FTZ R10, R2.reuse, R134 ;  /* 0x00000086020a7220 */ /* 0x040fe40000410000 */
[----:B------:R-:W-:Y:S01]  /*14710*/  FMUL.FTZ R11, R2, R135 ;  /* 0x00000087020b7220 */ /* 0x000fe20000410000 */
[----:B------:R-:W3:Y:S01]  /*14720*/  MUFU.EX2 R100, R160 ;  /* 0x000000a000647308 */ /* 0x000ee20000000800 */
[C---:B------:R-:W-:Y:S01]  /*14730*/  FMUL.FTZ R12, R0.reuse, R128 ;  /* 0x00000080000c7220 */ /* 0x040fe20000410000 */
[----:B------:R-:W-:Y:S01]  /*14740*/  LDSM.16.MT88.4 R132, [R172+0x1800] ;  /* 0x00180000ac84783b */ /* 0x000fe20000004200 */
[----:B------:R-:W-:Y:S01]  /*14750*/  FMUL.FTZ R13, R0, R129 ;  /* 0x00000081000d7220 */ /* 0x000fe20000410000 */
[C---:B----4-:R-:W-:Y:S01]  /*14760*/  F2FP.BF16.PACK_AB R149, R6.reuse, R7 ;  /* 0x000000070695723e */ /* 0x050fe200000010ff */
[----:B------:R-:W-:Y:S02]  /*14770*/  FADD.FTZ R203, R6, R5 ;  /* 0x0000000506cb7221 */ /* 0x000fe40000010000 */
[----:B------:R-:W-:Y:S02]  /*14780*/  FMUL.FTZ R5, R0, R137 ;  /* 0x0000008900057220 */ /* 0x000fe40000410000 */
[C---:B------:R-:W-:Y:S01]  /*14790*/  FMUL.FTZ R6, R2.reuse, R138 ;  /* 0x0000008a02067220 */ /* 0x040fe20000410000 */
[----:B------:R-:W-:Y:S01]  /*147a0*/  MUFU.EX2 R104, R157 ;  /* 0x0000009d00687308 */ /* 0x000fe20000000800 */
[C---:B------:R-:W-:Y:S02]  /*147b0*/  FMUL.FTZ R7, R2.reuse, R139 ;  /* 0x0000008b02077220 */ /* 0x040fe40000410000 */
[C---:B------:R-:W-:Y:S01]  /*147c0*/  FMUL.FTZ R14, R2.reuse, R130 ;  /* 0x00000082020e7220 */ /* 0x040fe20000410000 */
[----:B--2---:R-:W-:Y:S01]  /*147d0*/  F2FP.BF16.PACK_AB R151, R125, R124 ;  /* 0x0000007c7d97723e */ /* 0x004fe200000010ff */
        /* <DEDUP_REMOVED lines=8> */
[----:B------:R-:W1:Y:S01]  /*14860*/  LDSM.16.MT88.4 R108, [R173] ;  /* 0x00000000ad6c783b */ /* 0x000e620000004200 */
[----:B------:R-:W-:Y:S02]  /*14870*/  MUFU.EX2 R208, R154 ;  /* 0x0000009a00d07308 */ /* 0x000fe40000000800 */
[C---:B------:R-:W-:Y:S02]  /*14880*/  FMUL.FTZ R15, R2.reuse, R131 ;  /* 0x00000083020f7220 */ /* 0x040fe40000410000 */
[----:B------:R-:W-:Y:S02]  /*14890*/  FMUL.FTZ R23, R2, R123 ;  /* 0x0000007b02177220 */ /* 0x000fe40000410000 */
[----:B------:R-:W-:Y:S01]  /*148a0*/  FMUL.FTZ R24, R0, R116 ;  /* 0x0000007400187220 */ /* 0x000fe20000410000 */
[----:B------:R-:W-:Y:S03]  /*148b0*/  LDSM.16.MT88.4 R120, [R176+0x1000] ;  /* 0x00100000b078783b */ /* 0x000fe60000004200 */
[C---:B------:R-:W-:Y:S01]  /*148c0*/  FMUL.FTZ R26, R2.reuse, R118 ;  /* 0x00000076021a7220 */ /* 0x040fe20000410000 */
[----:B------:R-:W-:Y:S01]  /*148d0*/  MUFU.EX2 R154, R164 ;  /* 0x000000a4009a7308 */ /* 0x000fe20000000800 */
[----:B------:R-:W-:Y:S02]  /*148e0*/  FMUL.FTZ R27, R2, R119 ;  /* 0x00000077021b7220 */ /* 0x000fe40000410000 */
[C---:B------:R-:W-:Y:S01]  /*148f0*/  FMUL.FTZ R28, R0.reuse, R112 ;  /* 0x00000070001c7220 */ /* 0x040fe20000410000 */
[----:B------:R-:W-:Y:S01]  /*14900*/  LDSM.16.MT88.4 R116, [R173+0x800] ;  /* 0x00080000ad74783b */ /* 0x000fe20000004200 */
[----:B------:R-:W-:Y:S02]  /*14910*/  FMUL.FTZ R29, R0, R113 ;  /* 0x00000071001d7220 */ /* 0x000fe40000410000 */
[C---:B------:R-:W-:Y:S02]  /*14920*/  FMUL.FTZ R30, R2.reuse, R114 ;  /* 0x00000072021e7220 */ /* 0x040fe40000410000 */
[----:B------:R-:W-:Y:S01]  /*14930*/  FMUL.FTZ R31, R2, R115 ;  /* 0x00000073021f7220 */ /* 0x000fe20000410000 */
[----:B------:R-:W-:Y:S01]  /*14940*/  MUFU.EX2 R160, R153 ;  /* 0x0000009900a07308 */ /* 0x000fe20000000800 */
[C---:B------:R-:W-:Y:S01]  /*14950*/  FMUL.FTZ R36, R0.reuse, R36 ;  /* 0x0000002400247220 */ /* 0x040fe20000410000 */
[----:B------:R-:W-:Y:S01]  /*14960*/  LDSM.16.MT88.4 R112, [R172+0x800] ;  /* 0x00080000ac70783b */ /* 0x000fe20000004200 */
        /* <DEDUP_REMOVED lines=10> */
[----:B------:R-:W-:Y:S01]  /*14a10*/  MUFU.EX2 R156, R161 ;  /* 0x000000a1009c7308 */ /* 0x000fe20000000800 */
[----:B------:R-:W-:Y:S02]  /*14a20*/  FMUL.FTZ R45, R0, R45 ;  /* 0x0000002d002d7220 */ /* 0x000fe40000410000 */
[C---:B------:R-:W-:Y:S02]  /*14a30*/  FMUL.FTZ R46, R2.reuse, R46 ;  /* 0x0000002e022e7220 */ /* 0x040fe40000410000 */
[----:B------:R-:W-:Y:S01]  /*14a40*/  FMUL.FTZ R47, R2, R47 ;  /* 0x0000002f022f7220 */ /* 0x000fe20000410000 */
[C---:B------:R-:W-:Y:S01]  /*14a50*/  HMMA.16816.F32.BF16 R16, R148.reuse, R110, R16 ;  /* 0x0000006e9410723c */ /* 0x040fe20000041810 */
[----:B------:R-:W1:Y:S03]  /*14a60*/  LDSM.16.MT88.4 R108, [R176] ;  /* 0x00000000b06c783b */ /* 0x000e660000004200 */
[C---:B------:R-:W-:Y:S01]  /*14a70*/  FMUL.FTZ R48, R0.reuse, R48 ;  /* 0x0000003000307220 */ /* 0x040fe20000410000 */
[----:B------:R-:W-:Y:S01]  /*14a80*/  MUFU.EX2 R153, R169 ;  /* 0x000000a900997308 */ /* 0x000fe20000000800 */
        /* <DEDUP_REMOVED lines=48> */
[C---:B------:R-:W-:Y:S02]  /*14d90*/  FMUL.FTZ R91, R2.reuse, R91 ;  /* 0x0000005b025b7220 */ /* 0x040fe40000410000 */
[C---:B------:R-:W-:Y:S04]  /*14da0*/  FMUL.FTZ R94, R2.reuse, R94 ;  /* 0x0000005e025e7220 */ /* 0x040fe80000410000 */
        /* <DEDUP_REMOVED lines=8> */
[----:B---3--:R-:W-:Y:S01]  /*14e30*/  FADD.FTZ R0, R100, R152 ;  /* 0x0000009864007221 */ /* 0x008fe20000010000 */
[----:B------:R-:W3:Y:S10]  /*14e40*/  MUFU.EX2 R159, R155 ;  /* 0x0000009b009f7308 */ /* 0x000ef40000000800 */
[----:B------:R-:W-:Y:S01]  /*14e50*/  MUFU.EX2 R155, R163 ;  /* 0x000000a3009b7308 */ /* 0x000fe20000000800 */
[C---:B-1----:R-:W-:Y:S03]  /*14e60*/  HMMA.16816.F32.BF16 R36, R148.reuse, R108, R36 ;  /* 0x0000006c9424723c */ /* 0x042fe60000041824 */
[----:B--2---:R-:W-:Y:S04]  /*14e70*/  FADD.FTZ R0, R2, R0 ;  /* 0x0000000002007221 */ /* 0x004fe80000010000 */
[----:B------:R-:W-:Y:S01]  /*14e80*/  FADD.FTZ R0, R105, R0 ;  /* 0x0000000069007221 */ /* 0x000fe20000010000 */
[C---:B------:R-:W-:Y:S01]  /*14e90*/  HMMA.16816.F32.BF16 R40, R148.reuse, R110, R40 ;  /* 0x0000006e9428723c */ /* 0x040fe20000041828 */
[----:B------:R-:W1:Y:S01]  /*14ea0*/  LDSM.16.MT88.4 R108, [R173+0x2000] ;  /* 0x00200000ad6c783b */ /* 0x000e620000004200 */
[----:B------:R-:W2:Y:S02]  /*14eb0*/  MUFU.EX2 R152, R170 ;  /* 0x000000aa00987308 */ /* 0x000ea40000000800 */
[----:B------:R-:W-:Y:S04]  /*14ec0*/  FADD.FTZ R0, R104, R0 ;  /* 0x0000000068007221 */ /* 0x000fe80000010000 */
        /* <DEDUP_REMOVED lines=24> */
[----:B---3--:R-:W-:Y:S02]  /*15050*/  F2FP.BF16.PACK_AB R111, R158, R159 ;  /* 0x0000009f9e6f723e */ /* 0x008fe400000010ff */
[----:B------:R-:W3:Y:S01]  /*15060*/  MUFU.EX2 R2, R167 ;  /* 0x000000a700027308 */ /* 0x000ee20000000800 */
[----:B--2---:R-:W-:Y:S04]  /*15070*/  F2FP.BF16.PACK_AB R149, R152, R153 ;  /* 0x000000999895723e */ /* 0x004fe800000010ff */
[C---:B------:R-:W-:Y:S05]  /*15080*/  HMMA.16816.F32.BF16 R4, R108.reuse, R112, R4 ;  /* 0x000000706c04723c */ /* 0x040fea0000041804 */
[----:B------:R-:W2:Y:S03]  /*15090*/  MUFU.EX2 R105, R166 ;  /* 0x000000a600697308 */ /* 0x000ea60000000800 */
[C---:B------:R-:W-:Y:S01]  /*150a0*/  HMMA.16816.F32.BF16 R8, R108.reuse, R114, R8 ;  /* 0x000000726c08723c */ /* 0x040fe20000041808 */
[----:B------:R-:W4:Y:S03]  /*150b0*/  LDSM.16.MT88.4 R112, [R176+0x800] ;  /* 0x00080000b070783b */ /* 0x000f260000004200 */
[----:B-1----:R-:W-:Y:S03]  /*150c0*/  FADD.FTZ R0, R100, R0 ;  /* 0x0000000064007221 */ /* 0x002fe60000010000 */
[----:B------:R-:W1:Y:S01]  /*150d0*/  MUFU.EX2 R104, R165 ;  /* 0x000000a500687308 */ /* 0x000e620000000800 */
[C---:B------:R-:W-:Y:S04]  /*150e0*/  HMMA.16816.F32.BF16 R12, R108.reuse, R116, R12 ;  /* 0x000000746c0c723c */ /* 0x040fe8000004180c */
[----:B---3--:R-:W-:Y:S04]  /*150f0*/  FADD.FTZ R0, R2, R0 ;  /* 0x0000000002007221 */ /* 0x008fe80000010000 */
[C---:B------:R-:W-:Y:S01]  /*15100*/  HMMA.16816.F32.BF16 R16, R108.reuse, R118, R16 ;  /* 0x000000766c10723c */ /* 0x040fe20000041810 */
[----:B------:R-:W3:Y:S03]  /*15110*/  LDSM.16.MT88.4 R116, [R175+0x800] ;  /* 0x00080000af74783b */ /* 0x000ee60000004200 */
[----:B--2---:R-:W-:Y:S04]  /*15120*/  FADD.FTZ R0, R105, R0 ;  /* 0x0000000069007221 */ /* 0x004fe80000010000 */
[----:B-1----:R-:W-:Y:S01]  /*15130*/  FADD.FTZ R0, R104, R0 ;  /* 0x0000000068007221 */ /* 0x002fe20000010000 */
[C---:B----4-:R-:W-:Y:S08]  /*15140*/  HMMA.16816.F32.BF16 R20, R108.reuse, R112, R20 ;  /* 0x000000706c14723c */ /* 0x050ff00000041814 */
[C---:B------:R-:W-:Y:S01]  /*15150*/  HMMA.16816.F32.BF16 R24, R108.reuse, R114, R24 ;  /* 0x000000726c18723c */ /* 0x040fe20000041818 */
[----:B------:R-:W1:Y:S07]  /*15160*/  LDSM.16.MT88.4 R112, [R172+0x2800] ;  /* 0x00280000ac70783b */ /* 0x000e6e0000004200 */
[C---:B---3--:R-:W-:Y:S08]  /*15170*/  HMMA.16816.F32.BF16 R28, R108.reuse, R116, R28 ;  /* 0x000000746c1c723c */ /* 0x048ff0000004181c */
        /* <DEDUP_REMOVED lines=28> */
[----:B------:R-:W-:Y:S02]  /*15340*/  MUFU.EX2 R2, R195 ;  /* 0x000000c300027308 */ /* 0x000fe40000000800 */
[----:B------:R-:W-:Y:S02]  /*15350*/  F2FP.BF16.PACK_AB R109, R156, R157 ;  /* 0x0000009d9c6d723e */ /* 0x000fe400000010ff */
[----:B------:R-:W-:Y:S06]  /*15360*/  F2FP.BF16.PACK_AB R111, R154, R155 ;  /* 0x0000009b9a6f723e */ /* 0x000fec00000010ff */
[----:B------:R-:W3:Y:S01]  /*15370*/  MUFU.EX2 R105, R171 ;  /* 0x000000ab00697308 */ /* 0x000ee20000000800 */
[C---:B-1----:R-:W-:Y:S09]  /*15380*/  HMMA.16816.F32.BF16 R4, R108.reuse, R112, R4 ;  /* 0x000000706c04723c */ /* 0x042ff20000041804 */
[----:B------:R-:W1:Y:S01]  /*15390*/  MUFU.EX2 R104, R201 ;  /* 0x000000c900687308 */ /* 0x000e620000000800 */
[C---:B------:R-:W-:Y:S01]  /*153a0*/  HMMA.16816.F32.BF16 R8, R108.reuse, R114, R8 ;  /* 0x000000726c08723c */ /* 0x040fe20000041808 */
[----:B------:R-:W4:Y:S08]  /*153b0*/  LDSM.16.MT88.4 R112, [R175+0x1000] ;  /* 0x00100000af70783b */ /* 0x000f300000004200 */
[----:B------:R-:W5:Y:S01]  /*153c0*/  MUFU.EX2 R100, R200 ;  /* 0x000000c800647308 */ /* 0x000f620000000800 */
[C---:B--2---:R-:W-:Y:S03]  /*153d0*/  HMMA.16816.F32.BF16 R12, R108.reuse, R116, R12 ;  /* 0x000000746c0c723c */ /* 0x044fe6000004180c */
[C---:B---3--:R-:W-:Y:S01]  /*153e0*/  F2FP.BF16.PACK_AB R148, R2.reuse, R105 ;  /* 0x000000690294723e */ /* 0x048fe200000010ff */
[----:B------:R-:W-:Y:S01]  /*153f0*/  FADD.FTZ R0, R105, R0 ;  /* 0x0000000069007221 */ /* 0x000fe20000010000 */
[----:B------:R-:W-:Y:S03]  /*15400*/  MOV R105, R3 ;  /* 0x0000000300697202 */ /* 0x000fe60000000f00 */
[C---:B------:R-:W-:Y:S01]  /*15410*/  HMMA.16816.F32.BF16 R16, R108.reuse, R118, R16 ;  /* 0x000000766c10723c */ /* 0x040fe20000041810 */
[----:B------:R-:W2:Y:S03]  /*15420*/  LDSM.16.MT88.4 R116, [R172+0x3000] ;  /* 0x00300000ac74783b */ /* 0x000ea60000004200 */
[----:B------:R-:W-:Y:S02]  /*15430*/  FADD.FTZ R0, R2, R0 ;  /* 0x0000000002007221 */ /* 0x000fe40000010000 */
[----:B------:R-:W-:Y:S02]  /*15440*/  FADD.FTZ R2, R124, R203 ;  /* 0x000000cb7c027221 */ /* 0x000fe40000010000 */
[C---:B------:R-:W-:Y:S04]  /*15450*/  HMMA.16816.F32.BF16 R20, R108.reuse, R120, R20 ;  /* 0x000000786c14723c */ /* 0x040fe80000041814 */
[----:B-1----:R-:W-:Y:S01]  /*15460*/  FADD.FTZ R0, R104, R0 ;  /* 0x0000000068007221 */ /* 0x002fe20000010000 */
[C---:B-----5:R-:W-:Y:S03]  /*15470*/  F2FP.BF16.PACK_AB R150, R100.reuse, R104 ;  /* 0x000000686496723e */ /* 0x060fe600000010ff */
[C---:B------:R-:W-:Y:S01]  /*15480*/  HMMA.16816.F32.BF16 R24, R108.reuse, R122, R24 ;  /* 0x0000007a6c18723c */ /* 0x040fe20000041818 */
[----:B------:R-:W1:Y:S03]  /*15490*/  LDSM.16.MT88.4 R120, [R173+0x3000] ;  /* 0x00300000ad78783b */ /* 0x000e660000004200 */
[----:B------:R-:W-:Y:S01]  /*154a0*/  FADD.FTZ R209, R100, R0 ;  /* 0x0000000064d17221 */ /* 0x000fe20000010000 */
[----:B------:R-:W-:Y:S01]  /*154b0*/  MOV R104, R101 ;  /* 0x0000006500687202 */ /* 0x000fe20000000f00 */
[----:B------:R-:W-:Y:S01]  /*154c0*/  FADD.FTZ R0, R125, R2 ;  /* 0x000000027d007221 */ /* 0x000fe20000010000 */
[----:B------:R-:W-:Y:S01]  /*154d0*/  MUFU.EX2 R100, R199 ;  /* 0x000000c700647308 */ /* 0x000fe20000000800 */
[C---:B----4-:R-:W-:Y:S01]  /*154e0*/  HMMA.16816.F32.BF16 R28, R108.reuse, R112, R28 ;  /* 0x000000706c1c723c */ /* 0x050fe2000004181c */
[----:B------:R-:W-:Y:S03]  /*154f0*/  LDSM.16.MT88.4 R124, [R173+0x1800] ;  /* 0x00180000ad7c783b */ /* 0x000fe60000004200 */
[----:B------:R-:W-:Y:S04]  /*15500*/  FADD.FTZ R0, R208, R0 ;  /* 0x00000000d0007221 */ /* 0x000fe80000010000 */
[----:B------:R-:W-:Y:S01]  /*15510*/  FADD.FTZ R0, R160, R0 ;  /* 0x00000000a0007221 */ /* 0x000fe20000010000 */
[C---:B------:R-:W-:Y:S01]  /*15520*/  HMMA.16816.F32.BF16 R32, R108.reuse, R114, R32 ;  /* 0x000000726c20723c */ /* 0x040fe20000041820 */
[----:B------:R-:W3:Y:S01]  /*15530*/  LDSM.16.MT88.4 R112, [R176+0x3000] ;  /* 0x00300000b070783b */ /* 0x000ee20000004200 */
[----:B------:R-:W4:Y:S01]  /*15540*/  MUFU.EX2 R2, R202 ;  /* 0x000000ca00027308 */ /* 0x000f220000000800 */
[----:B------:R-:W-:Y:S05]  /*15550*/  FADD.FTZ R0, R159, R0 ;  /* 0x000000009f007221 */ /* 0x000fea0000010000 */
[C---:B--2---:R-:W-:Y:S04]  /*15560*/  HMMA.16816.F32.BF16 R36, R108.reuse, R116, R36 ;  /* 0x000000746c24723c */ /* 0x044fe80000041824 */
[----:B------:R-:W-:Y:S04]  /*15570*/  FADD.FTZ R0, R158, R0 ;  /* 0x000000009e007221 */ /* 0x000fe80000010000 */
[C---:B------:R-:W-:Y:S01]  /*15580*/  HMMA.16816.F32.BF16 R40, R108.reuse, R118, R40 ;  /* 0x000000766c28723c */ /* 0x040fe20000041828 */
[----:B------:R-:W2:Y:S03]  /*15590*/  LDSM.16.MT88.4 R116, [R175+0x3000] ;  /* 0x00300000af74783b */ /* 0x000ea60000004200 */
[----:B------:R-:W-:Y:S04]  /*155a0*/  FADD.FTZ R0, R157, R0 ;  /* 0x000000009d007221 */ /* 0x000fe80000010000 */
[C---:B-1----:R-:W-:Y:S04]  /*155b0*/  HMMA.16816.F32.BF16 R44, R108.reuse, R120, R44 ;  /* 0x000000786c2c723c */ /* 0x042fe8000004182c */
[----:B----4-:R-:W-:Y:S01]  /*155c0*/  F2FP.BF16.PACK_AB R151, R2, R100 ;  /* 0x000000640297723e */ /* 0x010fe200000010ff */
[----:B------:R-:W-:Y:S03]  /*155d0*/  FADD.FTZ R0, R156, R0 ;  /* 0x000000009c007221 */ /* 0x000fe60000010000 */
[C---:B------:R-:W-:Y:S01]  /*155e0*/  HMMA.16816.F32.BF16 R48, R108.reuse, R122, R48 ;  /* 0x0000007a6c30723c */ /* 0x040fe20000041830 */
[----:B------:R-:W1:Y:S03]  /*155f0*/  LDSM.16.MT88.4 R120, [R172+0x5000] ;  /* 0x00500000ac78783b */ /* 0x000e660000004200 */
[----:B------:R-:W-:Y:S04]  /*15600*/  FADD.FTZ R0, R155, R0 ;  /* 0x000000009b007221 */ /* 0x000fe80000010000 */
[----:B------:R-:W-:Y:S01]  /*15610*/  FADD.FTZ R0, R154, R0 ;  /* 0x000000009a007221 */ /* 0x000fe20000010000 */
[C---:B---3--:R-:W-:Y:S03]  /*15620*/  HMMA.16816.F32.BF16 R52, R108.reuse, R112, R52 ;  /* 0x000000706c34723c */ /* 0x048fe60000041834 */
[----:B------:R-:W-:Y:S04]  /*15630*/  FADD.FTZ R0, R153, R0 ;  /* 0x0000000099007221 */ /* 0x000fe80000010000 */
[----:B------:R-:W-:Y:S01]  /*15640*/  FADD.FTZ R0, R152, R0 ;  /* 0x0000000098007221 */ /* 0x000fe20000010000 */
[C---:B------:R-:W-:Y:S01]  /*15650*/  HMMA.16816.F32.BF16 R56, R108.reuse, R114, R56 ;  /* 0x000000726c38723c */ /* 0x040fe20000041838 */
[----:B------:R-:W3:Y:S03]  /*15660*/  LDSM.16.MT88.4 R112, [R173+0x5000] ;  /* 0x00500000ad70783b */ /* 0x000ee60000004200 */
[----:B------:R-:W-:Y:S04]  /*15670*/  FADD.FTZ R0, R100, R0 ;  /* 0x0000000064007221 */ /* 0x000fe80000010000 */
[C---:B--2---:R-:W-:Y:S04]  /*15680*/  HMMA.16816.F32.BF16 R60, R108.reuse, R116, R60 ;  /* 0x000000746c3c723c */ /* 0x044fe8000004183c */
[----:B------:R-:W-:Y:S04]  /*15690*/  FADD.FTZ R203, R2, R0 ;  /* 0x0000000002cb7221 */ /* 0x000fe80000010000 */
[C---:B------:R-:W-:Y:S01]  /*156a0*/  HMMA.16816.F32.BF16 R64, R108.reuse, R118, R64 ;  /* 0x000000766c40723c */ /* 0x040fe20000041840 */
[----:B------:R-:W2:Y:S07]  /*156b0*/  LDSM.16.MT88.4 R116, [R176+0x5000] ;  /* 0x00500000b074783b */ /* 0x000eae0000004200 */
[C---:B-1----:R-:W-:Y:S08]  /*156c0*/  HMMA.16816.F32.BF16 R68, R108.reuse, R120, R68 ;  /* 0x000000786c44723c */ /* 0x042ff00000041844 */
[C---:B------:R-:W-:Y:S01]  /*156d0*/  HMMA.16816.F32.BF16 R72, R108.reuse, R122, R72 ;  /* 0x0000007a6c48723c */ /* 0x040fe20000041848 */
[----:B------:R-:W1:Y:S07]  /*156e0*/  LDSM.16.MT88.4 R120, [R175+0x5000] ;  /* 0x00500000af78783b */ /* 0x000e6e0000004200 */
[C---:B---3--:R-:W-:Y:S08]  /*156f0*/  HMMA.16816.F32.BF16 R76, R108.reuse, R112, R76 ;  /* 0x000000706c4c723c */ /* 0x048ff0000004184c */
[C---:B------:R-:W-:Y:S08]  /*15700*/  HMMA.16816.F32.BF16 R80, R108.reuse, R114, R80 ;  /* 0x000000726c50723c */ /* 0x040ff00000041850 */
[C---:B--2---:R-:W-:Y:S08]  /*15710*/  HMMA.16816.F32.BF16 R84, R108.reuse, R116, R84 ;  /* 0x000000746c54723c */ /* 0x044ff00000041854 */
[C---:B------:R-:W-:Y:S01]  /*15720*/  HMMA.16816.F32.BF16 R88, R108.reuse, R118, R88 ;  /* 0x000000766c58723c */ /* 0x040fe20000041858 */
[----:B------:R-:W2:Y:S07]  /*15730*/  LDSM.16.MT88.4 R116, [R176+0x1800] ;  /* 0x00180000b074783b */ /* 0x000eae0000004200 */
[C---:B-1----:R-:W-:Y:S08]  /*15740*/  HMMA.16816.F32.BF16 R92, R108.reuse, R120, R92 ;  /* 0x000000786c5c723c */ /* 0x042ff0000004185c */
[----:B------:R-:W-:Y:S01]  /*15750*/  HMMA.16816.F32.BF16 R96, R108, R122, R96 ;  /* 0x0000007a6c60723c */ /* 0x000fe20000041860 */
[----:B------:R-:W1:Y:S07]  /*15760*/  LDSM.16.MT88.4 R108, [R175+0x1800] ;  /* 0x00180000af6c783b */ /* 0x000e6e0000004200 */
        /* <DEDUP_REMOVED lines=8> */
[C---:B--2---:R-:W-:Y:S08]  /*157f0*/  HMMA.16816.F32.BF16 R120, R148.reuse, R116, R20 ;  /* 0x000000749478723c */ /* 0x044ff00000041814 */
        /* <DEDUP_REMOVED lines=24> */
[----:B------:R-:W-:-:S07]  /*15980*/  @P0 BRA `(.L_x_1402) ;  /* 0xffffcd8000000947 */ /* 0x000fce000383ffff */
.L_x_1391:
[----:B------:R-:W-:-:S13]  /*15990*/  ISETP.GE.AND P0, PT, R197, R215, PT ;  /* 0x000000d7c500720c */ /* 0x000fda0003f06270 */
[----:B------:R-:W-:Y:S05]  /*159a0*/  @!P0 BRA `(.L_x_1403) ;  /* 0x00002c3000008947 */ /* 0x000fea0003800000 */
[----:B------:R-:W-:Y:S02]  /*159b0*/  MOV R105, R16 ;  /* 0x0000001000697202 */ /* 0x000fe40000000f00 */
[----:B------:R-:W-:Y:S02]  /*159c0*/  MOV R104, R101 ;  /* 0x0000006500687202 */ /* 0x000fe40000000f00 */
.L_x_1410:
[----:B------:R-:W-:Y:S04]  /*159d0*/  DEPBAR.LE SB0, 0x0 ;  /* 0x000080000000791a */ /* 0x000fe80000000000 */
[----:B------:R-:W-:Y:S01]  /*159e0*/  WARPSYNC 0xffffffff ;  /* 0xffffffff00007948 */ /* 0x000fe20003800000 */
[----:B------:R-:W-:Y:S01]  /*159f0*/  BAR.SYNC.DEFER_BLOCKING 0x0 ;  /* 0x0000000000007b1d */ /* 0x000fe20000010000 */
[----:B------:R-:W-:Y:S01]  /*15a00*/  SHF.R.S32.HI R0, RZ, 0x1f, R198 ;  /* 0x0000001fff007819 */ /* 0x000fe200000114c6 */
[----:B------:R-:W-:Y:S01]  /*15a10*/  IMAD.WIDE.U32 R2, R198, c[0x0][0x208], RZ ;  /* 0x00008200c6027a25 */ /* 0x000fe200078e00ff */
[C---:B------:R-:W-:Y:S02]  /*15a20*/  SHF.L.U64.HI R30, R207.reuse, 0x1, R219 ;  /* 0x00000001cf1e7819 */ /* 0x040fe400000102db */
[----:B------:R-:W-:Y:S01]  /*15a30*/  SHF.L.U64.HI R22, R206, 0x1, R220 ;  /* 0x00000001ce167819 */ /* 0x000fe200000102dc */
[----:B------:R-:W-:Y:S01]  /*15a40*/  IMAD R0, R0, c[0x0][0x208], RZ ;  /* 0x0000820000007a24 */ /* 0x000fe200078e02ff */
[----:B------:R-:W-:Y:S01]  /*15a50*/  SHF.L.U32 R15, R206, 0x1, RZ ;  /* 0x00000001ce0f7819 */ /* 0x000fe200000006ff */
[----:B------:R-:W-:Y:S01]  /*15a60*/  IMAD.SHL.U32 R23, R207, 0x2, RZ ;  /* 0x00000002cf177824 */ /* 0x000fe200078e00ff */
[----:B------:R-:W-:Y:S01]  /*15a70*/  SHF.L.U64.HI R13, R204, 0x1, R205 ;  /* 0x00000001cc0d7819 */ /* 0x000fe200000102cd */
[----:B------:R-:W-:Y:S02]  /*15a80*/  IMAD R0, R198, c[0x0][0x20c], R0 ;  /* 0x00008300c6007a24 */ /* 0x000fe400078e0200 */
[----:B------:R-:W-:Y:S02]  /*15a90*/  IMAD.SHL.U32 R12, R204, 0x2, RZ ;  /* 0x00000002cc0c7824 */ /* 0x000fe400078e00ff */
[----:B------:R-:W-:Y:S01]  /*15aa0*/  IMAD.IADD R3, R3, 0x1, R0 ;  /* 0x0000000103037824 */ /* 0x000fe200078e0200 */
[----:B------:R-:W-:Y:S03]  /*15ab0*/  SHF.R.S32.HI R0, RZ, 0x1f, R196 ;  /* 0x0000001fff007819 */ /* 0x000fe600000114c4 */
        /* <DEDUP_REMOVED lines=19> */
.L_x_1494:
[----:B------:R-:W5:Y:S01]  /*15bf0*/  SHFL.IDX PT, R4, R5, RZ, 0x181f ;  /* 0x00181fff05047589 */ /* 0x000f6200000e0000 */
[----:B------:R-:W-:Y:S01]  /*15c00*/  ISETP.GE.AND P0, PT, R204, c[0x0][0x1d4], PT ;  /* 0x00007500cc007a0c */ /* 0x000fe20003f06270 */
[----:B------:R-:W-:Y:S01]  /*15c10*/  BSSY B0, `(.L_x_1405) ;  /* 0x0000101000007945 */ /* 0x000fe20003800000 */
[----:B------:R-:W-:Y:S02]  /*15c20*/  ISETP.GE.AND P5, PT, R206, c[0x0][0x1d4], PT ;  /* 0x00007500ce007a0c */ /* 0x000fe40003fa6270 */
[----:B------:R-:W-:Y:S01]  /*15c30*/  SHFL.IDX PT, R3, R7, 0x1, 0x181f ;  /* 0x00381f0007037f89 */ /* 0x000fe200000e0000 */
[----:B------:R-:W-:Y:S02]  /*15c40*/  SEL R195, RZ, 0x10, P0 ;  /* 0x00000010ffc37807 */ /* 0x000fe40000000000 */
[----:B------:R-:W-:Y:S02]  /*15c50*/  ISETP.GE.AND P4, PT, R207, c[0x0][0x1d4], PT ;  /* 0x00007500cf007a0c */ /* 0x000fe40003f86270 */
[----:B------:R4:W3:Y:S02]  /*15c60*/  SHFL.IDX PT, R2, R5, 0x1, 0x181f ;  /* 0x00381f0005027f89 */ /* 0x0008e400000e0000 */
[----:B------:R-:W-:Y:S02]  /*15c70*/  SEL R14, RZ, 0x10, P4 ;  /* 0x00000010ff0e7807 */ /* 0x000fe40002000000 */
[----:B----4-:R-:W-:Y:S02]  /*15c80*/  SEL R5, RZ, 0x10, P5 ;  /* 0x00000010ff057807 */ /* 0x010fe40002800000 */
[----:B-----5:R-:W-:Y:S02]  /*15c90*/  IADD3 R6, P1, R4, R12, RZ ;  /* 0x0000000c04067210 */ /* 0x020fe40007f3e0ff */
[C---:B------:R-:W-:Y:S02]  /*15ca0*/  ISETP.NE.U32.AND P6, PT, R5.reuse, RZ, PT ;  /* 0x000000ff0500720c */ /* 0x040fe40003fc5070 */
[----:B------:R-:W-:Y:S01]  /*15cb0*/  IADD3 R5, -R5, 0x10, RZ ;  /* 0x0000001005057810 */ /* 0x000fe20007ffe1ff */
[--C-:B---3--:R-:W-:Y:S03]  /*15cc0*/  IMAD.X R7, R0, 0x1, R13.reuse, P1 ;  /* 0x0000000100077824 */ /* 0x108fe600008e060d */
[----:B------:R-:W-:Y:S02]  /*15cd0*/  LOP3.LUT R5, R5, 0xf, RZ, 0xc0, !PT ;  /* 0x0000000f05057812 */ /* 0x000fe400078ec0ff */
[----:B------:R3:W-:Y:S02]  /*15ce0*/  LDGSTS.E.BYPASS.LTC128B.128 [R194+0x100], [R6.64], !P0 ;  /* 0x0010000006c27fae */ /* 0x0007e4000c101d48 */
[----:B---3--:R-:W-:Y:S04]  /*15cf0*/  IADD3 R6, -R195, 0x10, RZ ;  /* 0x00000010c3067810 */ /* 0x008fe80007ffe1ff */
[----:B------:R-:W-:Y:S04]  /*15d00*/  LOP3.LUT R6, R6, 0xf, RZ, 0xc0, !PT ;  /* 0x0000000f06067812 */ /* 0x000fe800078ec0ff */
[-C--:B------:R-:W-:Y:S02]  /*15d10*/  IADD3 R20, P1, P0, R6, R2.reuse, R12 ;  /* 0x0000000206147210 */ /* 0x080fe4000783e00c */
[----:B------:R-:W-:Y:S02]  /*15d20*/  IADD3 R6, -R14, 0x10, RZ ;  /* 0x000000100e067810 */ /* 0x000fe40007ffe1ff */
[----:B------:R-:W-:Y:S02]  /*15d30*/  IADD3.X R21, RZ, R3, R13, P1, P0 ;  /* 0x00000003ff157210 */ /* 0x000fe40000fe040d */
[-C--:B------:R-:W-:Y:S02]  /*15d40*/  IADD3 R28, P1, P0, R5, R2.reuse, R15 ;  /* 0x00000002051c7210 */ /* 0x080fe4000783e00f */
[----:B------:R-:W-:Y:S02]  /*15d50*/  LOP3.LUT R5, R6, 0xf, RZ, 0xc0, !PT ;  /* 0x0000000f06057812 */ /* 0x000fe400078ec0ff */
[C---:B------:R-:W-:Y:S02]  /*15d60*/  IADD3 R6, P2, R4.reuse, R15, RZ ;  /* 0x0000000f04067210 */ /* 0x040fe40007f5e0ff */
[----:B------:R-:W-:Y:S02]  /*15d70*/  IADD3 R12, P3, R4, R23, RZ ;  /* 0x00000017040c7210 */ /* 0x000fe40007f7e0ff */
[-CC-:B------:R-:W-:Y:S01]  /*15d80*/  IADD3.X R29, RZ, R3.reuse, R22.reuse, P1, P0 ;  /* 0x00000003ff1d7210 */ /* 0x180fe20000fe0416 */
[C---:B------:R-:W-:Y:S01]  /*15d90*/  IMAD.X R7, R0.reuse, 0x1, R22, P2 ;  /* 0x0000000100077824 */ /* 0x040fe200010e0616 */
[----:B------:R-:W-:Y:S01]  /*15da0*/  IADD3 R2, P1, P0, R5, R2, R23 ;  /* 0x0000000205027210 */ /* 0x000fe2000783e017 */
[--C-:B------:R-:W-:Y:S03]  /*15db0*/  IMAD.X R13, R0, 0x1, R30.reuse, P3 ;  /* 0x00000001000d7824 */ /* 0x100fe600018e061e */
[----:B------:R3:W-:Y:S01]  /*15dc0*/  LDGSTS.E.BYPASS.LTC128B.128 [R194+0x2100], [R6.64], !P5 ;  /* 0x0210000006c27fae */ /* 0x0007e2000e901d48 */
[----:B------:R-:W-:Y:S02]  /*15dd0*/  IADD3.X R3, RZ, R3, R30, P1, P0 ;  /* 0x00000003ff037210 */ /* 0x000fe40000fe041e */
[----:B------:R-:W-:Y:S02]  /*15de0*/  ISETP.NE.U32.AND P1, PT, R195, RZ, PT ;  /* 0x000000ffc300720c */ /* 0x000fe40003f25070 */
[----:B------:R4:W-:Y:S01]  /*15df0*/  LDGSTS.E.BYPASS.LTC128B.128 [R194+0x4100], [R12.64], !P4 ;  /* 0x041000000cc27fae */ /* 0x0009e2000e101d48 */
[----:B------:R-:W-:Y:S10]  /*15e00*/  ISETP.NE.U32.AND P0, PT, R14, RZ, PT ;  /* 0x000000ff0e00720c */ /* 0x000ff40003f05070 */
[----:B------:R5:W-:Y:S05]  /*15e10*/  LDGSTS.E.BYPASS.LTC128B.128.ZFILL [R194+0x1100], [R20.64], P1 ;  /* 0x0110000014c27fae */ /* 0x000bea0008941d48 */
[----:B------:R2:W-:Y:S05]  /*15e20*/  LDGSTS.E.BYPASS.LTC128B.128.ZFILL [R194+0x3100], [R28.64], P6 ;  /* 0x031000001cc27fae */ /* 0x0005ea000b141d48 */
[----:B------:R1:W-:Y:S01]  /*15e30*/  LDGSTS.E.BYPASS.LTC128B.128.ZFILL [R194+0x5100], [R2.64], P0 ;  /* 0x0510000002c27fae */ /* 0x0003e20008141d48 */
[C---:B--23--:R-:W-:Y:S03]  /*15e40*/  HMMA.16816.F32.BF16 R4, R32.reuse, R8, RZ ;  /* 0x000000082004723c */ /* 0x04cfe600000418ff */
[----:B------:R-:W-:Y:S01]  /*15e50*/  ISETP.GT.AND P0, PT, R197, R215, PT ;  /* 0x000000d7c500720c */ /* 0x000fe20003f04270 */
[----:B------:R-:W0:Y:S04]  /*15e60*/  LDGDEPBAR ;  /* 0x00000000000079af */ /* 0x000e280000000000 */
[C---:B------:R-:W-:Y:S08]  /*15e70*/  HMMA.16816.F32.BF16 R8, R32.reuse, R10, RZ ;  /* 0x0000000a2008723c */ /* 0x040ff000000418ff */
[C---:B----4-:R-:W-:Y:S08]  /*15e80*/  HMMA.16816.F32.BF16 R12, R32.reuse, R16, RZ ;  /* 0x00000010200c723c */ /* 0x050ff000000418ff */
[C---:B------:R-:W-:Y:S08]  /*15e90*/  HMMA.16816.F32.BF16 R16, R32.reuse, R18, RZ ;  /* 0x000000122010723c */ /* 0x040ff000000418ff */
[C---:B-1---5:R-:W-:Y:S08]  /*15ea0*/  HMMA.16816.F32.BF16 R20, R32.reuse, R24, RZ ;  /* 0x000000182014723c */ /* 0x062ff000000418ff */
        /* <DEDUP_REMOVED lines=182> */
.L_x_1495:
        /* <DEDUP_REMOVED lines=18> */
.L_x_1496:
        /* <DEDUP_REMOVED lines=15> */
.L_x_1406:
[----:B------:R-:W-:Y:S05]  /*16c20*/  BSYNC B0 ;  /* 0x0000000000007941 */ /* 0x000fea0003800000 */
.L_x_1405:
        /* <DEDUP_REMOVED lines=41> */
.L_x_1497:
        /* <DEDUP_REMOVED lines=45> */
[----:B------:R-:W-:Y:S04]  /*17190*/  FFMA.FTZ R152, R15, c[0x0][0x2d0], -R4 ;  /* 0x0000b4000f987a23 */ /* 0x000fe80000010804 */
        /* <DEDUP_REMOVED lines=324> */
.L_x_1403:
[----:B------:R-:W-:Y:S05]  /*185e0*/  BRA.DIV ~URZ, `(.L_x_1411) ;  /* 0x000070b27f007947 */ /* 0x000fea000b800000 */
[----:B------:R1:W2:Y:S02]  /*185f0*/  SHFL.BFLY PT, R0, R209, 0x2, 0x1f ;  /* 0x0c401f00d1007f89 */ /* 0x0002a400000e0000 */
.L_x_1498:
[----:B--2---:R-:W-:Y:S01]  /*18600*/  FADD.FTZ R4, R0, R209 ;  /* 0x000000d100047221 */ /* 0x004fe20000010000 */
[----:B------:R-:W-:Y:S05]  /*18610*/  BRA.DIV ~URZ, `(.L_x_1412) ;  /* 0x000070d27f007947 */ /* 0x000fea000b800000 */
[----:B------:R-:W2:Y:S02]  /*18620*/  SHFL.BFLY PT, R0, R203, 0x2, 0x1f ;  /* 0x0c401f00cb007f89 */ /* 0x000ea400000e0000 */
[----:B--2---:R-:W-:-:S02]  /*18630*/  FADD.FTZ R5, R0, R203 ;  /* 0x000000cb00057221 */ /* 0x004fc40000010000 */
[----:B------:R-:W2:Y:S04]  /*18640*/  SHFL.BFLY PT, R0, R4, 0x1, 0x1f ;  /* 0x0c201f0004007f89 */ /* 0x000ea800000e0000 */
[----:B------:R3:W4:Y:S01]  /*18650*/  SHFL.BFLY PT, R3, R5, 0x1, 0x1f ;  /* 0x0c201f0005037f89 */ /* 0x00072200000e0000 */
[----:B--2---:R-:W-:-:S05]  /*18660*/  FADD.FTZ R4, R4, R0 ;  /* 0x0000000004047221 */ /* 0x004fca0000010000 */
.L_x_1499:
[----:B------:R-:W-:Y:S01]  /*18670*/  FSETP.NE.FTZ.AND P1, PT, R4, RZ, PT ;  /* 0x000000ff0400720b */ /* 0x000fe20003f35000 */
[----:B----4-:R-:W-:Y:S01]  /*18680*/  FADD.FTZ R3, R3, R5 ;  /* 0x0000000503037221 */ /* 0x010fe20000010000 */
[----:B------:R-:W-:Y:S02]  /*18690*/  MOV R2, RZ ;  /* 0x000000ff00027202 */ /* 0x000fe40000000f00 */
[----:B------:R-:W-:Y:S02]  /*186a0*/  MOV R15, 0xff800000 ;  /* 0xff800000000f7802 */ /* 0x000fe40000000f00 */
[----:B------:R-:W-:-:S02]  /*186b0*/  FSETP.NE.FTZ.AND P0, PT, R3, RZ, PT ;  /* 0x000000ff0300720b */ /* 0x000fc40003f15000 */
[----:B------:R-:W-:-:S05]  /*186c0*/  MOV R18, 0xff800000 ;  /* 0xff80000000127802 */ /* 0x000fca0000000f00 */
[----:B------:R-:W2:Y:S01]  /*186d0*/  @P1 MUFU.LG2 R0, R4 ;  /* 0x0000000400001308 */ /* 0x000ea20000000c00 */
[----:B---3--:R-:W-:-:S07]  /*186e0*/  @P1 MOV R5, 0x3f317218 ;  /* 0x3f31721800051802 */ /* 0x008fce0000000f00 */
[----:B------:R2:W3:Y:S02]  /*186f0*/  @P1 MUFU.RCP R2, R4 ;  /* 0x0000000400021308 */ /* 0x0004e40000001000 */
[----:B--2---:R-:W-:Y:S02]  /*18700*/  @P1 FMUL.FTZ R4, R0, 0.69314718246459960938 ;  /* 0x3f31721800041820 */ /* 0x004fe40000410000 */
[----:B------:R-:W-:Y:S01]  /*18710*/  @P1 FMUL.FTZ R0, R5, c[0x0][0x2d0] ;  /* 0x0000b40005001a20 */ /* 0x000fe20000410000 */
[----:B------:R-:W-:Y:S01]  /*18720*/  @P0 MOV R5, 0x3f317218 ;  /* 0x3f31721800050802 */ /* 0x000fe20000000f00 */
[----:B---3--:R-:W-:Y:S02]  /*18730*/  FMUL.FTZ R100, R2, R108 ;  /* 0x0000006c02647220 */ /* 0x008fe40000410000 */
[----:B------:R-:W-:Y:S01]  /*18740*/  @P1 FFMA.FTZ R15, R0, R101, R4 ;  /* 0x00000065000f1223 */ /* 0x000fe20000010004 */
[----:B------:R-:W-:Y:S01]  /*18750*/  MOV R0, RZ ;  /* 0x000000ff00007202 */ /* 0x000fe20000000f00 */
[----:B------:R-:W-:Y:S01]  /*18760*/  @P0 MUFU.LG2 R4, R3 ;  /* 0x0000000300040308 */ /* 0x000fe20000000c00 */
[----:B------:R-:W-:-:S02]  /*18770*/  FMUL.FTZ R101, R2, R109 ;  /* 0x0000006d02657220 */ /* 0x000fc40000410000 */
[C---:B------:R-:W-:Y:S02]  /*18780*/  FMUL.FTZ R108, R2.reuse, R88 ;  /* 0x00000058026c7220 */ /* 0x040fe40000410000 */
[C---:B------:R-:W-:Y:S02]  /*18790*/  FMUL.FTZ R109, R2.reuse, R89 ;  /* 0x00000059026d7220 */ /* 0x040fe40000410000 */
[C---:B------:R-:W-:Y:S01]  /*187a0*/  FMUL.FTZ R104, R2.reuse, R68 ;  /* 0x0000004402687220 */ /* 0x040fe20000410000 */
[----:B------:R-:W2:Y:S01]  /*187b0*/  @P0 MUFU.RCP R0, R3 ;  /* 0x0000000300000308 */ /* 0x000ea20000001000 */
        /* <DEDUP_REMOVED lines=8> */
[----:B--2---:R-:W-:-:S02]  /*18840*/  FMUL.FTZ R88, R0, R122 ;  /* 0x0000007a00587220 */ /* 0x004fc40000410000 */
[----:B------:R-:W-:Y:S02]  /*18850*/  FMUL.FTZ R89, R0, R123 ;  /* 0x0000007b00597220 */ /* 0x000fe40000410000 */
[----:B------:R-:W-:Y:S02]  /*18860*/  @P0 FMUL.FTZ R3, R4, 0.69314718246459960938 ;  /* 0x3f31721804030820 */ /* 0x000fe40000410000 */
[C---:B------:R-:W-:Y:S02]  /*18870*/  FMUL.FTZ R122, R0.reuse, R38 ;  /* 0x00000026007a7220 */ /* 0x040fe40000410000 */
[----:B------:R-:W-:Y:S02]  /*18880*/  FMUL.FTZ R123, R0, R39 ;  /* 0x00000027007b7220 */ /* 0x000fe40000410000 */
[----:B------:R-:W-:Y:S02]  /*18890*/  @P0 FMUL.FTZ R4, R5, c[0x0][0x2d0] ;  /* 0x0000b40005040a20 */ /* 0x000fe40000410000 */
        /* <DEDUP_REMOVED lines=81> */
.L_x_1328:
        /* <DEDUP_REMOVED lines=17> */
.L_x_1414:
[----:B------:R-:W-:Y:S05]  /*18ec0*/  BSYNC B0 ;  /* 0x0000000000007941 */ /* 0x000fea0003800000 */
.L_x_1413:
        /* <DEDUP_REMOVED lines=8> */
[----:B------:R-:W3:Y:S04]  /*18f50*/  LDL R7, [R1+0x10] ;  /* 0x0000100001077983 */ /* 0x000ee80000100800 */
[----:B------:R-:W3:Y:S04]  /*18f60*/  LDL R6, [R1+0x24] ;  /* 0x0000240001067983 */ /* 0x000ee80000100800 */
[----:B------:R-:W3:Y:S04]  /*18f70*/  LDL R5, [R1+0x1c] ;  /* 0x00001c0001057983 */ /* 0x000ee80000100800 */
[----:B------:R-:W3:Y:S04]  /*18f80*/  LDL R4, [R1+0x20] ;  /* 0x0000200001047983 */ /* 0x000ee80000100800 */
[----:B------:R-:W3:Y:S01]  /*18f90*/  LDL R3, [R1+0x18] ;  /* 0x0000180001037983 */ /* 0x000ee20000100800 */
[----:B------:R-:W-:Y:S01]  /*18fa0*/  WARPSYNC 0xffffffff ;  /* 0xffffffff00007948 */ /* 0x000fe20003800000 */
[----:B------:R-:W-:Y:S01]  /*18fb0*/  F2FP.BF16.PACK_AB R2, R23, R22 ;  /* 0x000000161702723e */ /* 0x000fe200000010ff */
[----:B------:R-:W-:Y:S01]  /*18fc0*/  IMAD.MOV.U32 R14, RZ, RZ, c[0x0][0x388] ;  /* 0x0000e200ff0e7624 */ /* 0x000fe200078e00ff */
[----:B------:R-:W-:Y:S01]  /*18fd0*/  BAR.SYNC.DEFER_BLOCKING 0x1, 0x100 ;  /* 0x0044000000007b1d */ /* 0x000fe20000010000 */
[----:B------:R-:W-:-:S02]  /*18fe0*/  F2FP.BF16.PACK_AB R0, R93, R92 ;  /* 0x0000005c5d00723e */ /* 0x000fc400000010ff */
[----:B------:R-:W-:-:S04]  /*18ff0*/  ISETP.NE.U32.AND P0, PT, RZ, c[0x0][0x508], PT ;  /* 0x00014200ff007a0c */ /* 0x000fc80003f05070 */
[----:B------:R-:W-:Y:S02]  /*19000*/  ISETP.NE.AND.EX P1, PT, RZ, c[0x0][0x50c], PT, P0 ;  /* 0x00014300ff007a0c */ /* 0x000fe40003f25300 */
[----:B------:R-:W-:-:S04]  /*19010*/  ISETP.NE.U32.AND P2, PT, RZ, c[0x0][0x500], PT ;  /* 0x00014000ff007a0c */ /* 0x000fc80003f45070 */
[----:B------:R-:W-:Y:S01]  /*19020*/  ISETP.NE.AND.EX P2, PT, RZ, c[0x0][0x504], PT, P2 ;  /* 0x00014100ff007a0c */ /* 0x000fe20003f45320 */
[----:B--2---:R2:W-:Y:S04]  /*19030*/  STS [R10], R2 ;  /* 0x000000020a007388 */ /* 0x0045e80000000800 */
[----:B------:R1:W-:Y:S01]  /*19040*/  STS [R10+0x400], R0 ;  /* 0x000400000a007388 */ /* 0x0003e20000000800 */
[----:B--2---:R-:W-:Y:S02]  /*19050*/  F2FP.BF16.PACK_AB R2, R25, R24 ;  /* 0x000000181902723e */ /* 0x004fe400000010ff */
[----:B-1----:R-:W-:-:S03]  /*19060*/  F2FP.BF16.PACK_AB R0, R85, R84 ;  /* 0x000000545500723e */ /* 0x002fc600000010ff */
        /* <DEDUP_REMOVED lines=105> */
.L_x_1417:
[----:B------:R-:W2:Y:S04]  /*19700*/  LDL.LU R3, [R1] ;  /* 0x0000000001037983 */ /* 0x000ea80000300800 */
[----:B------:R-:W3:Y:S01]  /*19710*/  LDL R19, [R1+0x4] ;  /* 0x0000040001137983 */ /* 0x000ee20000100800 */
[----:B------:R-:W-:Y:S01]  /*19720*/  IMAD.MOV.U32 R13, RZ, RZ, 0x368 ;  /* 0x00000368ff0d7424 */ /* 0x000fe200078e00ff */
[----:B------:R-:W-:-:S02]  /*19730*/  ISETP.GT.AND P2, PT, R0, 0x1, PT ;  /* 0x000000010000780c */ /* 0x000fc40003f44270 */
[----:B------:R-:W4:Y:S01]  /*19740*/  LDL R87, [R1+0x5c] ;  /* 0x00005c0001577983 */ /* 0x000f220000100800 */
[----:B------:R-:W-:Y:S02]  /*19750*/  ISETP.NE.U32.AND P0, PT, RZ, c[0x0][0x500], PT ;  /* 0x00014000ff007a0c */ /* 0x000fe40003f05070 */
[----:B------:R-:W-:Y:S02]  /*19760*/  SEL R13, R13, 0x328, P2 ;  /* 0x000003280d0d7807 */ /* 0x000fe40001000000 */
[----:B------:R-:W-:Y:S02]  /*19770*/  ISETP.NE.AND.EX P0, PT, RZ, c[0x0][0x504], PT, P0 ;  /* 0x00014100ff007a0c */ /* 0x000fe40003f05300 */
[----:B------:R-:W1:Y:S02]  /*19780*/  LDC.64 R6, c[0x0][R13+0x170] ;  /* 0x00005c000d067b82 */ /* 0x000e640000000a00 */
[----:B-1----:R-:W-:Y:S02]  /*19790*/  LOP3.LUT R5, R246, 0xffff, RZ, 0xc0, !PT ;  /* 0x0000fffff6057812 */ /* 0x002fe400078ec0ff */
[----:B------:R-:W-:-:S04]  /*197a0*/  SEL R0, R252, RZ, !P0 ;  /* 0x000000fffc007207 */ /* 0x000fc80004000000 */
[----:B------:R-:W1:Y:S08]  /*197b0*/  LDC.64 R10, c[0x0][R13+0x168] ;  /* 0x00005a000d0a7b82 */ /* 0x000e700000000a00 */
[----:B------:R-:W2:Y:S01]  /*197c0*/  LDC.64 R16, c[0x0][R13+0x178] ;  /* 0x00005e000d107b82 */ /* 0x000ea20000000a00 */
[----:B-1----:R-:W-:Y:S01]  /*197d0*/  IMAD.WIDE.U32 R8, R10, R5, RZ ;  /* 0x000000050a087225 */ /* 0x002fe200078e00ff */
[----:B------:R-:W1:Y:S01]  /*197e0*/  S2R R90, SR_TID.X ;  /* 0x00000000005a7919 */ /* 0x000e620000002100 */
[----:B--2---:R-:W-:-:S02]  /*197f0*/  SEL R4, R3, RZ, !P0 ;  /* 0x000000ff03047207 */ /* 0x004fc40004000000 */
[----:B------:R-:W-:-:S04]  /*19800*/  IMAD R3, R7, R0, RZ ;  /* 0x0000000007037224 */ /* 0x000fc800078e02ff */
[C---:B------:R-:W-:Y:S02]  /*19810*/  IMAD R4, R6.reuse, R4, R3 ;  /* 0x0000000406047224 */ /* 0x040fe400078e0203 */
[----:B------:R-:W-:Y:S02]  /*19820*/  IMAD R3, R11, R5, RZ ;  /* 0x000000050b037224 */ /* 0x000fe400078e02ff */
[----:B------:R-:W-:-:S04]  /*19830*/  IMAD.WIDE.U32 R6, R6, R0, RZ ;  /* 0x0000000006067225 */ /* 0x000fc800078e00ff */
[----:B------:R-:W-:Y:S01]  /*19840*/  IMAD.IADD R9, R9, 0x1, R3 ;  /* 0x0000000109097824 */ /* 0x000fe200078e0203 */
[--C-:B-----5:R-:W-:Y:S01]  /*19850*/  IADD3 R12, P1, P0, R6, R8, R2.reuse ;  /* 0x00000008060c7210 */ /* 0x120fe2000783e002 */
[----:B------:R-:W-:Y:S01]  /*19860*/  IMAD.MOV.U32 R3, RZ, RZ, c[0x0][0x4e8] ;  /* 0x00013a00ff037624 */ /* 0x000fe200078e00ff */
[----:B------:R-:W-:Y:S01]  /*19870*/  SHF.R.S32.HI R8, RZ, 0x1f, R2 ;  /* 0x0000001fff087819 */ /* 0x000fe20000011402 */
[----:B------:R-:W-:Y:S01]  /*19880*/  IMAD.IADD R4, R7, 0x1, R4 ;  /* 0x0000000107047824 */ /* 0x000fe200078e0204 */
[----:B---3--:R-:W-:Y:S02]  /*19890*/  SEL R6, R19, RZ, P2 ;  /* 0x000000ff13067207 */ /* 0x008fe40001000000 */
[----:B------:R-:W-:Y:S01]  /*198a0*/  ISETP.NE.AND P3, PT, R3, 0x1, PT ;  /* 0x000000010300780c */ /* 0x000fe20003f65270 */
[----:B------:R-:W-:Y:S01]  /*198b0*/  IMAD.IADD R3, R249, 0x1, R240 ;  /* 0x00000001f9037824 */ /* 0x000fe200078e02f0 */
[----:B------:R-:W-:Y:S01]  /*198c0*/  IADD3.X R11, R4, R9, R8, P1, P0 ;  /* 0x00000009040b7210 */ /* 0x000fe20000fe0408 */
[----:B------:R-:W-:-:S02]  /*198d0*/  IMAD R10, R17, R6, RZ ;  /* 0x00000006110a7224 */ /* 0x000fc400078e02ff */
[----:B------:R-:W-:-:S04]  /*198e0*/  IMAD.WIDE.U32 R6, R16, R6, RZ ;  /* 0x0000000610067225 */ /* 0x000fc800078e00ff */
[----:B------:R-:W-:-:S04]  /*198f0*/  IMAD.MOV.U32 R4, RZ, RZ, R3 ;  /* 0x000000ffff047224 */ /* 0x000fc800078e0003 */
[----:B------:R-:W-:-:S05]  /*19900*/  @P3 IMAD.HI.U32 R9, R3, c[0x0][0x4ec], RZ ;  /* 0x00013b0003093a27 */ /* 0x000fca00078e00ff */
[----:B------:R-:W-:Y:S01]  /*19910*/  @P3 SHF.R.U32.HI R4, RZ, c[0x0][0x4f0], R9 ;  /* 0x00013c00ff043a19 */ /* 0x000fe20000011609 */
[----:B------:R-:W-:-:S03]  /*19920*/  IMAD.IADD R10, R7, 0x1, R10 ;  /* 0x00000001070a7824 */ /* 0x000fc600078e020a */
        /* <DEDUP_REMOVED lines=27> */
[----:B----4-:R-:W-:-:S05]  /*19ae0*/  IMAD.IADD R6, R87, 0x1, R240 ;  /* 0x0000000157067824 */ /* 0x010fca00078e02f0 */
        /* <DEDUP_REMOVED lines=14> */
[----:B------:R-:W-:Y:S01]  /*19bd0*/  IADD3 R8, R221, R240, RZ ;  /* 0x000000f0dd087210 */ /* 0x000fe20007ffe0ff */
        /* <DEDUP_REMOVED lines=18> */
[----:B--2---:R2:W1:Y:S01]  /*19d00*/  LDS.128 R16, [R194+0x8080] ;  /* 0x00808000c2107984 */ /* 0x0044620000000c00 */
        /* <DEDUP_REMOVED lines=10> */
[----:B------:R-:W5:Y:S01]  /*19db0*/  S2R R87, SR_TID.X ;  /* 0x0000000000577919 */ /* 0x000f620000002100 */
[----:B------:R-:W-:Y:S01]  /*19dc0*/  IADD3 R3, R3, R8, RZ ;  /* 0x0000000803037210 */ /* 0x000fe20007ffe0ff */
[----:B------:R-:W-:-:S04]  /*19dd0*/  IMAD R5, R5, c[0x0][0x3d8], RZ ;  /* 0x0000f60005057a24 */ /* 0x000fc800078e02ff */
[----:B------:R-:W-:-:S04]  /*19de0*/  IMAD.WIDE.U32 R2, R0, c[0x0][0x3d8], R2 ;  /* 0x0000f60000027a25 */ /* 0x000fc800078e0002 */
[----:B------:R-:W-:Y:S01]  /*19df0*/  IMAD R0, R0, c[0x0][0x3dc], R5 ;  /* 0x0000f70000007a24 */ /* 0x000fe200078e0205 */
[----:B------:R-:W-:-:S04]  /*19e00*/  LEA R7, P0, R2, c[0x0][0x380], 0x1 ;  /* 0x0000e00002077a11 */ /* 0x000fc800078008ff */
[----:B------:R-:W-:-:S04]  /*19e10*/  IADD3 R0, R3, R0, RZ ;  /* 0x0000000003007210 */ /* 0x000fc80007ffe0ff */
[----:B------:R-:W-:Y:S02]  /*19e20*/  LEA.HI.X R6, R2, c[0x0][0x384], R0, 0x1, P0 ;  /* 0x0000e10002067a11 */ /* 0x000fe400000f0c00 */
[----:B-----5:R-:W-:-:S04]  /*19e30*/  SHF.R.S32.HI R14, RZ, 0x1f, R87 ;  /* 0x0000001fff0e7819 */ /* 0x020fc80000011457 */
[----:B------:R-:W-:-:S04]  /*19e40*/  LEA.HI R14, R14, R87, RZ, 0x3 ;  /* 0x000000570e0e7211 */ /* 0x000fc800078f18ff */
[----:B------:R-:W-:-:S04]  /*19e50*/  SHF.R.S32.HI R14, RZ, 0x3, R14 ;  /* 0x00000003ff0e7819 */ /* 0x000fc8000001140e */
[----:B------:R-:W-:Y:S01]  /*19e60*/  IADD3 R5, R14, R240, RZ ;  /* 0x000000f00e057210 */ /* 0x000fe20007ffe0ff */
[----:B------:R-:W-:Y:S05]  /*19e70*/  BRA.DIV ~URZ, `(.L_x_1419) ;  /* 0x000059727f007947 */ /* 0x000fea000b800000 */
[----:B-1234-:R1:W2:Y:S02]  /*19e80*/  SHFL.IDX PT, R8, R6, RZ, 0x181f ;  /* 0x00181fff06087589 */ /* 0x01e2a400000e0000 */
.L_x_1500:
[----:B------:R-:W-:Y:S05]  /*19e90*/  BRA.DIV ~URZ, `(.L_x_1420) ;  /* 0x000059c27f007947 */ /* 0x000fea000b800000 */
[----:B------:R3:W4:Y:S02]  /*19ea0*/  SHFL.IDX PT, R0, R7, RZ, 0x181f ;  /* 0x00181fff07007589 */ /* 0x00072400000e0000 */
.L_x_1501:
[----:B------:R-:W-:Y:S01]  /*19eb0*/  ISETP.GE.AND P0, PT, R5, R4, PT ;  /* 0x000000040500720c */ /* 0x000fe20003f06270 */
[----:B------:R-:W-:-:S12]  /*19ec0*/  BSSY B0, `(.L_x_1421) ;  /* 0x000000e000007945 */ /* 0x000fd80003800000 */
        /* <DEDUP_REMOVED lines=10> */
[----:B------:R2:W-:Y:S04]  /*19f70*/  @!P2 ST.E.128 [R12.64], R24 ;  /* 0x000000180c00a985 */ /* 0x0005e8000c101d08 */
[----:B------:R2:W-:Y:S04]  /*19f80*/  @!P1 ST.E.128 [R10.64], R20 ;  /* 0x000000140a009985 */ /* 0x0005e8000c101d08 */
[----:B------:R2:W-:Y:S02]  /*19f90*/  @!P0 ST.E.128 [R2.64], R16 ;  /* 0x0000001002008985 */ /* 0x0005e4000c101d08 */
.L_x_1422:
[----:B------:R-:W-:Y:S05]  /*19fa0*/  BSYNC B0 ;  /* 0x0000000000007941 */ /* 0x000fea0003800000 */
.L_x_1421:
[----:B------:R-:W-:Y:S05]  /*19fb0*/  BRA.DIV ~URZ, `(.L_x_1423) ;  /* 0x000059027f007947 */ /* 0x000fea000b800000 */
[----:B--2---:R2:W1:Y:S04]  /*19fc0*/  SHFL.IDX PT, R8, R6, 0x1, 0x181f ;  /* 0x00381f0006087f89 */ /* 0x00446800000e0000 */
[----:B----4-:R2:W4:Y:S02]  /*19fd0*/  SHFL.IDX PT, R0, R7, 0x1, 0x181f ;  /* 0x00381f0007007f89 */ /* 0x01052400000e0000 */
.L_x_1502:
        /* <DEDUP_REMOVED lines=13> */
[----:B------:R1:W-:Y:S04]  /*1a0b0*/  @!P2 ST.E.128 [R12.64], R36 ;  /* 0x000000240c00a985 */ /* 0x0003e8000c101d08 */
[----:B------:R1:W-:Y:S04]  /*1a0c0*/  @!P1 ST.E.128 [R10.64], R32 ;  /* 0x000000200a009985 */ /* 0x0003e8000c101d08 */
[----:B------:R1:W-:Y:S02]  /*1a0d0*/  @!P0 ST.E.128 [R2.64], R28 ;  /* 0x0000001c02008985 */ /* 0x0003e4000c101d08 */
.L_x_1425:
[----:B------:R-:W-:Y:S05]  /*1a0e0*/  BSYNC B0 ;  /* 0x0000000000007941 */ /* 0x000fea0003800000 */
.L_x_1424:
[----:B------:R-:W-:Y:S05]  /*1a0f0*/  BRA.DIV ~URZ, `(.L_x_1426) ;  /* 0x000058827f007947 */ /* 0x000fea000b800000 */
[----:B-1----:R1:W2:Y:S02]  /*1a100*/  SHFL.IDX PT, R8, R6, 0x2, 0x181f ;  /* 0x00581f0006087f89 */ /* 0x0022a400000e0000 */
.L_x_1503:
[----:B------:R-:W-:Y:S05]  /*1a110*/  BRA.DIV ~URZ, `(.L_x_1427) ;  /* 0x000058d27f007947 */ /* 0x000fea000b800000 */
[----:B----4-:R4:W1:Y:S02]  /*1a120*/  SHFL.IDX PT, R0, R7, 0x2, 0x181f ;  /* 0x00581f0007007f89 */ /* 0x01086400000e0000 */
.L_x_1504:
        /* <DEDUP_REMOVED lines=16> */
.L_x_1429:
[----:B------:R-:W-:Y:S05]  /*1a230*/  BSYNC B0 ;  /* 0x0000000000007941 */ /* 0x000fea0003800000 */
.L_x_1428:
[----:B------:R-:W-:Y:S05]  /*1a240*/  BRA.DIV ~URZ, `(.L_x_1430) ;  /* 0x000058027f007947 */ /* 0x000fea000b800000 */
[----:B-12---:R-:W1:Y:S04]  /*1a250*/  SHFL.IDX PT, R6, R6, 0x3, 0x181f ;  /* 0x00781f0006067f89 */ /* 0x006e6800000e0000 */
[----:B------:R2:W3:Y:S02]  /*1a260*/  SHFL.IDX PT, R0, R7, 0x3, 0x181f ;  /* 0x00781f0007007f89 */ /* 0x0004e400000e0000 */
.L_x_1505:
[----:B------:R-:W-:-:S04]  /*1a270*/  IADD3 R2, R5, 0x60, RZ ;  /* 0x0000006005027810 */ /* 0x000fc80007ffe0ff */
[----:B------:R-:W-:-:S13]  /*1a280*/  ISETP.GE.AND P0, PT, R2, R4, PT ;  /* 0x000000040200720c */ /* 0x000fda0003f06270 */
[----:B------:R-:W-:Y:S05]  /*1a290*/  @P0 BRA `(.L_x_1431) ;  /* 0x0000259000000947 */ /* 0x000fea0003800000 */
[----:B------:R-:W-:Y:S02]  /*1a2a0*/  ISETP.GE.AND P1, PT, R204, c[0x0][0x3c8], PT ;  /* 0x0000f200cc007a0c */ /* 0x000fe40003f26270 */
[----:B------:R-:W-:-:S11]  /*1a2b0*/  ISETP.GE.AND P0, PT, R206, c[0x0][0x3c8], PT ;  /* 0x0000f200ce007a0c */ /* 0x000fd60003f06270 */
[-C--:B---3--:R-:W-:Y:S02]  /*1a2c0*/  @!P1 LEA R4, P3, R204, R0.reuse, 0x1 ;  /* 0x00000000cc049211 */ /* 0x088fe400078608ff */
[----:B------:R-:W-:Y:S02]  /*1a2d0*/  @!P0 LEA R2, P2, R206, R0, 0x1 ;  /* 0x00000000ce028211 */ /* 0x000fe400078408ff */
[-C--:B-1----:R-:W-:Y:S02]  /*1a2e0*/  @!P1 LEA.HI.X R5, R204, R6.reuse, R205, 0x1, P3 ;  /* 0x00000006cc059211 */ /* 0x082fe400018f0ccd */
[----:B------:R-:W-:-:S03]  /*1a2f0*/  @!P0 LEA.HI.X R3, R206, R6, R220, 0x1, P2 ;  /* 0x00000006ce038211 */ /* 0x000fc600010f0cdc */
[----:B------:R1:W-:Y:S04]  /*1a300*/  @!P1 ST.E.128 [R4.64], R56 ;  /* 0x0000003804009985 */ /* 0x0003e8000c101d08 */
[----:B------:R1:W-:Y:S01]  /*1a310*/  @!P0 ST.E.128 [R2.64], R52 ;  /* 0x0000003402008985 */ /* 0x0003e2000c101d08 */
[----:B------:R-:W-:-:S13]  /*1a320*/  ISETP.GE.AND P0, PT, R207, c[0x0][0x3c8], PT ;  /* 0x0000f200cf007a0c */ /* 0x000fda0003f06270 */
[----:B------:R-:W-:Y:S05]  /*1a330*/  @P0 BRA `(.L_x_1431) ;  /* 0x000024f000000947 */ /* 0x000fea0003800000 */
[----:B-1----:R-:W-:-:S04]  /*1a340*/  LEA R2, P0, R207, R0, 0x1 ;  /* 0x00000000cf027211 */ /* 0x002fc800078008ff */
[----:B------:R-:W-:-:S05]  /*1a350*/  LEA.HI.X R3, R207, R6, R219, 0x1, P0 ;  /* 0x00000006cf037211 */ /* 0x000fca00000f0cdb */
[----:B------:R1:W-:Y:S01]  /*1a360*/  ST.E.128 [R2.64], R60 ;  /* 0x0000003c02007985 */ /* 0x0003e2000c101d08 */
[----:B------:R-:W-:Y:S05]  /*1a370*/  BRA `(.L_x_1431) ;  /* 0x000024b000007947 */ /* 0x000fea0003800000 */
.L_x_1418:
[----:B------:R-:W3:Y:S01]  /*1a380*/  LDL.LU R9, [R1+0x4] ;  /* 0x0000040001097983 */ /* 0x000ee20000300800 */
        /* <DEDUP_REMOVED lines=13> */
[----:B------:R-:W-:-:S05]  /*1a460*/  @P3 IMAD.HI.U32 R2, R3, c[0x0][0x4ec], RZ ;  /* 0x00013b0003023a27 */ /* 0x000fca00078e00ff */
[----:B------:R-:W-:-:S04]  /*1a470*/  @P3 SHF.R.U32.HI R0, RZ, c[0x0][0x4f0], R2 ;  /* 0x00013c00ff003a19 */ /* 0x000fc80000011602 */
[----:B------:R-:W-:-:S05]  /*1a480*/  SHF.R.S32.HI R2, RZ, 0x1f, R0 ;  /* 0x0000001fff027819 */ /* 0x000fca0000011400 */
[----:B------:R-:W-:-:S04]  /*1a490*/  IMAD R2, R2, c[0x0][0x430], RZ ;  /* 0x00010c0002027a24 */ /* 0x000fc800078e02ff */
[----:B------:R-:W-:Y:S02]  /*1a4a0*/  IMAD R2, R0, c[0x0][0x434], R2 ;  /* 0x00010d0000027a24 */ /* 0x000fe400078e0202 */
[----:B---3--:R-:W-:-:S04]  /*1a4b0*/  IMAD.WIDE.U32 R4, R9, c[0x0][0x448], R4 ;  /* 0x0001120009047a25 */ /* 0x008fc800078e0004 */
[----:B------:R-:W-:-:S04]  /*1a4c0*/  IMAD R5, R9, c[0x0][0x44c], R5 ;  /* 0x0001130009057a24 */ /* 0x000fc800078e0205 */
[C---:B------:R-:W-:Y:S01]  /*1a4d0*/  IMAD.WIDE.U32 R4, R0.reuse, c[0x0][0x430], R4 ;  /* 0x00010c0000047a25 */ /* 0x040fe200078e0004 */
        /* <DEDUP_REMOVED lines=13> */
.L_x_1506:
[----:B------:R-:W-:Y:S05]  /*1a5b0*/  BRA.DIV ~URZ, `(.L_x_1433) ;  /* 0x000055c27f007947 */ /* 0x000fea000b800000 */
[----:B------:R4:W1:Y:S02]  /*1a5c0*/  SHFL.IDX PT, R0, R12, RZ, 0x1c1f ;  /* 0x001c1fff0c007589 */ /* 0x00086400000e0000 */
.L_x_1507:
        /* <DEDUP_REMOVED lines=12> */
[C---:B------:R-:W-:Y:S02]  /*1a690*/  IADD3 R14, R243.reuse, 0x20, RZ ;  /* 0x00000020f30e7810 */ /* 0x040fe40007ffe0ff */
[C---:B--2---:R-:W-:Y:S01]  /*1a6a0*/  IADD3 R10, R243.reuse, 0x30, RZ ;  /* 0x00000030f30a7810 */ /* 0x044fe20007ffe0ff */
[C---:B------:R-:W-:Y:S01]  /*1a6b0*/  @!P0 IMAD.WIDE R2, R243.reuse, 0x4, R2 ;  /* 0x00000004f3028825 */ /* 0x040fe200078e0202 */
[----:B------:R-:W-:-:S02]  /*1a6c0*/  IADD3 R15, R243, 0x20, RZ ;  /* 0x00000020f30f7810 */ /* 0x000fc40007ffe0ff */
[C---:B------:R-:W-:Y:S02]  /*1a6d0*/  IADD3 R11, R243.reuse, 0x28, RZ ;  /* 0x00000028f30b7810 */ /* 0x040fe40007ffe0ff */
[----:B------:R1:W-:Y:S01]  /*1a6e0*/  @!P0 ST.E.64 [R2.64], R22 ;  /* 0x0000001602008985 */ /* 0x0003e2000c101b08 */
[----:B------:R-:W-:Y:S02]  /*1a6f0*/  SHF.R.S32.HI R15, RZ, 0x1f, R15 ;  /* 0x0000001fff0f7819 */ /* 0x000fe4000001140f */
[----:B------:R-:W-:Y:S02]  /*1a700*/  SHF.R.S32.HI R11, RZ, 0x1f, R11 ;  /* 0x0000001fff0b7819 */ /* 0x000fe4000001140b */
[C---:B------:R-:W-:Y:S02]  /*1a710*/  IADD3 R16, R243.reuse, 0x60, RZ ;  /* 0x00000060f3107810 */ /* 0x040fe40007ffe0ff */
[C---:B------:R-:W-:Y:S02]  /*1a720*/  IADD3 R17, R243.reuse, 0x70, RZ ;  /* 0x00000070f3117810 */ /* 0x040fe40007ffe0ff */
[----:B------:R-:W-:-:S02]  /*1a730*/  IADD3 R18, R243, 0x60, RZ ;  /* 0x00000060f3127810 */ /* 0x000fc40007ffe0ff */
[----:B------:R-:W-:Y:S02]  /*1a740*/  IADD3 R19, R243, 0xa8, RZ ;  /* 0x000000a8f3137810 */ /* 0x000fe40007ffe0ff */
[----:B------:R-:W-:Y:S02]  /*1a750*/  SHF.R.S32.HI R18, RZ, 0x1f, R18 ;  /* 0x0000001fff127819 */ /* 0x000fe40000011412 */
        /* <DEDUP_REMOVED lines=8> */
[----:B------:R-:W-:-:S02]  /*1a7e0*/  ISETP.GE.AND P3, PT, R9, c[0x0][0x3c8], PT ;  /* 0x0000f20009007a0c */ /* 0x000fc40003f66270 */
        /* <DEDUP_REMOVED lines=10> */
[----:B------:R-:W-:-:S03]  /*1a890*/  @!P3 LEA R6, P0, R9, R0, 0x2 ;  /* 0x000000000906b211 */ /* 0x000fc600078010ff */
[----:B------:R1:W-:Y:S01]  /*1a8a0*/  @!P1 ST.E.64 [R2.64], R28 ;  /* 0x0000001c02009985 */ /* 0x0003e2000c101b08 */
[----:B------:R-:W-:Y:S02]  /*1a8b0*/  ISETP.GE.AND P1, PT, R10, c[0x0][0x3c8], PT ;  /* 0x0000f2000a007a0c */ /* 0x000fe40003f26270 */
[----:B------:R-:W-:Y:S02]  /*1a8c0*/  @!P3 LEA.HI.X R7, R9, R4, R11, 0x2, P0 ;  /* 0x000000040907b211 */ /* 0x000fe400000f140b */
        /* <DEDUP_REMOVED lines=9> */
[----:B------:R-:W-:Y:S01]  /*1a960*/  SHF.R.S32.HI R15, RZ, 0x1f, R15 ;  /* 0x0000001fff0f7819 */ /* 0x000fe2000001140f */
[----:B------:R2:W-:Y:S01]  /*1a970*/  @!P3 ST.E.64 [R6.64], R32 ;  /* 0x000000200600b985 */ /* 0x0005e2000c101b08 */
[----:B------:R-:W-:-:S02]  /*1a980*/  ISETP.GE.AND P3, PT, R9, c[0x0][0x3c8], PT ;  /* 0x0000f20009007a0c */ /* 0x000fc40003f66270 */
[-C--:B-1----:R-:W-:Y:S02]  /*1a990*/  @!P1 LEA R2, P5, R10, R0.reuse, 0x2 ;  /* 0x000000000a029211 */ /* 0x082fe400078a10ff */
[----:B--2---:R-:W-:Y:S02]  /*1a9a0*/  @!P4 LEA R6, P0, R8, R0, 0x2 ;  /* 0x000000000806c211 */ /* 0x004fe400078010ff */
[-C--:B------:R-:W-:Y:S02]  /*1a9b0*/  @!P1 LEA.HI.X R3, R10, R4.reuse, R15, 0x2, P5 ;  /* 0x000000040a039211 */ /* 0x080fe400028f140f */
[----:B------:R-:W-:Y:S02]  /*1a9c0*/  @!P4 LEA.HI.X R7, R8, R4, R11, 0x2, P0 ;  /* 0x000000040807c211 */ /* 0x000fe400000f140b */
[C---:B------:R-:W-:Y:S01]  /*1a9d0*/  IADD3 R10, R243.reuse, 0x50, RZ ;  /* 0x00000050f30a7810 */ /* 0x040fe20007ffe0ff */
[----:B------:R1:W-:Y:S01]  /*1a9e0*/  @!P1 ST.E.64 [R2.64], R34 ;  /* 0x0000002202009985 */ /* 0x0003e2000c101b08 */
[----:B------:R-:W-:-:S02]  /*1a9f0*/  IADD3 R8, R243, 0x58, RZ ;  /* 0x00000058f3087810 */ /* 0x000fc40007ffe0ff */
[C---:B------:R-:W-:Y:S01]  /*1aa00*/  IADD3 R15, R243.reuse, 0x40, RZ ;  /* 0x00000040f30f7810 */ /* 0x040fe20007ffe0ff */
[----:B------:R2:W-:Y:S01]  /*1aa10*/  @!P4 ST.E.64 [R6.64], R100 ;  /* 0x000000640600c985 */ /* 0x0005e2000c101b08 */
[----:B------:R-:W-:Y:S02]  /*1aa20*/  IADD3 R11, R243, 0x48, RZ ;  /* 0x00000048f30b7810 */ /* 0x000fe40007ffe0ff */
[----:B------:R-:W-:Y:S02]  /*1aa30*/  ISETP.GE.AND P1, PT, R10, c[0x0][0x3c8], PT ;  /* 0x0000f2000a007a0c */ /* 0x000fe40003f26270 */
[----:B------:R-:W-:Y:S02]  /*1aa40*/  ISETP.GE.AND P4, PT, R8, c[0x0][0x3c8], PT ;  /* 0x0000f20008007a0c */ /* 0x000fe40003f86270 */
[----:B------:R-:W-:Y:S02]  /*1aa50*/  SHF.R.S32.HI R15, RZ, 0x1f, R15 ;  /* 0x0000001fff0f7819 */ /* 0x000fe4000001140f */
[----:B------:R-:W-:-:S02]  /*1aa60*/  SHF.R.S32.HI R11, RZ, 0x1f, R11 ;  /* 0x0000001fff0b7819 */ /* 0x000fc4000001140b */
[CC--:B-1----:R-:W-:Y:S02]  /*1aa70*/  @!P2 LEA R2, P5, R14.reuse, R0.reuse, 0x2 ;  /* 0x000000000e02a211 */ /* 0x0c2fe400078a10ff */
[C---:B--2---:R-:W-:Y:S02]  /*1aa80*/  @!P3 LEA R6, P0, R9.reuse, R0, 0x2 ;  /* 0x000000000906b211 */ /* 0x044fe400078010ff */
[-C--:B------:R-:W-:Y:S02]  /*1aa90*/  @!P2 LEA.HI.X R3, R14, R4.reuse, R15, 0x2, P5 ;  /* 0x000000040e03a211 */ /* 0x080fe400028f140f */
[----:B------:R-:W-:Y:S02]  /*1aaa0*/  @!P3 LEA.HI.X R7, R9, R4, R11, 0x2, P0 ;  /* 0x000000040907b211 */ /* 0x000fe400000f140b */
[C---:B------:R-:W-:Y:S01]  /*1aab0*/  IADD3 R11, R243.reuse, 0x68, RZ ;  /* 0x00000068f30b7810 */ /* 0x040fe20007ffe0ff */
[----:B------:R1:W-:Y:S01]  /*1aac0*/  @!P2 ST.E.64 [R2.64], R36 ;  /* 0x000000240200a985 */ /* 0x0003e2000c101b08 */
[----:B------:R-:W-:-:S02]  /*1aad0*/  IADD3 R14, R243, 0x50, RZ ;  /* 0x00000050f30e7810 */ /* 0x000fc40007ffe0ff */
[----:B------:R-:W-:Y:S01]  /*1aae0*/  IADD3 R9, R243, 0x58, RZ ;  /* 0x00000058f3097810 */ /* 0x000fe20007ffe0ff */
[----:B------:R2:W-:Y:S01]  /*1aaf0*/  @!P3 ST.E.64 [R6.64], R40 ;  /* 0x000000280600b985 */ /* 0x0005e2000c101b08 */
[----:B------:R-:W-:Y:S02]  /*1ab00*/  ISETP.GE.AND P2, PT, R16, c[0x0][0x3c8], PT ;  /* 0x0000f20010007a0c */ /* 0x000fe40003f46270 */
[----:B------:R-:W-:Y:S02]  /*1ab10*/  ISETP.GE.AND P3, PT, R11, c[0x0][0x3c8], PT ;  /* 0x0000f2000b007a0c */ /* 0x000fe40003f66270 */
[----:B------:R-:W-:Y:S02]  /*1ab20*/  SHF.R.S32.HI R14, RZ, 0x1f, R14 ;  /* 0x0000001fff0e7819 */ /* 0x000fe4000001140e */
[----:B------:R-:W-:Y:S02]  /*1ab30*/  SHF.R.S32.HI R9, RZ, 0x1f, R9 ;  /* 0x0000001fff097819 */ /* 0x000fe40000011409 */
[----:B------:R-:W-:-:S02]  /*1ab40*/  IADD3 R15, R243, 0x80, RZ ;  /* 0x00000080f30f7810 */ /* 0x000fc40007ffe0ff */
[-C--:B-1----:R-:W-:Y:S02]  /*1ab50*/  @!P1 LEA R2, P5, R10, R0.reuse, 0x2 ;  /* 0x000000000a029211 */ /* 0x082fe400078a10ff */
[----:B--2---:R-:W-:Y:S02]  /*1ab60*/  @!P4 LEA R6, P0, R8, R0, 0x2 ;  /* 0x000000000806c211 */ /* 0x004fe400078010ff */
[-C--:B------:R-:W-:Y:S02]  /*1ab70*/  @!P1 LEA.HI.X R3, R10, R4.reuse, R14, 0x2, P5 ;  /* 0x000000040a039211 */ /* 0x080fe400028f140e */
[----:B------:R-:W-:Y:S02]  /*1ab80*/  @!P4 LEA.HI.X R7, R8, R4, R9, 0x2, P0 ;  /* 0x000000040807c211 */ /* 0x000fe400000f1409 */
[C---:B------:R-:W-:Y:S01]  /*1ab90*/  IADD3 R10, R243.reuse, 0x78, RZ ;  /* 0x00000078f30a7810 */ /* 0x040fe20007ffe0ff */
[----:B------:R1:W-:Y:S01]  /*1aba0*/  @!P1 ST.E.64 [R2.64], R44 ;  /* 0x0000002c02009985 */ /* 0x0003e2000c101b08 */
[----:B------:R-:W-:-:S02]  /*1abb0*/  IADD3 R14, R243, 0x68, RZ ;  /* 0x00000068f30e7810 */ /* 0x000fc40007ffe0ff */
[----:B------:R-:W-:Y:S01]  /*1abc0*/  ISETP.GE.AND P0, PT, R17, c[0x0][0x3c8], PT ;  /* 0x0000f20011007a0c */ /* 0x000fe20003f06270 */
[----:B------:R2:W-:Y:S01]  /*1abd0*/  @!P4 ST.E.64 [R6.64], R48 ;  /* 0x000000300600c985 */ /* 0x0005e2000c101b08 */
[----:B------:R-:W-:Y:S02]  /*1abe0*/  ISETP.GE.AND P4, PT, R10, c[0x0][0x3c8], PT ;  /* 0x0000f2000a007a0c */ /* 0x000fe40003f86270 */
[----:B------:R-:W-:Y:S02]  /*1abf0*/  SHF.R.S32.HI R14, RZ, 0x1f, R14 ;  /* 0x0000001fff0e7819 */ /* 0x000fe4000001140e */
[----:B------:R-:W-:-:S04]  /*1ac00*/  @!P3 LEA R8, P1, R11, R0, 0x2 ;  /* 0x000000000b08b211 */ /* 0x000fc800078210ff */
[----:B------:R-:W-:Y:S02]  /*1ac10*/  @!P3 LEA.HI.X R9, R11, R4, R14, 0x2, P1 ;  /* 0x000000040b09b211 */ /* 0x000fe400008f140e */
[C---:B------:R-:W-:Y:S02]  /*1ac20*/  IADD3 R14, R243.reuse, 0x88, RZ ;  /* 0x00000088f30e7810 */ /* 0x040fe40007ffe0ff */
[----:B------:R-:W-:Y:S02]  /*1ac30*/  IADD3 R11, R243, 0x90, RZ ;  /* 0x00000090f30b7810 */ /* 0x000fe40007ffe0ff */
[----:B------:R-:W-:Y:S02]  /*1ac40*/  ISETP.GE.AND P1, PT, R14, c[0x0][0x3c8], PT ;  /* 0x0000f2000e007a0c */ /* 0x000fe40003f26270 */
[----:B------:R-:W-:Y:S02]  /*1ac50*/  ISETP.GE.AND P6, PT, R11, c[0x0][0x3c8], PT ;  /* 0x0000f2000b007a0c */ /* 0x000fe40003fc6270 */
[----:B-1----:R-:W-:-:S04]  /*1ac60*/  @!P2 LEA R2, P5, R16, R0, 0x2 ;  /* 0x000000001002a211 */ /* 0x002fc800078a10ff */
[----:B------:R-:W-:Y:S02]  /*1ac70*/  @!P2 LEA.HI.X R3, R16, R4, R18, 0x2, P5 ;  /* 0x000000041003a211 */ /* 0x000fe400028f1412 */
[C---:B------:R-:W-:Y:S02]  /*1ac80*/  IADD3 R18, R243.reuse, 0x70, RZ ;  /* 0x00000070f3127810 */ /* 0x040fe40007ffe0ff */
[----:B------:R-:W-:Y:S01]  /*1ac90*/  IADD3 R16, R243, 0x78, RZ ;  /* 0x00000078f3107810 */ /* 0x000fe20007ffe0ff */
[----:B------:R1:W-:Y:S01]  /*1aca0*/  @!P2 ST.E.64 [R2.64], R52 ;  /* 0x000000340200a985 */ /* 0x0003e2000c101b08 */
[----:B------:R-:W-:Y:S02]  /*1acb0*/  ISETP.GE.AND P2, PT, R15, c[0x0][0x3c8], PT ;  /* 0x0000f2000f007a0c */ /* 0x000fe40003f46270 */
[----:B--2---:R-:W-:Y:S01]  /*1acc0*/  @!P0 LEA R6, P5, R17, R0, 0x2 ;  /* 0x0000000011068211 */ /* 0x004fe200078a10ff */
[----:B------:R2:W-:Y:S01]  /*1acd0*/  @!P3 ST.E.64 [R8.64], R56 ;  /* 0x000000380800b985 */ /* 0x0005e2000c101b08 */
[----:B------:R-:W-:-:S02]  /*1ace0*/  SHF.R.S32.HI R18, RZ, 0x1f, R18 ;  /* 0x0000001fff127819 */ /* 0x000fc40000011412 */
[----:B------:R-:W-:Y:S02]  /*1acf0*/  SHF.R.S32.HI R16, RZ, 0x1f, R16 ;  /* 0x0000001fff107819 */ /* 0x000fe40000011410 */
[----:B------:R-:W-:Y:S02]  /*1ad00*/  @!P0 LEA.HI.X R7, R17, R4, R18, 0x2, P5 ;  /* 0x0000000411078211 */ /* 0x000fe400028f1412 */
[C---:B------:R-:W-:Y:S02]  /*1ad10*/  IADD3 R17, R243.reuse, 0x80, RZ ;  /* 0x00000080f3117810 */ /* 0x040fe40007ffe0ff */
[----:B------:R-:W-:Y:S01]  /*1ad20*/  IADD3 R18, R243, 0xa8, RZ ;  /* 0x000000a8f3127810 */ /* 0x000fe20007ffe0ff */
[----:B------:R3:W-:Y:S01]  /*1ad30*/  @!P0 ST.E.64 [R6.64], R60 ;  /* 0x0000003c06008985 */ /* 0x0007e2000c101b08 */
[----:B------:R-:W-:Y:S02]  /*1ad40*/  SHF.R.S32.HI R17, RZ, 0x1f, R17 ;  /* 0x0000001fff117819 */ /* 0x000fe40000011411 */
[----:B-1----:R-:W-:-:S04]  /*1ad50*/  @!P4 LEA R2, P3, R10, R0, 0x2 ;  /* 0x000000000a02c211 */ /* 0x002fc800078610ff */
[----:B------:R-:W-:Y:S02]  /*1ad60*/  @!P4 LEA.HI.X R3, R10, R4, R16, 0x2, P3 ;  /* 0x000000040a03c211 */ /* 0x000fe400018f1410 */
[C---:B------:R-:W-:Y:S02]  /*1ad70*/  IADD3 R16, R243.reuse, 0x88, RZ ;  /* 0x00000088f3107810 */ /* 0x040fe40007ffe0ff */
[----:B------:R-:W-:Y:S01]  /*1ad80*/  IADD3 R10, R243, 0x98, RZ ;  /* 0x00000098f30a7810 */ /* 0x000fe20007ffe0ff */
[----:B------:R1:W-:Y:S01]  /*1ad90*/  @!P4 ST.E.64 [R2.64], R64 ;  /* 0x000000400200c985 */ /* 0x0003e2000c101b08 */
[----:B------:R-:W-:Y:S02]  /*1ada0*/  SHF.R.S32.HI R16, RZ, 0x1f, R16 ;  /* 0x0000001fff107819 */ /* 0x000fe40000011410 */
[----:B--2---:R-:W-:Y:S02]  /*1adb0*/  @!P2 LEA R8, P0, R15, R0, 0x2 ;  /* 0x000000000f08a211 */ /* 0x004fe400078010ff */
[----:B------:R-:W-:-:S02]  /*1adc0*/  ISETP.GE.AND P5, PT, R10, c[0x0][0x3c8], PT ;  /* 0x0000f2000a007a0c */ /* 0x000fc40003fa6270 */
[----:B------:R-:W-:Y:S02]  /*1add0*/  @!P2 LEA.HI.X R9, R15, R4, R17, 0x2, P0 ;  /* 0x000000040f09a211 */ /* 0x000fe400000f1411 */
[----:B------:R-:W-:Y:S02]  /*1ade0*/  IADD3 R15, R243, 0xa0, RZ ;  /* 0x000000a0f30f7810 */ /* 0x000fe40007ffe0ff */
[----:B---3--:R-:W-:Y:S01]  /*1adf0*/  @!P6 LEA R6, P0, R11, R0, 0x2 ;  /* 0x000000000b06e211 */ /* 0x008fe200078010ff */
[----:B------:R-:W-:Y:S01]  /*1ae00*/  @!P2 ST.E.64 [R8.64], R104 ;  /* 0x000000680800a985 */ /* 0x000fe2000c101b08 */
[----:B------:R-:W-:Y:S02]  /*1ae10*/  ISETP.GE.AND P4, PT, R15, c[0x0][0x3c8], PT ;  /* 0x0000f2000f007a0c */ /* 0x000fe40003f86270 */
        /* <DEDUP_REMOVED lines=35> */
.L_x_1435:
[----:B------:R-:W-:Y:S05]  /*1b050*/  BSYNC B0 ;  /* 0x0000000000007941 */ /* 0x000fea0003800000 */
.L_x_1434:
[----:B------:R-:W-:Y:S05]  /*1b060*/  BRA.DIV ~URZ, `(.L_x_1436) ;  /* 0x00004b727f007947 */ /* 0x000fea000b800000 */
[----:B---3--:R3:W2:Y:S04]  /*1b070*/  SHFL.IDX PT, R4, R5, 0x1, 0x1c1f ;  /* 0x003c1f0005047f89 */ /* 0x0086a800000e0000 */
[----:B-1----:R3:W1:Y:S02]  /*1b080*/  SHFL.IDX PT, R0, R12, 0x1, 0x1c1f ;  /* 0x003c1f000c007f89 */ /* 0x00266400000e0000 */
.L_x_1508:
[----:B------:R-:W-:-:S13]  /*1b090*/  ISETP.NE.AND P0, PT, R13, RZ, PT ;  /* 0x000000ff0d00720c */ /* 0x000fda0003f05270 */
[----:B------:R-:W-:Y:S05]  /*1b0a0*/  @P0 BRA `(.L_x_1431) ;  /* 0x0000178000000947 */ /* 0x000fea0003800000 */
[C---:B------:R-:W-:Y:S02]  /*1b0b0*/  ISETP.GE.AND P4, PT, R243.reuse, c[0x0][0x3c8], PT ;  /* 0x0000f200f3007a0c */ /* 0x040fe40003f86270 */
[C---:B------:R-:W-:Y:S02]  /*1b0c0*/  IADD3 R15, R243.reuse, 0x18, RZ ;  /* 0x00000018f30f7810 */ /* 0x040fe40007ffe0ff */
[----:B------:R-:W-:Y:S02]  /*1b0d0*/  IADD3 R8, R243, 0x8, RZ ;  /* 0x00000008f3087810 */ /* 0x000fe40007ffe0ff */
[----:B------:R-:W-:Y:S02]  /*1b0e0*/  ISETP.GE.AND P1, PT, R15, c[0x0][0x3c8], PT ;  /* 0x0000f2000f007a0c */ /* 0x000fe40003f26270 */
[----:B------:R-:W-:Y:S02]  /*1b0f0*/  ISETP.GE.AND P3, PT, R8, c[0x0][0x3c8], PT ;  /* 0x0000f20008007a0c */ /* 0x000fe40003f66270 */
[----:B---3--:R-:W-:-:S02]  /*1b100*/  IADD3 R5, R243, 0x10, RZ ;  /* 0x00000010f3057810 */ /* 0x008fc40007ffe0ff */
[----:B------:R-:W-:Y:S01]  /*1b110*/  IADD3 R9, R243, 0x8, RZ ;  /* 0x00000008f3097810 */ /* 0x000fe20007ffe0ff */
[----:B-1----:R-:W-:Y:S01]  /*1b120*/  @!P4 IMAD.MOV.U32 R6, RZ, RZ, R0 ;  /* 0x000000ffff06c224 */ /* 0x002fe200078e0000 */
[----:B------:R-:W-:Y:S01]  /*1b130*/  ISETP.GE.AND P2, PT, R5, c[0x0][0x3c8], PT ;  /* 0x0000f20005007a0c */ /* 0x000fe20003f46270 */
[----:B--2---:R-:W-:Y:S01]  /*1b140*/  @!P4 IMAD.MOV.U32 R7, RZ, RZ, R4 ;  /* 0x000000ffff07c224 */ /* 0x004fe200078e0004 */
        /* <DEDUP_REMOVED lines=33> */
[----:B------:R-:W-:Y:S01]  /*1b360*/  IADD3 R15, R243, 0x48, RZ ;  /* 0x00000048f30f7810 */ /* 0x000fe20007ffe0ff */
[----:B------:R2:W-:Y:S01]  /*1b370*/  @!P0 ST.E.64 [R2.64], R88 ;  /* 0x0000005802008985 */ /* 0x0005e2000c101b08 */
[----:B---3--:R-:W-:Y:S02]  /*1b380*/  @!P5 LEA R8, P0, R11, R0, 0x2 ;  /* 0x000000000b08d211 */ /* 0x008fe400078010ff */
[----:B------:R-:W-:Y:S02]  /*1b390*/  SHF.R.S32.HI R12, RZ, 0x1f, R12 ;  /* 0x0000001fff0c7819 */ /* 0x000fe4000001140c */
[----:B------:R-:W-:Y:S02]  /*1b3a0*/  IADD3 R10, R243, 0x40, RZ ;  /* 0x00000040f30a7810 */ /* 0x000fe40007ffe0ff */
        /* <DEDUP_REMOVED lines=28> */
[----:B------:R-:W-:Y:S02]  /*1b570*/  IADD3 R12, R243, 0x50, RZ ;  /* 0x00000050f30c7810 */ /* 0x000fe40007ffe0ff */
        /* <DEDUP_REMOVED lines=14> */
[----:B-1----:R-:W-:Y:S02]  /*1b660*/  @!P5 LEA R8, P0, R5, R0, 0x2 ;  /* 0x000000000508d211 */ /* 0x002fe400078010ff */
[----:B------:R-:W-:Y:S02]  /*1b670*/  SHF.R.S32.HI R13, RZ, 0x1f, R13 ;  /* 0x0000001fff0d7819 */ /* 0x000fe4000001140d */
[----:B------:R-:W-:Y:S02]  /*1b680*/  IADD3 R15, R243, 0x60, RZ ;  /* 0x00000060f30f7810 */ /* 0x000fe40007ffe0ff */
[----:B------:R-:W-:Y:S02]  /*1b690*/  ISETP.GE.AND P1, PT, R12, c[0x0][0x3c8], PT ;  /* 0x0000f2000c007a0c */ /* 0x000fe40003f26270 */
[----:B------:R-:W-:-:S02]  /*1b6a0*/  @!P5 LEA.HI.X R9, R5, R4, R13, 0x2, P0 ;  /* 0x000000040509d211 */ /* 0x000fc400000f140d */
[----:B------:R-:W-:Y:S02]  /*1b6b0*/  SHF.R.S32.HI R15, RZ, 0x1f, R15 ;  /* 0x0000001fff0f7819 */ /* 0x000fe4000001140f */
[C---:B------:R-:W-:Y:S01]  /*1b6c0*/  IADD3 R11, R243.reuse, 0x70, RZ ;  /* 0x00000070f30b7810 */ /* 0x040fe20007ffe0ff */
[----:B------:R1:W-:Y:S01]  /*1b6d0*/  @!P5 ST.E.64 [R8.64], R124 ;  /* 0x0000007c0800d985 */ /* 0x0003e2000c101b08 */
[----:B------:R-:W-:Y:S02]  /*1b6e0*/  IADD3 R13, R243, 0x68, RZ ;  /* 0x00000068f30d7810 */ /* 0x000fe40007ffe0ff */
        /* <DEDUP_REMOVED lines=14> */
[----:B-1----:R-:W-:Y:S02]  /*1b7d0*/  @!P2 LEA R8, P3, R11, R0, 0x2 ;  /* 0x000000000b08a211 */ /* 0x002fe400078610ff */
[----:B------:R-:W-:Y:S02]  /*1b7e0*/  IADD3 R14, R243, 0x88, RZ ;  /* 0x00000088f30e7810 */ /* 0x000fe40007ffe0ff */
        /* <DEDUP_REMOVED lines=18> */
[C---:B------:R-:W-:Y:S01]  /*1b910*/  IADD3 R11, R243.reuse, 0x90, RZ ;  /* 0x00000090f30b7810 */ /* 0x040fe20007ffe0ff */
        /* <DEDUP_REMOVED lines=9> */
[C---:B--2---:R-:W-:Y:S02]  /*1b9b0*/  @!P4 LEA R2, P6, R10.reuse, R0, 0x2 ;  /* 0x000000000a02c211 */ /* 0x044fe400078c10ff */
        /* <DEDUP_REMOVED lines=35> */
.L_x_1416:
        /* <DEDUP_REMOVED lines=16> */
[----:B-----5:R3:W4:Y:S04]  /*1bcf0*/  LDG.E R15, [R2.64] ;  /* 0x00000008020f7981 */ /* 0x020728000c1e1900 */
[----:B--23--:R-:W4:Y:S02]  /*1bd00*/  LDG.E R2, [R2.64+0x4] ;  /* 0x0000040802027981 */ /* 0x00cf24000c1e1900 */
[----:B----4-:R-:W-:Y:S02]  /*1bd10*/  IADD3 R15, -R15, R2, RZ ;  /* 0x000000020f0f7210 */ /* 0x010fe40007ffe1ff */
.L_x_1437:
[----:B--2---:R-:W2:Y:S01]  /*1bd20*/  LDL.LU R2, [R1] ;  /* 0x0000000001027983 */ /* 0x004ea20000300800 */
[----:B------:R-:W-:Y:S01]  /*1bd30*/  BSSY B0, `(.L_x_1438) ;  /* 0x0000038000007945 */ /* 0x000fe20003800000 */
[----:B------:R-:W-:Y:S02]  /*1bd40*/  LOP3.LUT R4, R246, 0xffff, RZ, 0xc0, !PT ;  /* 0x0000fffff6047812 */ /* 0x000fe400078ec0ff */
[----:B------:R-:W3:Y:S01]  /*1bd50*/  S2R R5, SR_TID.X ;  /* 0x0000000000057919 */ /* 0x000ee20000002100 */
[----:B------:R-:W-:-:S02]  /*1bd60*/  SEL R3, R252, RZ, !P3 ;  /* 0x000000fffc037207 */ /* 0x000fc40005800000 */
[----:B-----5:R-:W-:Y:S02]  /*1bd70*/  SHF.R.S32.HI R18, RZ, 0x1f, R0 ;  /* 0x0000001fff127819 */ /* 0x020fe40000011400 */
[----:B---3--:R-:W-:Y:S02]  /*1bd80*/  ISETP.GT.AND P0, PT, R5, 0x7f, PT ;  /* 0x0000007f0500780c */ /* 0x008fe40003f04270 */
[----:B--2---:R-:W-:-:S11]  /*1bd90*/  SEL R20, R2, RZ, !P3 ;  /* 0x000000ff02147207 */ /* 0x004fd60005800000 */
[----:B------:R-:W-:Y:S05]  /*1bda0*/  @P0 BRA `(.L_x_1439) ;  /* 0x0000030000000947 */ /* 0x000fea0003800000 */
[----:B------:R-:W-:Y:S01]  /*1bdb0*/  IMAD R2, R15, c[0x0][0x4e8], RZ ;  /* 0x00013a000f027a24 */ /* 0x000fe200078e02ff */
[----:B------:R-:W-:-:S04]  /*1bdc0*/  IADD3 R14, R240, R5, RZ ;  /* 0x00000005f00e7210 */ /* 0x000fc80007ffe0ff */
[----:B------:R-:W-:-:S13]  /*1bdd0*/  ISETP.GE.AND P0, PT, R14, R2, PT ;  /* 0x000000020e00720c */ /* 0x000fda0003f06270 */
[----:B------:R-:W-:Y:S05]  /*1bde0*/  @P0 BRA `(.L_x_1439) ;  /* 0x000002c000000947 */ /* 0x000fea0003800000 */
[----:B------:R-:W2:Y:S01]  /*1bdf0*/  LDL.LU R22, [R1+0x4] ;  /* 0x0000040001167983 */ /* 0x000ea20000300800 */
[----:B------:R-:W-:Y:S01]  /*1be00*/  IMAD.MOV.U32 R2, RZ, RZ, 0x368 ;  /* 0x00000368ff027424 */ /* 0x000fe200078e00ff */
[----:B------:R-:W-:-:S04]  /*1be10*/  ISETP.GT.AND P2, PT, R19, 0x1, PT ;  /* 0x000000011300780c */ /* 0x000fc80003f44270 */
[----:B------:R-:W-:-:S04]  /*1be20*/  SEL R2, R2, 0x328, P2 ;  /* 0x0000032802027807 */ /* 0x000fc80001000000 */
[----:B------:R3:W4:Y:S08]  /*1be30*/  LDC.64 R10, c[0x0][R2+0x170] ;  /* 0x00005c00020a7b82 */ /* 0x0007300000000a00 */
[----:B------:R3:W5:Y:S08]  /*1be40*/  LDC.64 R8, c[0x0][R2+0x168] ;  /* 0x00005a0002087b82 */ /* 0x0007700000000a00 */
[----:B------:R3:W1:Y:S08]  /*1be50*/  LDC.64 R16, c[0x0][R2+0x178] ;  /* 0x00005e0002107b82 */ /* 0x0006700000000a00 */
[----:B------:R3:W1:Y:S02]  /*1be60*/  LDC.64 R12, c[0x0][R2+0x160] ;  /* 0x00005800020c7b82 */ /* 0x0006640000000a00 */
[----:B---3--:R-:W-:-:S02]  /*1be70*/  IMAD.MOV.U32 R2, RZ, RZ, c[0x0][0x4e8] ;  /* 0x00013a00ff027624 */ /* 0x008fc400078e00ff */
        /* <DEDUP_REMOVED lines=13> */
[----:B------:R-:W-:-:S03]  /*1bf50*/  IADD3.X R11, R7, R11, R18, P1, P0 ;  /* 0x0000000b070b7210 */ /* 0x000fc60000fe0412 */
[----:B------:R-:W-:-:S05]  /*1bf60*/  IMAD R6, R6, c[0x0][0x4e8], R14 ;  /* 0x00013a0006067a24 */ /* 0x000fca00078e020e */
[----:B------:R-:W-:Y:S02]  /*1bf70*/  SHF.R.S32.HI R7, RZ, 0x1f, R6 ;  /* 0x0000001fff077819 */ /* 0x000fe40000011406 */
[----:B--2---:R-:W-:-:S05]  /*1bf80*/  SEL R5, R22, RZ, P2 ;  /* 0x000000ff16057207 */ /* 0x004fca0001000000 */
[-C--:B-1----:R-:W-:Y:S02]  /*1bf90*/  IMAD R10, R17, R5.reuse, RZ ;  /* 0x00000005110a7224 */ /* 0x082fe400078e02ff */
[----:B------:R-:W-:Y:S01]  /*1bfa0*/  IMAD.WIDE.U32 R8, R16, R5, RZ ;  /* 0x0000000510087225 */ /* 0x000fe200078e00ff */
[----:B------:R-:W-:-:S04]  /*1bfb0*/  SHF.R.S32.HI R5, RZ, 0x1f, R2 ;  /* 0x0000001fff057819 */ /* 0x000fc80000011402 */
[----:B------:R-:W-:Y:S01]  /*1bfc0*/  IADD3 R9, R9, R10, RZ ;  /* 0x0000000a09097210 */ /* 0x000fe20007ffe0ff */
[----:B------:R-:W-:Y:S01]  /*1bfd0*/  IMAD.MOV.U32 R10, RZ, RZ, c[0x0][0x4a8] ;  /* 0x00012a00ff0a7624 */ /* 0x000fe200078e00ff */
[----:B------:R-:W-:Y:S01]  /*1bfe0*/  IADD3 R8, P1, P0, R2, R21, R8 ;  /* 0x0000001502087210 */ /* 0x000fe2000783e008 */
[----:B------:R-:W-:-:S03]  /*1bff0*/  IMAD R2, R13, R6, RZ ;  /* 0x000000060d027224 */ /* 0x000fc600078e02ff */
[----:B------:R-:W-:Y:S01]  /*1c000*/  IADD3.X R9, R5, R11, R9, P1, P0 ;  /* 0x0000000b05097210 */ /* 0x000fe20000fe0409 */
[----:B------:R-:W-:Y:S01]  /*1c010*/  IMAD R2, R12, R7, R2 ;  /* 0x000000070c027224 */ /* 0x000fe200078e0202 */
[----:B------:R-:W-:-:S03]  /*1c020*/  MOV R5, c[0x0][0x4ac] ;  /* 0x00012b0000057a02 */ /* 0x000fc60000000f00 */
[----:B------:R-:W-:Y:S01]  /*1c030*/  IMAD.WIDE.U32 R6, R12, R6, R8 ;  /* 0x000000060c067225 */ /* 0x000fe200078e0008 */
[----:B------:R-:W-:Y:S02]  /*1c040*/  SEL R8, R10, c[0x0][0x450], P2 ;  /* 0x000114000a087a07 */ /* 0x000fe40001000000 */
[----:B------:R-:W-:Y:S01]  /*1c050*/  SEL R5, R5, c[0x0][0x454], P2 ;  /* 0x0001150005057a07 */ /* 0x000fe20001000000 */
[----:B------:R-:W-:Y:S01]  /*1c060*/  IMAD.IADD R2, R7, 0x1, R2 ;  /* 0x0000000107027824 */ /* 0x000fe200078e0202 */
[----:B------:R-:W-:-:S04]  /*1c070*/  LEA R8, P0, R6, R8, 0x2 ;  /* 0x0000000806087211 */ /* 0x000fc800078010ff */
[----:B------:R-:W-:Y:S02]  /*1c080*/  LEA.HI.X R9, R6, R5, R2, 0x2, P0 ;  /* 0x0000000506097211 */ /* 0x000fe400000f1402 */
[----:B------:R-:W-:-:S05]  /*1c090*/  MOV R2, 0xff800000 ;  /* 0xff80000000027802 */ /* 0x000fca0000000f00 */
[----:B------:R1:W-:Y:S02]  /*1c0a0*/  STG.E [R8.64], R2 ;  /* 0x0000000208007986 */ /* 0x0003e4000c101908 */
.L_x_1439:
[----:B------:R-:W-:Y:S05]  /*1c0b0*/  BSYNC B0 ;  /* 0x0000000000007941 */ /* 0x000fea0003800000 */
.L_x_1438:
[----:B------:R-:W-:-:S13]  /*1c0c0*/  ISETP.GT.AND P0, PT, R19, 0x1, PT ;  /* 0x000000011300780c */ /* 0x000fda0003f04270 */
[----:B------:R-:W-:Y:S05]  /*1c0d0*/  @P0 BRA `(.L_x_1431) ;  /* 0x0000075000000947 */ /* 0x000fea0003800000 */
[----:B------:R-:W-:Y:S01]  /*1c0e0*/  MOV R5, c[0x0][0x4e8] ;  /* 0x00013a0000057a02 */ /* 0x000fe20000000f00 */
[----:B-1----:R-:W-:Y:S01]  /*1c0f0*/  IMAD R2, R18, c[0x0][0x3a0], RZ ;  /* 0x0000e80012027a24 */ /* 0x002fe200078e02ff */
[----:B------:R-:W1:Y:S01]  /*1c100*/  S2R R11, SR_TID.X ;  /* 0x00000000000b7919 */ /* 0x000e620000002100 */
[----:B------:R-:W-:Y:S01]  /*1c110*/  IMAD.WIDE.U32 R6, R0, c[0x0][0x3a0], RZ ;  /* 0x0000e80000067a25 */ /* 0x000fe200078e00ff */
[----:B------:R-:W-:-:S03]  /*1c120*/  ISETP.NE.AND P0, PT, R5, 0x1, PT ;  /* 0x000000010500780c */ /* 0x000fc60003f05270 */
[----:B------:R-:W-:Y:S01]  /*1c130*/  IMAD R0, R0, c[0x0][0x3a4], R2 ;  /* 0x0000e90000007a24 */ /* 0x000fe200078e0202 */
[----:B------:R-:W-:Y:S01]  /*1c140*/  IADD3 R2, R221, R240, RZ ;  /* 0x000000f0dd027210 */ /* 0x000fe20007ffe0ff */
        /* <DEDUP_REMOVED lines=8> */
[----:B------:R-:W-:Y:S01]  /*1c1d0*/  SHF.R.S32.HI R8, RZ, 0x1f, R0 ;  /* 0x0000001fff087819 */ /* 0x000fe20000011400 */
[----:B------:R-:W-:Y:S01]  /*1c1e0*/  IMAD.MOV.U32 R4, RZ, RZ, R6 ;  /* 0x000000ffff047224 */ /* 0x000fe200078e0006 */
[----:B-1----:R-:W-:-:S03]  /*1c1f0*/  SHF.R.S32.HI R10, RZ, 0x1f, R11 ;  /* 0x0000001fff0a7819 */ /* 0x002fc6000001140b */
[----:B------:R-:W-:Y:S01]  /*1c200*/  IMAD.WIDE.U32 R6, R3, c[0x0][0x3f0], R4 ;  /* 0x0000fc0003067a25 */ /* 0x000fe200078e0004 */
[----:B------:R-:W-:Y:S02]  /*1c210*/  IADD3 R4, -R0, RZ, RZ ;  /* 0x000000ff00047210 */ /* 0x000fe40007ffe1ff */
[----:B------:R-:W-:Y:S01]  /*1c220*/  LEA.HI R10, R10, R11, RZ, 0x3 ;  /* 0x0000000b0a0a7211 */ /* 0x000fe200078f18ff */
[----:B------:R-:W-:Y:S01]  /*1c230*/  IMAD R5, R8, c[0x0][0x3e0], RZ ;  /* 0x0000f80008057a24 */ /* 0x000fe200078e02ff */
[----:B------:R-:W-:Y:S01]  /*1c240*/  IADD3 R3, R7, R9, RZ ;  /* 0x0000000907037210 */ /* 0x000fe20007ffe0ff */
[----:B------:R-:W-:Y:S01]  /*1c250*/  IMAD R4, R4, c[0x0][0x4e8], R2 ;  /* 0x00013a0004047a24 */ /* 0x000fe200078e0202 */
[----:B------:R-:W-:Y:S01]  /*1c260*/  SHF.R.S32.HI R10, RZ, 0x3, R10 ;  /* 0x00000003ff0a7819 */ /* 0x000fe2000001140a */
[----:B------:R-:W-:Y:S02]  /*1c270*/  IMAD.MOV.U32 R2, RZ, RZ, R6 ;  /* 0x000000ffff027224 */ /* 0x000fe400078e0006 */
[----:B------:R-:W-:-:S02]  /*1c280*/  IMAD R5, R0, c[0x0][0x3e4], R5 ;  /* 0x0000f90000057a24 */ /* 0x000fc400078e0205 */
[----:B------:R-:W-:Y:S01]  /*1c290*/  IMAD.WIDE.U32 R2, R0, c[0x0][0x3e0], R2 ;  /* 0x0000f80000027a25 */ /* 0x000fe200078e0002 */
[----:B------:R-:W-:-:S04]  /*1c2a0*/  SHF.R.S32.HI R0, RZ, 0x1f, R4 ;  /* 0x0000001fff007819 */ /* 0x000fc80000011404 */
[----:B------:R-:W-:Y:S01]  /*1c2b0*/  IADD3 R3, R3, R5, RZ ;  /* 0x0000000503037210 */ /* 0x000fe20007ffe0ff */
[----:B------:R-:W-:-:S04]  /*1c2c0*/  IMAD R0, R0, c[0x0][0x3d8], RZ ;  /* 0x0000f60000007a24 */ /* 0x000fc800078e02ff */
[----:B------:R-:W-:-:S04]  /*1c2d0*/  IMAD.WIDE.U32 R2, R4, c[0x0][0x3d8], R2 ;  /* 0x0000f60004027a25 */ /* 0x000fc800078e0002 */
[----:B------:R-:W-:Y:S01]  /*1c2e0*/  IMAD R4, R4, c[0x0][0x3dc], R0 ;  /* 0x0000f70004047a24 */ /* 0x000fe200078e0200 */
[----:B------:R-:W-:-:S04]  /*1c2f0*/  LEA R7, P0, R2, c[0x0][0x380], 0x1 ;  /* 0x0000e00002077a11 */ /* 0x000fc800078008ff */
[----:B------:R-:W-:Y:S02]  /*1c300*/  IADD3 R6, R3, R4, RZ ;  /* 0x0000000403067210 */ /* 0x000fe40007ffe0ff */
[----:B------:R-:W-:Y:S02]  /*1c310*/  IADD3 R4, R10, R240, RZ ;  /* 0x000000f00a047210 */ /* 0x000fe40007ffe0ff */
[----:B------:R-:W-:Y:S01]  /*1c320*/  LEA.HI.X R6, R2, c[0x0][0x384], R6, 0x1, P0 ;  /* 0x0000e10002067a11 */ /* 0x000fe200000f0c06 */
[----:B------:R-:W-:Y:S05]  /*1c330*/  BRA.DIV ~URZ, `(.L_x_1440) ;  /* 0x000039627f007947 */ /* 0x000fea000b800000 */
[----:B------:R1:W2:Y:S02]  /*1c340*/  SHFL.IDX PT, R8, R6, RZ, 0x181f ;  /* 0x00181fff06087589 */ /* 0x0002a400000e0000 */
.L_x_1509:
[----:B------:R-:W-:Y:S05]  /*1c350*/  BRA.DIV ~URZ, `(.L_x_1441) ;  /* 0x000039b27f007947 */ /* 0x000fea000b800000 */
[----:B------:R3:W4:Y:S02]  /*1c360*/  SHFL.IDX PT, R0, R7, RZ, 0x181f ;  /* 0x00181fff07007589 */ /* 0x00072400000e0000 */
.L_x_1510:
        /* <DEDUP_REMOVED lines=16> */
.L_x_1443:
[----:B------:R-:W-:Y:S05]  /*1c470*/  BSYNC B0 ;  /* 0x0000000000007941 */ /* 0x000fea0003800000 */
.L_x_1442:
[----:B------:R-:W-:Y:S05]  /*1c480*/  BRA.DIV ~URZ, `(.L_x_1444) ;  /* 0x000038e27f007947 */ /* 0x000fea000b800000 */
[----:B--2---:R2:W1:Y:S04]  /*1c490*/  SHFL.IDX PT, R8, R6, 0x1, 0x181f ;  /* 0x00381f0006087f89 */ /* 0x00446800000e0000 */
[----:B----4-:R2:W4:Y:S02]  /*1c4a0*/  SHFL.IDX PT, R0, R7, 0x1, 0x181f ;  /* 0x00381f0007007f89 */ /* 0x01052400000e0000 */
.L_x_1511:
        /* <DEDUP_REMOVED lines=16> */
.L_x_1446:
[----:B------:R-:W-:Y:S05]  /*1c5b0*/  BSYNC B0 ;  /* 0x0000000000007941 */ /* 0x000fea0003800000 */
.L_x_1445:
[----:B------:R-:W-:Y:S05]  /*1c5c0*/  BRA.DIV ~URZ, `(.L_x_1447) ;  /* 0x000038627f007947 */ /* 0x000fea000b800000 */
[----:B-1----:R1:W2:Y:S02]  /*1c5d0*/  SHFL.IDX PT, R8, R6, 0x2, 0x181f ;  /* 0x00581f0006087f89 */ /* 0x0022a400000e0000 */
.L_x_1512:
[----:B------:R-:W-:Y:S05]  /*1c5e0*/  BRA.DIV ~URZ, `(.L_x_1448) ;  /* 0x000038b27f007947 */ /* 0x000fea000b800000 */
[----:B----4-:R4:W1:Y:S02]  /*1c5f0*/  SHFL.IDX PT, R0, R7, 0x2, 0x181f ;  /* 0x00581f0007007f89 */ /* 0x01086400000e0000 */
.L_x_1513:
        /* <DEDUP_REMOVED lines=16> */
.L_x_1450:
[----:B------:R-:W-:Y:S05]  /*1c700*/  BSYNC B0 ;  /* 0x0000000000007941 */ /* 0x000fea0003800000 */
.L_x_1449:
[----:B------:R-:W-:Y:S05]  /*1c710*/  BRA.DIV ~URZ, `(.L_x_1451) ;  /* 0x000037e27f007947 */ /* 0x000fea000b800000 */
[----:B-12---:R-:W1:Y:S04]  /*1c720*/  SHFL.IDX PT, R6, R6, 0x3, 0x181f ;  /* 0x00781f0006067f89 */ /* 0x006e6800000e0000 */
[----:B---34-:R-:W2:Y:S02]  /*1c730*/  SHFL.IDX PT, R7, R7, 0x3, 0x181f ;  /* 0x00781f0007077f89 */ /* 0x018ea400000e0000 */
.L_x_1514:
[----:B------:R-:W-:-:S04]  /*1c740*/  IADD3 R4, R4, 0x60, RZ ;  /* 0x0000006004047810 */ /* 0x000fc80007ffe0ff */
        /* <DEDUP_REMOVED lines=14> */
.L_x_1431:
[----:B------:R-:W-:Y:S05]  /*1c830*/  BSYNC B1 ;  /* 0x0000000000017941 */ /* 0x000fea0003800000 */
.L_x_1415:
[----:B-1-3--:R-:W3:Y:S02]  /*1c840*/  LDL R0, [R1+0x58] ;  /* 0x0000580001007983 */ /* 0x00aee40000100800 */
[----:B---3--:R-:W-:-:S13]  /*1c850*/  ISETP.NE.AND P0, PT, R0, RZ, PT ;  /* 0x000000ff0000720c */ /* 0x008fda0003f05270 */
[----:B------:R-:W-:Y:S01]  /*1c860*/  @P0 WARPSYNC 0xffffffff ;  /* 0xffffffff00000948 */ /* 0x000fe20003800000 */
[----:B------:R-:W-:Y:S06]  /*1c870*/  @P0 BAR.SYNC.DEFER_BLOCKING 0x5, 0x100 ;  /* 0x0144000000000b1d */ /* 0x000fec0000010000 */
[----:B------:R-:W1:Y:S04]  /*1c880*/  @P0 LDS.128 R244, [0x18100] ;  /* 0x01810000fff40984 */ /* 0x000e680000000c00 */
[----:B------:R-:W-:Y:S06]  /*1c890*/  @P0 BAR.ARV 0x4, 0x100 ;  /* 0x0104000000000b1d */ /* 0x000fec0000002000 */
[----:B------:R-:W-:Y:S05]  /*1c8a0*/  @P0 BRA `(.L_x_1452) ;  /* 0x00000f6000000947 */ /* 0x000fea0003800000 */
[----:B------:R-:W3:Y:S01]  /*1c8b0*/  S2R R0, SR_TID.X ;  /* 0x0000000000007919 */ /* 0x000ee20000002100 */
[----:B------:R-:W-:Y:S01]  /*1c8c0*/  IMAD.MOV.U32 R8, RZ, RZ, RZ ;  /* 0x000000ffff087224 */ /* 0x000fe200078e00ff */
[----:B---3--:R-:W-:-:S04]  /*1c8d0*/  LOP3.LUT R13, R0, 0x1f, RZ, 0xc0, !PT ;  /* 0x0000001f000d7812 */ /* 0x008fc800078ec0ff */
[----:B------:R-:W-:Y:S01]  /*1c8e0*/  ISETP.NE.AND P6, PT, R13, 0x1f, PT ;  /* 0x0000001f0d00780c */ /* 0x000fe20003fc5270 */
[----:B------:R-:W-:Y:S10]  /*1c8f0*/  BRA.DIV ~URZ, `(.L_x_1453) ;  /* 0x000036d27f007947 */ /* 0x000ff4000b800000 */
[----:B------:R3:W4:Y:S02]  /*1c900*/  SHFL.IDX PT, R9, R86, RZ, 0x1f ;  /* 0x00001fff56097589 */ /* 0x00072400000e0000 */
.L_x_1515:
[----:B------:R-:W-:Y:S05]  /*1c910*/  BRA.DIV ~URZ, `(.L_x_1454) ;  /* 0x000037227f007947 */ /* 0x000fea000b800000 */
[----:B------:R3:W4:Y:S02]  /*1c920*/  SHFL.IDX PT, R6, R86, 0x1, 0x1f ;  /* 0x00201f0056067f89 */ /* 0x00072400000e0000 */
.L_x_1516:
[----:B-1----:R-:W-:Y:S02]  /*1c930*/  IMAD.IADD R0, R247, 0x1, R13 ;  /* 0x00000001f7007824 */ /* 0x002fe400078e020d */
[----:B--2-4-:R-:W-:-:S03]  /*1c940*/  IMAD.MOV.U32 R7, RZ, RZ, RZ ;  /* 0x000000ffff077224 */ /* 0x014fc600078e00ff */
[----:B------:R-:W-:-:S13]  /*1c950*/  ISETP.GE.OR P0, PT, R0, c[0x0][0x53c], !P6 ;  /* 0x00014f0000007a0c */ /* 0x000fda0007706670 */
[----:B------:R-:W-:Y:S01]  /*1c960*/  @!P0 MOV R2, 0x4 ;  /* 0x0000000400028802 */ /* 0x000fe20000000f00 */
[----:B------:R-:W-:-:S04]  /*1c970*/  @!P0 IMAD.MOV.U32 R4, RZ, RZ, 0x4 ;  /* 0x00000004ff048424 */ /* 0x000fc800078e00ff */
[----:B------:R-:W-:-:S04]  /*1c980*/  @!P0 IMAD.WIDE R4, R0, R4, c[0x0][0x580] ;  /* 0x0001600000048625 */ /* 0x000fc800078e0204 */
[----:B------:R-:W-:Y:S01]  /*1c990*/  @!P0 IMAD.WIDE R2, R0, R2, c[0x0][0x578] ;  /* 0x00015e0000028625 */ /* 0x000fe200078e0202 */
[----:B------:R-:W2:Y:S04]  /*1c9a0*/  @!P0 LDG.E R7, [R4.64] ;  /* 0x0000000804078981 */ /* 0x000ea8000c1e1900 */
[----:B------:R-:W2:Y:S01]  /*1c9b0*/  @!P0 LDG.E R8, [R2.64] ;  /* 0x0000000802088981 */ /* 0x000ea2000c1e1900 */
[C---:B------:R-:W-:Y:S02]  /*1c9c0*/  ISETP.GE.U32.AND P4, PT, R13.reuse, 0x10, PT ;  /* 0x000000100d00780c */ /* 0x040fe40003f86070 */
[C---:B------:R-:W-:Y:S02]  /*1c9d0*/  ISETP.GE.U32.AND P3, PT, R13.reuse, 0x8, PT ;  /* 0x000000080d00780c */ /* 0x040fe40003f66070 */
[----:B------:R-:W-:-:S02]  /*1c9e0*/  ISETP.GE.U32.AND P2, PT, R13, 0x4, PT ;  /* 0x000000040d00780c */ /* 0x000fc40003f46070 */
[C---:B------:R-:W-:Y:S02]  /*1c9f0*/  ISETP.GE.U32.AND P1, PT, R13.reuse, 0x2, PT ;  /* 0x000000020d00780c */ /* 0x040fe40003f26070 */
[----:B------:R-:W-:Y:S02]  /*1ca00*/  ISETP.NE.AND P5, PT, R13, RZ, PT ;  /* 0x000000ff0d00720c */ /* 0x000fe40003fa5270 */
[----:B------:R-:W-:Y:S01]  /*1ca10*/  MOV R12, RZ ;  /* 0x000000ff000c7202 */ /* 0x000fe20000000f00 */
[----:B--2---:R-:W-:Y:S01]  /*1ca20*/  IMAD R0, R8, R7, RZ ;  /* 0x0000000708007224 */ /* 0x004fe200078e02ff */
[----:B------:R-:W-:Y:S07]  /*1ca30*/  BRA.DIV ~URZ, `(.L_x_1455) ;  /* 0x000036727f007947 */ /* 0x000fee000b800000 */
[----:B------:R1:W2:Y:S02]  /*1ca40*/  SHFL.UP PT, R4, R0, 0x1, RZ ;  /* 0x0420000000047989 */ /* 0x0002a400000e00ff */
.L_x_1517:
        /* <DEDUP_REMOVED lines=16> */
.L_x_1518:
[----:B--2---:R-:W-:Y:S01]  /*1cb50*/  IMAD R0, R0, c[0x0][0x538], RZ ;  /* 0x00014e0000007a24 */ /* 0x004fe200078e02ff */
[----:B------:R-:W-:Y:S04]  /*1cb60*/  BSSY B1, `(.L_x_1457) ;  /* 0x00000c5000017945 */ /* 0x000fe80003800000 */
[----:B------:R-:W-:-:S04]  /*1cb70*/  IADD3 R6, R0, R6, RZ ;  /* 0x0000000600067210 */ /* 0x000fc80007ffe0ff */
[----:B------:R-:W-:-:S13]  /*1cb80*/  ISETP.GT.AND P0, PT, R6, R9, PT ;  /* 0x000000090600720c */ /* 0x000fda0003f04270 */
[----:B------:R-:W-:Y:S05]  /*1cb90*/  @P0 BRA `(.L_x_1458) ;  /* 0x0000025000000947 */ /* 0x000fea0003800000 */
.L_x_1462:
        /* <DEDUP_REMOVED lines=17> */
.L_x_1519:
        /* <DEDUP_REMOVED lines=16> */
.L_x_1520:
[----:B--2---:R-:W-:-:S05]  /*1cdb0*/  IMAD R0, R0, c[0x0][0x538], RZ ;  /* 0x00014e0000007a24 */ /* 0x004fca00078e02ff */
[----:B------:R-:W-:-:S04]  /*1cdc0*/  IADD3 R6, R0, R6, RZ ;  /* 0x0000000600067210 */ /* 0x000fc80007ffe0ff */
[----:B------:R-:W-:-:S13]  /*1cdd0*/  ISETP.GT.AND P0, PT, R6, R9, PT ;  /* 0x000000090600720c */ /* 0x000fda0003f04270 */
[----:B-1-3--:R-:W-:Y:S05]  /*1cde0*/  @!P0 BRA `(.L_x_1462) ;  /* 0xfffffdb000008947 */ /* 0x00afea000383ffff */
.L_x_1458:
[----:B------:R-:W-:-:S05]  /*1cdf0*/  IADD3 R11, -R0, R6, RZ ;  /* 0x00000006000b7210 */ /* 0x000fca0007ffe1ff */
[----:B------:R-:W-:-:S05]  /*1ce00*/  IMAD R0, R4, c[0x0][0x538], R11 ;  /* 0x00014e0004007a24 */ /* 0x000fca00078e020b */
[----:B------:R-:W-:Y:S01]  /*1ce10*/  ISETP.GT.AND P0, PT, R0, R9, PT ;  /* 0x000000090000720c */ /* 0x000fe20003f04270 */
[----:B------:R-:W-:-:S12]  /*1ce20*/  BRA.DIV ~URZ, `(.L_x_1463) ;  /* 0x000036527f007947 */ /* 0x000fd8000b800000 */
[----:B------:R-:W-:-:S04]  /*1ce30*/  VOTE.ANY R10, PT, !P0 ;  /* 0x00000000000a7806 */ /* 0x000fc800040e0100 */
.L_x_1521:
[----:B------:R-:W2:Y:S02]  /*1ce40*/  POPC R6, R10 ;  /* 0x0000000a00067309 */ /* 0x000ea40000000000 */
[----:B--2---:R-:W-:Y:S01]  /*1ce50*/  IADD3 R247, R6, R247, RZ ;  /* 0x000000f706f77210 */ /* 0x004fe20007ffe0ff */
[----:B------:R-:W-:Y:S05]  /*1ce60*/  BRA.DIV ~URZ, `(.L_x_1464) ;  /* 0x000036627f007947 */ /* 0x000fea000b800000 */
[----:B------:R2:W4:Y:S04]  /*1ce70*/  SHFL.IDX PT, R7, R7, R6, 0x1f ;  /* 0x00001f0607077589 */ /* 0x00052800000e0000 */
[----:B------:R2:W1:Y:S02]  /*1ce80*/  SHFL.IDX PT, R5, R8, R6, 0x1f ;  /* 0x00001f0608057589 */ /* 0x00046400000e0000 */
.L_x_1522:
[----:B------:R-:W-:Y:S01]  /*1ce90*/  ISETP.NE.AND P0, PT, R10, RZ, PT ;  /* 0x000000ff0a00720c */ /* 0x000fe20003f05270 */
[----:B------:R-:W-:-:S12]  /*1cea0*/  BSSY B0, `(.L_x_1465) ;  /* 0x0000005000007945 */ /* 0x000fd80003800000 */
[----:B------:R-:W-:Y:S05]  /*1ceb0*/  @!P0 BRA `(.L_x_1466) ;  /* 0x0000003000008947 */ /* 0x000fea0003800000 */
[----:B--2---:R-:W-:Y:S01]  /*1cec0*/  IADD3 R6, R6, -0x1, RZ ;  /* 0xffffffff06067810 */ /* 0x004fe20007ffe0ff */
[----:B------:R-:W-:Y:S05]  /*1ced0*/  BRA.DIV ~URZ, `(.L_x_1467) ;  /* 0x000036c27f007947 */ /* 0x000fea000b800000 */
[----:B------:R2:W3:Y:S02]  /*1cee0*/  SHFL.IDX PT, R12, R4, R6, 0x1f ;  /* 0x00001f06040c7589 */ /* 0x0004e400000e0000 */
.L_x_1466:
[----:B------:R-:W-:Y:S05]  /*1cef0*/  BSYNC B0 ;  /* 0x0000000000007941 */ /* 0x000fea0003800000 */
.L_x_1465:
[----:B-1----:R-:W-:Y:S01]  /*1cf00*/  ISETP.NE.AND P0, PT, R5, 0x1, PT ;  /* 0x000000010500780c */ /* 0x002fe20003f05270 */
[----:B---3--:R-:W-:Y:S01]  /*1cf10*/  IMAD R244, R12, c[0x0][0x538], R11 ;  /* 0x00014e000cf47a24 */ /* 0x008fe200078e020b */
[----:B------:R-:W-:Y:S04]  /*1cf20*/  BSSY B0, `(.L_x_1468) ;  /* 0x0000081000007945 */ /* 0x000fe80003800000 */
[----:B------:R-:W-:-:S07]  /*1cf30*/  IADD3 R3, -R244, R9, RZ ;  /* 0x00000009f4037210 */ /* 0x000fce0007ffe1ff */
[----:B------:R-:W-:Y:S05]  /*1cf40*/  @!P0 BRA `(.L_x_1469) ;  /* 0x000003e000008947 */ /* 0x000fea0003800000 */
[-C--:B----4-:R-:W-:Y:S01]  /*1cf50*/  IABS R2, R7.reuse ;  /* 0x0000000700027213 */ /* 0x090fe20000000000 */
[----:B--2---:R-:W-:Y:S01]  /*1cf60*/  IMAD.MOV.U32 R8, RZ, RZ, RZ ;  /* 0x000000ffff087224 */ /* 0x004fe200078e00ff */
[----:B------:R-:W-:Y:S02]  /*1cf70*/  IABS R10, R7 ;  /* 0x00000007000a7213 */ /* 0x000fe40000000000 */
[----:B------:R-:W1:Y:S08]  /*1cf80*/  I2F.RP R0, R2 ;  /* 0x0000000200007306 */ /* 0x000e700000209400 */
[----:B-1----:R-:W1:Y:S02]  /*1cf90*/  MUFU.RCP R0, R0 ;  /* 0x0000000000007308 */ /* 0x002e640000001000 */
[----:B-1----:R-:W-:-:S06]  /*1cfa0*/  IADD3 R0, R0, 0xffffffe, RZ ;  /* 0x0ffffffe00007810 */ /* 0x002fcc0007ffe0ff */
[----:B------:R-:W1:Y:S02]  /*1cfb0*/  F2I.FTZ.U32.TRUNC.NTZ R9, R0 ;  /* 0x0000000000097305 */ /* 0x000e64000021f000 */
[----:B-1----:R-:W-:Y:S01]  /*1cfc0*/  IMAD.MOV R4, RZ, RZ, -R9 ;  /* 0x000000ffff047224 */ /* 0x002fe200078e0a09 */
[----:B------:R-:W-:-:S03]  /*1cfd0*/  IABS R0, R5 ;  /* 0x0000000500007213 */ /* 0x000fc60000000000 */
[----:B------:R-:W-:Y:S02]  /*1cfe0*/  IMAD.MOV.U32 R6, RZ, RZ, R4 ;  /* 0x000000ffff067224 */ /* 0x000fe400078e0004 */
[----:B------:R-:W-:Y:S01]  /*1cff0*/  IMAD.MOV.U32 R4, RZ, RZ, R0 ;  /* 0x000000ffff047224 */ /* 0x000fe200078e0000 */
[----:B------:R-:W-:Y:S01]  /*1d000*/  IABS R0, R3 ;  /* 0x0000000300007213 */ /* 0x000fe20000000000 */
[----:B------:R-:W-:Y:S02]  /*1d010*/  IMAD R6, R6, R2, RZ ;  /* 0x0000000206067224 */ /* 0x000fe400078e02ff */
[----:B------:R-:W1:Y:S02]  /*1d020*/  I2F.RP R11, R4 ;  /* 0x00000004000b7306 */ /* 0x000e640000209400 */
[----:B------:R-:W-:Y:S01]  /*1d030*/  IMAD.HI.U32 R9, R9, R6, R8 ;  /* 0x0000000609097227 */ /* 0x000fe200078e0008 */
[----:B------:R-:W-:-:S03]  /*1d040*/  MOV R6, R0 ;  /* 0x0000000000067202 */ /* 0x000fc60000000f00 */
[----:B------:R-:W-:-:S04]  /*1d050*/  IMAD.MOV R0, RZ, RZ, -R10 ;  /* 0x000000ffff007224 */ /* 0x000fc800078e0a0a */
[----:B------:R-:W-:Y:S02]  /*1d060*/  IMAD.MOV.U32 R8, RZ, RZ, R0 ;  /* 0x000000ffff087224 */ /* 0x000fe400078e0000 */
[----:B------:R-:W-:-:S04]  /*1d070*/  IMAD.HI.U32 R0, R9, R6, RZ ;  /* 0x0000000609007227 */ /* 0x000fc800078e00ff */
[----:B------:R-:W-:Y:S02]  /*1d080*/  IMAD R6, R0, R8, R6 ;  /* 0x0000000800067224 */ /* 0x000fe400078e0206 */
[----:B-1----:R-:W1:Y:S03]  /*1d090*/  MUFU.RCP R8, R11 ;  /* 0x0000000b00087308 */ /* 0x002e660000001000 */
[----:B------:R-:W-:Y:S02]  /*1d0a0*/  ISETP.GT.U32.AND P0, PT, R2, R6, PT ;  /* 0x000000060200720c */ /* 0x000fe40003f04070 */
[----:B-1----:R-:W-:-:S11]  /*1d0b0*/  IADD3 R8, R8, 0xffffffe, RZ ;  /* 0x0ffffffe08087810 */ /* 0x002fd60007ffe0ff */
[----:B------:R-:W-:Y:S01]  /*1d0c0*/  @!P0 IMAD.IADD R6, R6, 0x1, -R2 ;  /* 0x0000000106068824 */ /* 0x000fe200078e0a02 */
[----:B------:R-:W-:Y:S01]  /*1d0d0*/  @!P0 IADD3 R0, R0, 0x1, RZ ;  /* 0x0000000100008810 */ /* 0x000fe20007ffe0ff */
[----:B------:R-:W1:Y:S01]  /*1d0e0*/  F2I.FTZ.U32.TRUNC.NTZ R9, R8 ;  /* 0x0000000800097305 */ /* 0x000e62000021f000 */
[----:B------:R-:W-:Y:S02]  /*1d0f0*/  ISETP.NE.AND P0, PT, R7, RZ, PT ;  /* 0x000000ff0700720c */ /* 0x000fe40003f05270 */
[----:B------:R-:W-:Y:S02]  /*1d100*/  ISETP.GE.U32.AND P2, PT, R6, R2, PT ;  /* 0x000000020600720c */ /* 0x000fe40003f46070 */
[----:B------:R-:W-:-:S04]  /*1d110*/  LOP3.LUT R2, R3, R7, RZ, 0x3c, !PT ;  /* 0x0000000703027212 */ /* 0x000fc800078e3cff */
[----:B------:R-:W-:-:S07]  /*1d120*/  ISETP.GE.AND P1, PT, R2, RZ, PT ;  /* 0x000000ff0200720c */ /* 0x000fce0003f26270 */
[----:B------:R-:W-:Y:S02]  /*1d130*/  @P2 IADD3 R0, R0, 0x1, RZ ;  /* 0x0000000100002810 */ /* 0x000fe40007ffe0ff */
[----:B-1----:R-:W-:Y:S02]  /*1d140*/  IADD3 R2, RZ, -R9, RZ ;  /* 0x80000009ff027210 */ /* 0x002fe40007ffe0ff */
[----:B------:R-:W-:Y:S02]  /*1d150*/  MOV R8, RZ ;  /* 0x000000ff00087202 */ /* 0x000fe40000000f00 */
[----:B------:R-:W-:Y:S01]  /*1d160*/  @!P1 IMAD.MOV R0, RZ, RZ, -R0 ;  /* 0x000000ffff009224 */ /* 0x000fe200078e0a00 */
[----:B------:R-:W-:Y:S01]  /*1d170*/  @!P0 LOP3.LUT R0, RZ, R7, RZ, 0x33, !PT ;  /* 0x00000007ff008212 */ /* 0x000fe200078e33ff */
[----:B------:R-:W-:Y:S01]  /*1d180*/  IMAD.MOV.U32 R6, RZ, RZ, R2 ;  /* 0x000000ffff067224 */ /* 0x000fe200078e0002 */
[----:B------:R-:W-:Y:S02]  /*1d190*/  IABS R2, R5 ;  /* 0x0000000500027213 */ /* 0x000fe40000000000 */
[----:B------:R-:W-:Y:S01]  /*1d1a0*/  IABS R11, R0 ;  /* 0x00000000000b7213 */ /* 0x000fe20000000000 */
[----:B------:R-:W-:-:S02]  /*1d1b0*/  IMAD R6, R6, R4, RZ ;  /* 0x0000000406067224 */ /* 0x000fc400078e02ff */
        /* <DEDUP_REMOVED lines=10> */
[----:B------:R-:W-:Y:S01]  /*1d260*/  ISETP.GE.U32.AND P2, PT, R6, R4, PT ;  /* 0x000000040600720c */ /* 0x000fe20003f46070 */
[----:B------:R-:W-:Y:S01]  /*1d270*/  IMAD.MOV R6, RZ, RZ, -R0 ;  /* 0x000000ffff067224 */ /* 0x000fe200078e0a00 */
        /* <DEDUP_REMOVED lines=11> */
.L_x_1469:
[----:B--2---:R-:W-:-:S04]  /*1d330*/  IMAD.MOV.U32 R4, RZ, RZ, 0x4 ;  /* 0x00000004ff047424 */ /* 0x004fc800078e00ff */
[----:B------:R-:W-:-:S05]  /*1d340*/  IMAD.WIDE R4, R247, R4, c[0x0][0x590] ;  /* 0x00016400f7047625 */ /* 0x000fca00078e0204 */
[----:B------:R1:W2:Y:S01]  /*1d350*/  LDG.E R6, [R4.64] ;  /* 0x0000000804067981 */ /* 0x0002a2000c1e1900 */
[----:B------:R-:W-:Y:S01]  /*1d360*/  IABS R2, R3 ;  /* 0x0000000300027213 */ /* 0x000fe20000000000 */
[----:B-1----:R-:W-:Y:S02]  /*1d370*/  IMAD.MOV.U32 R4, RZ, RZ, RZ ;  /* 0x000000ffff047224 */ /* 0x002fe400078e00ff */
[----:B--2-4-:R-:W-:-:S05]  /*1d380*/  IMAD R11, R6, R7, RZ ;  /* 0x00000007060b7224 */ /* 0x014fca00078e02ff */
        /* <DEDUP_REMOVED lines=8> */
[----:B------:R-:W-:-:S04]  /*1d410*/  IMAD R0, R0, R8, RZ ;  /* 0x0000000800007224 */ /* 0x000fc800078e02ff */
[----:B------:R-:W-:-:S04]  /*1d420*/  IMAD.HI.U32 R0, R5, R0, R4 ;  /* 0x0000000005007227 */ /* 0x000fc800078e0004 */
[----:B------:R-:W-:Y:S02]  /*1d430*/  IMAD.MOV R4, RZ, RZ, -R9 ;  /* 0x000000ffff047224 */ /* 0x000fe400078e0a09 */
[----:B------:R-:W-:-:S04]  /*1d440*/  IMAD.HI.U32 R0, R0, R2, RZ ;  /* 0x0000000200007227 */ /* 0x000fc800078e00ff */
[----:B------:R-:W-:-:S05]  /*1d450*/  IMAD R2, R0, R4, R2 ;  /* 0x0000000400027224 */ /* 0x000fca00078e0202 */
[----:B------:R-:W-:-:S13]  /*1d460*/  ISETP.GT.U32.AND P0, PT, R8, R2, PT ;  /* 0x000000020800720c */ /* 0x000fda0003f04070 */
[-C--:B------:R-:W-:Y:S02]  /*1d470*/  @!P0 IADD3 R2, R2, -R8.reuse, RZ ;  /* 0x8000000802028210 */ /* 0x080fe40007ffe0ff */
[----:B------:R-:W-:Y:S02]  /*1d480*/  @!P0 IADD3 R0, R0, 0x1, RZ ;  /* 0x0000000100008810 */ /* 0x000fe40007ffe0ff */
[----:B------:R-:W-:Y:S01]  /*1d490*/  ISETP.GE.U32.AND P2, PT, R2, R8, PT ;  /* 0x000000080200720c */ /* 0x000fe20003f46070 */
[----:B------:R-:W-:Y:S01]  /*1d4a0*/  IMAD.MOV.U32 R8, RZ, RZ, RZ ;  /* 0x000000ffff087224 */ /* 0x000fe200078e00ff */
[----:B------:R-:W-:Y:S02]  /*1d4b0*/  LOP3.LUT R2, R3, R11, RZ, 0x3c, !PT ;  /* 0x0000000b03027212 */ /* 0x000fe400078e3cff */
[----:B------:R-:W-:Y:S02]  /*1d4c0*/  ISETP.NE.AND P0, PT, R11, RZ, PT ;  /* 0x000000ff0b00720c */ /* 0x000fe40003f05270 */
[----:B------:R-:W-:-:S07]  /*1d4d0*/  ISETP.GE.AND P1, PT, R2, RZ, PT ;  /* 0x000000ff0200720c */ /* 0x000fce0003f26270 */
[----:B------:R-:W-:-:S05]  /*1d4e0*/  @P2 IADD3 R0, R0, 0x1, RZ ;  /* 0x0000000100002810 */ /* 0x000fca0007ffe0ff */
[----:B------:R-:W-:-:S04]  /*1d4f0*/  IMAD.MOV.U32 R2, RZ, RZ, R0 ;  /* 0x000000ffff027224 */ /* 0x000fc800078e0000 */
[----:B------:R-:W-:Y:S01]  /*1d500*/  @!P1 IMAD.MOV R2, RZ, RZ, -R2 ;  /* 0x000000ffff029224 */ /* 0x000fe200078e0a02 */
[----:B------:R-:W-:-:S05]  /*1d510*/  @!P0 LOP3.LUT R2, RZ, R11, RZ, 0x33, !PT ;  /* 0x0000000bff028212 */ /* 0x000fca00078e33ff */
[----:B------:R-:W-:Y:S02]  /*1d520*/  IMAD R10, R6, R2, RZ ;  /* 0x00000002060a7224 */ /* 0x000fe400078e02ff */
[----:B------:R-:W-:-:S03]  /*1d530*/  IMAD.MOV R2, RZ, RZ, -R2 ;  /* 0x000000ffff027224 */ /* 0x000fc600078e0a02 */
[----:B------:R-:W-:-:S04]  /*1d540*/  IADD3 R0, -R10, c[0x0][0x538], RZ ;  /* 0x00014e000a007a10 */ /* 0x000fc80007ffe1ff */
[----:B------:R-:W-:-:S04]  /*1d550*/  IMNMX R0, R6, R0, PT ;  /* 0x0000000006007217 */ /* 0x000fc80003800200 */
[----:B------:R-:W-:-:S04]  /*1d560*/  IABS R4, R0 ;  /* 0x0000000000047213 */ /* 0x000fc80000000000 */
[----:B------:R-:W1:Y:S08]  /*1d570*/  I2F.RP R5, R4 ;  /* 0x0000000400057306 */ /* 0x000e700000209400 */
[----:B-1----:R-:W1:Y:S02]  /*1d580*/  MUFU.RCP R5, R5 ;  /* 0x0000000500057308 */ /* 0x002e640000001000 */
[----:B-1----:R-:W-:-:S06]  /*1d590*/  IADD3 R5, R5, 0xffffffe, RZ ;  /* 0x0ffffffe05057810 */ /* 0x002fcc0007ffe0ff */
[----:B------:R-:W1:Y:S02]  /*1d5a0*/  F2I.FTZ.U32.TRUNC.NTZ R9, R5 ;  /* 0x0000000500097305 */ /* 0x000e64000021f000 */
[----:B-1----:R-:W-:Y:S02]  /*1d5b0*/  IMAD.MOV R6, RZ, RZ, -R9 ;  /* 0x000000ffff067224 */ /* 0x002fe400078e0a09 */
[----:B------:R-:W-:-:S03]  /*1d5c0*/  IMAD R5, R11, R2, R3 ;  /* 0x000000020b057224 */ /* 0x000fc600078e0203 */
[----:B------:R-:W-:Y:S02]  /*1d5d0*/  MOV R2, R6 ;  /* 0x0000000600027202 */ /* 0x000fe40000000f00 */
[----:B------:R-:W-:Y:S02]  /*1d5e0*/  IABS R6, R0 ;  /* 0x0000000000067213 */ /* 0x000fe40000000000 */
[----:B------:R-:W-:Y:S01]  /*1d5f0*/  IABS R3, R5 ;  /* 0x0000000500037213 */ /* 0x000fe20000000000 */
        /* <DEDUP_REMOVED lines=19> */
.L_x_1470:
[----:B------:R-:W-:Y:S05]  /*1d730*/  BSYNC B0 ;  /* 0x0000000000007941 */ /* 0x000fea0003800000 */
.L_x_1468:
[----:B------:R-:W-:-:S04]  /*1d740*/  LOP3.LUT R2, RZ, R2, RZ, 0x33, !PT ;  /* 0x00000002ff027212 */ /* 0x000fc800078e33ff */
[----:B------:R-:W-:Y:S01]  /*1d750*/  IADD3 R245, R2, R7, RZ ;  /* 0x0000000702f57210 */ /* 0x000fe20007ffe0ff */
[----:B------:R-:W-:Y:S05]  /*1d760*/  BRA `(.L_x_1471) ;  /* 0x0000004000007947 */ /* 0x000fea0003800000 */
.L_x_1459:
[----:B------:R-:W-:Y:S01]  /*1d770*/  IMAD.MOV.U32 R244, RZ, RZ, R9 ;  /* 0x000000fffff47224 */ /* 0x000fe200078e0009 */
[----:B------:R-:W-:Y:S01]  /*1d780*/  MOV R246, RZ ;  /* 0x000000ff00f67202 */ /* 0x000fe20000000f00 */
[----:B------:R-:W-:Y:S01]  /*1d790*/  IMAD.MOV.U32 R245, RZ, RZ, RZ ;  /* 0x000000fffff57224 */ /* 0x000fe200078e00ff */
[----:B------:R-:W-:Y:S02]  /*1d7a0*/  MOV R247, c[0x0][0x53c] ;  /* 0x00014f0000f77a02 */ /* 0x000fe40000000f00 */
.L_x_1471:
[----:B------:R-:W-:Y:S05]  /*1d7b0*/  BSYNC B1 ;  /* 0x0000000000017941 */ /* 0x000fea0003800000 */
.L_x_1457:
[----:B------:R-:W-:Y:S01]  /*1d7c0*/  WARPSYNC 0xffffffff ;  /* 0xffffffff00007948 */ /* 0x000fe20003800000 */
[----:B------:R-:W-:Y:S01]  /*1d7d0*/  BAR.SYNC.DEFER_BLOCKING 0x4, 0x100 ;  /* 0x0104000000007b1d */ /* 0x000fe20000010000 */
[----:B------:R-:W-:-:S13]  /*1d7e0*/  ISETP.NE.AND P0, PT, R13, RZ, PT ;  /* 0x000000ff0d00720c */ /* 0x000fda0003f05270 */
[----:B------:R2:W-:Y:S04]  /*1d7f0*/  @!P0 STS.128 [0x18100], R244 ;  /* 0x018100f4ff008388 */ /* 0x0005e80000000c00 */
[----:B------:R-:W-:Y:S06]  /*1d800*/  BAR.ARV 0x5, 0x100 ;  /* 0x0144000000007b1d */ /* 0x000fec0000002000 */
.L_x_1452:
[----:B-1----:R-:W-:-:S13]  /*1d810*/  ISETP.GE.AND P0, PT, R247, c[0x0][0x53c], PT ;  /* 0x00014f00f7007a0c */ /* 0x002fda0003f06270 */
[----:B--234-:R-:W-:Y:S01]  /*1d820*/  @P0 CALL.REL.NOINC `(.L_x_1472) ;  /* 0x0000001000000944 */ /* 0x01cfe20003c00000 */
[----:B------:R-:W-:Y:S05]  /*1d830*/  BRA `(.L_x_1473) ;  /* 0xfffe487000007947 */ /* 0x000fea000383ffff */
.L_x_1472:
[----:B------:R-:W-:Y:S05]  /*1d840*/  EXIT ;  /* 0x000000000000794d */ /* 0x000fea0003800000 */
.L_x_1283:
[----:B------:R-:W-:Y:S01]  /*1d850*/  IMAD.MOV.U32 R0, RZ, RZ, R5 ;  /* 0x000000ffff007224 */ /* 0x000fe200078e0005 */
[----:B------:R-:W-:Y:S02]  /*1d860*/  MOV R3, 0x1 ;  /* 0x0000000100037802 */ /* 0x000fe40000000f00 */
[----:B------:R-:W-:Y:S02]  /*1d870*/  MOV R2, 0x1d890 ;  /* 0x0001d89000027802 */ /* 0x000fe40000000f00 */
[----:B--2---:R-:W-:Y:S05]  /*1d880*/  CALL.REL.NOINC `($__internal_24_$__cuda_sm70_shflsync_up_p) ;  /* 0x00002e3000007944 */ /* 0x004fea0003c00000 */
[----:B------:R-:W-:Y:S01]  /*1d890*/  MOV R0, R4 ;  /* 0x0000000400007202 */ /* 0x000fe20000000f00 */
[----:B------:R-:W-:Y:S05]  /*1d8a0*/  BRA `(.L_x_1474) ;  /* 0xfffe2b9000007947 */ /* 0x000fea000383ffff */
.L_x_1284:
[----:B------:R-:W-:Y:S01]  /*1d8b0*/  IMAD.MOV.U32 R0, RZ, RZ, R5 ;  /* 0x000000ffff007224 */ /* 0x000fe200078e0005 */
[----:B------:R-:W-:Y:S02]  /*1d8c0*/  MOV R3, 0x2 ;  /* 0x0000000200037802 */ /* 0x000fe40000000f00 */
[----:B------:R-:W-:Y:S02]  /*1d8d0*/  MOV R2, 0x1d8f0 ;  /* 0x0001d8f000027802 */ /* 0x000fe40000000f00 */
[----:B--2---:R-:W-:Y:S05]  /*1d8e0*/  CALL.REL.NOINC `($__internal_24_$__cuda_sm70_shflsync_up_p) ;  /* 0x00002dd000007944 */ /* 0x004fea0003c00000 */
[----:B------:R-:W-:Y:S01]  /*1d8f0*/  SEL R4, R4, RZ, P4 ;  /* 0x000000ff04047207 */ /* 0x000fe20002000000 */
[----:B------:R-:W-:Y:S01]  /*1d900*/  IMAD.MOV.U32 R3, RZ, RZ, 0x4 ;  /* 0x00000004ff037424 */ /* 0x000fe200078e00ff */
[----:B------:R-:W-:-:S03]  /*1d910*/  MOV R2, 0x1d940 ;  /* 0x0001d94000027802 */ /* 0x000fc60000000f00 */
[----:B------:R-:W-:Y:S02]  /*1d920*/  IMAD.IADD R0, R5, 0x1, R4 ;  /* 0x0000000105007824 */ /* 0x000fe400078e0204 */
[----:B------:R-:W-:Y:S05]  /*1d930*/  CALL.REL.NOINC `($__internal_24_$__cuda_sm70_shflsync_up_p) ;  /* 0x00002d8000007944 */ /* 0x000fea0003c00000 */
        /* <DEDUP_REMOVED lines=10> */
[----:B------:R-:W-:Y:S02]  /*1d9e0*/  SEL R4, R4, RZ, P1 ;  /* 0x000000ff04047207 */ /* 0x000fe40000800000 */
[----:B------:R-:W-:Y:S02]  /*1d9f0*/  MOV R3, 0x1f ;  /* 0x0000001f00037802 */ /* 0x000fe40000000f00 */
[----:B------:R-:W-:Y:S01]  /*1da00*/  MOV R2, 0x1da50 ;  /* 0x0001da5000027802 */ /* 0x000fe20000000f00 */
[----:B------:R-:W-:Y:S02]  /*1da10*/  IMAD.IADD R4, R0, 0x1, R4 ;  /* 0x0000000100047824 */ /* 0x000fe400078e0204 */
[----:B------:R-:W-:Y:S02]  /*1da20*/  IMAD.MOV.U32 R0, RZ, RZ, 0x1f ;  /* 0x0000001fff007424 */ /* 0x000fe400078e00ff */
[----:B------:R-:W-:Y:S02]  /*1da30*/  IMAD.MOV.U32 R199, RZ, RZ, R4 ;  /* 0x000000ffffc77224 */ /* 0x000fe400078e0004 */
[----:B------:R-:W-:Y:S05]  /*1da40*/  CALL.REL.NOINC `($__internal_23_$__cuda_sm70_shflsync_idx_p) ;  /* 0x00002c2000007944 */ /* 0x000fea0003c00000 */
[----:B------:R-:W-:Y:S05]  /*1da50*/  BRA `(.L_x_1475) ;  /* 0xfffe2ae000007947 */ /* 0x000fea000383ffff */
.L_x_1286:
[----:B------:R-:W-:Y:S02]  /*1da60*/  SEL R0, RZ, 0x1, P0 ;  /* 0x00000001ff007807 */ /* 0x000fe40000000000 */
[----:B------:R-:W-:-:S02]  /*1da70*/  MOV R2, 0x1da90 ;  /* 0x0001da9000027802 */ /* 0x000fc40000000f00 */
[----:B--2---:R-:W-:Y:S05]  /*1da80*/  CALL.REL.NOINC `($__internal_25_$__cuda_sm70_votesync_ballot) ;  /* 0x00002c9000007944 */ /* 0x004fea0003c00000 */
[----:B------:R-:W-:Y:S01]  /*1da90*/  MOV R10, R0 ;  /* 0x00000000000a7202 */ /* 0x000fe20000000f00 */
[----:B------:R-:W-:Y:S05]  /*1daa0*/  BRA `(.L_x_1476) ;  /* 0xfffe2b2000007947 */ /* 0x000fea000383ffff */
.L_x_1287:
[----:B------:R-:W-:Y:S01]  /*1dab0*/  IMAD.MOV.U32 R199, RZ, RZ, R9 ;  /* 0x000000ffffc77224 */ /* 0x000fe200078e0009 */
[----:B------:R-:W-:Y:S01]  /*1dac0*/  MOV R0, R5 ;  /* 0x0000000500007202 */ /* 0x000fe20000000f00 */
[----:B------:R-:W-:Y:S01]  /*1dad0*/  IMAD.MOV.U32 R3, RZ, RZ, 0x1f ;  /* 0x0000001fff037424 */ /* 0x000fe200078e00ff */
[----:B------:R-:W-:-:S02]  /*1dae0*/  MOV R2, 0x1db00 ;  /* 0x0001db0000027802 */ /* 0x000fc40000000f00 */
[----:B------:R-:W-:Y:S05]  /*1daf0*/  CALL.REL.NOINC `($__internal_23_$__cuda_sm70_shflsync_idx_p) ;  /* 0x00002b7000007944 */ /* 0x000fea0003c00000 */
[----:B------:R-:W-:Y:S01]  /*1db00*/  IMAD.MOV.U32 R12, RZ, RZ, R0 ;  /* 0x000000ffff0c7224 */ /* 0x000fe200078e0000 */
[----:B------:R-:W-:Y:S01]  /*1db10*/  MOV R199, R8 ;  /* 0x0000000800c77202 */ /* 0x000fe20000000f00 */
[----:B------:R-:W-:Y:S01]  /*1db20*/  IMAD.MOV.U32 R6, RZ, RZ, RZ ;  /* 0x000000ffff067224 */ /* 0x000fe200078e00ff */
[----:B------:R-:W-:Y:S01]  /*1db30*/  MOV R0, R5 ;  /* 0x0000000500007202 */ /* 0x000fe20000000f00 */
[----:B------:R-:W-:Y:S01]  /*1db40*/  IMAD.MOV.U32 R3, RZ, RZ, 0x1f ;  /* 0x0000001fff037424 */ /* 0x000fe200078e00ff */
[----:B------:R-:W-:-:S02]  /*1db50*/  MOV R2, 0x1db70 ;  /* 0x0001db7000027802 */ /* 0x000fc40000000f00 */
[----:B------:R-:W-:Y:S05]  /*1db60*/  CALL.REL.NOINC `($__internal_23_$__cuda_sm70_shflsync_idx_p) ;  /* 0x00002b0000007944 */ /* 0x000fea0003c00000 */
[----:B------:R-:W-:Y:S01]  /*1db70*/  MOV R9, R0 ;  /* 0x0000000000097202 */ /* 0x000fe20000000f00 */
[----:B------:R-:W-:Y:S05]  /*1db80*/  BRA `(.L_x_1477) ;  /* 0xfffe2aa000007947 */ /* 0x000fea000383ffff */
.L_x_1290:
[----:B------:R-:W-:Y:S01]  /*1db90*/  IMAD.MOV.U32 R199, RZ, RZ, R4 ;  /* 0x000000ffffc77224 */ /* 0x000fe200078e0004 */
[----:B------:R-:W-:-:S02]  /*1dba0*/  MOV R3, 0x1f ;  /* 0x0000001f00037802 */ /* 0x000fc40000000f00 */
[----:B------:R-:W-:Y:S02]  /*1dbb0*/  MOV R2, 0x1dbd0 ;  /* 0x0001dbd000027802 */ /* 0x000fe40000000f00 */
[----:B-123--:R-:W-:Y:S05]  /*1dbc0*/  CALL.REL.NOINC `($__internal_23_$__cuda_sm70_shflsync_idx_p) ;  /* 0x00002aa000007944 */ /* 0x00efea0003c00000 */
[----:B------:R-:W-:Y:S01]  /*1dbd0*/  MOV R6, R0 ;  /* 0x0000000000067202 */ /* 0x000fe20000000f00 */
[----:B------:R-:W-:Y:S05]  /*1dbe0*/  BRA `(.L_x_1289) ;  /* 0xfffe2aa000007947 */ /* 0x000fea000383ffff */
.L_x_1329:
[----:B------:R-:W-:Y:S01]  /*1dbf0*/  IMAD.MOV.U32 R199, RZ, RZ, R5 ;  /* 0x000000ffffc77224 */ /* 0x000fe200078e0005 */
[----:B------:R-:W-:Y:S01]  /*1dc00*/  MOV R0, RZ ;  /* 0x000000ff00007202 */ /* 0x000fe20000000f00 */
[----:B------:R-:W-:Y:S01]  /*1dc10*/  IMAD.MOV.U32 R3, RZ, RZ, 0x181f ;  /* 0x0000181fff037424 */ /* 0x000fe200078e00ff */
[----:B------:R-:W-:Y:S02]  /*1dc20*/  MOV R2, 0x1dc40 ;  /* 0x0001dc4000027802 */ /* 0x000fe40000000f00 */
[----:B-----5:R-:W-:Y:S05]  /*1dc30*/  CALL.REL.NOINC `($__internal_23_$__cuda_sm70_shflsync_idx_p) ;  /* 0x00002a3000007944 */ /* 0x020fea0003c00000 */
[----:B------:R-:W-:Y:S01]  /*1dc40*/  MOV R6, R0 ;  /* 0x0000000000067202 */ /* 0x000fe20000000f00 */
[----:B------:R-:W-:Y:S05]  /*1dc50*/  BRA `(.L_x_1478) ;  /* 0xfffea7a000007947 */ /* 0x000fea000383ffff */
.L_x_1330:
[----:B------:R-:W-:Y:S01]  /*1dc60*/  IMAD.MOV.U32 R199, RZ, RZ, R7 ;  /* 0x000000ffffc77224 */ /* 0x000fe200078e0007 */
[----:B------:R-:W-:Y:S01]  /*1dc70*/  MOV R0, RZ ;  /* 0x000000ff00007202 */ /* 0x000fe20000000f00 */
[----:B------:R-:W-:Y:S01]  /*1dc80*/  IMAD.MOV.U32 R3, RZ, RZ, 0x181f ;  /* 0x0000181fff037424 */ /* 0x000fe200078e00ff */
[----:B------:R-:W-:Y:S02]  /*1dc90*/  MOV R2, 0x1dcb0 ;  /* 0x0001dcb000027802 */ /* 0x000fe40000000f00 */
[----:B-12--5:R-:W-:Y:S05]  /*1dca0*/  CALL.REL.NOINC `($__internal_23_$__cuda_sm70_shflsync_idx_p) ;  /* 0x000029c000007944 */ /* 0x026fea0003c00000 */
[----:B------:R-:W-:Y:S05]  /*1dcb0*/  BRA `(.L_x_1479) ;  /* 0xfffea76000007947 */ /* 0x000fea000383ffff */
.L_x_1333:
[----:B------:R-:W-:Y:S01]  /*1dcc0*/  IMAD.MOV.U32 R199, RZ, RZ, R5 ;  /* 0x000000ffffc77224 */ /* 0x000fe200078e0005 */
[----:B----4-:R-:W-:Y:S01]  /*1dcd0*/  MOV R0, 0x1 ;  /* 0x0000000100007802 */ /* 0x010fe20000000f00 */
[----:B--2---:R-:W-:Y:S01]  /*1dce0*/  IMAD.MOV.U32 R3, RZ, RZ, 0x181f ;  /* 0x0000181fff037424 */ /* 0x004fe200078e00ff */
[----:B------:R-:W-:-:S02]  /*1dcf0*/  MOV R2, 0x1dd10 ;  /* 0x0001dd1000027802 */ /* 0x000fc40000000f00 */
[----:B-1-3-5:R-:W-:Y:S05]  /*1dd00*/  CALL.REL.NOINC `($__internal_23_$__cuda_sm70_shflsync_idx_p) ;  /* 0x0000296000007944 */ /* 0x02afea0003c00000 */
[----:B------:R-:W-:Y:S01]  /*1dd10*/  IMAD.MOV.U32 R6, RZ, RZ, R0 ;  /* 0x000000ffff067224 */ /* 0x000fe200078e0000 */
[----:B------:R-:W-:Y:S01]  /*1dd20*/  MOV R0, 0x1 ;  /* 0x0000000100007802 */ /* 0x000fe20000000f00 */
[----:B------:R-:W-:Y:S01]  /*1dd30*/  IMAD.MOV.U32 R199, RZ, RZ, R7 ;  /* 0x000000ffffc77224 */ /* 0x000fe200078e0007 */
[----:B------:R-:W-:-:S02]  /*1dd40*/  MOV R3, 0x181f ;  /* 0x0000181f00037802 */ /* 0x000fc40000000f00 */
[----:B------:R-:W-:Y:S02]  /*1dd50*/  MOV R2, 0x1dd70 ;  /* 0x0001dd7000027802 */ /* 0x000fe40000000f00 */
[----:B------:R-:W-:Y:S05]  /*1dd60*/  CALL.REL.NOINC `($__internal_23_$__cuda_sm70_shflsync_idx_p) ;  /* 0x0000290000007944 */ /* 0x000fea0003c00000 */
[----:B------:R-:W-:Y:S05]  /*1dd70*/  BRA `(.L_x_1480) ;  /* 0xfffea7e000007947 */ /* 0x000fea000383ffff */
.L_x_1336:
[----:B------:R-:W-:Y:S01]  /*1dd80*/  IMAD.MOV.U32 R199, RZ, RZ, R5 ;  /* 0x000000ffffc77224 */ /* 0x000fe200078e0005 */
[----:B----4-:R-:W-:Y:S01]  /*1dd90*/  MOV R0, 0x2 ;  /* 0x0000000200007802 */ /* 0x010fe20000000f00 */
[----:B-1----:R-:W-:Y:S01]  /*1dda0*/  IMAD.MOV.U32 R3, RZ, RZ, 0x181f ;  /* 0x0000181fff037424 */ /* 0x002fe200078e00ff */
[----:B------:R-:W-:Y:S02]  /*1ddb0*/  MOV R2, 0x1ddd0 ;  /* 0x0001ddd000027802 */ /* 0x000fe40000000f00 */
[----:B--23-5:R-:W-:Y:S05]  /*1ddc0*/  CALL.REL.NOINC `($__internal_23_$__cuda_sm70_shflsync_idx_p) ;  /* 0x000028a000007944 */ /* 0x02cfea0003c00000 */
[----:B------:R-:W-:Y:S01]  /*1ddd0*/  MOV R6, R0 ;  /* 0x0000000000067202 */ /* 0x000fe20000000f00 */
[----:B------:R-:W-:Y:S05]  /*1dde0*/  BRA `(.L_x_1481) ;  /* 0xfffea8a000007947 */ /* 0x000fea000383ffff */
.L_x_1337:
[----:B------:R-:W-:Y:S01]  /*1ddf0*/  IMAD.MOV.U32 R199, RZ, RZ, R7 ;  /* 0x000000ffffc77224 */ /* 0x000fe200078e0007 */
[----:B----4-:R-:W-:Y:S01]  /*1de00*/  MOV R0, 0x2 ;  /* 0x0000000200007802 */ /* 0x010fe20000000f00 */
[----:B------:R-:W-:Y:S01]  /*1de10*/  IMAD.MOV.U32 R3, RZ, RZ, 0x181f ;  /* 0x0000181fff037424 */ /* 0x000fe200078e00ff */
[----:B------:R-:W-:Y:S02]  /*1de20*/  MOV R2, 0x1de40 ;  /* 0x0001de4000027802 */ /* 0x000fe40000000f00 */
[----:B-123-5:R-:W-:Y:S05]  /*1de30*/  CALL.REL.NOINC `($__internal_23_$__cuda_sm70_shflsync_idx_p) ;  /* 0x0000283000007944 */ /* 0x02efea0003c00000 */
[----:B------:R-:W-:Y:S05]  /*1de40*/  BRA `(.L_x_1482) ;  /* 0xfffea86000007947 */ /* 0x000fea000383ffff */
.L_x_1340:
[----:B------:R-:W-:Y:S01]  /*1de50*/  IMAD.MOV.U32 R199, RZ, RZ, R5 ;  /* 0x000000ffffc77224 */ /* 0x000fe200078e0005 */
[----:B-1----:R-:W-:Y:S01]  /*1de60*/  MOV R0, 0x3 ;  /* 0x0000000300007802 */ /* 0x002fe20000000f00 */
[----:B------:R-:W-:Y:S01]  /*1de70*/  IMAD.MOV.U32 R3, RZ, RZ, 0x181f ;  /* 0x0000181fff037424 */ /* 0x000fe200078e00ff */
[----:B------:R-:W-:-:S02]  /*1de80*/  MOV R2, 0x1dea0 ;  /* 0x0001dea000027802 */ /* 0x000fc40000000f00 */
[----:B--2345:R-:W-:Y:S05]  /*1de90*/  CALL.REL.NOINC `($__internal_23_$__cuda_sm70_shflsync_idx_p) ;  /* 0x000027d000007944 */ /* 0x03cfea0003c00000 */
[----:B------:R-:W-:Y:S01]  /*1dea0*/  IMAD.MOV.U32 R5, RZ, RZ, R0 ;  /* 0x000000ffff057224 */ /* 0x000fe200078e0000 */
[----:B------:R-:W-:Y:S01]  /*1deb0*/  MOV R0, 0x3 ;  /* 0x0000000300007802 */ /* 0x000fe20000000f00 */
[----:B------:R-:W-:Y:S01]  /*1dec0*/  IMAD.MOV.U32 R199, RZ, RZ, R7 ;  /* 0x000000ffffc77224 */ /* 0x000fe200078e0007 */
[----:B------:R-:W-:-:S02]  /*1ded0*/  MOV R3, 0x181f ;  /* 0x0000181f00037802 */ /* 0x000fc40000000f00 */
[----:B------:R-:W-:Y:S02]  /*1dee0*/  MOV R2, 0x1df00 ;  /* 0x0001df0000027802 */ /* 0x000fe40000000f00 */
[----:B------:R-:W-:Y:S05]  /*1def0*/  CALL.REL.NOINC `($__internal_23_$__cuda_sm70_shflsync_idx_p) ;  /* 0x0000277000007944 */ /* 0x000fea0003c00000 */
[----:B------:R-:W-:Y:S05]  /*1df00*/  BRA `(.L_x_1483) ;  /* 0xfffea8e000007947 */ /* 0x000fea000383ffff */
.L_x_1387:
[----:B------:R-:W-:Y:S01]  /*1df10*/  IMAD.MOV.U32 R199, RZ, RZ, R5 ;  /* 0x000000ffffc77224 */ /* 0x000fe200078e0005 */
[----:B------:R-:W-:Y:S01]  /*1df20*/  MOV R0, RZ ;  /* 0x000000ff00007202 */ /* 0x000fe20000000f00 */
[----:B------:R-:W-:Y:S01]  /*1df30*/  IMAD.MOV.U32 R3, RZ, RZ, 0x181f ;  /* 0x0000181fff037424 */ /* 0x000fe200078e00ff */
[----:B------:R-:W-:Y:S02]  /*1df40*/  MOV R2, 0x1df60 ;  /* 0x0001df6000027802 */ /* 0x000fe40000000f00 */
[----:B------:R-:W-:Y:S05]  /*1df50*/  CALL.REL.NOINC `($__internal_23_$__cuda_sm70_shflsync_idx_p) ;  /* 0x0000271000007944 */ /* 0x000fea0003c00000 */
[----:B------:R-:W-:Y:S01]  /*1df60*/  MOV R4, R0 ;  /* 0x0000000000047202 */ /* 0x000fe20000000f00 */
[----:B------:R-:W-:Y:S05]  /*1df70*/  BRA `(.L_x_1484) ;  /* 0xffff2ba000007947 */ /* 0x000fea000383ffff */
.L_x_1388:
[----:B------:R-:W-:Y:S01]  /*1df80*/  IMAD.MOV.U32 R199, RZ, RZ, R12 ;  /* 0x000000ffffc77224 */ /* 0x000fe200078e000c */
[----:B------:R-:W-:Y:S01]  /*1df90*/  MOV R0, RZ ;  /* 0x000000ff00007202 */ /* 0x000fe20000000f00 */
[----:B------:R-:W-:Y:S01]  /*1dfa0*/  IMAD.MOV.U32 R3, RZ, RZ, 0x181f ;  /* 0x0000181fff037424 */ /* 0x000fe200078e00ff */
[----:B------:R-:W-:Y:S02]  /*1dfb0*/  MOV R2, 0x1dfd0 ;  /* 0x0001dfd000027802 */ /* 0x000fe40000000f00 */
[----:B-12---:R-:W-:Y:S05]  /*1dfc0*/  CALL.REL.NOINC `($__internal_23_$__cuda_sm70_shflsync_idx_p) ;  /* 0x000026a000007944 */ /* 0x006fea0003c00000 */
[----:B------:R-:W-:Y:S01]  /*1dfd0*/  ISETP.GE.AND P2, PT, R204, c[0x0][0x1d4], PT ;  /* 0x00007500cc007a0c */ /* 0x000fe20003f46270 */
[----:B------:R-:W-:Y:S01]  /*1dfe0*/  IMAD.MOV.U32 R199, RZ, RZ, R5 ;  /* 0x000000ffffc77224 */ /* 0x000fe200078e0005 */
[----:B------:R-:W-:Y:S02]  /*1dff0*/  IADD3 R2, P0, R0, R92, RZ ;  /* 0x0000005c00027210 */ /* 0x000fe40007f1e0ff */
[----:B------:R-:W-:-:S02]  /*1e000*/  ISETP.GE.AND P1, PT, R206, c[0x0][0x1d4], PT ;  /* 0x00007500ce007a0c */ /* 0x000fc40003f26270 */
[----:B------:R-:W-:Y:S01]  /*1e010*/  SEL R11, RZ, 0x10, P2 ;  /* 0x00000010ff0b7807 */ /* 0x000fe20001000000 */
[----:B------:R-:W-:Y:S01]  /*1e020*/  IMAD.X R3, R4, 0x1, R95, P0 ;  /* 0x0000000104037824 */ /* 0x000fe200000e065f */
[----:B------:R-:W-:-:S05]  /*1e030*/  SEL R10, RZ, 0x10, P1 ;  /* 0x00000010ff0a7807 */ /* 0x000fca0000800000 */
[----:B------:R-:W-:Y:S01]  /*1e040*/  @!PT LDS RZ, [RZ] ;  /* 0x00000000fffff984 */ /* 0x000fe20000000800 */
[----:B------:R-:W-:Y:S01]  /*1e050*/  @!PT LDS RZ, [RZ] ;  /* 0x00000000fffff984 */ /* 0x000fe20000000800 */
[----:B------:R-:W-:Y:S01]  /*1e060*/  @!PT LDS RZ, [RZ] ;  /* 0x00000000fffff984 */ /* 0x000fe20000000800 */
[----:B------:R1:W-:Y:S02]  /*1e070*/  LDGSTS.E.BYPASS.LTC128B.128 [R194+0x6100], [R2.64], !P2 ;  /* 0x0610000002c27fae */ /* 0x0003e4000d101d48 */
[----:B-1----:R-:W-:-:S05]  /*1e080*/  IADD3 R2, P0, R0, R93, RZ ;  /* 0x0000005d00027210 */ /* 0x002fca0007f1e0ff */
[----:B------:R-:W-:Y:S01]  /*1e090*/  IMAD.X R3, R4, 0x1, R96, P0 ;  /* 0x0000000104037824 */ /* 0x000fe200000e0660 */
[----:B------:R-:W-:-:S04]  /*1e0a0*/  ISETP.GE.AND P0, PT, R207, c[0x0][0x1d4], PT ;  /* 0x00007500cf007a0c */ /* 0x000fc80003f06270 */
[----:B------:R1:W-:Y:S01]  /*1e0b0*/  LDGSTS.E.BYPASS.LTC128B.128 [R194+0x8100], [R2.64], !P1 ;  /* 0x0810000002c27fae */ /* 0x0003e2000c901d48 */
[----:B------:R-:W-:Y:S02]  /*1e0c0*/  SEL R5, RZ, 0x10, P0 ;  /* 0x00000010ff057807 */ /* 0x000fe40000000000 */
[----:B-1----:R-:W-:Y:S01]  /*1e0d0*/  IADD3 R2, P3, R0, R94, RZ ;  /* 0x0000005e00027210 */ /* 0x002fe20007f7e0ff */
[----:B------:R-:W-:-:S04]  /*1e0e0*/  IMAD.MOV.U32 R0, RZ, RZ, 0x1 ;  /* 0x00000001ff007424 */ /* 0x000fc800078e00ff */
[----:B------:R-:W-:-:S05]  /*1e0f0*/  IMAD.X R3, R4, 0x1, R97, P3 ;  /* 0x0000000104037824 */ /* 0x000fca00018e0661 */
[----:B------:R1:W-:Y:S02]  /*1e100*/  LDGSTS.E.BYPASS.LTC128B.128 [R194+0xa100], [R2.64], !P0 ;  /* 0x0a10000002c27fae */ /* 0x0003e4000c101d48 */
[----:B-1----:R-:W-:Y:S01]  /*1e110*/  IMAD.MOV.U32 R3, RZ, RZ, 0x181f ;  /* 0x0000181fff037424 */ /* 0x002fe200078e00ff */
[----:B------:R-:W-:Y:S02]  /*1e120*/  MOV R2, 0x1e140 ;  /* 0x0001e14000027802 */ /* 0x000fe40000000f00 */
[----:B------:R-:W-:Y:S05]  /*1e130*/  CALL.REL.NOINC `($__internal_23_$__cuda_sm70_shflsync_idx_p) ;  /* 0x0000253000007944 */ /* 0x000fea0003c00000 */
[----:B------:R-:W-:Y:S01]  /*1e140*/  IMAD.MOV.U32 R4, RZ, RZ, R0 ;  /* 0x000000ffff047224 */ /* 0x000fe200078e0000 */
[----:B------:R-:W-:Y:S01]  /*1e150*/  MOV R0, 0x1 ;  /* 0x0000000100007802 */ /* 0x000fe20000000f00 */
[----:B------:R-:W-:Y:S01]  /*1e160*/  IMAD.MOV.U32 R199, RZ, RZ, R12 ;  /* 0x000000ffffc77224 */ /* 0x000fe200078e000c */
[----:B------:R-:W-:Y:S02]  /*1e170*/  MOV R3, 0x181f ;  /* 0x0000181f00037802 */ /* 0x000fe40000000f00 */
[----:B------:R-:W-:Y:S02]  /*1e180*/  MOV R2, 0x1e1a0 ;  /* 0x0001e1a000027802 */ /* 0x000fe40000000f00 */
[----:B------:R-:W-:Y:S05]  /*1e190*/  CALL.REL.NOINC `($__internal_23_$__cuda_sm70_shflsync_idx_p) ;  /* 0x000024d000007944 */ /* 0x000fea0003c00000 */
[----:B------:R-:W-:Y:S05]  /*1e1a0*/  BRA `(.L_x_1485) ;  /* 0xffff2ac000007947 */ /* 0x000fea000383ffff */
.L_x_1389:
[----:B------:R-:W-:Y:S01]  /*1e1b0*/  IMAD.MOV.U32 R199, RZ, RZ, R4 ;  /* 0x000000ffffc77224 */ /* 0x000fe200078e0004 */
[----:B------:R-:W-:Y:S01]  /*1e1c0*/  MOV R0, RZ ;  /* 0x000000ff00007202 */ /* 0x000fe20000000f00 */
[----:B------:R-:W-:Y:S01]  /*1e1d0*/  IMAD.MOV.U32 R3, RZ, RZ, 0x1c1f ;  /* 0x00001c1fff037424 */ /* 0x000fe200078e00ff */
[----:B------:R-:W-:-:S02]  /*1e1e0*/  MOV R2, 0x1e200 ;  /* 0x0001e20000027802 */ /* 0x000fc40000000f00 */
[----:B------:R-:W-:Y:S05]  /*1e1f0*/  CALL.REL.NOINC `($__internal_23_$__cuda_sm70_shflsync_idx_p) ;  /* 0x0000247000007944 */ /* 0x000fea0003c00000 */
[----:B------:R-:W-:Y:S05]  /*1e200*/  BRA `(.L_x_1486) ;  /* 0xffff2ca000007947 */ /* 0x000fea000383ffff */
.L_x_1390:
[----:B------:R-:W-:Y:S01]  /*1e210*/  IMAD.MOV.U32 R199, RZ, RZ, R4 ;  /* 0x000000ffffc77224 */ /* 0x000fe200078e0004 */
[----:B------:R-:W-:Y:S01]  /*1e220*/  MOV R0, 0x1 ;  /* 0x0000000100007802 */ /* 0x000fe20000000f00 */
[----:B------:R-:W-:Y:S01]  /*1e230*/  IMAD.MOV.U32 R3, RZ, RZ, 0x1c1f ;  /* 0x00001c1fff037424 */ /* 0x000fe200078e00ff */
[----:B------:R-:W-:-:S02]  /*1e240*/  MOV R2, 0x1e260 ;  /* 0x0001e26000027802 */ /* 0x000fc40000000f00 */
[----:B-1----:R-:W-:Y:S05]  /*1e250*/  CALL.REL.NOINC `($__internal_23_$__cuda_sm70_shflsync_idx_p) ;  /* 0x0000241000007944 */ /* 0x002fea0003c00000 */
[----:B------:R-:W-:Y:S01]  /*1e260*/  IMAD.IADD R0, R5, 0x1, R0 ;  /* 0x0000000105007824 */ /* 0x000fe200078e0200 */
[----:B------:R-:W-:-:S04]  /*1e270*/  FMNMX.FTZ R3, R8, R9, !PT ;  /* 0x0000000908037209 */ /* 0x000fc80007810000 */
[----:B------:R-:W-:Y:S02]  /*1e280*/  IMNMX R0, R6, R0, PT ;  /* 0x0000000006007217 */ /* 0x000fe40003800200 */
[----:B------:R-:W-:Y:S02]  /*1e290*/  FMNMX.FTZ R3, R10, R3, !PT ;  /* 0x000000030a037209 */ /* 0x000fe40007810000 */
[C---:B------:R-:W-:Y:S02]  /*1e2a0*/  ISETP.GT.AND P3, PT, R0.reuse, RZ, PT ;  /* 0x000000ff0000720c */ /* 0x040fe40003f64270 */
        /* <DEDUP_REMOVED lines=27> */
[----:B------:R-:W-:Y:S02]  /*1e460*/  FMNMX.FTZ R0, R6, R7, !PT ;  /* 0x0000000706007209 */ /* 0x000fe40007810000 */
[----:B------:R-:W-:Y:S02]  /*1e470*/  FMNMX.FTZ R3, R11, R3, !PT ;  /* 0x000000030b037209 */ /* 0x000fe40007810000 */
[----:B------:R-:W-:Y:S02]  /*1e480*/  FMNMX.FTZ R0, R12, R0, !PT ;  /* 0x000000000c007209 */ /* 0x000fe40007810000 */
[----:B------:R-:W-:Y:S02]  /*1e490*/  FMNMX.FTZ R3, R14, R3, !PT ;  /* 0x000000030e037209 */ /* 0x000fe40007810000 */
[----:B------:R-:W-:Y:S02]  /*1e4a0*/  FMNMX.FTZ R0, R13, R0, !PT ;  /* 0x000000000d007209 */ /* 0x000fe40007810000 */
[----:B------:R-:W-:-:S02]  /*1e4b0*/  FMNMX.FTZ R3, R15, R3, !PT ;  /* 0x000000030f037209 */ /* 0x000fc40007810000 */
        /* <DEDUP_REMOVED lines=9> */
[----:B------:R-:W-:Y:S02]  /*1e550*/  FSEL R71, R26, -INF , P3 ;  /* 0xff8000001a477808 */ /* 0x000fe40001800000 */
[----:B------:R-:W-:Y:S02]  /*1e560*/  FMNMX.FTZ R2, R74, R0, !PT ;  /* 0x000000004a027209 */ /* 0x000fe40007810000 */
[----:B------:R-:W-:-:S02]  /*1e570*/  FMNMX.FTZ R0, R81, R3, !PT ;  /* 0x0000000351007209 */ /* 0x000fc40007810000 */
[----:B------:R-:W-:Y:S02]  /*1e580*/  FMNMX.FTZ R3, R73, R2, !PT ;  /* 0x0000000249037209 */ /* 0x000fe40007810000 */
[----:B------:R-:W-:Y:S02]  /*1e590*/  FMNMX.FTZ R0, R80, R0, !PT ;  /* 0x0000000050007209 */ /* 0x000fe40007810000 */
[----:B------:R-:W-:Y:S02]  /*1e5a0*/  FMNMX.FTZ R4, R72, R3, !PT ;  /* 0x0000000348047209 */ /* 0x000fe40007810000 */
[----:B------:R-:W-:Y:S02]  /*1e5b0*/  FMNMX.FTZ R0, R79, R0, !PT ;  /* 0x000000004f007209 */ /* 0x000fe40007810000 */
[----:B------:R-:W-:Y:S02]  /*1e5c0*/  FSEL R70, R27, -INF , P2 ;  /* 0xff8000001b467808 */ /* 0x000fe40001000000 */
[----:B------:R-:W-:-:S02]  /*1e5d0*/  FMNMX.FTZ R0, R78, R0, !PT ;  /* 0x000000004e007209 */ /* 0x000fc40007810000 */
[----:B------:R-:W-:Y:S02]  /*1e5e0*/  FMNMX.FTZ R4, R71, R4, !PT ;  /* 0x0000000447047209 */ /* 0x000fe40007810000 */
[----:B------:R-:W-:Y:S02]  /*1e5f0*/  FMNMX.FTZ R0, R77, R0, !PT ;  /* 0x000000004d007209 */ /* 0x000fe40007810000 */
[----:B------:R-:W-:Y:S02]  /*1e600*/  FSEL R69, R38, -INF , P1 ;  /* 0xff80000026457808 */ /* 0x000fe40000800000 */
[----:B------:R-:W-:Y:S02]  /*1e610*/  FMNMX.FTZ R4, R70, R4, !PT ;  /* 0x0000000446047209 */ /* 0x000fe40007810000 */
[----:B------:R-:W-:Y:S01]  /*1e620*/  FMNMX.FTZ R101, R76, R0, !PT ;  /* 0x000000004c657209 */ /* 0x000fe20007810000 */
[----:B------:R-:W-:Y:S01]  /*1e630*/  IMAD.MOV.U32 R0, RZ, RZ, 0x2 ;  /* 0x00000002ff007424 */ /* 0x000fe200078e00ff */
[----:B------:R-:W-:-:S02]  /*1e640*/  FSEL R68, R39, -INF , P0 ;  /* 0xff80000027447808 */ /* 0x000fc40000000000 */
[----:B------:R-:W-:Y:S01]  /*1e650*/  FMNMX.FTZ R4, R69, R4, !PT ;  /* 0x0000000445047209 */ /* 0x000fe20007810000 */
[----:B------:R-:W-:Y:S01]  /*1e660*/  IMAD.MOV.U32 R100, RZ, RZ, R101 ;  /* 0x000000ffff647224 */ /* 0x000fe200078e0065 */
[----:B------:R-:W-:Y:S02]  /*1e670*/  MOV R2, 0x1e6a0 ;  /* 0x0001e6a000027802 */ /* 0x000fe40000000f00 */
[----:B------:R-:W-:Y:S02]  /*1e680*/  FMNMX.FTZ R4, R68, R4, !PT ;  /* 0x0000000444047209 */ /* 0x000fe40007810000 */
[----:B------:R-:W-:Y:S05]  /*1e690*/  CALL.REL.NOINC `($__internal_22_$__cuda_sm70_shflsync_bfly_p) ;  /* 0x00001f7000007944 */ /* 0x000fea0003c00000 */
[----:B------:R-:W-:Y:S01]  /*1e6a0*/  FMNMX.FTZ R101, R101, R0, !PT ;  /* 0x0000000065657209 */ /* 0x000fe20007810000 */
[----:B------:R-:W-:Y:S01]  /*1e6b0*/  IMAD.MOV.U32 R0, RZ, RZ, 0x1 ;  /* 0x00000001ff007424 */ /* 0x000fe200078e00ff */
[----:B------:R-:W-:-:S03]  /*1e6c0*/  MOV R2, 0x1e6f0 ;  /* 0x0001e6f000027802 */ /* 0x000fc60000000f00 */
[----:B------:R-:W-:Y:S02]  /*1e6d0*/  IMAD.MOV.U32 R100, RZ, RZ, R101 ;  /* 0x000000ffff647224 */ /* 0x000fe400078e0065 */
[----:B------:R-:W-:Y:S05]  /*1e6e0*/  CALL.REL.NOINC `($__internal_22_$__cuda_sm70_shflsync_bfly_p) ;  /* 0x00001f2000007944 */ /* 0x000fea0003c00000 */
[----:B------:R-:W-:Y:S01]  /*1e6f0*/  FMNMX.FTZ R101, R101, R0, !PT ;  /* 0x0000000065657209 */ /* 0x000fe20007810000 */
[----:B------:R-:W-:Y:S01]  /*1e700*/  IMAD.MOV.U32 R100, RZ, RZ, R4 ;  /* 0x000000ffff647224 */ /* 0x000fe200078e0004 */
[----:B------:R-:W-:Y:S01]  /*1e710*/  MOV R2, 0x1e740 ;  /* 0x0001e74000027802 */ /* 0x000fe20000000f00 */
[----:B------:R-:W-:Y:S02]  /*1e720*/  IMAD.MOV.U32 R0, RZ, RZ, 0x2 ;  /* 0x00000002ff007424 */ /* 0x000fe400078e00ff */
[----:B------:R-:W-:Y:S05]  /*1e730*/  CALL.REL.NOINC `($__internal_22_$__cuda_sm70_shflsync_bfly_p) ;  /* 0x00001ed000007944 */ /* 0x000fea0003c00000 */
[----:B------:R-:W-:Y:S01]  /*1e740*/  FMNMX.FTZ R4, R4, R0, !PT ;  /* 0x0000000004047209 */ /* 0x000fe20007810000 */
[----:B------:R-:W-:Y:S01]  /*1e750*/  IMAD.MOV.U32 R0, RZ, RZ, 0x1 ;  /* 0x00000001ff007424 */ /* 0x000fe200078e00ff */
[----:B------:R-:W-:-:S03]  /*1e760*/  MOV R2, 0x1e790 ;  /* 0x0001e79000027802 */ /* 0x000fc60000000f00 */
[----:B------:R-:W-:Y:S02]  /*1e770*/  IMAD.MOV.U32 R100, RZ, RZ, R4 ;  /* 0x000000ffff647224 */ /* 0x000fe400078e0004 */
[----:B------:R-:W-:Y:S05]  /*1e780*/  CALL.REL.NOINC `($__internal_22_$__cuda_sm70_shflsync_bfly_p) ;  /* 0x00001e8000007944 */ /* 0x000fea0003c00000 */
[----:B------:R-:W-:Y:S01]  /*1e790*/  MOV R5, R0 ;  /* 0x0000000000057202 */ /* 0x000fe20000000f00 */
[----:B------:R-:W-:Y:S05]  /*1e7a0*/  BRA `(.L_x_1487) ;  /* 0xffff2db000007947 */ /* 0x000fea000383ffff */
.L_x_1394:
[----:B------:R-:W-:Y:S01]  /*1e7b0*/  MOV R0, RZ ;  /* 0x000000ff00007202 */ /* 0x000fe20000000f00 */
[----:B------:R-:W-:Y:S01]  /*1e7c0*/  IMAD.MOV.U32 R199, RZ, RZ, R5 ;  /* 0x000000ffffc77224 */ /* 0x000fe200078e0005 */
[----:B------:R-:W-:Y:S01]  /*1e7d0*/  MOV R2, 0x1e800 ;  /* 0x0001e80000027802 */ /* 0x000fe20000000f00 */
[----:B------:R-:W-:Y:S02]  /*1e7e0*/  IMAD.MOV.U32 R3, RZ, RZ, 0x181f ;  /* 0x0000181fff037424 */ /* 0x000fe400078e00ff */
[----:B-1234-:R-:W-:Y:S05]  /*1e7f0*/  CALL.REL.NOINC `($__internal_23_$__cuda_sm70_shflsync_idx_p) ;  /* 0x00001e7000007944 */ /* 0x01efea0003c00000 */
[----:B------:R-:W-:Y:S01]  /*1e800*/  MOV R4, R0 ;  /* 0x0000000000047202 */ /* 0x000fe20000000f00 */
[----:B------:R-:W-:-:S05]  /*1e810*/  BRA `(.L_x_1488) ;  /* 0xffff414000007947 */ /* 0x000fca000383ffff */
.L_x_1395:
[----:B------:R-:W-:Y:S01]  /*1e820*/  MOV R0, RZ ;  /* 0x000000ff00007202 */ /* 0x000fe20000000f00 */
[----:B------:R-:W-:Y:S01]  /*1e830*/  IMAD.MOV.U32 R199, RZ, RZ, R13 ;  /* 0x000000ffffc77224 */ /* 0x000fe200078e000d */
[----:B------:R-:W-:Y:S01]  /*1e840*/  MOV R2, 0x1e870 ;  /* 0x0001e87000027802 */ /* 0x000fe20000000f00 */
[----:B------:R-:W-:Y:S02]  /*1e850*/  IMAD.MOV.U32 R3, RZ, RZ, 0x181f ;  /* 0x0000181fff037424 */ /* 0x000fe400078e00ff */
[----:B-1234-:R-:W-:Y:S05]  /*1e860*/  CALL.REL.NOINC `($__internal_23_$__cuda_sm70_shflsync_idx_p) ;  /* 0x00001e0000007944 */ /* 0x01efea0003c00000 */
[----:B------:R-:W-:Y:S01]  /*1e870*/  ISETP.GE.AND P2, PT, R204, c[0x0][0x1d4], PT ;  /* 0x00007500cc007a0c */ /* 0x000fe20003f46270 */
[----:B------:R-:W-:Y:S01]  /*1e880*/  IMAD.MOV.U32 R199, RZ, RZ, R5 ;  /* 0x000000ffffc77224 */ /* 0x000fe200078e0005 */
[----:B------:R-:W-:Y:S02]  /*1e890*/  IADD3 R2, P0, R0, R14, RZ ;  /* 0x0000000e00027210 */ /* 0x000fe40007f1e0ff */
[----:B------:R-:W-:Y:S02]  /*1e8a0*/  ISETP.GE.AND P1, PT, R206, c[0x0][0x1d4], PT ;  /* 0x00007500ce007a0c */ /* 0x000fe40003f26270 */
[----:B------:R-:W-:Y:S01]  /*1e8b0*/  IADD3 R6, P3, R0, R20, RZ ;  /* 0x0000001400067210 */ /* 0x000fe20007f7e0ff */
[C---:B------:R-:W-:Y:S01]  /*1e8c0*/  IMAD.X R3, R4.reuse, 0x1, R15, P0 ;  /* 0x0000000104037824 */ /* 0x040fe200000e060f */
[----:B------:R-:W-:Y:S02]  /*1e8d0*/  ISETP.GE.AND P0, PT, R207, c[0x0][0x1d4], PT ;  /* 0x00007500cf007a0c */ /* 0x000fe40003f06270 */
[----:B------:R-:W-:Y:S01]  /*1e8e0*/  SEL R5, RZ, 0x10, P2 ;  /* 0x00000010ff057807 */ /* 0x000fe20001000000 */
[----:B------:R-:W-:Y:S01]  /*1e8f0*/  IMAD.X R7, R4, 0x1, R21, P3 ;  /* 0x0000000104077824 */ /* 0x000fe200018e0615 */
[----:B------:R-:W-:Y:S01]  /*1e900*/  SEL R12, RZ, 0x10, P1 ;  /* 0x00000010ff0c7807 */ /* 0x000fe20000800000 */
[----:B------:R-:W-:Y:S01]  /*1e910*/  @!PT LDS RZ, [RZ] ;  /* 0x00000000fffff984 */ /* 0x000fe20000000800 */
[----:B------:R-:W-:Y:S01]  /*1e920*/  @!PT LDS RZ, [RZ] ;  /* 0x00000000fffff984 */ /* 0x000fe20000000800 */
[----:B------:R-:W-:Y:S01]  /*1e930*/  @!PT LDS RZ, [RZ] ;  /* 0x00000000fffff984 */ /* 0x000fe20000000800 */
[----:B------:R1:W-:Y:S04]  /*1e940*/  LDGSTS.E.BYPASS.LTC128B.128 [R194+0x100], [R2.64], !P2 ;  /* 0x0010000002c27fae */ /* 0x0003e8000d101d48 */
[----:B------:R2:W-:Y:S01]  /*1e950*/  LDGSTS.E.BYPASS.LTC128B.128 [R194+0x2100], [R6.64], !P1 ;  /* 0x0210000006c27fae */ /* 0x0005e2000c901d48 */
[----:B-1----:R-:W-:Y:S01]  /*1e960*/  IADD3 R2, P3, R0, R22, RZ ;  /* 0x0000001600027210 */ /* 0x002fe20007f7e0ff */
[----:B------:R-:W-:Y:S01]  /*1e970*/  IMAD.MOV.U32 R0, RZ, RZ, 0x1 ;  /* 0x00000001ff007424 */ /* 0x000fe200078e00ff */
[----:B--2---:R-:W-:Y:S03]  /*1e980*/  SEL R7, RZ, 0x10, P0 ;  /* 0x00000010ff077807 */ /* 0x004fe60000000000 */
[----:B------:R-:W-:Y:S05]  /*1e990*/  IMAD.X R3, R4, 0x1, R23, P3 ;  /* 0x0000000104037824 */ /* 0x000fea00018e0617 */
[----:B------:R1:W-:Y:S02]  /*1e9a0*/  LDGSTS.E.BYPASS.LTC128B.128 [R194+0x4100], [R2.64], !P0 ;  /* 0x0410000002c27fae */ /* 0x0003e4000c101d48 */
[----:B-1----:R-:W-:Y:S01]  /*1e9b0*/  MOV R2, 0x1e9e0 ;  /* 0x0001e9e000027802 */ /* 0x002fe20000000f00 */
[----:B------:R-:W-:Y:S02]  /*1e9c0*/  IMAD.MOV.U32 R3, RZ, RZ, 0x181f ;  /* 0x0000181fff037424 */ /* 0x000fe400078e00ff */
[----:B------:R-:W-:Y:S05]  /*1e9d0*/  CALL.REL.NOINC `($__internal_23_$__cuda_sm70_shflsync_idx_p) ;  /* 0x00001c9000007944 */ /* 0x000fea0003c00000 */
[----:B------:R-:W-:Y:S01]  /*1e9e0*/  MOV R3, 0x181f ;  /* 0x0000181f00037802 */ /* 0x000fe20000000f00 */
[----:B------:R-:W-:Y:S01]  /*1e9f0*/  IMAD.MOV.U32 R4, RZ, RZ, R0 ;  /* 0x000000ffff047224 */ /* 0x000fe200078e0000 */
[----:B------:R-:W-:Y:S01]  /*1ea00*/  MOV R0, 0x1 ;  /* 0x0000000100007802 */ /* 0x000fe20000000f00 */
[----:B------:R-:W-:Y:S01]  /*1ea10*/  IMAD.MOV.U32 R199, RZ, RZ, R13 ;  /* 0x000000ffffc77224 */ /* 0x000fe200078e000d */
[----:B------:R-:W-:Y:S02]  /*1ea20*/  MOV R2, 0x1ea40 ;  /* 0x0001ea4000027802 */ /* 0x000fe40000000f00 */
[----:B------:R-:W-:Y:S05]  /*1ea30*/  CALL.REL.NOINC `($__internal_23_$__cuda_sm70_shflsync_idx_p) ;  /* 0x00001c3000007944 */ /* 0x000fea0003c00000 */
[----:B------:R-:W-:-:S05]  /*1ea40*/  BRA `(.L_x_1489) ;  /* 0xffff406000007947 */ /* 0x000fca000383ffff */
.L_x_1398:
[----:B------:R-:W-:Y:S01]  /*1ea50*/  MOV R0, RZ ;  /* 0x000000ff00007202 */ /* 0x000fe20000000f00 */
[----:B------:R-:W-:Y:S01]  /*1ea60*/  IMAD.MOV.U32 R199, RZ, RZ, R101 ;  /* 0x000000ffffc77224 */ /* 0x000fe200078e0065 */
[----:B------:R-:W-:Y:S01]  /*1ea70*/  MOV R2, 0x1eaa0 ;  /* 0x0001eaa000027802 */ /* 0x000fe20000000f00 */
[----:B------:R-:W-:Y:S02]  /*1ea80*/  IMAD.MOV.U32 R3, RZ, RZ, 0x181f ;  /* 0x0000181fff037424 */ /* 0x000fe400078e00ff */
[----:B------:R-:W-:Y:S05]  /*1ea90*/  CALL.REL.NOINC `($__internal_23_$__cuda_sm70_shflsync_idx_p) ;  /* 0x00001bd000007944 */ /* 0x000fea0003c00000 */
[----:B------:R-:W-:Y:S01]  /*1eaa0*/  MOV R100, R0 ;  /* 0x0000000000647202 */ /* 0x000fe20000000f00 */
[----:B------:R-:W-:-:S05]  /*1eab0*/  BRA `(.L_x_1490) ;  /* 0xffff4d4000007947 */ /* 0x000fca000383ffff */
.L_x_1399:
[----:B------:R-:W-:Y:S01]  /*1eac0*/  MOV R0, RZ ;  /* 0x000000ff00007202 */ /* 0x000fe20000000f00 */
[----:B------:R-:W-:Y:S01]  /*1ead0*/  IMAD.MOV.U32 R199, RZ, RZ, R150 ;  /* 0x000000ffffc77224 */ /* 0x000fe200078e0096 */
[----:B------:R-:W-:Y:S01]  /*1eae0*/  MOV R2, 0x1eb10 ;  /* 0x0001eb1000027802 */ /* 0x000fe20000000f00 */
[----:B------:R-:W-:Y:S02]  /*1eaf0*/  IMAD.MOV.U32 R3, RZ, RZ, 0x181f ;  /* 0x0000181fff037424 */ /* 0x000fe400078e00ff */
[----:B-12---:R-:W-:Y:S05]  /*1eb00*/  CALL.REL.NOINC `($__internal_23_$__cuda_sm70_shflsync_idx_p) ;  /* 0x00001b6000007944 */ /* 0x006fea0003c00000 */
        /* <DEDUP_REMOVED lines=8> */
[----:B------:R-:W-:Y:S02]  /*1eb90*/  IMAD.X R149, R100, 0x1, R154, P3 ;  /* 0x0000000164957824 */ /* 0x000fe400018e069a */
        /* <DEDUP_REMOVED lines=8> */
[----:B------:R-:W-:Y:S01]  /*1ec20*/  IMAD.X R3, R100, 0x1, R156, P3 ;  /* 0x0000000164037824 */ /* 0x000fe200018e069c */
[----:B------:R-:W-:Y:S04]  /*1ec30*/  SEL R149, RZ, 0x10, P0 ;  /* 0x00000010ff957807 */ /* 0x000fe80000000000 */
        /* <DEDUP_REMOVED lines=11> */
.L_x_1400:
[----:B------:R-:W-:Y:S01]  /*1ecf0*/  MOV R0, RZ ;  /* 0x000000ff00007202 */ /* 0x000fe20000000f00 */
[----:B------:R-:W-:Y:S01]  /*1ed00*/  IMAD.MOV.U32 R199, RZ, RZ, R100 ;  /* 0x000000ffffc77224 */ /* 0x000fe200078e0064 */
[----:B-1----:R-:W-:Y:S01]  /*1ed10*/  MOV R2, 0x1ed40 ;  /* 0x0001ed4000027802 */ /* 0x002fe20000000f00 */
[----:B------:R-:W-:Y:S02]  /*1ed20*/  IMAD.MOV.U32 R3, RZ, RZ, 0x1c1f ;  /* 0x00001c1fff037424 */ /* 0x000fe400078e00ff */
[----:B------:R-:W-:Y:S05]  /*1ed30*/  CALL.REL.NOINC `($__internal_23_$__cuda_sm70_shflsync_idx_p) ;  /* 0x0000193000007944 */ /* 0x000fea0003c00000 */
[----:B------:R-:W-:-:S05]  /*1ed40*/  BRA `(.L_x_1492) ;  /* 0xffff4e3000007947 */ /* 0x000fca000383ffff */
.L_x_1401:
[----:B------:R-:W-:Y:S01]  /*1ed50*/  MOV R0, 0x1 ;  /* 0x0000000100007802 */ /* 0x000fe20000000f00 */
[----:B------:R-:W-:Y:S01]  /*1ed60*/  IMAD.MOV.U32 R199, RZ, RZ, R100 ;  /* 0x000000ffffc77224 */ /* 0x000fe200078e0064 */
[----:B------:R-:W-:Y:S01]  /*1ed70*/  MOV R2, 0x1eda0 ;  /* 0x0001eda000027802 */ /* 0x000fe20000000f00 */
[----:B------:R-:W-:Y:S02]  /*1ed80*/  IMAD.MOV.U32 R3, RZ, RZ, 0x1c1f ;  /* 0x00001c1fff037424 */ /* 0x000fe400078e00ff */
[----:B--2---:R-:W-:Y:S05]  /*1ed90*/  CALL.REL.NOINC `($__internal_23_$__cuda_sm70_shflsync_idx_p) ;  /* 0x000018d000007944 */ /* 0x004fea0003c00000 */
        /* <DEDUP_REMOVED lines=67> */
[----:B------:R-:W-:Y:S05]  /*1f1d0*/  CALL.REL.NOINC `($__internal_22_$__cuda_sm70_shflsync_bfly_p) ;  /* 0x0000143000007944 */ /* 0x000fea0003c00000 */
[----:B------:R-:W-:Y:S01]  /*1f1e0*/  FMNMX.FTZ R100, R100, R0, !PT ;  /* 0x0000000064647209 */ /* 0x000fe20007810000 */
[----:B------:R-:W-:Y:S01]  /*1f1f0*/  IMAD.MOV.U32 R0, RZ, RZ, 0x1 ;  /* 0x00000001ff007424 */ /* 0x000fe200078e00ff */
[----:B------:R-:W-:Y:S02]  /*1f200*/  MOV R2, 0x1f220 ;  /* 0x0001f22000027802 */ /* 0x000fe40000000f00 */
        /* <DEDUP_REMOVED lines=8> */
[----:B------:R-:W-:Y:S02]  /*1f290*/  MOV R2, 0x1f2b0 ;  /* 0x0001f2b000027802 */ /* 0x000fe40000000f00 */
[----:B------:R-:W-:Y:S05]  /*1f2a0*/  CALL.REL.NOINC `($__internal_22_$__cuda_sm70_shflsync_bfly_p) ;  /* 0x0000136000007944 */ /* 0x000fea0003c00000 */
[----:B------:R-:W-:-:S05]  /*1f2b0*/  BRA `(.L_x_1493) ;  /* 0xffff4f7000007947 */ /* 0x000fca000383ffff */
.L_x_1404:
[----:B------:R-:W-:Y:S01]  /*1f2c0*/  MOV R0, RZ ;  /* 0x000000ff00007202 */ /* 0x000fe20000000f00 */
[----:B------:R-:W-:Y:S01]  /*1f2d0*/  IMAD.MOV.U32 R199, RZ, RZ, R7 ;  /* 0x000000ffffc77224 */ /* 0x000fe200078e0007 */
[----:B------:R-:W-:Y:S01]  /*1f2e0*/  MOV R2, 0x1f310 ;  /* 0x0001f31000027802 */ /* 0x000fe20000000f00 */
[----:B------:R-:W-:Y:S02]  /*1f2f0*/  IMAD.MOV.U32 R3, RZ, RZ, 0x181f ;  /* 0x0000181fff037424 */ /* 0x000fe400078e00ff */
[----:B-1234-:R-:W-:Y:S05]  /*1f300*/  CALL.REL.NOINC `($__internal_23_$__cuda_sm70_shflsync_idx_p) ;  /* 0x0000136000007944 */ /* 0x01efea0003c00000 */
[----:B------:R-:W-:-:S05]  /*1f310*/  BRA `(.L_x_1494) ;  /* 0xffff68d000007947 */ /* 0x000fca000383ffff */
.L_x_1407:
[----:B------:R-:W-:Y:S01]  /*1f320*/  MOV R0, RZ ;  /* 0x000000ff00007202 */ /* 0x000fe20000000f00 */
[----:B------:R-:W-:Y:S01]  /*1f330*/  IMAD.MOV.U32 R199, RZ, RZ, R101 ;  /* 0x000000ffffc77224 */ /* 0x000fe200078e0065 */
[----:B------:R-:W-:Y:S01]  /*1f340*/  MOV R2, 0x1f370 ;  /* 0x0001f37000027802 */ /* 0x000fe20000000f00 */
[----:B------:R-:W-:Y:S02]  /*1f350*/  IMAD.MOV.U32 R3, RZ, RZ, 0x181f ;  /* 0x0000181fff037424 */ /* 0x000fe400078e00ff */
[----:B------:R-:W-:Y:S05]  /*1f360*/  CALL.REL.NOINC `($__internal_23_$__cuda_sm70_shflsync_idx_p) ;  /* 0x0000130000007944 */ /* 0x000fea0003c00000 */
[----:B------:R-:W-:Y:S01]  /*1f370*/  MOV R100, R0 ;  /* 0x0000000000647202 */ /* 0x000fe20000000f00 */
[----:B------:R-:W-:-:S05]  /*1f380*/  BRA `(.L_x_1495) ;  /* 0xffff768000007947 */ /* 0x000fca000383ffff */
.L_x_1408:
[----:B------:R-:W-:Y:S01]  /*1f390*/  MOV R0, RZ ;  /* 0x000000ff00007202 */ /* 0x000fe20000000f00 */
[----:B------:R-:W-:Y:S01]  /*1f3a0*/  IMAD.MOV.U32 R199, RZ, RZ, R150 ;  /* 0x000000ffffc77224 */ /* 0x000fe200078e0096 */
[----:B------:R-:W-:Y:S01]  /*1f3b0*/  MOV R2, 0x1f3e0 ;  /* 0x0001f3e000027802 */ /* 0x000fe20000000f00 */
[----:B------:R-:W-:Y:S02]  /*1f3c0*/  IMAD.MOV.U32 R3, RZ, RZ, 0x181f ;  /* 0x0000181fff037424 */ /* 0x000fe400078e00ff */
[----:B-12---:R-:W-:Y:S05]  /*1f3d0*/  CALL.REL.NOINC `($__internal_23_$__cuda_sm70_shflsync_idx_p) ;  /* 0x0000129000007944 */ /* 0x006fea0003c00000 */
[C---:B------:R-:W-:Y:S01]  /*1f3e0*/  IADD3 R2, -R195.reuse, 0x10, RZ ;  /* 0x00000010c3027810 */ /* 0x040fe20007ffe1ff */
[----:B------:R-:W-:Y:S01]  /*1f3f0*/  IMAD.MOV.U32 R199, RZ, RZ, R101 ;  /* 0x000000ffffc77224 */ /* 0x000fe200078e0065 */
        /* <DEDUP_REMOVED lines=17> */
[----:B--2---:R-:W-:Y:S05]  /*1f510*/  CALL.REL.NOINC `($__internal_23_$__cuda_sm70_shflsync_idx_p) ;  /* 0x0000115000007944 */ /* 0x004fea0003c00000 */
[----:B------:R-:W-:Y:S01]  /*1f520*/  MOV R3, 0x181f ;  /* 0x0000181f00037802 */ /* 0x000fe20000000f00 */
[----:B------:R-:W-:Y:S01]  /*1f530*/  IMAD.MOV.U32 R100, RZ, RZ, R0 ;  /* 0x000000ffff647224 */ /* 0x000fe200078e0000 */
[----:B------:R-:W-:Y:S01]  /*1f540*/  MOV R0, 0x1 ;  /* 0x0000000100007802 */ /* 0x000fe20000000f00 */
[----:B------:R-:W-:Y:S01]  /*1f550*/  IMAD.MOV.U32 R199, RZ, RZ, R150 ;  /* 0x000000ffffc77224 */ /* 0x000fe200078e0096 */
[----:B------:R-:W-:Y:S02]  /*1f560*/  MOV R2, 0x1f580 ;  /* 0x0001f58000027802 */ /* 0x000fe40000000f00 */
[----:B------:R-:W-:Y:S05]  /*1f570*/  CALL.REL.NOINC `($__internal_23_$__cuda_sm70_shflsync_idx_p) ;  /* 0x000010f000007944 */ /* 0x000fea0003c00000 */
[----:B------:R-:W-:-:S05]  /*1f580*/  BRA `(.L_x_1496) ;  /* 0xffff75a000007947 */ /* 0x000fca000383ffff */
.L_x_1409:
[----:B------:R-:W-:Y:S02]  /*1f590*/  MOV R0, 0x2 ;  /* 0x0000000200007802 */ /* 0x000fe40000000f00 */
[----:B------:R-:W-:Y:S02]  /*1f5a0*/  MOV R2, 0x1f5c0 ;  /* 0x0001f5c000027802 */ /* 0x000fe40000000f00 */
[----:B-1----:R-:W-:Y:S05]  /*1f5b0*/  CALL.REL.NOINC `($__internal_22_$__cuda_sm70_shflsync_bfly_p) ;  /* 0x0000105000007944 */ /* 0x002fea0003c00000 */
        /* <DEDUP_REMOVED lines=14> */
.L_x_1411:
[----:B------:R-:W-:Y:S01]  /*1f6a0*/  IMAD.MOV.U32 R100, RZ, RZ, R209 ;  /* 0x000000ffff647224 */ /* 0x000fe200078e00d1 */
[----:B------:R-:W-:-:S02]  /*1f6b0*/  MOV R0, 0x2 ;  /* 0x0000000200007802 */ /* 0x000fc40000000f00 */
[----:B------:R-:W-:Y:S02]  /*1f6c0*/  MOV R2, 0x1f6e0 ;  /* 0x0001f6e000027802 */ /* 0x000fe40000000f00 */
[----:B------:R-:W-:Y:S05]  /*1f6d0*/  CALL.REL.NOINC `($__internal_22_$__cuda_sm70_shflsync_bfly_p) ;  /* 0x00000f3000007944 */ /* 0x000fea0003c00000 */
[----:B------:R-:W-:Y:S05]  /*1f6e0*/  BRA `(.L_x_1498) ;  /* 0xffff8f1000007947 */ /* 0x000fea000383ffff */
.L_x_1412:
[----:B------:R-:W-:Y:S01]  /*1f6f0*/  IMAD.MOV.U32 R100, RZ, RZ, R4 ;  /* 0x000000ffff647224 */ /* 0x000fe200078e0004 */
[----:B------:R-:W-:Y:S02]  /*1f700*/  MOV R0, 0x1 ;  /* 0x0000000100007802 */ /* 0x000fe40000000f00 */
[----:B------:R-:W-:Y:S02]  /*1f710*/  MOV R2, 0x1f730 ;  /* 0x0001f73000027802 */ /* 0x000fe40000000f00 */
[----:B-1----:R-:W-:Y:S05]  /*1f720*/  CALL.REL.NOINC `($__internal_22_$__cuda_sm70_shflsync_bfly_p) ;  /* 0x00000ee000007944 */ /* 0x002fea0003c00000 */
[----:B------:R-:W-:Y:S01]  /*1f730*/  FADD.FTZ R4, R4, R0 ;  /* 0x0000000004047221 */ /* 0x000fe20000010000 */
[----:B------:R-:W-:Y:S02]  /*1f740*/  MOV R100, R203 ;  /* 0x000000cb00647202 */ /* 0x000fe40000000f00 */
[----:B------:R-:W-:Y:S02]  /*1f750*/  MOV R0, 0x2 ;  /* 0x0000000200007802 */ /* 0x000fe40000000f00 */
[----:B------:R-:W-:Y:S02]  /*1f760*/  MOV R2, 0x1f780 ;  /* 0x0001f78000027802 */ /* 0x000fe40000000f00 */
[----:B------:R-:W-:Y:S05]  /*1f770*/  CALL.REL.NOINC `($__internal_22_$__cuda_sm70_shflsync_bfly_p) ;  /* 0x00000e9000007944 */ /* 0x000fea0003c00000 */
[----:B------:R-:W-:Y:S01]  /*1f780*/  FADD.FTZ R5, R203, R0 ;  /* 0x00000000cb057221 */ /* 0x000fe20000010000 */
[----:B------:R-:W-:Y:S02]  /*1f790*/  MOV R0, 0x1 ;  /* 0x0000000100007802 */ /* 0x000fe40000000f00 */
[----:B------:R-:W-:-:S02]  /*1f7a0*/  MOV R2, 0x1f7d0 ;  /* 0x0001f7d000027802 */ /* 0x000fc40000000f00 */
[----:B------:R-:W-:Y:S02]  /*1f7b0*/  MOV R100, R5 ;  /* 0x0000000500647202 */ /* 0x000fe40000000f00 */
[----:B------:R-:W-:Y:S05]  /*1f7c0*/  CALL.REL.NOINC `($__internal_22_$__cuda_sm70_shflsync_bfly_p) ;  /* 0x00000e4000007944 */ /* 0x000fea0003c00000 */
[----:B------:R-:W-:Y:S01]  /*1f7d0*/  MOV R3, R0 ;  /* 0x0000000000037202 */ /* 0x000fe20000000f00 */
[----:B------:R-:W-:Y:S05]  /*1f7e0*/  BRA `(.L_x_1499) ;  /* 0xffff8e8000007947 */ /* 0x000fea000383ffff */
.L_x_1419:
[----:B-1234-:R-:W-:Y:S01]  /*1f7f0*/  IMAD.MOV.U32 R199, RZ, RZ, R6 ;  /* 0x000000ffffc77224 */ /* 0x01efe200078e0006 */
[----:B------:R-:W-:Y:S01]  /*1f800*/  MOV R0, RZ ;  /* 0x000000ff00007202 */ /* 0x000fe20000000f00 */
[----:B------:R-:W-:Y:S01]  /*1f810*/  IMAD.MOV.U32 R3, RZ, RZ, 0x181f ;  /* 0x0000181fff037424 */ /* 0x000fe200078e00ff */
[----:B------:R-:W-:Y:S02]  /*1f820*/  MOV R2, 0x1f840 ;  /* 0x0001f84000027802 */ /* 0x000fe40000000f00 */
[----:B------:R-:W-:Y:S05]  /*1f830*/  CALL.REL.NOINC `($__internal_23_$__cuda_sm70_shflsync_idx_p) ;  /* 0x00000e3000007944 */ /* 0x000fea0003c00000 */
[----:B------:R-:W-:Y:S01]  /*1f840*/  MOV R8, R0 ;  /* 0x0000000000087202 */ /* 0x000fe20000000f00 */
[----:B------:R-:W-:Y:S05]  /*1f850*/  BRA `(.L_x_1500) ;  /* 0xffffa63000007947 */ /* 0x000fea000383ffff */
.L_x_1420:
[----:B------:R-:W-:Y:S01]  /*1f860*/  IMAD.MOV.U32 R199, RZ, RZ, R7 ;  /* 0x000000ffffc77224 */ /* 0x000fe200078e0007 */
[----:B------:R-:W-:Y:S01]  /*1f870*/  MOV R0, RZ ;  /* 0x000000ff00007202 */ /* 0x000fe20000000f00 */
[----:B------:R-:W-:Y:S01]  /*1f880*/  IMAD.MOV.U32 R3, RZ, RZ, 0x181f ;  /* 0x0000181fff037424 */ /* 0x000fe200078e00ff */
[----:B------:R-:W-:Y:S02]  /*1f890*/  MOV R2, 0x1f8b0 ;  /* 0x0001f8b000027802 */ /* 0x000fe40000000f00 */
[----:B-12---:R-:W-:Y:S05]  /*1f8a0*/  CALL.REL.NOINC `($__internal_23_$__cuda_sm70_shflsync_idx_p) ;  /* 0x00000dc000007944 */ /* 0x006fea0003c00000 */
[----:B------:R-:W-:Y:S05]  /*1f8b0*/  BRA `(.L_x_1501) ;  /* 0xffffa5f000007947 */ /* 0x000fea000383ffff */
.L_x_1423:
[----:B------:R-:W-:Y:S01]  /*1f8c0*/  IMAD.MOV.U32 R199, RZ, RZ, R6 ;  /* 0x000000ffffc77224 */ /* 0x000fe200078e0006 */
[----:B----4-:R-:W-:Y:S01]  /*1f8d0*/  MOV R0, 0x1 ;  /* 0x0000000100007802 */ /* 0x010fe20000000f00 */
[----:B--2---:R-:W-:Y:S01]  /*1f8e0*/  IMAD.MOV.U32 R3, RZ, RZ, 0x181f ;  /* 0x0000181fff037424 */ /* 0x004fe200078e00ff */
[----:B------:R-:W-:-:S02]  /*1f8f0*/  MOV R2, 0x1f910 ;  /* 0x0001f91000027802 */ /* 0x000fc40000000f00 */
[----:B-1-3--:R-:W-:Y:S05]  /*1f900*/  CALL.REL.NOINC `($__internal_23_$__cuda_sm70_shflsync_idx_p) ;  /* 0x00000d6000007944 */ /* 0x00afea0003c00000 */
[----:B------:R-:W-:Y:S01]  /*1f910*/  IMAD.MOV.U32 R8, RZ, RZ, R0 ;  /* 0x000000ffff087224 */ /* 0x000fe200078e0000 */
[----:B------:R-:W-:Y:S01]  /*1f920*/  MOV R0, 0x1 ;  /* 0x0000000100007802 */ /* 0x000fe20000000f00 */
[----:B------:R-:W-:Y:S01]  /*1f930*/  IMAD.MOV.U32 R199, RZ, RZ, R7 ;  /* 0x000000ffffc77224 */ /* 0x000fe200078e0007 */
[----:B------:R-:W-:-:S02]  /*1f940*/  MOV R3, 0x181f ;  /* 0x0000181f00037802 */ /* 0x000fc40000000f00 */
[----:B------:R-:W-:Y:S02]  /*1f950*/  MOV R2, 0x1f970 ;  /* 0x0001f97000027802 */ /* 0x000fe40000000f00 */
[----:B------:R-:W-:Y:S05]  /*1f960*/  CALL.REL.NOINC `($__internal_23_$__cuda_sm70_shflsync_idx_p) ;  /* 0x00000d0000007944 */ /* 0x000fea0003c00000 */
[----:B------:R-:W-:Y:S05]  /*1f970*/  BRA `(.L_x_1502) ;  /* 0xffffa66000007947 */ /* 0x000fea000383ffff */
.L_x_1426:
[----:B------:R-:W-:Y:S01]  /*1f980*/  IMAD.MOV.U32 R199, RZ, RZ, R6 ;  /* 0x000000ffffc77224 */ /* 0x000fe200078e0006 */
[----:B----4-:R-:W-:Y:S01]  /*1f990*/  MOV R0, 0x2 ;  /* 0x0000000200007802 */ /* 0x010fe20000000f00 */
[----:B-1----:R-:W-:Y:S01]  /*1f9a0*/  IMAD.MOV.U32 R3, RZ, RZ, 0x181f ;  /* 0x0000181fff037424 */ /* 0x002fe200078e00ff */
[----:B------:R-:W-:Y:S02]  /*1f9b0*/  MOV R2, 0x1f9d0 ;  /* 0x0001f9d000027802 */ /* 0x000fe40000000f00 */
[----:B--23--:R-:W-:Y:S05]  /*1f9c0*/  CALL.REL.NOINC `($__internal_23_$__cuda_sm70_shflsync_idx_p) ;  /* 0x00000ca000007944 */ /* 0x00cfea0003c00000 */
[----:B------:R-:W-:Y:S01]  /*1f9d0*/  MOV R8, R0 ;  /* 0x0000000000087202 */ /* 0x000fe20000000f00 */
[----:B------:R-:W-:Y:S05]  /*1f9e0*/  BRA `(.L_x_1503) ;  /* 0xffffa72000007947 */ /* 0x000fea000383ffff */
.L_x_1427:
[----:B------:R-:W-:Y:S01]  /*1f9f0*/  IMAD.MOV.U32 R199, RZ, RZ, R7 ;  /* 0x000000ffffc77224 */ /* 0x000fe200078e0007 */
[----:B----4-:R-:W-:Y:S01]  /*1fa00*/  MOV R0, 0x2 ;  /* 0x0000000200007802 */ /* 0x010fe20000000f00 */
[----:B------:R-:W-:Y:S01]  /*1fa10*/  IMAD.MOV.U32 R3, RZ, RZ, 0x181f ;  /* 0x0000181fff037424 */ /* 0x000fe200078e00ff */
[----:B------:R-:W-:Y:S02]  /*1fa20*/  MOV R2, 0x1fa40 ;  /* 0x0001fa4000027802 */ /* 0x000fe40000000f00 */
[----:B-123--:R-:W-:Y:S05]  /*1fa30*/  CALL.REL.NOINC `($__internal_23_$__cuda_sm70_shflsync_idx_p) ;  /* 0x00000c3000007944 */ /* 0x00efea0003c00000 */
[----:B------:R-:W-:Y:S05]  /*1fa40*/  BRA `(.L_x_1504) ;  /* 0xffffa6e000007947 */ /* 0x000fea000383ffff */
.L_x_1430:
[----:B------:R-:W-:Y:S01]  /*1fa50*/  IMAD.MOV.U32 R199, RZ, RZ, R6 ;  /* 0x000000ffffc77224 */ /* 0x000fe200078e0006 */
[----:B-1----:R-:W-:Y:S01]  /*1fa60*/  MOV R0, 0x3 ;  /* 0x0000000300007802 */ /* 0x002fe20000000f00 */
[----:B------:R-:W-:Y:S01]  /*1fa70*/  IMAD.MOV.U32 R3, RZ, RZ, 0x181f ;  /* 0x0000181fff037424 */ /* 0x000fe200078e00ff */
[----:B------:R-:W-:-:S02]  /*1fa80*/  MOV R2, 0x1faa0 ;  /* 0x0001faa000027802 */ /* 0x000fc40000000f00 */
[----:B--234-:R-:W-:Y:S05]  /*1fa90*/  CALL.REL.NOINC `($__internal_23_$__cuda_sm70_shflsync_idx_p) ;  /* 0x00000bd000007944 */ /* 0x01cfea0003c00000 */
[----:B------:R-:W-:Y:S01]  /*1faa0*/  IMAD.MOV.U32 R6, RZ, RZ, R0 ;  /* 0x000000ffff067224 */ /* 0x000fe200078e0000 */
[----:B------:R-:W-:Y:S01]  /*1fab0*/  MOV R0, 0x3 ;  /* 0x0000000300007802 */ /* 0x000fe20000000f00 */
[----:B------:R-:W-:Y:S01]  /*1fac0*/  IMAD.MOV.U32 R199, RZ, RZ, R7 ;  /* 0x000000ffffc77224 */ /* 0x000fe200078e0007 */
[----:B------:R-:W-:-:S02]  /*1fad0*/  MOV R3, 0x181f ;  /* 0x0000181f00037802 */ /* 0x000fc40000000f00 */
[----:B------:R-:W-:Y:S02]  /*1fae0*/  MOV R2, 0x1fb00 ;  /* 0x0001fb0000027802 */ /* 0x000fe40000000f00 */
[----:B------:R-:W-:Y:S05]  /*1faf0*/  CALL.REL.NOINC `($__internal_23_$__cuda_sm70_shflsync_idx_p) ;  /* 0x00000b7000007944 */ /* 0x000fea0003c00000 */
[----:B------:R-:W-:Y:S05]  /*1fb00*/  BRA `(.L_x_1505) ;  /* 0xffffa76000007947 */ /* 0x000fea000383ffff */
.L_x_1432:
[----:B------:R-:W-:Y:S01]  /*1fb10*/  IMAD.MOV.U32 R199, RZ, RZ, R5 ;  /* 0x000000ffffc77224 */ /* 0x000fe200078e0005 */
[----:B------:R-:W-:Y:S01]  /*1fb20*/  MOV R0, RZ ;  /* 0x000000ff00007202 */ /* 0x000fe20000000f00 */
[----:B------:R-:W-:Y:S01]  /*1fb30*/  IMAD.MOV.U32 R3, RZ, RZ, 0x1c1f ;  /* 0x00001c1fff037424 */ /* 0x000fe200078e00ff */
[----:B------:R-:W-:Y:S02]  /*1fb40*/  MOV R2, 0x1fb60 ;  /* 0x0001fb6000027802 */ /* 0x000fe40000000f00 */
[----:B--2---:R-:W-:Y:S05]  /*1fb50*/  CALL.REL.NOINC `($__internal_23_$__cuda_sm70_shflsync_idx_p) ;  /* 0x00000b1000007944 */ /* 0x004fea0003c00000 */
[----:B------:R-:W-:Y:S01]  /*1fb60*/  MOV R4, R0 ;  /* 0x0000000000047202 */ /* 0x000fe20000000f00 */
[----:B------:R-:W-:Y:S05]  /*1fb70*/  BRA `(.L_x_1506) ;  /* 0xffffaa3000007947 */ /* 0x000fea000383ffff */
.L_x_1433:
[----:B------:R-:W-:Y:S01]  /*1fb80*/  IMAD.MOV.U32 R199, RZ, RZ, R12 ;  /* 0x000000ffffc77224 */ /* 0x000fe200078e000c */
[----:B------:R-:W-:Y:S01]  /*1fb90*/  MOV R0, RZ ;  /* 0x000000ff00007202 */ /* 0x000fe20000000f00 */
[----:B------:R-:W-:Y:S01]  /*1fba0*/  IMAD.MOV.U32 R3, RZ, RZ, 0x1c1f ;  /* 0x00001c1fff037424 */ /* 0x000fe200078e00ff */
[----:B------:R-:W-:Y:S02]  /*1fbb0*/  MOV R2, 0x1fbd0 ;  /* 0x0001fbd000027802 */ /* 0x000fe40000000f00 */
[----:B-123--:R-:W-:Y:S05]  /*1fbc0*/  CALL.REL.NOINC `($__internal_23_$__cuda_sm70_shflsync_idx_p) ;  /* 0x00000aa000007944 */ /* 0x00efea0003c00000 */
[----:B------:R-:W-:Y:S05]  /*1fbd0*/  BRA `(.L_x_1507) ;  /* 0xffffa9f000007947 */ /* 0x000fea000383ffff */
.L_x_1436:
[----:B------:R-:W-:Y:S01]  /*1fbe0*/  IMAD.MOV.U32 R199, RZ, RZ, R5 ;  /* 0x000000ffffc77224 */ /* 0x000fe200078e0005 */
[----:B-1----:R-:W-:Y:S01]  /*1fbf0*/  MOV R0, 0x1 ;  /* 0x0000000100007802 */ /* 0x002fe20000000f00 */
[----:B---3--:R-:W-:Y:S01]  /*1fc00*/  IMAD.MOV.U32 R3, RZ, RZ, 0x1c1f ;  /* 0x00001c1fff037424 */ /* 0x008fe200078e00ff */
[----:B------:R-:W-:-:S02]  /*1fc10*/  MOV R2, 0x1fc30 ;  /* 0x0001fc3000027802 */ /* 0x000fc40000000f00 */
[----:B--2-4-:R-:W-:Y:S05]  /*1fc20*/  CALL.REL.NOINC `($__internal_23_$__cuda_sm70_shflsync_idx_p) ;  /* 0x00000a4000007944 */ /* 0x014fea0003c00000 */
[----:B------:R-:W-:Y:S01]  /*1fc30*/  IMAD.MOV.U32 R4, RZ, RZ, R0 ;  /* 0x000000ffff047224 */ /* 0x000fe200078e0000 */
[----:B------:R-:W-:Y:S01]  /*1fc40*/  MOV R0, 0x1 ;  /* 0x0000000100007802 */ /* 0x000fe20000000f00 */
[----:B------:R-:W-:Y:S01]  /*1fc50*/  IMAD.MOV.U32 R199, RZ, RZ, R12 ;  /* 0x000000ffffc77224 */ /* 0x000fe200078e000c */
[----:B------:R-:W-:-:S02]  /*1fc60*/  MOV R3, 0x1c1f ;  /* 0x00001c1f00037802 */ /* 0x000fc40000000f00 */
[----:B------:R-:W-:Y:S02]  /*1fc70*/  MOV R2, 0x1fc90 ;  /* 0x0001fc9000027802 */ /* 0x000fe40000000f00 */
[----:B------:R-:W-:Y:S05]  /*1fc80*/  CALL.REL.NOINC `($__internal_23_$__cuda_sm70_shflsync_idx_p) ;  /* 0x000009e000007944 */ /* 0x000fea0003c00000 */
[----:B------:R-:W-:Y:S05]  /*1fc90*/  BRA `(.L_x_1508) ;  /* 0xffffb3f000007947 */ /* 0x000fea000383ffff */
.L_x_1440:
[----:B------:R-:W-:Y:S01]  /*1fca0*/  IMAD.MOV.U32 R199, RZ, RZ, R6 ;  /* 0x000000ffffc77224 */ /* 0x000fe200078e0006 */
[----:B------:R-:W-:Y:S01]  /*1fcb0*/  MOV R0, RZ ;  /* 0x000000ff00007202 */ /* 0x000fe20000000f00 */
[----:B------:R-:W-:Y:S01]  /*1fcc0*/  IMAD.MOV.U32 R3, RZ, RZ, 0x181f ;  /* 0x0000181fff037424 */ /* 0x000fe200078e00ff */
[----:B------:R-:W-:Y:S02]  /*1fcd0*/  MOV R2, 0x1fcf0 ;  /* 0x0001fcf000027802 */ /* 0x000fe40000000f00 */
[----:B------:R-:W-:Y:S05]  /*1fce0*/  CALL.REL.NOINC `($__internal_23_$__cuda_sm70_shflsync_idx_p) ;  /* 0x0000098000007944 */ /* 0x000fea0003c00000 */
[----:B------:R-:W-:Y:S01]  /*1fcf0*/  MOV R8, R0 ;  /* 0x0000000000087202 */ /* 0x000fe20000000f00 */
[----:B------:R-:W-:Y:S05]  /*1fd00*/  BRA `(.L_x_1509) ;  /* 0xffffc64000007947 */ /* 0x000fea000383ffff */
.L_x_1441:
[----:B------:R-:W-:Y:S01]  /*1fd10*/  IMAD.MOV.U32 R199, RZ, RZ, R7 ;  /* 0x000000ffffc77224 */ /* 0x000fe200078e0007 */
[----:B------:R-:W-:Y:S01]  /*1fd20*/  MOV R0, RZ ;  /* 0x000000ff00007202 */ /* 0x000fe20000000f00 */
[----:B------:R-:W-:Y:S01]  /*1fd30*/  IMAD.MOV.U32 R3, RZ, RZ, 0x181f ;  /* 0x0000181fff037424 */ /* 0x000fe200078e00ff */
[----:B------:R-:W-:Y:S02]  /*1fd40*/  MOV R2, 0x1fd60 ;  /* 0x0001fd6000027802 */ /* 0x000fe40000000f00 */
[----:B-12---:R-:W-:Y:S05]  /*1fd50*/  CALL.REL.NOINC `($__internal_23_$__cuda_sm70_shflsync_idx_p) ;  /* 0x0000091000007944 */ /* 0x006fea0003c00000 */
[----:B------:R-:W-:Y:S05]  /*1fd60*/  BRA `(.L_x_1510) ;  /* 0xffffc60000007947 */ /* 0x000fea000383ffff */
.L_x_1444:
        /* <DEDUP_REMOVED lines=12> */
.L_x_1447:
[----:B------:R-:W-:Y:S01]  /*1fe30*/  IMAD.MOV.U32 R199, RZ, RZ, R6 ;  /* 0x000000ffffc77224 */ /* 0x000fe200078e0006 */
[----:B----4-:R-:W-:Y:S01]  /*1fe40*/  MOV R0, 0x2 ;  /* 0x0000000200007802 */ /* 0x010fe20000000f00 */
[----:B-1----:R-:W-:Y:S01]  /*1fe50*/  IMAD.MOV.U32 R3, RZ, RZ, 0x181f ;  /* 0x0000181fff037424 */ /* 0x002fe200078e00ff */
[----:B------:R-:W-:Y:S02]  /*1fe60*/  MOV R2, 0x1fe80 ;  /* 0x0001fe8000027802 */ /* 0x000fe40000000f00 */
[----:B--23--:R-:W-:Y:S05]  /*1fe70*/  CALL.REL.NOINC `($__internal_23_$__cuda_sm70_shflsync_idx_p) ;  /* 0x000007f000007944 */ /* 0x00cfea0003c00000 */
[----:B------:R-:W-:Y:S01]  /*1fe80*/  MOV R8, R0 ;  /* 0x0000000000087202 */ /* 0x000fe20000000f00 */
[----:B------:R-:W-:Y:S05]  /*1fe90*/  BRA `(.L_x_1512) ;  /* 0xffffc74000007947 */ /* 0x000fea000383ffff */
.L_x_1448:
[----:B------:R-:W-:Y:S01]  /*1fea0*/  IMAD.MOV.U32 R199, RZ, RZ, R7 ;  /* 0x000000ffffc77224 */ /* 0x000fe200078e0007 */
[----:B----4-:R-:W-:Y:S01]  /*1feb0*/  MOV R0, 0x2 ;  /* 0x0000000200007802 */ /* 0x010fe20000000f00 */
[----:B------:R-:W-:Y:S01]  /*1fec0*/  IMAD.MOV.U32 R3, RZ, RZ, 0x181f ;  /* 0x0000181fff037424 */ /* 0x000fe200078e00ff */
[----:B------:R-:W-:Y:S02]  /*1fed0*/  MOV R2, 0x1fef0 ;  /* 0x0001fef000027802 */ /* 0x000fe40000000f00 */
[----:B-123--:R-:W-:Y:S05]  /*1fee0*/  CALL.REL.NOINC `($__internal_23_$__cuda_sm70_shflsync_idx_p) ;  /* 0x0000078000007944 */ /* 0x00efea0003c00000 */
[----:B------:R-:W-:Y:S05]  /*1fef0*/  BRA `(.L_x_1513) ;  /* 0xffffc70000007947 */ /* 0x000fea000383ffff */
.L_x_1451:
        /* <DEDUP_REMOVED lines=11> */
[----:B------:R-:W-:Y:S01]  /*1ffb0*/  MOV R7, R0 ;  /* 0x0000000000077202 */ /* 0x000fe20000000f00 */
[----:B------:R-:W-:Y:S05]  /*1ffc0*/  BRA `(.L_x_1514) ;  /* 0xffffc77000007947 */ /* 0x000fea000383ffff */
.L_x_1453:
[----:B------:R-:W-:Y:S01]  /*1ffd0*/  IMAD.MOV.U32 R199, RZ, RZ, R86 ;  /* 0x000000ffffc77224 */ /* 0x000fe200078e0056 */
[----:B------:R-:W-:Y:S01]  /*1ffe0*/  MOV R0, RZ ;  /* 0x000000ff00007202 */ /* 0x000fe20000000f00 */
[----:B------:R-:W-:Y:S01]  /*1fff0*/  IMAD.MOV.U32 R3, RZ, RZ, 0x1f ;  /* 0x0000001fff037424 */ /* 0x000fe200078e00ff */
[----:B------:R-:W-:Y:S02]  /*20000*/  MOV R2, 0x20020 ;  /* 0x0002002000027802 */ /* 0x000fe40000000f00 */
[----:B-12-4-:R-:W-:Y:S05]  /*20010*/  CALL.REL.NOINC `($__internal_23_$__cuda_sm70_shflsync_idx_p) ;  /* 0x0000065000007944 */ /* 0x016fea0003c00000 */
[----:B------:R-:W-:Y:S01]  /*20020*/  MOV R9, R0 ;  /* 0x0000000000097202 */ /* 0x000fe20000000f00 */
[----:B------:R-:W-:Y:S05]  /*20030*/  BRA `(.L_x_1515) ;  /* 0xffffc8d000007947 */ /* 0x000fea000383ffff */
.L_x_1454:
[----:B------:R-:W-:Y:S01]  /*20040*/  IMAD.MOV.U32 R199, RZ, RZ, R86 ;  /* 0x000000ffffc77224 */ /* 0x000fe200078e0056 */
[----:B------:R-:W-:Y:S01]  /*20050*/  MOV R0, 0x1 ;  /* 0x0000000100007802 */ /* 0x000fe20000000f00 */
[----:B------:R-:W-:Y:S01]  /*20060*/  IMAD.MOV.U32 R3, RZ, RZ, 0x1f ;  /* 0x0000001fff037424 */ /* 0x000fe200078e00ff */
[----:B------:R-:W-:Y:S02]  /*20070*/  MOV R2, 0x20090 ;  /* 0x0002009000027802 */ /* 0x000fe40000000f00 */
[----:B-1234-:R-:W-:Y:S05]  /*20080*/  CALL.REL.NOINC `($__internal_23_$__cuda_sm70_shflsync_idx_p) ;  /* 0x000005e000007944 */ /* 0x01efea0003c00000 */
[----:B------:R-:W-:Y:S01]  /*20090*/  MOV R6, R0 ;  /* 0x0000000000067202 */ /* 0x000fe20000000f00 */
[----:B------:R-:W-:Y:S05]  /*200a0*/  BRA `(.L_x_1516) ;  /* 0xffffc88000007947 */ /* 0x000fea000383ffff */
.L_x_1455:
[----:B------:R-:W-:Y:S02]  /*200b0*/  MOV R3, 0x1 ;  /* 0x0000000100037802 */ /* 0x000fe40000000f00 */
[----:B------:R-:W-:-:S02]  /*200c0*/  MOV R2, 0x200e0 ;  /* 0x000200e000027802 */ /* 0x000fc40000000f00 */
[----:B---3--:R-:W-:Y:S05]  /*200d0*/  CALL.REL.NOINC `($__internal_24_$__cuda_sm70_shflsync_up_p) ;  /* 0x000005e000007944 */ /* 0x008fea0003c00000 */
[----:B------:R-:W-:Y:S05]  /*200e0*/  BRA `(.L_x_1517) ;  /* 0xffffc96000007947 */ /* 0x000fea000383ffff */
.L_x_1456:
[----:B------:R-:W-:Y:S02]  /*200f0*/  MOV R3, 0x2 ;  /* 0x0000000200037802 */ /* 0x000fe40000000f00 */
[----:B------:R-:W-:-:S02]  /*20100*/  MOV R2, 0x20120 ;  /* 0x0002012000027802 */ /* 0x000fc40000000f00 */
[----:B---3--:R-:W-:Y:S05]  /*20110*/  CALL.REL.NOINC `($__internal_24_$__cuda_sm70_shflsync_up_p) ;  /* 0x000005a000007944 */ /* 0x008fea0003c00000 */
        /* <DEDUP_REMOVED lines=23> */
.L_x_1460:
[----:B------:R-:W-:Y:S02]  /*20290*/  MOV R3, 0x1 ;  /* 0x0000000100037802 */ /* 0x000fe40000000f00 */
[----:B------:R-:W-:-:S02]  /*202a0*/  MOV R2, 0x202c0 ;  /* 0x000202c000027802 */ /* 0x000fc40000000f00 */
[----:B---3--:R-:W-:Y:S05]  /*202b0*/  CALL.REL.NOINC `($__internal_24_$__cuda_sm70_shflsync_up_p) ;  /* 0x0000040000007944 */ /* 0x008fea0003c00000 */
[----:B------:R-:W-:Y:S01]  /*202c0*/  MOV R2, R4 ;  /* 0x0000000400027202 */ /* 0x000fe20000000f00 */
[----:B------:R-:W-:Y:S05]  /*202d0*/  BRA `(.L_x_1519) ;  /* 0xffffc9d000007947 */ /* 0x000fea000383ffff */
.L_x_1461:
        /* <DEDUP_REMOVED lines=26> */
.L_x_1463:
[----:B------:R-:W-:Y:S02]  /*20480*/  SEL R0, RZ, 0x1, P0 ;  /* 0x00000001ff007807 */ /* 0x000fe40000000000 */
[----:B------:R-:W-:-:S02]  /*20490*/  MOV R2, 0x204b0 ;  /* 0x000204b000027802 */ /* 0x000fc40000000f00 */
[----:B-1-3--:R-:W-:Y:S05]  /*204a0*/  CALL.REL.NOINC `($__internal_25_$__cuda_sm70_votesync_ballot) ;  /* 0x0000027000007944 */ /* 0x00afea0003c00000 */
[----:B------:R-:W-:Y:S01]  /*204b0*/  MOV R10, R0 ;  /* 0x00000000000a7202 */ /* 0x000fe20000000f00 */
[----:B------:R-:W-:Y:S05]  /*204c0*/  BRA `(.L_x_1521) ;  /* 0xffffc97000007947 */ /* 0x000fea000383ffff */
.L_x_1464:
[----:B------:R-:W-:Y:S01]  /*204d0*/  IMAD.MOV.U32 R199, RZ, RZ, R7 ;  /* 0x000000ffffc77224 */ /* 0x000fe200078e0007 */
[----:B------:R-:W-:Y:S01]  /*204e0*/  MOV R0, R6 ;  /* 0x0000000600007202 */ /* 0x000fe20000000f00 */
[----:B------:R-:W-:Y:S01]  /*204f0*/  IMAD.MOV.U32 R3, RZ, RZ, 0x1f ;  /* 0x0000001fff037424 */ /* 0x000fe200078e00ff */
[----:B------:R-:W-:-:S02]  /*20500*/  MOV R2, 0x20520 ;  /* 0x0002052000027802 */ /* 0x000fc40000000f00 */
[----:B-1-3--:R-:W-:Y:S05]  /*20510*/  CALL.REL.NOINC `($__internal_23_$__cuda_sm70_shflsync_idx_p) ;  /* 0x0000015000007944 */ /* 0x00afea0003c00000 */
[----:B------:R-:W-:Y:S01]  /*20520*/  IMAD.MOV.U32 R7, RZ, RZ, R0 ;  /* 0x000000ffff077224 */ /* 0x000fe200078e0000 */
[----:B------:R-:W-:Y:S01]  /*20530*/  MOV R0, R6 ;  /* 0x0000000600007202 */ /* 0x000fe20000000f00 */
[----:B------:R-:W-:Y:S01]  /*20540*/  IMAD.MOV.U32 R199, RZ, RZ, R8 ;  /* 0x000000ffffc77224 */ /* 0x000fe200078e0008 */
[----:B------:R-:W-:-:S02]  /*20550*/  MOV R3, 0x1f ;  /* 0x0000001f00037802 */ /* 0x000fc40000000f00 */
[----:B------:R-:W-:Y:S02]  /*20560*/  MOV R2, 0x20580 ;  /* 0x0002058000027802 */ /* 0x000fe40000000f00 */
[----:B------:R-:W-:Y:S05]  /*20570*/  CALL.REL.NOINC `($__internal_23_$__cuda_sm70_shflsync_idx_p) ;  /* 0x000000f000007944 */ /* 0x000fea0003c00000 */
[----:B------:R-:W-:Y:S01]  /*20580*/  MOV R5, R0 ;  /* 0x0000000000057202 */ /* 0x000fe20000000f00 */
[----:B------:R-:W-:Y:S05]  /*20590*/  BRA `(.L_x_1522) ;  /* 0xffffc8f000007947 */ /* 0x000fea000383ffff */
.L_x_1467:
[----:B------:R-:W-:Y:S01]  /*205a0*/  IMAD.MOV.U32 R199, RZ, RZ, R4 ;  /* 0x000000ffffc77224 */ /* 0x000fe200078e0004 */
[----:B------:R-:W-:Y:S01]  /*205b0*/  MOV R0, R6 ;  /* 0x0000000600007202 */ /* 0x000fe20000000f00 */
[----:B------:R-:W-:Y:S01]  /*205c0*/  IMAD.MOV.U32 R3, RZ, RZ, 0x1f ;  /* 0x0000001fff037424 */ /* 0x000fe200078e00ff */
[----:B------:R-:W-:Y:S02]  /*205d0*/  MOV R2, 0x205f0 ;  /* 0x000205f000027802 */ /* 0x000fe40000000f00 */
[----:B-1-34-:R-:W-:Y:S05]  /*205e0*/  CALL.REL.NOINC `($__internal_23_$__cuda_sm70_shflsync_idx_p) ;  /* 0x0000008000007944 */ /* 0x01afea0003c00000 */
[----:B------:R-:W-:Y:S01]  /*205f0*/  MOV R12, R0 ;  /* 0x00000000000c7202 */ /* 0x000fe20000000f00 */
[----:B------:R-:W-:Y:S05]  /*20600*/  BRA `(.L_x_1466) ;  /* 0xffffc8e000007947 */ /* 0x000fea000383ffff */
        .weak           $__internal_22_$__cuda_sm70_shflsync_bfly_p
        .type           $__internal_22_$__cuda_sm70_shflsync_bfly_p,@function
        .size           $__internal_22_$__cuda_sm70_shflsync_bfly_p,($__internal_23_$__cuda_sm70_shflsync_idx_p - $__internal_22_$__cuda_sm70_shflsync_bfly_p)
$__internal_22_$__cuda_sm70_shflsync_bfly_p:
[----:B------:R-:W-:Y:S02]  /*20610*/  MOV R160, 0xffffffff ;  /* 0xffffffff00a07802 */ /* 0x000fe40000000f00 */
[----:B------:R-:W-:Y:S02]  /*20620*/  MOV R3, 0x1f ;  /* 0x0000001f00037802 */ /* 0x000fe40000000f00 */
[----:B------:R-:W-:Y:S04]  /*20630*/  WARPSYNC R160 ;  /* 0x000000a000007348 */ /* 0x000fe80003800000 */
[----:B------:R1:W2:Y:S02]  /*20640*/  SHFL.BFLY PT, R0, R100, R0, R3 ;  /* 0x0c00000064007389 */ /* 0x0002a400000e0003 */
[----:B-1----:R-:W-:-:S04]  /*20650*/  MOV R3, 0x0 ;  /* 0x0000000000037802 */ /* 0x002fc80000000f00 */
[----:B--2---:R-:W-:Y:S05]  /*20660*/  RET.REL.NODEC R2 `(_ZN7cutlass13device_kernelIN5flash19enable_sm80_to_sm89INS1_16FlashAttnFwdSm80INS1_25CollectiveMainloopFwdSm80ILi8ELi1ELb0EN4cute5tupleIJNS5_1CILi128EEENS7_ILi64EEENS7_ILi192EEEEEELi192ENS_10bfloat16_tEfNS_4arch4Sm80ELb1ELb0ELb0ELb1ELb1ELb1ELb1ELb1EEENS1_21CollectiveEpilogueFwdINS6_IJS8_SA_S9_EEENS6_IJNS7_ILi1EEESI_SI_EEESC_SE_Li256ELb1ELb1ELb1ELb0EEENS1_36VarlenDynamicPersistentTileSchedulerILi128ELi64ELi256ELi256ELb1ELb1ELb0ELb1ELb1ELb1EEEEEEEEEvNT_6ParamsE) ;  /* 0xfffdf99002007950 */ /* 0x004fea0003c3ffff */
        .weak           $__internal_23_$__cuda_sm70_shflsync_idx_p
        .type           $__internal_23_$__cuda_sm70_shflsync_idx_p,@function
        .size           $__internal_23_$__cuda_sm70_shflsync_idx_p,($__internal_24_$__cuda_sm70_shflsync_up_p - $__internal_23_$__cuda_sm70_shflsync_idx_p)
$__internal_23_$__cuda_sm70_shflsync_idx_p:
[----:B------:R-:W-:-:S04]  /*20670*/  MOV R200, 0xffffffff ;  /* 0xffffffff00c87802 */ /* 0x000fc80000000f00 */
[----:B------:R-:W-:Y:S04]  /*20680*/  WARPSYNC R200 ;  /* 0x000000c800007348 */ /* 0x000fe80003800000 */
[----:B------:R1:W2:Y:S02]  /*20690*/  SHFL.IDX PT, R0, R199, R0, R3 ;  /* 0x00000000c7007389 */ /* 0x0002a400000e0003 */
[----:B-1----:R-:W-:-:S04]  /*206a0*/  MOV R3, 0x0 ;  /* 0x0000000000037802 */ /* 0x002fc80000000f00 */
[----:B--2---:R-:W-:Y:S05]  /*206b0*/  RET.REL.NODEC R2 `(_ZN7cutlass13device_kernelIN5flash19enable_sm80_to_sm89INS1_16FlashAttnFwdSm80INS1_25CollectiveMainloopFwdSm80ILi8ELi1ELb0EN4cute5tupleIJNS5_1CILi128EEENS7_ILi64EEENS7_ILi192EEEEEELi192ENS_10bfloat16_tEfNS_4arch4Sm80ELb1ELb0ELb0ELb1ELb1ELb1ELb1ELb1EEENS1_21CollectiveEpilogueFwdINS6_IJS8_SA_S9_EEENS6_IJNS7_ILi1EEESI_SI_EEESC_SE_Li256ELb1ELb1ELb1ELb0EEENS1_36VarlenDynamicPersistentTileSchedulerILi128ELi64ELi256ELi256ELb1ELb1ELb0ELb1ELb1ELb1EEEEEEEEEvNT_6ParamsE) ;  /* 0xfffdf94002007950 */ /* 0x004fea0003c3ffff */
        .weak           $__internal_24_$__cuda_sm70_shflsync_up_p
        .type           $__internal_24_$__cuda_sm70_shflsync_up_p,@function
        .size           $__internal_24_$__cuda_sm70_shflsync_up_p,($__internal_25_$__cuda_sm70_votesync_ballot - $__internal_24_$__cuda_sm70_shflsync_up_p)
$__internal_24_$__cuda_sm70_shflsync_up_p:
[----:B------:R-:W-:Y:S02]  /*206c0*/  MOV R4, RZ ;  /* 0x000000ff00047202 */ /* 0x000fe40000000f00 */
[----:B------:R-:W-:-:S04]  /*206d0*/  MOV R10, 0xffffffff ;  /* 0xffffffff000a7802 */ /* 0x000fc80000000f00 */
[----:B------:R-:W-:Y:S04]  /*206e0*/  WARPSYNC R10 ;  /* 0x0000000a00007348 */ /* 0x000fe80003800000 */
[----:B------:R1:W2:Y:S02]  /*206f0*/  SHFL.UP PT, R4, R0, R3, R4 ;  /* 0x0400000300047389 */ /* 0x0002a400000e0004 */
[----:B-1----:R-:W-:-:S04]  /*20700*/  MOV R3, 0x0 ;  /* 0x0000000000037802 */ /* 0x002fc80000000f00 */
[----:B--2---:R-:W-:Y:S05]  /*20710*/  RET.REL.NODEC R2 `(_ZN7cutlass13device_kernelIN5flash19enable_sm80_to_sm89INS1_16FlashAttnFwdSm80INS1_25CollectiveMainloopFwdSm80ILi8ELi1ELb0EN4cute5tupleIJNS5_1CILi128EEENS7_ILi64EEENS7_ILi192EEEEEELi192ENS_10bfloat16_tEfNS_4arch4Sm80ELb1ELb0ELb0ELb1ELb1ELb1ELb1ELb1EEENS1_21CollectiveEpilogueFwdINS6_IJS8_SA_S9_EEENS6_IJNS7_ILi1EEESI_SI_EEESC_SE_Li256ELb1ELb1ELb1ELb0EEENS1_36VarlenDynamicPersistentTileSchedulerILi128ELi64ELi256ELi256ELb1ELb1ELb0ELb1ELb1ELb1EEEEEEEEEvNT_6ParamsE) ;  /* 0xfffdf8e002007950 */ /* 0x004fea0003c3ffff */
        .weak           $__internal_25_$__cuda_sm70_votesync_ballot
        .type           $__internal_25_$__cuda_sm70_votesync_ballot,@function
        .size           $__internal_25_$__cuda_sm70_votesync_ballot,(.L_x_3136 - $__internal_25_$__cuda_sm70_votesync_ballot)
$__internal_25_$__cuda_sm70_votesync_ballot:
[----:B------:R-:W-:Y:S01]  /*20720*/  ISETP.NE.U32.AND P0, PT, R0, 0x1, PT ;  /* 0x000000010000780c */ /* 0x000fe20003f05070 */
[----:B------:R-:W-:-:S04]  /*20730*/  IMAD.MOV.U32 R3, RZ, RZ, -0x1 ;  /* 0xffffffffff037424 */ /* 0x000fc800078e00ff */
[----:B------:R-:W-:Y:S08]  /*20740*/  WARPSYNC R3 ;  /* 0x0000000300007348 */ /* 0x000ff00003800000 */
[----:B------:R-:W-:-:S04]  /*20750*/  VOTE.ANY R0, PT, !P0 ;  /* 0x0000000000007806 */ /* 0x000fc800040e0100 */
[----:B------:R-:W-:Y:S01]  /*20760*/  LOP3.LUT R0, R0, R3, RZ, 0xc0, !PT ;  /* 0x0000000300007212 */ /* 0x000fe200078ec0ff */
[----:B------:R-:W-:-:S04]  /*20770*/  IMAD.MOV.U32 R3, RZ, RZ, 0x0 ;  /* 0x00000000ff037424 */ /* 0x000fc800078e00ff */
[----:B------:R-:W-:Y:S05]  /*20780*/  RET.REL.NODEC R2 `(_ZN7cutlass13device_kernelIN5flash19enable_sm80_to_sm89INS1_16FlashAttnFwdSm80INS1_25CollectiveMainloopFwdSm80ILi8ELi1ELb0EN4cute5tupleIJNS5_1CILi128EEENS7_ILi64EEENS7_ILi192EEEEEELi192ENS_10bfloat16_tEfNS_4arch4Sm80ELb1ELb0ELb0ELb1ELb1ELb1ELb1ELb1EEENS1_21CollectiveEpilogueFwdINS6_IJS8_SA_S9_EEENS6_IJNS7_ILi1EEESI_SI_EEESC_SE_Li256ELb1ELb1ELb1ELb0EEENS1_36VarlenDynamicPersistentTileSchedulerILi128ELi64ELi256ELi256ELb1ELb1ELb0ELb1ELb1ELb1EEEEEEEEEvNT_6ParamsE) ;  /* 0xfffdf87002007950 */ /* 0x000fea0003c3ffff */
.L_x_1523:
        /* <DEDUP_REMOVED lines=15> */
.L_x_3136:


//--------------------- .text._ZN7cutlass13device_kernelIN5flash19enable_sm80_to_sm89INS1_16FlashAttnFwdSm80INS1_25CollectiveMainloopFwdSm80ILi8ELi2ELb0EN4cute5tupleIJNS5_1CILi128EEENS7_ILi64EEENS7_ILi192EEEEEELi192ENS_10bfloat16_tEfNS_4arch4Sm80ELb0ELb0ELb0ELb0ELb1ELb0ELb1ELb1EEENS1_21CollectiveEpilogueFwdINS6_IJS8_SA_S9_EEENS6_IJNS7_ILi1EEESI_SI_EEESC_SE_Li256ELb0ELb1ELb1ELb0EEENS1_19SingleTileSchedulerILb0ELb1ELb1ELi128EEEEEEEEEvNT_6ParamsE --------------------------
	.section	.text._ZN7cutlass13device_kernelIN5flash19enable_sm80_to_sm89INS1_16FlashAttnFwdSm80INS1_25CollectiveMainloopFwdSm80ILi8ELi2ELb0EN4cute5tupleIJNS5_1CILi128EEENS7_ILi64EEENS7_ILi192EEEEEELi192ENS_10bfloat16_tEfNS_4arch4Sm80ELb0ELb0ELb0ELb0ELb1ELb0ELb1ELb1EEENS1_21CollectiveEpilogueFwdINS6_IJS8_SA_S9_EEENS6_IJNS7_ILi1EEESI_SI_EEESC_SE_Li256ELb0ELb1ELb1ELb0EEENS1_19SingleTileSchedulerILb0ELb1ELb1ELi128EEEEEEEEEvNT_6ParamsE,"ax",@progbits
	.sectioninfo	@"SHI_REGISTERS=245"
	.align	128
.text._ZN7cutlass13device_kernelIN5flash19enable_sm80_to_sm89INS1_16FlashAttnFwdSm80INS1_25CollectiveMainloopFwdSm80ILi8ELi2ELb0EN4cute5tupleIJNS5_1CILi128EEENS7_ILi64EEENS7_ILi192EEEEEELi192ENS_10bfloat16_tEfNS_4arch4Sm80ELb0ELb0ELb0ELb0ELb1ELb0ELb1ELb1EEENS1_21CollectiveEpilogueFwdINS6_IJS8_SA_S9_EEENS6_IJNS7_ILi1EEESI_SI_EEESC_SE_Li256ELb0ELb1ELb1ELb0EEENS1_19SingleTileSchedulerILb0ELb1ELb1ELi128EEEEEEEEEvNT_6ParamsE:
        .type           _ZN7cutlass13device_kernelIN5flash19enable_sm80_to_sm89INS1_16FlashAttnFwdSm80INS1_25CollectiveMainloopFwdSm80ILi8ELi2ELb0EN4cute5tupleIJNS5_1CILi128EEENS7_ILi64EEENS7_ILi192EEEEEELi192ENS_10bfloat16_tEfNS_4arch4Sm80ELb0ELb0ELb0ELb0ELb1ELb0ELb1ELb1EEENS1_21CollectiveEpilogueFwdINS6_IJS8_SA_S9_EEENS6_IJNS7_ILi1EEESI_SI_EEESC_SE_Li256ELb0ELb1ELb1ELb0EEENS1_19SingleTileSchedulerILb0ELb1ELb1ELi128EEEEEEEEEvNT_6ParamsE,@function
        .size           _ZN7cutlass13device_kernelIN5flash19enable_sm80_to_sm89INS1_16FlashAttnFwdSm80INS1_25CollectiveMainloopFwdSm80ILi8ELi2ELb0EN4cute5tupleIJNS5_1CILi128EEENS7_ILi64EEENS7_ILi192EEEEEELi192ENS_10bfloat16_tEfNS_4arch4Sm80ELb0ELb0ELb0ELb0ELb1ELb0ELb1ELb1EEENS1_21CollectiveEpilogueFwdINS6_IJS8_SA_S9_EEENS6_IJNS7_ILi1EEESI_SI_EEESC_SE_Li256ELb0ELb1ELb1ELb0EEENS1_19SingleTileSchedulerILb0ELb1ELb1ELi128EEEEEEEEEvNT_6ParamsE,(.L_x_3141 - _ZN7cutlass13device_kernelIN5flash19enable_sm80_to_sm89INS1_16FlashAttnFwdSm80INS1_25CollectiveMainloopFwdSm80ILi8ELi2ELb0EN4cute5tupleIJNS5_1CILi128EEENS7_ILi64EEENS7_ILi192EEEEEELi192ENS_10bfloat16_tEfNS_4arch4Sm80ELb0ELb0ELb0ELb0ELb1ELb0ELb1ELb1EEENS1_21CollectiveEpilogueFwdINS6_IJS8_SA_S9_EEENS6_IJNS7_ILi1EEESI_SI_EEESC_SE_Li256ELb0ELb1ELb1ELb0EEENS1_19SingleTileSchedulerILb0ELb1ELb1ELi128EEEEEEEEEvNT_6ParamsE)
        .other          _ZN7cutlass13device_kernelIN5flash19enable_sm80_to_sm89INS1_16FlashAttnFwdSm80INS1_25CollectiveMainloopFwdSm80ILi8ELi2ELb0EN4cute5tupleIJNS5_1CILi128EEENS7_ILi64EEENS7_ILi192EEEEEELi192ENS_10bfloat16_tEfNS_4arch4Sm80ELb0ELb0ELb0ELb0ELb1ELb0ELb1ELb1EEENS1_21CollectiveEpilogueFwdINS6_IJS8_SA_S9_EEENS6_IJNS7_ILi1EEESI_SI_EEESC_SE_Li256ELb0ELb1ELb1ELb0EEENS1_19SingleTileSchedulerILb0ELb1ELb1ELi128EEEEEEEEEvNT_6ParamsE,@"STO_CUDA_ENTRY STV_DEFAULT"
_ZN7cutlass13device_kernelIN5flash19enable_sm80_to_sm89INS1_16FlashAttnFwdSm80INS1_25CollectiveMainloopFwdSm80ILi8ELi2ELb0EN4cute5tupleIJNS5_1CILi128EEENS7_ILi64EEENS7_ILi192EEEEEELi192ENS_10bfloat16_tEfNS_4arch4Sm80ELb0ELb0ELb0ELb0ELb1ELb0ELb1ELb1EEENS1_21CollectiveEpilogueFwdINS6_IJS8_SA_S9_EEENS6_IJNS7_ILi1EEESI_SI_EEESC_SE_Li256ELb0ELb1ELb1ELb0EEENS1_19SingleTileSchedulerILb0ELb1ELb1ELi128EEEEEEEEEvNT_6ParamsE:
[----:B------:R-:W-:Y:S02]  /*0000*/  MOV R1, c[0x0][0x28] ;  /* 0x00000a0000017a02 */ /* 0x000fe40000000f00 */
[----:B------:R-:W1:Y:S04]  /*0010*/  S2R R6, SR_TID.X ;  /* 0x0000000000067919 */ /* 0x000e680000002100 */
[----:B------:R-:W2:Y:S04]  /*0020*/  S2R R3, SR_CTAID.Y ;  /* 0x0000000000037919 */ /* 0x000ea80000002600 */
[----:B------:R-:W3:Y:S01]  /*0030*/  S2R R0, SR_CTAID.Z ;  /* 0x0000000000007919 */ /* 0x000ee20000002700 */
[----:B-1----:R-:W-:-:S06]  /*0040*/  SHF.R.U32.HI R2, RZ, 0x5, R6 ;  /* 0x00000005ff027819 */ /* 0x002fcc0000011606 */
[----:B------:R-:W1:Y:S02]  /*0050*/  SHFL.IDX PT, R2, R2, RZ, 0x1f ;  /* 0x00001fff02027589 */ /* 0x000e6400000e0000 */
[----:B-1----:R-:W-:-:S13]  /*0060*/  ISETP.NE.AND P0, PT, R2, RZ, PT ;  /* 0x000000ff0200720c */ /* 0x002fda0003f05270 */
[----:B------:R-:W-:Y:S05]  /*0070*/  @!P0 BRA `(.L_x_1524) ;  /* 0x0000007000008947 */ /* 0x000fea0003800000 */
[----:B--23--:R-:W-:Y:S01]  /*0080*/  IMAD.MOV.U32 R2, RZ, RZ, c[0x0][0x550] ;  /* 0x00015400ff027624 */ /* 0x00cfe200078e00ff */
[----:B------:R-:W-:-:S04]  /*0090*/  MOV R197, R3 ;  /* 0x0000000300c57202 */ /* 0x000fc80000000f00 */
[----:B------:R-:W-:-:S13]  /*00a0*/  ISETP.NE.AND P0, PT, R2, 0x1, PT ;  /* 0x000000010200780c */ /* 0x000fda0003f05270 */
[----:B------:R-:W-:Y:S05]  /*00b0*/  @!P0 BRA `(.L_x_1525) ;  /* 0x0000008000008947 */ /* 0x000fea0003800000 */
[----:B------:R-:W-:-:S05]  /*00c0*/  IMAD.HI.U32 R197, R3, c[0x0][0x554], RZ ;  /* 0x0001550003c57a27 */ /* 0x000fca00078e00ff */
[----:B------:R-:W-:Y:S01]  /*00d0*/  SHF.R.U32.HI R197, RZ, c[0x0][0x558], R197 ;  /* 0x00015600ffc57a19 */ /* 0x000fe200000116c5 */
[----:B------:R-:W-:Y:S05]  /*00e0*/  BRA `(.L_x_1525) ;  /* 0x0000005000007947 */ /* 0x000fea0003800000 */
.L_x_1524:
[----:B--23--:R-:W-:Y:S01]  /*00f0*/  IMAD.MOV.U32 R2, RZ, RZ, c[0x0][0x550] ;  /* 0x00015400ff027624 */ /* 0x00cfe200078e00ff */
[----:B------:R-:W-:-:S04]  /*0100*/  MOV R197, R3 ;  /* 0x0000000300c57202 */ /* 0x000fc80000000f00 */
[----:B------:R-:W-:-:S13]  /*0110*/  ISETP.NE.AND P0, PT, R2, 0x1, PT ;  /* 0x000000010200780c */ /* 0x000fda0003f05270 */
[----:B------:R-:W-:-:S05]  /*0120*/  @P0 IMAD.HI.U32 R2, R3, c[0x0][0x554], RZ ;  /* 0x0001550003020a27 */ /* 0x000fca00078e00ff */
[----:B------:R-:W-:Y:S02]  /*0130*/  @P0 SHF.R.U32.HI R197, RZ, c[0x0][0x558], R2 ;  /* 0x00015600ffc50a19 */ /* 0x000fe40000011602 */
.L_x_1525:
[----:B------:R-:W-:Y:S02]  /*0140*/  ISETP.GE.AND P0, PT, R0, RZ, PT ;  /* 0x000000ff0000720c */ /* 0x000fe40003f06270 */
[----:B------:R-:W-:-:S05]  /*0150*/  IADD3 R2, -R197, RZ, RZ ;  /* 0x000000ffc5027210 */ /* 0x000fca0007ffe1ff */
[----:B------:R-:W-:-:S06]  /*0160*/  IMAD R7, R2, c[0x0][0x550], R3 ;  /* 0x0001540002077a24 */ /* 0x000fcc00078e0203 */
[----:B------:R-:W-:Y:S05]  /*0170*/  @!P0 EXIT ;  /* 0x000000000000894d */ /* 0x000fea0003800000 */
[----:B------:R-:W-:Y:S01]  /*0180*/  ISETP.NE.U32.AND P0, PT, RZ, c[0x0][0x370], PT ;  /* 0x0000dc00ff007a0c */ /* 0x000fe20003f05070 */
[----:B------:R-:W-:Y:S01]  /*0190*/  IMAD.MOV.U32 R196, RZ, RZ, RZ ;  /* 0x000000ffffc47224 */ /* 0x000fe200078e00ff */
[----:B------:R-:W-:Y:S02]  /*01a0*/  ULDC.64 UR6, c[0x0][0x118] ;  /* 0x0000460000067ab9 */ /* 0x000fe40000000a00 */
[----:B------:R-:W-:-:S13]  /*01b0*/  ISETP.NE.AND.EX P0, PT, RZ, c[0x0][0x374], PT, P0 ;  /* 0x0000dd00ff007a0c */ /* 0x000fda0003f05300 */
[----:B------:R-:W-:-:S04]  /*01c0*/  @P0 IMAD.MOV.U32 R3, RZ, RZ, 0x4 ;  /* 0x00000004ff030424 */ /* 0x000fc800078e00ff */
[----:B------:R-:W-:-:S04]  /*01d0*/  @P0 IMAD.WIDE R8, R0, R3, c[0x0][0x370] ;  /* 0x0000dc0000080625 */ /* 0x000fc800078e0203 */
[----:B------:R-:W-:Y:S01]  /*01e0*/  IMAD.MOV.U32 R3, RZ, RZ, c[0x0][0x2ac] ;  /* 0x0000ab00ff037624 */ /* 0x000fe200078e00ff */
[----:B------:R1:W5:Y:S01]  /*01f0*/  @P0 LDG.E R196, [R8.64] ;  /* 0x0000000608c40981 */ /* 0x000362000c1e1900 */
[----:B------:R-:W-:Y:S02]  /*0200*/  IMAD.MOV.U32 R11, RZ, RZ, RZ ;  /* 0x000000ffff0b7224 */ /* 0x000fe400078e00ff */
[----:B------:R-:W-:-:S05]  /*0210*/  IMAD R3, R3, c[0x0][0x1d0], RZ ;  /* 0x0000740003037a24 */ /* 0x000fca00078e02ff */
[C---:B------:R-:W-:Y:S02]  /*0220*/  ISETP.GE.AND P0, PT, R3.reuse, 0x1, PT ;  /* 0x000000010300780c */ /* 0x040fe40003f06270 */
[----:B------:R-:W-:-:S04]  /*0230*/  IADD3 R5, R3, 0x3f, RZ ;  /* 0x0000003f03057810 */ /* 0x000fc80007ffe0ff */
[----:B------:R-:W-:-:S04]  /*0240*/  SHF.R.S32.HI R144, RZ, 0x1f, R5 ;  /* 0x0000001fff907819 */ /* 0x000fc80000011405 */
[----:B------:R-:W-:-:S04]  /*0250*/  LEA.HI R144, R144, R5, RZ, 0x6 ;  /* 0x0000000590907211 */ /* 0x000fc800078f30ff */
[----:B------:R-:W-:Y:S01]  /*0260*/  SHF.R.S32.HI R144, RZ, 0x6, R144 ;  /* 0x00000006ff907819 */ /* 0x000fe20000011490 */
[----:B------:R-:W-:Y:S05]  /*0270*/  @!P0 BRA `(.L_x_1526) ;  /* 0x000001c000008947 */ /* 0x000fea0003800000 */
[----:B------:R-:W-:-:S04]  /*0280*/  SHF.R.U32.HI R5, RZ, 0x10, R7 ;  /* 0x00000010ff057819 */ /* 0x000fc80000011607 */
[----:B------:R-:W-:-:S04]  /*0290*/  ISETP.NE.AND P0, PT, R5, RZ, PT ;  /* 0x000000ff0500720c */ /* 0x000fc80003f05270 */
[----:B------:R-:W-:-:S04]  /*02a0*/  SEL R5, R5, c[0x0][0x338], P0 ;  /* 0x0000ce0005057a07 */ /* 0x000fc80000000000 */
[-C--:B-1----:R-:W-:Y:S02]  /*02b0*/  IABS R9, R5.reuse ;  /* 0x0000000500097213 */ /* 0x082fe40000000000 */
[----:B------:R-:W-:Y:S02]  /*02c0*/  IADD3 R10, R144, -0x1, R5 ;  /* 0xffffffff900a7810 */ /* 0x000fe40007ffe005 */
[----:B------:R-:W1:Y:S01]  /*02d0*/  I2F.RP R11, R9 ;  /* 0x00000009000b7306 */ /* 0x000e620000209400 */
[-C--:B------:R-:W-:Y:S02]  /*02e0*/  IABS R2, R5.reuse ;  /* 0x0000000500027213 */ /* 0x080fe40000000000 */
[----:B------:R-:W-:Y:S02]  /*02f0*/  IABS R4, R10 ;  /* 0x0000000a00047213 */ /* 0x000fe40000000000 */
[----:B------:R-:W-:Y:S01]  /*0300*/  LOP3.LUT R10, R10, R5, RZ, 0x3c, !PT ;  /* 0x000000050a0a7212 */ /* 0x000fe200078e3cff */
[----:B------:R-:W-:-:S03]  /*0310*/  IMAD.MOV R2, RZ, RZ, -R2 ;  /* 0x000000ffff027224 */ /* 0x000fc600078e0a02 */
[----:B------:R-:W-:Y:S01]  /*0320*/  ISETP.GE.AND P1, PT, R10, RZ, PT ;  /* 0x000000ff0a00720c */ /* 0x000fe20003f26270 */
[----:B-1----:R-:W1:Y:S02]  /*0330*/  MUFU.RCP R12, R11 ;  /* 0x0000000b000c7308 */ /* 0x002e640000001000 */
[----:B-1----:R-:W-:-:S06]  /*0340*/  IADD3 R12, R12, 0xffffffe, RZ ;  /* 0x0ffffffe0c0c7810 */ /* 0x002fcc0007ffe0ff */
[----:B------:R-:W1:Y:S02]  /*0350*/  F2I.FTZ.U32.TRUNC.NTZ R13, R12 ;  /* 0x0000000c000d7305 */ /* 0x000e64000021f000 */
[----:B-1----:R-:W-:Y:S02]  /*0360*/  IMAD.MOV R8, RZ, RZ, -R13 ;  /* 0x000000ffff087224 */ /* 0x002fe400078e0a0d */
[----:B------:R-:W-:Y:S02]  /*0370*/  IMAD.MOV.U32 R12, RZ, RZ, RZ ;  /* 0x000000ffff0c7224 */ /* 0x000fe400078e00ff */
[----:B------:R-:W-:-:S04]  /*0380*/  IMAD R8, R8, R9, RZ ;  /* 0x0000000908087224 */ /* 0x000fc800078e02ff */
[----:B------:R-:W-:-:S06]  /*0390*/  IMAD.HI.U32 R8, R13, R8, R12 ;  /* 0x000000080d087227 */ /* 0x000fcc00078e000c */
        /* <DEDUP_REMOVED lines=10> */
.L_x_1526:
[----:B------:R-:W-:Y:S01]  /*0440*/  LOP3.LUT R2, R7, 0xffff, RZ, 0xc0, !PT ;  /* 0x0000ffff07027812 */ /* 0x000fe200078ec0ff */
[----:B------:R-:W-:Y:S01]  /*0450*/  IMAD.MOV.U32 R5, RZ, RZ, RZ ;  /* 0x000000ffff057224 */ /* 0x000fe200078e00ff */
[----:B------:R-:W-:Y:S01]  /*0460*/  PLOP3.LUT P2, PT, PT, PT, PT, 0x80, 0x0 ;  /* 0x000000000000781c */ /* 0x000fe20003f4f070 */
[----:B------:R-:W-:Y:S01]  /*0470*/  CS2R R112, SRZ ;  /* 0x0000000000707805 */ /* 0x000fe2000001ff00 */
[----:B------:R-:W-:Y:S01]  /*0480*/  CS2R R118, SRZ ;  /* 0x0000000000767805 */ /* 0x000fe2000001ff00 */
[----:B------:R-:W-:Y:S01]  /*0490*/  IMAD R189, R2, R11, RZ ;  /* 0x0000000b02bd7224 */ /* 0x000fe200078e02ff */
[----:B------:R-:W-:Y:S01]  /*04a0*/  CS2R R116, SRZ ;  /* 0x0000000000747805 */ /* 0x000fe2000001ff00 */
[----:B------:R-:W-:Y:S01]  /*04b0*/  IMAD.MOV.U32 R2, RZ, RZ, RZ ;  /* 0x000000ffff027224 */ /* 0x000fe200078e00ff */
        /* <DEDUP_REMOVED lines=51> */
[----:B------:R-:W-:-:S04]  /*07f0*/  @P2 IMAD.MOV.U32 R5, RZ, RZ, 0x4 ;  /* 0x00000004ff052424 */ /* 0x000fc800078e00ff */
[----:B------:R-:W-:-:S06]  /*0800*/  @P2 IMAD.WIDE R202, R0, R5, c[0x0][0x340] ;  /* 0x0000d00000ca2625 */ /* 0x000fcc00078e0205 */
[----:B------:R2:W5:Y:S01]  /*0810*/  @P2 LDG.E R202, [R202.64] ;  /* 0x00000006caca2981 */ /* 0x000562000c1e1900 */
[----:B------:R-:W-:Y:S01]  /*0820*/  SHF.R.S32.HI R11, RZ, 0x1f, R6 ;  /* 0x0000001fff0b7819 */ /* 0x000fe20000011406 */
[----:B------:R-:W-:Y:S01]  /*0830*/  IMAD.MOV.U32 R2, RZ, RZ, c[0x0][0x2c4] ;  /* 0x0000b100ff027624 */ /* 0x000fe200078e00ff */
[----:B------:R-:W-:Y:S01]  /*0840*/  ULDC UR5, c[0x0][0x2c4] ;  /* 0x0000b10000057ab9 */ /* 0x000fe20000000800 */
[----:B-1----:R-:W1:Y:S01]  /*0850*/  S2R R9, SR_CTAID.X ;  /* 0x0000000000097919 */ /* 0x002e620000002500 */
[----:B------:R-:W-:Y:S01]  /*0860*/  LEA.HI R4, R11, R6, RZ, 0x3 ;  /* 0x000000060b047211 */ /* 0x000fe200078f18ff */
[----:B------:R-:W-:Y:S01]  /*0870*/  IMAD.WIDE.U32 R14, R197, c[0x0][0x1b8], RZ ;  /* 0x00006e00c50e7a25 */ /* 0x000fe200078e00ff */
[----:B------:R-:W-:Y:S01]  /*0880*/  ISETP.NE.AND P0, PT, R2, 0x1, PT ;  /* 0x000000010200780c */ /* 0x000fe20003f05270 */
[----:B------:R-:W-:Y:S01]  /*0890*/  ULDC UR4, c[0x0][0x168] ;  /* 0x00005a0000047ab9 */ /* 0x000fe20000000800 */
[----:B------:R-:W-:Y:S01]  /*08a0*/  LOP3.LUT R5, R4, 0xfffffff8, RZ, 0xc0, !PT ;  /* 0xfffffff804057812 */ /* 0x000fe200078ec0ff */
[----:B------:R-:W-:Y:S01]  /*08b0*/  UIMAD UR4, UR5, UR4, URZ ;  /* 0x00000004050472a4 */ /* 0x000fe2000f8e023f */
[----:B------:R-:W-:Y:S01]  /*08c0*/  SHF.R.S32.HI R4, RZ, 0x3, R4 ;  /* 0x00000003ff047819 */ /* 0x000fe20000011404 */
[----:B------:R-:W-:Y:S01]  /*08d0*/  BSSY B0, `(.L_x_1528) ;  /* 0x0000048000007945 */ /* 0x000fe20003800000 */
[----:B------:R-:W-:Y:S01]  /*08e0*/  SHF.R.S32.HI R2, RZ, 0x1f, R197 ;  /* 0x0000001fff027819 */ /* 0x000fe200000114c5 */
[----:B------:R-:W-:Y:S01]  /*08f0*/  IMAD.IADD R8, R6, 0x1, -R5 ;  /* 0x0000000106087824 */ /* 0x000fe200078e0a05 */
[----:B------:R-:W-:Y:S01]  /*0900*/  SHF.R.S32.HI R5, RZ, 0x1f, R0 ;  /* 0x0000001fff057819 */ /* 0x000fe20000011400 */
[----:B------:R-:W-:-:S02]  /*0910*/  IMAD.SHL.U32 R194, R4, 0x40, RZ ;  /* 0x0000004004c27824 */ /* 0x000fc400078e00ff */
[----:B------:R-:W-:Y:S02]  /*0920*/  IMAD R195, R8, 0x20, R4 ;  /* 0x0000002008c37824 */ /* 0x000fe400078e0204 */
[----:B------:R-:W-:Y:S01]  /*0930*/  IMAD R2, R2, c[0x0][0x1b8], RZ ;  /* 0x00006e0002027a24 */ /* 0x000fe200078e02ff */
[----:B------:R-:W-:Y:S01]  /*0940*/  LOP3.LUT R194, R194, 0x1c0, RZ, 0xc0, !PT ;  /* 0x000001c0c2c27812 */ /* 0x000fe200078ec0ff */
[----:B------:R-:W-:Y:S02]  /*0950*/  IMAD R5, R5, c[0x0][0x1c0], RZ ;  /* 0x0000700005057a24 */ /* 0x000fe400078e02ff */
[----:B------:R-:W-:Y:S02]  /*0960*/  IMAD R7, R197, c[0x0][0x1bc], R2 ;  /* 0x00006f00c5077a24 */ /* 0x000fe400078e0202 */
[----:B------:R-:W-:Y:S02]  /*0970*/  IMAD R5, R0, c[0x0][0x1c4], R5 ;  /* 0x0000710000057a24 */ /* 0x000fe400078e0205 */
[C---:B-1----:R-:W-:Y:S01]  /*0980*/  IMAD R13, R9.reuse, 0x80, R195 ;  /* 0x00000080090d7824 */ /* 0x042fe200078e02c3 */
[----:B------:R-:W-:Y:S01]  /*0990*/  LEA R9, R9, R4, 0x7 ;  /* 0x0000000409097211 */ /* 0x000fe200078e38ff */
[----:B------:R-:W-:-:S02]  /*09a0*/  IMAD.IADD R15, R15, 0x1, R7 ;  /* 0x000000010f0f7824 */ /* 0x000fc400078e0207 */
[----:B------:R-:W-:Y:S01]  /*09b0*/  @P0 IMAD.HI.U32 R2, R13, c[0x0][0x2c8], RZ ;  /* 0x0000b2000d020a27 */ /* 0x000fe200078e00ff */
[----:B------:R-:W-:-:S03]  /*09c0*/  ISETP.GE.AND P1, PT, R9, UR4, PT ;  /* 0x0000000409007c0c */ /* 0x000fc6000bf26270 */
[----:B------:R-:W-:Y:S01]  /*09d0*/  IMAD.MOV.U32 R10, RZ, RZ, R13 ;  /* 0x000000ffff0a7224 */ /* 0x000fe200078e000d */
[----:B------:R-:W-:Y:S01]  /*09e0*/  @P0 SHF.R.U32.HI R10, RZ, c[0x0][0x2cc], R2 ;  /* 0x0000b300ff0a0a19 */ /* 0x000fe20000011602 */
[----:B------:R-:W-:-:S03]  /*09f0*/  IMAD.WIDE.U32 R14, R0, c[0x0][0x1c0], R14 ;  /* 0x00007000000e7a25 */ /* 0x000fc600078e000e */
[--C-:B------:R-:W-:Y:S01]  /*0a00*/  SHF.R.S32.HI R7, RZ, 0x1f, R10.reuse ;  /* 0x0000001fff077819 */ /* 0x100fe2000001140a */
[----:B------:R-:W-:Y:S02]  /*0a10*/  IMAD.MOV R2, RZ, RZ, -R10 ;  /* 0x000000ffff027224 */ /* 0x000fe400078e0a0a */
[----:B------:R-:W-:Y:S02]  /*0a20*/  IMAD.IADD R15, R15, 0x1, R5 ;  /* 0x000000010f0f7824 */ /* 0x000fe400078e0205 */
[----:B------:R-:W-:Y:S02]  /*0a30*/  IMAD R7, R7, c[0x0][0x1b0], RZ ;  /* 0x00006c0007077a24 */ /* 0x000fe400078e02ff */
[----:B------:R-:W-:Y:S02]  /*0a40*/  IMAD R2, R2, c[0x0][0x2c4], R13 ;  /* 0x0000b10002027a24 */ /* 0x000fe400078e020d */
[----:B------:R-:W-:-:S03]  /*0a50*/  IMAD.WIDE.U32 R14, R10, c[0x0][0x1b0], R14 ;  /* 0x00006c000a0e7a25 */ /* 0x000fc600078e000e */
[----:B------:R-:W-:Y:S01]  /*0a60*/  SHF.R.S32.HI R5, RZ, 0x1f, R2 ;  /* 0x0000001fff057819 */ /* 0x000fe20000011402 */
[----:B------:R-:W-:Y:S01]  /*0a70*/  IMAD R7, R10, c[0x0][0x1b4], R7 ;  /* 0x00006d000a077a24 */ /* 0x000fe200078e0207 */
[-C--:B------:R-:W-:Y:S01]  /*0a80*/  LEA.HI R10, R11, R6.reuse, RZ, 0x4 ;  /* 0x000000060b0a7211 */ /* 0x080fe200078f20ff */
[----:B------:R-:W-:Y:S02]  /*0a90*/  IMAD.SHL.U32 R149, R8, 0x8, RZ ;  /* 0x0000000808957824 */ /* 0x000fe400078e00ff */
[----:B------:R-:W-:Y:S01]  /*0aa0*/  IMAD R5, R5, c[0x0][0x1a8], RZ ;  /* 0x00006a0005057a24 */ /* 0x000fe200078e02ff */
[----:B------:R-:W-:Y:S02]  /*0ab0*/  IADD3 R15, R15, R7, RZ ;  /* 0x000000070f0f7210 */ /* 0x000fe40007ffe0ff */
[----:B------:R-:W-:Y:S01]  /*0ac0*/  SHF.R.U32.HI R7, RZ, 0x3, R194 ;  /* 0x00000003ff077819 */ /* 0x000fe200000116c2 */
[----:B------:R-:W-:Y:S01]  /*0ad0*/  IMAD R5, R2, c[0x0][0x1ac], R5 ;  /* 0x00006b0002057a24 */ /* 0x000fe200078e0205 */
[----:B------:R-:W-:Y:S01]  /*0ae0*/  LOP3.LUT R194, R194, 0x38, R149, 0xf8, !PT ;  /* 0x00000038c2c27812 */ /* 0x000fe200078ef895 */
[----:B------:R-:W-:Y:S01]  /*0af0*/  IMAD.WIDE.U32 R12, R2, c[0x0][0x1a8], R14 ;  /* 0x00006a00020c7a25 */ /* 0x000fe200078e000e */
[----:B------:R-:W-:-:S02]  /*0b00*/  LEA.HI R15, R11, R6, RZ, 0x6 ;  /* 0x000000060b0f7211 */ /* 0x000fc400078f30ff */
[----:B------:R-:W-:Y:S01]  /*0b10*/  LOP3.LUT R194, R194, R7, RZ, 0x3c, !PT ;  /* 0x00000007c2c27212 */ /* 0x000fe200078e3cff */
[----:B------:R-:W-:Y:S01]  /*0b20*/  IMAD.IADD R5, R13, 0x1, R5 ;  /* 0x000000010d057824 */ /* 0x000fe200078e0205 */
[C---:B------:R-:W-:Y:S01]  /*0b30*/  LEA R14, P0, R12.reuse, c[0x0][0x160], 0x1 ;  /* 0x000058000c0e7a11 */ /* 0x040fe200078008ff */
[----:B------:R-:W-:Y:S01]  /*0b40*/  IMAD.SHL.U32 R15, R15, 0x8, RZ ;  /* 0x000000080f0f7824 */ /* 0x000fe200078e00ff */
[C---:B------:R-:W-:Y:S02]  /*0b50*/  IADD3 R13, R149.reuse, 0x40, RZ ;  /* 0x00000040950d7810 */ /* 0x040fe40007ffe0ff */
[----:B------:R-:W-:Y:S01]  /*0b60*/  LEA.HI.X R2, R12, c[0x0][0x164], R5, 0x1, P0 ;  /* 0x000059000c027a11 */ /* 0x000fe200000f0c05 */
[----:B------:R2:W1:Y:S01]  /*0b70*/  SHFL.IDX PT, R16, R14, RZ, 0x181f ;  /* 0x00181fff0e107589 */ /* 0x00046200000e0000 */
[----:B------:R-:W-:Y:S02]  /*0b80*/  LOP3.LUT R5, R10, 0xfffffff0, RZ, 0xc0, !PT ;  /* 0xfffffff00a057812 */ /* 0x000fe400078ec0ff */
[C---:B------:R-:W-:Y:S01]  /*0b90*/  IADD3 R12, R149.reuse, 0x80, RZ ;  /* 0x00000080950c7810 */ /* 0x040fe20007ffe0ff */
[----:B------:R2:W3:Y:S01]  /*0ba0*/  SHFL.IDX PT, R17, R2, RZ, 0x181f ;  /* 0x00181fff02117589 */ /* 0x0004e200000e0000 */
[----:B------:R-:W-:Y:S01]  /*0bb0*/  LOP3.LUT P0, RZ, R8, 0x2, RZ, 0xc0, !PT ;  /* 0x0000000208ff7812 */ /* 0x000fe2000780c0ff */
[----:B------:R-:W-:Y:S01]  /*0bc0*/  IMAD.IADD R18, R6, 0x1, -R5 ;  /* 0x0000000106127824 */ /* 0x000fe200078e0a05 */
[----:B------:R-:W-:-:S02]  /*0bd0*/  ISETP.GE.AND P5, PT, R149, c[0x0][0x198], PT ;  /* 0x0000660095007a0c */ /* 0x000fc40003fa6270 */
[----:B------:R-:W-:Y:S02]  /*0be0*/  ISETP.GE.AND P4, PT, R13, c[0x0][0x198], PT ;  /* 0x000066000d007a0c */ /* 0x000fe40003f86270 */
[----:B------:R-:W-:Y:S02]  /*0bf0*/  SHF.R.S32.HI R7, RZ, 0x1f, R18 ;  /* 0x0000001fff077819 */ /* 0x000fe40000011412 */
[----:B------:R-:W-:Y:S02]  /*0c00*/  ISETP.GE.AND P3, PT, R12, c[0x0][0x198], PT ;  /* 0x000066000c007a0c */ /* 0x000fe40003f66270 */
[----:B------:R-:W-:Y:S02]  /*0c10*/  LEA.HI R7, R7, R18, RZ, 0x3 ;  /* 0x0000001207077211 */ /* 0x000fe400078f18ff */
[----:B------:R-:W-:Y:S02]  /*0c20*/  LOP3.LUT R194, R194, 0xfffffe00, R15, 0xf8, !PT ;  /* 0xfffffe00c2c27812 */ /* 0x000fe400078ef80f */
[----:B------:R-:W-:-:S05]  /*0c30*/  LOP3.LUT R5, R7, 0xfffffff8, RZ, 0xc0, !PT ;  /* 0xfffffff807057812 */ /* 0x000fca00078ec0ff */
[----:B------:R-:W-:Y:S02]  /*0c40*/  IMAD.IADD R5, R18, 0x1, -R5 ;  /* 0x0000000112057824 */ /* 0x000fe400078e0a05 */
[----:B------:R-:W-:Y:S01]  /*0c50*/  @!P2 IMAD.MOV.U32 R202, RZ, RZ, R0 ;  /* 0x000000ffffcaa224 */ /* 0x000fe200078e0000 */
[----:B------:R-:W-:Y:S05]  /*0c60*/  @P1 BRA `(.L_x_1529) ;  /* 0x000000e000001947 */ /* 0x000fea0003800000 */
[----:B-123--:R-:W-:Y:S01]  /*0c70*/  SHF.R.S32.HI R0, RZ, 0x1f, R13 ;  /* 0x0000001fff007819 */ /* 0x00efe2000001140d */
[----:B------:R-:W-:Y:S01]  /*0c80*/  IMAD.WIDE R20, R149, 0x2, R16 ;  /* 0x0000000295147825 */ /* 0x000fe200078e0210 */
[----:B------:R-:W-:Y:S02]  /*0c90*/  SHF.R.S32.HI R15, RZ, 0x1f, R12 ;  /* 0x0000001fff0f7819 */ /* 0x000fe4000001140c */
[----:B------:R-:W-:Y:S01]  /*0ca0*/  LEA.HI R19, R0, R13, RZ, 0x3 ;  /* 0x0000000d00137211 */ /* 0x000fe200078f18ff */
[----:B------:R-:W-:Y:S01]  /*0cb0*/  IMAD.SHL.U32 R0, R194, 0x2, RZ ;  /* 0x00000002c2007824 */ /* 0x000fe200078e00ff */
[----:B------:R-:W-:Y:S02]  /*0cc0*/  LEA.HI R15, R15, R12, RZ, 0x3 ;  /* 0x0000000c0f0f7211 */ /* 0x000fe400078f18ff */
[----:B------:R-:W-:-:S02]  /*0cd0*/  LOP3.LUT R19, R19, 0xfffffff8, RZ, 0xc0, !PT ;  /* 0xfffffff813137812 */ /* 0x000fc400078ec0ff */
[----:B------:R-:W-:Y:S01]  /*0ce0*/  LOP3.LUT R15, R15, 0xfffffff8, RZ, 0xc0, !PT ;  /* 0xfffffff80f0f7812 */ /* 0x000fe200078ec0ff */
[----:B------:R-:W-:Y:S01]  /*0cf0*/  @!PT LDS RZ, [RZ] ;  /* 0x00000000fffff984 */ /* 0x000fe20000000800 */
[----:B------:R1:W-:Y:S02]  /*0d00*/  LDGSTS.E.BYPASS.LTC128B.128 [R0+0x18100], [R20.64], !P5 ;  /* 0x1810000014007fae */ /* 0x0003e4000e901d46 */
[----:B------:R-:W-:-:S04]  /*0d10*/  IMAD.WIDE R18, R19, 0x2, R16 ;  /* 0x0000000213127825 */ /* 0x000fc800078e0210 */
[----:B------:R-:W-:Y:S01]  /*0d20*/  IMAD.WIDE R16, R15, 0x2, R16 ;  /* 0x000000020f107825 */ /* 0x000fe200078e0210 */
[----:B------:R1:W-:Y:S04]  /*0d30*/  LDGSTS.E.BYPASS.LTC128B.128 [R0+0x1c100], [R18.64], !P4 ;  /* 0x1c10000012007fae */ /* 0x0003e8000e101d46 */
[----:B------:R1:W-:Y:S02]  /*0d40*/  LDGSTS.E.BYPASS.LTC128B.128 [R0+0x20100], [R16.64], !P3 ;  /* 0x2010000010007fae */ /* 0x0003e4000d901d46 */
.L_x_1529:
[----:B-123--:R-:W-:Y:S05]  /*0d50*/  BSYNC B0 ;  /* 0x0000000000007941 */ /* 0x00efea0003800000 */
.L_x_1528:
        /* <DEDUP_REMOVED lines=20> */
.L_x_1531:
[----:B------:R-:W-:Y:S05]  /*0ea0*/  BSYNC B0 ;  /* 0x0000000000007941 */ /* 0x000fea0003800000 */
.L_x_1530:
        /* <DEDUP_REMOVED lines=20> */
.L_x_1533:
[----:B------:R-:W-:Y:S05]  /*0ff0*/  BSYNC B0 ;  /* 0x0000000000007941 */ /* 0x000fea0003800000 */
.L_x_1532:
[----:B------:R-:W-:Y:S01]  /*1000*/  IMAD.MOV.U32 R190, RZ, RZ, c[0x0][0x2b8] ;  /* 0x0000ae00ffbe7624 */ /* 0x000fe200078e00ff */
[----:B------:R-:W-:Y:S01]  /*1010*/  IADD3 R0, R144, -0x1, RZ ;  /* 0xffffffff90007810 */ /* 0x000fe20007ffe0ff */
[----:B------:R-:W-:Y:S01]  /*1020*/  SHFL.IDX PT, R24, R14, 0x3, 0x181f ;  /* 0x00781f000e187f89 */ /* 0x000fe200000e0000 */
[----:B------:R-:W-:Y:S01]  /*1030*/  IADD3 R9, R9, 0x60, RZ ;  /* 0x0000006009097810 */ /* 0x000fe20007ffe0ff */
[----:B------:R-:W-:Y:S01]  /*1040*/  IMAD.MOV.U32 R192, RZ, RZ, RZ ;  /* 0x000000ffffc07224 */ /* 0x000fe200078e00ff */
[----:B------:R-:W-:Y:S01]  /*1050*/  ISETP.NE.AND P6, PT, R190, 0x1, PT ;  /* 0x00000001be00780c */ /* 0x000fe20003fc5270 */
[----:B------:R1:W2:Y:S01]  /*1060*/  SHFL.IDX PT, R25, R2, 0x3, 0x181f ;  /* 0x00781f0002197f89 */ /* 0x0002a200000e0000 */
[----:B------:R-:W-:Y:S01]  /*1070*/  IMAD R193, R0, 0x40, R195 ;  /* 0x0000004000c17824 */ /* 0x000fe200078e02c3 */
[----:B------:R-:W-:Y:S01]  /*1080*/  ISETP.GE.AND P1, PT, R9, UR4, PT ;  /* 0x0000000409007c0c */ /* 0x000fe2000bf26270 */
[----:B------:R-:W-:Y:S01]  /*1090*/  IMAD.SHL.U32 R9, R194, 0x2, RZ ;  /* 0x00000002c2097824 */ /* 0x000fe200078e00ff */
[----:B------:R-:W-:-:S02]  /*10a0*/  SHF.R.S32.HI R134, RZ, 0x1f, R13 ;  /* 0x0000001fff867819 */ /* 0x000fc4000001140d */
[C---:B------:R-:W-:Y:S01]  /*10b0*/  ISETP.GE.AND P2, PT, R193.reuse, R3, PT ;  /* 0x00000003c100720c */ /* 0x040fe20003f46270 */
[----:B-----5:R-:W-:Y:S01]  /*10c0*/  IMAD.IADD R193, R193, 0x1, R196 ;  /* 0x00000001c1c17824 */ /* 0x020fe200078e02c4 */
[----:B---34-:R-:W-:Y:S02]  /*10d0*/  SHF.R.S32.HI R19, RZ, 0x1f, R12 ;  /* 0x0000001fff137819 */ /* 0x018fe4000001140c */
[----:B------:R-:W-:Y:S01]  /*10e0*/  LEA.HI R134, R134, R13, RZ, 0x3 ;  /* 0x0000000d86867211 */ /* 0x000fe200078f18ff */
[----:B------:R-:W-:Y:S01]  /*10f0*/  IMAD.MOV.U32 R15, RZ, RZ, R193 ;  /* 0x000000ffff0f7224 */ /* 0x000fe200078e00c1 */
[----:B------:R-:W-:Y:S02]  /*1100*/  SHF.R.S32.HI R17, RZ, 0x1f, R202 ;  /* 0x0000001fff117819 */ /* 0x000fe400000114ca */
[----:B------:R-:W-:Y:S02]  /*1110*/  LOP3.LUT R134, R134, 0xfffffff8, RZ, 0xc0, !PT ;  /* 0xfffffff886867812 */ /* 0x000fe400078ec0ff */
[----:B------:R-:W-:Y:S01]  /*1120*/  ISETP.GT.OR P2, PT, R195, 0x3f, P2 ;  /* 0x0000003fc300780c */ /* 0x000fe20001744670 */
[----:B------:R-:W-:-:S04]  /*1130*/  IMAD R17, R17, c[0x0][0x2b0], RZ ;  /* 0x0000ac0011117a24 */ /* 0x000fc800078e02ff */
[----:B------:R-:W-:Y:S01]  /*1140*/  IMAD R17, R202, c[0x0][0x2b4], R17 ;  /* 0x0000ad00ca117a24 */ /* 0x000fe200078e0211 */
[----:B-12---:R-:W-:Y:S01]  /*1150*/  P2R R2, PR, RZ, 0x40 ;  /* 0x00000040ff027803 */ /* 0x006fe20000000000 */
[----:B------:R-:W-:-:S04]  /*1160*/  @!P1 IMAD.WIDE R22, R149, 0x2, R24 ;  /* 0x0000000295169825 */ /* 0x000fc800078e0218 */
[----:B------:R-:W-:Y:S01]  /*1170*/  @P6 IMAD.HI.U32 R2, R193, c[0x0][0x2bc], RZ ;  /* 0x0000af00c1026a27 */ /* 0x000fe200078e00ff */
[----:B------:R-:W-:Y:S01]  /*1180*/  @!PT LDS RZ, [RZ] ;  /* 0x00000000fffff984 */ /* 0x000fe20000000800 */
[----:B------:R1:W-:Y:S03]  /*1190*/  @!P1 LDGSTS.E.BYPASS.LTC128B.128 [R9+0x1b100], [R22.64], !P5 ;  /* 0x1b10000016099fae */ /* 0x0003e6000e901d46 */
[----:B------:R-:W-:Y:S01]  /*11a0*/  IMAD.WIDE.U32 R202, R202, c[0x0][0x2b0], RZ ;  /* 0x0000ac00caca7a25 */ /* 0x000fe200078e00ff */
[----:B------:R-:W-:Y:S02]  /*11b0*/  @P6 SHF.R.U32.HI R15, RZ, c[0x0][0x2c0], R2 ;  /* 0x0000b000ff0f6a19 */ /* 0x000fe40000011602 */
[----:B------:R-:W-:Y:S01]  /*11c0*/  LEA.HI R2, R19, R12, RZ, 0x3 ;  /* 0x0000000c13027211 */ /* 0x000fe200078f18ff */
[----:B------:R-:W-:-:S03]  /*11d0*/  @!P1 IMAD.WIDE R18, R134, 0x2, R24 ;  /* 0x0000000286129825 */ /* 0x000fc600078e0218 */
[----:B------:R-:W-:Y:S01]  /*11e0*/  LOP3.LUT R2, R2, 0xfffffff8, RZ, 0xc0, !PT ;  /* 0xfffffff802027812 */ /* 0x000fe200078ec0ff */
[----:B------:R-:W-:Y:S01]  /*11f0*/  IMAD.IADD R188, R203, 0x1, R17 ;  /* 0x00000001cbbc7824 */ /* 0x000fe200078e0211 */
[----:B------:R2:W-:Y:S01]  /*1200*/  @!P1 LDGSTS.E.BYPASS.LTC128B.128 [R9+0x1f100], [R18.64], !P4 ;  /* 0x1f10000012099fae */ /* 0x0005e2000e101d46 */
[C---:B------:R-:W-:Y:S02]  /*1210*/  @!P2 IADD3 R17, P5, R15.reuse, R202, RZ ;  /* 0x000000ca0f11a210 */ /* 0x040fe40007fbe0ff */
[----:B------:R-:W-:Y:S02]  /*1220*/  @!P1 IMAD.WIDE R24, R2, 0x2, R24 ;  /* 0x0000000202189825 */ /* 0x000fe400078e0218 */
[----:B------:R-:W-:Y:S02]  /*1230*/  @!P2 LEA.HI.X.SX32 R14, R15, R188, 0x1, P5 ;  /* 0x000000bc0f0ea211 */ /* 0x000fe400028f0eff */
[C---:B------:R-:W-:Y:S01]  /*1240*/  @!P2 LEA R20, P4, R17.reuse, c[0x0][0x2a0], 0x2 ;  /* 0x0000a8001114aa11 */ /* 0x040fe200078810ff */
[----:B------:R3:W-:Y:S03]  /*1250*/  @!P1 LDGSTS.E.BYPASS.LTC128B.128 [R9+0x23100], [R24.64], !P3 ;  /* 0x2310000018099fae */ /* 0x0007e6000d901d46 */
[----:B------:R-:W-:Y:S01]  /*1260*/  @!P2 LEA.HI.X R21, R17, c[0x0][0x2a4], R14, 0x2, P4 ;  /* 0x0000a9001115aa11 */ /* 0x000fe200020f140e */
[----:B------:R-:W0:Y:S04]  /*1270*/  LDGDEPBAR ;  /* 0x00000000000079af */ /* 0x000e280000000000 */
[----:B------:R-:W-:Y:S06]  /*1280*/  BAR.SYNC.DEFER_BLOCKING 0x0 ;  /* 0x0000000000007b1d */ /* 0x000fec0000010000 */
[----:B------:R4:W3:Y:S01]  /*1290*/  @!P2 LDG.E R192, [R20.64] ;  /* 0x0000000614c0a981 */ /* 0x0008e2000c1e1900 */
[----:B------:R-:W-:Y:S01]  /*12a0*/  IMAD.MOV R14, RZ, RZ, -R15 ;  /* 0x000000ffff0e7224 */ /* 0x000fe200078e0a0f */
[----:B------:R-:W-:Y:S01]  /*12b0*/  ISETP.GE.AND P5, PT, R149, c[0x0][0x1d4], PT ;  /* 0x0000750095007a0c */ /* 0x000fe20003fa6270 */
[----:B------:R-:W-:Y:S01]  /*12c0*/  IMAD.WIDE.U32 R200, R197, c[0x0][0x1e8], RZ ;  /* 0x00007a00c5c87a25 */ /* 0x000fe200078e00ff */
[----:B------:R-:W-:-:S02]  /*12d0*/  ISETP.GE.AND P4, PT, R13, c[0x0][0x1d4], PT ;  /* 0x000075000d007a0c */ /* 0x000fc40003f86270 */
[----:B------:R-:W-:Y:S01]  /*12e0*/  ISETP.GE.AND P6, PT, R12, c[0x0][0x1d4], PT ;  /* 0x000075000c007a0c */ /* 0x000fe20003fc6270 */
[----:B------:R-:W-:Y:S01]  /*12f0*/  IMAD R193, R14, c[0x0][0x2b8], R193 ;  /* 0x0000ae000ec17a24 */ /* 0x000fe200078e02c1 */
[----:B------:R-:W-:Y:S01]  /*1300*/  SHF.R.S32.HI R14, RZ, 0x1f, R197 ;  /* 0x0000001fff0e7819 */ /* 0x000fe200000114c5 */
[----:B------:R-:W-:Y:S01]  /*1310*/  IMAD.WIDE.U32 R198, R197, c[0x0][0x210], RZ ;  /* 0x00008400c5c67a25 */ /* 0x000fe200078e00ff */
[----:B------:R-:W-:Y:S02]  /*1320*/  ISETP.GE.AND P3, PT, R149, c[0x0][0x1d4], PT ;  /* 0x0000750095007a0c */ /* 0x000fe40003f66270 */
[----:B------:R-:W-:Y:S01]  /*1330*/  SHF.R.S32.HI R26, RZ, 0x1f, R193 ;  /* 0x0000001fff1a7819 */ /* 0x000fe200000114c1 */
[----:B--2---:R-:W-:Y:S01]  /*1340*/  IMAD.WIDE.U32 R18, R193, c[0x0][0x1e0], RZ ;  /* 0x00007800c1127a25 */ /* 0x004fe200078e00ff */
[----:B------:R-:W-:Y:S02]  /*1350*/  SHF.R.S32.HI R146, RZ, 0x1f, R149 ;  /* 0x0000001fff927819 */ /* 0x000fe40000011495 */
[----:B------:R-:W-:Y:S01]  /*1360*/  SEL R147, RZ, 0x10, P6 ;  /* 0x00000010ff937807 */ /* 0x000fe20003000000 */
[----:B-1----:R-:W-:Y:S01]  /*1370*/  IMAD R22, R26, c[0x0][0x1e0], RZ ;  /* 0x000078001a167a24 */ /* 0x002fe200078e02ff */
[----:B------:R-:W-:Y:S01]  /*1380*/  IADD3 R191, R9, 0x100, RZ ;  /* 0x0000010009bf7810 */ /* 0x000fe20007ffe0ff */
[----:B------:R-:W-:Y:S01]  /*1390*/  IMAD R16, R14, c[0x0][0x1e8], RZ ;  /* 0x00007a000e107a24 */ /* 0x000fe200078e02ff */
[----:B------:R-:W-:Y:S01]  /*13a0*/  SHF.R.S32.HI R145, RZ, 0x1f, R134 ;  /* 0x0000001fff917819 */ /* 0x000fe20000011486 */
[----:B------:R-:W-:Y:S01]  /*13b0*/  IMAD R22, R193, c[0x0][0x1e4], R22 ;  /* 0x00007900c1167a24 */ /* 0x000fe200078e0216 */
[----:B------:R-:W-:Y:S01]  /*13c0*/  SHF.R.S32.HI R133, RZ, 0x1f, R2 ;  /* 0x0000001fff857819 */ /* 0x000fe20000011402 */
[----:B------:R-:W-:-:S02]  /*13d0*/  IMAD R187, R197, c[0x0][0x1ec], R16 ;  /* 0x00007b00c5bb7a24 */ /* 0x000fc400078e0210 */
[----:B------:R-:W-:Y:S02]  /*13e0*/  IMAD.IADD R23, R19, 0x1, R22 ;  /* 0x0000000113177824 */ /* 0x000fe400078e0216 */
[----:B------:R-:W-:Y:S02]  /*13f0*/  IMAD.MOV.U32 R22, RZ, RZ, R18 ;  /* 0x000000ffff167224 */ /* 0x000fe400078e0012 */
[----:B------:R-:W-:Y:S02]  /*1400*/  IMAD.IADD R187, R201, 0x1, R187 ;  /* 0x00000001c9bb7824 */ /* 0x000fe400078e02bb */
[----:B------:R-:W-:Y:S02]  /*1410*/  IMAD R26, R26, c[0x0][0x208], RZ ;  /* 0x000082001a1a7a24 */ /* 0x000fe400078e02ff */
[----:B----4-:R-:W-:-:S04]  /*1420*/  IMAD.WIDE.U32 R20, R193, c[0x0][0x208], RZ ;  /* 0x00008200c1147a25 */ /* 0x010fc800078e00ff */
[----:B------:R-:W-:Y:S02]  /*1430*/  IMAD R26, R193, c[0x0][0x20c], R26 ;  /* 0x00008300c11a7a24 */ /* 0x000fe400078e021a */
[----:B------:R-:W-:Y:S02]  /*1440*/  IMAD R14, R14, c[0x0][0x210], RZ ;  /* 0x000084000e0e7a24 */ /* 0x000fe400078e02ff */
[----:B------:R-:W-:Y:S02]  /*1450*/  IMAD.IADD R27, R21, 0x1, R26 ;  /* 0x00000001151b7824 */ /* 0x000fe400078e021a */
[----:B------:R-:W-:Y:S02]  /*1460*/  IMAD.MOV.U32 R26, RZ, RZ, R20 ;  /* 0x000000ffff1a7224 */ /* 0x000fe400078e0014 */
[----:B------:R-:W-:Y:S02]  /*1470*/  IMAD R3, R0, -0x40, R3 ;  /* 0xffffffc000037824 */ /* 0x000fe400078e0203 */
[----:B------:R-:W-:-:S04]  /*1480*/  IMAD.WIDE R204, R149, 0x2, RZ ;  /* 0x0000000295cc7825 */ /* 0x000fc800078e02ff */
[----:B------:R-:W-:Y:S01]  /*1490*/  IMAD.MOV.U32 R181, RZ, RZ, 0x10 ;  /* 0x00000010ffb57424 */ /* 0x000fe200078e00ff */
[----:B---3--:R-:W-:Y:S01]  /*14a0*/  SHF.R.S32.HI R17, RZ, 0x1f, R192 ;  /* 0x0000001fff117819 */ /* 0x008fe200000114c0 */
[----:B------:R-:W-:-:S04]  /*14b0*/  IMAD.WIDE.U32 R22, R192, c[0x0][0x1f0], R22 ;  /* 0x00007c00c0167a25 */ /* 0x000fc800078e0016 */
[C---:B------:R-:W-:Y:S02]  /*14c0*/  IMAD R15, R17.reuse, c[0x0][0x1f0], RZ ;  /* 0x00007c00110f7a24 */ /* 0x040fe400078e02ff */
[----:B------:R-:W-:Y:S02]  /*14d0*/  IMAD R17, R17, c[0x0][0x218], RZ ;  /* 0x0000860011117a24 */ /* 0x000fe400078e02ff */
[----:B------:R-:W-:Y:S01]  /*14e0*/  IMAD R18, R192, c[0x0][0x1f4], R15 ;  /* 0x00007d00c0127a24 */ /* 0x000fe200078e020f */
[----:B------:R-:W-:Y:S01]  /*14f0*/  IADD3 R15, P1, R200, R22, RZ ;  /* 0x00000016c80f7210 */ /* 0x000fe20007f3e0ff */
[----:B------:R-:W-:-:S03]  /*1500*/  IMAD.WIDE.U32 R26, R192, c[0x0][0x218], R26 ;  /* 0x00008600c01a7a25 */ /* 0x000fc600078e001a */
[----:B------:R-:W-:Y:S01]  /*1510*/  IADD3.X R18, R187, R23, R18, P1, !PT ;  /* 0x00000017bb127210 */ /* 0x000fe20000ffe412 */
[----:B------:R-:W-:Y:S01]  /*1520*/  IMAD R17, R192, c[0x0][0x21c], R17 ;  /* 0x00008700c0117a24 */ /* 0x000fe200078e0211 */
[----:B------:R-:W-:-:S04]  /*1530*/  LEA R24, P1, R15, c[0x0][0x1c8], 0x1 ;  /* 0x000072000f187a11 */ /* 0x000fc800078208ff */
[----:B------:R-:W-:Y:S01]  /*1540*/  LEA.HI.X R18, R15, c[0x0][0x1cc], R18, 0x1, P1 ;  /* 0x000073000f127a11 */ /* 0x000fe200008f0c12 */
[----:B------:R-:W-:Y:S01]  /*1550*/  IMAD R15, R197, c[0x0][0x214], R14 ;  /* 0x00008500c50f7a24 */ /* 0x000fe200078e020e */
[----:B------:R-:W-:Y:S01]  /*1560*/  SHFL.IDX PT, R22, R24, RZ, 0x181f ;  /* 0x00181fff18167589 */ /* 0x000fe200000e0000 */
[----:B------:R-:W-:Y:S02]  /*1570*/  IMAD.IADD R14, R3, 0x1, -R4 ;  /* 0x00000001030e7824 */ /* 0x000fe400078e0a04 */
[----:B------:R-:W-:Y:S01]  /*1580*/  IMAD.IADD R186, R199, 0x1, R15 ;  /* 0x00000001c7ba7824 */ /* 0x000fe200078e020f */
[----:B------:R-:W1:Y:S01]  /*1590*/  SHFL.IDX PT, R23, R18, RZ, 0x181f ;  /* 0x00181fff12177589 */ /* 0x000e6200000e0000 */
[----:B------:R-:W-:Y:S02]  /*15a0*/  IADD3 R15, P1, R198, R26, RZ ;  /* 0x0000001ac60f7210 */ /* 0x000fe40007f3e0ff */
[----:B------:R-:W-:Y:S01]  /*15b0*/  ISETP.GE.AND P2, PT, R14, 0x1, PT ;  /* 0x000000010e00780c */ /* 0x000fe20003f46270 */
[----:B------:R-:W-:Y:S01]  /*15c0*/  SHFL.IDX PT, R20, R24, 0x1, 0x181f ;  /* 0x00381f0018147f89 */ /* 0x000fe200000e0000 */
[----:B------:R-:W-:-:S02]  /*15d0*/  IADD3.X R26, R186, R27, R17, P1, !PT ;  /* 0x0000001bba1a7210 */ /* 0x000fc40000ffe411 */
[C---:B------:R-:W-:Y:S01]  /*15e0*/  LEA R16, P1, R15.reuse, c[0x0][0x1f8], 0x1 ;  /* 0x00007e000f107a11 */ /* 0x040fe200078208ff */
[----:B------:R-:W2:Y:S03]  /*15f0*/  SHFL.IDX PT, R21, R18, 0x1, 0x181f ;  /* 0x00381f0012157f89 */ /* 0x000ea600000e0000 */
[----:B------:R-:W-:Y:S01]  /*1600*/  LEA.HI.X R15, R15, c[0x0][0x1fc], R26, 0x1, P1 ;  /* 0x00007f000f0f7a11 */ /* 0x000fe200008f0c1a */
[----:B------:R-:W3:Y:S01]  /*1610*/  SHFL.IDX PT, R17, R16, RZ, 0x181f ;  /* 0x00181fff10117589 */ /* 0x000ee200000e0000 */
[----:B------:R-:W-:-:S03]  /*1620*/  ISETP.GT.AND P1, PT, R14, 0x20, PT ;  /* 0x000000200e00780c */ /* 0x000fc60003f24270 */
[----:B------:R-:W4:Y:S04]  /*1630*/  SHFL.IDX PT, R19, R15, RZ, 0x181f ;  /* 0x00181fff0f137589 */ /* 0x000f2800000e0000 */
[----:B------:R-:W-:Y:S01]  /*1640*/  SHFL.IDX PT, R15, R15, 0x1, 0x181f ;  /* 0x00381f000f0f7f89 */ /* 0x000fe200000e0000 */
[----:B-1----:R-:W-:-:S04]  /*1650*/  @P2 IMAD.WIDE R34, R149, 0x2, R22 ;  /* 0x0000000295222825 */ /* 0x002fc800078e0216 */
[--C-:B------:R-:W-:Y:S01]  /*1660*/  @P2 IMAD.WIDE R32, R134, 0x2, R22.reuse ;  /* 0x0000000286202825 */ /* 0x100fe200078e0216 */
[----:B------:R1:W-:Y:S03]  /*1670*/  @P2 LDGSTS.E.BYPASS.LTC128B.128 [R9+0xc100], [R34.64], !P5 ;  /* 0x0c10000022092fae */ /* 0x0003e6000e901d46 */
[----:B------:R-:W-:Y:S01]  /*1680*/  @P2 IMAD.WIDE R26, R2, 0x2, R22 ;  /* 0x00000002021a2825 */ /* 0x000fe200078e0216 */
[----:B------:R1:W-:Y:S03]  /*1690*/  @P2 LDGSTS.E.BYPASS.LTC128B.128 [R9+0xe100], [R32.64], !P4 ;  /* 0x0e10000020092fae */ /* 0x0003e6000e101d46 */
[----:B--2---:R-:W-:Y:S01]  /*16a0*/  @P1 IMAD.WIDE R24, R149, 0x2, R20 ;  /* 0x0000000295181825 */ /* 0x004fe200078e0214 */
[----:B------:R2:W-:Y:S01]  /*16b0*/  @P2 LDGSTS.E.BYPASS.LTC128B.128 [R9+0x10100], [R26.64], !P6 ;  /* 0x101000001a092fae */ /* 0x0005e2000f101d46 */
[----:B---3--:R-:W-:-:S02]  /*16c0*/  IADD3 R30, P2, R17, R204, RZ ;  /* 0x000000cc111e7210 */ /* 0x008fc40007f5e0ff */
[--C-:B------:R-:W-:Y:S01]  /*16d0*/  @P1 IMAD.WIDE R22, R134, 0x2, R20.reuse ;  /* 0x0000000286161825 */ /* 0x100fe200078e0214 */
[----:B------:R3:W-:Y:S03]  /*16e0*/  @P1 LDGSTS.E.BYPASS.LTC128B.128 [R9+0xd100], [R24.64], !P5 ;  /* 0x0d10000018091fae */ /* 0x0007e6000e901d46 */
[----:B------:R-:W-:Y:S01]  /*16f0*/  @P1 IMAD.WIDE R28, R2, 0x2, R20 ;  /* 0x00000002021c1825 */ /* 0x000fe200078e0214 */
[----:B------:R2:W-:Y:S03]  /*1700*/  @P1 LDGSTS.E.BYPASS.LTC128B.128 [R9+0xf100], [R22.64], !P4 ;  /* 0x0f10000016091fae */ /* 0x0005e6000e101d46 */
[----:B----4-:R-:W-:Y:S01]  /*1710*/  IMAD.X R31, R19, 0x1, R205, P2 ;  /* 0x00000001131f7824 */ /* 0x010fe200010e06cd */
[----:B------:R4:W-:Y:S01]  /*1720*/  @P1 LDGSTS.E.BYPASS.LTC128B.128 [R9+0x11100], [R28.64], !P6 ;  /* 0x111000001c091fae */ /* 0x0009e2000f101d46 */
[----:B------:R-:W-:-:S02]  /*1730*/  ISETP.LT.OR P1, PT, R14, 0x1, P3 ;  /* 0x000000010e00780c */ /* 0x000fc40001f21670 */
[----:B------:R-:W-:Y:S01]  /*1740*/  ISETP.GE.AND P3, PT, R13, c[0x0][0x1d4], PT ;  /* 0x000075000d007a0c */ /* 0x000fe20003f66270 */
[----:B------:R-:W4:Y:S04]  /*1750*/  SHFL.IDX PT, R21, R16, 0x1, 0x181f ;  /* 0x00381f0010157f89 */ /* 0x000f2800000e0000 */
[----:B------:R-:W0:Y:S01]  /*1760*/  LDGDEPBAR ;  /* 0x00000000000079af */ /* 0x000e220000000000 */
[----:B-1----:R-:W-:-:S05]  /*1770*/  IMAD.WIDE R32, R134, 0x2, RZ ;  /* 0x0000000286207825 */ /* 0x002fca00078e02ff */
[----:B------:R1:W-:Y:S01]  /*1780*/  LDGSTS.E.BYPASS.LTC128B.128 [R9+0x100], [R30.64], !P1 ;  /* 0x001000001e097fae */ /* 0x0003e2000c901d46 */
[----:B---3--:R-:W-:Y:S01]  /*1790*/  IMAD.WIDE R24, R2, 0x2, RZ ;  /* 0x0000000202187825 */ /* 0x008fe200078e02ff */
[----:B--2---:R-:W-:-:S05]  /*17a0*/  IADD3 R22, P1, R17, R32, RZ ;  /* 0x0000002011167210 */ /* 0x004fca0007f3e0ff */
[----:B------:R-:W-:Y:S01]  /*17b0*/  IMAD.X R23, R19, 0x1, R33, P1 ;  /* 0x0000000113177824 */ /* 0x000fe200008e0621 */
[----:B------:R-:W-:-:S05]  /*17c0*/  IADD3 R18, P1, R17, R24, RZ ;  /* 0x0000001811127210 */ /* 0x000fca0007f3e0ff */
[----:B------:R-:W-:Y:S01]  /*17d0*/  IMAD.X R19, R19, 0x1, R25, P1 ;  /* 0x0000000113137824 */ /* 0x000fe200008e0619 */
[----:B----4-:R-:W-:-:S05]  /*17e0*/  IADD3 R26, P1, R32, R21, RZ ;  /* 0x00000015201a7210 */ /* 0x010fca0007f3e0ff */
[----:B------:R-:W-:Y:S01]  /*17f0*/  IMAD.X R27, R33, 0x1, R15, P1 ;  /* 0x00000001211b7824 */ /* 0x000fe200008e060f */
[----:B------:R-:W-:-:S05]  /*1800*/  IADD3 R16, P1, R24, R21, RZ ;  /* 0x0000001518107210 */ /* 0x000fca0007f3e0ff */
[----:B------:R-:W-:Y:S01]  /*1810*/  IMAD.X R17, R25, 0x1, R15, P1 ;  /* 0x0000000119117824 */ /* 0x000fe200008e060f */
[----:B------:R-:W-:-:S13]  /*1820*/  ISETP.LT.OR P1, PT, R14, 0x1, P3 ;  /* 0x000000010e00780c */ /* 0x000fda0001f21670 */
[----:B------:R1:W-:Y:S01]  /*1830*/  LDGSTS.E.BYPASS.LTC128B.128 [R9+0x2100], [R22.64], !P1 ;  /* 0x0210000016097fae */ /* 0x0003e2000c901d46 */
[----:B------:R-:W-:-:S04]  /*1840*/  ISETP.GE.AND P1, PT, R12, c[0x0][0x1d4], PT ;  /* 0x000075000c007a0c */ /* 0x000fc80003f26270 */
[C---:B------:R-:W-:Y:S02]  /*1850*/  ISETP.LT.OR P2, PT, R14.reuse, 0x1, P1 ;  /* 0x000000010e00780c */ /* 0x040fe40000f41670 */
[----:B------:R-:W-:-:S11]  /*1860*/  ISETP.LT.OR P1, PT, R14, 0x21, P1 ;  /* 0x000000210e00780c */ /* 0x000fd60000f21670 */
[----:B------:R1:W-:Y:S01]  /*1870*/  LDGSTS.E.BYPASS.LTC128B.128 [R9+0x4100], [R18.64], !P2 ;  /* 0x0410000012097fae */ /* 0x0003e2000d101d46 */
[----:B------:R-:W-:-:S05]  /*1880*/  IADD3 R12, P2, R204, R21, RZ ;  /* 0x00000015cc0c7210 */ /* 0x000fca0007f5e0ff */
[----:B------:R-:W-:Y:S01]  /*1890*/  IMAD.X R13, R205, 0x1, R15, P2 ;  /* 0x00000001cd0d7824 */ /* 0x000fe200010e060f */
[----:B------:R-:W-:-:S04]  /*18a0*/  ISETP.GE.AND P2, PT, R149, c[0x0][0x1d4], PT ;  /* 0x0000750095007a0c */ /* 0x000fc80003f46270 */
[----:B------:R-:W-:-:S13]  /*18b0*/  ISETP.LT.OR P2, PT, R14, 0x21, P2 ;  /* 0x000000210e00780c */ /* 0x000fda0001741670 */
[----:B------:R1:W-:Y:S01]  /*18c0*/  LDGSTS.E.BYPASS.LTC128B.128 [R9+0x1100], [R12.64], !P2 ;  /* 0x011000000c097fae */ /* 0x0003e2000d101d46 */
[----:B------:R-:W-:Y:S02]  /*18d0*/  ISETP.LT.OR P2, PT, R14, 0x21, P3 ;  /* 0x000000210e00780c */ /* 0x000fe40001f41670 */
[----:B------:R-:W-:-:S11]  /*18e0*/  ISETP.GT.AND P3, PT, R195, 0x3f, PT ;  /* 0x0000003fc300780c */ /* 0x000fd60003f64270 */
[----:B------:R1:W-:Y:S01]  /*18f0*/  LDGSTS.E.BYPASS.LTC128B.128 [R9+0x3100], [R26.64], !P2 ;  /* 0x031000001a097fae */ /* 0x0003e2000d101d46 */
[----:B------:R-:W-:-:S03]  /*1900*/  ISETP.GT.AND P2, PT, R0, R189, PT ;  /* 0x000000bd0000720c */ /* 0x000fc60003f44270 */
[----:B------:R1:W-:Y:S01]  /*1910*/  LDGSTS.E.BYPASS.LTC128B.128 [R9+0x5100], [R16.64], !P1 ;  /* 0x0510000010097fae */ /* 0x0003e2000c901d46 */
[----:B------:R-:W-:Y:S02]  /*1920*/  LOP3.LUT P1, RZ, R5, 0x2, RZ, 0xc0, !PT ;  /* 0x0000000205ff7812 */ /* 0x000fe4000782c0ff */
[----:B------:R-:W-:Y:S01]  /*1930*/  P2R R24, PR, RZ, 0x4 ;  /* 0x00000004ff187803 */ /* 0x000fe20000000000 */
[----:B------:R-:W0:Y:S01]  /*1940*/  LDGDEPBAR ;  /* 0x00000000000079af */ /* 0x000e220000000000 */
[----:B------:R-:W-:-:S05]  /*1950*/  SEL R181, R181, 0xfffffff0, !P1 ;  /* 0xfffffff0b5b57807 */ /* 0x000fca0004800000 */
[----:B------:R-:W-:Y:S05]  /*1960*/  @!P2 BRA `(.L_x_1534) ;  /* 0x000004300000a947 */ /* 0x000fea0003800000 */
[----:B------:R-:W-:Y:S01]  /*1970*/  ISETP.NE.AND P2, PT, R190, 0x1, PT ;  /* 0x00000001be00780c */ /* 0x000fe20003f45270 */
[----:B------:R-:W-:Y:S02]  /*1980*/  IMAD R0, R0, 0x40, R196 ;  /* 0x0000004000007824 */ /* 0x000fe400078e02c4 */
[----:B------:R-:W-:-:S03]  /*1990*/  IMAD.MOV.U32 R192, RZ, RZ, RZ ;  /* 0x000000ffffc07224 */ /* 0x000fc600078e00ff */
[----:B------:R-:W-:-:S05]  /*19a0*/  IADD3 R193, R0, -0x40, R195 ;  /* 0xffffffc000c17810 */ /* 0x000fca0007ffe0c3 */
[----:B-1----:R-:W-:Y:S02]  /*19b0*/  IMAD.MOV.U32 R13, RZ, RZ, R193 ;  /* 0x000000ffff0d7224 */ /* 0x002fe400078e00c1 */
[----:B------:R-:W-:-:S05]  /*19c0*/  @P2 IMAD.HI.U32 R0, R193, c[0x0][0x2bc], RZ ;  /* 0x0000af00c1002a27 */ /* 0x000fca00078e00ff */
[----:B------:R-:W-:-:S04]  /*19d0*/  @P2 SHF.R.U32.HI R13, RZ, c[0x0][0x2c0], R0 ;  /* 0x0000b000ff0d2a19 */ /* 0x000fc80000011600 */
[----:B------:R-:W-:-:S04]  /*19e0*/  @!P3 IADD3 R15, P1, R13, R202, RZ ;  /* 0x000000ca0d0fb210 */ /* 0x000fc80007f3e0ff */
[----:B------:R-:W-:Y:S02]  /*19f0*/  @!P3 LEA.HI.X.SX32 R0, R13, R188, 0x1, P1 ;  /* 0x000000bc0d00b211 */ /* 0x000fe400008f0eff */
[----:B------:R-:W-:-:S04]  /*1a00*/  @!P3 LEA R14, P1, R15, c[0x0][0x2a0], 0x2 ;  /* 0x0000a8000f0eba11 */ /* 0x000fc800078210ff */
[----:B------:R-:W-:-:S05]  /*1a10*/  @!P3 LEA.HI.X R15, R15, c[0x0][0x2a4], R0, 0x2, P1 ;  /* 0x0000a9000f0fba11 */ /* 0x000fca00008f1400 */
[----:B------:R-:W2:Y:S01]  /*1a20*/  @!P3 LDG.E R192, [R14.64] ;  /* 0x000000060ec0b981 */ /* 0x000ea2000c1e1900 */
[----:B------:R-:W-:Y:S01]  /*1a30*/  IMAD.MOV R0, RZ, RZ, -R13 ;  /* 0x000000ffff007224 */ /* 0x000fe200078e0a0d */
[----:B------:R-:W-:Y:S02]  /*1a40*/  SHF.L.U64.HI R18, R149, 0x1, R146 ;  /* 0x0000000195127819 */ /* 0x000fe40000010292 */
[----:B------:R-:W-:Y:S01]  /*1a50*/  IADD3 R21, -R147, 0x10, RZ ;  /* 0x0000001093157810 */ /* 0x000fe20007ffe1ff */
[----:B------:R-:W-:-:S03]  /*1a60*/  IMAD R193, R0, c[0x0][0x2b8], R193 ;  /* 0x0000ae0000c17a24 */ /* 0x000fc600078e02c1 */
[----:B------:R-:W-:Y:S01]  /*1a70*/  LOP3.LUT R21, R21, 0xf, RZ, 0xc0, !PT ;  /* 0x0000000f15157812 */ /* 0x000fe200078ec0ff */
[----:B------:R-:W-:Y:S01]  /*1a80*/  IMAD.WIDE.U32 R12, R193, c[0x0][0x1e0], RZ ;  /* 0x00007800c10c7a25 */ /* 0x000fe200078e00ff */
[----:B------:R-:W-:-:S03]  /*1a90*/  SHF.R.S32.HI R0, RZ, 0x1f, R193 ;  /* 0x0000001fff007819 */ /* 0x000fc600000114c1 */
[----:B------:R-:W-:Y:S02]  /*1aa0*/  IMAD.MOV.U32 R16, RZ, RZ, R12 ;  /* 0x000000ffff107224 */ /* 0x000fe400078e000c */
[----:B------:R-:W-:-:S04]  /*1ab0*/  IMAD R0, R0, c[0x0][0x1e0], RZ ;  /* 0x0000780000007a24 */ /* 0x000fc800078e02ff */
[----:B------:R-:W-:-:S04]  /*1ac0*/  IMAD R0, R193, c[0x0][0x1e4], R0 ;  /* 0x00007900c1007a24 */ /* 0x000fc800078e0200 */
[----:B------:R-:W-:Y:S01]  /*1ad0*/  IMAD.IADD R17, R13, 0x1, R0 ;  /* 0x000000010d117824 */ /* 0x000fe200078e0200 */
[----:B--2---:R-:W-:-:S03]  /*1ae0*/  SHF.R.S32.HI R0, RZ, 0x1f, R192 ;  /* 0x0000001fff007819 */ /* 0x004fc600000114c0 */
[----:B------:R-:W-:Y:S01]  /*1af0*/  IMAD.WIDE.U32 R14, R192, c[0x0][0x1f0], R16 ;  /* 0x00007c00c00e7a25 */ /* 0x000fe200078e0010 */
[----:B------:R-:W-:-:S03]  /*1b00*/  SEL R16, RZ, 0x10, P5 ;  /* 0x00000010ff107807 */ /* 0x000fc60002800000 */
[----:B------:R-:W-:Y:S01]  /*1b10*/  IMAD R13, R0, c[0x0][0x1f0], RZ ;  /* 0x00007c00000d7a24 */ /* 0x000fe200078e02ff */
[----:B------:R-:W-:Y:S01]  /*1b20*/  IADD3 R0, P1, R200, R14, RZ ;  /* 0x0000000ec8007210 */ /* 0x000fe20007f3e0ff */
[----:B------:R-:W-:Y:S01]  /*1b30*/  IMAD.SHL.U32 R17, R149, 0x2, RZ ;  /* 0x0000000295117824 */ /* 0x000fe200078e00ff */
[----:B------:R-:W-:Y:S01]  /*1b40*/  IADD3 R28, -R16, 0x10, RZ ;  /* 0x00000010101c7810 */ /* 0x000fe20007ffe1ff */
[----:B------:R-:W-:Y:S01]  /*1b50*/  IMAD R12, R192, c[0x0][0x1f4], R13 ;  /* 0x00007d00c00c7a24 */ /* 0x000fe200078e020d */
[----:B------:R-:W-:Y:S01]  /*1b60*/  SEL R13, RZ, 0x10, P4 ;  /* 0x00000010ff0d7807 */ /* 0x000fe20002000000 */
[----:B------:R-:W-:Y:S01]  /*1b70*/  IMAD.SHL.U32 R14, R134, 0x2, RZ ;  /* 0x00000002860e7824 */ /* 0x000fe200078e00ff */
[----:B------:R-:W-:Y:S02]  /*1b80*/  LOP3.LUT R28, R28, 0xf, RZ, 0xc0, !PT ;  /* 0x0000000f1c1c7812 */ /* 0x000fe400078ec0ff */
[----:B------:R-:W-:Y:S02]  /*1b90*/  IADD3.X R19, R187, R15, R12, P1, !PT ;  /* 0x0000000fbb137210 */ /* 0x000fe40000ffe40c */
[----:B------:R-:W-:-:S02]  /*1ba0*/  LEA R20, P1, R0, c[0x0][0x1c8], 0x1 ;  /* 0x0000720000147a11 */ /* 0x000fc400078208ff */
[----:B------:R-:W-:Y:S02]  /*1bb0*/  IADD3 R27, -R13, 0x10, RZ ;  /* 0x000000100d1b7810 */ /* 0x000fe40007ffe1ff */
[----:B------:R-:W-:Y:S01]  /*1bc0*/  LEA.HI.X R19, R0, c[0x0][0x1cc], R19, 0x1, P1 ;  /* 0x0000730000137a11 */ /* 0x000fe200008f0c13 */
[----:B------:R-:W1:Y:S01]  /*1bd0*/  SHFL.IDX PT, R22, R20, 0x1, 0x181f ;  /* 0x00381f0014167f89 */ /* 0x000e6200000e0000 */
[----:B------:R-:W-:Y:S01]  /*1be0*/  LOP3.LUT R27, R27, 0xf, RZ, 0xc0, !PT ;  /* 0x0000000f1b1b7812 */ /* 0x000fe200078ec0ff */
[----:B------:R-:W-:Y:S01]  /*1bf0*/  IMAD.SHL.U32 R0, R2, 0x2, RZ ;  /* 0x0000000202007824 */ /* 0x000fe200078e00ff */
[----:B------:R-:W-:Y:S01]  /*1c00*/  SHF.L.U64.HI R15, R134, 0x1, R145 ;  /* 0x00000001860f7819 */ /* 0x000fe20000010291 */
[----:B------:R-:W2:Y:S01]  /*1c10*/  SHFL.IDX PT, R23, R19, 0x1, 0x181f ;  /* 0x00381f0013177f89 */ /* 0x000ea200000e0000 */
[----:B------:R-:W-:-:S03]  /*1c20*/  SHF.L.U64.HI R12, R2, 0x1, R133 ;  /* 0x00000001020c7819 */ /* 0x000fc60000010285 */
[----:B------:R-:W-:Y:S01]  /*1c30*/  SHFL.IDX PT, R19, R19, RZ, 0x181f ;  /* 0x00181fff13137589 */ /* 0x000fe200000e0000 */
[----:B-1----:R-:W-:-:S04]  /*1c40*/  IADD3 R28, P2, P1, R28, R22, R17 ;  /* 0x000000161c1c7210 */ /* 0x002fc8000795e011 */
[----:B--2---:R-:W-:Y:S02]  /*1c50*/  IADD3.X R29, RZ, R23, R18, P2, P1 ;  /* 0x00000017ff1d7210 */ /* 0x004fe400017e2412 */
[----:B------:R-:W-:-:S04]  /*1c60*/  IADD3 R26, P2, P1, R27, R22, R14 ;  /* 0x000000161b1a7210 */ /* 0x000fc8000795e00e */
[-C--:B------:R-:W-:Y:S02]  /*1c70*/  IADD3.X R27, RZ, R23.reuse, R15, P2, P1 ;  /* 0x00000017ff1b7210 */ /* 0x080fe400017e240f */
[----:B------:R-:W-:Y:S02]  /*1c80*/  IADD3 R22, P2, P1, R21, R22, R0 ;  /* 0x0000001615167210 */ /* 0x000fe4000795e000 */
[----:B------:R-:W1:Y:S02]  /*1c90*/  SHFL.IDX PT, R21, R20, RZ, 0x181f ;  /* 0x00181fff14157589 */ /* 0x000e6400000e0000 */
[----:B------:R-:W-:Y:S02]  /*1ca0*/  IADD3.X R23, RZ, R23, R12, P2, P1 ;  /* 0x00000017ff177210 */ /* 0x000fe400017e240c */
[----:B-1----:R-:W-:-:S05]  /*1cb0*/  IADD3 R30, P1, R21, R17, RZ ;  /* 0x00000011151e7210 */ /* 0x002fca0007f3e0ff */
[----:B------:R-:W-:Y:S01]  /*1cc0*/  IMAD.X R31, R19, 0x1, R18, P1 ;  /* 0x00000001131f7824 */ /* 0x000fe200008e0612 */
[----:B------:R-:W-:-:S04]  /*1cd0*/  IADD3 R14, P1, R21, R14, RZ ;  /* 0x0000000e150e7210 */ /* 0x000fc80007f3e0ff */
[----:B------:R1:W-:Y:S01]  /*1ce0*/  LDGSTS.E.BYPASS.LTC128B.128 [R9+0x12100], [R30.64], !P5 ;  /* 0x121000001e097fae */ /* 0x0003e2000e901d46 */
[----:B------:R-:W-:Y:S01]  /*1cf0*/  IMAD.X R15, R19, 0x1, R15, P1 ;  /* 0x00000001130f7824 */ /* 0x000fe200008e060f */
[----:B------:R-:W-:-:S04]  /*1d00*/  IADD3 R32, P1, R21, R0, RZ ;  /* 0x0000000015207210 */ /* 0x000fc80007f3e0ff */
[----:B------:R1:W-:Y:S01]  /*1d10*/  LDGSTS.E.BYPASS.LTC128B.128 [R9+0x14100], [R14.64], !P4 ;  /* 0x141000000e097fae */ /* 0x0003e2000e101d46 */
[----:B------:R-:W-:Y:S01]  /*1d20*/  IMAD.X R33, R19, 0x1, R12, P1 ;  /* 0x0000000113217824 */ /* 0x000fe200008e060c */
[----:B------:R-:W-:-:S04]  /*1d30*/  ISETP.NE.U32.AND P1, PT, R16, RZ, PT ;  /* 0x000000ff1000720c */ /* 0x000fc80003f25070 */
[----:B------:R1:W-:Y:S09]  /*1d40*/  LDGSTS.E.BYPASS.LTC128B.128 [R9+0x16100], [R32.64], !P6 ;  /* 0x1610000020097fae */ /* 0x0003f2000f101d46 */
[----:B------:R1:W-:Y:S01]  /*1d50*/  LDGSTS.E.BYPASS.LTC128B.128.ZFILL [R9+0x13100], [R28.64], P1 ;  /* 0x131000001c097fae */ /* 0x0003e20008941d46 */
[----:B------:R-:W-:-:S13]  /*1d60*/  ISETP.NE.U32.AND P1, PT, R13, RZ, PT ;  /* 0x000000ff0d00720c */ /* 0x000fda0003f25070 */
[----:B------:R1:W-:Y:S01]  /*1d70*/  LDGSTS.E.BYPASS.LTC128B.128.ZFILL [R9+0x15100], [R26.64], P1 ;  /* 0x151000001a097fae */ /* 0x0003e20008941d46 */
[----:B------:R-:W-:-:S13]  /*1d80*/  ISETP.NE.U32.AND P1, PT, R147, RZ, PT ;  /* 0x000000ff9300720c */ /* 0x000fda0003f25070 */
[----:B------:R1:W-:Y:S02]  /*1d90*/  LDGSTS.E.BYPASS.LTC128B.128.ZFILL [R9+0x17100], [R22.64], P1 ;  /* 0x1710000016097fae */ /* 0x0003e40008941d46 */
.L_x_1534:
[----:B------:R-:W0:Y:S01]  /*1da0*/  LDGDEPBAR ;  /* 0x00000000000079af */ /* 0x000e220000000000 */
[----:B-1----:R-:W-:Y:S01]  /*1db0*/  SHF.R.S32.HI R13, RZ, 0x4, R10 ;  /* 0x00000004ff0d7819 */ /* 0x002fe2000001140a */
[----:B------:R-:W-:Y:S01]  /*1dc0*/  IMAD.SHL.U32 R0, R8, 0x40, RZ ;  /* 0x0000004008007824 */ /* 0x000fe200078e00ff */
[----:B------:R-:W-:Y:S01]  /*1dd0*/  LEA.HI R84, R11, R6, RZ, 0x5 ;  /* 0x000000060b547211 */ /* 0x000fe200078f28ff */
[----:B------:R-:W-:Y:S01]  /*1de0*/  IMAD.SHL.U32 R4, R4, 0x8, RZ ;  /* 0x0000000804047824 */ /* 0x000fe200078e00ff */
[----:B------:R-:W-:Y:S01]  /*1df0*/  LEA.HI R12, R10, R13, RZ, 0x1 ;  /* 0x0000000d0a0c7211 */ /* 0x000fe200078f08ff */
[----:B------:R-:W-:Y:S01]  /*1e00*/  IMAD.SHL.U32 R10, R5, 0x40, RZ ;  /* 0x00000040050a7824 */ /* 0x000fe200078e00ff */
[----:B------:R-:W-:Y:S01]  /*1e10*/  LOP3.LUT R15, R0, 0x1c0, RZ, 0xc0, !PT ;  /* 0x000001c0000f7812 */ /* 0x000fe200078ec0ff */
[----:B------:R-:W-:Y:S01]  /*1e20*/  IMAD.SHL.U32 R7, R7, 0x40, RZ ;  /* 0x0000004007077824 */ /* 0x000fe200078e00ff */
[----:B------:R-:W-:Y:S01]  /*1e30*/  LOP3.LUT R12, R12, 0xfffffffe, RZ, 0xc0, !PT ;  /* 0xfffffffe0c0c7812 */ /* 0x000fe200078ec0ff */
[----:B------:R-:W-:Y:S01]  /*1e40*/  IMAD.SHL.U32 R0, R84, 0x20, RZ ;  /* 0x0000002054007824 */ /* 0x000fe200078e00ff */
[----:B------:R-:W-:Y:S01]  /*1e50*/  LOP3.LUT R4, R15, 0x8, R4, 0xf8, !PT ;  /* 0x000000080f047812 */ /* 0x000fe200078ef804 */
[----:B------:R-:W-:Y:S01]  /*1e60*/  IMAD.MOV.U32 R11, RZ, RZ, 0x20 ;  /* 0x00000020ff0b7424 */ /* 0x000fe200078e00ff */
[----:B------:R-:W-:Y:S01]  /*1e70*/  SHF.R.U32.HI R15, RZ, 0x3, R15 ;  /* 0x00000003ff0f7819 */ /* 0x000fe2000001160f */
[----:B------:R-:W-:Y:S01]  /*1e80*/  IMAD.IADD R12, R13, 0x1, -R12 ;  /* 0x000000010d0c7824 */ /* 0x000fe200078e0a0c */
[----:B------:R-:W-:Y:S01]  /*1e90*/  LOP3.LUT R10, R10, 0x1c0, RZ, 0xc0, !PT ;  /* 0x000001c00a0a7812 */ /* 0x000fe200078ec0ff */
[----:B------:R-:W-:Y:S01]  /*1ea0*/  IMAD.SHL.U32 R181, R181, 0x2, RZ ;  /* 0x00000002b5b57824 */ /* 0x000fe200078e00ff */
[----:B------:R-:W-:Y:S01]  /*1eb0*/  LOP3.LUT R15, R4, R15, RZ, 0x3c, !PT ;  /* 0x0000000f040f7212 */ /* 0x000fe200078e3cff */
[----:B------:R-:W-:Y:S01]  /*1ec0*/  IMAD.SHL.U32 R13, R12, 0x8, RZ ;  /* 0x000000080c0d7824 */ /* 0x000fe200078e00ff */
[----:B------:R-:W-:-:S02]  /*1ed0*/  LOP3.LUT R7, R7, 0xfffffe00, RZ, 0xc0, !PT ;  /* 0xfffffe0007077812 */ /* 0x000fc400078ec0ff */
[----:B------:R-:W-:Y:S01]  /*1ee0*/  LOP3.LUT R0, R0, 0x7ffffc00, RZ, 0xc0, !PT ;  /* 0x7ffffc0000007812 */ /* 0x000fe200078ec0ff */
[----:B------:R-:W-:Y:S01]  /*1ef0*/  IMAD R182, R12, 0x200, R15 ;  /* 0x000002000cb67824 */ /* 0x000fe200078e020f */
[----:B------:R-:W-:Y:S01]  /*1f00*/  LOP3.LUT R4, R10, 0x8, R13, 0xf8, !PT ;  /* 0x000000080a047812 */ /* 0x000fe200078ef80d */
[----:B------:R-:W-:-:S04]  /*1f10*/  DEPBAR.LE SB0, 0x3 ;  /* 0x000080c00000791a */ /* 0x000fc80000000000 */
[----:B------:R-:W-:-:S04]  /*1f20*/  DEPBAR.LE SB0, 0x2 ;  /* 0x000080800000791a */ /* 0x000fc80000000000 */
[----:B------:R-:W-:Y:S01]  /*1f30*/  SHF.R.U32.HI R13, RZ, 0x3, R10 ;  /* 0x00000003ff0d7819 */ /* 0x000fe2000001160a */
[----:B------:R-:W-:Y:S01]  /*1f40*/  IMAD.SHL.U32 R182, R182, 0x2, RZ ;  /* 0x00000002b6b67824 */ /* 0x000fe200078e00ff */
[----:B------:R-:W-:Y:S01]  /*1f50*/  BAR.SYNC.DEFER_BLOCKING 0x0 ;  /* 0x0000000000007b1d */ /* 0x000fe20000010000 */
[----:B------:R-:W-:Y:S02]  /*1f60*/  ISETP.NE.AND P1, PT, R24, RZ, PT ;  /* 0x000000ff1800720c */ /* 0x000fe40003f25270 */
[----:B------:R-:W-:Y:S02]  /*1f70*/  LOP3.LUT R4, R4, R13, RZ, 0x3c, !PT ;  /* 0x0000000d04047212 */ /* 0x000fe400078e3cff */
[----:B------:R-:W-:Y:S02]  /*1f80*/  SEL R11, R11, 0xffffffe0, !P0 ;  /* 0xffffffe00b0b7807 */ /* 0x000fe40004000000 */
[----:B------:R-:W-:-:S03]  /*1f90*/  IADD3 R0, R4, R7, R0 ;  /* 0x0000000704007210 */ /* 0x000fc60007ffe000 */
[----:B------:R-:W-:Y:S01]  /*1fa0*/  IMAD.IADD R86, R182, 0x1, R11 ;  /* 0x00000001b6567824 */ /* 0x000fe200078e020b */
[C---:B------:R-:W-:Y:S01]  /*1fb0*/  LEA R184, R0.reuse, 0x18100, 0x1 ;  /* 0x0001810000b87811 */ /* 0x040fe200078e08ff */
[----:B------:R-:W-:-:S04]  /*1fc0*/  IMAD.SHL.U32 R32, R0, 0x2, RZ ;  /* 0x0000000200207824 */ /* 0x000fc800078e00ff */
[----:B------:R-:W-:Y:S01]  /*1fd0*/  IMAD.IADD R180, R184, 0x1, R181 ;  /* 0x00000001b8b47824 */ /* 0x000fe200078e02b5 */
[----:B------:R1:W2:Y:S04]  /*1fe0*/  LDSM.16.M88.4 R16, [R182+0xc100] ;  /* 0x00c10000b610783b */ /* 0x0002a80000000200 */
[----:B------:R1:W3:Y:S04]  /*1ff0*/  LDSM.16.M88.4 R60, [R182+0xc900] ;  /* 0x00c90000b63c783b */ /* 0x0002e80000000200 */
[----:B------:R1:W4:Y:S04]  /*2000*/  LDSM.16.M88.4 R52, [R182+0xd100] ;  /* 0x00d10000b634783b */ /* 0x0003280000000200 */
[----:B------:R1:W1:Y:S04]  /*2010*/  LDSM.16.M88.4 R28, [R182+0xd900] ;  /* 0x00d90000b61c783b */ /* 0x0002680000000200 */
[----:B------:R1:W1:Y:S04]  /*2020*/  LDSM.16.M88.4 R12, [R86+0xc100] ;  /* 0x00c10000560c783b */ /* 0x0002680000000200 */
[----:B------:R1:W1:Y:S04]  /*2030*/  LDSM.16.M88.4 R80, [R86+0xc900] ;  /* 0x00c900005650783b */ /* 0x0002680000000200 */
[----:B------:R1:W1:Y:S04]  /*2040*/  LDSM.16.M88.4 R40, [R86+0xd100] ;  /* 0x00d100005628783b */ /* 0x0002680000000200 */
[----:B------:R1:W1:Y:S04]  /*2050*/  LDSM.16.M88.4 R36, [R86+0xd900] ;  /* 0x00d900005624783b */ /* 0x0002680000000200 */
[----:B------:R-:W1:Y:S04]  /*2060*/  LDSM.16.M88.4 R32, [R32+0x18100] ;  /* 0x018100002020783b */ /* 0x000e680000000200 */
[----:B------:R1:W1:Y:S01]  /*2070*/  LDSM.16.M88.4 R44, [R180] ;  /* 0x00000000b42c783b */ /* 0x0002620000000200 */
[----:B------:R-:W-:Y:S05]  /*2080*/  @!P1 BRA `(.L_x_1535) ;  /* 0x0000034000009947 */ /* 0x000fea0003800000 */
[----:B------:R-:W-:Y:S01]  /*2090*/  SHF.R.S32.HI R0, RZ, 0x1f, R193 ;  /* 0x0000001fff007819 */ /* 0x000fe200000114c1 */
[----:B------:R-:W-:Y:S01]  /*20a0*/  IMAD.WIDE.U32 R20, R193, c[0x0][0x208], RZ ;  /* 0x00008200c1147a25 */ /* 0x000fe200078e00ff */
[----:B------:R-:W-:-:S02]  /*20b0*/  SEL R22, RZ, 0x10, P5 ;  /* 0x00000010ff167807 */ /* 0x000fc40002800000 */
[C---:B------:R-:W-:Y:S01]  /*20c0*/  SHF.L.U64.HI R24, R149.reuse, 0x1, R146 ;  /* 0x0000000195187819 */ /* 0x040fe20000010292 */
[----:B------:R-:W-:Y:S01]  /*20d0*/  IMAD R0, R0, c[0x0][0x208], RZ ;  /* 0x0000820000007a24 */ /* 0x000fe200078e02ff */
[----:B------:R-:W-:Y:S01]  /*20e0*/  IADD3 R56, -R22, 0x10, RZ ;  /* 0x0000001016387810 */ /* 0x000fe20007ffe1ff */
[----:B------:R-:W-:Y:S01]  /*20f0*/  IMAD.SHL.U32 R23, R149, 0x2, RZ ;  /* 0x0000000295177824 */ /* 0x000fe200078e00ff */
[----:B------:R-:W-:Y:S01]  /*2100*/  IADD3 R27, -R147, 0x10, RZ ;  /* 0x00000010931b7810 */ /* 0x000fe20007ffe1ff */
[----:B------:R-:W-:Y:S01]  /*2110*/  IMAD R10, R193, c[0x0][0x20c], R0 ;  /* 0x00008300c10a7a24 */ /* 0x000fe200078e0200 */
[----:B------:R-:W-:Y:S02]  /*2120*/  SHF.R.S32.HI R0, RZ, 0x1f, R192 ;  /* 0x0000001fff007819 */ /* 0x000fe400000114c0 */
[----:B------:R-:W-:Y:S01]  /*2130*/  LOP3.LUT R56, R56, 0xf, RZ, 0xc0, !PT ;  /* 0x0000000f38387812 */ /* 0x000fe200078ec0ff */
[----:B------:R-:W-:Y:S01]  /*2140*/  IMAD.IADD R21, R21, 0x1, R10 ;  /* 0x0000000115157824 */ /* 0x000fe200078e020a */
[----:B------:R-:W-:Y:S01]  /*2150*/  LOP3.LUT R27, R27, 0xf, RZ, 0xc0, !PT ;  /* 0x0000000f1b1b7812 */ /* 0x000fe200078ec0ff */
[----:B------:R-:W-:-:S02]  /*2160*/  IMAD R25, R0, c[0x0][0x218], RZ ;  /* 0x0000860000197a24 */ /* 0x000fc400078e02ff */
[----:B------:R-:W-:Y:S01]  /*2170*/  IMAD.WIDE.U32 R10, R192, c[0x0][0x218], R20 ;  /* 0x00008600c00a7a25 */ /* 0x000fe200078e0014 */
[----:B------:R-:W-:-:S03]  /*2180*/  SHF.L.U64.HI R21, R134, 0x1, R145 ;  /* 0x0000000186157819 */ /* 0x000fc60000010291 */
[----:B------:R-:W-:Y:S01]  /*2190*/  IMAD R25, R192, c[0x0][0x21c], R25 ;  /* 0x00008700c0197a24 */ /* 0x000fe200078e0219 */
[----:B------:R-:W-:Y:S01]  /*21a0*/  IADD3 R0, P1, R198, R10, RZ ;  /* 0x0000000ac6007210 */ /* 0x000fe20007f3e0ff */
[----:B------:R-:W-:Y:S01]  /*21b0*/  IMAD.SHL.U32 R20, R134, 0x2, RZ ;  /* 0x0000000286147824 */ /* 0x000fe200078e00ff */
[----:B------:R-:W-:Y:S02]  /*21c0*/  SHF.L.U64.HI R10, R2, 0x1, R133 ;  /* 0x00000001020a7819 */ /* 0x000fe40000010285 */
[----:B------:R-:W-:Y:S02]  /*21d0*/  IADD3.X R25, R186, R11, R25, P1, !PT ;  /* 0x0000000bba197210 */ /* 0x000fe40000ffe419 */
[C---:B------:R-:W-:Y:S02]  /*21e0*/  LEA R26, P1, R0.reuse, c[0x0][0x1f8], 0x1 ;  /* 0x00007e00001a7a11 */ /* 0x040fe400078208ff */
[----:B------:R-:W-:Y:S02]  /*21f0*/  SEL R11, RZ, 0x10, P4 ;  /* 0x00000010ff0b7807 */ /* 0x000fe40002000000 */
[----:B------:R-:W-:Y:S01]  /*2200*/  LEA.HI.X R25, R0, c[0x0][0x1fc], R25, 0x1, P1 ;  /* 0x00007f0000197a11 */ /* 0x000fe200008f0c19 */
[----:B------:R-:W5:Y:S01]  /*2210*/  SHFL.IDX PT, R48, R26, 0x1, 0x181f ;  /* 0x00381f001a307f89 */ /* 0x000f6200000e0000 */
[----:B------:R-:W-:Y:S01]  /*2220*/  IADD3 R51, -R11, 0x10, RZ ;  /* 0x000000100b337810 */ /* 0x000fe20007ffe1ff */
[----:B------:R-:W-:-:S02]  /*2230*/  IMAD.SHL.U32 R0, R2, 0x2, RZ ;  /* 0x0000000202007824 */ /* 0x000fc400078e00ff */
[----:B------:R-:W4:Y:S01]  /*2240*/  SHFL.IDX PT, R49, R25, 0x1, 0x181f ;  /* 0x00381f0019317f89 */ /* 0x000f2200000e0000 */
[----:B------:R-:W-:-:S03]  /*2250*/  LOP3.LUT R51, R51, 0xf, RZ, 0xc0, !PT ;  /* 0x0000000f33337812 */ /* 0x000fc600078ec0ff */
[----:B------:R-:W-:Y:S01]  /*2260*/  SHFL.IDX PT, R25, R25, RZ, 0x181f ;  /* 0x00181fff19197589 */ /* 0x000fe200000e0000 */
[----:B-----5:R-:W-:-:S04]  /*2270*/  IADD3 R56, P2, P1, R56, R48, R23 ;  /* 0x0000003038387210 */ /* 0x020fc8000795e017 */
[----:B----4-:R-:W-:Y:S02]  /*2280*/  IADD3.X R57, RZ, R49, R24, P2, P1 ;  /* 0x00000031ff397210 */ /* 0x010fe400017e2418 */
[----:B------:R-:W-:-:S04]  /*2290*/  IADD3 R50, P2, P1, R51, R48, R20 ;  /* 0x0000003033327210 */ /* 0x000fc8000795e014 */
[-C--:B------:R-:W-:Y:S02]  /*22a0*/  IADD3.X R51, RZ, R49.reuse, R21, P2, P1 ;  /* 0x00000031ff337210 */ /* 0x080fe400017e2415 */
[----:B------:R-:W-:Y:S02]  /*22b0*/  IADD3 R48, P2, P1, R27, R48, R0 ;  /* 0x000000301b307210 */ /* 0x000fe4000795e000 */
[----:B------:R-:W4:Y:S02]  /*22c0*/  SHFL.IDX PT, R27, R26, RZ, 0x181f ;  /* 0x00181fff1a1b7589 */ /* 0x000f2400000e0000 */
[----:B------:R-:W-:Y:S02]  /*22d0*/  IADD3.X R49, RZ, R49, R10, P2, P1 ;  /* 0x00000031ff317210 */ /* 0x000fe400017e240a */
[----:B----4-:R-:W-:-:S05]  /*22e0*/  IADD3 R58, P1, R27, R23, RZ ;  /* 0x000000171b3a7210 */ /* 0x010fca0007f3e0ff */
        /* <DEDUP_REMOVED lines=14> */
.L_x_1535:
[----:B------:R-:W-:Y:S01]  /*23d0*/  IMAD.MOV.U32 R0, RZ, RZ, 0x40 ;  /* 0x00000040ff007424 */ /* 0x000fe200078e00ff */
[----:B------:R-:W-:Y:S01]  /*23e0*/  LOP3.LUT P1, RZ, R5, 0x4, RZ, 0xc0, !PT ;  /* 0x0000000405ff7812 */ /* 0x000fe2000782c0ff */
[C---:B-12-4-:R-:W-:Y:S01]  /*23f0*/  HMMA.16816.F32.BF16 R20, R32.reuse, R16, RZ ;  /* 0x000000102014723c */ /* 0x056fe200000418ff */
[----:B------:R-:W0:Y:S01]  /*2400*/  LDGDEPBAR ;  /* 0x00000000000079af */ /* 0x000e220000000000 */
[----:B------:R-:W-:Y:S01]  /*2410*/  IMAD.IADD R176, R7, 0x1, R4 ;  /* 0x0000000107b07824 */ /* 0x000fe200078e0204 */
[----:B------:R-:W-:Y:S02]  /*2420*/  SEL R5, R0, 0xffffffc0, !P1 ;  /* 0xffffffc000057807 */ /* 0x000fe40004800000 */
[----:B------:R-:W-:Y:S01]  /*2430*/  LOP3.LUT P1, RZ, R8, 0x4, RZ, 0xc0, !PT ;  /* 0x0000000408ff7812 */ /* 0x000fe2000782c0ff */
[----:B------:R-:W-:Y:S02]  /*2440*/  IMAD.SHL.U32 R176, R176, 0x2, RZ ;  /* 0x00000002b0b07824 */ /* 0x000fe400078e00ff */
[--C-:B------:R-:W-:Y:S01]  /*2450*/  IMAD.IADD R178, R184, 0x1, R5.reuse ;  /* 0x00000001b8b27824 */ /* 0x100fe200078e0205 */
[----:B------:R-:W-:Y:S01]  /*2460*/  SEL R179, R0, 0xffffffc0, !P1 ;  /* 0xffffffc000b37807 */ /* 0x000fe20004800000 */
[----:B------:R-:W-:Y:S01]  /*2470*/  HMMA.16816.F32.BF16 R16, R32, R18, RZ ;  /* 0x000000122010723c */ /* 0x000fe200000418ff */
[----:B------:R-:W-:-:S02]  /*2480*/  IMAD.IADD R177, R180, 0x1, R5 ;  /* 0x00000001b4b17824 */ /* 0x000fc400078e0205 */
[----:B------:R-:W-:Y:S01]  /*2490*/  LDSM.16.M88.4 R24, [R178] ;  /* 0x00000000b218783b */ /* 0x000fe20000000200 */
[----:B------:R-:W-:Y:S02]  /*24a0*/  IMAD.IADD R85, R182, 0x1, R179 ;  /* 0x00000001b6557824 */ /* 0x000fe400078e02b3 */
[----:B------:R-:W-:Y:S02]  /*24b0*/  IMAD.IADD R0, R179, 0x1, R86 ;  /* 0x00000001b3007824 */ /* 0x000fe400078e0256 */
[----:B---3--:R-:W-:Y:S01]  /*24c0*/  HMMA.16816.F32.BF16 R64, R32, R60, RZ ;  /* 0x0000003c2040723c */ /* 0x008fe200000418ff */
[----:B------:R-:W1:Y:S01]  /*24d0*/  LDSM.16.M88.4 R8, [R85+0xc100] ;  /* 0x00c100005508783b */ /* 0x000e620000000200 */
[--C-:B------:R-:W-:Y:S02]  /*24e0*/  IMAD.IADD R135, R5, 0x1, R176.reuse ;  /* 0x0000000105877824 */ /* 0x100fe400078e02b0 */
[C---:B------:R-:W-:Y:S01]  /*24f0*/  IMAD.IADD R172, R181.reuse, 0x1, R176 ;  /* 0x00000001b5ac7824 */ /* 0x040fe200078e02b0 */
[----:B------:R-:W2:Y:S01]  /*2500*/  LDSM.16.M88.4 R76, [R85+0xc900] ;  /* 0x00c90000554c783b */ /* 0x000ea20000000200 */
[----:B------:R-:W-:-:S02]  /*2510*/  IMAD.IADD R162, R181, 0x1, R135 ;  /* 0x00000001b5a27824 */ /* 0x000fc400078e0287 */
[----:B------:R-:W-:Y:S01]  /*2520*/  HMMA.16816.F32.BF16 R56, R32, R52, RZ ;  /* 0x000000342038723c */ /* 0x000fe200000418ff */
[----:B------:R-:W-:Y:S01]  /*2530*/  LDSM.16.M88.4 R68, [R85+0xd900] ;  /* 0x00d900005544783b */ /* 0x000fe20000000200 */
[----:B------:R-:W-:-:S03]  /*2540*/  IMAD.IADD R5, R5, 0x1, R172 ;  /* 0x0000000105057824 */ /* 0x000fc600078e02ac */
[----:B------:R-:W-:Y:S03]  /*2550*/  LDSM.16.M88.4 R72, [R85+0xd100] ;  /* 0x00d100005548783b */ /* 0x000fe60000000200 */
[----:B------:R-:W-:Y:S08]  /*2560*/  HMMA.16816.F32.BF16 R20, R44, R12, R20 ;  /* 0x0000000c2c14723c */ /* 0x000ff00000041814 */
[C---:B------:R-:W-:Y:S08]  /*2570*/  HMMA.16816.F32.BF16 R60, R32.reuse, R62, RZ ;  /* 0x0000003e203c723c */ /* 0x040ff000000418ff */
[C---:B------:R-:W-:Y:S08]  /*2580*/  HMMA.16816.F32.BF16 R52, R32.reuse, R54, RZ ;  /* 0x000000362034723c */ /* 0x040ff000000418ff */
[C---:B------:R-:W-:Y:S08]  /*2590*/  HMMA.16816.F32.BF16 R48, R32.reuse, R28, RZ ;  /* 0x0000001c2030723c */ /* 0x040ff000000418ff */
[----:B------:R-:W-:Y:S01]  /*25a0*/  HMMA.16816.F32.BF16 R32, R32, R30, RZ ;  /* 0x0000001e2020723c */ /* 0x000fe200000418ff */
[----:B------:R-:W-:Y:S07]  /*25b0*/  LDSM.16.M88.4 R28, [R177] ;  /* 0x00000000b11c783b */ /* 0x000fee0000000200 */
[C---:B------:R-:W-:Y:S01]  /*25c0*/  HMMA.16816.F32.BF16 R16, R44.reuse, R14, R16 ;  /* 0x0000000e2c10723c */ /* 0x040fe20000041810 */
[----:B------:R-:W3:Y:S07]  /*25d0*/  LDSM.16.M88.4 R12, [R0+0xc100] ;  /* 0x00c10000000c783b */ /* 0x000eee0000000200 */
[----:B------:R-:W-:Y:S08]  /*25e0*/  HMMA.16816.F32.BF16 R64, R44, R80, R64 ;  /* 0x000000502c40723c */ /* 0x000ff00000041840 */
[----:B-1----:R-:W-:Y:S08]  /*25f0*/  HMMA.16816.F32.BF16 R20, R24, R8, R20 ;  /* 0x000000081814723c */ /* 0x002ff00000041814 */
[C---:B------:R-:W-:Y:S01]  /*2600*/  HMMA.16816.F32.BF16 R60, R44.reuse, R82, R60 ;  /* 0x000000522c3c723c */ /* 0x040fe2000004183c */
[----:B------:R-:W1:Y:S07]  /*2610*/  LDSM.16.M88.4 R80, [R0+0xc900] ;  /* 0x00c900000050783b */ /* 0x000e6e0000000200 */
[C---:B------:R-:W-:Y:S08]  /*2620*/  HMMA.16816.F32.BF16 R56, R44.reuse, R40, R56 ;  /* 0x000000282c38723c */ /* 0x040ff00000041838 */
[C---:B------:R-:W-:Y:S01]  /*2630*/  HMMA.16816.F32.BF16 R52, R44.reuse, R42, R52 ;  /* 0x0000002a2c34723c */ /* 0x040fe20000041834 */
[----:B------:R-:W-:Y:S07]  /*2640*/  LDSM.16.M88.4 R40, [R0+0xd100] ;  /* 0x00d100000028783b */ /* 0x000fee0000000200 */
[C---:B------:R-:W-:Y:S08]  /*2650*/  HMMA.16816.F32.BF16 R48, R44.reuse, R36, R48 ;  /* 0x000000242c30723c */ /* 0x040ff00000041830 */
[----:B------:R-:W-:Y:S01]  /*2660*/  HMMA.16816.F32.BF16 R44, R44, R38, R32 ;  /* 0x000000262c2c723c */ /* 0x000fe20000041820 */
[----:B------:R-:W-:Y:S04]  /*2670*/  LDSM.16.M88.4 R36, [R184+0x4000] ;  /* 0x00400000b824783b */ /* 0x000fe80000000200 */
[----:B------:R-:W-:Y:S03]  /*2680*/  LDSM.16.M88.4 R32, [R0+0xd900] ;  /* 0x00d900000020783b */ /* 0x000fe60000000200 */
[C---:B------:R-:W-:Y:S01]  /*2690*/  HMMA.16816.F32.BF16 R16, R24.reuse, R10, R16 ;  /* 0x0000000a1810723c */ /* 0x040fe20000041810 */
[----:B------:R-:W4:Y:S07]  /*26a0*/  LDSM.16.M88.4 R8, [R182+0xe100] ;  /* 0x00e10000b608783b */ /* 0x000f2e0000000200 */
[----:B--2---:R-:W-:Y:S08]  /*26b0*/  HMMA.16816.F32.BF16 R64, R24, R76, R64 ;  /* 0x0000004c1840723c */ /* 0x004ff00000041840 */
[----:B---3--:R-:W-:Y:S08]  /*26c0*/  HMMA.16816.F32.BF16 R20, R28, R12, R20 ;  /* 0x0000000c1c14723c */ /* 0x008ff00000041814 */
[C---:B------:R-:W-:Y:S08]  /*26d0*/  HMMA.16816.F32.BF16 R48, R24.reuse, R68, R48 ;  /* 0x000000441830723c */ /* 0x040ff00000041830 */
[C---:B------:R-:W-:Y:S01]  /*26e0*/  HMMA.16816.F32.BF16 R44, R24.reuse, R70, R44 ;  /* 0x00000046182c723c */ /* 0x040fe2000004182c */
[----:B------:R-:W-:Y:S07]  /*26f0*/  LDSM.16.M88.4 R68, [R182+0xf900] ;  /* 0x00f90000b644783b */ /* 0x000fee0000000200 */
[C---:B------:R-:W-:Y:S08]  /*2700*/  HMMA.16816.F32.BF16 R56, R24.reuse, R72, R56 ;  /* 0x000000481838723c */ /* 0x040ff00000041838 */
[C---:B------:R-:W-:Y:S01]  /*2710*/  HMMA.16816.F32.BF16 R52, R24.reuse, R74, R52 ;  /* 0x0000004a1834723c */ /* 0x040fe20000041834 */
[----:B------:R-:W-:Y:S07]  /*2720*/  LDSM.16.M88.4 R72, [R182+0xf100] ;  /* 0x00f10000b648783b */ /* 0x000fee0000000200 */
[----:B------:R-:W-:Y:S01]  /*2730*/  HMMA.16816.F32.BF16 R60, R24, R78, R60 ;  /* 0x0000004e183c723c */ /* 0x000fe2000004183c */
[----:B------:R-:W2:Y:S04]  /*2740*/  LDSM.16.M88.4 R76, [R182+0xe900] ;  /* 0x00e90000b64c783b */ /* 0x000ea80000000200 */
[----:B------:R-:W-:Y:S03]  /*2750*/  LDSM.16.M88.4 R24, [R180+0x4000] ;  /* 0x00400000b418783b */ /* 0x000fe60000000200 */
[C---:B------:R-:W-:Y:S01]  /*2760*/  HMMA.16816.F32.BF16 R16, R28.reuse, R14, R16 ;  /* 0x0000000e1c10723c */ /* 0x040fe20000041810 */
[----:B------:R-:W3:Y:S07]  /*2770*/  LDSM.16.M88.4 R12, [R86+0xe100] ;  /* 0x00e10000560c783b */ /* 0x000eee0000000200 */
[----:B-1----:R-:W-:Y:S08]  /*2780*/  HMMA.16816.F32.BF16 R64, R28, R80, R64 ;  /* 0x000000501c40723c */ /* 0x002ff00000041840 */
[----:B----4-:R-:W-:Y:S08]  /*2790*/  HMMA.16816.F32.BF16 R20, R36, R8, R20 ;  /* 0x000000082414723c */ /* 0x010ff00000041814 */
[C---:B------:R-:W-:Y:S08]  /*27a0*/  HMMA.16816.F32.BF16 R48, R28.reuse, R32, R48 ;  /* 0x000000201c30723c */ /* 0x040ff00000041830 */
[C---:B------:R-:W-:Y:S01]  /*27b0*/  HMMA.16816.F32.BF16 R44, R28.reuse, R34, R44 ;  /* 0x000000221c2c723c */ /* 0x040fe2000004182c */
[----:B------:R-:W-:Y:S07]  /*27c0*/  LDSM.16.M88.4 R32, [R86+0xf100] ;  /* 0x00f100005620783b */ /* 0x000fee0000000200 */
[C---:B------:R-:W-:Y:S08]  /*27d0*/  HMMA.16816.F32.BF16 R56, R28.reuse, R40, R56 ;  /* 0x000000281c38723c */ /* 0x040ff00000041838 */
[C---:B------:R-:W-:Y:S01]  /*27e0*/  HMMA.16816.F32.BF16 R52, R28.reuse, R42, R52 ;  /* 0x0000002a1c34723c */ /* 0x040fe20000041834 */
[----:B------:R-:W-:Y:S07]  /*27f0*/  LDSM.16.M88.4 R40, [R178+0x4000] ;  /* 0x00400000b228783b */ /* 0x000fee0000000200 */
[----:B------:R-:W-:Y:S01]  /*2800*/  HMMA.16816.F32.BF16 R60, R28, R82, R60 ;  /* 0x000000521c3c723c */ /* 0x000fe2000004183c */
[----:B------:R-:W1:Y:S04]  /*2810*/  LDSM.16.M88.4 R80, [R86+0xe900] ;  /* 0x00e900005650783b */ /* 0x000e680000000200 */
        /* <DEDUP_REMOVED lines=23> */
[----:B------:R-:W1:Y:S07]  /*2990*/  LDSM.16.M88.4 R32, [R0+0xe900] ;  /* 0x00e900000020783b */ /* 0x000e6e0000000200 */
        /* <DEDUP_REMOVED lines=35> */
[----:B------:R-:W2:Y:S07]  /*2bd0*/  LDSM.16.M88.4 R68, [R85+0x10900] ;  /* 0x010900005544783b */ /* 0x000eae0000000200 */
[C---:B------:R-:W-:Y:S08]  /*2be0*/  HMMA.16816.F32.BF16 R56, R80.reuse, R72, R56 ;  /* 0x000000485038723c */ /* 0x040ff00000041838 */
[----:B------:R-:W-:Y:S08]  /*2bf0*/  HMMA.16816.F32.BF16 R52, R80, R74, R52 ;  /* 0x0000004a5034723c */ /* 0x000ff00000041834 */
[----:B------:R-:W-:Y:S01]  /*2c00*/  HMMA.16816.F32.BF16 R72, R40, R38, R16 ;  /* 0x000000262848723c */ /* 0x000fe20000041810 */
[----:B------:R-:W-:Y:S04]  /*2c10*/  LDSM.16.M88.4 R36, [R177+0x8000] ;  /* 0x00800000b124783b */ /* 0x000fe80000000200 */
[----:B------:R-:W3:Y:S03]  /*2c20*/  LDSM.16.M88.4 R16, [R0+0x10100] ;  /* 0x010100000010783b */ /* 0x000ee60000000200 */
[----:B------:R-:W-:Y:S08]  /*2c30*/  HMMA.16816.F32.BF16 R60, R80, R78, R60 ;  /* 0x0000004e503c723c */ /* 0x000ff0000004183c */
[----:B-1----:R-:W-:Y:S08]  /*2c40*/  HMMA.16816.F32.BF16 R64, R40, R32, R64 ;  /* 0x000000202840723c */ /* 0x002ff00000041840 */
[----:B----4-:R-:W-:Y:S08]  /*2c50*/  HMMA.16816.F32.BF16 R20, R12, R8, R20 ;  /* 0x000000080c14723c */ /* 0x010ff00000041814 */
[C---:B------:R-:W-:Y:S08]  /*2c60*/  HMMA.16816.F32.BF16 R48, R40.reuse, R24, R48 ;  /* 0x000000182830723c */ /* 0x040ff00000041830 */
[----:B------:R-:W-:Y:S01]  /*2c70*/  HMMA.16816.F32.BF16 R44, R40, R26, R44 ;  /* 0x0000001a282c723c */ /* 0x000fe2000004182c */
[----:B------:R-:W1:Y:S07]  /*2c80*/  LDSM.16.M88.4 R24, [R85+0x11100] ;  /* 0x011100005518783b */ /* 0x000e6e0000000200 */
[----:B------:R-:W-:Y:S01]  /*2c90*/  HMMA.16816.F32.BF16 R72, R12, R10, R72 ;  /* 0x0000000a0c48723c */ /* 0x000fe20000041848 */
[----:B------:R-:W4:Y:S07]  /*2ca0*/  LDSM.16.M88.4 R8, [R0+0x10900] ;  /* 0x010900000008783b */ /* 0x000f2e0000000200 */
[C---:B------:R-:W-:Y:S01]  /*2cb0*/  HMMA.16816.F32.BF16 R60, R40.reuse, R34, R60 ;  /* 0x00000022283c723c */ /* 0x040fe2000004183c */
[----:B------:R-:W-:Y:S07]  /*2cc0*/  LDSM.16.M88.4 R32, [R0+0x11100] ;  /* 0x011100000020783b */ /* 0x000fee0000000200 */
[C---:B------:R-:W-:Y:S07]  /*2cd0*/  HMMA.16816.F32.BF16 R56, R40.reuse, R28, R56 ;  /* 0x0000001c2838723c */ /* 0x040fee0000041838 */
[----:B------:R-:W-:Y:S01]  /*2ce0*/  LOP3.LUT R29, R84, 0xffffffe0, RZ, 0xc0, !PT ;  /* 0xffffffe0541d7812 */ /* 0x000fe200078ec0ff */
[----:B------:R-:W-:Y:S04]  /*2cf0*/  HMMA.16816.F32.BF16 R52, R40, R30, R52 ;  /* 0x0000001e2834723c */ /* 0x000fe80000041834 */
[----:B------:R-:W-:-:S02]  /*2d00*/  IMAD.IADD R6, R6, 0x1, -R29 ;  /* 0x0000000106067824 */ /* 0x000fc400078e0a1d */
[----:B------:R-:W5:Y:S02]  /*2d10*/  LDSM.16.M88.4 R28, [R85+0x11900] ;  /* 0x01190000551c783b */ /* 0x000f640000000200 */
[----:B--2---:R-:W-:Y:S08]  /*2d20*/  HMMA.16816.F32.BF16 R64, R12, R68, R64 ;  /* 0x000000440c40723c */ /* 0x004ff00000041840 */
[----:B---3--:R-:W-:Y:S07]  /*2d30*/  HMMA.16816.F32.BF16 R20, R36, R16, R20 ;  /* 0x000000102414723c */ /* 0x008fee0000041814 */
[----:B------:R-:W-:Y:S01]  /*2d40*/  SHF.R.S32.HI R17, RZ, 0x1f, R6 ;  /* 0x0000001fff117819 */ /* 0x000fe20000011406 */
[----:B------:R-:W-:Y:S03]  /*2d50*/  HMMA.16816.F32.BF16 R60, R12, R70, R60 ;  /* 0x000000460c3c723c */ /* 0x000fe6000004183c */
[----:B------:R-:W-:-:S04]  /*2d60*/  LEA.HI R16, R17, R6, RZ, 0x2 ;  /* 0x0000000611107211 */ /* 0x000fc800078f10ff */
[----:B------:R-:W-:Y:S01]  /*2d70*/  LOP3.LUT R17, R16, 0x7ffffffc, RZ, 0xc0, !PT ;  /* 0x7ffffffc10117812 */ /* 0x000fe200078ec0ff */
[----:B------:R-:W-:Y:S04]  /*2d80*/  HMMA.16816.F32.BF16 R72, R36, R18, R72 ;  /* 0x000000122448723c */ /* 0x000fe80000041848 */
[----:B------:R-:W-:Y:S02]  /*2d90*/  IMAD.IADD R6, R6, 0x1, -R17 ;  /* 0x0000000106067824 */ /* 0x000fe400078e0a11 */
[----:B------:R2:W3:Y:S01]  /*2da0*/  LDSM.16.M88.4 R16, [R0+0x11900] ;  /* 0x011900000010783b */ /* 0x0004e20000000200 */
[----:B------:R-:W-:-:S04]  /*2db0*/  DEPBAR.LE SB0, 0x2 ;  /* 0x000080800000791a */ /* 0x000fc80000000000 */
[----:B------:R-:W-:Y:S01]  /*2dc0*/  IMAD R3, R6, -0x2, R3 ;  /* 0xfffffffe06037824 */ /* 0x000fe200078e0203 */
[----:B-1----:R-:W-:Y:S01]  /*2dd0*/  HMMA.16816.F32.BF16 R56, R12, R24, R56 ;  /* 0x000000180c38723c */ /* 0x002fe20000041838 */
[----:B------:R-:W-:Y:S03]  /*2de0*/  BAR.SYNC.DEFER_BLOCKING 0x0 ;  /* 0x0000000000007b1d */ /* 0x000fe60000010000 */
[----:B------:R-:W-:-:S04]  /*2df0*/  ISETP.GT.AND P1, PT, R3, RZ, PT ;  /* 0x000000ff0300720c */ /* 0x000fc80003f24270 */
[----:B----4-:R-:W-:Y:S01]  /*2e00*/  HMMA.16816.F32.BF16 R64, R36, R8, R64 ;  /* 0x000000082440723c */ /* 0x010fe20000041840 */
[----:B------:R-:W-:Y:S02]  /*2e10*/  FSEL R22, R22, -INF , P1 ;  /* 0xff80000016167808 */ /* 0x000fe40000800000 */
[----:B------:R-:W-:Y:S02]  /*2e20*/  FSEL R25, R20, -INF , P1 ;  /* 0xff80000014197808 */ /* 0x000fe40000800000 */
[----:B------:R-:W-:-:S03]  /*2e30*/  ISETP.GT.AND P1, PT, R3, 0x1, PT ;  /* 0x000000010300780c */ /* 0x000fc60003f24270 */
[----:B------:R-:W-:Y:S01]  /*2e40*/  HMMA.16816.F32.BF16 R52, R12, R26, R52 ;  /* 0x0000001a0c34723c */ /* 0x000fe20000041834 */
[----:B------:R-:W-:Y:S02]  /*2e50*/  FSEL R23, R23, -INF , P1 ;  /* 0xff80000017177808 */ /* 0x000fe40000800000 */
[----:B------:R-:W-:Y:S02]  /*2e60*/  FSEL R24, R21, -INF , P1 ;  /* 0xff80000015187808 */ /* 0x000fe40000800000 */
[----:B------:R-:W-:-:S03]  /*2e70*/  ISETP.GT.AND P1, PT, R3, 0x8, PT ;  /* 0x000000080300780c */ /* 0x000fc60003f24270 */
[----:B------:R-:W-:Y:S01]  /*2e80*/  HMMA.16816.F32.BF16 R60, R36, R10, R60 ;  /* 0x0000000a243c723c */ /* 0x000fe2000004183c */
[----:B------:R-:W-:Y:S01]  /*2e90*/  FSEL R74, R74, -INF , P1 ;  /* 0xff8000004a4a7808 */ /* 0x000fe20000800000 */
[----:B------:R-:W-:Y:S01]  /*2ea0*/  LDSM.16.MT88.4 R80, [R135+0x2100] ;  /* 0x002100008750783b */ /* 0x000fe20000004200 */
[----:B------:R-:W-:Y:S02]  /*2eb0*/  FSEL R27, R72, -INF , P1 ;  /* 0xff800000481b7808 */ /* 0x000fe40000800000 */
[----:B------:R-:W-:Y:S01]  /*2ec0*/  ISETP.GT.AND P1, PT, R3, 0x9, PT ;  /* 0x000000090300780c */ /* 0x000fe20003f24270 */
[----:B------:R-:W-:Y:S02]  /*2ed0*/  LDSM.16.MT88.4 R124, [R176+0x100] ;  /* 0x00010000b07c783b */ /* 0x000fe40000004200 */
[----:B-----5:R-:W-:Y:S01]  /*2ee0*/  HMMA.16816.F32.BF16 R48, R12, R28, R48 ;  /* 0x0000001c0c30723c */ /* 0x020fe20000041830 */
[----:B------:R-:W-:Y:S01]  /*2ef0*/  FSEL R6, R75, -INF , P1 ;  /* 0xff8000004b067808 */ /* 0x000fe20000800000 */
[----:B------:R-:W-:Y:S01]  /*2f00*/  LDSM.16.MT88.4 R40, [R172+0x100] ;  /* 0x00010000ac28783b */ /* 0x000fe20000004200 */
[----:B------:R-:W-:-:S02]  /*2f10*/  FSEL R73, R73, -INF , P1 ;  /* 0xff80000049497808 */ /* 0x000fc40000800000 */
[C---:B------:R-:W-:Y:S01]  /*2f20*/  ISETP.GT.AND P1, PT, R3.reuse, 0x10, PT ;  /* 0x000000100300780c */ /* 0x040fe20003f24270 */
[----:B------:R-:W-:Y:S02]  /*2f30*/  LDSM.16.MT88.4 R88, [R162+0x2100] ;  /* 0x00210000a258783b */ /* 0x000fe40000004200 */
[----:B------:R-:W-:Y:S01]  /*2f40*/  HMMA.16816.F32.BF16 R56, R36, R32, R56 ;  /* 0x000000202438723c */ /* 0x000fe20000041838 */
[----:B------:R-:W-:Y:S01]  /*2f50*/  FSEL R20, R66, -INF , P1 ;  /* 0xff80000042147808 */ /* 0x000fe20000800000 */
[----:B------:R-:W-:Y:S01]  /*2f60*/  LDSM.16.MT88.4 R96, [R176+0x4100] ;  /* 0x00410000b060783b */ /* 0x000fe20000004200 */
[----:B------:R-:W-:Y:S02]  /*2f70*/  FSEL R21, R64, -INF , P1 ;  /* 0xff80000040157808 */ /* 0x000fe40000800000 */
[----:B------:R-:W-:Y:S01]  /*2f80*/  ISETP.GT.AND P1, PT, R3, 0x11, PT ;  /* 0x000000110300780c */ /* 0x000fe20003f24270 */
[----:B------:R-:W-:Y:S02]  /*2f90*/  LDSM.16.MT88.4 R100, [R172+0x4100] ;  /* 0x00410000ac64783b */ /* 0x000fe40000004200 */
[----:B------:R-:W-:Y:S01]  /*2fa0*/  HMMA.16816.F32.BF16 R44, R12, R30, R44 ;  /* 0x0000001e0c2c723c */ /* 0x000fe2000004182c */
[----:B------:R-:W-:Y:S01]  /*2fb0*/  FSEL R10, R67, -INF , P1 ;  /* 0xff800000430a7808 */ /* 0x000fe20000800000 */
[----:B------:R-:W-:Y:S01]  /*2fc0*/  LDSM.16.MT88.4 R108, [R135+0x4100] ;  /* 0x00410000876c783b */ /* 0x000fe20000004200 */
[----:B------:R-:W-:-:S02]  /*2fd0*/  FSEL R11, R65, -INF , P1 ;  /* 0xff800000410b7808 */ /* 0x000fc40000800000 */
[----:B------:R-:W-:Y:S01]  /*2fe0*/  ISETP.GT.AND P1, PT, R3, 0x18, PT ;  /* 0x000000180300780c */ /* 0x000fe20003f24270 */
[----:B------:R-:W-:Y:S01]  /*2ff0*/  LDSM.16.MT88.4 R64, [R176+0x2100] ;  /* 0x00210000b040783b */ /* 0x000fe20000004200 */
[----:B------:R-:W-:Y:S01]  /*3000*/  FMNMX.FTZ R12, R25, R24, !PT ;  /* 0x00000018190c7209 */ /* 0x000fe20007810000 */
[C---:B------:R-:W-:Y:S01]  /*3010*/  HMMA.16816.F32.BF16 R52, R36.reuse, R34, R52 ;  /* 0x000000222434723c */ /* 0x040fe20000041834 */
[----:B--2---:R-:W-:Y:S01]  /*3020*/  FSEL R0, R62, -INF , P1 ;  /* 0xff8000003e007808 */ /* 0x004fe20000800000 */
[----:B------:R-:W-:Y:S01]  /*3030*/  LDSM.16.MT88.4 R136, [R172+0x900] ;  /* 0x00090000ac88783b */ /* 0x000fe20000004200 */
[----:B------:R-:W-:Y:S02]  /*3040*/  FSEL R9, R60, -INF , P1 ;  /* 0xff8000003c097808 */ /* 0x000fe40000800000 */
[----:B------:R-:W-:Y:S01]  /*3050*/  ISETP.GT.AND P1, PT, R3, 0x19, PT ;  /* 0x000000190300780c */ /* 0x000fe20003f24270 */
[----:B------:R-:W-:Y:S01]  /*3060*/  LDSM.16.MT88.4 R32, [R135+0x900] ;  /* 0x000900008720783b */ /* 0x000fe20000004200 */
[----:B------:R-:W-:Y:S01]  /*3070*/  FMNMX.FTZ R12, R27, R12, !PT ;  /* 0x0000000c1b0c7209 */ /* 0x000fe20007810000 */
[----:B---3--:R-:W-:Y:S01]  /*3080*/  HMMA.16816.F32.BF16 R48, R36, R16, R48 ;  /* 0x000000102430723c */ /* 0x008fe20000041830 */
[----:B------:R-:W-:Y:S01]  /*3090*/  FSEL R8, R63, -INF , P1 ;  /* 0xff8000003f087808 */ /* 0x000fe20000800000 */
[----:B------:R-:W-:Y:S01]  /*30a0*/  LDSM.16.MT88.4 R28, [R162+0x900] ;  /* 0x00090000a21c783b */ /* 0x000fe20000004200 */
[----:B------:R-:W-:-:S02]  /*30b0*/  FSEL R13, R61, -INF , P1 ;  /* 0xff8000003d0d7808 */ /* 0x000fc40000800000 */
[C---:B------:R-:W-:Y:S02]  /*30c0*/  ISETP.GT.AND P1, PT, R3.reuse, 0x20, PT ;  /* 0x000000200300780c */ /* 0x040fe40003f24270 */
[----:B------:R-:W-:Y:S01]  /*30d0*/  FMNMX.FTZ R15, R22, R23, !PT ;  /* 0x00000017160f7209 */ /* 0x000fe20007810000 */
[----:B------:R-:W-:Y:S01]  /*30e0*/  HMMA.16816.F32.BF16 R44, R36, R18, R44 ;  /* 0x00000012242c723c */ /* 0x000fe2000004182c */
[----:B------:R-:W-:Y:S02]  /*30f0*/  FSEL R170, R58, -INF , P1 ;  /* 0xff8000003aaa7808 */ /* 0x000fe40000800000 */
[----:B------:R-:W-:Y:S02]  /*3100*/  FSEL R175, R56, -INF , P1 ;  /* 0xff80000038af7808 */ /* 0x000fe40000800000 */
[----:B------:R-:W-:Y:S02]  /*3110*/  ISETP.GT.AND P1, PT, R3, 0x21, PT ;  /* 0x000000210300780c */ /* 0x000fe40003f24270 */
[----:B------:R-:W-:-:S02]  /*3120*/  FMNMX.FTZ R12, R73, R12, !PT ;  /* 0x0000000c490c7209 */ /* 0x000fc40007810000 */
[----:B------:R-:W-:Y:S02]  /*3130*/  FSEL R212, R59, -INF , P1 ;  /* 0xff8000003bd47808 */ /* 0x000fe40000800000 */
[----:B------:R-:W-:Y:S02]  /*3140*/  FSEL R167, R57, -INF , P1 ;  /* 0xff80000039a77808 */ /* 0x000fe40000800000 */
[----:B------:R-:W-:Y:S01]  /*3150*/  ISETP.GT.AND P1, PT, R3, 0x28, PT ;  /* 0x000000280300780c */ /* 0x000fe20003f24270 */
[----:B------:R-:W-:Y:S01]  /*3160*/  LDSM.16.MT88.4 R56, [R5+0x100] ;  /* 0x000100000538783b */ /* 0x000fe20000004200 */
[----:B------:R-:W-:Y:S02]  /*3170*/  FMNMX.FTZ R15, R74, R15, !PT ;  /* 0x0000000f4a0f7209 */ /* 0x000fe40007810000 */
[----:B------:R-:W-:Y:S02]  /*3180*/  FSEL R174, R54, -INF , P1 ;  /* 0xff80000036ae7808 */ /* 0x000fe40000800000 */
[----:B------:R-:W-:-:S02]  /*3190*/  FSEL R169, R52, -INF , P1 ;  /* 0xff80000034a97808 */ /* 0x000fc40000800000 */
[----:B------:R-:W-:Y:S02]  /*31a0*/  FMNMX.FTZ R12, R21, R12, !PT ;  /* 0x0000000c150c7209 */ /* 0x000fe40007810000 */
[----:B------:R-:W-:Y:S02]  /*31b0*/  ISETP.GT.AND P1, PT, R3, 0x29, PT ;  /* 0x000000290300780c */ /* 0x000fe40003f24270 */
[----:B------:R-:W-:Y:S02]  /*31c0*/  FMNMX.FTZ R15, R6, R15, !PT ;  /* 0x0000000f060f7209 */ /* 0x000fe40007810000 */
[----:B------:R-:W-:Y:S02]  /*31d0*/  FMNMX.FTZ R12, R11, R12, !PT ;  /* 0x0000000c0b0c7209 */ /* 0x000fe40007810000 */
[----:B------:R-:W-:Y:S02]  /*31e0*/  FSEL R210, R55, -INF , P1 ;  /* 0xff80000037d27808 */ /* 0x000fe40000800000 */
[----:B------:R-:W-:-:S02]  /*31f0*/  FSEL R173, R53, -INF , P1 ;  /* 0xff80000035ad7808 */ /* 0x000fc40000800000 */
[----:B------:R-:W-:Y:S02]  /*3200*/  ISETP.GT.AND P1, PT, R3, 0x30, PT ;  /* 0x000000300300780c */ /* 0x000fe40003f24270 */
[----:B------:R-:W-:Y:S02]  /*3210*/  FMNMX.FTZ R15, R20, R15, !PT ;  /* 0x0000000f140f7209 */ /* 0x000fe40007810000 */
[----:B------:R-:W-:Y:S02]  /*3220*/  FMNMX.FTZ R12, R9, R12, !PT ;  /* 0x0000000c090c7209 */ /* 0x000fe40007810000 */
        /* <DEDUP_REMOVED lines=8> */
[----:B------:R-:W-:Y:S01]  /*32b0*/  ISETP.GT.AND P1, PT, R3, 0x38, PT ;  /* 0x000000380300780c */ /* 0x000fe20003f24270 */
[----:B------:R-:W-:Y:S01]  /*32c0*/  LDSM.16.MT88.4 R48, [R135+0x100] ;  /* 0x000100008730783b */ /* 0x000fe20000004200 */
[----:B------:R-:W-:-:S02]  /*32d0*/  FMNMX.FTZ R12, R175, R12, !PT ;  /* 0x0000000caf0c7209 */ /* 0x000fc40007810000 */
[----:B------:R-:W-:Y:S02]  /*32e0*/  FMNMX.FTZ R15, R8, R15, !PT ;  /* 0x0000000f080f7209 */ /* 0x000fe40007810000 */
[----:B------:R-:W-:Y:S02]  /*32f0*/  FSEL R140, R46, -INF , P1 ;  /* 0xff8000002e8c7808 */ /* 0x000fe40000800000 */
[----:B------:R-:W-:Y:S02]  /*3300*/  FSEL R143, R44, -INF , P1 ;  /* 0xff8000002c8f7808 */ /* 0x000fe40000800000 */
[----:B------:R-:W-:Y:S02]  /*3310*/  FMNMX.FTZ R12, R167, R12, !PT ;  /* 0x0000000ca70c7209 */ /* 0x000fe40007810000 */
[----:B------:R-:W-:Y:S02]  /*3320*/  ISETP.GT.AND P1, PT, R3, 0x39, PT ;  /* 0x000000390300780c */ /* 0x000fe40003f24270 */
        /* <DEDUP_REMOVED lines=9> */
[----:B------:R-:W-:Y:S02]  /*33c0*/  FSEL R141, R45, -INF , P1 ;  /* 0xff8000002d8d7808 */ /* 0x000fe40000800000 */
[----:B------:R-:W-:Y:S02]  /*33d0*/  FMNMX.FTZ R12, R143, R12, !PT ;  /* 0x0000000c8f0c7209 */ /* 0x000fe40007810000 */
[----:B------:R-:W-:Y:S02]  /*33e0*/  FMNMX.FTZ R3, R142, R3, !PT ;  /* 0x000000038e037209 */ /* 0x000fe40007810000 */
[----:B------:R-:W-:-:S02]  /*33f0*/  FMNMX.FTZ R16, R141, R12, !PT ;  /* 0x0000000c8d107209 */ /* 0x000fc40007810000 */
[----:B------:R-:W-:Y:S02]  /*3400*/  FSEL R168, R47, -INF , P1 ;  /* 0xff8000002fa87808 */ /* 0x000fe40000800000 */
[----:B------:R-:W-:Y:S01]  /*3410*/  FMNMX.FTZ R3, R140, R3, !PT ;  /* 0x000000038c037209 */ /* 0x000fe20007810000 */
[----:B------:R-:W1:Y:S03]  /*3420*/  SHFL.BFLY PT, R15, R16, 0x2, 0x1f ;  /* 0x0c401f00100f7f89 */ /* 0x000e6600000e0000 */
[----:B------:R-:W-:-:S05]  /*3430*/  FMNMX.FTZ R14, R168, R3, !PT ;  /* 0x00000003a80e7209 */ /* 0x000fca0007810000 */
[----:B------:R-:W2:Y:S01]  /*3440*/  SHFL.BFLY PT, R3, R14, 0x2, 0x1f ;  /* 0x0c401f000e037f89 */ /* 0x000ea200000e0000 */
[----:B-1----:R-:W-:-:S03]  /*3450*/  FMNMX.FTZ R15, R16, R15, !PT ;  /* 0x0000000f100f7209 */ /* 0x002fc60007810000 */
[----:B------:R-:W-:Y:S04]  /*3460*/  LDSM.16.MT88.4 R16, [R135+0x2900] ;  /* 0x002900008710783b */ /* 0x000fe80000004200 */
[----:B------:R-:W1:Y:S01]  /*3470*/  SHFL.BFLY PT, R132, R15, 0x1, 0x1f ;  /* 0x0c201f000f847f89 */ /* 0x000e6200000e0000 */
[----:B--2---:R-:W-:-:S05]  /*3480*/  FMNMX.FTZ R12, R14, R3, !PT ;  /* 0x000000030e0c7209 */ /* 0x004fca0007810000 */
[----:B------:R-:W2:Y:S01]  /*3490*/  SHFL.BFLY PT, R3, R12, 0x1, 0x1f ;  /* 0x0c201f000c037f89 */ /* 0x000ea200000e0000 */
[----:B-1----:R-:W-:-:S04]  /*34a0*/  FMNMX.FTZ R132, R15, R132, !PT ;  /* 0x000000840f847209 */ /* 0x002fc80007810000 */
[C---:B------:R-:W-:Y:S01]  /*34b0*/  FSETP.NEU.FTZ.AND P1, PT, R132.reuse, -INF , PT ;  /* 0xff8000008400780b */ /* 0x040fe20003f3d000 */
[----:B------:R-:W-:Y:S01]  /*34c0*/  FMUL.FTZ R208, R132, c[0x0][0x2d0] ;  /* 0x0000b40084d07a20 */ /* 0x000fe20000410000 */
[----:B--2---:R-:W-:-:S04]  /*34d0*/  FMNMX.FTZ R3, R12, R3, !PT ;  /* 0x000000030c037209 */ /* 0x004fc80007810000 */
[----:B------:R-:W-:Y:S01]  /*34e0*/  FSEL R208, R208, RZ, P1 ;  /* 0x000000ffd0d07208 */ /* 0x000fe20000800000 */
[C---:B------:R-:W-:Y:S01]  /*34f0*/  FMUL.FTZ R171, R3.reuse, c[0x0][0x2d0] ;  /* 0x0000b40003ab7a20 */ /* 0x040fe20000410000 */
[----:B------:R-:W-:-:S03]  /*3500*/  FSETP.NEU.FTZ.AND P1, PT, R3, -INF , PT ;  /* 0xff8000000300780b */ /* 0x000fc60003f3d000 */
[--C-:B------:R-:W-:Y:S01]  /*3510*/  FFMA.FTZ R161, R25, c[0x0][0x2d0], -R208.reuse ;  /* 0x0000b40019a17a23 */ /* 0x100fe200000108d0 */
[----:B------:R-:W-:Y:S01]  /*3520*/  FSEL R171, R171, RZ, P1 ;  /* 0x000000ffabab7208 */ /* 0x000fe20000800000 */
[--C-:B------:R-:W-:Y:S02]  /*3530*/  FFMA.FTZ R158, R24, c[0x0][0x2d0], -R208.reuse ;  /* 0x0000b400189e7a23 */ /* 0x100fe400000108d0 */
[--C-:B------:R-:W-:Y:S02]  /*3540*/  FFMA.FTZ R159, R27, c[0x0][0x2d0], -R208.reuse ;  /* 0x0000b4001b9f7a23 */ /* 0x100fe400000108d0 */
[----:B------:R-:W-:Y:S01]  /*3550*/  MUFU.EX2 R161, R161 ;  /* 0x000000a100a17308 */ /* 0x000fe20000000800 */
[----:B------:R-:W-:Y:S01]  /*3560*/  FFMA.FTZ R154, R73, c[0x0][0x2d0], -R208 ;  /* 0x0000b400499a7a23 */ /* 0x000fe200000108d0 */
[----:B------:R-:W-:Y:S01]  /*3570*/  LDSM.16.MT88.4 R24, [R172+0x2900] ;  /* 0x00290000ac18783b */ /* 0x000fe20000004200 */
[--C-:B------:R-:W-:Y:S02]  /*3580*/  FFMA.FTZ R163, R22, c[0x0][0x2d0], -R171.reuse ;  /* 0x0000b40016a37a23 */ /* 0x100fe400000108ab */
[----:B------:R-:W-:-:S02]  /*3590*/  FFMA.FTZ R160, R23, c[0x0][0x2d0], -R171 ;  /* 0x0000b40017a07a23 */ /* 0x000fc400000108ab */
[--C-:B------:R-:W-:Y:S01]  /*35a0*/  FFMA.FTZ R165, R74, c[0x0][0x2d0], -R171.reuse ;  /* 0x0000b4004aa57a23 */ /* 0x100fe200000108ab */
[----:B------:R-:W1:Y:S01]  /*35b0*/  MUFU.EX2 R158, R158 ;  /* 0x0000009e009e7308 */ /* 0x000e620000000800 */
[--C-:B------:R-:W-:Y:S01]  /*35c0*/  FFMA.FTZ R156, R6, c[0x0][0x2d0], -R171.reuse ;  /* 0x0000b400069c7a23 */ /* 0x100fe200000108ab */
[----:B------:R-:W2:Y:S01]  /*35d0*/  LDSM.16.MT88.4 R72, [R172+0x2100] ;  /* 0x00210000ac48783b */ /* 0x000ea20000004200 */
[--C-:B------:R-:W-:Y:S02]  /*35e0*/  FFMA.FTZ R151, R0, c[0x0][0x2d0], -R171.reuse ;  /* 0x0000b40000977a23 */ /* 0x100fe400000108ab */
[--C-:B------:R-:W-:Y:S01]  /*35f0*/  FFMA.FTZ R152, R11, c[0x0][0x2d0], -R208.reuse ;  /* 0x0000b4000b987a23 */ /* 0x100fe200000108d0 */
[----:B------:R-:W3:Y:S01]  /*3600*/  LDSM.16.MT88.4 R4, [R5+0x4100] ;  /* 0x004100000504783b */ /* 0x000ee20000004200 */
[----:B------:R-:W-:Y:S01]  /*3610*/  FFMA.FTZ R153, R9, c[0x0][0x2d0], -R208 ;  /* 0x0000b40009997a23 */ /* 0x000fe200000108d0 */
[----:B------:R-:W-:Y:S01]  /*3620*/  MUFU.EX2 R159, R159 ;  /* 0x0000009f009f7308 */ /* 0x000fe20000000800 */
[----:B------:R-:W-:-:S02]  /*3630*/  FFMA.FTZ R150, R10, c[0x0][0x2d0], -R171 ;  /* 0x0000b4000a967a23 */ /* 0x000fc400000108ab */
[--C-:B------:R-:W-:Y:S02]  /*3640*/  FFMA.FTZ R0, R8, c[0x0][0x2d0], -R171.reuse ;  /* 0x0000b40008007a23 */ /* 0x100fe400000108ab */
[----:B------:R-:W4:Y:S01]  /*3650*/  LDSM.16.MT88.4 R8, [R176+0x2900] ;  /* 0x00290000b008783b */ /* 0x000f220000004200 */
[--C-:B------:R-:W-:Y:S02]  /*3660*/  FFMA.FTZ R157, R21, c[0x0][0x2d0], -R208.reuse ;  /* 0x0000b400159d7a23 */ /* 0x100fe400000108d0 */
[----:B------:R-:W5:Y:S01]  /*3670*/  MUFU.EX2 R154, R154 ;  /* 0x0000009a009a7308 */ /* 0x000f620000000800 */
[----:B-1----:R-:W-:Y:S01]  /*3680*/  F2FP.BF16.PACK_AB R112, R158, R161 ;  /* 0x000000a19e70723e */ /* 0x002fe200000010ff */
[--C-:B------:R-:W-:Y:S02]  /*3690*/  FFMA.FTZ R148, R13, c[0x0][0x2d0], -R208.reuse ;  /* 0x0000b4000d947a23 */ /* 0x100fe400000108d0 */
[----:B------:R-:W-:Y:S01]  /*36a0*/  FFMA.FTZ R155, R20, c[0x0][0x2d0], -R171 ;  /* 0x0000b400149b7a23 */ /* 0x000fe200000108ab */
[----:B------:R-:W-:Y:S01]  /*36b0*/  LDSM.16.MT88.4 R12, [R162+0x2900] ;  /* 0x00290000a20c783b */ /* 0x000fe20000004200 */
[----:B------:R-:W-:-:S02]  /*36c0*/  FFMA.FTZ R166, R169, c[0x0][0x2d0], -R208 ;  /* 0x0000b400a9a67a23 */ /* 0x000fc400000108d0 */
[----:B------:R-:W-:Y:S01]  /*36d0*/  MUFU.EX2 R163, R163 ;  /* 0x000000a300a37308 */ /* 0x000fe20000000800 */
[----:B------:R-:W1:Y:S01]  /*36e0*/  LDSM.16.MT88.4 R20, [R176+0x900] ;  /* 0x00090000b014783b */ /* 0x000e620000004200 */
[--C-:B------:R-:W-:Y:S02]  /*36f0*/  FFMA.FTZ R164, R175, c[0x0][0x2d0], -R208.reuse ;  /* 0x0000b400afa47a23 */ /* 0x100fe400000108d0 */
[--C-:B------:R-:W-:Y:S02]  /*3700*/  FFMA.FTZ R169, R173, c[0x0][0x2d0], -R208.reuse ;  /* 0x0000b400ada97a23 */ /* 0x100fe400000108d0 */
[----:B------:R-:W-:Y:S02]  /*3710*/  FFMA.FTZ R167, R167, c[0x0][0x2d0], -R208 ;  /* 0x0000b400a7a77a23 */ /* 0x000fe400000108d0 */
[----:B------:R-:W2:Y:S01]  /*3720*/  MUFU.EX2 R160, R160 ;  /* 0x000000a000a07308 */ /* 0x000ea20000000800 */
[----:B-----5:R-:W-:Y:S01]  /*3730*/  F2FP.BF16.PACK_AB R114, R154, R159 ;  /* 0x0000009f9a72723e */ /* 0x020fe200000010ff */
[----:B------:R-:W-:-:S02]  /*3740*/  FFMA.FTZ R170, R170, c[0x0][0x2d0], -R171 ;  /* 0x0000b400aaaa7a23 */ /* 0x000fc400000108ab */
[--C-:B------:R-:W-:Y:S02]  /*3750*/  FFMA.FTZ R173, R212, c[0x0][0x2d0], -R171.reuse ;  /* 0x0000b400d4ad7a23 */ /* 0x100fe400000108ab */
[--C-:B------:R-:W-:Y:S02]  /*3760*/  FFMA.FTZ R174, R174, c[0x0][0x2d0], -R171.reuse ;  /* 0x0000b400aeae7a23 */ /* 0x100fe400000108ab */
[----:B------:R-:W-:Y:S01]  /*3770*/  MUFU.EX2 R165, R165 ;  /* 0x000000a500a57308 */ /* 0x000fe20000000800 */
[----:B------:R-:W-:Y:S02]  /*3780*/  FFMA.FTZ R175, R210, c[0x0][0x2d0], -R171 ;  /* 0x0000b400d2af7a23 */ /* 0x000fe400000108ab */
[--C-:B------:R-:W-:Y:S02]  /*3790*/  FFMA.FTZ R210, R183, c[0x0][0x2d0], -R208.reuse ;  /* 0x0000b400b7d27a23 */ /* 0x100fe400000108d0 */
[--C-:B------:R-:W-:Y:S02]  /*37a0*/  FFMA.FTZ R185, R185, c[0x0][0x2d0], -R208.reuse ;  /* 0x0000b400b9b97a23 */ /* 0x100fe400000108d0 */
[--C-:B------:R-:W-:Y:S01]  /*37b0*/  FFMA.FTZ R183, R143, c[0x0][0x2d0], -R208.reuse ;  /* 0x0000b4008fb77a23 */ /* 0x100fe200000108d0 */
[----:B------:R-:W5:Y:S01]  /*37c0*/  MUFU.EX2 R156, R156 ;  /* 0x0000009c009c7308 */ /* 0x000f620000000800 */
[----:B--2---:R-:W-:Y:S01]  /*37d0*/  F2FP.BF16.PACK_AB R113, R160, R163 ;  /* 0x000000a3a071723e */ /* 0x004fe200000010ff */
[----:B------:R-:W-:-:S02]  /*37e0*/  FFMA.FTZ R208, R141, c[0x0][0x2d0], -R208 ;  /* 0x0000b4008dd07a23 */ /* 0x000fc400000108d0 */
[--C-:B------:R-:W-:Y:S02]  /*37f0*/  FFMA.FTZ R206, R206, c[0x0][0x2d0], -R171.reuse ;  /* 0x0000b400cece7a23 */ /* 0x100fe400000108ab */
[--C-:B------:R-:W-:Y:S02]  /*3800*/  FFMA.FTZ R207, R142, c[0x0][0x2d0], -R171.reuse ;  /* 0x0000b4008ecf7a23 */ /* 0x100fe400000108ab */
[----:B------:R-:W-:Y:S01]  /*3810*/  MUFU.EX2 R157, R157 ;  /* 0x0000009d009d7308 */ /* 0x000fe20000000800 */
[--C-:B------:R-:W-:Y:S02]  /*3820*/  FFMA.FTZ R209, R140, c[0x0][0x2d0], -R171.reuse ;  /* 0x0000b4008cd17a23 */ /* 0x100fe400000108ab */
[----:B------:R-:W-:Y:S01]  /*3830*/  FFMA.FTZ R168, R168, c[0x0][0x2d0], -R171 ;  /* 0x0000b400a8a87a23 */ /* 0x000fe200000108ab */
[----:B------:R-:W-:Y:S01]  /*3840*/  LDSM.16.MT88.4 R140, [R172+0x3900] ;  /* 0x00390000ac8c783b */ /* 0x000fe20000004200 */
[----:B------:R-:W-:Y:S02]  /*3850*/  FADD.FTZ R158, R161, R158 ;  /* 0x0000009ea19e7221 */ /* 0x000fe40000010000 */
[----:B------:R-:W-:Y:S01]  /*3860*/  FADD.FTZ R160, R163, R160 ;  /* 0x000000a0a3a07221 */ /* 0x000fe20000010000 */
[----:B-----5:R-:W-:Y:S01]  /*3870*/  F2FP.BF16.PACK_AB R115, R156, R165 ;  /* 0x000000a59c73723e */ /* 0x020fe200000010ff */
[----:B------:R-:W2:Y:S01]  /*3880*/  MUFU.EX2 R152, R152 ;  /* 0x0000009800987308 */ /* 0x000ea20000000800 */
[----:B------:R-:W-:-:S02]  /*3890*/  FADD.FTZ R159, R159, R158 ;  /* 0x0000009e9f9f7221 */ /* 0x000fc40000010000 */
[----:B------:R-:W-:Y:S02]  /*38a0*/  FADD.FTZ R165, R165, R160 ;  /* 0x000000a0a5a57221 */ /* 0x000fe40000010000 */
[----:B------:R-:W-:Y:S01]  /*38b0*/  FADD.FTZ R154, R154, R159 ;  /* 0x0000009f9a9a7221 */ /* 0x000fe20000010000 */
[C---:B------:R-:W-:Y:S01]  /*38c0*/  HMMA.16816.F32.BF16 R60, R112.reuse, R64, RZ ;  /* 0x00000040703c723c */ /* 0x040fe200000418ff */
[----:B------:R-:W-:Y:S01]  /*38d0*/  FADD.FTZ R156, R156, R165 ;  /* 0x000000a59c9c7221 */ /* 0x000fe20000010000 */
        /* <DEDUP_REMOVED lines=18> */
[----:B------:R-:W-:Y:S06]  /*3a00*/  MUFU.EX2 R169, R169 ;  /* 0x000000a900a97308 */ /* 0x000fec0000000800 */
        /* <DEDUP_REMOVED lines=24> */
[C---:B---3--:R-:W-:Y:S07]  /*3b90*/  HMMA.16816.F32.BF16 R116, R112.reuse, R4, RZ ;  /* 0x000000047074723c */ /* 0x048fee00000418ff */
[----:B--2---:R-:W-:Y:S01]  /*3ba0*/  F2FP.BF16.PACK_AB R4, R152, R157 ;  /* 0x0000009d9804723e */ /* 0x004fe200000010ff */
        /* <DEDUP_REMOVED lines=11> */
[----:B----4-:R-:W-:Y:S01]  /*3c60*/  HMMA.16816.F32.BF16 R60, R4, R8, R60 ;  /* 0x00000008043c723c */ /* 0x010fe2000004183c */
[----:B------:R-:W-:Y:S01]  /*3c70*/  FADD.FTZ R151, R0, R151 ;  /* 0x0000009700977221 */ /* 0x000fe20000010000 */
[----:B------:R-:W-:-:S04]  /*3c80*/  IADD3 R0, R144, -0x3, RZ ;  /* 0xfffffffd90007810 */ /* 0x000fc80007ffe0ff */
[----:B------:R-:W-:Y:S02]  /*3c90*/  ISETP.GE.AND P1, PT, R0, R189, PT ;  /* 0x000000bd0000720c */ /* 0x000fe40003f26270 */
        /* <DEDUP_REMOVED lines=37> */
[----:B------:R-:W-:Y:S01]  /*3ef0*/  F2FP.BF16.PACK_AB R5, R173, R170 ;  /* 0x000000aaad05723e */ /* 0x000fe200000010ff */
[----:B------:R-:W-:Y:S01]  /*3f00*/  FADD.FTZ R170, R170, R151 ;  /* 0x00000097aaaa7221 */ /* 0x000fe20000010000 */
[----:B------:R-:W-:Y:S01]  /*3f10*/  F2FP.BF16.PACK_AB R6, R169, R166 ;  /* 0x000000a6a906723e */ /* 0x000fe200000010ff */
[----:B------:R-:W-:Y:S01]  /*3f20*/  FADD.FTZ R167, R167, R164 ;  /* 0x000000a4a7a77221 */ /* 0x000fe20000010000 */
[----:B------:R-:W-:Y:S01]  /*3f30*/  F2FP.BF16.PACK_AB R7, R175, R174 ;  /* 0x000000aeaf07723e */ /* 0x000fe200000010ff */
[----:B------:R-:W-:-:S02]  /*3f40*/  FADD.FTZ R173, R173, R170 ;  /* 0x000000aaadad7221 */ /* 0x000fc40000010000 */
[----:B------:R-:W-:Y:S02]  /*3f50*/  FADD.FTZ R166, R166, R167 ;  /* 0x000000a7a6a67221 */ /* 0x000fe40000010000 */
[----:B------:R-:W-:Y:S02]  /*3f60*/  FADD.FTZ R174, R174, R173 ;  /* 0x000000adaeae7221 */ /* 0x000fe40000010000 */
[----:B-1----:R-:W-:Y:S01]  /*3f70*/  HMMA.16816.F32.BF16 R128, R4, R8, R128 ;  /* 0x000000080480723c */ /* 0x002fe20000041880 */
[----:B------:R-:W-:Y:S02]  /*3f80*/  FADD.FTZ R166, R169, R166 ;  /* 0x000000a6a9a67221 */ /* 0x000fe40000010000 */
[----:B------:R-:W-:-:S05]  /*3f90*/  FADD.FTZ R175, R175, R174 ;  /* 0x000000aeafaf7221 */ /* 0x000fca0000010000 */
        /* <DEDUP_REMOVED lines=37> */
[C---:B------:R-:W-:Y:S01]  /*41f0*/  F2FP.BF16.PACK_AB R5, R207.reuse, R206 ;  /* 0x000000cecf05723e */ /* 0x040fe200000010ff */
[----:B------:R-:W-:Y:S01]  /*4200*/  FADD.FTZ R206, R206, R175 ;  /* 0x000000afcece7221 */ /* 0x000fe20000010000 */
[----:B------:R-:W-:Y:S01]  /*4210*/  F2FP.BF16.PACK_AB R6, R208, R183 ;  /* 0x000000b7d006723e */ /* 0x000fe200000010ff */
[----:B------:R-:W-:Y:S01]  /*4220*/  FADD.FTZ R210, R210, R185 ;  /* 0x000000b9d2d27221 */ /* 0x000fe20000010000 */
[----:B------:R-:W-:Y:S01]  /*4230*/  F2FP.BF16.PACK_AB R7, R168, R209 ;  /* 0x000000d1a807723e */ /* 0x000fe200000010ff */
[----:B------:R-:W-:-:S02]  /*4240*/  FADD.FTZ R206, R207, R206 ;  /* 0x000000cecfce7221 */ /* 0x000fc40000010000 */
[----:B------:R-:W-:Y:S02]  /*4250*/  FADD.FTZ R183, R183, R210 ;  /* 0x000000d2b7b77221 */ /* 0x000fe40000010000 */
[----:B------:R-:W-:Y:S02]  /*4260*/  FADD.FTZ R209, R209, R206 ;  /* 0x000000ced1d17221 */ /* 0x000fe40000010000 */
[----:B---3--:R-:W-:Y:S01]  /*4270*/  HMMA.16816.F32.BF16 R36, R4, R12, R36 ;  /* 0x0000000c0424723c */ /* 0x008fe20000041824 */
[----:B------:R-:W-:Y:S02]  /*4280*/  FADD.FTZ R213, R208, R183 ;  /* 0x000000b7d0d57221 */ /* 0x000fe40000010000 */
[----:B------:R-:W-:-:S05]  /*4290*/  FADD.FTZ R211, R168, R209 ;  /* 0x000000d1a8d37221 */ /* 0x000fca0000010000 */
        /* <DEDUP_REMOVED lines=26> */
[----:B------:R-:W-:Y:S07]  /*4440*/  @!P1 BRA `(.L_x_1536) ;  /* 0x0000045000009947 */ /* 0x000fee0003800000 */
[----:B------:R-:W-:Y:S01]  /*4450*/  IADD3 R5, R144, -0x1, RZ ;  /* 0xffffffff90057810 */ /* 0x000fe20007ffe0ff */
[----:B------:R-:W-:Y:S01]  /*4460*/  IMAD.MOV.U32 R192, RZ, RZ, RZ ;  /* 0x000000ffffc07224 */ /* 0x000fe200078e00ff */
[----:B------:R-:W-:-:S03]  /*4470*/  ISETP.NE.AND P2, PT, R190, 0x1, PT ;  /* 0x00000001be00780c */ /* 0x000fc60003f45270 */
[----:B------:R-:W-:-:S05]  /*4480*/  IMAD R0, R5, 0x40, R196 ;  /* 0x0000004005007824 */ /* 0x000fca00078e02c4 */
        /* <DEDUP_REMOVED lines=10> */
[----:B------:R-:W-:Y:S01]  /*4530*/  SEL R11, RZ, 0x10, P4 ;  /* 0x00000010ff0b7807 */ /* 0x000fe20002000000 */
[----:B------:R-:W-:Y:S01]  /*4540*/  IMAD.SHL.U32 R12, R134, 0x2, RZ ;  /* 0x00000002860c7824 */ /* 0x000fe200078e00ff */
[----:B------:R-:W-:Y:S01]  /*4550*/  IADD3 R14, -R147, 0x10, RZ ;  /* 0x00000010930e7810 */ /* 0x000fe20007ffe1ff */
[----:B------:R-:W-:Y:S01]  /*4560*/  IMAD R193, R0, c[0x0][0x2b8], R193 ;  /* 0x0000ae0000c17a24 */ /* 0x000fe200078e02c1 */
[----:B------:R-:W-:Y:S01]  /*4570*/  IADD3 R16, -R11, 0x10, RZ ;  /* 0x000000100b107810 */ /* 0x000fe20007ffe1ff */
[----:B------:R-:W-:Y:S01]  /*4580*/  IMAD.SHL.U32 R10, R2, 0x2, RZ ;  /* 0x00000002020a7824 */ /* 0x000fe200078e00ff */
[----:B------:R-:W-:Y:S01]  /*4590*/  SHF.L.U64.HI R13, R134, 0x1, R145 ;  /* 0x00000001860d7819 */ /* 0x000fe20000010291 */
[----:B------:R-:W-:Y:S01]  /*45a0*/  IMAD.WIDE.U32 R4, R193, c[0x0][0x1e0], RZ ;  /* 0x00007800c1047a25 */ /* 0x000fe200078e00ff */
[----:B------:R-:W-:-:S02]  /*45b0*/  SHF.R.S32.HI R0, RZ, 0x1f, R193 ;  /* 0x0000001fff007819 */ /* 0x000fc400000114c1 */
[----:B------:R-:W-:Y:S01]  /*45c0*/  LOP3.LUT R16, R16, 0xf, RZ, 0xc0, !PT ;  /* 0x0000000f10107812 */ /* 0x000fe200078ec0ff */
[----:B------:R-:W-:Y:S01]  /*45d0*/  IMAD.MOV.U32 R8, RZ, RZ, R4 ;  /* 0x000000ffff087224 */ /* 0x000fe200078e0004 */
[----:B------:R-:W-:Y:S01]  /*45e0*/  LOP3.LUT R14, R14, 0xf, RZ, 0xc0, !PT ;  /* 0x0000000f0e0e7812 */ /* 0x000fe200078ec0ff */
[----:B------:R-:W-:-:S04]  /*45f0*/  IMAD R0, R0, c[0x0][0x1e0], RZ ;  /* 0x0000780000007a24 */ /* 0x000fc800078e02ff */
[----:B------:R-:W-:-:S04]  /*4600*/  IMAD R0, R193, c[0x0][0x1e4], R0 ;  /* 0x00007900c1007a24 */ /* 0x000fc800078e0200 */
[----:B------:R-:W-:Y:S01]  /*4610*/  IMAD.IADD R9, R5, 0x1, R0 ;  /* 0x0000000105097824 */ /* 0x000fe200078e0200 */
[----:B--2---:R-:W-:-:S03]  /*4620*/  SHF.R.S32.HI R5, RZ, 0x1f, R192 ;  /* 0x0000001fff057819 */ /* 0x004fc600000114c0 */
[----:B------:R-:W-:Y:S01]  /*4630*/  IMAD.WIDE.U32 R6, R192, c[0x0][0x1f0], R8 ;  /* 0x00007c00c0067a25 */ /* 0x000fe200078e0008 */
[----:B------:R-:W-:-:S03]  /*4640*/  SHF.L.U64.HI R9, R2, 0x1, R133 ;  /* 0x0000000102097819 */ /* 0x000fc60000010285 */
[----:B------:R-:W-:Y:S01]  /*4650*/  IMAD R5, R5, c[0x0][0x1f0], RZ ;  /* 0x00007c0005057a24 */ /* 0x000fe200078e02ff */
[----:B------:R-:W-:-:S03]  /*4660*/  IADD3 R0, P1, R200, R6, RZ ;  /* 0x00000006c8007210 */ /* 0x000fc60007f3e0ff */
[----:B------:R-:W-:-:S05]  /*4670*/  IMAD R4, R192, c[0x0][0x1f4], R5 ;  /* 0x00007d00c0047a24 */ /* 0x000fca00078e0205 */
[----:B------:R-:W-:Y:S01]  /*4680*/  IADD3.X R5, R187, R7, R4, P1, !PT ;  /* 0x00000007bb057210 */ /* 0x000fe20000ffe404 */
[C---:B------:R-:W-:Y:S01]  /*4690*/  IMAD.SHL.U32 R4, R149.reuse, 0x2, RZ ;  /* 0x0000000295047824 */ /* 0x040fe200078e00ff */
[C---:B------:R-:W-:Y:S02]  /*46a0*/  LEA R6, P1, R0.reuse, c[0x0][0x1c8], 0x1 ;  /* 0x0000720000067a11 */ /* 0x040fe400078208ff */
[----:B------:R-:W-:Y:S02]  /*46b0*/  SHF.L.U64.HI R149, R149, 0x1, R146 ;  /* 0x0000000195957819 */ /* 0x000fe40000010292 */
[----:B------:R-:W-:Y:S01]  /*46c0*/  LEA.HI.X R5, R0, c[0x0][0x1cc], R5, 0x1, P1 ;  /* 0x0000730000057a11 */ /* 0x000fe200008f0c05 */
[----:B------:R-:W1:Y:S01]  /*46d0*/  SHFL.IDX PT, R7, R6, 0x1, 0x181f ;  /* 0x00381f0006077f89 */ /* 0x000e6200000e0000 */
[----:B------:R-:W-:-:S03]  /*46e0*/  SEL R0, RZ, 0x10, P5 ;  /* 0x00000010ff007807 */ /* 0x000fc60002800000 */
[----:B------:R-:W2:Y:S01]  /*46f0*/  SHFL.IDX PT, R8, R5, 0x1, 0x181f ;  /* 0x00381f0005087f89 */ /* 0x000ea200000e0000 */
[----:B------:R-:W-:-:S04]  /*4700*/  IADD3 R18, -R0, 0x10, RZ ;  /* 0x0000001000127810 */ /* 0x000fc80007ffe1ff */
[----:B------:R-:W-:-:S04]  /*4710*/  LOP3.LUT R18, R18, 0xf, RZ, 0xc0, !PT ;  /* 0x0000000f12127812 */ /* 0x000fc800078ec0ff */
[----:B-1----:R-:W-:-:S04]  /*4720*/  IADD3 R18, P2, P1, R18, R7, R4 ;  /* 0x0000000712127210 */ /* 0x002fc8000795e004 */
[----:B--2---:R-:W-:Y:S02]  /*4730*/  IADD3.X R19, RZ, R8, R149, P2, P1 ;  /* 0x00000008ff137210 */ /* 0x004fe400017e2495 */
[----:B------:R-:W-:-:S04]  /*4740*/  IADD3 R16, P2, P1, R16, R7, R12 ;  /* 0x0000000710107210 */ /* 0x000fc8000795e00c */
[-C--:B------:R-:W-:Y:S02]  /*4750*/  IADD3.X R17, RZ, R8.reuse, R13, P2, P1 ;  /* 0x00000008ff117210 */ /* 0x080fe400017e240d */
[----:B------:R-:W-:Y:S02]  /*4760*/  IADD3 R14, P2, P1, R14, R7, R10 ;  /* 0x000000070e0e7210 */ /* 0x000fe4000795e00a */
[----:B------:R-:W1:Y:S02]  /*4770*/  SHFL.IDX PT, R7, R6, RZ, 0x181f ;  /* 0x00181fff06077589 */ /* 0x000e6400000e0000 */
[----:B------:R-:W-:Y:S02]  /*4780*/  IADD3.X R15, RZ, R8, R9, P2, P1 ;  /* 0x00000008ff0f7210 */ /* 0x000fe400017e2409 */
[----:B------:R-:W2:Y:S01]  /*4790*/  SHFL.IDX PT, R8, R5, RZ, 0x181f ;  /* 0x00181fff05087589 */ /* 0x000ea200000e0000 */
[----:B-1----:R-:W-:-:S05]  /*47a0*/  IADD3 R20, P1, R7, R4, RZ ;  /* 0x0000000407147210 */ /* 0x002fca0007f3e0ff */
[----:B--2---:R-:W-:Y:S01]  /*47b0*/  IMAD.X R21, R8, 0x1, R149, P1 ;  /* 0x0000000108157824 */ /* 0x004fe200008e0695 */
[----:B------:R-:W-:-:S05]  /*47c0*/  IADD3 R12, P1, R7, R12, RZ ;  /* 0x0000000c070c7210 */ /* 0x000fca0007f3e0ff */
[----:B------:R-:W-:Y:S01]  /*47d0*/  IMAD.X R13, R8, 0x1, R13, P1 ;  /* 0x00000001080d7824 */ /* 0x000fe200008e060d */
[----:B------:R-:W-:Y:S01]  /*47e0*/  IADD3 R22, P1, R7, R10, RZ ;  /* 0x0000000a07167210 */ /* 0x000fe20007f3e0ff */
[----:B------:R-:W-:-:S04]  /*47f0*/  IMAD.SHL.U32 R7, R194, 0x2, RZ ;  /* 0x00000002c2077824 */ /* 0x000fc800078e00ff */
[----:B------:R-:W-:Y:S01]  /*4800*/  IMAD.X R23, R8, 0x1, R9, P1 ;  /* 0x0000000108177824 */ /* 0x000fe200008e0609 */
[----:B------:R-:W-:Y:S01]  /*4810*/  ISETP.NE.U32.AND P1, PT, R0, RZ, PT ;  /* 0x000000ff0000720c */ /* 0x000fe20003f25070 */
[----:B------:R1:W-:Y:S04]  /*4820*/  LDGSTS.E.BYPASS.LTC128B.128 [R7+0xc100], [R20.64], !P5 ;  /* 0x0c10000014077fae */ /* 0x0003e8000e901d46 */
[----:B------:R1:W-:Y:S04]  /*4830*/  LDGSTS.E.BYPASS.LTC128B.128 [R7+0xe100], [R12.64], !P4 ;  /* 0x0e1000000c077fae */ /* 0x0003e8000e101d46 */
[----:B------:R1:W-:Y:S04]  /*4840*/  LDGSTS.E.BYPASS.LTC128B.128 [R7+0x10100], [R22.64], !P6 ;  /* 0x1010000016077fae */ /* 0x0003e8000f101d46 */
[----:B------:R1:W-:Y:S01]  /*4850*/  LDGSTS.E.BYPASS.LTC128B.128.ZFILL [R7+0xd100], [R18.64], P1 ;  /* 0x0d10000012077fae */ /* 0x0003e20008941d46 */
[----:B------:R-:W-:-:S13]  /*4860*/  ISETP.NE.U32.AND P1, PT, R11, RZ, PT ;  /* 0x000000ff0b00720c */ /* 0x000fda0003f25070 */
[----:B------:R1:W-:Y:S01]  /*4870*/  LDGSTS.E.BYPASS.LTC128B.128.ZFILL [R7+0xf100], [R16.64], P1 ;  /* 0x0f10000010077fae */ /* 0x0003e20008941d46 */
[----:B------:R-:W-:-:S13]  /*4880*/  ISETP.NE.U32.AND P1, PT, R147, RZ, PT ;  /* 0x000000ff9300720c */ /* 0x000fda0003f25070 */
[----:B------:R1:W-:Y:S02]  /*4890*/  LDGSTS.E.BYPASS.LTC128B.128.ZFILL [R7+0x11100], [R14.64], P1 ;  /* 0x111000000e077fae */ /* 0x0003e40008941d46 */
.L_x_1536:
[----:B------:R-:W-:Y:S01]  /*48a0*/  IADD3 R212, R144, -0x2, RZ ;  /* 0xfffffffe90d47810 */ /* 0x000fe20007ffe0ff */
[----:B------:R-:W0:Y:S03]  /*48b0*/  LDGDEPBAR ;  /* 0x00000000000079af */ /* 0x000e260000000000 */
[----:B------:R-:W-:-:S13]  /*48c0*/  ISETP.GE.AND P1, PT, R212, R189, PT ;  /* 0x000000bdd400720c */ /* 0x000fda0003f26270 */
[----:B------:R-:W-:Y:S05]  /*48d0*/  @!P1 BRA `(.L_x_1537) ;  /* 0x00002c5000009947 */ /* 0x000fea0003800000 */
[C---:B------:R-:W-:Y:S01]  /*48e0*/  SHF.L.U64.HI R209, R134.reuse, 0x1, R145 ;  /* 0x0000000186d17819 */ /* 0x040fe20000010291 */
[----:B------:R-:W-:Y:S01]  /*48f0*/  IMAD.SHL.U32 R208, R134, 0x2, RZ ;  /* 0x0000000286d07824 */ /* 0x000fe200078e00ff */
[----:B------:R-:W-:Y:S01]  /*4900*/  MOV R134, 0x20 ;  /* 0x0000002000867802 */ /* 0x000fe20000000f00 */
[C---:B------:R-:W-:Y:S01]  /*4910*/  IMAD.SHL.U32 R206, R2.reuse, 0x2, RZ ;  /* 0x0000000202ce7824 */ /* 0x040fe200078e00ff */
[----:B------:R-:W-:Y:S01]  /*4920*/  SHF.L.U64.HI R207, R2, 0x1, R133 ;  /* 0x0000000102cf7819 */ /* 0x000fe20000010285 */
[----:B------:R-:W-:Y:S01]  /*4930*/  IMAD.MOV.U32 R0, RZ, RZ, R3 ;  /* 0x000000ffff007224 */ /* 0x000fe200078e0003 */
[----:B------:R-:W-:Y:S01]  /*4940*/  MOV R133, R132 ;  /* 0x0000008400857202 */ /* 0x000fe20000000f00 */
[----:B------:R-:W-:Y:S01]  /*4950*/  IMAD.MOV.U32 R210, RZ, RZ, RZ ;  /* 0x000000ffffd27224 */ /* 0x000fe200078e00ff */
[----:B------:R-:W-:Y:S01]  /*4960*/  SEL R134, R134, 0xffffffe0, !P0 ;  /* 0xffffffe086867807 */ /* 0x000fe20004000000 */
[----:B------:R-:W-:Y:S02]  /*4970*/  UMOV UR5, 0x1 ;  /* 0x0000000100057882 */ /* 0x000fe40000000000 */
.L_x_1540:
[----:B------:R-:W-:Y:S04]  /*4980*/  DEPBAR.LE SB0, 0x2 ;  /* 0x000080800000791a */ /* 0x000fe80000000000 */
[----:B------:R-:W-:Y:S01]  /*4990*/  BAR.SYNC.DEFER_BLOCKING 0x0 ;  /* 0x0000000000007b1d */ /* 0x000fe20000010000 */
[----:B------:R-:W-:Y:S01]  /*49a0*/  UIMAD UR4, UR5, 0x6000, URZ ;  /* 0x00006000050478a4 */ /* 0x000fe2000f8e023f */
[----:B------:R-:W-:Y:S05]  /*49b0*/  ISETP.GE.AND P0, PT, R189, R212, PT ;  /* 0x000000d4bd00720c */ /* 0x000fea0003f06270 */
[----:B------:R-:W-:Y:S05]  /*49c0*/  IADD3 R185, R182, UR4, RZ ;  /* 0x00000004b6b97c10 */ /* 0x000fea000fffe0ff */
[----:B------:R-:W-:Y:S01]  /*49d0*/  IMAD.IADD R132, R134, 0x1, R185 ;  /* 0x0000000186847824 */ /* 0x000fe200078e02b9 */
[----:B------:R2:W3:Y:S04]  /*49e0*/  LDSM.16.M88.4 R136, [R184] ;  /* 0x00000000b888783b */ /* 0x0004e80000000200 */
[----:B------:R2:W4:Y:S04]  /*49f0*/  LDSM.16.M88.4 R140, [R182+UR4+0xc100] ;  /* 0x00c10004b68c783b */ /* 0x0005280008000200 */
[----:B-1----:R2:W1:Y:S04]  /*4a00*/  LDSM.16.M88.4 R144, [R182+UR4+0xc900] ;  /* 0x00c90004b690783b */ /* 0x0024680008000200 */
[----:B------:R2:W1:Y:S04]  /*4a10*/  LDSM.16.M88.4 R148, [R182+UR4+0xd100] ;  /* 0x00d10004b694783b */ /* 0x0004680008000200 */
[----:B------:R2:W1:Y:S04]  /*4a20*/  LDSM.16.M88.4 R152, [R182+UR4+0xd900] ;  /* 0x00d90004b698783b */ /* 0x0004680008000200 */
[----:B------:R2:W1:Y:S04]  /*4a30*/  LDSM.16.M88.4 R156, [R180] ;  /* 0x00000000b49c783b */ /* 0x0004680000000200 */
[----:B------:R2:W1:Y:S04]  /*4a40*/  LDSM.16.M88.4 R160, [R132+0xc100] ;  /* 0x00c1000084a0783b */ /* 0x0004680000000200 */
[----:B------:R2:W1:Y:S04]  /*4a50*/  LDSM.16.M88.4 R164, [R132+0xc900] ;  /* 0x00c9000084a4783b */ /* 0x0004680000000200 */
[----:B------:R2:W1:Y:S04]  /*4a60*/  LDSM.16.M88.4 R168, [R132+0xd100] ;  /* 0x00d1000084a8783b */ /* 0x0004680000000200 */
[----:B------:R2:W1:Y:S01]  /*4a70*/  LDSM.16.M88.4 R172, [R132+0xd900] ;  /* 0x00d9000084ac783b */ /* 0x0004620000000200 */
[----:B------:R-:W-:-:S05]  /*4a80*/  @P0 BRA `(.L_x_1538) ;  /* 0x0000030000000947 */ /* 0x000fca0003800000 */
[----:B------:R-:W-:Y:S01]  /*4a90*/  SHF.R.S32.HI R2, RZ, 0x1f, R193 ;  /* 0x0000001fff027819 */ /* 0x000fe200000114c1 */
[----:B-1----:R-:W-:Y:S01]  /*4aa0*/  IMAD.WIDE.U32 R6, R193, c[0x0][0x208], RZ ;  /* 0x00008200c1067a25 */ /* 0x002fe200078e00ff */
[----:B------:R-:W-:Y:S02]  /*4ab0*/  SHF.R.S32.HI R5, RZ, 0x1f, R192 ;  /* 0x0000001fff057819 */ /* 0x000fe400000114c0 */
[----:B------:R-:W-:Y:S01]  /*4ac0*/  SEL R4, RZ, 0x10, P5 ;  /* 0x00000010ff047807 */ /* 0x000fe20002800000 */
[----:B------:R-:W-:Y:S02]  /*4ad0*/  IMAD R2, R2, c[0x0][0x208], RZ ;  /* 0x0000820002027a24 */ /* 0x000fe400078e02ff */
[----:B------:R-:W-:Y:S01]  /*4ae0*/  IMAD R5, R5, c[0x0][0x218], RZ ;  /* 0x0000860005057a24 */ /* 0x000fe200078e02ff */
[----:B------:R-:W-:Y:S01]  /*4af0*/  ISETP.NE.U32.AND P2, PT, R4, RZ, PT ;  /* 0x000000ff0400720c */ /* 0x000fe20003f45070 */
[----:B------:R-:W-:Y:S02]  /*4b00*/  IMAD R2, R193, c[0x0][0x20c], R2 ;  /* 0x00008300c1027a24 */ /* 0x000fe400078e0202 */
[C---:B------:R-:W-:Y:S02]  /*4b10*/  IMAD R5, R192.reuse, c[0x0][0x21c], R5 ;  /* 0x00008700c0057a24 */ /* 0x040fe400078e0205 */
[----:B------:R-:W-:Y:S04]  /*4b20*/  IMAD.IADD R7, R7, 0x1, R2 ;  /* 0x0000000107077824 */ /* 0x000fe800078e0202 */
[----:B------:R-:W-:Y:S05]  /*4b30*/  IMAD.WIDE.U32 R6, R192, c[0x0][0x218], R6 ;  /* 0x00008600c0067a25 */ /* 0x000fea00078e0006 */
[----:B------:R-:W-:Y:S04]  /*4b40*/  IADD3 R3, P0, R198, R6, RZ ;  /* 0x00000006c6037210 */ /* 0x000fe80007f1e0ff */
[----:B------:R-:W-:Y:S02]  /*4b50*/  IADD3.X R2, R186, R7, R5, P0, !PT ;  /* 0x00000007ba027210 */ /* 0x000fe400007fe405 */
[C---:B------:R-:W-:Y:S02]  /*4b60*/  LEA R14, P0, R3.reuse, c[0x0][0x1f8], 0x1 ;  /* 0x00007e00030e7a11 */ /* 0x040fe400078008ff */
[----:B------:R-:W-:Y:S02]  /*4b70*/  IADD3 R5, -R4, 0x10, RZ ;  /* 0x0000001004057810 */ /* 0x000fe40007ffe1ff */
[----:B------:R-:W-:Y:S01]  /*4b80*/  LEA.HI.X R10, R3, c[0x0][0x1fc], R2, 0x1, P0 ;  /* 0x00007f00030a7a11 */ /* 0x000fe200000f0c02 */
[----:B------:R-:W1:Y:S01]  /*4b90*/  SHFL.IDX PT, R9, R14, 0x1, 0x181f ;  /* 0x00381f000e097f89 */ /* 0x000e6200000e0000 */
[----:B------:R-:W-:Y:S02]  /*4ba0*/  SEL R3, RZ, 0x10, P4 ;  /* 0x00000010ff037807 */ /* 0x000fe40002000000 */
[----:B------:R-:W-:Y:S01]  /*4bb0*/  LOP3.LUT R5, R5, 0xf, RZ, 0xc0, !PT ;  /* 0x0000000f05057812 */ /* 0x000fe200078ec0ff */
[----:B------:R-:W5:Y:S01]  /*4bc0*/  SHFL.IDX PT, R6, R10, 0x1, 0x181f ;  /* 0x00381f000a067f89 */ /* 0x000f6200000e0000 */
[----:B------:R-:W-:Y:S02]  /*4bd0*/  SEL R2, RZ, 0x10, P6 ;  /* 0x00000010ff027807 */ /* 0x000fe40003000000 */
[----:B------:R-:W-:Y:S01]  /*4be0*/  IADD3 R7, -R3, 0x10, RZ ;  /* 0x0000001003077810 */ /* 0x000fe20007ffe1ff */
[----:B------:R2:W4:Y:S03]  /*4bf0*/  SHFL.IDX PT, R11, R14, RZ, 0x181f ;  /* 0x00181fff0e0b7589 */ /* 0x00052600000e0000 */
[----:B------:R-:W-:Y:S01]  /*4c00*/  LOP3.LUT R7, R7, 0xf, RZ, 0xc0, !PT ;  /* 0x0000000f07077812 */ /* 0x000fe200078ec0ff */
[----:B------:R-:W3:Y:S01]  /*4c10*/  SHFL.IDX PT, R8, R10, RZ, 0x181f ;  /* 0x00181fff0a087589 */ /* 0x000ee200000e0000 */
[-C--:B-1----:R-:W-:Y:S02]  /*4c20*/  IADD3 R12, P1, P0, R5, R9.reuse, R204 ;  /* 0x00000009050c7210 */ /* 0x082fe4000783e0cc */
[----:B------:R-:W-:Y:S02]  /*4c30*/  IADD3 R5, -R2, 0x10, RZ ;  /* 0x0000001002057810 */ /* 0x000fe40007ffe1ff */
[-C--:B-----5:R-:W-:Y:S02]  /*4c40*/  IADD3.X R13, RZ, R6.reuse, R205, P1, P0 ;  /* 0x00000006ff0d7210 */ /* 0x0a0fe40000fe04cd */
[----:B------:R-:W-:Y:S02]  /*4c50*/  LOP3.LUT R5, R5, 0xf, RZ, 0xc0, !PT ;  /* 0x0000000f05057812 */ /* 0x000fe400078ec0ff */
[-C--:B--2---:R-:W-:Y:S04]  /*4c60*/  IADD3 R14, P1, P0, R7, R9.reuse, R208 ;  /* 0x00000009070e7210 */ /* 0x084fe8000783e0d0 */
[-C--:B------:R-:W-:Y:S02]  /*4c70*/  IADD3.X R15, RZ, R6.reuse, R209, P1, P0 ;  /* 0x00000006ff0f7210 */ /* 0x080fe40000fe04d1 */
[----:B------:R-:W-:Y:S01]  /*4c80*/  IADD3 R16, P1, P0, R5, R9, R206 ;  /* 0x0000000905107210 */ /* 0x000fe2000783e0ce */
[----:B------:R-:W-:Y:S03]  /*4c90*/  IMAD R5, R210, 0x6000, R191 ;  /* 0x00006000d2057824 */ /* 0x000fe600078e02bf */
[----:B------:R-:W-:Y:S02]  /*4ca0*/  IADD3.X R17, RZ, R6, R207, P1, P0 ;  /* 0x00000006ff117210 */ /* 0x000fe40000fe04cf */
[----:B----4-:R-:W-:Y:S02]  /*4cb0*/  IADD3 R18, P1, R204, R11, RZ ;  /* 0x0000000bcc127210 */ /* 0x010fe40007f3e0ff */
[----:B------:R-:W-:Y:S03]  /*4cc0*/  IADD3 R6, P0, R11, R208, RZ ;  /* 0x000000d00b067210 */ /* 0x000fe60007f1e0ff */
[----:B---3--:R-:W-:Y:S01]  /*4cd0*/  IMAD.X R19, R205, 0x1, R8, P1 ;  /* 0x00000001cd137824 */ /* 0x008fe200008e0608 */
[----:B------:R-:W-:Y:S01]  /*4ce0*/  ISETP.NE.U32.AND P1, PT, R3, RZ, PT ;  /* 0x000000ff0300720c */ /* 0x000fe20003f25070 */
[C---:B------:R-:W-:Y:S01]  /*4cf0*/  IMAD.X R7, R8.reuse, 0x1, R209, P0 ;  /* 0x0000000108077824 */ /* 0x040fe200000e06d1 */
[----:B------:R-:W-:Y:S02]  /*4d00*/  IADD3 R10, P0, R11, R206, RZ ;  /* 0x000000ce0b0a7210 */ /* 0x000fe40007f1e0ff */
[----:B------:R1:W-:Y:S03]  /*4d10*/  LDGSTS.E.BYPASS.LTC128B.128 [R5], [R18.64], !P5 ;  /* 0x0000000012057fae */ /* 0x0003e6000e901d46 */
[----:B------:R-:W-:Y:S01]  /*4d20*/  IMAD.X R11, R8, 0x1, R207, P0 ;  /* 0x00000001080b7824 */ /* 0x000fe200000e06cf */
[----:B------:R1:W-:Y:S01]  /*4d30*/  LDGSTS.E.BYPASS.LTC128B.128 [R5+0x2000], [R6.64], !P4 ;  /* 0x0200000006057fae */ /* 0x0003e2000e101d46 */
[----:B------:R-:W-:Y:S03]  /*4d40*/  ISETP.NE.U32.AND P0, PT, R2, RZ, PT ;  /* 0x000000ff0200720c */ /* 0x000fe60003f05070 */
[----:B------:R1:W-:Y:S04]  /*4d50*/  LDGSTS.E.BYPASS.LTC128B.128 [R5+0x4000], [R10.64], !P6 ;  /* 0x040000000a057fae */ /* 0x0003e8000f101d46 */
[----:B------:R1:W-:Y:S04]  /*4d60*/  LDGSTS.E.BYPASS.LTC128B.128.ZFILL [R5+0x1000], [R12.64], P2 ;  /* 0x010000000c057fae */ /* 0x0003e80009141d46 */
[----:B------:R1:W-:Y:S04]  /*4d70*/  LDGSTS.E.BYPASS.LTC128B.128.ZFILL [R5+0x3000], [R14.64], P1 ;  /* 0x030000000e057fae */ /* 0x0003e80008941d46 */
[----:B------:R1:W-:Y:S02]  /*4d80*/  LDGSTS.E.BYPASS.LTC128B.128.ZFILL [R5+0x5000], [R16.64], P0 ;  /* 0x0500000010057fae */ /* 0x0003e40008141d46 */
.L_x_1538:
[C---:B-1-34-:R-:W-:Y:S01]  /*4d90*/  HMMA.16816.F32.BF16 R4, R136.reuse, R140, RZ ;  /* 0x0000008c8804723c */ /* 0x05afe200000418ff */
[----:B------:R-:W0:Y:S02]  /*4da0*/  LDGDEPBAR ;  /* 0x00000000000079af */ /* 0x000e240000000000 */
[----:B------:R-:W-:Y:S02]  /*4db0*/  ISETP.GE.AND P1, PT, R210, 0x1, PT ;  /* 0x00000001d200780c */ /* 0x000fe40003f26270 */
[CC--:B------:R-:W-:Y:S02]  /*4dc0*/  IADD3 R183, R179.reuse, R185.reuse, RZ ;  /* 0x000000b9b3b77210 */ /* 0x0c0fe40007ffe0ff */
[----:B------:R-:W-:Y:S01]  /*4dd0*/  IADD3 R2, R179, R132, RZ ;  /* 0x00000084b3027210 */ /* 0x000fe20007ffe0ff */
[C---:B------:R-:W-:Y:S01]  /*4de0*/  HMMA.16816.F32.BF16 R8, R136.reuse, R142, RZ ;  /* 0x0000008e8808723c */ /* 0x040fe200000418ff */
[----:B------:R-:W-:Y:S01]  /*4df0*/  IADD3 R185, R134, R185, R179 ;  /* 0x000000b986b97210 */ /* 0x000fe20007ffe0b3 */
[----:B------:R-:W-:Y:S02]  /*4e00*/  LDSM.16.M88.4 R140, [R183+0xc100] ;  /* 0x00c10000b78c783b */ /* 0x000fe40000000200 */
[----:B------:R-:W-:Y:S04]  /*4e10*/  IADD3 R210, R210, 0x1, RZ ;  /* 0x00000001d2d27810 */ /* 0x000fe80007ffe0ff */
[C---:B------:R-:W-:Y:S01]  /*4e20*/  HMMA.16816.F32.BF16 R12, R136.reuse, R144, RZ ;  /* 0x00000090880c723c */ /* 0x040fe200000418ff */
[----:B------:R-:W-:Y:S07]  /*4e30*/  SEL R210, R210, RZ, !P1 ;  /* 0x000000ffd2d27207 */ /* 0x000fee0004800000 */
[C---:B------:R-:W-:Y:S01]  /*4e40*/  HMMA.16816.F32.BF16 R16, R136.reuse, R146, RZ ;  /* 0x000000928810723c */ /* 0x040fe200000418ff */
[----:B------:R-:W-:Y:S07]  /*4e50*/  LDSM.16.M88.4 R144, [R183+0xc900] ;  /* 0x00c90000b790783b */ /* 0x000fee0000000200 */
[C---:B------:R-:W-:Y:S08]  /*4e60*/  HMMA.16816.F32.BF16 R20, R136.reuse, R148, RZ ;  /* 0x000000948814723c */ /* 0x040ff000000418ff */
[C---:B------:R-:W-:Y:S01]  /*4e70*/  HMMA.16816.F32.BF16 R24, R136.reuse, R150, RZ ;  /* 0x000000968818723c */ /* 0x040fe200000418ff */
[----:B------:R-:W-:Y:S07]  /*4e80*/  LDSM.16.M88.4 R148, [R183+0xd100] ;  /* 0x00d10000b794783b */ /* 0x000fee0000000200 */
[C---:B------:R-:W-:Y:S08]  /*4e90*/  HMMA.16816.F32.BF16 R28, R136.reuse, R152, RZ ;  /* 0x00000098881c723c */ /* 0x040ff000000418ff */
[----:B------:R-:W-:Y:S01]  /*4ea0*/  HMMA.16816.F32.BF16 R32, R136, R154, RZ ;  /* 0x0000009a8820723c */ /* 0x000fe200000418ff */
[----:B------:R-:W1:Y:S07]  /*4eb0*/  LDSM.16.M88.4 R136, [R178] ;  /* 0x00000000b288783b */ /* 0x000e6e0000000200 */
[C---:B------:R-:W-:Y:S01]  /*4ec0*/  HMMA.16816.F32.BF16 R4, R156.reuse, R160, R4 ;  /* 0x000000a09c04723c */ /* 0x040fe20000041804 */
[----:B------:R-:W3:Y:S07]  /*4ed0*/  LDSM.16.M88.4 R152, [R183+0xd900] ;  /* 0x00d90000b798783b */ /* 0x000eee0000000200 */
[C---:B------:R-:W-:Y:S01]  /*4ee0*/  HMMA.16816.F32.BF16 R8, R156.reuse, R162, R8 ;  /* 0x000000a29c08723c */ /* 0x040fe20000041808 */
[----:B------:R-:W-:Y:S07]  /*4ef0*/  LDSM.16.M88.4 R160, [R177] ;  /* 0x00000000b1a0783b */ /* 0x000fee0000000200 */
[C---:B------:R-:W-:Y:S08]  /*4f00*/  HMMA.16816.F32.BF16 R12, R156.reuse, R164, R12 ;  /* 0x000000a49c0c723c */ /* 0x040ff0000004180c */
[C---:B------:R-:W-:Y:S01]  /*4f10*/  HMMA.16816.F32.BF16 R16, R156.reuse, R166, R16 ;  /* 0x000000a69c10723c */ /* 0x040fe20000041810 */
[----:B------:R-:W4:Y:S07]  /*4f20*/  LDSM.16.M88.4 R164, [R2+0xc100] ;  /* 0x00c1000002a4783b */ /* 0x000f2e0000000200 */
[C---:B------:R-:W-:Y:S08]  /*4f30*/  HMMA.16816.F32.BF16 R20, R156.reuse, R168, R20 ;  /* 0x000000a89c14723c */ /* 0x040ff00000041814 */
[C---:B------:R-:W-:Y:S01]  /*4f40*/  HMMA.16816.F32.BF16 R24, R156.reuse, R170, R24 ;  /* 0x000000aa9c18723c */ /* 0x040fe20000041818 */
[----:B------:R-:W-:Y:S07]  /*4f50*/  LDSM.16.M88.4 R168, [R2+0xd100] ;  /* 0x00d1000002a8783b */ /* 0x000fee0000000200 */
[C---:B------:R-:W-:Y:S08]  /*4f60*/  HMMA.16816.F32.BF16 R28, R156.reuse, R172, R28 ;  /* 0x000000ac9c1c723c */ /* 0x040ff0000004181c */
[----:B------:R-:W-:Y:S01]  /*4f70*/  HMMA.16816.F32.BF16 R32, R156, R174, R32 ;  /* 0x000000ae9c20723c */ /* 0x000fe20000041820 */
[----:B------:R-:W5:Y:S07]  /*4f80*/  LDSM.16.M88.4 R156, [R2+0xc900] ;  /* 0x00c90000029c783b */ /* 0x000f6e0000000200 */
[C---:B-1----:R-:W-:Y:S01]  /*4f90*/  HMMA.16816.F32.BF16 R4, R136.reuse, R140, R4 ;  /* 0x0000008c8804723c */ /* 0x042fe20000041804 */
[----:B------:R-:W-:Y:S07]  /*4fa0*/  LDSM.16.M88.4 R172, [R2+0x10100] ;  /* 0x0101000002ac783b */ /* 0x000fee0000000200 */
[C---:B------:R-:W-:Y:S01]  /*4fb0*/  HMMA.16816.F32.BF16 R8, R136.reuse, R142, R8 ;  /* 0x0000008e8808723c */ /* 0x040fe20000041808 */
[----:B------:R-:W1:Y:S07]  /*4fc0*/  LDSM.16.M88.4 R140, [R2+0xd900] ;  /* 0x00d90000028c783b */ /* 0x000e6e0000000200 */
[C---:B------:R-:W-:Y:S08]  /*4fd0*/  HMMA.16816.F32.BF16 R12, R136.reuse, R144, R12 ;  /* 0x00000090880c723c */ /* 0x040ff0000004180c */
[C---:B------:R-:W-:Y:S01]  /*4fe0*/  HMMA.16816.F32.BF16 R16, R136.reuse, R146, R16 ;  /* 0x000000928810723c */ /* 0x040fe20000041810 */
[----:B------:R-:W-:Y:S07]  /*4ff0*/  LDSM.16.M88.4 R144, [R182+UR4+0xe100] ;  /* 0x00e10004b690783b */ /* 0x000fee0008000200 */
[C---:B------:R-:W-:Y:S08]  /*5000*/  HMMA.16816.F32.BF16 R20, R136.reuse, R148, R20 ;  /* 0x000000948814723c */ /* 0x040ff00000041814 */
[C---:B------:R-:W-:Y:S01]  /*5010*/  HMMA.16816.F32.BF16 R24, R136.reuse, R150, R24 ;  /* 0x000000968818723c */ /* 0x040fe20000041818 */
[----:B------:R-:W-:Y:S07]  /*5020*/  LDSM.16.M88.4 R148, [R182+UR4+0xe900] ;  /* 0x00e90004b694783b */ /* 0x000fee0008000200 */
[C---:B---3--:R-:W-:Y:S08]  /*5030*/  HMMA.16816.F32.BF16 R28, R136.reuse, R152, R28 ;  /* 0x00000098881c723c */ /* 0x048ff0000004181c */
[----:B------:R-:W-:Y:S01]  /*5040*/  HMMA.16816.F32.BF16 R32, R136, R154, R32 ;  /* 0x0000009a8820723c */ /* 0x000fe20000041820 */
[----:B------:R-:W3:Y:S07]  /*5050*/  LDSM.16.M88.4 R136, [R184+0x4000] ;  /* 0x00400000b888783b */ /* 0x000eee0000000200 */
[C---:B----4-:R-:W-:Y:S01]  /*5060*/  HMMA.16816.F32.BF16 R4, R160.reuse, R164, R4 ;  /* 0x000000a4a004723c */ /* 0x050fe20000041804 */
[----:B------:R-:W4:Y:S07]  /*5070*/  LDSM.16.M88.4 R152, [R182+UR4+0xf100] ;  /* 0x00f10004b698783b */ /* 0x000f2e0008000200 */
[C---:B------:R-:W-:Y:S01]  /*5080*/  HMMA.16816.F32.BF16 R8, R160.reuse, R166, R8 ;  /* 0x000000a6a008723c */ /* 0x040fe20000041808 */
[----:B------:R-:W-:Y:S07]  /*5090*/  LDSM.16.M88.4 R164, [R180+0x4000] ;  /* 0x00400000b4a4783b */ /* 0x000fee0000000200 */
[C---:B-----5:R-:W-:Y:S08]  /*50a0*/  HMMA.16816.F32.BF16 R12, R160.reuse, R156, R12 ;  /* 0x0000009ca00c723c */ /* 0x060ff0000004180c */
[C---:B------:R-:W-:Y:S01]  /*50b0*/  HMMA.16816.F32.BF16 R16, R160.reuse, R158, R16 ;  /* 0x0000009ea010723c */ /* 0x040fe20000041810 */
[----:B------:R-:W5:Y:S07]  /*50c0*/  LDSM.16.M88.4 R156, [R182+UR4+0xf900] ;  /* 0x00f90004b69c783b */ /* 0x000f6e0008000200 */
[C---:B------:R-:W-:Y:S08]  /*50d0*/  HMMA.16816.F32.BF16 R20, R160.reuse, R168, R20 ;  /* 0x000000a8a014723c */ /* 0x040ff00000041814 */
[C---:B------:R-:W-:Y:S01]  /*50e0*/  HMMA.16816.F32.BF16 R24, R160.reuse, R170, R24 ;  /* 0x000000aaa018723c */ /* 0x040fe20000041818 */
[----:B------:R-:W2:Y:S07]  /*50f0*/  LDSM.16.M88.4 R168, [R132+0xe100] ;  /* 0x00e1000084a8783b */ /* 0x000eae0000000200 */
[C---:B-1----:R-:W-:Y:S08]  /*5100*/  HMMA.16816.F32.BF16 R28, R160.reuse, R140, R28 ;  /* 0x0000008ca01c723c */ /* 0x042ff0000004181c */
[----:B------:R-:W-:Y:S01]  /*5110*/  HMMA.16816.F32.BF16 R32, R160, R142, R32 ;  /* 0x0000008ea020723c */ /* 0x000fe20000041820 */
[----:B------:R-:W1:Y:S07]  /*5120*/  LDSM.16.M88.4 R140, [R132+0xe900] ;  /* 0x00e90000848c783b */ /* 0x000e6e0000000200 */
[C---:B---3--:R-:W-:Y:S01]  /*5130*/  HMMA.16816.F32.BF16 R4, R136.reuse, R144, R4 ;  /* 0x000000908804723c */ /* 0x048fe20000041804 */
[----:B------:R-:W-:Y:S07]  /*5140*/  LDSM.16.M88.4 R160, [R132+0xf900] ;  /* 0x00f9000084a0783b */ /* 0x000fee0000000200 */
[C---:B------:R-:W-:Y:S01]  /*5150*/  HMMA.16816.F32.BF16 R8, R136.reuse, R146, R8 ;  /* 0x000000928808723c */ /* 0x040fe20000041808 */
[----:B------:R-:W3:Y:S07]  /*5160*/  LDSM.16.M88.4 R144, [R132+0xf100] ;  /* 0x00f100008490783b */ /* 0x000eee0000000200 */
[C---:B------:R-:W-:Y:S08]  /*5170*/  HMMA.16816.F32.BF16 R12, R136.reuse, R148, R12 ;  /* 0x00000094880c723c */ /* 0x040ff0000004180c */
[C---:B------:R-:W-:Y:S01]  /*5180*/  HMMA.16816.F32.BF16 R16, R136.reuse, R150, R16 ;  /* 0x000000968810723c */ /* 0x040fe20000041810 */
[----:B------:R-:W-:Y:S07]  /*5190*/  LDSM.16.M88.4 R148, [R178+0x4000] ;  /* 0x00400000b294783b */ /* 0x000fee0000000200 */
[C---:B----4-:R-:W-:Y:S08]  /*51a0*/  HMMA.16816.F32.BF16 R20, R136.reuse, R152, R20 ;  /* 0x000000988814723c */ /* 0x050ff00000041814 */
[C---:B------:R-:W-:Y:S01]  /*51b0*/  HMMA.16816.F32.BF16 R24, R136.reuse, R154, R24 ;  /* 0x0000009a8818723c */ /* 0x040fe20000041818 */
[----:B------:R-:W4:Y:S07]  /*51c0*/  LDSM.16.M88.4 R152, [R183+0xe100] ;  /* 0x00e10000b798783b */ /* 0x000f2e0000000200 */
[C---:B-----5:R-:W-:Y:S08]  /*51d0*/  HMMA.16816.F32.BF16 R28, R136.reuse, R156, R28 ;  /* 0x0000009c881c723c */ /* 0x060ff0000004181c */
[----:B------:R-:W-:Y:S01]  /*51e0*/  HMMA.16816.F32.BF16 R32, R136, R158, R32 ;  /* 0x0000009e8820723c */ /* 0x000fe20000041820 */
[----:B------:R-:W5:Y:S07]  /*51f0*/  LDSM.16.M88.4 R136, [R183+0xe900] ;  /* 0x00e90000b788783b */ /* 0x000f6e0000000200 */
[C---:B--2---:R-:W-:Y:S01]  /*5200*/  HMMA.16816.F32.BF16 R4, R164.reuse, R168, R4 ;  /* 0x000000a8a404723c */ /* 0x044fe20000041804 */
[----:B------:R-:W-:Y:S07]  /*5210*/  LDSM.16.M88.4 R156, [R177+0x4000] ;  /* 0x00400000b19c783b */ /* 0x000fee0000000200 */
[C---:B------:R-:W-:Y:S01]  /*5220*/  HMMA.16816.F32.BF16 R8, R164.reuse, R170, R8 ;  /* 0x000000aaa408723c */ /* 0x040fe20000041808 */
[----:B------:R-:W-:Y:S07]  /*5230*/  LDSM.16.M88.4 R168, [R2+0xe100] ;  /* 0x00e1000002a8783b */ /* 0x000fee0000000200 */
[C---:B-1----:R-:W-:Y:S08]  /*5240*/  HMMA.16816.F32.BF16 R12, R164.reuse, R140, R12 ;  /* 0x0000008ca40c723c */ /* 0x042ff0000004180c */
[C---:B------:R-:W-:Y:S01]  /*5250*/  HMMA.16816.F32.BF16 R16, R164.reuse, R142, R16 ;  /* 0x0000008ea410723c */ /* 0x040fe20000041810 */
[----:B------:R-:W1:Y:S07]  /*5260*/  LDSM.16.M88.4 R140, [R183+0xf100] ;  /* 0x00f10000b78c783b */ /* 0x000e6e0000000200 */
[C---:B---3--:R-:W-:Y:S08]  /*5270*/  HMMA.16816.F32.BF16 R20, R164.reuse, R144, R20 ;  /* 0x00000090a414723c */ /* 0x048ff00000041814 */
[C---:B------:R-:W-:Y:S01]  /*5280*/  HMMA.16816.F32.BF16 R24, R164.reuse, R146, R24 ;  /* 0x00000092a418723c */ /* 0x040fe20000041818 */
[----:B------:R-:W2:Y:S07]  /*5290*/  LDSM.16.M88.4 R144, [R183+0xf900] ;  /* 0x00f90000b790783b */ /* 0x000eae0000000200 */
[C---:B------:R-:W-:Y:S08]  /*52a0*/  HMMA.16816.F32.BF16 R28, R164.reuse, R160, R28 ;  /* 0x000000a0a41c723c */ /* 0x040ff0000004181c */
[----:B------:R-:W-:Y:S01]  /*52b0*/  HMMA.16816.F32.BF16 R32, R164, R162, R32 ;  /* 0x000000a2a420723c */ /* 0x000fe20000041820 */
[----:B------:R-:W3:Y:S07]  /*52c0*/  LDSM.16.M88.4 R160, [R185+0xe900] ;  /* 0x00e90000b9a0783b */ /* 0x000eee0000000200 */
[C---:B----4-:R-:W-:Y:S01]  /*52d0*/  HMMA.16816.F32.BF16 R4, R148.reuse, R152, R4 ;  /* 0x000000989404723c */ /* 0x050fe20000041804 */
[----:B------:R-:W-:Y:S07]  /*52e0*/  LDSM.16.M88.4 R164, [R182+UR4+0x11100] ;  /* 0x01110004b6a4783b */ /* 0x000fee0008000200 */
[C---:B------:R-:W-:Y:S01]  /*52f0*/  HMMA.16816.F32.BF16 R8, R148.reuse, R154, R8 ;  /* 0x0000009a9408723c */ /* 0x040fe20000041808 */
[----:B------:R-:W-:Y:S07]  /*5300*/  LDSM.16.M88.4 R152, [R182+UR4+0x10900] ;  /* 0x01090004b698783b */ /* 0x000fee0008000200 */
[C---:B-----5:R-:W-:Y:S08]  /*5310*/  HMMA.16816.F32.BF16 R12, R148.reuse, R136, R12 ;  /* 0x00000088940c723c */ /* 0x060ff0000004180c */
[C---:B------:R-:W-:Y:S01]  /*5320*/  HMMA.16816.F32.BF16 R16, R148.reuse, R138, R16 ;  /* 0x0000008a9410723c */ /* 0x040fe20000041810 */
[----:B------:R-:W4:Y:S07]  /*5330*/  LDSM.16.M88.4 R136, [R185+0xf100] ;  /* 0x00f10000b988783b */ /* 0x000f2e0000000200 */
[C---:B-1----:R-:W-:Y:S08]  /*5340*/  HMMA.16816.F32.BF16 R20, R148.reuse, R140, R20 ;  /* 0x0000008c9414723c */ /* 0x042ff00000041814 */
[C---:B------:R-:W-:Y:S01]  /*5350*/  HMMA.16816.F32.BF16 R24, R148.reuse, R142, R24 ;  /* 0x0000008e9418723c */ /* 0x040fe20000041818 */
[----:B------:R-:W1:Y:S07]  /*5360*/  LDSM.16.M88.4 R140, [R185+0xf900] ;  /* 0x00f90000b98c783b */ /* 0x000e6e0000000200 */
[C---:B--2---:R-:W-:Y:S08]  /*5370*/  HMMA.16816.F32.BF16 R28, R148.reuse, R144, R28 ;  /* 0x00000090941c723c */ /* 0x044ff0000004181c */
[----:B------:R-:W-:Y:S01]  /*5380*/  HMMA.16816.F32.BF16 R32, R148, R146, R32 ;  /* 0x000000929420723c */ /* 0x000fe20000041820 */
[----:B------:R-:W-:Y:S07]  /*5390*/  LDSM.16.M88.4 R144, [R184+0x8000] ;  /* 0x00800000b890783b */ /* 0x000fee0000000200 */
[C---:B------:R-:W-:Y:S01]  /*53a0*/  HMMA.16816.F32.BF16 R4, R156.reuse, R168, R4 ;  /* 0x000000a89c04723c */ /* 0x040fe20000041804 */
[----:B------:R-:W2:Y:S07]  /*53b0*/  LDSM.16.M88.4 R148, [R182+UR4+0x10100] ;  /* 0x01010004b694783b */ /* 0x000eae0008000200 */
[C---:B------:R-:W-:Y:S01]  /*53c0*/  HMMA.16816.F32.BF16 R8, R156.reuse, R170, R8 ;  /* 0x000000aa9c08723c */ /* 0x040fe20000041808 */
[----:B------:R-:W-:Y:S07]  /*53d0*/  LDSM.16.M88.4 R168, [R132+0x10100] ;  /* 0x0101000084a8783b */ /* 0x000fee0000000200 */
[C---:B---3--:R-:W-:Y:S08]  /*53e0*/  HMMA.16816.F32.BF16 R12, R156.reuse, R160, R12 ;  /* 0x000000a09c0c723c */ /* 0x048ff0000004180c */
[C---:B------:R-:W-:Y:S01]  /*53f0*/  HMMA.16816.F32.BF16 R16, R156.reuse, R162, R16 ;  /* 0x000000a29c10723c */ /* 0x040fe20000041810 */
[----:B------:R-:W3:Y:S07]  /*5400*/  LDSM.16.M88.4 R160, [R182+UR4+0x11900] ;  /* 0x01190004b6a0783b */ /* 0x000eee0008000200 */
[C---:B----4-:R-:W-:Y:S08]  /*5410*/  HMMA.16816.F32.BF16 R20, R156.reuse, R136, R20 ;  /* 0x000000889c14723c */ /* 0x050ff00000041814 */
[C---:B------:R-:W-:Y:S01]  /*5420*/  HMMA.16816.F32.BF16 R24, R156.reuse, R138, R24 ;  /* 0x0000008a9c18723c */ /* 0x040fe20000041818 */
[----:B------:R-:W4:Y:S07]  /*5430*/  LDSM.16.M88.4 R136, [R180+0x8000] ;  /* 0x00800000b488783b */ /* 0x000f2e0000000200 */
[C---:B-1----:R-:W-:Y:S08]  /*5440*/  HMMA.16816.F32.BF16 R28, R156.reuse, R140, R28 ;  /* 0x0000008c9c1c723c */ /* 0x042ff0000004181c */
[----:B------:R-:W-:Y:S01]  /*5450*/  HMMA.16816.F32.BF16 R32, R156, R142, R32 ;  /* 0x0000008e9c20723c */ /* 0x000fe20000041820 */
[----:B------:R-:W1:Y:S07]  /*5460*/  LDSM.16.M88.4 R140, [R132+0x10900] ;  /* 0x01090000848c783b */ /* 0x000e6e0000000200 */
[C---:B--2---:R-:W-:Y:S01]  /*5470*/  HMMA.16816.F32.BF16 R4, R144.reuse, R148, R4 ;  /* 0x000000949004723c */ /* 0x044fe20000041804 */
[----:B------:R-:W-:Y:S07]  /*5480*/  LDSM.16.M88.4 R156, [R178+0x8000] ;  /* 0x00800000b29c783b */ /* 0x000fee0000000200 */
[C---:B------:R-:W-:Y:S01]  /*5490*/  HMMA.16816.F32.BF16 R8, R144.reuse, R150, R8 ;  /* 0x000000969008723c */ /* 0x040fe20000041808 */
[----:B------:R-:W2:Y:S07]  /*54a0*/  LDSM.16.M88.4 R148, [R132+0x11100] ;  /* 0x011100008494783b */ /* 0x000eae0000000200 */
[C---:B------:R-:W-:Y:S08]  /*54b0*/  HMMA.16816.F32.BF16 R12, R144.reuse, R152, R12 ;  /* 0x00000098900c723c */ /* 0x040ff0000004180c */
[C---:B------:R-:W-:Y:S01]  /*54c0*/  HMMA.16816.F32.BF16 R16, R144.reuse, R154, R16 ;  /* 0x0000009a9010723c */ /* 0x040fe20000041810 */
[----:B------:R-:W5:Y:S07]  /*54d0*/  LDSM.16.M88.4 R152, [R132+0x11900] ;  /* 0x011900008498783b */ /* 0x000f6e0000000200 */
[C---:B------:R-:W-:Y:S08]  /*54e0*/  HMMA.16816.F32.BF16 R20, R144.reuse, R164, R20 ;  /* 0x000000a49014723c */ /* 0x040ff00000041814 */
[C---:B------:R-:W-:Y:S01]  /*54f0*/  HMMA.16816.F32.BF16 R24, R144.reuse, R166, R24 ;  /* 0x000000a69018723c */ /* 0x040fe20000041818 */
[----:B------:R-:W2:Y:S07]  /*5500*/  LDSM.16.M88.4 R164, [R183+0x10100] ;  /* 0x01010000b7a4783b */ /* 0x000eae0000000200 */
[C---:B---3--:R-:W-:Y:S08]  /*5510*/  HMMA.16816.F32.BF16 R28, R144.reuse, R160, R28 ;  /* 0x000000a0901c723c */ /* 0x048ff0000004181c */
[----:B------:R-:W-:Y:S01]  /*5520*/  HMMA.16816.F32.BF16 R32, R144, R162, R32 ;  /* 0x000000a29020723c */ /* 0x000fe20000041820 */
[----:B------:R-:W3:Y:S07]  /*5530*/  LDSM.16.M88.4 R144, [R183+0x10900] ;  /* 0x01090000b790783b */ /* 0x000eee0000000200 */
[C---:B----4-:R-:W-:Y:S01]  /*5540*/  HMMA.16816.F32.BF16 R4, R136.reuse, R168, R4 ;  /* 0x000000a88804723c */ /* 0x050fe20000041804 */
[----:B------:R-:W4:Y:S07]  /*5550*/  LDSM.16.M88.4 R160, [R183+0x11100] ;  /* 0x01110000b7a0783b */ /* 0x000f2e0000000200 */
[C---:B------:R-:W-:Y:S01]  /*5560*/  HMMA.16816.F32.BF16 R8, R136.reuse, R170, R8 ;  /* 0x000000aa8808723c */ /* 0x040fe20000041808 */
[----:B------:R-:W-:Y:S07]  /*5570*/  LDSM.16.M88.4 R168, [R177+0x8000] ;  /* 0x00800000b1a8783b */ /* 0x000fee0000000200 */
[C---:B-1----:R-:W-:Y:S08]  /*5580*/  HMMA.16816.F32.BF16 R12, R136.reuse, R140, R12 ;  /* 0x0000008c880c723c */ /* 0x042ff0000004180c */
[C---:B------:R-:W-:Y:S01]  /*5590*/  HMMA.16816.F32.BF16 R16, R136.reuse, R142, R16 ;  /* 0x0000008e8810723c */ /* 0x040fe20000041810 */
[----:B------:R-:W1:Y:S07]  /*55a0*/  LDSM.16.M88.4 R140, [R183+0x11900] ;  /* 0x01190000b78c783b */ /* 0x000e6e0000000200 */
[C---:B--2---:R-:W-:Y:S08]  /*55b0*/  HMMA.16816.F32.BF16 R20, R136.reuse, R148, R20 ;  /* 0x000000948814723c */ /* 0x044ff00000041814 */
[C---:B------:R-:W-:Y:S08]  /*55c0*/  HMMA.16816.F32.BF16 R24, R136.reuse, R150, R24 ;  /* 0x000000968818723c */ /* 0x040ff00000041818 */
[C---:B-----5:R-:W-:Y:S08]  /*55d0*/  HMMA.16816.F32.BF16 R28, R136.reuse, R152, R28 ;  /* 0x00000098881c723c */ /* 0x060ff0000004181c */
[----:B------:R-:W-:Y:S01]  /*55e0*/  HMMA.16816.F32.BF16 R32, R136, R154, R32 ;  /* 0x0000009a8820723c */ /* 0x000fe20000041820 */
[----:B------:R-:W2:Y:S07]  /*55f0*/  LDSM.16.M88.4 R136, [R185+0x10900] ;  /* 0x01090000b988783b */ /* 0x000eae0000000200 */
[C---:B------:R-:W-:Y:S08]  /*5600*/  HMMA.16816.F32.BF16 R4, R156.reuse, R164, R4 ;  /* 0x000000a49c04723c */ /* 0x040ff00000041804 */
[C---:B------:R-:W-:Y:S08]  /*5610*/  HMMA.16816.F32.BF16 R8, R156.reuse, R166, R8 ;  /* 0x000000a69c08723c */ /* 0x040ff00000041808 */
[C---:B---3--:R-:W-:Y:S08]  /*5620*/  HMMA.16816.F32.BF16 R12, R156.reuse, R144, R12 ;  /* 0x000000909c0c723c */ /* 0x048ff0000004180c */
[C---:B------:R-:W-:Y:S01]  /*5630*/  HMMA.16816.F32.BF16 R16, R156.reuse, R146, R16 ;  /* 0x000000929c10723c */ /* 0x040fe20000041810 */
[----:B------:R-:W3:Y:S07]  /*5640*/  LDSM.16.M88.4 R144, [R185+0x11100] ;  /* 0x01110000b990783b */ /* 0x000eee0000000200 */
[C---:B----4-:R-:W-:Y:S08]  /*5650*/  HMMA.16816.F32.BF16 R20, R156.reuse, R160, R20 ;  /* 0x000000a09c14723c */ /* 0x050ff00000041814 */
[C---:B------:R-:W-:Y:S08]  /*5660*/  HMMA.16816.F32.BF16 R24, R156.reuse, R162, R24 ;  /* 0x000000a29c18723c */ /* 0x040ff00000041818 */
[C---:B-1----:R-:W-:Y:S08]  /*5670*/  HMMA.16816.F32.BF16 R28, R156.reuse, R140, R28 ;  /* 0x0000008c9c1c723c */ /* 0x042ff0000004181c */
[----:B------:R-:W-:Y:S01]  /*5680*/  HMMA.16816.F32.BF16 R32, R156, R142, R32 ;  /* 0x0000008e9c20723c */ /* 0x000fe20000041820 */
[----:B------:R-:W1:Y:S01]  /*5690*/  LDSM.16.M88.4 R140, [R185+0x11900] ;  /* 0x01190000b98c783b */ /* 0x000e620000000200 */
[----:B------:R-:W-:Y:S06]  /*56a0*/  DEPBAR.LE SB0, 0x2 ;  /* 0x000080800000791a */ /* 0x000fec0000000000 */
[C---:B------:R-:W-:Y:S01]  /*56b0*/  HMMA.16816.F32.BF16 R4, R168.reuse, R172, R4 ;  /* 0x000000aca804723c */ /* 0x040fe20000041804 */
[----:B------:R-:W-:Y:S07]  /*56c0*/  BAR.SYNC.DEFER_BLOCKING 0x0 ;  /* 0x0000000000007b1d */ /* 0x000fee0000010000 */
[C---:B------:R-:W-:Y:S08]  /*56d0*/  HMMA.16816.F32.BF16 R8, R168.reuse, R174, R8 ;  /* 0x000000aea808723c */ /* 0x040ff00000041808 */
[C---:B--2---:R-:W-:Y:S08]  /*56e0*/  HMMA.16816.F32.BF16 R12, R168.reuse, R136, R12 ;  /* 0x00000088a80c723c */ /* 0x044ff0000004180c */
[C---:B------:R-:W-:Y:S01]  /*56f0*/  HMMA.16816.F32.BF16 R16, R168.reuse, R138, R16 ;  /* 0x0000008aa810723c */ /* 0x040fe20000041810 */
[----:B------:R-:W-:Y:S03]  /*5700*/  LDSM.16.MT88.4 R136, [R176+UR4+0x100] ;  /* 0x00010004b088783b */ /* 0x000fe60008004200 */
[----:B------:R-:W-:Y:S02]  /*5710*/  FMNMX.FTZ R2, R4, R133, !PT ;  /* 0x0000008504027209 */ /* 0x000fe40007810000 */
[----:B------:R-:W-:Y:S02]  /*5720*/  FMNMX.FTZ R132, R6, R0, !PT ;  /* 0x0000000006847209 */ /* 0x000fe40007810000 */
[C---:B---3--:R-:W-:Y:S01]  /*5730*/  HMMA.16816.F32.BF16 R20, R168.reuse, R144, R20 ;  /* 0x00000090a814723c */ /* 0x048fe20000041814 */
[----:B------:R-:W-:Y:S03]  /*5740*/  LDSM.16.MT88.4 R148, [R176+UR4+0x2900] ;  /* 0x00290004b094783b */ /* 0x000fe60008004200 */
[----:B------:R-:W-:Y:S02]  /*5750*/  FMNMX.FTZ R3, R5, R2, !PT ;  /* 0x0000000205037209 */ /* 0x000fe40007810000 */
[----:B------:R-:W-:Y:S02]  /*5760*/  FMNMX.FTZ R163, R7, R132, !PT ;  /* 0x0000008407a37209 */ /* 0x000fe40007810000 */
[C---:B------:R-:W-:Y:S01]  /*5770*/  HMMA.16816.F32.BF16 R24, R168.reuse, R146, R24 ;  /* 0x00000092a818723c */ /* 0x040fe20000041818 */
[----:B------:R-:W-:Y:S03]  /*5780*/  LDSM.16.MT88.4 R156, [R135+UR4+0x2900] ;  /* 0x00290004879c783b */ /* 0x000fe60008004200 */
[----:B------:R-:W-:Y:S02]  /*5790*/  FMNMX.FTZ R2, R8, R3, !PT ;  /* 0x0000000308027209 */ /* 0x000fe40007810000 */
[----:B------:R-:W-:Y:S02]  /*57a0*/  FMNMX.FTZ R132, R10, R163, !PT ;  /* 0x000000a30a847209 */ /* 0x000fe40007810000 */
[C---:B-1----:R-:W-:Y:S04]  /*57b0*/  HMMA.16816.F32.BF16 R28, R168.reuse, R140, R28 ;  /* 0x0000008ca81c723c */ /* 0x042fe8000004181c */
[----:B------:R-:W-:Y:S02]  /*57c0*/  FMNMX.FTZ R3, R9, R2, !PT ;  /* 0x0000000209037209 */ /* 0x000fe40007810000 */
[----:B------:R-:W-:Y:S02]  /*57d0*/  FMNMX.FTZ R163, R11, R132, !PT ;  /* 0x000000840ba37209 */ /* 0x000fe40007810000 */
[----:B------:R-:W-:Y:S04]  /*57e0*/  HMMA.16816.F32.BF16 R32, R168, R142, R32 ;  /* 0x0000008ea820723c */ /* 0x000fe80000041820 */
[----:B------:R-:W-:Y:S02]  /*57f0*/  FMNMX.FTZ R2, R12, R3, !PT ;  /* 0x000000030c027209 */ /* 0x000fe40007810000 */
[----:B------:R-:W-:Y:S02]  /*5800*/  FMNMX.FTZ R132, R14, R163, !PT ;  /* 0x000000a30e847209 */ /* 0x000fe40007810000 */
[----:B------:R-:W-:Y:S04]  /*5810*/  FMNMX.FTZ R3, R13, R2, !PT ;  /* 0x000000020d037209 */ /* 0x000fe80007810000 */
        /* <DEDUP_REMOVED lines=16> */
[----:B------:R-:W-:Y:S02]  /*5920*/  IADD3 R140, R176, UR4, RZ ;  /* 0x00000004b08c7c10 */ /* 0x000fe4000fffe0ff */
[----:B------:R-:W-:Y:S02]  /*5930*/  FMNMX.FTZ R2, R32, R3, !PT ;  /* 0x0000000320027209 */ /* 0x000fe40007810000 */
[----:B------:R-:W-:Y:S02]  /*5940*/  FMNMX.FTZ R3, R31, R132, !PT ;  /* 0x000000841f037209 */ /* 0x000fe40007810000 */
[----:B------:R-:W-:Y:S02]  /*5950*/  FMNMX.FTZ R165, R33, R2, !PT ;  /* 0x0000000221a57209 */ /* 0x000fe40007810000 */
[----:B------:R-:W-:Y:S03]  /*5960*/  FMNMX.FTZ R132, R34, R3, !PT ;  /* 0x0000000322847209 */ /* 0x000fe60007810000 */
[----:B------:R-:W1:Y:S01]  /*5970*/  SHFL.BFLY PT, R2, R165, 0x2, 0x1f ;  /* 0x0c401f00a5027f89 */ /* 0x000e6200000e0000 */
[----:B------:R-:W-:Y:S07]  /*5980*/  FMNMX.FTZ R164, R35, R132, !PT ;  /* 0x0000008423a47209 */ /* 0x000fee0007810000 */
[----:B------:R-:W2:Y:S01]  /*5990*/  SHFL.BFLY PT, R3, R164, 0x2, 0x1f ;  /* 0x0c401f00a4037f89 */ /* 0x000ea200000e0000 */
[----:B-1----:R-:W-:Y:S07]  /*59a0*/  FMNMX.FTZ R163, R165, R2, !PT ;  /* 0x00000002a5a37209 */ /* 0x002fee0007810000 */
[----:B------:R-:W1:Y:S01]  /*59b0*/  SHFL.BFLY PT, R132, R163, 0x1, 0x1f ;  /* 0x0c201f00a3847f89 */ /* 0x000e6200000e0000 */
[----:B--2---:R-:W-:Y:S07]  /*59c0*/  FMNMX.FTZ R162, R164, R3, !PT ;  /* 0x00000003a4a27209 */ /* 0x004fee0007810000 */
[----:B------:R-:W2:Y:S08]  /*59d0*/  SHFL.BFLY PT, R3, R162, 0x1, 0x1f ;  /* 0x0c201f00a2037f89 */ /* 0x000eb000000e0000 */
[----:B------:R-:W-:Y:S01]  /*59e0*/  LDSM.16.MT88.4 R164, [R176+UR4+0x5900] ;  /* 0x00590004b0a4783b */ /* 0x000fe20008004200 */
[----:B-1----:R-:W-:Y:S05]  /*59f0*/  FMNMX.FTZ R132, R163, R132, !PT ;  /* 0x00000084a3847209 */ /* 0x002fea0007810000 */
[C---:B------:R-:W-:Y:S02]  /*5a00*/  FADD.FTZ R133, -R132.reuse, R133 ;  /* 0x0000008584857221 */ /* 0x040fe40000010100 */
[----:B------:R-:W-:Y:S01]  /*5a10*/  FMUL.FTZ R163, R132, c[0x0][0x2d0] ;  /* 0x0000b40084a37a20 */ /* 0x000fe20000410000 */
[----:B--2---:R-:W-:Y:S01]  /*5a20*/  FMNMX.FTZ R3, R162, R3, !PT ;  /* 0x00000003a2037209 */ /* 0x004fe20007810000 */
[----:B------:R-:W-:Y:S02]  /*5a30*/  FMUL.FTZ R2, R133, c[0x0][0x2d0] ;  /* 0x0000b40085027a20 */ /* 0x000fe40000410000 */
[--C-:B------:R-:W-:Y:S02]  /*5a40*/  FFMA.FTZ R173, R4, c[0x0][0x2d0], -R163.reuse ;  /* 0x0000b40004ad7a23 */ /* 0x100fe400000108a3 */
[C---:B------:R-:W-:Y:S02]  /*5a50*/  FADD.FTZ R133, -R3.reuse, R0 ;  /* 0x0000000003857221 */ /* 0x040fe40000010100 */
[----:B------:R-:W-:Y:S01]  /*5a60*/  FMUL.FTZ R162, R3, c[0x0][0x2d0] ;  /* 0x0000b40003a27a20 */ /* 0x000fe20000410000 */
[----:B------:R-:W1:Y:S01]  /*5a70*/  MUFU.EX2 R2, R2 ;  /* 0x0000000200027308 */ /* 0x000e620000000800 */
[----:B------:R-:W-:Y:S01]  /*5a80*/  FMUL.FTZ R0, R133, c[0x0][0x2d0] ;  /* 0x0000b40085007a20 */ /* 0x000fe20000410000 */
[----:B------:R-:W-:Y:S01]  /*5a90*/  IADD3 R133, R181, R140, RZ ;  /* 0x0000008cb5857210 */ /* 0x000fe20007ffe0ff */
[--C-:B------:R-:W-:Y:S02]  /*5aa0*/  FFMA.FTZ R174, R5, c[0x0][0x2d0], -R163.reuse ;  /* 0x0000b40005ae7a23 */ /* 0x100fe400000108a3 */
[--C-:B------:R-:W-:Y:S02]  /*5ab0*/  FFMA.FTZ R175, R8, c[0x0][0x2d0], -R163.reuse ;  /* 0x0000b40008af7a23 */ /* 0x100fe400000108a3 */
[--C-:B------:R-:W-:Y:S01]  /*5ac0*/  FFMA.FTZ R214, R9, c[0x0][0x2d0], -R163.reuse ;  /* 0x0000b40009d67a23 */ /* 0x100fe200000108a3 */
[----:B------:R-:W2:Y:S01]  /*5ad0*/  LDSM.16.MT88.4 R140, [R133+0x100] ;  /* 0x00010000858c783b */ /* 0x000ea20000004200 */
[--C-:B------:R-:W-:Y:S01]  /*5ae0*/  FFMA.FTZ R215, R6, c[0x0][0x2d0], -R162.reuse ;  /* 0x0000b40006d77a23 */ /* 0x100fe200000108a2 */
[----:B------:R-:W3:Y:S01]  /*5af0*/  MUFU.EX2 R0, R0 ;  /* 0x0000000000007308 */ /* 0x000ee20000000800 */
[--C-:B------:R-:W-:Y:S02]  /*5b00*/  FFMA.FTZ R216, R7, c[0x0][0x2d0], -R162.reuse ;  /* 0x0000b40007d87a23 */ /* 0x100fe400000108a2 */
[--C-:B------:R-:W-:Y:S02]  /*5b10*/  FFMA.FTZ R217, R10, c[0x0][0x2d0], -R162.reuse ;  /* 0x0000b4000ad97a23 */ /* 0x100fe400000108a2 */
[--C-:B------:R-:W-:Y:S01]  /*5b20*/  FFMA.FTZ R218, R11, c[0x0][0x2d0], -R162.reuse ;  /* 0x0000b4000bda7a23 */ /* 0x100fe200000108a2 */
[----:B------:R-:W-:Y:S01]  /*5b30*/  LDSM.16.MT88.4 R152, [R133+0x2900] ;  /* 0x002900008598783b */ /* 0x000fe20000004200 */
[--C-:B------:R-:W-:Y:S02]  /*5b40*/  FFMA.FTZ R219, R12, c[0x0][0x2d0], -R163.reuse ;  /* 0x0000b4000cdb7a23 */ /* 0x100fe400000108a3 */
[--C-:B------:R-:W-:Y:S01]  /*5b50*/  FFMA.FTZ R220, R13, c[0x0][0x2d0], -R163.reuse ;  /* 0x0000b4000ddc7a23 */ /* 0x100fe200000108a3 */
[----:B------:R-:W-:Y:S01]  /*5b60*/  MUFU.EX2 R173, R173 ;  /* 0x000000ad00ad7308 */ /* 0x000fe20000000800 */
[--C-:B------:R-:W-:Y:S02]  /*5b70*/  FFMA.FTZ R221, R14, c[0x0][0x2d0], -R162.reuse ;  /* 0x0000b4000edd7a23 */ /* 0x100fe400000108a2 */
[--C-:B------:R-:W-:Y:S01]  /*5b80*/  FFMA.FTZ R222, R15, c[0x0][0x2d0], -R162.reuse ;  /* 0x0000b4000fde7a23 */ /* 0x100fe200000108a2 */
[----:B------:R-:W-:Y:S01]  /*5b90*/  LDSM.16.MT88.4 R168, [R133+0x5900] ;  /* 0x0059000085a8783b */ /* 0x000fe20000004200 */
[C---:B-1----:R-:W-:Y:S02]  /*5ba0*/  FMUL.FTZ R4, R2.reuse, R128 ;  /* 0x0000008002047220 */ /* 0x042fe40000410000 */
[C---:B------:R-:W-:Y:S02]  /*5bb0*/  FMUL.FTZ R5, R2.reuse, R129 ;  /* 0x0000008102057220 */ /* 0x040fe40000410000 */
[C---:B------:R-:W-:Y:S01]  /*5bc0*/  FMUL.FTZ R8, R2.reuse, R124 ;  /* 0x0000007c02087220 */ /* 0x040fe20000410000 */
[----:B------:R-:W1:Y:S01]  /*5bd0*/  MUFU.EX2 R174, R174 ;  /* 0x000000ae00ae7308 */ /* 0x000e620000000800 */
[C---:B------:R-:W-:Y:S02]  /*5be0*/  FMUL.FTZ R9, R2.reuse, R125 ;  /* 0x0000007d02097220 */ /* 0x040fe40000410000 */
[----:B------:R-:W-:Y:S02]  /*5bf0*/  FMUL.FTZ R36, R2, R36 ;  /* 0x0000002402247220 */ /* 0x000fe40000410000 */
[C---:B---3--:R-:W-:Y:S02]  /*5c00*/  FMUL.FTZ R6, R0.reuse, R130 ;  /* 0x0000008200067220 */ /* 0x048fe40000410000 */
[C---:B------:R-:W-:Y:S02]  /*5c10*/  FMUL.FTZ R7, R0.reuse, R131 ;  /* 0x0000008300077220 */ /* 0x040fe40000410000 */
[C---:B------:R-:W-:Y:S01]  /*5c20*/  FMUL.FTZ R10, R0.reuse, R126 ;  /* 0x0000007e000a7220 */ /* 0x040fe20000410000 */
[----:B------:R-:W-:Y:S01]  /*5c30*/  MUFU.EX2 R175, R175 ;  /* 0x000000af00af7308 */ /* 0x000fe20000000800 */
[----:B------:R-:W-:Y:S02]  /*5c40*/  FMUL.FTZ R11, R0, R127 ;  /* 0x0000007f000b7220 */ /* 0x000fe40000410000 */
[----:B------:R-:W3:Y:S01]  /*5c50*/  LDSM.16.MT88.4 R124, [R135+UR4+0x100] ;  /* 0x00010004877c783b */ /* 0x000ee20008004200 */
[----:B------:R-:W-:Y:S02]  /*5c60*/  FMUL.FTZ R37, R2, R37 ;  /* 0x0000002502257220 */ /* 0x000fe40000410000 */
[C---:B------:R-:W-:Y:S02]  /*5c70*/  FMUL.FTZ R38, R0.reuse, R38 ;  /* 0x0000002600267220 */ /* 0x040fe40000410000 */
[----:B------:R-:W-:Y:S02]  /*5c80*/  FMUL.FTZ R39, R0, R39 ;  /* 0x0000002700277220 */ /* 0x000fe40000410000 */
[----:B------:R-:W4:Y:S01]  /*5c90*/  MUFU.EX2 R214, R214 ;  /* 0x000000d600d67308 */ /* 0x000f220000000800 */
[C---:B------:R-:W-:Y:S02]  /*5ca0*/  FMUL.FTZ R40, R2.reuse, R40 ;  /* 0x0000002802287220 */ /* 0x040fe40000410000 */
[----:B------:R-:W-:Y:S01]  /*5cb0*/  FMUL.FTZ R41, R2, R41 ;  /* 0x0000002902297220 */ /* 0x000fe20000410000 */
[----:B-1----:R-:W-:Y:S01]  /*5cc0*/  F2FP.BF16.PACK_AB R128, R174, R173 ;  /* 0x000000adae80723e */ /* 0x002fe200000010ff */
        /* <DEDUP_REMOVED lines=9> */
[----:B------:R-:W1:Y:S01]  /*5d60*/  MUFU.EX2 R216, R216 ;  /* 0x000000d800d87308 */ /* 0x000e620000000800 */
[C---:B------:R-:W-:Y:S02]  /*5d70*/  FMUL.FTZ R46, R0.reuse, R46 ;  /* 0x0000002e002e7220 */ /* 0x040fe40000410000 */
[----:B------:R-:W-:Y:S01]  /*5d80*/  FMUL.FTZ R47, R0, R47 ;  /* 0x0000002f002f7220 */ /* 0x000fe20000410000 */
[----:B----4-:R-:W-:Y:S01]  /*5d90*/  F2FP.BF16.PACK_AB R130, R214, R175 ;  /* 0x000000afd682723e */ /* 0x010fe200000010ff */
        /* <DEDUP_REMOVED lines=30> */
[C---:B------:R-:W-:Y:S05]  /*5f80*/  HMMA.16816.F32.BF16 R4, R128.reuse, R136, R4 ;  /* 0x000000888004723c */ /* 0x040fea0000041804 */
[----:B------:R-:W-:Y:S02]  /*5f90*/  FMUL.FTZ R71, R0, R71 ;  /* 0x0000004700477220 */ /* 0x000fe40000410000 */
[----:B------:R-:W-:Y:S01]  /*5fa0*/  IADD3 R136, R135, UR4, RZ ;  /* 0x0000000487887c10 */ /* 0x000fe2000fffe0ff */
[C---:B------:R-:W-:Y:S01]  /*5fb0*/  HMMA.16816.F32.BF16 R8, R128.reuse, R138, R8 ;  /* 0x0000008a8008723c */ /* 0x040fe20000041808 */
[----:B------:R-:W4:Y:S03]  /*5fc0*/  MUFU.EX2 R222, R222 ;  /* 0x000000de00de7308 */ /* 0x000f260000000800 */
[----:B------:R-:W-:Y:S01]  /*5fd0*/  IADD3 R172, R181, R136, RZ ;  /* 0x00000088b5ac7210 */ /* 0x000fe20007ffe0ff */
[C---:B------:R-:W-:Y:S02]  /*5fe0*/  FMUL.FTZ R72, R2.reuse, R72 ;  /* 0x0000004802487220 */ /* 0x040fe40000410000 */
[----:B------:R-:W-:Y:S01]  /*5ff0*/  FMUL.FTZ R73, R2, R73 ;  /* 0x0000004902497220 */ /* 0x000fe20000410000 */
[C---:B--2---:R-:W-:Y:S01]  /*6000*/  HMMA.16816.F32.BF16 R36, R128.reuse, R140, R36 ;  /* 0x0000008c8024723c */ /* 0x044fe20000041824 */
[----:B------:R-:W2:Y:S03]  /*6010*/  LDSM.16.MT88.4 R136, [R172+0x100] ;  /* 0x00010000ac88783b */ /* 0x000ea60000004200 */
[C---:B------:R-:W-:Y:S02]  /*6020*/  FMUL.FTZ R74, R0.reuse, R74 ;  /* 0x0000004a004a7220 */ /* 0x040fe40000410000 */
[----:B------:R-:W-:Y:S02]  /*6030*/  FMUL.FTZ R75, R0, R75 ;  /* 0x0000004b004b7220 */ /* 0x000fe40000410000 */
[C---:B------:R-:W-:Y:S01]  /*6040*/  HMMA.16816.F32.BF16 R40, R128.reuse, R142, R40 ;  /* 0x0000008e8028723c */ /* 0x040fe20000041828 */
[----:B------:R-:W5:Y:S03]  /*6050*/  LDSM.16.MT88.4 R140, [R176+UR4+0x2100] ;  /* 0x00210004b08c783b */ /* 0x000f660008004200 */
[C---:B------:R-:W-:Y:S02]  /*6060*/  FMUL.FTZ R76, R2.reuse, R76 ;  /* 0x0000004c024c7220 */ /* 0x040fe40000410000 */
[----:B------:R-:W-:Y:S02]  /*6070*/  FMUL.FTZ R77, R2, R77 ;  /* 0x0000004d024d7220 */ /* 0x000fe40000410000 */
[C---:B---3--:R-:W-:Y:S01]  /*6080*/  HMMA.16816.F32.BF16 R44, R128.reuse, R124, R44 ;  /* 0x0000007c802c723c */ /* 0x048fe2000004182c */
[----:B------:R-:W-:Y:S03]  /*6090*/  LDSM.16.MT88.4 R120, [R172+0x4100] ;  /* 0x00410000ac78783b */ /* 0x000fe60000004200 */
[C---:B------:R-:W-:Y:S02]  /*60a0*/  FMUL.FTZ R78, R0.reuse, R78 ;  /* 0x0000004e004e7220 */ /* 0x040fe40000410000 */
[----:B------:R-:W-:Y:S02]  /*60b0*/  FMUL.FTZ R79, R0, R79 ;  /* 0x0000004f004f7220 */ /* 0x000fe40000410000 */
[C---:B------:R-:W-:Y:S01]  /*60c0*/  HMMA.16816.F32.BF16 R48, R128.reuse, R126, R48 ;  /* 0x0000007e8030723c */ /* 0x040fe20000041830 */
[----:B------:R-:W3:Y:S03]  /*60d0*/  LDSM.16.MT88.4 R124, [R133+0x2100] ;  /* 0x00210000857c783b */ /* 0x000ee60000004200 */
[C---:B------:R-:W-:Y:S02]  /*60e0*/  FMUL.FTZ R80, R2.reuse, R80 ;  /* 0x0000005002507220 */ /* 0x040fe40000410000 */
[----:B------:R-:W-:Y:S02]  /*60f0*/  FMUL.FTZ R81, R2, R81 ;  /* 0x0000005102517220 */ /* 0x000fe40000410000 */
[C---:B------:R-:W-:Y:S01]  /*6100*/  FMUL.FTZ R82, R0.reuse, R82 ;  /* 0x0000005200527220 */ /* 0x040fe20000410000 */
[----:B------:R-:W-:Y:S03]  /*6110*/  LDSM.16.MT88.4 R144, [R172+0x900] ;  /* 0x00090000ac90783b */ /* 0x000fe60000004200 */
        /* <DEDUP_REMOVED lines=8> */
[----:B------:R-:W2:Y:S03]  /*61a0*/  LDSM.16.MT88.4 R136, [R135+UR4+0x2100] ;  /* 0x002100048788783b */ /* 0x000ea60008004200 */
[----:B------:R-:W-:Y:S02]  /*61b0*/  FMUL.FTZ R89, R2, R89 ;  /* 0x0000005902597220 */ /* 0x000fe40000410000 */
[C---:B------:R-:W-:Y:S02]  /*61c0*/  FMUL.FTZ R90, R0.reuse, R90 ;  /* 0x0000005a005a7220 */ /* 0x040fe40000410000 */
[C---:B-----5:R-:W-:Y:S04]  /*61d0*/  HMMA.16816.F32.BF16 R60, R128.reuse, R140, R60 ;  /* 0x0000008c803c723c */ /* 0x060fe8000004183c */
[----:B------:R-:W-:Y:S02]  /*61e0*/  FMUL.FTZ R91, R0, R91 ;  /* 0x0000005b005b7220 */ /* 0x000fe40000410000 */
[C---:B------:R-:W-:Y:S02]  /*61f0*/  FMUL.FTZ R92, R2.reuse, R92 ;  /* 0x0000005c025c7220 */ /* 0x040fe40000410000 */
[C---:B------:R-:W-:Y:S01]  /*6200*/  HMMA.16816.F32.BF16 R64, R128.reuse, R142, R64 ;  /* 0x0000008e8040723c */ /* 0x040fe20000041840 */
[----:B------:R-:W5:Y:S03]  /*6210*/  LDSM.16.MT88.4 R140, [R172+0x2100] ;  /* 0x00210000ac8c783b */ /* 0x000f660000004200 */
[----:B------:R-:W-:Y:S02]  /*6220*/  FMUL.FTZ R93, R2, R93 ;  /* 0x0000005d025d7220 */ /* 0x000fe40000410000 */
[C---:B------:R-:W-:Y:S02]  /*6230*/  FMUL.FTZ R94, R0.reuse, R94 ;  /* 0x0000005e005e7220 */ /* 0x040fe40000410000 */
[C---:B---3--:R-:W-:Y:S04]  /*6240*/  HMMA.16816.F32.BF16 R68, R128.reuse, R124, R68 ;  /* 0x0000007c8044723c */ /* 0x048fe80000041844 */
[----:B------:R-:W-:Y:S02]  /*6250*/  FMUL.FTZ R95, R0, R95 ;  /* 0x0000005f005f7220 */ /* 0x000fe40000410000 */
[C---:B------:R-:W-:Y:S02]  /*6260*/  FMUL.FTZ R96, R2.reuse, R96 ;  /* 0x0000006002607220 */ /* 0x040fe40000410000 */
[C---:B------:R-:W-:Y:S01]  /*6270*/  HMMA.16816.F32.BF16 R72, R128.reuse, R126, R72 ;  /* 0x0000007e8048723c */ /* 0x040fe20000041848 */
[----:B------:R-:W3:Y:S03]  /*6280*/  LDSM.16.MT88.4 R124, [R176+UR4+0x4100] ;  /* 0x00410004b07c783b */ /* 0x000ee60008004200 */
        /* <DEDUP_REMOVED lines=8> */
[----:B------:R-:W2:Y:S03]  /*6310*/  LDSM.16.MT88.4 R136, [R133+0x4100] ;  /* 0x004100008588783b */ /* 0x000ea60000004200 */
[----:B------:R-:W-:Y:S02]  /*6320*/  FMUL.FTZ R103, R0, R103 ;  /* 0x0000006700677220 */ /* 0x000fe40000410000 */
[C---:B------:R-:W-:Y:S02]  /*6330*/  FMUL.FTZ R104, R2.reuse, R104 ;  /* 0x0000006802687220 */ /* 0x040fe40000410000 */
[C---:B-----5:R-:W-:Y:S04]  /*6340*/  HMMA.16816.F32.BF16 R84, R128.reuse, R140, R84 ;  /* 0x0000008c8054723c */ /* 0x060fe80000041854 */
[----:B------:R-:W-:Y:S02]  /*6350*/  FMUL.FTZ R105, R2, R105 ;  /* 0x0000006902697220 */ /* 0x000fe40000410000 */
[C---:B------:R-:W-:Y:S02]  /*6360*/  FMUL.FTZ R106, R0.reuse, R106 ;  /* 0x0000006a006a7220 */ /* 0x040fe40000410000 */
[C---:B------:R-:W-:Y:S01]  /*6370*/  HMMA.16816.F32.BF16 R88, R128.reuse, R142, R88 ;  /* 0x0000008e8058723c */ /* 0x040fe20000041858 */
[----:B------:R-:W5:Y:S03]  /*6380*/  LDSM.16.MT88.4 R140, [R135+UR4+0x4100] ;  /* 0x00410004878c783b */ /* 0x000f660008004200 */
[----:B------:R-:W-:Y:S02]  /*6390*/  FMUL.FTZ R107, R0, R107 ;  /* 0x0000006b006b7220 */ /* 0x000fe40000410000 */
[--C-:B------:R-:W-:Y:S02]  /*63a0*/  FFMA.FTZ R223, R16, c[0x0][0x2d0], -R163.reuse ;  /* 0x0000b40010df7a23 */ /* 0x100fe400000108a3 */
[C---:B---3--:R-:W-:Y:S04]  /*63b0*/  HMMA.16816.F32.BF16 R92, R128.reuse, R124, R92 ;  /* 0x0000007c805c723c */ /* 0x048fe8000004185c */
[--C-:B------:R-:W-:Y:S01]  /*63c0*/  FFMA.FTZ R224, R17, c[0x0][0x2d0], -R163.reuse ;  /* 0x0000b40011e07a23 */ /* 0x100fe200000108a3 */
[----:B------:R-:W-:Y:S01]  /*63d0*/  MUFU.EX2 R223, R223 ;  /* 0x000000df00df7308 */ /* 0x000fe20000000800 */
[--C-:B------:R-:W-:Y:S02]  /*63e0*/  FFMA.FTZ R225, R18, c[0x0][0x2d0], -R162.reuse ;  /* 0x0000b40012e17a23 */ /* 0x100fe400000108a2 */
[C---:B------:R-:W-:Y:S01]  /*63f0*/  HMMA.16816.F32.BF16 R96, R128.reuse, R126, R96 ;  /* 0x0000007e8060723c */ /* 0x040fe20000041860 */
[----:B------:R-:W3:Y:S03]  /*6400*/  LDSM.16.MT88.4 R124, [R176+UR4+0x900] ;  /* 0x00090004b07c783b */ /* 0x000ee60008004200 */
[--C-:B------:R-:W-:Y:S02]  /*6410*/  FFMA.FTZ R226, R19, c[0x0][0x2d0], -R162.reuse ;  /* 0x0000b40013e27a23 */ /* 0x100fe400000108a2 */
[C---:B------:R-:W-:Y:S01]  /*6420*/  FMUL.FTZ R108, R2.reuse, R108 ;  /* 0x0000006c026c7220 */ /* 0x040fe20000410000 */
[----:B------:R-:W5:Y:S01]  /*6430*/  MUFU.EX2 R224, R224 ;  /* 0x000000e000e07308 */ /* 0x000f620000000800 */
[----:B------:R-:W-:Y:S01]  /*6440*/  FMUL.FTZ R109, R2, R109 ;  /* 0x0000006d026d7220 */ /* 0x000fe20000410000 */
[C---:B--2---:R-:W-:Y:S03]  /*6450*/  HMMA.16816.F32.BF16 R12, R128.reuse, R136, R12 ;  /* 0x00000088800c723c */ /* 0x044fe6000004180c */
[C---:B------:R-:W-:Y:S02]  /*6460*/  FMUL.FTZ R110, R0.reuse, R110 ;  /* 0x0000006e006e7220 */ /* 0x040fe40000410000 */
[----:B------:R-:W-:Y:S02]  /*6470*/  FMUL.FTZ R111, R0, R111 ;  /* 0x0000006f006f7220 */ /* 0x000fe40000410000 */
[C---:B------:R-:W-:Y:S01]  /*6480*/  FMUL.FTZ R16, R2.reuse, R116 ;  /* 0x0000007402107220 */ /* 0x040fe20000410000 */
[C---:B------:R-:W-:Y:S01]  /*6490*/  HMMA.16816.F32.BF16 R100, R128.reuse, R138, R100 ;  /* 0x0000008a8064723c */ /* 0x040fe20000041864 */
[----:B------:R-:W2:Y:S01]  /*64a0*/  LDSM.16.MT88.4 R136, [R133+0x900] ;  /* 0x000900008588783b */ /* 0x000ea20000004200 */
[----:B------:R-:W-:Y:S02]  /*64b0*/  MUFU.EX2 R225, R225 ;  /* 0x000000e100e17308 */ /* 0x000fe40000000800 */
[----:B------:R-:W-:Y:S01]  /*64c0*/  FMUL.FTZ R17, R2, R117 ;  /* 0x0000007502117220 */ /* 0x000fe20000410000 */
[----:B-1----:R-:W-:Y:S01]  /*64d0*/  F2FP.BF16.PACK_AB R116, R220, R219 ;  /* 0x000000dbdc74723e */ /* 0x002fe200000010ff */
[----:B------:R-:W-:Y:S01]  /*64e0*/  FMUL.FTZ R18, R0, R118 ;  /* 0x0000007600127220 */ /* 0x000fe20000410000 */
[----:B----4-:R-:W-:Y:S01]  /*64f0*/  F2FP.BF16.PACK_AB R117, R222, R221 ;  /* 0x000000ddde75723e */ /* 0x010fe200000010ff */
[C---:B-----5:R-:W-:Y:S04]  /*6500*/  HMMA.16816.F32.BF16 R104, R128.reuse, R140, R104 ;  /* 0x0000008c8068723c */ /* 0x060fe80000041868 */
[----:B------:R-:W1:Y:S01]  /*6510*/  MUFU.EX2 R226, R226 ;  /* 0x000000e200e27308 */ /* 0x000e620000000800 */
[----:B------:R-:W-:Y:S01]  /*6520*/  FMUL.FTZ R19, R0, R119 ;  /* 0x0000007700137220 */ /* 0x000fe20000410000 */
[----:B------:R-:W-:Y:S01]  /*6530*/  F2FP.BF16.PACK_AB R118, R224, R223 ;  /* 0x000000dfe076723e */ /* 0x000fe200000010ff */
[C---:B------:R-:W-:Y:S01]  /*6540*/  FMUL.FTZ R112, R2.reuse, R112 ;  /* 0x0000007002707220 */ /* 0x040fe20000410000 */
[C---:B------:R-:W-:Y:S01]  /*6550*/  HMMA.16816.F32.BF16 R108, R128.reuse, R142, R108 ;  /* 0x0000008e806c723c */ /* 0x040fe2000004186c */
[----:B------:R-:W4:Y:S03]  /*6560*/  LDSM.16.MT88.4 R140, [R135+UR4+0x900] ;  /* 0x00090004878c783b */ /* 0x000f260008004200 */
[----:B------:R-:W-:Y:S02]  /*6570*/  FMUL.FTZ R113, R2, R113 ;  /* 0x0000007102717220 */ /* 0x000fe40000410000 */
[C---:B------:R-:W-:Y:S02]  /*6580*/  FMUL.FTZ R114, R0.reuse, R114 ;  /* 0x0000007200727220 */ /* 0x040fe40000410000 */
[C---:B------:R-:W-:Y:S04]  /*6590*/  HMMA.16816.F32.BF16 R16, R128.reuse, R120, R16 ;  /* 0x000000788010723c */ /* 0x040fe80000041810 */
[----:B------:R-:W-:Y:S02]  /*65a0*/  FMUL.FTZ R115, R0, R115 ;  /* 0x0000007300737220 */ /* 0x000fe40000410000 */
[--C-:B------:R-:W-:Y:S02]  /*65b0*/  FFMA.FTZ R227, R20, c[0x0][0x2d0], -R163.reuse ;  /* 0x0000b40014e37a23 */ /* 0x100fe400000108a3 */
[--C-:B------:R-:W-:Y:S03]  /*65c0*/  FFMA.FTZ R228, R21, c[0x0][0x2d0], -R163.reuse ;  /* 0x0000b40015e47a23 */ /* 0x100fe600000108a3 */
[----:B------:R-:W-:Y:S01]  /*65d0*/  HMMA.16816.F32.BF16 R112, R128, R122, R112 ;  /* 0x0000007a8070723c */ /* 0x000fe20000041870 */
[----:B------:R-:W5:Y:S01]  /*65e0*/  LDSM.16.MT88.4 R120, [R172+0x2900] ;  /* 0x00290000ac78783b */ /* 0x000f620000004200 */
[----:B------:R-:W-:Y:S01]  /*65f0*/  MUFU.EX2 R227, R227 ;  /* 0x000000e300e37308 */ /* 0x000fe20000000800 */
[----:B-1----:R-:W-:Y:S01]  /*6600*/  F2FP.BF16.PACK_AB R119, R226, R225 ;  /* 0x000000e1e277723e */ /* 0x002fe200000010ff */
[--C-:B------:R-:W-:Y:S02]  /*6610*/  FFMA.FTZ R229, R22, c[0x0][0x2d0], -R162.reuse ;  /* 0x0000b40016e57a23 */ /* 0x100fe400000108a2 */
[--C-:B------:R-:W-:Y:S02]  /*6620*/  FFMA.FTZ R230, R23, c[0x0][0x2d0], -R162.reuse ;  /* 0x0000b40017e67a23 */ /* 0x100fe400000108a2 */
[--C-:B------:R-:W-:Y:S01]  /*6630*/  FFMA.FTZ R231, R24, c[0x0][0x2d0], -R163.reuse ;  /* 0x0000b40018e77a23 */ /* 0x100fe200000108a3 */
[----:B------:R-:W-:Y:S01]  /*6640*/  LDSM.16.MT88.4 R128, [R133+0x4900] ;  /* 0x004900008580783b */ /* 0x000fe20000004200 */
[C---:B---3--:R-:W-:Y:S02]  /*6650*/  HMMA.16816.F32.BF16 R4, R116.reuse, R124, R4 ;  /* 0x0000007c7404723c */ /* 0x048fe40000041804 */
[----:B------:R-:W1:Y:S03]  /*6660*/  MUFU.EX2 R228, R228 ;  /* 0x000000e400e47308 */ /* 0x000e660000000800 */
[--C-:B------:R-:W-:Y:S02]  /*6670*/  FFMA.FTZ R232, R25, c[0x0][0x2d0], -R163.reuse ;  /* 0x0000b40019e87a23 */ /* 0x100fe400000108a3 */
[--C-:B------:R-:W-:Y:S01]  /*6680*/  FFMA.FTZ R233, R26, c[0x0][0x2d0], -R162.reuse ;  /* 0x0000b4001ae97a23 */ /* 0x100fe200000108a2 */
[C---:B------:R-:W-:Y:S01]  /*6690*/  HMMA.16816.F32.BF16 R8, R116.reuse, R126, R8 ;  /* 0x0000007e7408723c */ /* 0x040fe20000041808 */
[----:B------:R-:W3:Y:S03]  /*66a0*/  LDSM.16.MT88.4 R124, [R176+UR4+0x4900] ;  /* 0x00490004b07c783b */ /* 0x000ee60008004200 */
[--C-:B------:R-:W-:Y:S01]  /*66b0*/  FFMA.FTZ R234, R27, c[0x0][0x2d0], -R162.reuse ;  /* 0x0000b4001bea7a23 */ /* 0x100fe200000108a2 */
[----:B------:R-:W-:Y:S01]  /*66c0*/  MUFU.EX2 R229, R229 ;  /* 0x000000e500e57308 */ /* 0x000fe20000000800 */
[--C-:B------:R-:W-:Y:S02]  /*66d0*/  FFMA.FTZ R235, R28, c[0x0][0x2d0], -R163.reuse ;  /* 0x0000b4001ceb7a23 */ /* 0x100fe400000108a3 */
[C---:B--2---:R-:W-:Y:S04]  /*66e0*/  HMMA.16816.F32.BF16 R36, R116.reuse, R136, R36 ;  /* 0x000000887424723c */ /* 0x044fe80000041824 */
[--C-:B------:R-:W-:Y:S02]  /*66f0*/  FFMA.FTZ R236, R29, c[0x0][0x2d0], -R163.reuse ;  /* 0x0000b4001dec7a23 */ /* 0x100fe400000108a3 */
[--C-:B------:R-:W-:Y:S01]  /*6700*/  FFMA.FTZ R237, R30, c[0x0][0x2d0], -R162.reuse ;  /* 0x0000b4001eed7a23 */ /* 0x100fe200000108a2 */
[----:B------:R-:W2:Y:S01]  /*6710*/  MUFU.EX2 R230, R230 ;  /* 0x000000e600e67308 */ /* 0x000ea20000000800 */
[C---:B------:R-:W-:Y:S01]  /*6720*/  HMMA.16816.F32.BF16 R40, R116.reuse, R138, R40 ;  /* 0x0000008a7428723c */ /* 0x040fe20000041828 */
[----:B------:R-:W1:Y:S03]  /*6730*/  LDSM.16.MT88.4 R136, [R135+UR4+0x4900] ;  /* 0x004900048788783b */ /* 0x000e660008004200 */
[--C-:B------:R-:W-:Y:S02]  /*6740*/  FFMA.FTZ R238, R31, c[0x0][0x2d0], -R162.reuse ;  /* 0x0000b4001fee7a23 */ /* 0x100fe400000108a2 */
[--C-:B------:R-:W-:Y:S02]  /*6750*/  FFMA.FTZ R239, R32, c[0x0][0x2d0], -R163.reuse ;  /* 0x0000b40020ef7a23 */ /* 0x100fe400000108a3 */
[C---:B----4-:R-:W-:Y:S01]  /*6760*/  HMMA.16816.F32.BF16 R44, R116.reuse, R140, R44 ;  /* 0x0000008c742c723c */ /* 0x050fe2000004182c */
[----:B------:R-:W-:Y:S03]  /*6770*/  MUFU.EX2 R231, R231 ;  /* 0x000000e700e77308 */ /* 0x000fe60000000800 */
[----:B------:R-:W-:Y:S02]  /*6780*/  FFMA.FTZ R163, R33, c[0x0][0x2d0], -R163 ;  /* 0x0000b40021a37a23 */ /* 0x000fe400000108a3 */
[--C-:B------:R-:W-:Y:S02]  /*6790*/  FFMA.FTZ R241, R34, c[0x0][0x2d0], -R162.reuse ;  /* 0x0000b40022f17a23 */ /* 0x100fe400000108a2 */
[C---:B------:R-:W-:Y:S01]  /*67a0*/  HMMA.16816.F32.BF16 R48, R116.reuse, R142, R48 ;  /* 0x0000008e7430723c */ /* 0x040fe20000041830 */
[----:B------:R-:W-:Y:S02]  /*67b0*/  LDSM.16.MT88.4 R140, [R133+0x1100] ;  /* 0x00110000858c783b */ /* 0x000fe40000004200 */
[----:B------:R-:W-:Y:S01]  /*67c0*/  MUFU.EX2 R240, R163 ;  /* 0x000000a300f07308 */ /* 0x000fe20000000800 */
[----:B------:R-:W-:Y:S02]  /*67d0*/  FFMA.FTZ R162, R35, c[0x0][0x2d0], -R162 ;  /* 0x0000b40023a27a23 */ /* 0x000fe400000108a2 */
[----:B------:R-:W-:Y:S02]  /*67e0*/  FFMA.FTZ R173, R2, R213, R173 ;  /* 0x000000d502ad7223 */ /* 0x000fe400000100ad */
[C---:B------:R-:W-:Y:S04]  /*67f0*/  HMMA.16816.F32.BF16 R52, R116.reuse, R144, R52 ;  /* 0x000000907434723c */ /* 0x040fe80000041834 */
[----:B------:R-:W-:Y:S01]  /*6800*/  FFMA.FTZ R215, R0, R211, R215 ;  /* 0x000000d300d77223 */ /* 0x000fe200000100d7 */
[----:B------:R4:W-:Y:S01]  /*6810*/  MUFU.EX2 R242, R162 ;  /* 0x000000a200f27308 */ /* 0x0009e20000000800 */
[----:B------:R-:W-:Y:S01]  /*6820*/  IADD3 R0, R212, -0x2, RZ ;  /* 0xfffffffed4007810 */ /* 0x000fe20007ffe0ff */
[----:B------:R-:W-:Y:S01]  /*6830*/  FADD.FTZ R174, R174, R173 ;  /* 0x000000adaeae7221 */ /* 0x000fe20000010000 */
[C---:B------:R-:W-:Y:S01]  /*6840*/  HMMA.16816.F32.BF16 R56, R116.reuse, R146, R56 ;  /* 0x000000927438723c */ /* 0x040fe20000041838 */
[----:B------:R-:W-:Y:S02]  /*6850*/  LDSM.16.MT88.4 R144, [R135+UR4+0x1100] ;  /* 0x001100048790783b */ /* 0x000fe40008004200 */
[----:B------:R-:W-:Y:S01]  /*6860*/  ISETP.GE.AND P0, PT, R0, R189, PT ;  /* 0x000000bd0000720c */ /* 0x000fe20003f06270 */
[----:B------:R-:W-:Y:S02]  /*6870*/  FADD.FTZ R216, R216, R215 ;  /* 0x000000d7d8d87221 */ /* 0x000fe40000010000 */
[----:B------:R-:W-:Y:S01]  /*6880*/  FADD.FTZ R175, R175, R174 ;  /* 0x000000aeafaf7221 */ /* 0x000fe20000010000 */
[----:B------:R-:W1:Y:S01]  /*6890*/  MUFU.EX2 R232, R232 ;  /* 0x000000e800e87308 */ /* 0x000e620000000800 */
[C---:B------:R-:W-:Y:S04]  /*68a0*/  HMMA.16816.F32.BF16 R60, R116.reuse, R148, R60 ;  /* 0x00000094743c723c */ /* 0x040fe8000004183c */
[----:B------:R-:W-:Y:S02]  /*68b0*/  FADD.FTZ R217, R217, R216 ;  /* 0x000000d8d9d97221 */ /* 0x000fe40000010000 */
[----:B------:R-:W-:Y:S02]  /*68c0*/  FADD.FTZ R214, R214, R175 ;  /* 0x000000afd6d67221 */ /* 0x000fe40000010000 */
[C---:B------:R-:W-:Y:S01]  /*68d0*/  HMMA.16816.F32.BF16 R64, R116.reuse, R150, R64 ;  /* 0x000000967440723c */ /* 0x040fe20000041840 */
[----:B------:R-:W-:Y:S01]  /*68e0*/  LDSM.16.MT88.4 R148, [R172+0x1900] ;  /* 0x00190000ac94783b */ /* 0x000fe20000004200 */
[----:B------:R-:W-:Y:S02]  /*68f0*/  MUFU.EX2 R233, R233 ;  /* 0x000000e900e97308 */ /* 0x000fe40000000800 */
[----:B------:R-:W-:Y:S02]  /*6900*/  FADD.FTZ R218, R218, R217 ;  /* 0x000000d9dada7221 */ /* 0x000fe40000010000 */
[----:B------:R-:W-:Y:S02]  /*6910*/  FADD.FTZ R219, R219, R214 ;  /* 0x000000d6dbdb7221 */ /* 0x000fe40000010000 */
[C---:B------:R-:W-:Y:S01]  /*6920*/  HMMA.16816.F32.BF16 R68, R116.reuse, R152, R68 ;  /* 0x000000987444723c */ /* 0x040fe20000041844 */
[----:B----4-:R-:W-:Y:S03]  /*6930*/  LDSM.16.MT88.4 R160, [R172+0x3900] ;  /* 0x00390000aca0783b */ /* 0x010fe60000004200 */
[----:B------:R-:W4:Y:S01]  /*6940*/  MUFU.EX2 R234, R234 ;  /* 0x000000ea00ea7308 */ /* 0x000f220000000800 */
[----:B------:R-:W-:Y:S02]  /*6950*/  FADD.FTZ R221, R221, R218 ;  /* 0x000000dadddd7221 */ /* 0x000fe40000010000 */
[----:B------:R-:W-:Y:S01]  /*6960*/  FADD.FTZ R220, R220, R219 ;  /* 0x000000dbdcdc7221 */ /* 0x000fe20000010000 */
[C---:B------:R-:W-:Y:S01]  /*6970*/  HMMA.16816.F32.BF16 R72, R116.reuse, R154, R72 ;  /* 0x0000009a7448723c */ /* 0x040fe20000041848 */
[----:B------:R-:W-:Y:S03]  /*6980*/  LDSM.16.MT88.4 R152, [R176+UR4+0x3900] ;  /* 0x00390004b098783b */ /* 0x000fe60008004200 */
[----:B------:R-:W-:Y:S02]  /*6990*/  FADD.FTZ R222, R222, R221 ;  /* 0x000000dddede7221 */ /* 0x000fe40000010000 */
[----:B------:R-:W-:Y:S01]  /*69a0*/  MUFU.EX2 R235, R235 ;  /* 0x000000eb00eb7308 */ /* 0x000fe20000000800 */
[----:B------:R-:W-:Y:S01]  /*69b0*/  FADD.FTZ R223, R223, R220 ;  /* 0x000000dcdfdf7221 */ /* 0x000fe20000010000 */
[C---:B------:R-:W-:Y:S04]  /*69c0*/  HMMA.16816.F32.BF16 R76, R116.reuse, R156, R76 ;  /* 0x0000009c744c723c */ /* 0x040fe8000004184c */
[----:B------:R-:W-:Y:S02]  /*69d0*/  FADD.FTZ R225, R225, R222 ;  /* 0x000000dee1e17221 */ /* 0x000fe40000010000 */
[----:B------:R-:W-:Y:S02]  /*69e0*/  FADD.FTZ R224, R224, R223 ;  /* 0x000000dfe0e07221 */ /* 0x000fe40000010000 */
[C---:B------:R-:W-:Y:S01]  /*69f0*/  HMMA.16816.F32.BF16 R80, R116.reuse, R158, R80 ;  /* 0x0000009e7450723c */ /* 0x040fe20000041850 */
[----:B------:R-:W-:Y:S01]  /*6a00*/  LDSM.16.MT88.4 R156, [R135+UR4+0x3900] ;  /* 0x00390004879c783b */ /* 0x000fe20008004200 */
[----:B------:R-:W1:Y:S02]  /*6a10*/  MUFU.EX2 R236, R236 ;  /* 0x000000ec00ec7308 */ /* 0x000e640000000800 */
[----:B------:R-:W-:Y:S04]  /*6a20*/  FADD.FTZ R226, R226, R225 ;  /* 0x000000e1e2e27221 */ /* 0x000fe80000010000 */
[C---:B-----5:R-:W-:Y:S04]  /*6a30*/  HMMA.16816.F32.BF16 R84, R116.reuse, R120, R84 ;  /* 0x000000787454723c */ /* 0x060fe80000041854 */
[----:B------:R-:W-:Y:S04]  /*6a40*/  MUFU.EX2 R237, R237 ;  /* 0x000000ed00ed7308 */ /* 0x000fe80000000800 */
[C---:B------:R-:W-:Y:S01]  /*6a50*/  HMMA.16816.F32.BF16 R88, R116.reuse, R122, R88 ;  /* 0x0000007a7458723c */ /* 0x040fe20000041858 */
[----:B------:R-:W5:Y:S05]  /*6a60*/  LDSM.16.MT88.4 R120, [R172+0x4900] ;  /* 0x00490000ac78783b */ /* 0x000f6a0000004200 */
[----:B------:R-:W1:Y:S02]  /*6a70*/  MUFU.EX2 R238, R238 ;  /* 0x000000ee00ee7308 */ /* 0x000e640000000800 */
[C---:B---3--:R-:W-:Y:S08]  /*6a80*/  HMMA.16816.F32.BF16 R92, R116.reuse, R124, R92 ;  /* 0x0000007c745c723c */ /* 0x048ff0000004185c */
[C---:B------:R-:W-:Y:S01]  /*6a90*/  HMMA.16816.F32.BF16 R96, R116.reuse, R126, R96 ;  /* 0x0000007e7460723c */ /* 0x040fe20000041860 */
[----:B------:R-:W3:Y:S01]  /*6aa0*/  LDSM.16.MT88.4 R124, [R176+UR4+0x1100] ;  /* 0x00110004b07c783b */ /* 0x000ee20008004200 */
[----:B------:R-:W2:Y:S06]  /*6ab0*/  MUFU.EX2 R239, R239 ;  /* 0x000000ef00ef7308 */ /* 0x000eac0000000800 */
[C---:B------:R-:W-:Y:S04]  /*6ac0*/  HMMA.16816.F32.BF16 R12, R116.reuse, R128, R12 ;  /* 0x00000080740c723c */ /* 0x040fe8000004180c */
[----:B------:R-:W2:Y:S04]  /*6ad0*/  MUFU.EX2 R241, R241 ;  /* 0x000000f100f17308 */ /* 0x000ea80000000800 */
[C---:B------:R-:W-:Y:S01]  /*6ae0*/  HMMA.16816.F32.BF16 R100, R116.reuse, R130, R100 ;  /* 0x000000827464723c */ /* 0x040fe20000041864 */
[----:B------:R-:W2:Y:S07]  /*6af0*/  LDSM.16.MT88.4 R128, [R172+0x1100] ;  /* 0x00110000ac80783b */ /* 0x000eae0000004200 */
[C---:B-1----:R-:W-:Y:S08]  /*6b00*/  HMMA.16816.F32.BF16 R104, R116.reuse, R136, R104 ;  /* 0x000000887468723c */ /* 0x042ff00000041868 */
[C---:B------:R-:W-:Y:S01]  /*6b10*/  HMMA.16816.F32.BF16 R108, R116.reuse, R138, R108 ;  /* 0x0000008a746c723c */ /* 0x040fe2000004186c */
[----:B------:R-:W1:Y:S07]  /*6b20*/  LDSM.16.MT88.4 R136, [R176+UR4+0x3100] ;  /* 0x00310004b088783b */ /* 0x000e6e0008004200 */
[C---:B-----5:R-:W-:Y:S08]  /*6b30*/  HMMA.16816.F32.BF16 R16, R116.reuse, R120, R16 ;  /* 0x000000787410723c */ /* 0x060ff00000041810 */
[----:B------:R-:W-:Y:S01]  /*6b40*/  HMMA.16816.F32.BF16 R112, R116, R122, R112 ;  /* 0x0000007a7470723c */ /* 0x000fe20000041870 */
[----:B------:R-:W5:Y:S06]  /*6b50*/  LDSM.16.MT88.4 R120, [R133+0x3100] ;  /* 0x003100008578783b */ /* 0x000f6c0000004200 */
[----:B------:R-:W-:Y:S01]  /*6b60*/  F2FP.BF16.PACK_AB R116, R228, R227 ;  /* 0x000000e3e474723e */ /* 0x000fe200000010ff */
[----:B------:R-:W-:Y:S01]  /*6b70*/  FADD.FTZ R227, R227, R224 ;  /* 0x000000e0e3e37221 */ /* 0x000fe20000010000 */
[----:B--2---:R-:W-:Y:S03]  /*6b80*/  F2FP.BF16.PACK_AB R117, R230, R229 ;  /* 0x000000e5e675723e */ /* 0x004fe600000010ff */
        /* <DEDUP_REMOVED lines=11> */
[----:B------:R-:W2:Y:S07]  /*6c40*/  LDSM.16.MT88.4 R124, [R135+UR4+0x3100] ;  /* 0x00310004877c783b */ /* 0x000eae0008004200 */
[C---:B------:R-:W-:Y:S08]  /*6c50*/  HMMA.16816.F32.BF16 R36, R116.reuse, R140, R36 ;  /* 0x0000008c7424723c */ /* 0x040ff00000041824 */
[C---:B------:R-:W-:Y:S01]  /*6c60*/  HMMA.16816.F32.BF16 R40, R116.reuse, R142, R40 ;  /* 0x0000008e7428723c */ /* 0x040fe20000041828 */
[----:B------:R-:W-:Y:S07]  /*6c70*/  LDSM.16.MT88.4 R140, [R133+0x1900] ;  /* 0x00190000858c783b */ /* 0x000fee0000004200 */
[C---:B------:R-:W-:Y:S08]  /*6c80*/  HMMA.16816.F32.BF16 R44, R116.reuse, R144, R44 ;  /* 0x00000090742c723c */ /* 0x040ff0000004182c */
[C---:B------:R-:W-:Y:S01]  /*6c90*/  HMMA.16816.F32.BF16 R48, R116.reuse, R146, R48 ;  /* 0x000000927430723c */ /* 0x040fe20000041830 */
[----:B------:R-:W-:Y:S07]  /*6ca0*/  LDSM.16.MT88.4 R144, [R135+UR4+0x1900] ;  /* 0x001900048790783b */ /* 0x000fee0008004200 */
[C---:B------:R-:W-:Y:S08]  /*6cb0*/  HMMA.16816.F32.BF16 R52, R116.reuse, R128, R52 ;  /* 0x000000807434723c */ /* 0x040ff00000041834 */
[C---:B------:R-:W-:Y:S01]  /*6cc0*/  HMMA.16816.F32.BF16 R56, R116.reuse, R130, R56 ;  /* 0x000000827438723c */ /* 0x040fe20000041838 */
[----:B------:R-:W3:Y:S07]  /*6cd0*/  LDSM.16.MT88.4 R128, [R172+0x3100] ;  /* 0x00310000ac80783b */ /* 0x000eee0000004200 */
[C---:B-1----:R-:W-:Y:S08]  /*6ce0*/  HMMA.16816.F32.BF16 R60, R116.reuse, R136, R60 ;  /* 0x00000088743c723c */ /* 0x042ff0000004183c */
[C---:B------:R-:W-:Y:S01]  /*6cf0*/  HMMA.16816.F32.BF16 R64, R116.reuse, R138, R64 ;  /* 0x0000008a7440723c */ /* 0x040fe20000041840 */
[----:B------:R-:W1:Y:S07]  /*6d00*/  LDSM.16.MT88.4 R136, [R176+UR4+0x5100] ;  /* 0x00510004b088783b */ /* 0x000e6e0008004200 */
[C---:B-----5:R-:W-:Y:S08]  /*6d10*/  HMMA.16816.F32.BF16 R68, R116.reuse, R120, R68 ;  /* 0x000000787444723c */ /* 0x060ff00000041844 */
[C---:B------:R-:W-:Y:S01]  /*6d20*/  HMMA.16816.F32.BF16 R72, R116.reuse, R122, R72 ;  /* 0x0000007a7448723c */ /* 0x040fe20000041848 */
[----:B------:R-:W4:Y:S07]  /*6d30*/  LDSM.16.MT88.4 R120, [R133+0x5100] ;  /* 0x005100008578783b */ /* 0x000f2e0000004200 */
[C---:B--2---:R-:W-:Y:S08]  /*6d40*/  HMMA.16816.F32.BF16 R76, R116.reuse, R124, R76 ;  /* 0x0000007c744c723c */ /* 0x044ff0000004184c */
[C---:B------:R-:W-:Y:S01]  /*6d50*/  HMMA.16816.F32.BF16 R80, R116.reuse, R126, R80 ;  /* 0x0000007e7450723c */ /* 0x040fe20000041850 */
[----:B------:R-:W2:Y:S07]  /*6d60*/  LDSM.16.MT88.4 R124, [R135+UR4+0x5100] ;  /* 0x00510004877c783b */ /* 0x000eae0008004200 */
[C---:B---3--:R-:W-:Y:S08]  /*6d70*/  HMMA.16816.F32.BF16 R84, R116.reuse, R128, R84 ;  /* 0x000000807454723c */ /* 0x048ff00000041854 */
[C---:B------:R-:W-:Y:S01]  /*6d80*/  HMMA.16816.F32.BF16 R88, R116.reuse, R130, R88 ;  /* 0x000000827458723c */ /* 0x040fe20000041858 */
[----:B------:R-:W3:Y:S07]  /*6d90*/  LDSM.16.MT88.4 R128, [R172+0x5100] ;  /* 0x00510000ac80783b */ /* 0x000eee0000004200 */
[C---:B-1----:R-:W-:Y:S07]  /*6da0*/  HMMA.16816.F32.BF16 R92, R116.reuse, R136, R92 ;  /* 0x00000088745c723c */ /* 0x042fee000004185c */
[----:B------:R-:W-:Y:S01]  /*6db0*/  F2FP.BF16.PACK_AB R136, R236, R235 ;  /* 0x000000ebec88723e */ /* 0x000fe200000010ff */
[C---:B------:R-:W-:Y:S04]  /*6dc0*/  HMMA.16816.F32.BF16 R96, R116.reuse, R138, R96 ;  /* 0x0000008a7460723c */ /* 0x040fe80000041860 */
[----:B------:R-:W-:Y:S01]  /*6dd0*/  F2FP.BF16.PACK_AB R137, R238, R237 ;  /* 0x000000edee89723e */ /* 0x000fe200000010ff */
[----:B------:R-:W-:Y:S02]  /*6de0*/  FADD.FTZ R235, R235, R232 ;  /* 0x000000e8ebeb7221 */ /* 0x000fe40000010000 */
[----:B------:R-:W-:Y:S01]  /*6df0*/  F2FP.BF16.PACK_AB R138, R240, R239 ;  /* 0x000000eff08a723e */ /* 0x000fe200000010ff */
[C---:B----4-:R-:W-:Y:S04]  /*6e00*/  HMMA.16816.F32.BF16 R12, R116.reuse, R120, R12 ;  /* 0x00000078740c723c */ /* 0x050fe8000004180c */
[----:B------:R-:W-:Y:S01]  /*6e10*/  F2FP.BF16.PACK_AB R139, R242, R241 ;  /* 0x000000f1f28b723e */ /* 0x000fe200000010ff */
[----:B------:R-:W-:Y:S02]  /*6e20*/  FADD.FTZ R237, R237, R234 ;  /* 0x000000eaeded7221 */ /* 0x000fe40000010000 */
[----:B------:R-:W-:Y:S01]  /*6e30*/  FADD.FTZ R236, R236, R235 ;  /* 0x000000ebecec7221 */ /* 0x000fe20000010000 */
[C---:B------:R-:W-:Y:S01]  /*6e40*/  HMMA.16816.F32.BF16 R100, R116.reuse, R122, R100 ;  /* 0x0000007a7464723c */ /* 0x040fe20000041864 */
[----:B------:R-:W1:Y:S03]  /*6e50*/  LDSM.16.MT88.4 R120, [R176+UR4+0x1900] ;  /* 0x00190004b078783b */ /* 0x000e660008004200 */
[----:B------:R-:W-:Y:S02]  /*6e60*/  FADD.FTZ R238, R238, R237 ;  /* 0x000000edeeee7221 */ /* 0x000fe40000010000 */
[----:B------:R-:W-:Y:S02]  /*6e70*/  FADD.FTZ R213, R239, R236 ;  /* 0x000000ecefd57221 */ /* 0x000fe40000010000 */
[C---:B--2---:R-:W-:Y:S04]  /*6e80*/  HMMA.16816.F32.BF16 R104, R116.reuse, R124, R104 ;  /* 0x0000007c7468723c */ /* 0x044fe80000041868 */
[----:B------:R-:W-:Y:S02]  /*6e90*/  FADD.FTZ R211, R241, R238 ;  /* 0x000000eef1d37221 */ /* 0x000fe40000010000 */
[----:B------:R-:W-:Y:S02]  /*6ea0*/  FADD.FTZ R213, R240, R213 ;  /* 0x000000d5f0d57221 */ /* 0x000fe40000010000 */
[C---:B------:R-:W-:Y:S04]  /*6eb0*/  HMMA.16816.F32.BF16 R108, R116.reuse, R126, R108 ;  /* 0x0000007e746c723c */ /* 0x040fe8000004186c */
[----:B------:R-:W-:Y:S04]  /*6ec0*/  FADD.FTZ R211, R242, R211 ;  /* 0x000000d3f2d37221 */ /* 0x000fe80000010000 */
[C---:B---3--:R-:W-:Y:S08]  /*6ed0*/  HMMA.16816.F32.BF16 R16, R116.reuse, R128, R16 ;  /* 0x000000807410723c */ /* 0x048ff00000041810 */
[----:B------:R-:W-:Y:S01]  /*6ee0*/  HMMA.16816.F32.BF16 R112, R116, R130, R112 ;  /* 0x000000827470723c */ /* 0x000fe20000041870 */
[----:B------:R-:W2:Y:S07]  /*6ef0*/  LDSM.16.MT88.4 R116, [R133+0x3900] ;  /* 0x003900008574783b */ /* 0x000eae0000004200 */
[C---:B-1----:R-:W-:Y:S08]  /*6f00*/  HMMA.16816.F32.BF16 R128, R136.reuse, R120, R4 ;  /* 0x000000788880723c */ /* 0x042ff00000041804 */
[C---:B------:R-:W-:Y:S08]  /*6f10*/  HMMA.16816.F32.BF16 R124, R136.reuse, R122, R8 ;  /* 0x0000007a887c723c */ /* 0x040ff00000041808 */
[C---:B------:R-:W-:Y:S08]  /*6f20*/  HMMA.16816.F32.BF16 R36, R136.reuse, R140, R36 ;  /* 0x0000008c8824723c */ /* 0x040ff00000041824 */
[C---:B------:R-:W-:Y:S01]  /*6f30*/  HMMA.16816.F32.BF16 R40, R136.reuse, R142, R40 ;  /* 0x0000008e8828723c */ /* 0x040fe20000041828 */
[----:B------:R-:W1:Y:S07]  /*6f40*/  LDSM.16.MT88.4 R140, [R135+UR4+0x5900] ;  /* 0x00590004878c783b */ /* 0x000e6e0008004200 */
[C---:B------:R-:W-:Y:S08]  /*6f50*/  HMMA.16816.F32.BF16 R44, R136.reuse, R144, R44 ;  /* 0x00000090882c723c */ /* 0x040ff0000004182c */
[C---:B------:R-:W-:Y:S01]  /*6f60*/  HMMA.16816.F32.BF16 R48, R136.reuse, R146, R48 ;  /* 0x000000928830723c */ /* 0x040fe20000041830 */
[----:B------:R-:W3:Y:S07]  /*6f70*/  LDSM.16.MT88.4 R144, [R172+0x5900] ;  /* 0x00590000ac90783b */ /* 0x000eee0000004200 */
[C---:B------:R-:W-:Y:S08]  /*6f80*/  HMMA.16816.F32.BF16 R52, R136.reuse, R148, R52 ;  /* 0x000000948834723c */ /* 0x040ff00000041834 */
[C---:B------:R-:W-:Y:S08]  /*6f90*/  HMMA.16816.F32.BF16 R56, R136.reuse, R150, R56 ;  /* 0x000000968838723c */ /* 0x040ff00000041838 */
[C---:B------:R-:W-:Y:S08]  /*6fa0*/  HMMA.16816.F32.BF16 R60, R136.reuse, R152, R60 ;  /* 0x00000098883c723c */ /* 0x040ff0000004183c */
[C---:B------:R-:W-:Y:S08]  /*6fb0*/  HMMA.16816.F32.BF16 R64, R136.reuse, R154, R64 ;  /* 0x0000009a8840723c */ /* 0x040ff00000041840 */
        /* <DEDUP_REMOVED lines=12> */
[C---:B---3--:R-:W-:Y:S08]  /*7080*/  HMMA.16816.F32.BF16 R116, R136.reuse, R144, R16 ;  /* 0x000000908874723c */ /* 0x048ff00000041810 */
[----:B------:R-:W-:Y:S01]  /*7090*/  HMMA.16816.F32.BF16 R112, R136, R146, R112 ;  /* 0x000000928870723c */ /* 0x000fe20000041870 */
[----:B------:R-:W-:-:S07]  /*70a0*/  @!P0 BRA `(.L_x_1539) ;  /* 0x000003f000008947 */ /* 0x000fce0003800000 */
[----:B------:R-:W-:Y:S01]  /*70b0*/  ISETP.NE.AND P2, PT, R190, 0x1, PT ;  /* 0x00000001be00780c */ /* 0x000fe20003f45270 */
[----:B------:R-:W-:Y:S01]  /*70c0*/  IMAD R0, R212, 0x40, R196 ;  /* 0x00000040d4007824 */ /* 0x000fe200078e02c4 */
[----:B------:R-:W-:Y:S01]  /*70d0*/  SEL R4, RZ, 0x10, P5 ;  /* 0x00000010ff047807 */ /* 0x000fe20002800000 */
[----:B------:R-:W-:Y:S01]  /*70e0*/  IMAD.MOV.U32 R192, RZ, RZ, RZ ;  /* 0x000000ffffc07224 */ /* 0x000fe200078e00ff */
[----:B------:R-:W-:Y:S02]  /*70f0*/  SEL R2, RZ, 0x10, P4 ;  /* 0x00000010ff027807 */ /* 0x000fe40002000000 */
[----:B------:R-:W-:Y:S05]  /*7100*/  IADD3 R193, R0, -0x80, R195 ;  /* 0xffffff8000c17810 */ /* 0x000fea0007ffe0c3 */
[----:B------:R-:W-:Y:S02]  /*7110*/  IMAD.MOV.U32 R5, RZ, RZ, R193 ;  /* 0x000000ffff057224 */ /* 0x000fe400078e00c1 */
[----:B------:R-:W-:Y:S05]  /*7120*/  @P2 IMAD.HI.U32 R0, R193, c[0x0][0x2bc], RZ ;  /* 0x0000af00c1002a27 */ /* 0x000fea00078e00ff */
[----:B------:R-:W-:Y:S02]  /*7130*/  @P2 SHF.R.U32.HI R5, RZ, c[0x0][0x2c0], R0 ;  /* 0x0000b000ff052a19 */ /* 0x000fe40000011600 */
[----:B------:R-:W-:Y:S02]  /*7140*/  ISETP.NE.U32.AND P2, PT, R4, RZ, PT ;  /* 0x000000ff0400720c */ /* 0x000fe40003f45070 */
[C---:B------:R-:W-:Y:S04]  /*7150*/  @!P3 IADD3 R7, P0, R5.reuse, R202, RZ ;  /* 0x000000ca0507b210 */ /* 0x040fe80007f1e0ff */
[----:B------:R-:W-:Y:S02]  /*7160*/  @!P3 LEA.HI.X.SX32 R0, R5, R188, 0x1, P0 ;  /* 0x000000bc0500b211 */ /* 0x000fe400000f0eff */
[C---:B------:R-:W-:Y:S04]  /*7170*/  @!P3 LEA R8, P0, R7.reuse, c[0x0][0x2a0], 0x2 ;  /* 0x0000a8000708ba11 */ /* 0x040fe800078010ff */
[----:B------:R-:W-:Y:S01]  /*7180*/  @!P3 LEA.HI.X R9, R7, c[0x0][0x2a4], R0, 0x2, P0 ;  /* 0x0000a9000709ba11 */ /* 0x000fe200000f1400 */
[----:B------:R-:W-:Y:S04]  /*7190*/  IMAD.MOV R0, RZ, RZ, -R5 ;  /* 0x000000ffff007224 */ /* 0x000fe800078e0a05 */
[----:B------:R-:W2:Y:S01]  /*71a0*/  @!P3 LDG.E R192, [R8.64] ;  /* 0x0000000608c0b981 */ /* 0x000ea2000c1e1900 */
[----:B------:R-:W-:Y:S04]  /*71b0*/  IMAD R193, R0, c[0x0][0x2b8], R193 ;  /* 0x0000ae0000c17a24 */ /* 0x000fe800078e02c1 */
[C---:B------:R-:W-:Y:S01]  /*71c0*/  IMAD.WIDE.U32 R6, R193.reuse, c[0x0][0x1e0], RZ ;  /* 0x00007800c1067a25 */ /* 0x040fe200078e00ff */
[----:B------:R-:W-:Y:S05]  /*71d0*/  SHF.R.S32.HI R0, RZ, 0x1f, R193 ;  /* 0x0000001fff007819 */ /* 0x000fea00000114c1 */
        /* <DEDUP_REMOVED lines=9> */
[C---:B------:R-:W-:Y:S02]  /*7270*/  LEA R14, P0, R5.reuse, c[0x0][0x1c8], 0x1 ;  /* 0x00007200050e7a11 */ /* 0x040fe400078008ff */
[----:B------:R-:W-:Y:S02]  /*7280*/  IADD3 R7, -R2, 0x10, RZ ;  /* 0x0000001002077810 */ /* 0x000fe40007ffe1ff */
[----:B------:R-:W-:Y:S01]  /*7290*/  LEA.HI.X R10, R5, c[0x0][0x1cc], R0, 0x1, P0 ;  /* 0x00007300050a7a11 */ /* 0x000fe200000f0c00 */
[----:B------:R-:W1:Y:S01]  /*72a0*/  SHFL.IDX PT, R9, R14, 0x1, 0x181f ;  /* 0x00381f000e097f89 */ /* 0x000e6200000e0000 */
[----:B------:R-:W-:Y:S02]  /*72b0*/  SEL R0, RZ, 0x10, P6 ;  /* 0x00000010ff007807 */ /* 0x000fe40003000000 */
[----:B------:R-:W-:Y:S01]  /*72c0*/  LOP3.LUT R7, R7, 0xf, RZ, 0xc0, !PT ;  /* 0x0000000f07077812 */ /* 0x000fe200078ec0ff */
[----:B------:R-:W2:Y:S01]  /*72d0*/  SHFL.IDX PT, R6, R10, 0x1, 0x181f ;  /* 0x00381f000a067f89 */ /* 0x000ea200000e0000 */
[----:B------:R-:W-:Y:S03]  /*72e0*/  IADD3 R5, -R4, 0x10, RZ ;  /* 0x0000001004057810 */ /* 0x000fe60007ffe1ff */
[----:B------:R3:W4:Y:S01]  /*72f0*/  SHFL.IDX PT, R11, R14, RZ, 0x181f ;  /* 0x00181fff0e0b7589 */ /* 0x00072200000e0000 */
[----:B------:R-:W-:Y:S03]  /*7300*/  LOP3.LUT R5, R5, 0xf, RZ, 0xc0, !PT ;  /* 0x0000000f05057812 */ /* 0x000fe600078ec0ff */
[----:B------:R-:W5:Y:S01]  /*7310*/  SHFL.IDX PT, R8, R10, RZ, 0x181f ;  /* 0x00181fff0a087589 */ /* 0x000f6200000e0000 */
[-C--:B-1----:R-:W-:Y:S02]  /*7320*/  IADD3 R12, P1, P0, R5, R9.reuse, R204 ;  /* 0x00000009050c7210 */ /* 0x082fe4000783e0cc */
[----:B------:R-:W-:Y:S02]  /*7330*/  IADD3 R5, -R0, 0x10, RZ ;  /* 0x0000001000057810 */ /* 0x000fe40007ffe1ff */
[-C--:B--2---:R-:W-:Y:S02]  /*7340*/  IADD3.X R13, RZ, R6.reuse, R205, P1, P0 ;  /* 0x00000006ff0d7210 */ /* 0x084fe40000fe04cd */
[----:B------:R-:W-:Y:S02]  /*7350*/  LOP3.LUT R5, R5, 0xf, RZ, 0xc0, !PT ;  /* 0x0000000f05057812 */ /* 0x000fe400078ec0ff */
[-C--:B---3--:R-:W-:Y:S04]  /*7360*/  IADD3 R14, P1, P0, R7, R9.reuse, R208 ;  /* 0x00000009070e7210 */ /* 0x088fe8000783e0d0 */
[-C--:B------:R-:W-:Y:S02]  /*7370*/  IADD3.X R15, RZ, R6.reuse, R209, P1, P0 ;  /* 0x00000006ff0f7210 */ /* 0x080fe40000fe04d1 */
[----:B------:R-:W-:Y:S01]  /*7380*/  IADD3 R16, P1, P0, R5, R9, R206 ;  /* 0x0000000905107210 */ /* 0x000fe2000783e0ce */
[----:B------:R-:W-:Y:S03]  /*7390*/  IMAD R5, R210, 0x3000, R194 ;  /* 0x00003000d2057824 */ /* 0x000fe600078e02c2 */
[----:B------:R-:W-:Y:S01]  /*73a0*/  IADD3.X R17, RZ, R6, R207, P1, P0 ;  /* 0x00000006ff117210 */ /* 0x000fe20000fe04cf */
[----:B------:R-:W-:Y:S01]  /*73b0*/  IMAD.SHL.U32 R7, R5, 0x2, RZ ;  /* 0x0000000205077824 */ /* 0x000fe200078e00ff */
[----:B----4-:R-:W-:Y:S02]  /*73c0*/  IADD3 R20, P1, R204, R11, RZ ;  /* 0x0000000bcc147210 */ /* 0x010fe40007f3e0ff */
[----:B------:R-:W-:Y:S03]  /*73d0*/  IADD3 R18, P0, R11, R208, RZ ;  /* 0x000000d00b127210 */ /* 0x000fe60007f1e0ff */
[----:B-----5:R-:W-:Y:S01]  /*73e0*/  IMAD.X R21, R205, 0x1, R8, P1 ;  /* 0x00000001cd157824 */ /* 0x020fe200008e0608 */
[----:B------:R-:W-:Y:S01]  /*73f0*/  ISETP.NE.U32.AND P1, PT, R2, RZ, PT ;  /* 0x000000ff0200720c */ /* 0x000fe20003f25070 */
[C---:B------:R-:W-:Y:S01]  /*7400*/  IMAD.X R19, R8.reuse, 0x1, R209, P0 ;  /* 0x0000000108137824 */ /* 0x040fe200000e06d1 */
[----:B------:R-:W-:Y:S02]  /*7410*/  IADD3 R10, P0, R11, R206, RZ ;  /* 0x000000ce0b0a7210 */ /* 0x000fe40007f1e0ff */
[----:B------:R1:W-:Y:S03]  /*7420*/  LDGSTS.E.BYPASS.LTC128B.128 [R7+0xc100], [R20.64], !P5 ;  /* 0x0c10000014077fae */ /* 0x0003e6000e901d46 */
[----:B------:R-:W-:Y:S01]  /*7430*/  IMAD.X R11, R8, 0x1, R207, P0 ;  /* 0x00000001080b7824 */ /* 0x000fe200000e06cf */
[----:B------:R1:W-:Y:S01]  /*7440*/  LDGSTS.E.BYPASS.LTC128B.128 [R7+0xe100], [R18.64], !P4 ;  /* 0x0e10000012077fae */ /* 0x0003e2000e101d46 */
[----:B------:R-:W-:Y:S03]  /*7450*/  ISETP.NE.U32.AND P0, PT, R0, RZ, PT ;  /* 0x000000ff0000720c */ /* 0x000fe60003f05070 */
[----:B------:R1:W-:Y:S04]  /*7460*/  LDGSTS.E.BYPASS.LTC128B.128 [R7+0x10100], [R10.64], !P6 ;  /* 0x101000000a077fae */ /* 0x0003e8000f101d46 */
[----:B------:R1:W-:Y:S04]  /*7470*/  LDGSTS.E.BYPASS.LTC128B.128.ZFILL [R7+0xd100], [R12.64], P2 ;  /* 0x0d1000000c077fae */ /* 0x0003e80009141d46 */
[----:B------:R1:W-:Y:S04]  /*7480*/  LDGSTS.E.BYPASS.LTC128B.128.ZFILL [R7+0xf100], [R14.64], P1 ;  /* 0x0f1000000e077fae */ /* 0x0003e80008941d46 */
[----:B------:R1:W-:Y:S02]  /*7490*/  LDGSTS.E.BYPASS.LTC128B.128.ZFILL [R7+0x11100], [R16.64], P0 ;  /* 0x1110000010077fae */ /* 0x0003e40008141d46 */
.L_x_1539:
[----:B------:R-:W-:Y:S01]  /*74a0*/  UIADD3 UR4, UR5, 0x1, URZ ;  /* 0x0000000105047890 */ /* 0x000fe2000fffe03f */
[----:B------:R-:W0:Y:S01]  /*74b0*/  LDGDEPBAR ;  /* 0x00000000000079af */ /* 0x000e220000000000 */
[----:B------:R-:W-:Y:S01]  /*74c0*/  UISETP.GE.AND UP0, UPT, UR5, 0x1, UPT ;  /* 0x000000010500788c */ /* 0x000fe2000bf06270 */
[----:B------:R-:W-:Y:S01]  /*74d0*/  ISETP.GE.AND P0, PT, R189, R212, PT ;  /* 0x000000d4bd00720c */ /* 0x000fe20003f06270 */
[----:B------:R-:W-:Y:S01]  /*74e0*/  IMAD.MOV.U32 R0, RZ, RZ, R3 ;  /* 0x000000ffff007224 */ /* 0x000fe200078e0003 */
[----:B------:R-:W-:Y:S01]  /*74f0*/  IADD3 R212, R212, -0x1, RZ ;  /* 0xffffffffd4d47810 */ /* 0x000fe20007ffe0ff */
[----:B------:R-:W-:Y:S01]  /*7500*/  USEL UR5, UR4, URZ, !UP0 ;  /* 0x0000003f04057287 */ /* 0x000fe2000c000000 */
[----:B------:R-:W-:Y:S09]  /*7510*/  IMAD.MOV.U32 R133, RZ, RZ, R132 ;  /* 0x000000ffff857224 */ /* 0x000ff200078e0084 */
[----:B------:R-:W-:-:S05]  /*7520*/  @!P0 BRA `(.L_x_1540) ;  /* 0xffffd45000008947 */ /* 0x000fca000383ffff */
.L_x_1537:
[----:B------:R-:W2:Y:S01]  /*7530*/  SHFL.BFLY PT, R6, R213, 0x2, 0x1f ;  /* 0x0c401f00d5067f89 */ /* 0x000ea200000e0000 */
[----:B------:R-:W-:-:S03]  /*7540*/  PLOP3.LUT P2, PT, PT, PT, PT, 0x8, 0x0 ;  /* 0x000000000000781c */ /* 0x000fc60003f4e170 */
[----:B------:R-:W3:Y:S01]  /*7550*/  SHFL.BFLY PT, R0, R211, 0x2, 0x1f ;  /* 0x0c401f00d3007f89 */ /* 0x000ee200000e0000 */
[----:B--2---:R-:W-:Y:S02]  /*7560*/  FADD.FTZ R6, R6, R213 ;  /* 0x000000d506067221 */ /* 0x004fe40000010000 */
[----:B-1-3--:R-:W-:-:S03]  /*7570*/  FADD.FTZ R7, R0, R211 ;  /* 0x000000d300077221 */ /* 0x00afc60000010000 */
        /* <DEDUP_REMOVED lines=118> */
.L_x_1527:
[----:B------:R-:W-:Y:S05]  /*7ce0*/  @P2 BRA `(.L_x_1541) ;  /* 0x000018f000002947 */ /* 0x000fea0003800000 */
[----:B-1----:R-:W1:Y:S01]  /*7cf0*/  S2R R9, SR_TID.X ;  /* 0x0000000000097919 */ /* 0x002e620000002100 */
[----:B------:R-:W-:Y:S01]  /*7d00*/  SHF.R.S32.HI R8, RZ, 0x1f, R197 ;  /* 0x0000001fff087819 */ /* 0x000fe200000114c5 */
[----:B------:R-:W-:Y:S01]  /*7d10*/  IMAD.WIDE.U32 R14, R197, c[0x0][0x4d0], RZ ;  /* 0x00013400c50e7a25 */ /* 0x000fe200078e00ff */
[----:B------:R-:W-:Y:S01]  /*7d20*/  BSSY B0, `(.L_x_1542) ;  /* 0x00000f8000007945 */ /* 0x000fe20003800000 */
[----:B------:R-:W2:Y:S02]  /*7d30*/  S2R R3, SR_CTAID.Y ;  /* 0x0000000000037919 */ /* 0x000ea40000002600 */
[----:B------:R-:W-:-:S02]  /*7d40*/  IMAD R0, R8, c[0x0][0x4d0], RZ ;  /* 0x0001340008007a24 */ /* 0x000fc400078e02ff */
[----:B------:R-:W3:Y:S01]  /*7d50*/  S2R R7, SR_CTAID.Z ;  /* 0x0000000000077919 */ /* 0x000ee20000002700 */
[----:B------:R-:W-:Y:S02]  /*7d60*/  IMAD.MOV R6, RZ, RZ, -R197 ;  /* 0x000000ffff067224 */ /* 0x000fe400078e0ac5 */
[----:B------:R-:W-:Y:S01]  /*7d70*/  IMAD R11, R197, c[0x0][0x4d4], R0 ;  /* 0x00013500c50b7a24 */ /* 0x000fe200078e0200 */
[----:B------:R-:W-:Y:S01]  /*7d80*/  BAR.SYNC.DEFER_BLOCKING 0x1, 0x100 ;  /* 0x0044000000007b1d */ /* 0x000fe20000010000 */
[----:B------:R-:W-:Y:S02]  /*7d90*/  IMAD R8, R8, c[0x0][0x438], RZ ;  /* 0x00010e0008087a24 */ /* 0x000fe400078e02ff */
[----:B------:R-:W-:Y:S02]  /*7da0*/  IMAD.IADD R15, R15, 0x1, R11 ;  /* 0x000000010f0f7824 */ /* 0x000fe400078e020b */
[C---:B------:R-:W-:Y:S01]  /*7db0*/  IMAD R8, R197.reuse, c[0x0][0x43c], R8 ;  /* 0x00010f00c5087a24 */ /* 0x040fe200078e0208 */
[----:B------:R-:W4:Y:S01]  /*7dc0*/  S2R R0, SR_CTAID.X ;  /* 0x0000000000007919 */ /* 0x000f220000002500 */
[----:B------:R-:W-:-:S04]  /*7dd0*/  IMAD.WIDE.U32 R18, R197, c[0x0][0x438], RZ ;  /* 0x00010e00c5127a25 */ /* 0x000fc800078e00ff */
[----:B------:R-:W-:Y:S01]  /*7de0*/  IMAD.IADD R19, R19, 0x1, R8 ;  /* 0x0000000113137824 */ /* 0x000fe200078e0208 */
[----:B-1----:R-:W-:-:S04]  /*7df0*/  SHF.R.S32.HI R12, RZ, 0x1f, R9 ;  /* 0x0000001fff0c7819 */ /* 0x002fc80000011409 */
[-C--:B------:R-:W-:Y:S01]  /*7e00*/  LEA.HI R4, R12, R9.reuse, RZ, 0x5 ;  /* 0x000000090c047211 */ /* 0x080fe200078f28ff */
[----:B--2---:R-:W-:Y:S01]  /*7e10*/  IMAD R6, R6, c[0x0][0x550], R3 ;  /* 0x0001540006067a24 */ /* 0x004fe200078e0203 */
[----:B------:R-:W-:Y:S02]  /*7e20*/  LEA.HI R12, R12, R9, RZ, 0x2 ;  /* 0x000000090c0c7211 */ /* 0x000fe400078f10ff */
[----:B------:R-:W-:Y:S01]  /*7e30*/  SHF.R.S32.HI R11, RZ, 0x5, R4 ;  /* 0x00000005ff0b7819 */ /* 0x000fe20000011404 */
[C---:B---3--:R-:W-:Y:S01]  /*7e40*/  IMAD.WIDE.U32 R14, R7.reuse, c[0x0][0x4d8], R14 ;  /* 0x00013600070e7a25 */ /* 0x048fe200078e000e */
[----:B------:R-:W-:Y:S02]  /*7e50*/  SHF.R.S32.HI R10, RZ, 0x1f, R4 ;  /* 0x0000001fff0a7819 */ /* 0x000fe40000011404 */
[----:B------:R-:W-:Y:S01]  /*7e60*/  LOP3.LUT R4, R4, 0xffffffe0, RZ, 0xc0, !PT ;  /* 0xffffffe004047812 */ /* 0x000fe200078ec0ff */
[----:B------:R-:W-:Y:S01]  /*7e70*/  IMAD.WIDE.U32 R18, R7, c[0x0][0x440], R18 ;  /* 0x0001100007127a25 */ /* 0x000fe200078e0012 */
[----:B------:R-:W-:-:S02]  /*7e80*/  LOP3.LUT R12, R12, 0xfffffffc, RZ, 0xc0, !PT ;  /* 0xfffffffc0c0c7812 */ /* 0x000fc400078ec0ff */
[----:B------:R-:W-:Y:S02]  /*7e90*/  IADD3 R4, -R4, R9, RZ ;  /* 0x0000000904047210 */ /* 0x000fe40007ffe1ff */
[----:B------:R-:W-:Y:S01]  /*7ea0*/  LEA.HI R10, R10, R11, RZ, 0x3 ;  /* 0x0000000b0a0a7211 */ /* 0x000fe200078f18ff */
[----:B------:R-:W-:Y:S01]  /*7eb0*/  IMAD.IADD R9, R9, 0x1, -R12 ;  /* 0x0000000109097824 */ /* 0x000fe200078e0a0c */
[----:B------:R-:W-:Y:S02]  /*7ec0*/  SHF.R.S32.HI R3, RZ, 0x1f, R4 ;  /* 0x0000001fff037819 */ /* 0x000fe40000011404 */
[----:B------:R-:W-:Y:S02]  /*7ed0*/  LOP3.LUT R10, R10, 0xffffff8, RZ, 0xc0, !PT ;  /* 0x0ffffff80a0a7812 */ /* 0x000fe400078ec0ff */
[----:B------:R-:W-:Y:S02]  /*7ee0*/  LEA.HI R3, R3, R4, RZ, 0x2 ;  /* 0x0000000403037211 */ /* 0x000fe400078f10ff */
[----:B------:R-:W-:Y:S01]  /*7ef0*/  LEA.HI R16, R9, R9, RZ, 0x1 ;  /* 0x0000000909107211 */ /* 0x000fe200078f08ff */
[----:B------:R-:W-:Y:S01]  /*7f00*/  IMAD.IADD R10, R11, 0x1, -R10 ;  /* 0x000000010b0a7824 */ /* 0x000fe200078e0a0a */
[----:B------:R-:W-:-:S02]  /*7f10*/  SHF.R.S32.HI R13, RZ, 0x2, R3 ;  /* 0x00000002ff0d7819 */ /* 0x000fc40000011403 */
[----:B------:R-:W-:Y:S02]  /*7f20*/  LOP3.LUT R16, R16, 0x1ffffffe, RZ, 0xc0, !PT ;  /* 0x1ffffffe10107812 */ /* 0x000fe400078ec0ff */
[----:B------:R-:W-:Y:S01]  /*7f30*/  MOV R12, c[0x0][0x4e8] ;  /* 0x00013a00000c7a02 */ /* 0x000fe20000000f00 */
[----:B------:R-:W-:Y:S01]  /*7f40*/  IMAD R13, R10, 0x10, R13 ;  /* 0x000000100a0d7824 */ /* 0x000fe200078e020d */
[----:B------:R-:W-:Y:S02]  /*7f50*/  SHF.R.S32.HI R11, RZ, 0x1f, R7 ;  /* 0x0000001fff0b7819 */ /* 0x000fe40000011407 */
[----:B------:R-:W-:Y:S02]  /*7f60*/  IADD3 R16, R9, -R16, RZ ;  /* 0x8000001009107210 */ /* 0x000fe40007ffe0ff */
[----:B------:R-:W-:Y:S01]  /*7f70*/  ISETP.NE.AND P1, PT, R12, 0x1, PT ;  /* 0x000000010c00780c */ /* 0x000fe20003f25270 */
[C---:B------:R-:W-:Y:S01]  /*7f80*/  IMAD R8, R11.reuse, c[0x0][0x4d8], RZ ;  /* 0x000136000b087a24 */ /* 0x040fe200078e02ff */
[----:B------:R-:W-:Y:S01]  /*7f90*/  LEA R9, R16, R13, 0x3 ;  /* 0x0000000d10097211 */ /* 0x000fe200078e18ff */
[----:B------:R-:W-:Y:S01]  /*7fa0*/  IMAD R10, R11, c[0x0][0x440], RZ ;  /* 0x000110000b0a7a24 */ /* 0x000fe200078e02ff */
[----:B------:R-:W-:Y:S01]  /*7fb0*/  LOP3.LUT R3, R3, 0x7ffffffc, RZ, 0xc0, !PT ;  /* 0x7ffffffc03037812 */ /* 0x000fe200078ec0ff */
[----:B------:R-:W-:-:S02]  /*7fc0*/  IMAD R8, R7, c[0x0][0x4dc], R8 ;  /* 0x0001370007087a24 */ /* 0x000fc400078e0208 */
[C---:B----4-:R-:W-:Y:S01]  /*7fd0*/  IMAD R9, R0.reuse, 0x80, R9 ;  /* 0x0000008000097824 */ /* 0x050fe200078e0209 */
[----:B------:R-:W-:Y:S01]  /*7fe0*/  LEA R0, R0, R13, 0x7 ;  /* 0x0000000d00007211 */ /* 0x000fe200078e38ff */
[----:B------:R-:W-:Y:S01]  /*7ff0*/  IMAD R10, R7, c[0x0][0x444], R10 ;  /* 0x00011100070a7a24 */ /* 0x000fe200078e020a */
[----:B------:R-:W-:Y:S01]  /*8000*/  IADD3 R15, R15, R8, RZ ;  /* 0x000000080f0f7210 */ /* 0x000fe20007ffe0ff */
[----:B------:R-:W-:Y:S01]  /*8010*/  IMAD R13, R12, c[0x0][0x388], RZ ;  /* 0x0000e2000c0d7a24 */ /* 0x000fe200078e02ff */
[----:B------:R-:W-:Y:S01]  /*8020*/  SHF.R.S32.HI R7, RZ, 0x1f, R6 ;  /* 0x0000001fff077819 */ /* 0x000fe20000011406 */
[----:B------:R-:W-:-:S04]  /*8030*/  @P1 IMAD.HI.U32 R8, R9, c[0x0][0x4ec], RZ ;  /* 0x00013b0009081a27 */ /* 0x000fc800078e00ff */
[----:B------:R-:W-:Y:S01]  /*8040*/  IMAD.IADD R19, R19, 0x1, R10 ;  /* 0x0000000113137824 */ /* 0x000fe200078e020a */
[----:B------:R-:W-:Y:S01]  /*8050*/  MOV R10, R9 ;  /* 0x00000009000a7202 */ /* 0x000fe20000000f00 */
[C---:B------:R-:W-:Y:S01]  /*8060*/  IMAD R11, R7.reuse, c[0x0][0x4e0], RZ ;  /* 0x00013800070b7a24 */ /* 0x040fe200078e02ff */
[----:B------:R-:W-:Y:S01]  /*8070*/  @P1 SHF.R.U32.HI R10, RZ, c[0x0][0x4f0], R8 ;  /* 0x00013c00ff0a1a19 */ /* 0x000fe20000011608 */
[----:B------:R-:W-:Y:S02]  /*8080*/  IMAD R7, R7, c[0x0][0x448], RZ ;  /* 0x0001120007077a24 */ /* 0x000fe400078e02ff */
[C---:B------:R-:W-:Y:S02]  /*8090*/  IMAD R11, R6.reuse, c[0x0][0x4e4], R11 ;  /* 0x00013900060b7a24 */ /* 0x040fe400078e020b */
[----:B------:R-:W-:Y:S02]  /*80a0*/  IMAD.MOV R8, RZ, RZ, -R10 ;  /* 0x000000ffff087224 */ /* 0x000fe400078e0a0a */
[----:B------:R-:W-:-:S02]  /*80b0*/  IMAD R7, R6, c[0x0][0x44c], R7 ;  /* 0x0001130006077a24 */ /* 0x000fc400078e0207 */
[----:B------:R-:W-:-:S04]  /*80c0*/  IMAD.WIDE.U32 R18, R6, c[0x0][0x448], R18 ;  /* 0x0001120006127a25 */ /* 0x000fc800078e0012 */
[----:B------:R-:W-:Y:S01]  /*80d0*/  IMAD.WIDE.U32 R16, R6, c[0x0][0x4e0], R14 ;  /* 0x0001380006107a25 */ /* 0x000fe200078e000e */
[----:B------:R-:W-:-:S03]  /*80e0*/  MOV R14, R9 ;  /* 0x00000009000e7202 */ /* 0x000fc60000000f00 */
[----:B------:R-:W-:-:S04]  /*80f0*/  @P1 IMAD.HI.U32 R6, R9, c[0x0][0x4ec], RZ ;  /* 0x00013b0009061a27 */ /* 0x000fc800078e00ff */
[----:B------:R-:W-:Y:S01]  /*8100*/  IMAD R8, R8, c[0x0][0x4e8], R9 ;  /* 0x00013a0008087a24 */ /* 0x000fe200078e0209 */
[----:B------:R-:W-:Y:S01]  /*8110*/  @P1 SHF.R.U32.HI R14, RZ, c[0x0][0x4f0], R6 ;  /* 0x00013c00ff0e1a19 */ /* 0x000fe20000011606 */
[----:B------:R-:W-:Y:S01]  /*8120*/  IMAD.IADD R19, R19, 0x1, R7 ;  /* 0x0000000113137824 */ /* 0x000fe200078e0207 */
[----:B------:R-:W-:Y:S01]  /*8130*/  SHF.R.S32.HI R7, RZ, 0x1f, R10 ;  /* 0x0000001fff077819 */ /* 0x000fe2000001140a */
[----:B------:R-:W-:Y:S01]  /*8140*/  IMAD.IADD R3, R4, 0x1, -R3 ;  /* 0x0000000104037824 */ /* 0x000fe200078e0a03 */
[----:B------:R-:W-:Y:S01]  /*8150*/  IADD3 R10, P0, R10, R16, RZ ;  /* 0x000000100a0a7210 */ /* 0x000fe20007f1e0ff */
[C---:B------:R-:W-:Y:S01]  /*8160*/  IMAD.WIDE.U32 R18, R14.reuse, c[0x0][0x430], R18 ;  /* 0x00010c000e127a25 */ /* 0x040fe200078e0012 */
[----:B------:R-:W-:Y:S02]  /*8170*/  SHF.R.S32.HI R6, RZ, 0x1f, R8 ;  /* 0x0000001fff067819 */ /* 0x000fe40000011408 */
[----:B------:R-:W-:Y:S02]  /*8180*/  IADD3.X R11, R7, R17, R11, P0, !PT ;  /* 0x00000011070b7210 */ /* 0x000fe400007fe40b */
[----:B------:R-:W-:Y:S01]  /*8190*/  IADD3 R16, -R14, RZ, RZ ;  /* 0x000000ff0e107210 */ /* 0x000fe20007ffe1ff */
[----:B------:R-:W-:Y:S01]  /*81a0*/  IMAD R7, R6, c[0x0][0x4c8], RZ ;  /* 0x0001320006077a24 */ /* 0x000fe200078e02ff */
[----:B------:R-:W-:Y:S01]  /*81b0*/  SHF.R.S32.HI R6, RZ, 0x1f, R14 ;  /* 0x0000001fff067819 */ /* 0x000fe2000001140e */
[----:B------:R-:W-:-:S04]  /*81c0*/  IMAD.WIDE.U32 R10, R8, c[0x0][0x4c8], R10 ;  /* 0x00013200080a7a25 */ /* 0x000fc800078e000a */
[----:B------:R-:W-:Y:S02]  /*81d0*/  IMAD R7, R8, c[0x0][0x4cc], R7 ;  /* 0x0001330008077a24 */ /* 0x000fe400078e0207 */
[----:B------:R-:W-:Y:S02]  /*81e0*/  IMAD R16, R16, c[0x0][0x4e8], R9 ;  /* 0x00013a0010107a24 */ /* 0x000fe400078e0209 */
[----:B------:R-:W-:Y:S01]  /*81f0*/  IMAD R9, R6, c[0x0][0x430], RZ ;  /* 0x00010c0006097a24 */ /* 0x000fe200078e02ff */
[----:B------:R-:W-:Y:S01]  /*8200*/  LEA R6, P0, R10, c[0x0][0x4a8], 0x2 ;  /* 0x00012a000a067a11 */ /* 0x000fe200078010ff */
[----:B------:R-:W-:Y:S01]  /*8210*/  IMAD.IADD R7, R11, 0x1, R7 ;  /* 0x000000010b077824 */ /* 0x000fe200078e0207 */
[----:B------:R-:W-:Y:S01]  /*8220*/  SHF.R.S32.HI R8, RZ, 0x1f, R16 ;  /* 0x0000001fff087819 */ /* 0x000fe20000011410 */
[----:B------:R-:W-:Y:S02]  /*8230*/  IMAD R9, R14, c[0x0][0x434], R9 ;  /* 0x00010d000e097a24 */ /* 0x000fe400078e0209 */
[----:B------:R-:W-:Y:S01]  /*8240*/  SHFL.IDX PT, R14, R6, 0x1, 0x1c1f ;  /* 0x003c1f00060e7f89 */ /* 0x000fe200000e0000 */
[----:B------:R-:W-:Y:S01]  /*8250*/  LEA.HI.X R7, R10, c[0x0][0x4ac], R7, 0x2, P0 ;  /* 0x00012b000a077a11 */ /* 0x000fe200000f1407 */
[----:B------:R-:W-:Y:S01]  /*8260*/  IMAD.IADD R19, R19, 0x1, R9 ;  /* 0x0000000113137824 */ /* 0x000fe200078e0209 */
[----:B------:R-:W-:Y:S01]  /*8270*/  LOP3.LUT P0, RZ, R4, 0x3, RZ, 0xc0, !PT ;  /* 0x0000000304ff7812 */ /* 0x000fe2000780c0ff */
[----:B------:R-:W-:Y:S01]  /*8280*/  SHFL.IDX PT, R10, R6, RZ, 0x1c1f ;  /* 0x001c1fff060a7589 */ /* 0x000fe200000e0000 */
[----:B------:R-:W-:Y:S01]  /*8290*/  IMAD R9, R8, c[0x0][0x428], RZ ;  /* 0x00010a0008097a24 */ /* 0x000fe200078e02ff */
[----:B------:R-:W-:-:S02]  /*82a0*/  IADD3 R8, R0, 0x8, RZ ;  /* 0x0000000800087810 */ /* 0x000fc40007ffe0ff */
[----:B------:R-:W1:Y:S01]  /*82b0*/  SHFL.IDX PT, R11, R7, RZ, 0x1c1f ;  /* 0x001c1fff070b7589 */ /* 0x000e6200000e0000 */
[-C--:B------:R-:W-:Y:S01]  /*82c0*/  ISETP.GE.OR P2, PT, R0, R13.reuse, P0 ;  /* 0x0000000d0000720c */ /* 0x080fe20000746670 */
[----:B------:R-:W-:Y:S01]  /*82d0*/  IMAD R9, R16, c[0x0][0x42c], R9 ;  /* 0x00010b0010097a24 */ /* 0x000fe200078e0209 */
[----:B------:R-:W-:Y:S01]  /*82e0*/  ISETP.GE.OR P0, PT, R8, R13, P0 ;  /* 0x0000000d0800720c */ /* 0x000fe20000706670 */
[----:B------:R-:W2:Y:S01]  /*82f0*/  SHFL.IDX PT, R15, R7, 0x1, 0x1c1f ;  /* 0x003c1f00070f7f89 */ /* 0x000ea200000e0000 */
[----:B------:R-:W-:-:S05]  /*8300*/  IMAD.WIDE.U32 R16, R16, c[0x0][0x428], R18 ;  /* 0x00010a0010107a25 */ /* 0x000fca00078e0012 */
[----:B------:R-:W-:Y:S02]  /*8310*/  IADD3 R12, R17, R9, RZ ;  /* 0x00000009110c7210 */ /* 0x000fe40007ffe0ff */
[----:B------:R-:W-:-:S04]  /*8320*/  LEA R9, P1, R16, c[0x0][0x400], 0x2 ;  /* 0x0001000010097a11 */ /* 0x000fc800078210ff */
[----:B------:R-:W-:Y:S01]  /*8330*/  LEA.HI.X R12, R16, c[0x0][0x404], R12, 0x2, P1 ;  /* 0x00010100100c7a11 */ /* 0x000fe200008f140c */
[----:B------:R3:W4:Y:S01]  /*8340*/  SHFL.IDX PT, R6, R9, RZ, 0x1c1f ;  /* 0x001c1fff09067589 */ /* 0x00072200000e0000 */
[----:B------:R-:W-:-:S03]  /*8350*/  ISETP.GE.AND P1, PT, R8, R13, PT ;  /* 0x0000000d0800720c */ /* 0x000fc60003f26270 */
[----:B------:R3:W3:Y:S01]  /*8360*/  SHFL.IDX PT, R7, R12, RZ, 0x1c1f ;  /* 0x001c1fff0c077589 */ /* 0x0006e200000e0000 */
[----:B------:R-:W-:-:S03]  /*8370*/  P2R R8, PR, RZ, 0x2 ;  /* 0x00000002ff087803 */ /* 0x000fc60000000000 */
[----:B-1----:R1:W-:Y:S04]  /*8380*/  @!P2 ST.E [R10.64], R2 ;  /* 0x000000020a00a985 */ /* 0x0023e8000c101906 */
[----:B--2---:R1:W-:Y:S01]  /*8390*/  @!P0 ST.E [R14.64], R5 ;  /* 0x000000050e008985 */ /* 0x0043e2000c101906 */
[----:B------:R-:W-:Y:S02]  /*83a0*/  ISETP.GE.AND P0, PT, R0, R13, PT ;  /* 0x0000000d0000720c */ /* 0x000fe40003f06270 */
[----:B------:R-:W-:-:S11]  /*83b0*/  SHF.L.U32 R13, R3, 0x1, RZ ;  /* 0x00000001030d7819 */ /* 0x000fd600000006ff */
[----:B------:R-:W-:Y:S05]  /*83c0*/  @P0 BRA `(.L_x_1543) ;  /* 0x000008d000000947 */ /* 0x000fea0003800000 */
[C---:B-1--4-:R-:W-:Y:S02]  /*83d0*/  IADD3 R5, R13.reuse, 0x8, RZ ;  /* 0x000000080d057810 */ /* 0x052fe40007ffe0ff */
[C---:B------:R-:W-:Y:S02]  /*83e0*/  IADD3 R4, R13.reuse, 0x10, RZ ;  /* 0x000000100d047810 */ /* 0x040fe40007ffe0ff */
[----:B------:R-:W-:Y:S02]  /*83f0*/  IADD3 R3, R13, 0x18, RZ ;  /* 0x000000180d037810 */ /* 0x000fe40007ffe0ff */
[----:B------:R-:W-:Y:S02]  /*8400*/  ISETP.GE.AND P3, PT, R5, c[0x0][0x3c8], PT ;  /* 0x0000f20005007a0c */ /* 0x000fe40003f66270 */
[----:B------:R-:W-:Y:S02]  /*8410*/  IADD3 R2, R13, 0x20, RZ ;  /* 0x000000200d027810 */ /* 0x000fe40007ffe0ff */
[----:B------:R-:W-:-:S02]  /*8420*/  ISETP.GE.AND P2, PT, R4, c[0x0][0x3c8], PT ;  /* 0x0000f20004007a0c */ /* 0x000fc40003f46270 */
[----:B------:R-:W-:Y:S02]  /*8430*/  ISETP.GE.AND P4, PT, R13, c[0x0][0x3c8], PT ;  /* 0x0000f2000d007a0c */ /* 0x000fe40003f86270 */
[----:B------:R-:W-:Y:S02]  /*8440*/  ISETP.GE.AND P1, PT, R3, c[0x0][0x3c8], PT ;  /* 0x0000f20003007a0c */ /* 0x000fe40003f26270 */
[----:B------:R-:W-:Y:S02]  /*8450*/  ISETP.GE.AND P0, PT, R2, c[0x0][0x3c8], PT ;  /* 0x0000f20002007a0c */ /* 0x000fe40003f06270 */
[----:B------:R-:W-:Y:S02]  /*8460*/  IADD3 R0, R13, 0x28, RZ ;  /* 0x000000280d007810 */ /* 0x000fe40007ffe0ff */
[----:B------:R-:W-:Y:S02]  /*8470*/  @!P3 LEA.HI R5, R5, R5, RZ, 0x1 ;  /* 0x000000050505b211 */ /* 0x000fe400078f08ff */
[----:B------:R-:W-:-:S02]  /*8480*/  ISETP.GE.AND P5, PT, R0, c[0x0][0x3c8], PT ;  /* 0x0000f20000007a0c */ /* 0x000fc40003fa6270 */
[----:B------:R-:W-:Y:S01]  /*8490*/  @!P2 LEA.HI R4, R4, R4, RZ, 0x1 ;  /* 0x000000040404a211 */ /* 0x000fe200078f08ff */
[--C-:B---3--:R-:W-:Y:S01]  /*84a0*/  @!P4 IMAD.WIDE R10, R13, 0x4, R6.reuse ;  /* 0x000000040d0ac825 */ /* 0x108fe200078e0206 */
[----:B------:R-:W-:Y:S02]  /*84b0*/  @!P3 LOP3.LUT R5, R5, 0xfffffffe, RZ, 0xc0, !PT ;  /* 0xfffffffe0505b812 */ /* 0x000fe400078ec0ff */
[----:B------:R-:W-:Y:S02]  /*84c0*/  @!P1 LEA.HI R3, R3, R3, RZ, 0x1 ;  /* 0x0000000303039211 */ /* 0x000fe400078f08ff */
[----:B------:R-:W-:Y:S01]  /*84d0*/  @!P0 LEA.HI R2, R2, R2, RZ, 0x1 ;  /* 0x0000000202028211 */ /* 0x000fe200078f08ff */
[----:B------:R1:W-:Y:S01]  /*84e0*/  @!P4 ST.E.64 [R10.64], R128 ;  /* 0x000000800a00c985 */ /* 0x0003e2000c101b06 */
[----:B------:R-:W-:Y:S01]  /*84f0*/  @!P2 LOP3.LUT R15, R4, 0xfffffffe, RZ, 0xc0, !PT ;  /* 0xfffffffe040fa812 */ /* 0x000fe200078ec0ff */
[----:B------:R-:W-:Y:S01]  /*8500*/  @!P3 IMAD.WIDE R4, R5, 0x4, R6 ;  /* 0x000000040504b825 */ /* 0x000fe200078e0206 */
[----:B------:R-:W-:-:S02]  /*8510*/  IADD3 R14, R13, 0x30, RZ ;  /* 0x000000300d0e7810 */ /* 0x000fc40007ffe0ff */
[----:B------:R-:W-:Y:S02]  /*8520*/  @!P1 LOP3.LUT R3, R3, 0xfffffffe, RZ, 0xc0, !PT ;  /* 0xfffffffe03039812 */ /* 0x000fe400078ec0ff */
[----:B------:R-:W-:Y:S01]  /*8530*/  @!P0 LOP3.LUT R17, R2, 0xfffffffe, RZ, 0xc0, !PT ;  /* 0xfffffffe02118812 */ /* 0x000fe200078ec0ff */
[----:B------:R2:W-:Y:S01]  /*8540*/  @!P3 ST.E.64 [R4.64], R124 ;  /* 0x0000007c0400b985 */ /* 0x0005e2000c101b06 */
[----:B------:R-:W-:Y:S01]  /*8550*/  ISETP.GE.AND P4, PT, R14, c[0x0][0x3c8], PT ;  /* 0x0000f2000e007a0c */ /* 0x000fe20003f86270 */
[--C-:B------:R-:W-:Y:S01]  /*8560*/  @!P1 IMAD.WIDE R2, R3, 0x4, R6.reuse ;  /* 0x0000000403029825 */ /* 0x100fe200078e0206 */
[----:B------:R-:W-:Y:S02]  /*8570*/  @!P5 LEA.HI R0, R0, R0, RZ, 0x1 ;  /* 0x000000000000d211 */ /* 0x000fe400078f08ff */
[----:B------:R-:W-:Y:S01]  /*8580*/  IADD3 R19, R13, 0x40, RZ ;  /* 0x000000400d137810 */ /* 0x000fe20007ffe0ff */
[----:B------:R-:W-:Y:S01]  /*8590*/  @!P0 IMAD.WIDE R16, R17, 0x4, R6 ;  /* 0x0000000411108825 */ /* 0x000fe200078e0206 */
[----:B------:R-:W-:-:S02]  /*85a0*/  IADD3 R20, R13, 0x38, RZ ;  /* 0x000000380d147810 */ /* 0x000fc40007ffe0ff */
[----:B------:R-:W-:Y:S02]  /*85b0*/  IADD3 R18, R13, 0x48, RZ ;  /* 0x000000480d127810 */ /* 0x000fe40007ffe0ff */
[----:B------:R-:W-:-:S03]  /*85c0*/  ISETP.GE.AND P3, PT, R20, c[0x0][0x3c8], PT ;  /* 0x0000f20014007a0c */ /* 0x000fc60003f66270 */
[----:B------:R-:W-:Y:S01]  /*85d0*/  @!P4 LEA.HI R14, R14, R14, RZ, 0x1 ;  /* 0x0000000e0e0ec211 */ /* 0x000fe200078f08ff */
[----:B-1----:R-:W-:Y:S01]  /*85e0*/  @!P2 IMAD.WIDE R10, R15, 0x4, R6 ;  /* 0x000000040f0aa825 */ /* 0x002fe200078e0206 */
[----:B------:R-:W-:-:S08]  /*85f0*/  IADD3 R15, R13, 0x50, RZ ;  /* 0x000000500d0f7810 */ /* 0x000fd00007ffe0ff */
[----:B------:R-:W-:Y:S01]  /*8600*/  @!P3 LEA.HI R20, R20, R20, RZ, 0x1 ;  /* 0x000000141414b211 */ /* 0x000fe200078f08ff */
[----:B------:R1:W-:Y:S01]  /*8610*/  @!P2 ST.E.64 [R10.64], R36 ;  /* 0x000000240a00a985 */ /* 0x0003e2000c101b06 */
[----:B------:R-:W-:Y:S02]  /*8620*/  ISETP.GE.AND P2, PT, R19, c[0x0][0x3c8], PT ;  /* 0x0000f20013007a0c */ /* 0x000fe40003f46270 */
[----:B--2---:R-:W-:Y:S01]  /*8630*/  @!P5 LOP3.LUT R5, R0, 0xfffffffe, RZ, 0xc0, !PT ;  /* 0xfffffffe0005d812 */ /* 0x004fe200078ec0ff */
[----:B------:R2:W-:Y:S01]  /*8640*/  @!P1 ST.E.64 [R2.64], R40 ;  /* 0x0000002802009985 */ /* 0x0005e2000c101b06 */
[----:B------:R-:W-:Y:S02]  /*8650*/  ISETP.GE.AND P1, PT, R18, c[0x0][0x3c8], PT ;  /* 0x0000f20012007a0c */ /* 0x000fe40003f26270 */
[----:B------:R-:W-:Y:S01]  /*8660*/  IADD3 R0, R13, 0x58, RZ ;  /* 0x000000580d007810 */ /* 0x000fe20007ffe0ff */
[----:B------:R3:W-:Y:S01]  /*8670*/  @!P0 ST.E.64 [R16.64], R44 ;  /* 0x0000002c10008985 */ /* 0x0007e2000c101b06 */
[----:B------:R-:W-:Y:S01]  /*8680*/  ISETP.GE.AND P0, PT, R15, c[0x0][0x3c8], PT ;  /* 0x0000f2000f007a0c */ /* 0x000fe20003f06270 */
[----:B------:R-:W-:-:S04]  /*8690*/  @!P5 IMAD.WIDE R4, R5, 0x4, R6 ;  /* 0x000000040504d825 */ /* 0x000fc800078e0206 */
[----:B------:R-:W-:Y:S01]  /*86a0*/  @!P2 LEA.HI R19, R19, R19, RZ, 0x1 ;  /* 0x000000131313a211 */ /* 0x000fe200078f08ff */
[----:B------:R4:W-:Y:S01]  /*86b0*/  @!P5 ST.E.64 [R4.64], R48 ;  /* 0x000000300400d985 */ /* 0x0009e2000c101b06 */
[----:B------:R-:W-:Y:S02]  /*86c0*/  ISETP.GE.AND P5, PT, R0, c[0x0][0x3c8], PT ;  /* 0x0000f20000007a0c */ /* 0x000fe40003fa6270 */
[----:B------:R-:W-:Y:S02]  /*86d0*/  @!P1 LEA.HI R18, R18, R18, RZ, 0x1 ;  /* 0x0000001212129211 */ /* 0x000fe400078f08ff */
[----:B------:R-:W-:Y:S02]  /*86e0*/  @!P2 LOP3.LUT R19, R19, 0xfffffffe, RZ, 0xc0, !PT ;  /* 0xfffffffe1313a812 */ /* 0x000fe400078ec0ff */
[----:B------:R-:W-:-:S04]  /*86f0*/  @!P0 LEA.HI R15, R15, R15, RZ, 0x1 ;  /* 0x0000000f0f0f8211 */ /* 0x000fc800078f08ff */
[----:B------:R-:W-:Y:S02]  /*8700*/  @!P0 LOP3.LUT R15, R15, 0xfffffffe, RZ, 0xc0, !PT ;  /* 0xfffffffe0f0f8812 */ /* 0x000fe400078ec0ff */
[----:B-1----:R-:W-:Y:S02]  /*8710*/  IADD3 R10, R13, 0x60, RZ ;  /* 0x000000600d0a7810 */ /* 0x002fe40007ffe0ff */
[----:B------:R-:W-:Y:S02]  /*8720*/  @!P3 LOP3.LUT R11, R20, 0xfffffffe, RZ, 0xc0, !PT ;  /* 0xfffffffe140bb812 */ /* 0x000fe400078ec0ff */
[----:B--2---:R-:W-:Y:S01]  /*8730*/  @!P4 LOP3.LUT R3, R14, 0xfffffffe, RZ, 0xc0, !PT ;  /* 0xfffffffe0e03c812 */ /* 0x004fe200078ec0ff */
[--C-:B------:R-:W-:Y:S01]  /*8740*/  @!P0 IMAD.WIDE R14, R15, 0x4, R6.reuse ;  /* 0x000000040f0e8825 */ /* 0x100fe200078e0206 */
[----:B------:R-:W-:Y:S02]  /*8750*/  ISETP.GE.AND P6, PT, R10, c[0x0][0x3c8], PT ;  /* 0x0000f2000a007a0c */ /* 0x000fe40003fc6270 */
[----:B---3--:R-:W-:Y:S01]  /*8760*/  @!P1 LOP3.LUT R17, R18, 0xfffffffe, RZ, 0xc0, !PT ;  /* 0xfffffffe12119812 */ /* 0x008fe200078ec0ff */
[----:B------:R-:W-:Y:S01]  /*8770*/  @!P4 IMAD.WIDE R2, R3, 0x4, R6 ;  /* 0x000000040302c825 */ /* 0x000fe200078e0206 */
[----:B------:R-:W-:-:S02]  /*8780*/  @!P5 LEA.HI R0, R0, R0, RZ, 0x1 ;  /* 0x000000000000d211 */ /* 0x000fc400078f08ff */
[----:B------:R-:W-:Y:S01]  /*8790*/  IADD3 R18, R13, 0x70, RZ ;  /* 0x000000700d127810 */ /* 0x000fe20007ffe0ff */
[--C-:B------:R-:W-:Y:S01]  /*87a0*/  @!P1 IMAD.WIDE R16, R17, 0x4, R6.reuse ;  /* 0x0000000411109825 */ /* 0x100fe200078e0206 */
[----:B------:R1:W-:Y:S01]  /*87b0*/  @!P4 ST.E.64 [R2.64], R52 ;  /* 0x000000340200c985 */ /* 0x0003e2000c101b06 */
[----:B------:R-:W-:Y:S02]  /*87c0*/  @!P5 LOP3.LUT R21, R0, 0xfffffffe, RZ, 0xc0, !PT ;  /* 0xfffffffe0015d812 */ /* 0x000fe400078ec0ff */
[----:B----4-:R-:W-:Y:S01]  /*87d0*/  @!P2 IMAD.WIDE R4, R19, 0x4, R6 ;  /* 0x000000041304a825 */ /* 0x010fe200078e0206 */
[C---:B------:R-:W-:Y:S02]  /*87e0*/  IADD3 R19, R13.reuse, 0x68, RZ ;  /* 0x000000680d137810 */ /* 0x040fe40007ffe0ff */
[----:B------:R-:W-:Y:S02]  /*87f0*/  IADD3 R20, R13, 0x80, RZ ;  /* 0x000000800d147810 */ /* 0x000fe40007ffe0ff */
[----:B------:R-:W-:-:S02]  /*8800*/  ISETP.GE.AND P4, PT, R19, c[0x0][0x3c8], PT ;  /* 0x0000f20013007a0c */ /* 0x000fc40003f86270 */
[----:B------:R-:W-:Y:S02]  /*8810*/  IADD3 R0, R13, 0x88, RZ ;  /* 0x000000880d007810 */ /* 0x000fe40007ffe0ff */
[----:B------:R-:W-:-:S09]  /*8820*/  @!P6 LEA.HI R10, R10, R10, RZ, 0x1 ;  /* 0x0000000a0a0ae211 */ /* 0x000fd200078f08ff */
[----:B------:R-:W-:-:S04]  /*8830*/  @!P4 LEA.HI R19, R19, R19, RZ, 0x1 ;  /* 0x000000131313c211 */ /* 0x000fc800078f08ff */
[----:B------:R-:W-:Y:S01]  /*8840*/  @!P4 LOP3.LUT R19, R19, 0xfffffffe, RZ, 0xc0, !PT ;  /* 0xfffffffe1313c812 */ /* 0x000fe200078ec0ff */
        /* <DEDUP_REMOVED lines=15> */
[----:B-1----:R-:W-:Y:S01]  /*8940*/  @!P6 LOP3.LUT R3, R10, 0xfffffffe, RZ, 0xc0, !PT ;  /* 0xfffffffe0a03e812 */ /* 0x002fe200078ec0ff */
[----:B------:R-:W-:-:S04]  /*8950*/  @!P2 IMAD.WIDE R10, R11, 0x4, R6 ;  /* 0x000000040b0aa825 */ /* 0x000fc800078e0206 */
[----:B--2---:R-:W-:-:S04]  /*8960*/  @!P5 IMAD.WIDE R4, R21, 0x4, R6 ;  /* 0x000000041504d825 */ /* 0x004fc800078e0206 */
[--C-:B------:R-:W-:Y:S01]  /*8970*/  @!P6 IMAD.WIDE R2, R3, 0x4, R6.reuse ;  /* 0x000000040302e825 */ /* 0x100fe200078e0206 */
[----:B------:R1:W-:Y:S01]  /*8980*/  @!P5 ST.E.64 [R4.64], R72 ;  /* 0x000000480400d985 */ /* 0x0003e2000c101b06 */
[----:B---3--:R-:W-:Y:S02]  /*8990*/  @!P3 LOP3.LUT R15, R18, 0xfffffffe, RZ, 0xc0, !PT ;  /* 0xfffffffe120fb812 */ /* 0x008fe400078ec0ff */
[--C-:B------:R-:W-:Y:S01]  /*89a0*/  @!P4 IMAD.WIDE R16, R19, 0x4, R6.reuse ;  /* 0x000000041310c825 */ /* 0x100fe200078e0206 */
[----:B------:R2:W-:Y:S01]  /*89b0*/  @!P6 ST.E.64 [R2.64], R76 ;  /* 0x0000004c0200e985 */ /* 0x0005e2000c101b06 */
[----:B------:R-:W-:Y:S02]  /*89c0*/  IADD3 R18, R13, 0x98, RZ ;  /* 0x000000980d127810 */ /* 0x000fe40007ffe0ff */
[----:B------:R-:W-:Y:S01]  /*89d0*/  @!P3 IMAD.WIDE R14, R15, 0x4, R6 ;  /* 0x000000040f0eb825 */ /* 0x000fe200078e0206 */
[----:B------:R3:W-:Y:S01]  /*89e0*/  @!P4 ST.E.64 [R16.64], R80 ;  /* 0x000000501000c985 */ /* 0x0007e2000c101b06 */
[----:B------:R-:W-:-:S02]  /*89f0*/  IADD3 R19, R13, 0xa8, RZ ;  /* 0x000000a80d137810 */ /* 0x000fc40007ffe0ff */
[----:B------:R-:W-:Y:S01]  /*8a00*/  ISETP.GE.AND P4, PT, R18, c[0x0][0x3c8], PT ;  /* 0x0000f20012007a0c */ /* 0x000fe20003f86270 */
[----:B------:R-:W-:Y:S04]  /*8a10*/  @!P3 ST.E.64 [R14.64], R84 ;  /* 0x000000540e00b985 */ /* 0x000fe8000c101b06 */
[----:B------:R4:W-:Y:S01]  /*8a20*/  @!P2 ST.E.64 [R10.64], R88 ;  /* 0x000000580a00a985 */ /* 0x0009e2000c101b06 */
[----:B------:R-:W-:-:S07]  /*8a30*/  ISETP.GE.AND P2, PT, R19, c[0x0][0x3c8], PT ;  /* 0x0000f20013007a0c */ /* 0x000fce0003f46270 */
[----:B------:R-:W-:Y:S02]  /*8a40*/  @!P4 LEA.HI R18, R18, R18, RZ, 0x1 ;  /* 0x000000121212c211 */ /* 0x000fe400078f08ff */
[----:B-1----:R-:W-:Y:S02]  /*8a50*/  @!P1 LOP3.LUT R5, R20, 0xfffffffe, RZ, 0xc0, !PT ;  /* 0xfffffffe14059812 */ /* 0x002fe400078ec0ff */
[----:B------:R-:W-:Y:S02]  /*8a60*/  IADD3 R20, R13, 0xa0, RZ ;  /* 0x000000a00d147810 */ /* 0x000fe40007ffe0ff */
[----:B--2---:R-:W-:Y:S01]  /*8a70*/  @!P0 LOP3.LUT R3, R0, 0xfffffffe, RZ, 0xc0, !PT ;  /* 0xfffffffe00038812 */ /* 0x004fe200078ec0ff */
[--C-:B------:R-:W-:Y:S01]  /*8a80*/  @!P1 IMAD.WIDE R4, R5, 0x4, R6.reuse ;  /* 0x0000000405049825 */ /* 0x100fe200078e0206 */
[C---:B------:R-:W-:Y:S02]  /*8a90*/  IADD3 R0, R13.reuse, 0x90, RZ ;  /* 0x000000900d007810 */ /* 0x040fe40007ffe0ff */
[----:B---3--:R-:W-:Y:S01]  /*8aa0*/  IADD3 R17, R13, 0xb0, RZ ;  /* 0x000000b00d117810 */ /* 0x008fe20007ffe0ff */
[----:B------:R-:W-:Y:S01]  /*8ab0*/  @!P0 IMAD.WIDE R2, R3, 0x4, R6 ;  /* 0x0000000403028825 */ /* 0x000fe200078e0206 */
[----:B------:R-:W-:Y:S01]  /*8ac0*/  ISETP.GE.AND P5, PT, R0, c[0x0][0x3c8], PT ;  /* 0x0000f20000007a0c */ /* 0x000fe20003fa6270 */
[----:B------:R1:W-:Y:S01]  /*8ad0*/  @!P1 ST.E.64 [R4.64], R92 ;  /* 0x0000005c04009985 */ /* 0x0003e2000c101b06 */
[----:B------:R-:W-:-:S02]  /*8ae0*/  IADD3 R16, R13, 0xb8, RZ ;  /* 0x000000b80d107810 */ /* 0x000fc40007ffe0ff */
[----:B------:R-:W-:Y:S01]  /*8af0*/  ISETP.GE.AND P3, PT, R20, c[0x0][0x3c8], PT ;  /* 0x0000f20014007a0c */ /* 0x000fe20003f66270 */
[----:B------:R2:W-:Y:S01]  /*8b00*/  @!P0 ST.E.64 [R2.64], R96 ;  /* 0x0000006002008985 */ /* 0x0005e2000c101b06 */
[----:B------:R-:W-:Y:S02]  /*8b10*/  ISETP.GE.AND P1, PT, R17, c[0x0][0x3c8], PT ;  /* 0x0000f20011007a0c */ /* 0x000fe40003f26270 */
[----:B------:R-:W-:Y:S02]  /*8b20*/  ISETP.GE.AND P0, PT, R16, c[0x0][0x3c8], PT ;  /* 0x0000f20010007a0c */ /* 0x000fe40003f06270 */
[----:B------:R-:W-:-:S03]  /*8b30*/  @!P2 LEA.HI R19, R19, R19, RZ, 0x1 ;  /* 0x000000131313a211 */ /* 0x000fc600078f08ff */
[----:B------:R-:W-:Y:S02]  /*8b40*/  @!P5 LEA.HI R0, R0, R0, RZ, 0x1 ;  /* 0x000000000000d211 */ /* 0x000fe400078f08ff */
[----:B------:R-:W-:Y:S02]  /*8b50*/  @!P2 LOP3.LUT R19, R19, 0xfffffffe, RZ, 0xc0, !PT ;  /* 0xfffffffe1313a812 */ /* 0x000fe400078ec0ff */
[----:B------:R-:W-:Y:S02]  /*8b60*/  @!P3 LEA.HI R20, R20, R20, RZ, 0x1 ;  /* 0x000000141414b211 */ /* 0x000fe400078f08ff */
[----:B------:R-:W-:Y:S02]  /*8b70*/  @!P1 LEA.HI R17, R17, R17, RZ, 0x1 ;  /* 0x0000001111119211 */ /* 0x000fe400078f08ff */
[----:B------:R-:W-:Y:S02]  /*8b80*/  @!P0 LEA.HI R16, R16, R16, RZ, 0x1 ;  /* 0x0000001010108211 */ /* 0x000fe400078f08ff */
[----:B----4-:R-:W-:-:S02]  /*8b90*/  @!P3 LOP3.LUT R11, R20, 0xfffffffe, RZ, 0xc0, !PT ;  /* 0xfffffffe140bb812 */ /* 0x010fc400078ec0ff */
[----:B------:R-:W-:Y:S02]  /*8ba0*/  @!P1 LOP3.LUT R17, R17, 0xfffffffe, RZ, 0xc0, !PT ;  /* 0xfffffffe11119812 */ /* 0x000fe400078ec0ff */
[----:B------:R-:W-:Y:S01]  /*8bb0*/  @!P0 LOP3.LUT R15, R16, 0xfffffffe, RZ, 0xc0, !PT ;  /* 0xfffffffe100f8812 */ /* 0x000fe200078ec0ff */
[----:B------:R-:W-:Y:S01]  /*8bc0*/  @!P3 IMAD.WIDE R10, R11, 0x4, R6 ;  /* 0x000000040b0ab825 */ /* 0x000fe200078e0206 */
[----:B-1----:R-:W-:-:S03]  /*8bd0*/  @!P4 LOP3.LUT R5, R18, 0xfffffffe, RZ, 0xc0, !PT ;  /* 0xfffffffe1205c812 */ /* 0x002fc600078ec0ff */
[----:B------:R-:W-:Y:S01]  /*8be0*/  @!P2 IMAD.WIDE R18, R19, 0x4, R6 ;  /* 0x000000041312a825 */ /* 0x000fe200078e0206 */
[----:B--2---:R-:W-:-:S03]  /*8bf0*/  @!P5 LOP3.LUT R3, R0, 0xfffffffe, RZ, 0xc0, !PT ;  /* 0xfffffffe0003d812 */ /* 0x004fc600078ec0ff */
[----:B------:R-:W-:-:S04]  /*8c00*/  @!P4 IMAD.WIDE R4, R5, 0x4, R6 ;  /* 0x000000040504c825 */ /* 0x000fc800078e0206 */
[----:B------:R-:W-:-:S04]  /*8c10*/  @!P5 IMAD.WIDE R2, R3, 0x4, R6 ;  /* 0x000000040302d825 */ /* 0x000fc800078e0206 */
[--C-:B------:R-:W-:Y:S01]  /*8c20*/  @!P1 IMAD.WIDE R16, R17, 0x4, R6.reuse ;  /* 0x0000000411109825 */ /* 0x100fe200078e0206 */
[----:B------:R1:W-:Y:S03]  /*8c30*/  @!P5 ST.E.64 [R2.64], R120 ;  /* 0x000000780200d985 */ /* 0x0003e6000c101b06 */
[----:B------:R-:W-:Y:S01]  /*8c40*/  @!P0 IMAD.WIDE R6, R15, 0x4, R6 ;  /* 0x000000040f068825 */ /* 0x000fe200078e0206 */
[----:B------:R1:W-:Y:S04]  /*8c50*/  @!P4 ST.E.64 [R4.64], R100 ;  /* 0x000000640400c985 */ /* 0x0003e8000c101b06 */
[----:B------:R1:W-:Y:S04]  /*8c60*/  @!P3 ST.E.64 [R10.64], R104 ;  /* 0x000000680a00b985 */ /* 0x0003e8000c101b06 */
[----:B------:R1:W-:Y:S04]  /*8c70*/  @!P2 ST.E.64 [R18.64], R108 ;  /* 0x0000006c1200a985 */ /* 0x0003e8000c101b06 */
[----:B------:R1:W-:Y:S04]  /*8c80*/  @!P1 ST.E.64 [R16.64], R116 ;  /* 0x0000007410009985 */ /* 0x0003e8000c101b06 */
[----:B------:R1:W-:Y:S02]  /*8c90*/  @!P0 ST.E.64 [R6.64], R112 ;  /* 0x0000007006008985 */ /* 0x0003e4000c101b06 */
.L_x_1543:
[----:B----4-:R-:W-:Y:S05]  /*8ca0*/  BSYNC B0 ;  /* 0x0000000000007941 */ /* 0x010fea0003800000 */
.L_x_1542:
[----:B------:R-:W-:Y:S01]  /*8cb0*/  ISETP.NE.AND P0, PT, R8, RZ, PT ;  /* 0x000000ff0800720c */ /* 0x000fe20003f05270 */
[----:B-1----:R1:W2:Y:S04]  /*8cc0*/  SHFL.IDX PT, R5, R12, 0x1, 0x1c1f ;  /* 0x003c1f000c057f89 */ /* 0x0022a800000e0000 */
[----:B------:R1:W4:Y:S08]  /*8cd0*/  SHFL.IDX PT, R4, R9, 0x1, 0x1c1f ;  /* 0x003c1f0009047f89 */ /* 0x00033000000e0000 */
        /* <DEDUP_REMOVED lines=8> */
[C---:B-1-3--:R-:W-:Y:S01]  /*8d60*/  IADD3 R9, R13.reuse, 0x20, RZ ;  /* 0x000000200d097810 */ /* 0x04afe20007ffe0ff */
[C---:B--2-4-:R-:W-:Y:S01]  /*8d70*/  @!P1 IMAD.WIDE R10, R13.reuse, 0x4, R4 ;  /* 0x000000040d0a9825 */ /* 0x054fe200078e0204 */
[----:B------:R-:W-:-:S02]  /*8d80*/  IADD3 R8, R13, 0x28, RZ ;  /* 0x000000280d087810 */ /* 0x000fc40007ffe0ff */
        /* <DEDUP_REMOVED lines=15> */
[----:B------:R-:W-:Y:S02]  /*8e80*/  @!P4 LEA.HI R9, R9, R9, RZ, 0x1 ;  /* 0x000000090909c211 */ /* 0x000fe400078f08ff */
[----:B------:R-:W-:Y:S02]  /*8e90*/  @!P3 LEA.HI R8, R8, R8, RZ, 0x1 ;  /* 0x000000080808b211 */ /* 0x000fe400078f08ff */
[----:B------:R-:W-:Y:S02]  /*8ea0*/  @!P2 LEA.HI R7, R7, R7, RZ, 0x1 ;  /* 0x000000070707a211 */ /* 0x000fe400078f08ff */
[----:B------:R-:W-:Y:S02]  /*8eb0*/  @!P1 LEA.HI R6, R6, R6, RZ, 0x1 ;  /* 0x0000000606069211 */ /* 0x000fe400078f08ff */
[----:B-1----:R-:W-:Y:S02]  /*8ec0*/  @!P6 LOP3.LUT R11, R2, 0xfffffffe, RZ, 0xc0, !PT ;  /* 0xfffffffe020be812 */ /* 0x002fe400078ec0ff */
[----:B------:R-:W-:-:S02]  /*8ed0*/  IADD3 R2, R13, 0x48, RZ ;  /* 0x000000480d027810 */ /* 0x000fc40007ffe0ff */
[----:B------:R-:W-:Y:S01]  /*8ee0*/  @!P0 LEA.HI R3, R3, R3, RZ, 0x1 ;  /* 0x0000000303038211 */ /* 0x000fe200078f08ff */
[--C-:B------:R-:W-:Y:S01]  /*8ef0*/  @!P6 IMAD.WIDE R10, R11, 0x4, R4.reuse ;  /* 0x000000040b0ae825 */ /* 0x100fe200078e0204 */
[----:B------:R-:W-:Y:S02]  /*8f00*/  @!P4 LOP3.LUT R9, R9, 0xfffffffe, RZ, 0xc0, !PT ;  /* 0xfffffffe0909c812 */ /* 0x000fe400078ec0ff */
[----:B------:R-:W-:Y:S02]  /*8f10*/  @!P3 LOP3.LUT R17, R8, 0xfffffffe, RZ, 0xc0, !PT ;  /* 0xfffffffe0811b812 */ /* 0x000fe400078ec0ff */
[----:B------:R1:W-:Y:S01]  /*8f20*/  @!P6 ST.E.64 [R10.64], R38 ;  /* 0x000000260a00e985 */ /* 0x0003e2000c101b06 */
[----:B------:R-:W-:Y:S01]  /*8f30*/  ISETP.GE.AND P6, PT, R2, c[0x0][0x3c8], PT ;  /* 0x0000f20002007a0c */ /* 0x000fe20003fc6270 */
[----:B------:R-:W-:Y:S01]  /*8f40*/  @!P4 IMAD.WIDE R8, R9, 0x4, R4 ;  /* 0x000000040908c825 */ /* 0x000fe200078e0204 */
[----:B--2---:R-:W-:Y:S02]  /*8f50*/  @!P5 LOP3.LUT R15, R0, 0xfffffffe, RZ, 0xc0, !PT ;  /* 0xfffffffe000fd812 */ /* 0x004fe400078ec0ff */
[----:B------:R-:W-:-:S02]  /*8f60*/  IADD3 R0, R13, 0x50, RZ ;  /* 0x000000500d007810 */ /* 0x000fc40007ffe0ff */
[----:B------:R-:W-:Y:S01]  /*8f70*/  @!P2 LOP3.LUT R7, R7, 0xfffffffe, RZ, 0xc0, !PT ;  /* 0xfffffffe0707a812 */ /* 0x000fe200078ec0ff */
[----:B------:R-:W-:Y:S01]  /*8f80*/  @!P5 IMAD.WIDE R14, R15, 0x4, R4 ;  /* 0x000000040f0ed825 */ /* 0x000fe200078e0204 */
[----:B------:R-:W-:Y:S02]  /*8f90*/  @!P0 LOP3.LUT R3, R3, 0xfffffffe, RZ, 0xc0, !PT ;  /* 0xfffffffe03038812 */ /* 0x000fe400078ec0ff */
[C---:B------:R-:W-:Y:S02]  /*8fa0*/  IADD3 R20, R13.reuse, 0x58, RZ ;  /* 0x000000580d147810 */ /* 0x040fe40007ffe0ff */
[----:B------:R2:W-:Y:S01]  /*8fb0*/  @!P5 ST.E.64 [R14.64], R42 ;  /* 0x0000002a0e00d985 */ /* 0x0005e2000c101b06 */
[----:B------:R-:W-:Y:S02]  /*8fc0*/  ISETP.GE.AND P5, PT, R0, c[0x0][0x3c8], PT ;  /* 0x0000f20000007a0c */ /* 0x000fe40003fa6270 */
[C---:B------:R-:W-:Y:S01]  /*8fd0*/  IADD3 R19, R13.reuse, 0x60, RZ ;  /* 0x000000600d137810 */ /* 0x040fe20007ffe0ff */
[----:B------:R3:W-:Y:S01]  /*8fe0*/  @!P4 ST.E.64 [R8.64], R46 ;  /* 0x0000002e0800c985 */ /* 0x0007e2000c101b06 */
[----:B------:R-:W-:-:S02]  /*8ff0*/  IADD3 R18, R13, 0x68, RZ ;  /* 0x000000680d127810 */ /* 0x000fc40007ffe0ff */
[----:B------:R-:W-:Y:S02]  /*9000*/  IADD3 R12, R13, 0x70, RZ ;  /* 0x000000700d0c7810 */ /* 0x000fe40007ffe0ff */
[----:B------:R-:W-:Y:S02]  /*9010*/  ISETP.GE.AND P4, PT, R20, c[0x0][0x3c8], PT ;  /* 0x0000f20014007a0c */ /* 0x000fe40003f86270 */
[----:B------:R-:W-:-:S03]  /*9020*/  @!P6 LEA.HI R2, R2, R2, RZ, 0x1 ;  /* 0x000000020202e211 */ /* 0x000fc600078f08ff */
[----:B------:R-:W-:Y:S02]  /*9030*/  @!P5 LEA.HI R0, R0, R0, RZ, 0x1 ;  /* 0x000000000000d211 */ /* 0x000fe400078f08ff */
[----:B-1----:R-:W-:Y:S01]  /*9040*/  @!P1 LOP3.LUT R11, R6, 0xfffffffe, RZ, 0xc0, !PT ;  /* 0xfffffffe060b9812 */ /* 0x002fe200078ec0ff */
[----:B------:R-:W-:-:S04]  /*9050*/  @!P2 IMAD.WIDE R6, R7, 0x4, R4 ;  /* 0x000000040706a825 */ /* 0x000fc800078e0204 */
[----:B------:R-:W-:Y:S01]  /*9060*/  @!P1 IMAD.WIDE R10, R11, 0x4, R4 ;  /* 0x000000040b0a9825 */ /* 0x000fe200078e0204 */
[----:B------:R-:W-:-:S03]  /*9070*/  @!P4 LEA.HI R20, R20, R20, RZ, 0x1 ;  /* 0x000000141414c211 */ /* 0x000fc600078f08ff */
[----:B--2---:R-:W-:-:S04]  /*9080*/  @!P3 IMAD.WIDE R14, R17, 0x4, R4 ;  /* 0x00000004110eb825 */ /* 0x004fc800078e0204 */
[----:B------:R-:W-:Y:S01]  /*9090*/  @!P0 IMAD.WIDE R16, R3, 0x4, R4 ;  /* 0x0000000403108825 */ /* 0x000fe200078e0204 */
[----:B------:R1:W-:Y:S01]  /*90a0*/  @!P3 ST.E.64 [R14.64], R50 ;  /* 0x000000320e00b985 */ /* 0x0003e2000c101b06 */
[----:B------:R-:W-:Y:S02]  /*90b0*/  IADD3 R3, R13, 0x78, RZ ;  /* 0x000000780d037810 */ /* 0x000fe40007ffe0ff */
[----:B------:R-:W-:Y:S01]  /*90c0*/  ISETP.GE.AND P3, PT, R19, c[0x0][0x3c8], PT ;  /* 0x0000f20013007a0c */ /* 0x000fe20003f66270 */
[----:B------:R2:W-:Y:S01]  /*90d0*/  @!P2 ST.E.64 [R6.64], R54 ;  /* 0x000000360600a985 */ /* 0x0005e2000c101b06 */
[----:B------:R-:W-:Y:S02]  /*90e0*/  ISETP.GE.AND P2, PT, R18, c[0x0][0x3c8], PT ;  /* 0x0000f20012007a0c */ /* 0x000fe40003f46270 */
[----:B---3--:R-:W-:Y:S01]  /*90f0*/  @!P5 LOP3.LUT R9, R0, 0xfffffffe, RZ, 0xc0, !PT ;  /* 0xfffffffe0009d812 */ /* 0x008fe200078ec0ff */
[----:B------:R3:W-:Y:S01]  /*9100*/  @!P1 ST.E.64 [R10.64], R58 ;  /* 0x0000003a0a009985 */ /* 0x0007e2000c101b06 */
[----:B------:R-:W-:-:S02]  /*9110*/  ISETP.GE.AND P1, PT, R12, c[0x0][0x3c8], PT ;  /* 0x0000f2000c007a0c */ /* 0x000fc40003f26270 */
[----:B------:R-:W-:Y:S01]  /*9120*/  IADD3 R0, R13, 0x88, RZ ;  /* 0x000000880d007810 */ /* 0x000fe20007ffe0ff */
[----:B------:R4:W-:Y:S01]  /*9130*/  @!P0 ST.E.64 [R16.64], R62 ;  /* 0x0000003e10008985 */ /* 0x0009e2000c101b06 */
[----:B------:R-:W-:Y:S01]  /*9140*/  ISETP.GE.AND P0, PT, R3, c[0x0][0x3c8], PT ;  /* 0x0000f20003007a0c */ /* 0x000fe20003f06270 */
[----:B------:R-:W-:Y:S02]  /*9150*/  @!P5 IMAD.WIDE R8, R9, 0x4, R4 ;  /* 0x000000040908d825 */ /* 0x000fe400078e0204 */
[----:B------:R-:W-:Y:S02]  /*9160*/  @!P3 LEA.HI R19, R19, R19, RZ, 0x1 ;  /* 0x000000131313b211 */ /* 0x000fe400078f08ff */
[----:B------:R-:W-:Y:S02]  /*9170*/  @!P2 LEA.HI R18, R18, R18, RZ, 0x1 ;  /* 0x000000121212a211 */ /* 0x000fe400078f08ff */
[----:B------:R-:W-:Y:S02]  /*9180*/  @!P3 LOP3.LUT R19, R19, 0xfffffffe, RZ, 0xc0, !PT ;  /* 0xfffffffe1313b812 */ /* 0x000fe400078ec0ff */
[----:B------:R-:W-:-:S04]  /*9190*/  @!P1 LEA.HI R12, R12, R12, RZ, 0x1 ;  /* 0x0000000c0c0c9211 */ /* 0x000fc800078f08ff */
[----:B------:R-:W-:Y:S01]  /*91a0*/  @!P0 LEA.HI R3, R3, R3, RZ, 0x1 ;  /* 0x0000000303038211 */ /* 0x000fe200078f08ff */
[----:B-1----:R-:W-:-:S03]  /*91b0*/  @!P3 IMAD.WIDE R14, R19, 0x4, R4 ;  /* 0x00000004130eb825 */ /* 0x002fc600078e0204 */
[----:B------:R-:W-:Y:S02]  /*91c0*/  @!P0 LOP3.LUT R3, R3, 0xfffffffe, RZ, 0xc0, !PT ;  /* 0xfffffffe03038812 */ /* 0x000fe400078ec0ff */
[C---:B------:R-:W-:Y:S02]  /*91d0*/  IADD3 R19, R13.reuse, 0x98, RZ ;  /* 0x000000980d137810 */ /* 0x040fe40007ffe0ff */
[----:B--2---:R-:W-:Y:S02]  /*91e0*/  @!P6 LOP3.LUT R7, R2, 0xfffffffe, RZ, 0xc0, !PT ;  /* 0xfffffffe0207e812 */ /* 0x004fe400078ec0ff */
[----:B------:R-:W-:Y:S02]  /*91f0*/  IADD3 R2, R13, 0x80, RZ ;  /* 0x000000800d027810 */ /* 0x000fe40007ffe0ff */
[----:B---3--:R-:W-:Y:S01]  /*9200*/  @!P4 LOP3.LUT R11, R20, 0xfffffffe, RZ, 0xc0, !PT ;  /* 0xfffffffe140bc812 */ /* 0x008fe200078ec0ff */
[----:B------:R-:W-:Y:S01]  /*9210*/  @!P6 IMAD.WIDE R6, R7, 0x4, R4 ;  /* 0x000000040706e825 */ /* 0x000fe200078e0204 */
[----:B------:R-:W-:-:S03]  /*9220*/  IADD3 R20, R13, 0x90, RZ ;  /* 0x000000900d147810 */ /* 0x000fc60007ffe0ff */
[--C-:B------:R-:W-:Y:S01]  /*9230*/  @!P4 IMAD.WIDE R10, R11, 0x4, R4.reuse ;  /* 0x000000040b0ac825 */ /* 0x100fe200078e0204 */
[----:B------:R1:W-:Y:S01]  /*9240*/  @!P6 ST.E.64 [R6.64], R66 ;  /* 0x000000420600e985 */ /* 0x0003e2000c101b06 */
[----:B------:R-:W-:Y:S02]  /*9250*/  ISETP.GE.AND P6, PT, R2, c[0x0][0x3c8], PT ;  /* 0x0000f20002007a0c */ /* 0x000fe40003fc6270 */
[----:B----4-:R-:W-:Y:S01]  /*9260*/  @!P0 IMAD.WIDE R16, R3, 0x4, R4 ;  /* 0x0000000403108825 */ /* 0x010fe200078e0204 */
        /* <DEDUP_REMOVED lines=55> */
.L_x_1541:
[----:B------:R-:W2:Y:S02]  /*95e0*/  S2R R7, SR_TID.X ;  /* 0x0000000000077919 */ /* 0x000ea40000002100 */
[----:B--2---:R-:W-:-:S13]  /*95f0*/  ISETP.GT.AND P0, PT, R7, 0x7f, PT ;  /* 0x0000007f0700780c */ /* 0x004fda0003f04270 */
[----:B------:R-:W-:Y:S05]  /*9600*/  @P0 EXIT ;  /* 0x000000000000094d */ /* 0x000fea0003800000 */
[----:B------:R-:W2:Y:S01]  /*9610*/  S2R R4, SR_CTAID.X ;  /* 0x0000000000047919 */ /* 0x000ea20000002500 */
[----:B------:R-:W-:-:S05]  /*9620*/  MOV R3, c[0x0][0x4e8] ;  /* 0x00013a0000037a02 */ /* 0x000fca0000000f00 */
[----:B------:R-:W-:Y:S01]  /*9630*/  IMAD R5, R3, c[0x0][0x388], RZ ;  /* 0x0000e20003057a24 */ /* 0x000fe200078e02ff */
[----:B--2---:R-:W-:-:S04]  /*9640*/  LEA R4, R4, R7, 0x7 ;  /* 0x0000000704047211 */ /* 0x004fc800078e38ff */
[----:B------:R-:W-:-:S13]  /*9650*/  ISETP.GE.AND P0, PT, R4, R5, PT ;  /* 0x000000050400720c */ /* 0x000fda0003f06270 */
[----:B------:R-:W-:Y:S05]  /*9660*/  @P0 EXIT ;  /* 0x000000000000094d */ /* 0x000fea0003800000 */
[----:B------:R-:W2:Y:S01]  /*9670*/  S2R R2, SR_CTAID.Z ;  /* 0x0000000000027919 */ /* 0x000ea20000002700 */
[----:B-1----:R-:W-:Y:S01]  /*9680*/  SHF.R.S32.HI R8, RZ, 0x1f, R197 ;  /* 0x0000001fff087819 */ /* 0x002fe200000114c5 */
[----:B------:R-:W-:Y:S01]  /*9690*/  IMAD.WIDE.U32 R6, R197, c[0x0][0x4d0], RZ ;  /* 0x00013400c5067a25 */ /* 0x000fe200078e00ff */
[----:B------:R-:W-:Y:S01]  /*96a0*/  ISETP.NE.AND P0, PT, R3, 0x1, PT ;  /* 0x000000010300780c */ /* 0x000fe20003f05270 */
[----:B------:R-:W1:Y:S01]  /*96b0*/  S2R R0, SR_CTAID.Y ;  /* 0x0000000000007919 */ /* 0x000e620000002600 */
[----:B------:R-:W-:Y:S01]  /*96c0*/  MOV R9, R4 ;  /* 0x0000000400097202 */ /* 0x000fe20000000f00 */
[----:B------:R-:W-:-:S04]  /*96d0*/  IMAD R8, R8, c[0x0][0x4d0], RZ ;  /* 0x0001340008087a24 */ /* 0x000fc800078e02ff */
[C---:B------:R-:W-:Y:S01]  /*96e0*/  IMAD R3, R197.reuse, c[0x0][0x4d4], R8 ;  /* 0x00013500c5037a24 */ /* 0x040fe200078e0208 */
[----:B------:R-:W-:-:S04]  /*96f0*/  IADD3 R197, -R197, RZ, RZ ;  /* 0x000000ffc5c57210 */ /* 0x000fc80007ffe1ff */
[----:B------:R-:W-:Y:S01]  /*9700*/  IADD3 R7, R7, R3, RZ ;  /* 0x0000000307077210 */ /* 0x000fe20007ffe0ff */
[----:B------:R-:W-:-:S05]  /*9710*/  @P0 IMAD.HI.U32 R8, R4, c[0x0][0x4ec], RZ ;  /* 0x00013b0004080a27 */ /* 0x000fca00078e00ff */
[----:B------:R-:W-:Y:S02]  /*9720*/  @P0 SHF.R.U32.HI R9, RZ, c[0x0][0x4f0], R8 ;  /* 0x00013c00ff090a19 */ /* 0x000fe40000011608 */
[----:B--2---:R-:W-:Y:S01]  /*9730*/  SHF.R.S32.HI R5, RZ, 0x1f, R2 ;  /* 0x0000001fff057819 */ /* 0x004fe20000011402 */
[----:B------:R-:W-:Y:S01]  /*9740*/  IMAD.WIDE.U32 R6, R2, c[0x0][0x4d8], R6 ;  /* 0x0001360002067a25 */ /* 0x000fe200078e0006 */
[----:B------:R-:W-:-:S03]  /*9750*/  IADD3 R3, -R9, RZ, RZ ;  /* 0x000000ff09037210 */ /* 0x000fc60007ffe1ff */
[----:B------:R-:W-:Y:S02]  /*9760*/  IMAD R5, R5, c[0x0][0x4d8], RZ ;  /* 0x0001360005057a24 */ /* 0x000fe400078e02ff */
[----:B-1----:R-:W-:Y:S02]  /*9770*/  IMAD R0, R197, c[0x0][0x550], R0 ;  /* 0x00015400c5007a24 */ /* 0x002fe400078e0200 */
[----:B------:R-:W-:Y:S02]  /*9780*/  IMAD R5, R2, c[0x0][0x4dc], R5 ;  /* 0x0001370002057a24 */ /* 0x000fe400078e0205 */
[----:B------:R-:W-:Y:S01]  /*9790*/  IMAD R3, R3, c[0x0][0x4e8], R4 ;  /* 0x00013a0003037a24 */ /* 0x000fe200078e0204 */
[----:B------:R-:W-:Y:S02]  /*97a0*/  SHF.R.S32.HI R2, RZ, 0x1f, R0 ;  /* 0x0000001fff027819 */ /* 0x000fe40000011400 */
[----:B------:R-:W-:-:S03]  /*97b0*/  IADD3 R7, R5, R7, RZ ;  /* 0x0000000705077210 */ /* 0x000fc60007ffe0ff */
[----:B------:R-:W-:Y:S01]  /*97c0*/  IMAD R5, R2, c[0x0][0x4e0], RZ ;  /* 0x0001380002057a24 */ /* 0x000fe200078e02ff */
[----:B------:R-:W-:Y:S01]  /*97d0*/  SHF.R.S32.HI R2, RZ, 0x1f, R3 ;  /* 0x0000001fff027819 */ /* 0x000fe20000011403 */
[----:B------:R-:W-:-:S04]  /*97e0*/  IMAD.WIDE.U32 R6, R0, c[0x0][0x4e0], R6 ;  /* 0x0001380000067a25 */ /* 0x000fc800078e0006 */
[----:B------:R-:W-:Y:S01]  /*97f0*/  IMAD R5, R0, c[0x0][0x4e4], R5 ;  /* 0x0001390000057a24 */ /* 0x000fe200078e0205 */
[----:B------:R-:W-:Y:S01]  /*9800*/  SHF.R.S32.HI R0, RZ, 0x1f, R9 ;  /* 0x0000001fff007819 */ /* 0x000fe20000011409 */
[----:B------:R-:W-:Y:S01]  /*9810*/  IMAD R2, R2, c[0x0][0x4c8], RZ ;  /* 0x0001320002027a24 */ /* 0x000fe200078e02ff */
[----:B------:R-:W-:-:S03]  /*9820*/  IADD3 R4, P0, R9, R6, RZ ;  /* 0x0000000609047210 */ /* 0x000fc60007f1e0ff */
[----:B------:R-:W-:Y:S01]  /*9830*/  IMAD R2, R3, c[0x0][0x4cc], R2 ;  /* 0x0001330003027a24 */ /* 0x000fe200078e0202 */
[----:B------:R-:W-:-:S05]  /*9840*/  IADD3.X R5, R0, R7, R5, P0, !PT ;  /* 0x0000000700057210 */ /* 0x000fca00007fe405 */
[----:B------:R-:W-:-:S05]  /*9850*/  IMAD.WIDE.U32 R4, R3, c[0x0][0x4c8], R4 ;  /* 0x0001320003047a25 */ /* 0x000fca00078e0004 */
[----:B------:R-:W-:Y:S02]  /*9860*/  IADD3 R3, R5, R2, RZ ;  /* 0x0000000205037210 */ /* 0x000fe40007ffe0ff */
[C---:B------:R-:W-:Y:S02]  /*9870*/  LEA R2, P0, R4.reuse, c[0x0][0x4a8], 0x2 ;  /* 0x00012a0004027a11 */ /* 0x040fe400078010ff */
[----:B------:R-:W-:Y:S02]  /*9880*/  MOV R5, 0xff800000 ;  /* 0xff80000000057802 */ /* 0x000fe40000000f00 */
[----:B------:R-:W-:-:S05]  /*9890*/  LEA.HI.X R3, R4, c[0x0][0x4ac], R3, 0x2, P0 ;  /* 0x00012b0004037a11 */ /* 0x000fca00000f1403 */
[----:B------:R-:W-:Y:S01]  /*98a0*/  STG.E [R2.64], R5 ;  /* 0x0000000502007986 */ /* 0x000fe2000c101906 */
[----:B------:R-:W-:Y:S05]  /*98b0*/  EXIT ;  /* 0x000000000000794d */ /* 0x000fea0003800000 */
.L_x_1544:
        /* <DEDUP_REMOVED lines=12> */
.L_x_3141:


//--------------------- .text._ZN7cutlass13device_kernelIN5flash19enable_sm80_to_sm89INS1_16FlashAttnFwdSm80INS1_25CollectiveMainloopFwdSm80ILi8ELi2ELb0EN4cute5tupleIJNS5_1CILi128EEENS7_ILi64EEENS7_ILi192EEEEEELi192ENS_10bfloat16_tEfNS_4arch4Sm80ELb0ELb0ELb0ELb1ELb1ELb0ELb1ELb1EEENS1_21CollectiveEpilogueFwdINS6_IJS8_SA_S9_EEENS6_IJNS7_ILi1EEESI_SI_EEESC_SE_Li256ELb1ELb1ELb1ELb0EEENS1_36VarlenDynamicPersistentTileSchedulerILi128ELi64ELi256ELi256ELb1ELb1ELb0ELb0ELb1ELb1EEEEEEEEEvNT_6ParamsE --------------------------
	.section	.text._ZN7cutlass13device_kernelIN5flash19enable_sm80_to_sm89INS1_16FlashAttnFwdSm80INS1_25CollectiveMainloopFwdSm80ILi8ELi2ELb0EN4cute5tupleIJNS5_1CILi128EEENS7_ILi64EEENS7_ILi192EEEEEELi192ENS_10bfloat16_tEfNS_4arch4Sm80ELb0ELb0ELb0ELb1ELb1ELb0ELb1ELb1EEENS1_21CollectiveEpilogueFwdINS6_IJS8_SA_S9_EEENS6_IJNS7_ILi1EEESI_SI_EEESC_SE_Li256ELb1ELb1ELb1ELb0EEENS1_36VarlenDynamicPersistentTileSchedulerILi128ELi64ELi256ELi256ELb1ELb1ELb0ELb0ELb1ELb1EEEEEEEEEvNT_6ParamsE,"ax",@progbits
	.sectioninfo	@"SHI_REGISTERS=255"
	.align	128
.text._ZN7cutlass13device_kernelIN5flash19enable_sm80_to_sm89INS1_16FlashAttnFwdSm80INS1_25CollectiveMainloopFwdSm80ILi8ELi2ELb0EN4cute5tupleIJNS5_1CILi128EEENS7_ILi64EEENS7_ILi192EEEEEELi192ENS_10bfloat16_tEfNS_4arch4Sm80ELb0ELb0ELb0ELb1ELb1ELb0ELb1ELb1EEENS1_21CollectiveEpilogueFwdINS6_IJS8_SA_S9_EEENS6_IJNS7_ILi1EEESI_SI_EEESC_SE_Li256ELb1ELb1ELb1ELb0EEENS1_36VarlenDynamicPersistentTileSchedulerILi128ELi64ELi256ELi256ELb1ELb1ELb0ELb0ELb1ELb1EEEEEEEEEvNT_6ParamsE:
        .type           _ZN7cutlass13device_kernelIN5flash19enable_sm80_to_sm89INS1_16FlashAttnFwdSm80INS1_25CollectiveMainloopFwdSm80ILi8ELi2ELb0EN4cute5tupleIJNS5_1CILi128EEENS7_ILi64EEENS7_ILi192EEEEEELi192ENS_10bfloat16_tEfNS_4arch4Sm80ELb0ELb0ELb0ELb1ELb1ELb0ELb1ELb1EEENS1_21CollectiveEpilogueFwdINS6_IJS8_SA_S9_EEENS6_IJNS7_ILi1EEESI_SI_EEESC_SE_Li256ELb1ELb1ELb1ELb0EEENS1_36VarlenDynamicPersistentTileSchedulerILi128ELi64ELi256ELi256ELb1ELb1ELb0ELb0ELb1ELb1EEEEEEEEEvNT_6ParamsE,@function
        .size           _ZN7cutlass13device_kernelIN5flash19enable_sm80_to_sm89INS1_16FlashAttnFwdSm80INS1_25CollectiveMainloopFwdSm80ILi8ELi2ELb0EN4cute5tupleIJNS5_1CILi128EEENS7_ILi64EEENS7_ILi192EEEEEELi192ENS_10bfloat16_tEfNS_4arch4Sm80ELb0ELb0ELb0ELb1ELb1ELb0ELb1ELb1EEENS1_21CollectiveEpilogueFwdINS6_IJS8_SA_S9_EEENS6_IJNS7_ILi1EEESI_SI_EEESC_SE_Li256ELb1ELb1ELb1ELb0EEENS1_36VarlenDynamicPersistentTileSchedulerILi128ELi64ELi256ELi256ELb1ELb1ELb0ELb0ELb1ELb1EEEEEEEEEvNT_6ParamsE,(.L_x_3142 - _ZN7cutlass13device_kernelIN5flash19enable_sm80_to_sm89INS1_16FlashAttnFwdSm80INS1_25CollectiveMainloopFwdSm80ILi8ELi2ELb0EN4cute5tupleIJNS5_1CILi128EEENS7_ILi64EEENS7_ILi192EEEEEELi192ENS_10bfloat16_tEfNS_4arch4Sm80ELb0ELb0ELb0ELb1ELb1ELb0ELb1ELb1EEENS1_21CollectiveEpilogueFwdINS6_IJS8_SA_S9_EEENS6_IJNS7_ILi1EEESI_SI_EEESC_SE_Li256ELb1ELb1ELb1ELb0EEENS1_36VarlenDynamicPersistentTileSchedulerILi128ELi64ELi256ELi256ELb1ELb1ELb0ELb0ELb1ELb1EEEEEEEEEvNT_6ParamsE)
        .other          _ZN7cutlass13device_kernelIN5flash19enable_sm80_to_sm89INS1_16FlashAttnFwdSm80INS1_25CollectiveMainloopFwdSm80ILi8ELi2ELb0EN4cute5tupleIJNS5_1CILi128EEENS7_ILi64EEENS7_ILi192EEEEEELi192ENS_10bfloat16_tEfNS_4arch4Sm80ELb0ELb0ELb0ELb1ELb1ELb0ELb1ELb1EEENS1_21CollectiveEpilogueFwdINS6_IJS8_SA_S9_EEENS6_IJNS7_ILi1EEESI_SI_EEESC_SE_Li256ELb1ELb1ELb1ELb0EEENS1_36VarlenDynamicPersistentTileSchedulerILi128ELi64ELi256ELi256ELb1ELb1ELb0ELb0ELb1ELb1EEEEEEEEEvNT_6ParamsE,@"STO_CUDA_ENTRY STV_DEFAULT"
_ZN7cutlass13device_kernelIN5flash19enable_sm80_to_sm89INS1_16FlashAttnFwdSm80INS1_25CollectiveMainloopFwdSm80ILi8ELi2ELb0EN4cute5tupleIJNS5_1CILi128EEENS7_ILi64EEENS7_ILi192EEEEEELi192ENS_10bfloat16_tEfNS_4arch4Sm80ELb0ELb0ELb0ELb1ELb1ELb0ELb1ELb1EEENS1_21CollectiveEpilogueFwdINS6_IJS8_SA_S9_EEENS6_IJNS7_ILi1EEESI_SI_EEESC_SE_Li256ELb1ELb1ELb1ELb0EEENS1_36VarlenDynamicPersistentTileSchedulerILi128ELi64ELi256ELi256ELb1ELb1ELb0ELb0ELb1ELb1EEEEEEEEEvNT_6ParamsE:
        /* <DEDUP_REMOVED lines=52> */
.L_x_1550:
        /* <DEDUP_REMOVED lines=17> */
.L_x_1659:
        /* <DEDUP_REMOVED lines=16> */
.L_x_1660:
[----:B---3--:R-:W-:-:S05]  /*0550*/  IMAD R0, R0, c[0x0][0x538], RZ ;  /* 0x00014e0000007a24 */ /* 0x008fca00078e02ff */
[----:B------:R-:W-:-:S04]  /*0560*/  IADD3 R6, R0, R6, RZ ;  /* 0x0000000600067210 */ /* 0x000fc80007ffe0ff */
[----:B------:R-:W-:-:S13]  /*0570*/  ISETP.GT.AND P0, PT, R6, UR4, PT ;  /* 0x0000000406007c0c */ /* 0x000fda000bf04270 */
[----:B-12---:R-:W-:Y:S05]  /*0580*/  @!P0 BRA `(.L_x_1550) ;  /* 0xfffffdb000008947 */ /* 0x006fea000383ffff */
.L_x_1546:
[----:B--2---:R-:W-:-:S05]  /*0590*/  IADD3 R200, -R0, R6, RZ ;  /* 0x0000000600c87210 */ /* 0x004fca0007ffe1ff */
[----:B------:R-:W-:-:S05]  /*05a0*/  IMAD R0, R4, c[0x0][0x538], R200 ;  /* 0x00014e0004007a24 */ /* 0x000fca00078e02c8 */
[----:B------:R-:W-:Y:S01]  /*05b0*/  ISETP.GT.AND P0, PT, R0, UR4, PT ;  /* 0x0000000400007c0c */ /* 0x000fe2000bf04270 */
[----:B------:R-:W-:-:S12]  /*05c0*/  BRA.DIV ~URZ, `(.L_x_1551) ;  /* 0x0000d0f27f007947 */ /* 0x000fd8000b800000 */
[----:B------:R-:W-:-:S04]  /*05d0*/  VOTE.ANY R0, PT, !P0 ;  /* 0x0000000000007806 */ /* 0x000fc800040e0100 */
.L_x_1661:
[----:B------:R1:W2:Y:S01]  /*05e0*/  POPC R203, R0 ;  /* 0x0000000000cb7309 */ /* 0x0002a20000000000 */
[----:B------:R-:W-:Y:S05]  /*05f0*/  BRA.DIV ~URZ, `(.L_x_1552) ;  /* 0x0000d1027f007947 */ /* 0x000fea000b800000 */
[----:B--2---:R2:W3:Y:S01]  /*0600*/  SHFL.IDX PT, R11, R8, R203, 0x1f ;  /* 0x00001fcb080b7589 */ /* 0x0044e200000e0000 */
[----:B------:R-:W-:-:S03]  /*0610*/  MOV R5, RZ ;  /* 0x000000ff00057202 */ /* 0x000fc60000000f00 */
[----:B------:R2:W4:Y:S04]  /*0620*/  SHFL.IDX PT, R10, R7, R203, 0x1f ;  /* 0x00001fcb070a7589 */ /* 0x00052800000e0000 */
.L_x_1662:
[----:B------:R-:W-:Y:S01]  /*0630*/  ISETP.NE.AND P0, PT, R0, RZ, PT ;  /* 0x000000ff0000720c */ /* 0x000fe20003f05270 */
[----:B------:R-:W-:-:S12]  /*0640*/  BSSY B0, `(.L_x_1553) ;  /* 0x0000005000007945 */ /* 0x000fd80003800000 */
[----:B------:R-:W-:Y:S05]  /*0650*/  @!P0 BRA `(.L_x_1554) ;  /* 0x0000003000008947 */ /* 0x000fea0003800000 */
[----:B------:R-:W-:Y:S01]  /*0660*/  IADD3 R30, R203, -0x1, RZ ;  /* 0xffffffffcb1e7810 */ /* 0x000fe20007ffe0ff */
[----:B------:R-:W-:Y:S05]  /*0670*/  BRA.DIV ~URZ, `(.L_x_1555) ;  /* 0x0000d1627f007947 */ /* 0x000fea000b800000 */
[----:B------:R1:W2:Y:S02]  /*0680*/  SHFL.IDX PT, R5, R4, R30, 0x1f ;  /* 0x00001f1e04057589 */ /* 0x0002a400000e0000 */
.L_x_1554:
[----:B------:R-:W-:Y:S05]  /*0690*/  BSYNC B0 ;  /* 0x0000000000007941 */ /* 0x000fea0003800000 */
.L_x_1553:
[-C--:B-1-3--:R-:W-:Y:S01]  /*06a0*/  IABS R4, R11.reuse ;  /* 0x0000000b00047213 */ /* 0x08afe20000000000 */
[----:B--2---:R-:W-:Y:S01]  /*06b0*/  IMAD R200, R5, c[0x0][0x538], R200 ;  /* 0x00014e0005c87a24 */ /* 0x004fe200078e02c8 */
[----:B----4-:R-:W-:Y:S01]  /*06c0*/  IABS R0, R10 ;  /* 0x0000000a00007213 */ /* 0x010fe20000000000 */
[----:B------:R-:W-:Y:S01]  /*06d0*/  IMAD.IADD R203, R203, 0x1, R9 ;  /* 0x00000001cbcb7824 */ /* 0x000fe200078e0209 */
[----:B------:R-:W1:Y:S02]  /*06e0*/  I2F.RP R2, R4 ;  /* 0x0000000400027306 */ /* 0x000e640000209400 */
[----:B------:R-:W-:Y:S01]  /*06f0*/  IADD3 R201, -R200, UR4, RZ ;  /* 0x00000004c8c97c10 */ /* 0x000fe2000fffe1ff */
[----:B------:R-:W-:Y:S01]  /*0700*/  IMAD.MOV.U32 R6, RZ, RZ, R0 ;  /* 0x000000ffff067224 */ /* 0x000fe200078e0000 */
[----:B------:R-:W-:Y:S02]  /*0710*/  IABS R0, R11 ;  /* 0x0000000b00007213 */ /* 0x000fe40000000000 */
[----:B------:R-:W-:-:S02]  /*0720*/  IABS R7, R201 ;  /* 0x000000c900077213 */ /* 0x000fc40000000000 */
[----:B------:R-:W-:Y:S08]  /*0730*/  I2F.RP R8, R6 ;  /* 0x0000000600087306 */ /* 0x000ff00000209400 */
[----:B-1----:R-:W1:Y:S02]  /*0740*/  MUFU.RCP R2, R2 ;  /* 0x0000000200027308 */ /* 0x002e640000001000 */
[----:B-1----:R-:W-:-:S06]  /*0750*/  IADD3 R2, R2, 0xffffffe, RZ ;  /* 0x0ffffffe02027810 */ /* 0x002fcc0007ffe0ff */
[----:B------:R-:W1:Y:S02]  /*0760*/  F2I.FTZ.U32.TRUNC.NTZ R3, R2 ;  /* 0x0000000200037305 */ /* 0x000e64000021f000 */
[----:B-1----:R-:W-:-:S04]  /*0770*/  IMAD.MOV R2, RZ, RZ, -R3 ;  /* 0x000000ffff027224 */ /* 0x002fc800078e0a03 */
[----:B------:R-:W-:Y:S02]  /*0780*/  IMAD R5, R2, R4, RZ ;  /* 0x0000000402057224 */ /* 0x000fe400078e02ff */
[----:B------:R-:W-:-:S04]  /*0790*/  IMAD.MOV.U32 R2, RZ, RZ, RZ ;  /* 0x000000ffff027224 */ /* 0x000fc800078e00ff */
[----:B------:R-:W-:-:S04]  /*07a0*/  IMAD.HI.U32 R5, R3, R5, R2 ;  /* 0x0000000503057227 */ /* 0x000fc800078e0002 */
[----:B------:R-:W-:Y:S01]  /*07b0*/  IMAD.MOV R2, RZ, RZ, -R0 ;  /* 0x000000ffff027224 */ /* 0x000fe200078e0a00 */
[----:B------:R-:W-:-:S03]  /*07c0*/  MOV R0, R7 ;  /* 0x0000000700007202 */ /* 0x000fc60000000f00 */
[----:B------:R-:W-:Y:S02]  /*07d0*/  IMAD.MOV.U32 R3, RZ, RZ, R2 ;  /* 0x000000ffff037224 */ /* 0x000fe400078e0002 */
        /* <DEDUP_REMOVED lines=45> */
.L_x_1547:
[----:B--2---:R-:W-:Y:S01]  /*0ab0*/  IMAD.MOV.U32 R201, RZ, RZ, RZ ;  /* 0x000000ffffc97224 */ /* 0x004fe200078e00ff */
[----:B------:R-:W-:Y:S01]  /*0ac0*/  MOV R202, RZ ;  /* 0x000000ff00ca7202 */ /* 0x000fe20000000f00 */
[----:B------:R-:W-:Y:S01]  /*0ad0*/  IMAD.U32 R200, RZ, RZ, UR4 ;  /* 0x00000004ffc87e24 */ /* 0x000fe2000f8e00ff */
[----:B------:R-:W-:Y:S02]  /*0ae0*/  MOV R203, c[0x0][0x53c] ;  /* 0x00014f0000cb7a02 */ /* 0x000fe40000000f00 */
.L_x_1556:
[----:B------:R-:W-:Y:S01]  /*0af0*/  ISETP.NE.AND P0, PT, R12, RZ, PT ;  /* 0x000000ff0c00720c */ /* 0x000fe20003f05270 */
[----:B------:R-:W-:-:S12]  /*0b00*/  WARPSYNC 0xffffffff ;  /* 0xffffffff00007948 */ /* 0x000fd80003800000 */
[----:B------:R1:W-:Y:S04]  /*0b10*/  @!P0 STS.128 [0x24100], R200 ;  /* 0x024100c8ff008388 */ /* 0x0003e80000000c00 */
[----:B------:R-:W-:Y:S06]  /*0b20*/  BAR.ARV 0x5, 0x100 ;  /* 0x0144000000007b1d */ /* 0x000fec0000002000 */
.L_x_1545:
[----:B-12---:R-:W-:-:S13]  /*0b30*/  ISETP.GE.AND P0, PT, R203, c[0x0][0x53c], PT ;  /* 0x00014f00cb007a0c */ /* 0x006fda0003f06270 */
[----:B------:R-:W-:Y:S05]  /*0b40*/  @P0 EXIT ;  /* 0x000000000000094d */ /* 0x000fea0003800000 */
[----:B------:R-:W-:Y:S01]  /*0b50*/  SHF.R.S32.HI R9, RZ, 0x1f, R172 ;  /* 0x0000001fff097819 */ /* 0x000fe200000114ac */
[----:B------:R-:W-:Y:S02]  /*0b60*/  ULDC UR5, c[0x0][0x2ac] ;  /* 0x0000ab0000057ab9 */ /* 0x000fe40000000800 */
[----:B------:R-:W-:Y:S01]  /*0b70*/  ULDC UR4, c[0x0][0x1d0] ;  /* 0x0000740000047ab9 */ /* 0x000fe20000000800 */
[CC--:B------:R-:W-:Y:S01]  /*0b80*/  LEA.HI R2, R9.reuse, R172.reuse, RZ, 0x4 ;  /* 0x000000ac09027211 */ /* 0x0c0fe200078f20ff */
[----:B------:R-:W-:Y:S01]  /*0b90*/  UIMAD UR5, UR5, UR4, URZ ;  /* 0x00000004050572a4 */ /* 0x000fe2000f8e023f */
[----:B------:R-:W-:Y:S02]  /*0ba0*/  LEA.HI R13, R9, R172, RZ, 0x2 ;  /* 0x000000ac090d7211 */ /* 0x000fe400078f10ff */
[----:B------:R-:W-:Y:S02]  /*0bb0*/  SHF.R.S32.HI R3, RZ, 0x4, R2 ;  /* 0x00000004ff037819 */ /* 0x000fe40000011402 */
[----:B------:R-:W-:-:S02]  /*0bc0*/  SHF.R.S32.HI R7, RZ, 0x2, R13 ;  /* 0x00000002ff077819 */ /* 0x000fc4000001140d */
[C---:B------:R-:W-:Y:S02]  /*0bd0*/  LEA.HI R0, R2.reuse, R3, RZ, 0x1 ;  /* 0x0000000302007211 */ /* 0x040fe400078f08ff */
[----:B------:R-:W-:Y:S02]  /*0be0*/  LOP3.LUT R2, R2, 0xfffffff0, RZ, 0xc0, !PT ;  /* 0xfffffff002027812 */ /* 0x000fe400078ec0ff */
[----:B------:R-:W-:Y:S02]  /*0bf0*/  LOP3.LUT R0, R0, 0xfffffffe, RZ, 0xc0, !PT ;  /* 0xfffffffe00007812 */ /* 0x000fe400078ec0ff */
[CC--:B------:R-:W-:Y:S01]  /*0c00*/  LEA.HI R8, R9.reuse, R172.reuse, RZ, 0x3 ;  /* 0x000000ac09087211 */ /* 0x0c0fe200078f18ff */
[----:B------:R-:W-:Y:S01]  /*0c10*/  IMAD.IADD R2, R172, 0x1, -R2 ;  /* 0x00000001ac027824 */ /* 0x000fe200078e0a02 */
[----:B------:R-:W-:Y:S01]  /*0c20*/  LEA.HI R6, R9, R172, RZ, 0x5 ;  /* 0x000000ac09067211 */ /* 0x000fe200078f28ff */
[----:B------:R-:W-:Y:S01]  /*0c30*/  IMAD.IADD R14, R3, 0x1, -R0 ;  /* 0x00000001030e7824 */ /* 0x000fe200078e0a00 */
[----:B------:R-:W-:-:S02]  /*0c40*/  SHF.R.S32.HI R3, RZ, 0x1f, R13 ;  /* 0x0000001fff037819 */ /* 0x000fc4000001140d */
[----:B------:R-:W-:Y:S02]  /*0c50*/  SHF.R.S32.HI R206, RZ, 0x3, R8 ;  /* 0x00000003ffce7819 */ /* 0x000fe40000011408 */
[----:B------:R-:W-:Y:S02]  /*0c60*/  LEA.HI R3, R3, R7, RZ, 0x3 ;  /* 0x0000000703037211 */ /* 0x000fe400078f18ff */
[----:B------:R-:W-:Y:S01]  /*0c70*/  SHF.R.S32.HI R10, RZ, 0x1f, R2 ;  /* 0x0000001fff0a7819 */ /* 0x000fe20000011402 */
[----:B------:R-:W-:Y:S01]  /*0c80*/  IMAD.SHL.U32 R4, R206, 0x40, RZ ;  /* 0x00000040ce047824 */ /* 0x000fe200078e00ff */
[----:B------:R-:W-:Y:S02]  /*0c90*/  LOP3.LUT R0, R8, 0xfffffff8, RZ, 0xc0, !PT ;  /* 0xfffffff808007812 */ /* 0x000fe400078ec0ff */
[----:B------:R-:W-:Y:S02]  /*0ca0*/  LOP3.LUT R3, R3, 0xfffffff8, RZ, 0xc0, !PT ;  /* 0xfffffff803037812 */ /* 0x000fe400078ec0ff */
[----:B------:R-:W-:Y:S01]  /*0cb0*/  LEA.HI R10, R10, R2, RZ, 0x3 ;  /* 0x000000020a0a7211 */ /* 0x000fe200078f18ff */
[----:B------:R-:W-:Y:S01]  /*0cc0*/  IMAD.IADD R162, R172, 0x1, -R0 ;  /* 0x00000001aca27824 */ /* 0x000fe200078e0a00 */
[----:B------:R-:W-:Y:S01]  /*0cd0*/  LOP3.LUT R0, R4, 0x1c0, RZ, 0xc0, !PT ;  /* 0x000001c004007812 */ /* 0x000fe200078ec0ff */
[----:B------:R-:W-:Y:S01]  /*0ce0*/  IMAD.IADD R7, R7, 0x1, -R3 ;  /* 0x0000000107077824 */ /* 0x000fe200078e0a03 */
[----:B------:R-:W-:Y:S01]  /*0cf0*/  LOP3.LUT R3, R10, 0xfffffff8, RZ, 0xc0, !PT ;  /* 0xfffffff80a037812 */ /* 0x000fe200078ec0ff */
[C---:B------:R-:W-:Y:S01]  /*0d00*/  IMAD.SHL.U32 R177, R162.reuse, 0x8, RZ ;  /* 0x00000008a2b17824 */ /* 0x040fe200078e00ff */
[----:B------:R-:W-:Y:S01]  /*0d10*/  SHF.R.U32.HI R4, RZ, 0x3, R0 ;  /* 0x00000003ff047819 */ /* 0x000fe20000011600 */
[----:B------:R-:W-:Y:S01]  /*0d20*/  IMAD R189, R162, 0x20, R206 ;  /* 0x00000020a2bd7824 */ /* 0x000fe200078e02ce */
[----:B------:R-:W-:Y:S01]  /*0d30*/  LOP3.LUT R5, R7, 0x1, RZ, 0xc0, !PT ;  /* 0x0000000107057812 */ /* 0x000fe200078ec0ff */
[----:B------:R-:W-:Y:S01]  /*0d40*/  IMAD.IADD R2, R2, 0x1, -R3 ;  /* 0x0000000102027824 */ /* 0x000fe200078e0a03 */
[----:B------:R-:W-:-:S02]  /*0d50*/  LOP3.LUT R3, R6, 0xffffffe0, RZ, 0xc0, !PT ;  /* 0xffffffe006037812 */ /* 0x000fc400078ec0ff */
[----:B------:R-:W-:Y:S02]  /*0d60*/  LOP3.LUT R0, R0, 0x38, R177, 0xf8, !PT ;  /* 0x0000003800007812 */ /* 0x000fe400078ef8b1 */
[----:B------:R-:W-:Y:S01]  /*0d70*/  ISETP.NE.U32.AND P3, PT, R5, 0x1, PT ;  /* 0x000000010500780c */ /* 0x000fe20003f65070 */
[----:B------:R-:W-:Y:S01]  /*0d80*/  IMAD.IADD R16, R172, 0x1, -R3 ;  /* 0x00000001ac107824 */ /* 0x000fe200078e0a03 */
[----:B------:R-:W-:Y:S01]  /*0d90*/  LOP3.LUT R11, R0, R4, RZ, 0x3c, !PT ;  /* 0x00000004000b7212 */ /* 0x000fe200078e3cff */
[----:B------:R-:W-:Y:S01]  /*0da0*/  IMAD.SHL.U32 R3, R162, 0x40, RZ ;  /* 0x00000040a2037824 */ /* 0x000fe200078e00ff */
[--C-:B------:R-:W-:Y:S02]  /*0db0*/  SHF.R.S32.HI R0, RZ, 0x5, R6.reuse ;  /* 0x00000005ff007819 */ /* 0x100fe40000011406 */
[----:B------:R-:W-:Y:S02]  /*0dc0*/  SHF.R.S32.HI R4, RZ, 0x1f, R6 ;  /* 0x0000001fff047819 */ /* 0x000fe40000011406 */
[----:B------:R-:W-:-:S02]  /*0dd0*/  LOP3.LUT R3, R3, 0x1c0, RZ, 0xc0, !PT ;  /* 0x000001c003037812 */ /* 0x000fc400078ec0ff */
[----:B------:R-:W-:Y:S02]  /*0de0*/  LEA.HI R4, R4, R0, RZ, 0x3 ;  /* 0x0000000004047211 */ /* 0x000fe400078f18ff */
[----:B------:R-:W-:Y:S02]  /*0df0*/  SHF.R.S32.HI R12, RZ, 0x1f, R16 ;  /* 0x0000001fff0c7819 */ /* 0x000fe40000011410 */
[----:B------:R-:W-:Y:S02]  /*0e00*/  LOP3.LUT R4, R4, 0xffffff8, RZ, 0xc0, !PT ;  /* 0x0ffffff804047812 */ /* 0x000fe400078ec0ff */
[----:B------:R-:W-:Y:S02]  /*0e10*/  LOP3.LUT R8, R3, 0x8, R8, 0xf8, !PT ;  /* 0x0000000803087812 */ /* 0x000fe400078ef808 */
[----:B------:R-:W-:Y:S01]  /*0e20*/  SHF.R.U32.HI R6, RZ, 0x3, R3 ;  /* 0x00000003ff067819 */ /* 0x000fe20000011603 */
[----:B------:R-:W-:Y:S01]  /*0e30*/  IMAD.IADD R5, R0, 0x1, -R4 ;  /* 0x0000000100057824 */ /* 0x000fe200078e0a04 */
[----:B------:R-:W-:-:S02]  /*0e40*/  LEA.HI R12, R12, R16, RZ, 0x2 ;  /* 0x000000100c0c7211 */ /* 0x000fc400078f10ff */
[----:B------:R-:W-:Y:S02]  /*0e50*/  LOP3.LUT R3, R13, 0xfffffffc, RZ, 0xc0, !PT ;  /* 0xfffffffc0d037812 */ /* 0x000fe400078ec0ff */
[----:B------:R-:W-:Y:S02]  /*0e60*/  SHF.R.S32.HI R4, RZ, 0x2, R12 ;  /* 0x00000002ff047819 */ /* 0x000fe4000001140c */
[----:B------:R-:W-:Y:S01]  /*0e70*/  LOP3.LUT R13, R8, R6, RZ, 0x3c, !PT ;  /* 0x00000006080d7212 */ /* 0x000fe200078e3cff */
[----:B------:R-:W-:Y:S01]  /*0e80*/  IMAD.IADD R3, R172, 0x1, -R3 ;  /* 0x00000001ac037824 */ /* 0x000fe200078e0a03 */
[----:B------:R-:W-:Y:S01]  /*0e90*/  LOP3.LUT P0, RZ, R2, 0x2, RZ, 0xc0, !PT ;  /* 0x0000000202ff7812 */ /* 0x000fe2000780c0ff */
[----:B------:R-:W-:Y:S01]  /*0ea0*/  IMAD.SHL.U32 R8, R0, 0x400, RZ ;  /* 0x0000040000087824 */ /* 0x000fe200078e00ff */
[C---:B------:R-:W-:Y:S01]  /*0eb0*/  LOP3.LUT P4, RZ, R2.reuse, 0x4, RZ, 0xc0, !PT ;  /* 0x0000000402ff7812 */ /* 0x040fe2000788c0ff */
[----:B------:R-:W-:Y:S01]  /*0ec0*/  IMAD.SHL.U32 R0, R2, 0x40, RZ ;  /* 0x0000004002007824 */ /* 0x000fe200078e00ff */
[----:B------:R-:W-:Y:S01]  /*0ed0*/  LEA.HI R9, R9, R172, RZ, 0x6 ;  /* 0x000000ac09097211 */ /* 0x000fe200078f30ff */
[----:B------:R-:W-:Y:S01]  /*0ee0*/  IMAD R15, R5, 0x10, R4 ;  /* 0x00000010050f7824 */ /* 0x000fe200078e0204 */
[----:B------:R-:W-:Y:S01]  /*0ef0*/  LEA.HI R4, R3, R3, RZ, 0x1 ;  /* 0x0000000303047211 */ /* 0x000fe200078f08ff */
[----:B------:R-:W-:Y:S01]  /*0f00*/  IMAD.SHL.U32 R5, R7, 0x40, RZ ;  /* 0x0000004007057824 */ /* 0x000fe200078e00ff */
[----:B------:R-:W-:Y:S01]  /*0f10*/  LOP3.LUT R0, R0, 0x1c0, RZ, 0xc0, !PT ;  /* 0x000001c000007812 */ /* 0x000fe200078ec0ff */
[----:B------:R-:W-:Y:S01]  /*0f20*/  IMAD.SHL.U32 R6, R14, 0x8, RZ ;  /* 0x000000080e067824 */ /* 0x000fe200078e00ff */
[----:B------:R-:W-:Y:S01]  /*0f30*/  LOP3.LUT R2, R4, 0x1ffffffe, RZ, 0xc0, !PT ;  /* 0x1ffffffe04027812 */ /* 0x000fe200078ec0ff */
[----:B------:R-:W-:Y:S01]  /*0f40*/  IMAD.SHL.U32 R9, R9, 0x8, RZ ;  /* 0x0000000809097824 */ /* 0x000fe200078e00ff */
[----:B------:R-:W-:Y:S01]  /*0f50*/  R2P PR, R7, 0x6 ;  /* 0x0000000607007804 */ /* 0x000fe20000000000 */
[----:B------:R-:W-:Y:S01]  /*0f60*/  IMAD.SHL.U32 R7, R10, 0x40, RZ ;  /* 0x000000400a077824 */ /* 0x000fe200078e00ff */
[----:B------:R-:W-:Y:S01]  /*0f70*/  LOP3.LUT R4, R5, 0x1c0, RZ, 0xc0, !PT ;  /* 0x000001c005047812 */ /* 0x000fe200078ec0ff */
[C---:B------:R-:W-:Y:S01]  /*0f80*/  IMAD.IADD R10, R3.reuse, 0x1, -R2 ;  /* 0x00000001030a7824 */ /* 0x040fe200078e0a02 */
[----:B------:R-:W-:Y:S01]  /*0f90*/  LOP3.LUT R6, R0, 0x8, R6, 0xf8, !PT ;  /* 0x0000000800067812 */ /* 0x000fe200078ef806 */
[----:B------:R-:W-:Y:S01]  /*0fa0*/  IMAD R5, R3, 0x2, R8 ;  /* 0x0000000203057824 */ /* 0x000fe200078e0208 */
[----:B------:R-:W-:Y:S01]  /*0fb0*/  SHF.R.U32.HI R0, RZ, 0x3, R0 ;  /* 0x00000003ff007819 */ /* 0x000fe20000011600 */
[----:B------:R-:W-:Y:S01]  /*0fc0*/  STL [R1+0x8], R15 ;  /* 0x0000080f01007387 */ /* 0x000fe20000100800 */
[----:B------:R-:W-:-:S02]  /*0fd0*/  LEA.HI R2, R4, R4, RZ, 0x1d ;  /* 0x0000000404027211 */ /* 0x000fc400078fe8ff */
[----:B------:R-:W-:Y:S01]  /*0fe0*/  LOP3.LUT R3, R6, R0, RZ, 0x3c, !PT ;  /* 0x0000000006037212 */ /* 0x000fe200078e3cff */
[----:B------:R-:W-:Y:S01]  /*0ff0*/  IMAD R0, R14, 0x200, R13 ;  /* 0x000002000e007824 */ /* 0x000fe200078e020d */
[----:B------:R-:W-:Y:S02]  /*1000*/  LOP3.LUT R4, R7, 0xfffffe00, RZ, 0xc0, !PT ;  /* 0xfffffe0007047812 */ /* 0x000fe400078ec0ff */
[----:B------:R-:W-:Y:S01]  /*1010*/  LOP3.LUT R11, R11, 0x7ffffe00, R9, 0xf8, !PT ;  /* 0x7ffffe000b0b7812 */ /* 0x000fe200078ef809 */
[----:B------:R-:W-:Y:S01]  /*1020*/  IMAD.IADD R9, R5, 0x1, R2 ;  /* 0x0000000105097824 */ /* 0x000fe200078e0202 */
[CC--:B------:R-:W-:Y:S01]  /*1030*/  IADD3 R2, R3.reuse, R4.reuse, R8 ;  /* 0x0000000403027210 */ /* 0x0c0fe20007ffe008 */
[----:B------:R-:W-:Y:S01]  /*1040*/  IMAD.MOV.U32 R8, RZ, RZ, 0x40 ;  /* 0x00000040ff087424 */ /* 0x000fe200078e00ff */
[----:B------:R-:W-:Y:S01]  /*1050*/  LOP3.LUT R3, R3, R4, RZ, 0xfc, !PT ;  /* 0x0000000403037212 */ /* 0x000fe200078efcff */
[----:B------:R-:W-:Y:S01]  /*1060*/  IMAD.MOV.U32 R4, RZ, RZ, 0x20 ;  /* 0x00000020ff047424 */ /* 0x000fe200078e00ff */
[----:B------:R-:W-:Y:S01]  /*1070*/  LOP3.LUT R5, R12, 0x7ffffffc, RZ, 0xc0, !PT ;  /* 0x7ffffffc0c057812 */ /* 0x000fe200078ec0ff */
[----:B------:R-:W-:Y:S01]  /*1080*/  IMAD.SHL.U32 R188, R11, 0x2, RZ ;  /* 0x000000020bbc7824 */ /* 0x000fe200078e00ff */
[----:B------:R-:W-:-:S02]  /*1090*/  LEA R163, R2, 0x18100, 0x1 ;  /* 0x0001810002a37811 */ /* 0x000fc400078e08ff */
[----:B------:R-:W-:Y:S02]  /*10a0*/  SEL R168, R4, 0xffffffe0, !P0 ;  /* 0xffffffe004a87807 */ /* 0x000fe40004000000 */
[----:B------:R-:W-:Y:S02]  /*10b0*/  LEA R170, R3, 0x100, 0x1 ;  /* 0x0000010003aa7811 */ /* 0x000fe400078e08ff */
[----:B------:R-:W-:Y:S01]  /*10c0*/  SHF.R.S32.HI R7, RZ, 0x1f, R177 ;  /* 0x0000001fff077819 */ /* 0x000fe200000114b1 */
[----:B------:R-:W-:Y:S01]  /*10d0*/  IMAD.IADD R7, R16, 0x1, -R5 ;  /* 0x0000000110077824 */ /* 0x000fe200078e0a05 */
[----:B------:R-:W-:Y:S01]  /*10e0*/  LEA R169, R0, 0xc100, 0x1 ;  /* 0x0000c10000a97811 */ /* 0x000fe200078e08ff */
[----:B------:R-:W-:Y:S01]  /*10f0*/  IMAD.IADD R164, R163, 0x1, R168 ;  /* 0x00000001a3a47824 */ /* 0x000fe200078e02a8 */
[----:B------:R-:W-:Y:S01]  /*1100*/  SEL R0, R8, 0xffffffc0, !P4 ;  /* 0xffffffc008007807 */ /* 0x000fe20006000000 */
[--C-:B------:R-:W-:Y:S01]  /*1110*/  IMAD.IADD R208, R168, 0x1, R170.reuse ;  /* 0x00000001a8d07824 */ /* 0x100fe200078e02aa */
[----:B------:R-:W-:Y:S01]  /*1120*/  IADD3 R185, R177, 0x40, RZ ;  /* 0x00000040b1b97810 */ /* 0x000fe20007ffe0ff */
[----:B------:R-:W-:Y:S01]  /*1130*/  IMAD.SHL.U32 R220, R7, 0x2, RZ ;  /* 0x0000000207dc7824 */ /* 0x000fe200078e00ff */
[----:B------:R-:W-:Y:S01]  /*1140*/  LEA R221, R9, 0x80, 0x1 ;  /* 0x0000008009dd7811 */ /* 0x000fe200078e08ff */
[----:B------:R-:W-:Y:S01]  /*1150*/  IMAD R7, R10, 0x8, R15 ;  /* 0x000000080a077824 */ /* 0x000fe200078e020f */
[----:B------:R-:W-:Y:S01]  /*1160*/  SHF.R.S32.HI R6, RZ, 0x1f, R185 ;  /* 0x0000001fff067819 */ /* 0x000fe200000114b9 */
[----:B------:R-:W-:Y:S01]  /*1170*/  IMAD.IADD R171, R0, 0x1, R170 ;  /* 0x0000000100ab7824 */ /* 0x000fe200078e02aa */
[----:B------:R-:W-:Y:S01]  /*1180*/  IADD3 R246, R220, 0x10, RZ ;  /* 0x00000010dcf67810 */ /* 0x000fe20007ffe0ff */
[--C-:B------:R-:W-:Y:S01]  /*1190*/  IMAD.IADD R166, R163, 0x1, R0.reuse ;  /* 0x00000001a3a67824 */ /* 0x100fe200078e0200 */
[----:B------:R1:W-:Y:S01]  /*11a0*/  STL [R1+0xc], R7 ;  /* 0x00000c0701007387 */ /* 0x0003e20000100800 */
[----:B------:R-:W-:Y:S01]  /*11b0*/  IMAD.IADD R165, R164, 0x1, R0 ;  /* 0x00000001a4a57824 */ /* 0x000fe200078e0200 */
[----:B------:R-:W-:Y:S01]  /*11c0*/  IADD3 R247, R220, 0x8, RZ ;  /* 0x00000008dcf77810 */ /* 0x000fe20007ffe0ff */
[----:B------:R-:W-:Y:S01]  /*11d0*/  IMAD.IADD R0, R0, 0x1, R208 ;  /* 0x0000000100007824 */ /* 0x000fe200078e02d0 */
[----:B------:R-:W-:Y:S01]  /*11e0*/  IADD3 R243, R220, 0x28, RZ ;  /* 0x00000028dcf37810 */ /* 0x000fe20007ffe0ff */
[----:B------:R-:W-:Y:S01]  /*11f0*/  IMAD.IADD R211, R168, 0x1, R171 ;  /* 0x00000001a8d37824 */ /* 0x000fe200078e02ab */
[----:B------:R-:W-:-:S02]  /*1200*/  IADD3 R244, R220, 0x20, RZ ;  /* 0x00000020dcf47810 */ /* 0x000fc40007ffe0ff */
[----:B------:R2:W-:Y:S01]  /*1210*/  STL [R1], R0 ;  /* 0x0000000001007387 */ /* 0x0005e20000100800 */
[----:B------:R-:W-:Y:S02]  /*1220*/  IADD3 R240, R220, 0x40, RZ ;  /* 0x00000040dcf07810 */ /* 0x000fe40007ffe0ff */
[C---:B------:R-:W-:Y:S02]  /*1230*/  IADD3 R222, R221.reuse, -0x10, RZ ;  /* 0xfffffff0ddde7810 */ /* 0x040fe40007ffe0ff */
[----:B------:R-:W-:Y:S02]  /*1240*/  SEL R6, R4, 0xffffffe0, !P1 ;  /* 0xffffffe004067807 */ /* 0x000fe40004800000 */
[C---:B------:R-:W-:Y:S02]  /*1250*/  IADD3 R245, R220.reuse, 0x18, RZ ;  /* 0x00000018dcf57810 */ /* 0x040fe40007ffe0ff */
[C---:B------:R-:W-:Y:S01]  /*1260*/  IADD3 R241, R220.reuse, 0x38, RZ ;  /* 0x00000038dcf17810 */ /* 0x040fe20007ffe0ff */
[----:B------:R-:W-:Y:S01]  /*1270*/  IMAD.IADD R224, R221, 0x1, R6 ;  /* 0x00000001dde07824 */ /* 0x000fe200078e0206 */
[----:B------:R-:W-:-:S02]  /*1280*/  IADD3 R237, R220, 0x58, RZ ;  /* 0x00000058dced7810 */ /* 0x000fc40007ffe0ff */
[----:B------:R-:W-:Y:S02]  /*1290*/  @P3 IADD3 R222, R221, 0x10, RZ ;  /* 0x00000010ddde3810 */ /* 0x000fe40007ffe0ff */
[C---:B------:R-:W-:Y:S02]  /*12a0*/  IADD3 R242, R220.reuse, 0x30, RZ ;  /* 0x00000030dcf27810 */ /* 0x040fe40007ffe0ff */
[----:B------:R-:W-:Y:S01]  /*12b0*/  IADD3 R238, R220, 0x50, RZ ;  /* 0x00000050dcee7810 */ /* 0x000fe20007ffe0ff */
[----:B------:R-:W-:Y:S01]  /*12c0*/  IMAD.IADD R223, R6, 0x1, R222 ;  /* 0x0000000106df7824 */ /* 0x000fe200078e02de */
[C---:B------:R-:W-:Y:S02]  /*12d0*/  IADD3 R234, R220.reuse, 0x70, RZ ;  /* 0x00000070dcea7810 */ /* 0x040fe40007ffe0ff */
[----:B------:R-:W-:Y:S02]  /*12e0*/  SHF.R.S32.HI R4, RZ, 0x1f, R246 ;  /* 0x0000001fff047819 */ /* 0x000fe400000114f6 */
[----:B------:R-:W-:-:S02]  /*12f0*/  IADD3 R239, R220, 0x48, RZ ;  /* 0x00000048dcef7810 */ /* 0x000fc40007ffe0ff */
[C---:B------:R-:W-:Y:S02]  /*1300*/  IADD3 R235, R220.reuse, 0x68, RZ ;  /* 0x00000068dceb7810 */ /* 0x040fe40007ffe0ff */
[----:B------:R-:W-:Y:S02]  /*1310*/  IADD3 R231, R220, 0x88, RZ ;  /* 0x00000088dce77810 */ /* 0x000fe40007ffe0ff */
[----:B-1----:R-:W-:Y:S02]  /*1320*/  SHF.R.S32.HI R7, RZ, 0x1f, R247 ;  /* 0x0000001fff077819 */ /* 0x002fe400000114f7 */
[----:B------:R-:W-:Y:S02]  /*1330*/  SHF.R.S32.HI R4, RZ, 0x1f, R243 ;  /* 0x0000001fff047819 */ /* 0x000fe400000114f3 */
[----:B------:R-:W-:Y:S02]  /*1340*/  SEL R5, R8, 0xffffffc0, !P2 ;  /* 0xffffffc008057807 */ /* 0x000fe40005000000 */
[----:B------:R-:W-:-:S02]  /*1350*/  IADD3 R236, R220, 0x60, RZ ;  /* 0x00000060dcec7810 */ /* 0x000fc40007ffe0ff */
[C---:B------:R-:W-:Y:S01]  /*1360*/  IADD3 R232, R220.reuse, 0x80, RZ ;  /* 0x00000080dce87810 */ /* 0x040fe20007ffe0ff */
[--C-:B------:R-:W-:Y:S01]  /*1370*/  IMAD.IADD R251, R221, 0x1, R5.reuse ;  /* 0x00000001ddfb7824 */ /* 0x100fe200078e0205 */
[----:B------:R-:W-:Y:S01]  /*1380*/  IADD3 R228, R220, 0xa0, RZ ;  /* 0x000000a0dce47810 */ /* 0x000fe20007ffe0ff */
[--C-:B------:R-:W-:Y:S01]  /*1390*/  IMAD.IADD R250, R224, 0x1, R5.reuse ;  /* 0x00000001e0fa7824 */ /* 0x100fe200078e0205 */
        /* <DEDUP_REMOVED lines=9> */
[----:B------:R-:W-:Y:S02]  /*1430*/  SHF.R.S32.HI R4, RZ, 0x1f, R237 ;  /* 0x0000001fff047819 */ /* 0x000fe400000114ed */
[----:B------:R-:W-:Y:S02]  /*1440*/  IADD3 R186, R177, 0x80, RZ ;  /* 0x00000080b1ba7810 */ /* 0x000fe40007ffe0ff */
[----:B------:R-:W-:-:S02]  /*1450*/  IADD3 R230, R220, 0x90, RZ ;  /* 0x00000090dce67810 */ /* 0x000fc40007ffe0ff */
[C---:B------:R-:W-:Y:S02]  /*1460*/  IADD3 R227, R220.reuse, 0xa8, RZ ;  /* 0x000000a8dce37810 */ /* 0x040fe40007ffe0ff */
[----:B------:R-:W-:Y:S02]  /*1470*/  IADD3 R225, R220, 0xb8, RZ ;  /* 0x000000b8dce17810 */ /* 0x000fe40007ffe0ff */
        /* <DEDUP_REMOVED lines=13> */
[C---:B------:R-:W-:Y:S02]  /*1550*/  IADD3 R205, R188.reuse, 0xc100, RZ ;  /* 0x0000c100bccd7810 */ /* 0x040fe40007ffe0ff */
[----:B------:R-:W-:Y:S02]  /*1560*/  IADD3 R204, R188, 0x100, RZ ;  /* 0x00000100bccc7810 */ /* 0x000fe40007ffe0ff */
[----:B------:R-:W-:-:S02]  /*1570*/  SHF.R.S32.HI R8, RZ, 0x1f, R230 ;  /* 0x0000001fff087819 */ /* 0x000fc400000114e6 */
[----:B------:R-:W-:Y:S02]  /*1580*/  SHF.R.S32.HI R7, RZ, 0x1f, R227 ;  /* 0x0000001fff077819 */ /* 0x000fe400000114e3 */
[----:B--2---:R-:W-:Y:S02]  /*1590*/  SHF.R.S32.HI R4, RZ, 0x1f, R225 ;  /* 0x0000001fff047819 */ /* 0x004fe400000114e1 */
.L_x_1658:
        /* <DEDUP_REMOVED lines=30> */
.L_x_1557:
[----:B------:R-:W-:-:S04]  /*1780*/  ISETP.NE.U32.AND P0, PT, RZ, c[0x0][0x368], PT ;  /* 0x0000da00ff007a0c */ /* 0x000fc80003f05070 */
[----:B------:R-:W-:-:S13]  /*1790*/  ISETP.NE.AND.EX P0, PT, RZ, c[0x0][0x36c], PT, P0 ;  /* 0x0000db00ff007a0c */ /* 0x000fda0003f05300 */
[----:B------:R-:W-:Y:S05]  /*17a0*/  @!P0 BRA `(.L_x_1558) ;  /* 0x0000004000008947 */ /* 0x000fea0003800000 */
[----:B-1----:R-:W-:-:S04]  /*17b0*/  IADD3 R2, P0, R209, c[0x0][0x368], RZ ;  /* 0x0000da00d1027a10 */ /* 0x002fc80007f1e0ff */
[----:B------:R-:W-:-:S05]  /*17c0*/  IADD3.X R3, R210, c[0x0][0x36c], RZ, P0, !PT ;  /* 0x0000db00d2037a10 */ /* 0x000fca00007fe4ff */
[----:B------:R1:W5:Y:S01]  /*17d0*/  LDG.E R0, [R2.64] ;  /* 0x0000000602007981 */ /* 0x000362000c1e1900 */
[----:B------:R-:W-:Y:S05]  /*17e0*/  BRA `(.L_x_1559) ;  /* 0x0000008000007947 */ /* 0x000fea0003800000 */
.L_x_1558:
        /* <DEDUP_REMOVED lines=8> */
.L_x_1559:
        /* <DEDUP_REMOVED lines=45> */
.L_x_1561:
[----:B------:R-:W-:Y:S05]  /*1b40*/  BSYNC B0 ;  /* 0x0000000000007941 */ /* 0x000fea0003800000 */
.L_x_1560:
        /* <DEDUP_REMOVED lines=66> */
[----:B------:R-:W-:Y:S02]  /*1f70*/  ISETP.NE.AND P0, PT, R4, 0x1, PT ;  /* 0x000000010400780c */ /* 0x000fe40003f05270 */
        /* <DEDUP_REMOVED lines=34> */
.L_x_1663:
[----:B------:R-:W-:Y:S05]  /*21a0*/  BRA.DIV ~URZ, `(.L_x_1564) ;  /* 0x0000b7027f007947 */ /* 0x000fea000b800000 */
[----:B------:R3:W4:Y:S02]  /*21b0*/  SHFL.IDX PT, R0, R12, RZ, 0x181f ;  /* 0x00181fff0c007589 */ /* 0x00072400000e0000 */
.L_x_1664:
        /* <DEDUP_REMOVED lines=20> */
.L_x_1566:
[----:B------:R-:W-:Y:S05]  /*2300*/  BSYNC B0 ;  /* 0x0000000000007941 */ /* 0x000fea0003800000 */
.L_x_1565:
[----:B------:R-:W-:Y:S05]  /*2310*/  BRA.DIV ~URZ, `(.L_x_1567) ;  /* 0x0000b6027f007947 */ /* 0x000fea000b800000 */
[----:B--2---:R2:W1:Y:S04]  /*2320*/  SHFL.IDX PT, R4, R5, 0x1, 0x181f ;  /* 0x00381f0005047f89 */ /* 0x00446800000e0000 */
[----:B----4-:R2:W4:Y:S02]  /*2330*/  SHFL.IDX PT, R0, R12, 0x1, 0x181f ;  /* 0x00381f000c007f89 */ /* 0x01052400000e0000 */
.L_x_1665:
        /* <DEDUP_REMOVED lines=19> */
.L_x_1569:
[----:B------:R-:W-:Y:S05]  /*2470*/  BSYNC B0 ;  /* 0x0000000000007941 */ /* 0x000fea0003800000 */
.L_x_1568:
[----:B------:R-:W-:Y:S05]  /*2480*/  BRA.DIV ~URZ, `(.L_x_1570) ;  /* 0x0000b5627f007947 */ /* 0x000fea000b800000 */
[----:B-1----:R1:W2:Y:S02]  /*2490*/  SHFL.IDX PT, R4, R5, 0x2, 0x181f ;  /* 0x00581f0005047f89 */ /* 0x0022a400000e0000 */
.L_x_1666:
[----:B------:R-:W-:Y:S05]  /*24a0*/  BRA.DIV ~URZ, `(.L_x_1571) ;  /* 0x0000b5b27f007947 */ /* 0x000fea000b800000 */
[----:B----4-:R4:W1:Y:S02]  /*24b0*/  SHFL.IDX PT, R0, R12, 0x2, 0x181f ;  /* 0x00581f000c007f89 */ /* 0x01086400000e0000 */
.L_x_1667:
        /* <DEDUP_REMOVED lines=19> */
.L_x_1573:
[----:B------:R-:W-:Y:S05]  /*25f0*/  BSYNC B0 ;  /* 0x0000000000007941 */ /* 0x000fea0003800000 */
.L_x_1572:
[----:B------:R-:W-:Y:S05]  /*2600*/  BRA.DIV ~URZ, `(.L_x_1574) ;  /* 0x0000b4c27f007947 */ /* 0x000fea000b800000 */
[----:B--2---:R2:W3:Y:S04]  /*2610*/  SHFL.IDX PT, R4, R5, 0x3, 0x181f ;  /* 0x00781f0005047f89 */ /* 0x0044e800000e0000 */
[----:B-1----:R2:W1:Y:S02]  /*2620*/  SHFL.IDX PT, R0, R12, 0x3, 0x181f ;  /* 0x00781f000c007f89 */ /* 0x00246400000e0000 */
.L_x_1668:
[----:B------:R-:W-:Y:S01]  /*2630*/  IADD3 R2, R10, 0x60, RZ ;  /* 0x000000600a027810 */ /* 0x000fe20007ffe0ff */
[----:B-----5:R-:W-:Y:S01]  /*2640*/  IMAD.WIDE.U32 R192, R14, c[0x0][0x2b0], RZ ;  /* 0x0000ac000ec07a25 */ /* 0x020fe200078e00ff */
[----:B------:R-:W-:-:S02]  /*2650*/  SHF.R.S32.HI R19, RZ, 0x1f, R177 ;  /* 0x0000001fff137819 */ /* 0x000fc400000114b1 */
[----:B------:R-:W-:Y:S02]  /*2660*/  ISETP.GE.AND P0, PT, R2, R11, PT ;  /* 0x0000000b0200720c */ /* 0x000fe40003f06270 */
[----:B------:R-:W-:Y:S02]  /*2670*/  SHF.R.S32.HI R23, RZ, 0x1f, R185 ;  /* 0x0000001fff177819 */ /* 0x000fe400000114b9 */
[----:B------:R-:W-:-:S09]  /*2680*/  SHF.R.S32.HI R22, RZ, 0x1f, R186 ;  /* 0x0000001fff167819 */ /* 0x000fd200000114ba */
[-C--:B-1----:R-:W-:Y:S02]  /*2690*/  @!P0 LEA R8, P3, R177, R0.reuse, 0x1 ;  /* 0x00000000b1088211 */ /* 0x082fe400078608ff */
[-C--:B------:R-:W-:Y:S02]  /*26a0*/  @!P0 LEA R6, P2, R185, R0.reuse, 0x1 ;  /* 0x00000000b9068211 */ /* 0x080fe400078408ff */
[----:B------:R-:W-:Y:S02]  /*26b0*/  @!P0 LEA R2, P1, R186, R0, 0x1 ;  /* 0x00000000ba028211 */ /* 0x000fe400078208ff */
[----:B------:R-:W-:Y:S02]  /*26c0*/  SHF.R.S32.HI R0, RZ, 0x1f, R14 ;  /* 0x0000001fff007819 */ /* 0x000fe4000001140e */
[-C--:B---3--:R-:W-:Y:S02]  /*26d0*/  @!P0 LEA.HI.X R9, R177, R4.reuse, R19, 0x1, P3 ;  /* 0x00000004b1098211 */ /* 0x088fe400018f0c13 */
[-C--:B------:R-:W-:Y:S01]  /*26e0*/  @!P0 LEA.HI.X R7, R185, R4.reuse, R23, 0x1, P2 ;  /* 0x00000004b9078211 */ /* 0x080fe200010f0c17 */
[----:B------:R-:W-:Y:S01]  /*26f0*/  IMAD R0, R0, c[0x0][0x2b0], RZ ;  /* 0x0000ac0000007a24 */ /* 0x000fe200078e02ff */
[C---:B------:R-:W-:Y:S01]  /*2700*/  @!P0 LEA.HI.X R3, R186.reuse, R4, R22, 0x1, P1 ;  /* 0x00000004ba038211 */ /* 0x040fe200008f0c16 */
        /* <DEDUP_REMOVED lines=8> */
[----:B------:R-:W-:Y:S01]  /*2790*/  IMAD.IADD R198, R193, 0x1, R0 ;  /* 0x00000001c1c67824 */ /* 0x000fe200078e0200 */
[----:B------:R-:W-:Y:S01]  /*27a0*/  SEL R252, RZ, 0x10, P6 ;  /* 0x00000010fffc7807 */ /* 0x000fe20003000000 */
[----:B------:R1:W-:Y:S01]  /*27b0*/  @!P0 LDGSTS.E.BYPASS.LTC128B.128 [R188+0x23100], [R2.64], !P4 ;  /* 0x2310000002bc8fae */ /* 0x0003e2000e101d46 */
[----:B------:R-:W-:-:S03]  /*27c0*/  ISETP.GE.AND P4, PT, R185, c[0x0][0x1d4], PT ;  /* 0x00007500b9007a0c */ /* 0x000fc60003f86270 */
[----:B------:R-:W0:Y:S01]  /*27d0*/  LDGDEPBAR ;  /* 0x00000000000079af */ /* 0x000e220000000000 */
[----:B------:R-:W-:Y:S03]  /*27e0*/  WARPSYNC 0xffffffff ;  /* 0xffffffff00007948 */ /* 0x000fe60003800000 */
[----:B------:R-:W-:Y:S01]  /*27f0*/  IMAD.MOV.U32 R21, RZ, RZ, c[0x0][0x2b8] ;  /* 0x0000ae00ff157624 */ /* 0x000fe200078e00ff */
[----:B------:R-:W-:Y:S01]  /*2800*/  BAR.SYNC.DEFER_BLOCKING 0x0 ;  /* 0x0000000000007b1d */ /* 0x000fe20000010000 */
[----:B-1----:R-:W-:Y:S02]  /*2810*/  IMAD R2, R18, 0x40, R189 ;  /* 0x0000004012027824 */ /* 0x002fe400078e02bd */
        /* <DEDUP_REMOVED lines=9> */
[----:B--2---:R-:W-:Y:S02]  /*28b0*/  @!P0 LEA.HI.X.SX32 R5, R0, R198, 0x1, P1 ;  /* 0x000000c600058211 */ /* 0x004fe400008f0eff */
[----:B------:R-:W-:-:S04]  /*28c0*/  @!P0 LEA R4, P1, R3, c[0x0][0x2a0], 0x2 ;  /* 0x0000a80003048a11 */ /* 0x000fc800078210ff */
[----:B------:R-:W-:-:S05]  /*28d0*/  @!P0 LEA.HI.X R5, R3, c[0x0][0x2a4], R5, 0x2, P1 ;  /* 0x0000a90003058a11 */ /* 0x000fca00008f1405 */
[----:B------:R1:W2:Y:S01]  /*28e0*/  @!P0 LDG.E R173, [R4.64] ;  /* 0x0000000604ad8981 */ /* 0x0002a2000c1e1900 */
[----:B------:R-:W-:Y:S01]  /*28f0*/  IMAD.MOV R0, RZ, RZ, -R0 ;  /* 0x000000ffff007224 */ /* 0x000fe200078e0a00 */
[----:B------:R-:W-:Y:S01]  /*2900*/  BSSY B0, `(.L_x_1575) ;  /* 0x00000a6000007945 */ /* 0x000fe20003800000 */
[----:B------:R-:W-:-:S04]  /*2910*/  IMAD.WIDE.U32 R190, R13, c[0x0][0x1e8], RZ ;  /* 0x00007a000dbe7a25 */ /* 0x000fc800078e00ff */
[----:B------:R-:W-:Y:S02]  /*2920*/  IMAD R174, R0, c[0x0][0x2b8], R2 ;  /* 0x0000ae0000ae7a24 */ /* 0x000fe400078e0202 */
[----:B------:R-:W-:Y:S02]  /*2930*/  IMAD R195, R13, c[0x0][0x1ec], R191 ;  /* 0x00007b000dc37a24 */ /* 0x000fe400078e02bf */
[----:B------:R-:W-:-:S04]  /*2940*/  IMAD.WIDE.U32 R2, R174, c[0x0][0x1e0], RZ ;  /* 0x00007800ae027a25 */ /* 0x000fc800078e00ff */
[----:B------:R-:W-:Y:S01]  /*2950*/  IMAD R96, R18, -0x40, R16 ;  /* 0xffffffc012607824 */ /* 0x000fe200078e0210 */
[----:B------:R-:W-:Y:S01]  /*2960*/  SHF.L.U64.HI R16, R177, 0x1, R19 ;  /* 0x00000001b1107819 */ /* 0x000fe20000010213 */
[----:B------:R-:W-:-:S04]  /*2970*/  IMAD.WIDE.U32 R196, R13, c[0x0][0x210], RZ ;  /* 0x000084000dc47a25 */ /* 0x000fc800078e00ff */
[----:B------:R-:W-:Y:S02]  /*2980*/  IMAD.IADD R14, R96, 0x1, -R206 ;  /* 0x00000001600e7824 */ /* 0x000fe400078e0ace */
[----:B------:R-:W-:Y:S01]  /*2990*/  IMAD R199, R13, c[0x0][0x214], R197 ;  /* 0x000085000dc77a24 */ /* 0x000fe200078e02c5 */
[----:B-1----:R-:W-:Y:S01]  /*29a0*/  SHF.R.S32.HI R5, RZ, 0x1f, R174 ;  /* 0x0000001fff057819 */ /* 0x002fe200000114ae */
[----:B------:R-:W-:Y:S01]  /*29b0*/  IMAD.SHL.U32 R20, R177, 0x2, RZ ;  /* 0x00000002b1147824 */ /* 0x000fe200078e00ff */
[----:B------:R-:W-:-:S03]  /*29c0*/  ISETP.GE.AND P1, PT, R14, 0x1, PT ;  /* 0x000000010e00780c */ /* 0x000fc60003f26270 */
[C---:B------:R-:W-:Y:S02]  /*29d0*/  IMAD R0, R5.reuse, c[0x0][0x1e0], RZ ;  /* 0x0000780005007a24 */ /* 0x040fe400078e02ff */
[----:B------:R-:W-:Y:S02]  /*29e0*/  IMAD R5, R5, c[0x0][0x208], RZ ;  /* 0x0000820005057a24 */ /* 0x000fe400078e02ff */
[C---:B------:R-:W-:Y:S02]  /*29f0*/  IMAD R0, R174.reuse, c[0x0][0x1e4], R0 ;  /* 0x00007900ae007a24 */ /* 0x040fe400078e0200 */
[----:B------:R-:W-:Y:S02]  /*2a00*/  IMAD R5, R174, c[0x0][0x20c], R5 ;  /* 0x00008300ae057a24 */ /* 0x000fe400078e0205 */
[----:B------:R-:W-:Y:S01]  /*2a10*/  IMAD.IADD R3, R3, 0x1, R0 ;  /* 0x0000000103037824 */ /* 0x000fe200078e0200 */
[----:B--2---:R-:W-:-:S03]  /*2a20*/  SHF.R.S32.HI R6, RZ, 0x1f, R173 ;  /* 0x0000001fff067819 */ /* 0x004fc600000114ad */
[----:B------:R-:W-:-:S04]  /*2a30*/  IMAD.WIDE.U32 R2, R173, c[0x0][0x1f0], R2 ;  /* 0x00007c00ad027a25 */ /* 0x000fc800078e0002 */
[----:B------:R-:W-:-:S04]  /*2a40*/  IMAD R0, R6, c[0x0][0x1f0], RZ ;  /* 0x00007c0006007a24 */ /* 0x000fc800078e02ff */
[----:B------:R-:W-:Y:S01]  /*2a50*/  IMAD R4, R173, c[0x0][0x1f4], R0 ;  /* 0x00007d00ad047a24 */ /* 0x000fe200078e0200 */
[----:B------:R-:W-:-:S04]  /*2a60*/  IADD3 R0, P0, R2, R190, RZ ;  /* 0x000000be02007210 */ /* 0x000fc80007f1e0ff */
[----:B------:R-:W-:Y:S02]  /*2a70*/  IADD3.X R2, R195, R3, R4, P0, !PT ;  /* 0x00000003c3027210 */ /* 0x000fe400007fe404 */
[----:B------:R-:W-:-:S04]  /*2a80*/  LEA R4, P0, R0, c[0x0][0x1c8], 0x1 ;  /* 0x0000720000047a11 */ /* 0x000fc800078008ff */
[----:B------:R-:W-:Y:S01]  /*2a90*/  LEA.HI.X R7, R0, c[0x0][0x1cc], R2, 0x1, P0 ;  /* 0x0000730000077a11 */ /* 0x000fe200000f0c02 */
[----:B------:R-:W-:Y:S01]  /*2aa0*/  IMAD.WIDE.U32 R2, R174, c[0x0][0x208], RZ ;  /* 0x00008200ae027a25 */ /* 0x000fe200078e00ff */
[----:B------:R-:W1:Y:S03]  /*2ab0*/  SHFL.IDX PT, R0, R4, RZ, 0x181f ;  /* 0x00181fff04007589 */ /* 0x000e6600000e0000 */
[----:B------:R-:W-:Y:S01]  /*2ac0*/  IMAD.IADD R3, R3, 0x1, R5 ;  /* 0x0000000103037824 */ /* 0x000fe200078e0205 */
[----:B------:R-:W2:Y:S01]  /*2ad0*/  SHFL.IDX PT, R9, R7, RZ, 0x181f ;  /* 0x00181fff07097589 */ /* 0x000ea200000e0000 */
[----:B------:R-:W-:Y:S02]  /*2ae0*/  IMAD R5, R6, c[0x0][0x218], RZ ;  /* 0x0000860006057a24 */ /* 0x000fe400078e02ff */
[C---:B------:R-:W-:Y:S01]  /*2af0*/  IMAD.WIDE.U32 R2, R173.reuse, c[0x0][0x218], R2 ;  /* 0x00008600ad027a25 */ /* 0x040fe200078e0002 */
[----:B----4-:R3:W4:Y:S03]  /*2b00*/  SHFL.IDX PT, R12, R4, 0x1, 0x181f ;  /* 0x00381f00040c7f89 */ /* 0x01072600000e0000 */
[----:B------:R-:W-:Y:S01]  /*2b10*/  IMAD R10, R173, c[0x0][0x21c], R5 ;  /* 0x00008700ad0a7a24 */ /* 0x000fe200078e0205 */
[----:B------:R2:W5:Y:S01]  /*2b20*/  SHFL.IDX PT, R13, R7, 0x1, 0x181f ;  /* 0x00381f00070d7f89 */ /* 0x00056200000e0000 */
[----:B-1----:R-:W-:-:S02]  /*2b30*/  @P1 LEA R6, P0, R177, R0, 0x1 ;  /* 0x00000000b1061211 */ /* 0x002fc400078008ff */
[-C--:B---3--:R-:W-:Y:S02]  /*2b40*/  @P1 LEA R4, P2, R185, R0.reuse, 0x1 ;  /* 0x00000000b9041211 */ /* 0x088fe400078408ff */
[-C--:B--2---:R-:W-:Y:S02]  /*2b50*/  @P1 LEA.HI.X R7, R177, R9.reuse, R19, 0x1, P0 ;  /* 0x00000009b1071211 */ /* 0x084fe400000f0c13 */
[----:B------:R-:W-:Y:S02]  /*2b60*/  @P1 LEA R8, P0, R186, R0, 0x1 ;  /* 0x00000000ba081211 */ /* 0x000fe400078008ff */
[-C--:B------:R-:W-:Y:S01]  /*2b70*/  @P1 LEA.HI.X R5, R185, R9.reuse, R23, 0x1, P2 ;  /* 0x00000009b9051211 */ /* 0x080fe200010f0c17 */
[----:B------:R1:W-:Y:S01]  /*2b80*/  @P1 LDGSTS.E.BYPASS.LTC128B.128 [R188+0xc100], [R6.64], !P5 ;  /* 0x0c10000006bc1fae */ /* 0x0003e2000e901d46 */
[----:B------:R-:W-:Y:S02]  /*2b90*/  IADD3 R0, P2, R2, R196, RZ ;  /* 0x000000c402007210 */ /* 0x000fe40007f5e0ff */
[----:B------:R-:W-:Y:S01]  /*2ba0*/  @P1 LEA.HI.X R9, R186, R9, R22, 0x1, P0 ;  /* 0x00000009ba091211 */ /* 0x000fe200000f0c16 */
[----:B------:R2:W-:Y:S01]  /*2bb0*/  @P1 LDGSTS.E.BYPASS.LTC128B.128 [R188+0xe100], [R4.64], !P4 ;  /* 0x0e10000004bc1fae */ /* 0x0005e2000e101d46 */
[----:B------:R-:W-:-:S02]  /*2bc0*/  IADD3.X R2, R199, R3, R10, P2, !PT ;  /* 0x00000003c7027210 */ /* 0x000fc400017fe40a */
[----:B------:R-:W-:Y:S01]  /*2bd0*/  LEA R15, P2, R0, c[0x0][0x1f8], 0x1 ;  /* 0x00007e00000f7a11 */ /* 0x000fe200078408ff */
[----:B------:R3:W-:Y:S01]  /*2be0*/  @P1 LDGSTS.E.BYPASS.LTC128B.128 [R188+0x10100], [R8.64], !P6 ;  /* 0x1010000008bc1fae */ /* 0x0007e2000f101d46 */
[----:B------:R-:W-:Y:S02]  /*2bf0*/  ISETP.GE.AND P0, PT, R14, 0x21, PT ;  /* 0x000000210e00780c */ /* 0x000fe40003f06270 */
[----:B------:R-:W-:Y:S01]  /*2c00*/  LEA.HI.X R17, R0, c[0x0][0x1fc], R2, 0x1, P2 ;  /* 0x00007f0000117a11 */ /* 0x000fe200010f0c02 */
[----:B------:R-:W3:Y:S04]  /*2c10*/  SHFL.IDX PT, R10, R15, RZ, 0x181f ;  /* 0x00181fff0f0a7589 */ /* 0x000ee800000e0000 */
[----:B------:R-:W3:Y:S04]  /*2c20*/  SHFL.IDX PT, R11, R17, RZ, 0x181f ;  /* 0x00181fff110b7589 */ /* 0x000ee800000e0000 */
[----:B------:R3:W3:Y:S02]  /*2c30*/  SHFL.IDX PT, R0, R15, 0x1, 0x181f ;  /* 0x00381f000f007f89 */ /* 0x0006e400000e0000 */
[----:B----4-:R-:W-:-:S04]  /*2c40*/  @P0 LEA R2, P1, R186, R12, 0x1 ;  /* 0x0000000cba020211 */ /* 0x010fc800078208ff */
[-C--:B-----5:R-:W-:Y:S02]  /*2c50*/  @P0 LEA.HI.X R3, R186, R13.reuse, R22, 0x1, P1 ;  /* 0x0000000dba030211 */ /* 0x0a0fe400008f0c16 */
[-C--:B-1----:R-:W-:Y:S02]  /*2c60*/  @P0 LEA R6, P3, R177, R12.reuse, 0x1 ;  /* 0x0000000cb1060211 */ /* 0x082fe400078608ff */
[----:B--2---:R-:W-:Y:S02]  /*2c70*/  @P0 LEA R4, P2, R185, R12, 0x1 ;  /* 0x0000000cb9040211 */ /* 0x004fe400078408ff */
[-C--:B------:R-:W-:Y:S01]  /*2c80*/  @P0 LEA.HI.X R7, R177, R13.reuse, R19, 0x1, P3 ;  /* 0x0000000db1070211 */ /* 0x080fe200018f0c13 */
[C---:B------:R-:W-:Y:S01]  /*2c90*/  IMAD.SHL.U32 R19, R185.reuse, 0x2, RZ ;  /* 0x00000002b9137824 */ /* 0x040fe200078e00ff */
[C-C-:B------:R-:W-:Y:S02]  /*2ca0*/  @P0 LEA.HI.X R5, R185.reuse, R13, R23.reuse, 0x1, P2 ;  /* 0x0000000db9050211 */ /* 0x140fe400010f0c17 */
[----:B------:R-:W-:Y:S01]  /*2cb0*/  SHF.L.U64.HI R13, R185, 0x1, R23 ;  /* 0x00000001b90d7819 */ /* 0x000fe20000010217 */
[----:B------:R1:W-:Y:S01]  /*2cc0*/  @P0 LDGSTS.E.BYPASS.LTC128B.128 [R188+0xd100], [R6.64], !P5 ;  /* 0x0d10000006bc0fae */ /* 0x0003e2000e901d46 */
[----:B------:R-:W-:-:S02]  /*2cd0*/  ISETP.GE.AND P3, PT, R177, c[0x0][0x1d4], PT ;  /* 0x00007500b1007a0c */ /* 0x000fc40003f66270 */
[----:B------:R-:W-:Y:S01]  /*2ce0*/  ISETP.GE.AND P2, PT, R185, c[0x0][0x1d4], PT ;  /* 0x00007500b9007a0c */ /* 0x000fe20003f46270 */
[----:B------:R2:W-:Y:S01]  /*2cf0*/  @P0 LDGSTS.E.BYPASS.LTC128B.128 [R188+0xf100], [R4.64], !P4 ;  /* 0x0f10000004bc0fae */ /* 0x0005e2000e101d46 */
[----:B------:R-:W-:Y:S02]  /*2d00*/  ISETP.LT.OR P1, PT, R14, 0x1, P3 ;  /* 0x000000010e00780c */ /* 0x000fe40001f21670 */
[----:B---3--:R-:W-:Y:S01]  /*2d10*/  SHF.L.U64.HI R15, R186, 0x1, R22 ;  /* 0x00000001ba0f7819 */ /* 0x008fe20000010216 */
[----:B------:R3:W-:Y:S04]  /*2d20*/  @P0 LDGSTS.E.BYPASS.LTC128B.128 [R188+0x11100], [R2.64], !P6 ;  /* 0x1110000002bc0fae */ /* 0x0007e8000f101d46 */
[----:B------:R-:W0:Y:S04]  /*2d30*/  LDGDEPBAR ;  /* 0x00000000000079af */ /* 0x000e280000000000 */
[----:B-1----:R1:W4:Y:S01]  /*2d40*/  SHFL.IDX PT, R6, R17, 0x1, 0x181f ;  /* 0x00381f0011067f89 */ /* 0x00232200000e0000 */
[----:B--2---:R-:W-:-:S05]  /*2d50*/  IADD3 R4, P0, R10, R20, RZ ;  /* 0x000000140a047210 */ /* 0x004fca0007f1e0ff */
[----:B------:R-:W-:Y:S01]  /*2d60*/  IMAD.X R5, R11, 0x1, R16, P0 ;  /* 0x000000010b057824 */ /* 0x000fe200000e0610 */
[----:B---3--:R-:W-:-:S04]  /*2d70*/  IADD3 R2, P0, R10, R19, RZ ;  /* 0x000000130a027210 */ /* 0x008fc80007f1e0ff */
[----:B------:R2:W-:Y:S01]  /*2d80*/  LDGSTS.E.BYPASS.LTC128B.128 [R188+0x100], [R4.64], !P1 ;  /* 0x0010000004bc7fae */ /* 0x0005e2000c901d46 */
[----:B------:R-:W-:Y:S01]  /*2d90*/  IMAD.X R3, R11, 0x1, R13, P0 ;  /* 0x000000010b037824 */ /* 0x000fe200000e060d */
[----:B------:R-:W-:Y:S02]  /*2da0*/  ISETP.LT.OR P0, PT, R14, 0x1, P2 ;  /* 0x000000010e00780c */ /* 0x000fe40001701670 */
[----:B------:R-:W-:Y:S02]  /*2db0*/  ISETP.GE.AND P1, PT, R186, c[0x0][0x1d4], PT ;  /* 0x00007500ba007a0c */ /* 0x000fe40003f26270 */
[----:B------:R-:W-:Y:S01]  /*2dc0*/  ISETP.LT.OR P2, PT, R14, 0x21, P2 ;  /* 0x000000210e00780c */ /* 0x000fe20001741670 */
[----:B-1----:R-:W-:-:S08]  /*2dd0*/  IMAD.SHL.U32 R17, R186, 0x2, RZ ;  /* 0x00000002ba117824 */ /* 0x002fd000078e00ff */
[----:B------:R1:W-:Y:S01]  /*2de0*/  LDGSTS.E.BYPASS.LTC128B.128 [R188+0x2100], [R2.64], !P0 ;  /* 0x0210000002bc7fae */ /* 0x0003e2000c101d46 */
[----:B--2---:R-:W-:-:S05]  /*2df0*/  IADD3 R4, P0, R10, R17, RZ ;  /* 0x000000110a047210 */ /* 0x004fca0007f1e0ff */
[----:B------:R-:W-:Y:S01]  /*2e00*/  IMAD.X R5, R11, 0x1, R15, P0 ;  /* 0x000000010b057824 */ /* 0x000fe200000e060f */
[----:B-1----:R-:W-:-:S05]  /*2e10*/  IADD3 R2, P0, R0, R20, RZ ;  /* 0x0000001400027210 */ /* 0x002fca0007f1e0ff */
[----:B----4-:R-:W-:Y:S01]  /*2e20*/  IMAD.X R3, R6, 0x1, R16, P0 ;  /* 0x0000000106037824 */ /* 0x010fe200000e0610 */
[C---:B------:R-:W-:Y:S02]  /*2e30*/  ISETP.LT.OR P0, PT, R14.reuse, 0x1, P1 ;  /* 0x000000010e00780c */ /* 0x040fe40000f01670 */
[----:B------:R-:W-:-:S11]  /*2e40*/  ISETP.LT.OR P1, PT, R14, 0x21, P1 ;  /* 0x000000210e00780c */ /* 0x000fd60000f21670 */
[----:B------:R1:W-:Y:S01]  /*2e50*/  LDGSTS.E.BYPASS.LTC128B.128 [R188+0x4100], [R4.64], !P0 ;  /* 0x0410000004bc7fae */ /* 0x0003e2000c101d46 */
[----:B------:R-:W-:Y:S02]  /*2e60*/  ISETP.LT.OR P0, PT, R14, 0x21, P3 ;  /* 0x000000210e00780c */ /* 0x000fe40001f01670 */
[----:B------:R-:W-:-:S11]  /*2e70*/  ISETP.GT.AND P3, PT, R189, 0x3f, PT ;  /* 0x0000003fbd00780c */ /* 0x000fd60003f64270 */
[----:B------:R2:W-:Y:S01]  /*2e80*/  LDGSTS.E.BYPASS.LTC128B.128 [R188+0x1100], [R2.64], !P0 ;  /* 0x0110000002bc7fae */ /* 0x0005e2000c101d46 */
[----:B-1----:R-:W-:-:S05]  /*2e90*/  IADD3 R4, P0, R0, R19, RZ ;  /* 0x0000001300047210 */ /* 0x002fca0007f1e0ff */
[----:B------:R-:W-:-:S05]  /*2ea0*/  IMAD.X R5, R6, 0x1, R13, P0 ;  /* 0x0000000106057824 */ /* 0x000fca00000e060d */
[----:B------:R1:W-:Y:S01]  /*2eb0*/  LDGSTS.E.BYPASS.LTC128B.128 [R188+0x3100], [R4.64], !P2 ;  /* 0x0310000004bc7fae */ /* 0x0003e2000d101d46 */
[----:B------:R-:W-:Y:S02]  /*2ec0*/  ISETP.GT.AND P2, PT, R18, R187, PT ;  /* 0x000000bb1200720c */ /* 0x000fe40003f44270 */
[----:B--2---:R-:W-:-:S05]  /*2ed0*/  IADD3 R2, P0, R0, R17, RZ ;  /* 0x0000001100027210 */ /* 0x004fca0007f1e0ff */
[----:B------:R-:W-:-:S05]  /*2ee0*/  IMAD.X R3, R6, 0x1, R15, P0 ;  /* 0x0000000106037824 */ /* 0x000fca00000e060f */
[----:B------:R1:W-:Y:S04]  /*2ef0*/  LDGSTS.E.BYPASS.LTC128B.128 [R188+0x5100], [R2.64], !P1 ;  /* 0x0510000002bc7fae */ /* 0x0003e8000c901d46 */
[----:B------:R-:W0:Y:S01]  /*2f00*/  LDGDEPBAR ;  /* 0x00000000000079af */ /* 0x000e220000000000 */
[----:B------:R-:W-:Y:S05]  /*2f10*/  @!P2 BRA `(.L_x_1576) ;  /* 0x000004400000a947 */ /* 0x000fea0003800000 */
[----:B------:R-:W-:Y:S01]  /*2f20*/  ISETP.NE.AND P0, PT, R21, 0x1, PT ;  /* 0x000000011500780c */ /* 0x000fe20003f05270 */
[----:B-1----:R-:W-:Y:S02]  /*2f30*/  IMAD R2, R18, 0x40, R194 ;  /* 0x0000004012027824 */ /* 0x002fe400078e02c2 */
        /* <DEDUP_REMOVED lines=25> */
[----:B------:R-:W-:Y:S06]  /*30d0*/  BRA.DIV ~URZ, `(.L_x_1577) ;  /* 0x0000aac27f007947 */ /* 0x000fec000b800000 */
[----:B------:R1:W2:Y:S02]  /*30e0*/  SHFL.IDX PT, R4, R5, RZ, 0x181f ;  /* 0x00181fff05047589 */ /* 0x0002a400000e0000 */
.L_x_1669:
[----:B------:R-:W-:Y:S05]  /*30f0*/  BRA.DIV ~URZ, `(.L_x_1578) ;  /* 0x0000ab127f007947 */ /* 0x000fea000b800000 */
[----:B------:R-:W3:Y:S01]  /*3100*/  SHFL.IDX PT, R0, R10, RZ, 0x181f ;  /* 0x00181fff0a007589 */ /* 0x000ee200000e0000 */
[----:B------:R-:W-:Y:S02]  /*3110*/  SEL R12, RZ, 0x10, P5 ;  /* 0x00000010ff0c7807 */ /* 0x000fe40002800000 */
[----:B------:R-:W-:Y:S02]  /*3120*/  SEL R11, RZ, 0x10, P4 ;  /* 0x00000010ff0b7807 */ /* 0x000fe40002000000 */
[----:B---3--:R-:W-:-:S05]  /*3130*/  IADD3 R8, P0, R0, R20, RZ ;  /* 0x0000001400087210 */ /* 0x008fca0007f1e0ff */
[----:B--2---:R-:W-:Y:S01]  /*3140*/  IMAD.X R9, R4, 0x1, R16, P0 ;  /* 0x0000000104097824 */ /* 0x004fe200000e0610 */
[----:B------:R-:W-:-:S04]  /*3150*/  IADD3 R6, P0, R0, R19, RZ ;  /* 0x0000001300067210 */ /* 0x000fc80007f1e0ff */
[----:B------:R-:W-:Y:S01]  /*3160*/  @!PT LDS RZ, [RZ] ;  /* 0x00000000fffff984 */ /* 0x000fe20000000800 */
[----:B------:R-:W-:Y:S01]  /*3170*/  @!PT LDS RZ, [RZ] ;  /* 0x00000000fffff984 */ /* 0x000fe20000000800 */
[----:B------:R2:W-:Y:S01]  /*3180*/  LDGSTS.E.BYPASS.LTC128B.128 [R188+0x12100], [R8.64], !P5 ;  /* 0x1210000008bc7fae */ /* 0x0005e2000e901d46 */
[----:B------:R-:W-:Y:S01]  /*3190*/  IMAD.X R7, R4, 0x1, R13, P0 ;  /* 0x0000000104077824 */ /* 0x000fe200000e060d */
[----:B------:R-:W-:Y:S02]  /*31a0*/  IADD3 R2, P0, R0, R17, RZ ;  /* 0x0000001100027210 */ /* 0x000fe40007f1e0ff */
[----:B------:R3:W4:Y:S03]  /*31b0*/  SHFL.IDX PT, R0, R10, 0x1, 0x181f ;  /* 0x00381f000a007f89 */ /* 0x00072600000e0000 */
[----:B------:R-:W-:Y:S01]  /*31c0*/  IMAD.X R3, R4, 0x1, R15, P0 ;  /* 0x0000000104037824 */ /* 0x000fe200000e060f */
[----:B------:R3:W-:Y:S04]  /*31d0*/  LDGSTS.E.BYPASS.LTC128B.128 [R188+0x14100], [R6.64], !P4 ;  /* 0x1410000006bc7fae */ /* 0x0007e8000e101d46 */
[----:B------:R3:W-:Y:S04]  /*31e0*/  LDGSTS.E.BYPASS.LTC128B.128 [R188+0x16100], [R2.64], !P6 ;  /* 0x1610000002bc7fae */ /* 0x0007e8000f101d46 */
[----:B--2---:R3:W2:Y:S01]  /*31f0*/  SHFL.IDX PT, R8, R5, 0x1, 0x181f ;  /* 0x00381f0005087f89 */ /* 0x0046a200000e0000 */
[----:B------:R-:W-:-:S03]  /*3200*/  IMAD.MOV.U32 R9, RZ, RZ, R252 ;  /* 0x000000ffff097224 */ /* 0x000fc600078e00fc */
.L_x_1670:
[----:B---34-:R-:W-:-:S04]  /*3210*/  IADD3 R2, -R11, 0x10, RZ ;  /* 0x000000100b027810 */ /* 0x018fc80007ffe1ff */
[----:B------:R-:W-:-:S04]  /*3220*/  LOP3.LUT R2, R2, 0xf, RZ, 0xc0, !PT ;  /* 0x0000000f02027812 */ /* 0x000fc800078ec0ff */
[----:B------:R-:W-:Y:S02]  /*3230*/  IADD3 R4, P1, P0, R2, R0, R19 ;  /* 0x0000000002047210 */ /* 0x000fe4000783e013 */
[----:B------:R-:W-:Y:S02]  /*3240*/  IADD3 R2, -R12, 0x10, RZ ;  /* 0x000000100c027810 */ /* 0x000fe40007ffe1ff */
[----:B-12---:R-:W-:Y:S02]  /*3250*/  IADD3.X R5, RZ, R8, R13, P1, P0 ;  /* 0x00000008ff057210 */ /* 0x006fe40000fe040d */
[----:B------:R-:W-:-:S04]  /*3260*/  LOP3.LUT R2, R2, 0xf, RZ, 0xc0, !PT ;  /* 0x0000000f02027812 */ /* 0x000fc800078ec0ff */
[----:B------:R-:W-:Y:S02]  /*3270*/  IADD3 R6, P1, P0, R2, R0, R20 ;  /* 0x0000000002067210 */ /* 0x000fe4000783e014 */
[----:B------:R-:W-:Y:S02]  /*3280*/  IADD3 R2, -R9, 0x10, RZ ;  /* 0x0000001009027810 */ /* 0x000fe40007ffe1ff */
[----:B------:R-:W-:Y:S02]  /*3290*/  IADD3.X R7, RZ, R8, R16, P1, P0 ;  /* 0x00000008ff077210 */ /* 0x000fe40000fe0410 */
[----:B------:R-:W-:-:S04]  /*32a0*/  LOP3.LUT R2, R2, 0xf, RZ, 0xc0, !PT ;  /* 0x0000000f02027812 */ /* 0x000fc800078ec0ff */
[----:B------:R-:W-:-:S04]  /*32b0*/  IADD3 R2, P1, P0, R2, R0, R17 ;  /* 0x0000000002027210 */ /* 0x000fc8000783e011 */
[----:B------:R-:W-:Y:S02]  /*32c0*/  IADD3.X R3, RZ, R8, R15, P1, P0 ;  /* 0x00000008ff037210 */ /* 0x000fe40000fe040f */
[----:B------:R-:W-:-:S13]  /*32d0*/  ISETP.NE.U32.AND P0, PT, R12, RZ, PT ;  /* 0x000000ff0c00720c */ /* 0x000fda0003f05070 */
[----:B------:R-:W-:Y:S01]  /*32e0*/  @!PT LDS RZ, [RZ] ;  /* 0x00000000fffff984 */ /* 0x000fe20000000800 */
[----:B------:R-:W-:Y:S01]  /*32f0*/  @!PT LDS RZ, [RZ] ;  /* 0x00000000fffff984 */ /* 0x000fe20000000800 */
[----:B------:R-:W-:Y:S01]  /*3300*/  @!PT LDS RZ, [RZ] ;  /* 0x00000000fffff984 */ /* 0x000fe20000000800 */
[----:B------:R1:W-:Y:S01]  /*3310*/  LDGSTS.E.BYPASS.LTC128B.128.ZFILL [R188+0x13100], [R6.64], P0 ;  /* 0x1310000006bc7fae */ /* 0x0003e20008141d46 */
[----:B------:R-:W-:-:S13]  /*3320*/  ISETP.NE.U32.AND P0, PT, R11, RZ, PT ;  /* 0x000000ff0b00720c */ /* 0x000fda0003f05070 */
[----:B------:R1:W-:Y:S01]  /*3330*/  LDGSTS.E.BYPASS.LTC128B.128.ZFILL [R188+0x15100], [R4.64], P0 ;  /* 0x1510000004bc7fae */ /* 0x0003e20008141d46 */
[----:B------:R-:W-:-:S13]  /*3340*/  ISETP.NE.U32.AND P0, PT, R9, RZ, PT ;  /* 0x000000ff0900720c */ /* 0x000fda0003f05070 */
[----:B------:R1:W-:Y:S02]  /*3350*/  LDGSTS.E.BYPASS.LTC128B.128.ZFILL [R188+0x17100], [R2.64], P0 ;  /* 0x1710000002bc7fae */ /* 0x0003e40008141d46 */
.L_x_1576:
[----:B------:R-:W-:Y:S05]  /*3360*/  BSYNC B0 ;  /* 0x0000000000007941 */ /* 0x000fea0003800000 */
.L_x_1575:
[----:B------:R-:W0:Y:S01]  /*3370*/  LDGDEPBAR ;  /* 0x00000000000079af */ /* 0x000e220000000000 */
[----:B------:R-:W-:Y:S01]  /*3380*/  IMAD.MOV.U32 R0, RZ, RZ, 0x20 ;  /* 0x00000020ff007424 */ /* 0x000fe200078e00ff */
[----:B------:R-:W-:-:S04]  /*3390*/  LOP3.LUT P0, RZ, R162, 0x2, RZ, 0xc0, !PT ;  /* 0x00000002a2ff7812 */ /* 0x000fc8000780c0ff */
[----:B------:R-:W-:-:S05]  /*33a0*/  SEL R167, R0, 0xffffffe0, !P0 ;  /* 0xffffffe000a77807 */ /* 0x000fca0004000000 */
[----:B------:R-:W-:Y:S01]  /*33b0*/  IMAD.IADD R0, R169, 0x1, R167 ;  /* 0x00000001a9007824 */ /* 0x000fe200078e02a7 */
[----:B------:R-:W-:-:S04]  /*33c0*/  DEPBAR.LE SB0, 0x3 ;  /* 0x000080c00000791a */ /* 0x000fc80000000000 */
[----:B------:R-:W-:-:S04]  /*33d0*/  DEPBAR.LE SB0, 0x2 ;  /* 0x000080800000791a */ /* 0x000fc80000000000 */
[----:B------:R-:W-:Y:S01]  /*33e0*/  WARPSYNC 0xffffffff ;  /* 0xffffffff00007948 */ /* 0x000fe20003800000 */
[----:B------:R-:W-:Y:S06]  /*33f0*/  BAR.SYNC.DEFER_BLOCKING 0x0 ;  /* 0x0000000000007b1d */ /* 0x000fec0000010000 */
[----:B------:R-:W-:Y:S01]  /*3400*/  BSSY B0, `(.L_x_1579) ;  /* 0x000004a000007945 */ /* 0x000fe20003800000 */
[----:B-1----:R1:W2:Y:S04]  /*3410*/  LDSM.16.M88.4 R4, [R163] ;  /* 0x00000000a304783b */ /* 0x0022a80000000200 */
        /* <DEDUP_REMOVED lines=9> */
[----:B------:R-:W-:Y:S05]  /*34b0*/  @!P2 BRA `(.L_x_1580) ;  /* 0x000003e00000a947 */ /* 0x000fea0003800000 */
[----:B------:R-:W-:Y:S01]  /*34c0*/  SHF.R.S32.HI R2, RZ, 0x1f, R174 ;  /* 0x0000001fff027819 */ /* 0x000fe200000114ae */
[----:B------:R-:W-:Y:S01]  /*34d0*/  IMAD.SHL.U32 R40, R186, 0x2, RZ ;  /* 0x00000002ba287824 */ /* 0x000fe200078e00ff */
[----:B------:R-:W-:Y:S01]  /*34e0*/  SHF.R.S32.HI R13, RZ, 0x1f, R173 ;  /* 0x0000001fff0d7819 */ /* 0x000fe200000114ad */
[----:B------:R-:W-:Y:S01]  /*34f0*/  IMAD.SHL.U32 R29, R185, 0x2, RZ ;  /* 0x00000002b91d7824 */ /* 0x000fe200078e00ff */
[----:B------:R-:W-:Y:S01]  /*3500*/  SHF.R.S32.HI R14, RZ, 0x1f, R186 ;  /* 0x0000001fff0e7819 */ /* 0x000fe200000114ba */
[----:B------:R-:W-:Y:S01]  /*3510*/  IMAD R12, R2, c[0x0][0x208], RZ ;  /* 0x00008200020c7a24 */ /* 0x000fe200078e02ff */
[----:B------:R-:W-:Y:S01]  /*3520*/  SHF.R.S32.HI R15, RZ, 0x1f, R185 ;  /* 0x0000001fff0f7819 */ /* 0x000fe200000114b9 */
[----:B------:R-:W-:Y:S01]  /*3530*/  IMAD.WIDE.U32 R2, R174, c[0x0][0x208], RZ ;  /* 0x00008200ae027a25 */ /* 0x000fe200078e00ff */
[----:B------:R-:W-:-:S02]  /*3540*/  SHF.L.U64.HI R23, R186, 0x1, R14 ;  /* 0x00000001ba177819 */ /* 0x000fc4000001020e */
[----:B------:R-:W-:Y:S01]  /*3550*/  SHF.R.S32.HI R14, RZ, 0x1f, R177 ;  /* 0x0000001fff0e7819 */ /* 0x000fe200000114b1 */
[----:B------:R-:W-:Y:S01]  /*3560*/  IMAD R12, R174, c[0x0][0x20c], R12 ;  /* 0x00008300ae0c7a24 */ /* 0x000fe200078e020c */
[----:B------:R-:W-:Y:S01]  /*3570*/  SHF.L.U64.HI R22, R185, 0x1, R15 ;  /* 0x00000001b9167819 */ /* 0x000fe2000001020f */
[C---:B------:R-:W-:Y:S01]  /*3580*/  IMAD.SHL.U32 R28, R177.reuse, 0x2, RZ ;  /* 0x00000002b11c7824 */ /* 0x040fe200078e00ff */
[----:B------:R-:W-:Y:S01]  /*3590*/  SHF.L.U64.HI R21, R177, 0x1, R14 ;  /* 0x00000001b1157819 */ /* 0x000fe2000001020e */
[----:B------:R-:W-:Y:S02]  /*35a0*/  IMAD.IADD R3, R3, 0x1, R12 ;  /* 0x0000000103037824 */ /* 0x000fe400078e020c */
[----:B------:R-:W-:Y:S02]  /*35b0*/  IMAD R12, R13, c[0x0][0x218], RZ ;  /* 0x000086000d0c7a24 */ /* 0x000fe400078e02ff */
[----:B------:R-:W-:-:S04]  /*35c0*/  IMAD.WIDE.U32 R2, R173, c[0x0][0x218], R2 ;  /* 0x00008600ad027a25 */ /* 0x000fc800078e0002 */
[----:B------:R-:W-:Y:S01]  /*35d0*/  IMAD R12, R173, c[0x0][0x21c], R12 ;  /* 0x00008700ad0c7a24 */ /* 0x000fe200078e020c */
[----:B------:R-:W-:-:S04]  /*35e0*/  IADD3 R2, P0, R196, R2, RZ ;  /* 0x00000002c4027210 */ /* 0x000fc80007f1e0ff */
[----:B------:R-:W-:Y:S02]  /*35f0*/  IADD3.X R3, R199, R3, R12, P0, !PT ;  /* 0x00000003c7037210 */ /* 0x000fe400007fe40c */
[----:B------:R-:W-:-:S04]  /*3600*/  LEA R20, P0, R2, c[0x0][0x1f8], 0x1 ;  /* 0x00007e0002147a11 */ /* 0x000fc800078008ff */
[----:B------:R-:W-:Y:S01]  /*3610*/  LEA.HI.X R13, R2, c[0x0][0x1fc], R3, 0x1, P0 ;  /* 0x00007f00020d7a11 */ /* 0x000fe200000f0c03 */
[----:B------:R-:W-:Y:S06]  /*3620*/  BRA.DIV ~URZ, `(.L_x_1581) ;  /* 0x0000a7f27f007947 */ /* 0x000fec000b800000 */
[----:B------:R4:W3:Y:S02]  /*3630*/  SHFL.IDX PT, R12, R13, RZ, 0x181f ;  /* 0x00181fff0d0c7589 */ /* 0x0008e400000e0000 */
.L_x_1671:
[----:B------:R-:W-:Y:S05]  /*3640*/  BRA.DIV ~URZ, `(.L_x_1582) ;  /* 0x0000a8427f007947 */ /* 0x000fea000b800000 */
[----:B------:R-:W5:Y:S02]  /*3650*/  SHFL.IDX PT, R2, R20, RZ, 0x181f ;  /* 0x00181fff14027589 */ /* 0x000f6400000e0000 */
[C---:B-----5:R-:W-:Y:S02]  /*3660*/  IADD3 R18, P0, R2.reuse, R28, RZ ;  /* 0x0000001c02127210 */ /* 0x060fe40007f1e0ff */
[----:B------:R-:W-:-:S03]  /*3670*/  IADD3 R16, P1, R2, R29, RZ ;  /* 0x0000001d02107210 */ /* 0x000fc60007f3e0ff */
[----:B---3--:R-:W-:Y:S01]  /*3680*/  IMAD.X R19, R12, 0x1, R21, P0 ;  /* 0x000000010c137824 */ /* 0x008fe200000e0615 */
[----:B------:R-:W-:Y:S01]  /*3690*/  IADD3 R14, P0, R2, R40, RZ ;  /* 0x00000028020e7210 */ /* 0x000fe20007f1e0ff */
[C---:B------:R-:W-:Y:S01]  /*36a0*/  IMAD.X R17, R12.reuse, 0x1, R22, P1 ;  /* 0x000000010c117824 */ /* 0x040fe200008e0616 */
[----:B------:R3:W4:Y:S03]  /*36b0*/  SHFL.IDX PT, R2, R20, 0x1, 0x181f ;  /* 0x00381f0014027f89 */ /* 0x00072600000e0000 */
[----:B------:R-:W-:Y:S01]  /*36c0*/  IMAD.X R15, R12, 0x1, R23, P0 ;  /* 0x000000010c0f7824 */ /* 0x000fe200000e0617 */
[----:B------:R-:W-:Y:S01]  /*36d0*/  @!PT LDS RZ, [RZ] ;  /* 0x00000000fffff984 */ /* 0x000fe20000000800 */
[----:B------:R5:W-:Y:S04]  /*36e0*/  LDGSTS.E.BYPASS.LTC128B.128 [R188+0x6100], [R18.64], !P5 ;  /* 0x0610000012bc7fae */ /* 0x000be8000e901d46 */
[----:B------:R2:W-:Y:S04]  /*36f0*/  LDGSTS.E.BYPASS.LTC128B.128 [R188+0x8100], [R16.64], !P4 ;  /* 0x0810000010bc7fae */ /* 0x0005e8000e101d46 */
[----:B------:R3:W-:Y:S04]  /*3700*/  LDGSTS.E.BYPASS.LTC128B.128 [R188+0xa100], [R14.64], !P6 ;  /* 0x0a1000000ebc7fae */ /* 0x0007e8000f101d46 */
[----:B-----5:R3:W1:Y:S01]  /*3710*/  SHFL.IDX PT, R18, R13, 0x1, 0x181f ;  /* 0x00381f000d127f89 */ /* 0x02066200000e0000 */
[----:B------:R-:W-:-:S02]  /*3720*/  SEL R19, RZ, 0x10, P5 ;  /* 0x00000010ff137807 */ /* 0x000fc40002800000 */
[----:B--2---:R-:W-:Y:S01]  /*3730*/  SEL R17, RZ, 0x10, P4 ;  /* 0x00000010ff117807 */ /* 0x004fe20002000000 */
[----:B------:R-:W-:Y:S02]  /*3740*/  IMAD.MOV.U32 R16, RZ, RZ, R252 ;  /* 0x000000ffff107224 */ /* 0x000fe400078e00fc */
.L_x_1672:
[----:B----4-:R-:W-:Y:S02]  /*3750*/  IADD3 R3, -R19, 0x10, RZ ;  /* 0x0000001013037810 */ /* 0x010fe40007ffe1ff */
[----:B------:R-:W-:Y:S02]  /*3760*/  IADD3 R12, -R17, 0x10, RZ ;  /* 0x00000010110c7810 */ /* 0x000fe40007ffe1ff */
[----:B------:R-:W-:Y:S02]  /*3770*/  LOP3.LUT R3, R3, 0xf, RZ, 0xc0, !PT ;  /* 0x0000000f03037812 */ /* 0x000fe400078ec0ff */
[----:B---3--:R-:W-:Y:S02]  /*3780*/  IADD3 R13, -R16, 0x10, RZ ;  /* 0x00000010100d7810 */ /* 0x008fe40007ffe1ff */
[----:B------:R-:W-:Y:S02]  /*3790*/  IADD3 R14, P1, P0, R3, R2, R28 ;  /* 0x00000002030e7210 */ /* 0x000fe4000783e01c */
[----:B------:R-:W-:-:S02]  /*37a0*/  LOP3.LUT R3, R12, 0xf, RZ, 0xc0, !PT ;  /* 0x0000000f0c037812 */ /* 0x000fc400078ec0ff */
[----:B-1----:R-:W-:Y:S02]  /*37b0*/  IADD3.X R15, RZ, R18, R21, P1, P0 ;  /* 0x00000012ff0f7210 */ /* 0x002fe40000fe0415 */
[----:B------:R-:W-:Y:S02]  /*37c0*/  IADD3 R12, P1, P0, R3, R2, R29 ;  /* 0x00000002030c7210 */ /* 0x000fe4000783e01d */
[----:B------:R-:W-:Y:S02]  /*37d0*/  LOP3.LUT R3, R13, 0xf, RZ, 0xc0, !PT ;  /* 0x0000000f0d037812 */ /* 0x000fe400078ec0ff */
[----:B------:R-:W-:Y:S02]  /*37e0*/  IADD3.X R13, RZ, R18, R22, P1, P0 ;  /* 0x00000012ff0d7210 */ /* 0x000fe40000fe0416 */
[----:B------:R-:W-:-:S04]  /*37f0*/  IADD3 R2, P1, P0, R3, R2, R40 ;  /* 0x0000000203027210 */ /* 0x000fc8000783e028 */
[----:B------:R-:W-:Y:S02]  /*3800*/  IADD3.X R3, RZ, R18, R23, P1, P0 ;  /* 0x00000012ff037210 */ /* 0x000fe40000fe0417 */
[----:B------:R-:W-:Y:S02]  /*3810*/  ISETP.NE.U32.AND P0, PT, R19, RZ, PT ;  /* 0x000000ff1300720c */ /* 0x000fe40003f05070 */
[----:B------:R-:W-:-:S11]  /*3820*/  ISETP.NE.U32.AND P1, PT, R17, RZ, PT ;  /* 0x000000ff1100720c */ /* 0x000fd60003f25070 */
[----:B------:R-:W-:Y:S01]  /*3830*/  @!PT LDS RZ, [RZ] ;  /* 0x00000000fffff984 */ /* 0x000fe20000000800 */
[----:B------:R-:W-:Y:S01]  /*3840*/  @!PT LDS RZ, [RZ] ;  /* 0x00000000fffff984 */ /* 0x000fe20000000800 */
[----:B------:R-:W-:Y:S01]  /*3850*/  @!PT LDS RZ, [RZ] ;  /* 0x00000000fffff984 */ /* 0x000fe20000000800 */
[----:B------:R1:W-:Y:S01]  /*3860*/  LDGSTS.E.BYPASS.LTC128B.128.ZFILL [R188+0x7100], [R14.64], P0 ;  /* 0x071000000ebc7fae */ /* 0x0003e20008141d46 */
[----:B------:R-:W-:-:S03]  /*3870*/  ISETP.NE.U32.AND P0, PT, R16, RZ, PT ;  /* 0x000000ff1000720c */ /* 0x000fc60003f05070 */
[----:B------:R1:W-:Y:S10]  /*3880*/  LDGSTS.E.BYPASS.LTC128B.128.ZFILL [R188+0x9100], [R12.64], P1 ;  /* 0x091000000cbc7fae */ /* 0x0003f40008941d46 */
[----:B------:R1:W-:Y:S02]  /*3890*/  LDGSTS.E.BYPASS.LTC128B.128.ZFILL [R188+0xb100], [R2.64], P0 ;  /* 0x0b10000002bc7fae */ /* 0x0003e40008141d46 */
.L_x_1580:
[----:B------:R-:W-:Y:S05]  /*38a0*/  BSYNC B0 ;  /* 0x0000000000007941 */ /* 0x000fea0003800000 */
.L_x_1579:
[----:B-1----:R-:W-:Y:S01]  /*38b0*/  IMAD.MOV.U32 R2, RZ, RZ, 0x40 ;  /* 0x00000040ff027424 */ /* 0x002fe200078e00ff */
[----:B------:R-:W-:Y:S01]  /*38c0*/  LOP3.LUT P0, RZ, R162, 0x4, RZ, 0xc0, !PT ;  /* 0x00000004a2ff7812 */ /* 0x000fe2000780c0ff */
[----:B------:R-:W0:Y:S01]  /*38d0*/  LDGDEPBAR ;  /* 0x00000000000079af */ /* 0x000e220000000000 */
[----:B------:R-:W-:Y:S02]  /*38e0*/  WARPSYNC 0xffffffff ;  /* 0xffffffff00007948 */ /* 0x000fe40003800000 */
[----:B------:R-:W-:-:S04]  /*38f0*/  SEL R2, R2, 0xffffffc0, !P0 ;  /* 0xffffffc002027807 */ /* 0x000fc80004000000 */
[----:B------:R-:W-:Y:S01]  /*3900*/  IADD3 R3, R2, R169, R167 ;  /* 0x000000a902037210 */ /* 0x000fe20007ffe0a7 */
[----:B------:R-:W-:-:S04]  /*3910*/  IMAD.IADD R2, R169, 0x1, R2 ;  /* 0x00000001a9027824 */ /* 0x000fc800078e0202 */
[C---:B--2-4-:R-:W-:Y:S01]  /*3920*/  HMMA.16816.F32.BF16 R12, R4.reuse, R24, RZ ;  /* 0x00000018040c723c */ /* 0x054fe200000418ff */
[----:B------:R-:W-:Y:S04]  /*3930*/  LDSM.16.M88.4 R40, [R2] ;  /* 0x000000000228783b */ /* 0x000fe80000000200 */
[----:B------:R-:W-:Y:S03]  /*3940*/  LDSM.16.M88.4 R60, [R2+0x800] ;  /* 0x00080000023c783b */ /* 0x000fe60000000200 */
[C---:B---3--:R-:W-:Y:S01]  /*3950*/  HMMA.16816.F32.BF16 R16, R4.reuse, R34, RZ ;  /* 0x000000220410723c */ /* 0x048fe200000418ff */
[----:B------:R-:W-:Y:S04]  /*3960*/  LDSM.16.M88.4 R64, [R2+0x1000] ;  /* 0x001000000240783b */ /* 0x000fe80000000200 */
[----:B------:R-:W-:Y:S03]  /*3970*/  LDSM.16.M88.4 R72, [R2+0x1800] ;  /* 0x001800000248783b */ /* 0x000fe60000000200 */
[C---:B------:R-:W-:Y:S01]  /*3980*/  HMMA.16816.F32.BF16 R24, R4.reuse, R26, RZ ;  /* 0x0000001a0418723c */ /* 0x040fe200000418ff */
[----:B------:R-:W-:Y:S04]  /*3990*/  LDSM.16.M88.4 R84, [R3+0x1000] ;  /* 0x001000000354783b */ /* 0x000fe80000000200 */
[----:B------:R-:W-:Y:S03]  /*39a0*/  LDSM.16.M88.4 R88, [R3+0x1800] ;  /* 0x001800000358783b */ /* 0x000fe60000000200 */
[C---:B------:R-:W-:Y:S01]  /*39b0*/  HMMA.16816.F32.BF16 R32, R4.reuse, R32, RZ ;  /* 0x000000200420723c */ /* 0x040fe200000418ff */
[----:B------:R-:W-:Y:S07]  /*39c0*/  LDSM.16.M88.4 R92, [R169+0x3800] ;  /* 0x00380000a95c783b */ /* 0x000fee0000000200 */
[C---:B------:R-:W-:Y:S08]  /*39d0*/  HMMA.16816.F32.BF16 R20, R4.reuse, R36, RZ ;  /* 0x000000240414723c */ /* 0x040ff000000418ff */
[C---:B------:R-:W-:Y:S08]  /*39e0*/  HMMA.16816.F32.BF16 R28, R4.reuse, R38, RZ ;  /* 0x00000026041c723c */ /* 0x040ff000000418ff */
[C---:B------:R-:W-:Y:S08]  /*39f0*/  HMMA.16816.F32.BF16 R36, R4.reuse, R44, RZ ;  /* 0x0000002c0424723c */ /* 0x040ff000000418ff */
[----:B------:R-:W-:Y:S01]  /*3a00*/  HMMA.16816.F32.BF16 R44, R4, R46, RZ ;  /* 0x0000002e042c723c */ /* 0x000fe200000418ff */
[----:B------:R-:W1:Y:S07]  /*3a10*/  LDSM.16.M88.4 R4, [R166] ;  /* 0x00000000a604783b */ /* 0x000e6e0000000200 */
[C---:B------:R-:W-:Y:S08]  /*3a20*/  HMMA.16816.F32.BF16 R48, R8.reuse, R56, R12 ;  /* 0x000000380830723c */ /* 0x040ff0000004180c */
[C---:B------:R-:W-:Y:S08]  /*3a30*/  HMMA.16816.F32.BF16 R56, R8.reuse, R58, R24 ;  /* 0x0000003a0838723c */ /* 0x040ff00000041818 */
[C---:B------:R-:W-:Y:S08]  /*3a40*/  HMMA.16816.F32.BF16 R24, R8.reuse, R68, R32 ;  /* 0x000000440818723c */ /* 0x040ff00000041820 */
[C---:B------:R-:W-:Y:S01]  /*3a50*/  HMMA.16816.F32.BF16 R52, R8.reuse, R70, R16 ;  /* 0x000000460834723c */ /* 0x040fe20000041810 */
[----:B------:R-:W-:Y:S04]  /*3a60*/  LDSM.16.M88.4 R16, [R165] ;  /* 0x00000000a510783b */ /* 0x000fe80000000200 */
[----:B------:R-:W2:Y:S03]  /*3a70*/  LDSM.16.M88.4 R68, [R3] ;  /* 0x000000000344783b */ /* 0x000ea60000000200 */
[C---:B------:R-:W-:Y:S08]  /*3a80*/  HMMA.16816.F32.BF16 R20, R8.reuse, R76, R20 ;  /* 0x0000004c0814723c */ /* 0x040ff00000041814 */
[C---:B------:R-:W-:Y:S01]  /*3a90*/  HMMA.16816.F32.BF16 R12, R8.reuse, R78, R28 ;  /* 0x0000004e080c723c */ /* 0x040fe2000004181c */
[----:B------:R-:W3:Y:S07]  /*3aa0*/  LDSM.16.M88.4 R76, [R3+0x800] ;  /* 0x00080000034c783b */ /* 0x000eee0000000200 */
[C---:B------:R-:W-:Y:S08]  /*3ab0*/  HMMA.16816.F32.BF16 R28, R8.reuse, R80, R36 ;  /* 0x00000050081c723c */ /* 0x040ff00000041824 */
[----:B------:R-:W-:Y:S01]  /*3ac0*/  HMMA.16816.F32.BF16 R32, R8, R82, R44 ;  /* 0x000000520820723c */ /* 0x000fe2000004182c */
[----:B------:R-:W-:Y:S07]  /*3ad0*/  LDSM.16.M88.4 R80, [R169+0x3000] ;  /* 0x00300000a950783b */ /* 0x000fee0000000200 */
[C---:B-1----:R-:W-:Y:S08]  /*3ae0*/  HMMA.16816.F32.BF16 R24, R4.reuse, R40, R24 ;  /* 0x000000280418723c */ /* 0x042ff00000041818 */
[C---:B------:R-:W-:Y:S01]  /*3af0*/  HMMA.16816.F32.BF16 R40, R4.reuse, R42, R52 ;  /* 0x0000002a0428723c */ /* 0x040fe20000041834 */
[----:B------:R-:W-:Y:S07]  /*3b00*/  LDSM.16.M88.4 R52, [R169+0x2000] ;  /* 0x00200000a934783b */ /* 0x000fee0000000200 */
[C---:B------:R-:W-:Y:S08]  /*3b10*/  HMMA.16816.F32.BF16 R56, R4.reuse, R62, R56 ;  /* 0x0000003e0438723c */ /* 0x040ff00000041838 */
[C---:B------:R-:W-:Y:S08]  /*3b20*/  HMMA.16816.F32.BF16 R36, R4.reuse, R64, R20 ;  /* 0x000000400424723c */ /* 0x040ff00000041814 */
[C---:B------:R-:W-:Y:S01]  /*3b30*/  HMMA.16816.F32.BF16 R48, R4.reuse, R60, R48 ;  /* 0x0000003c0430723c */ /* 0x040fe20000041830 */
[----:B------:R-:W-:Y:S07]  /*3b40*/  LDSM.16.M88.4 R60, [R169+0x2800] ;  /* 0x00280000a93c783b */ /* 0x000fee0000000200 */
[C---:B------:R-:W-:Y:S01]  /*3b50*/  HMMA.16816.F32.BF16 R20, R4.reuse, R66, R12 ;  /* 0x000000420414723c */ /* 0x040fe2000004180c */
[----:B------:R-:W1:Y:S04]  /*3b60*/  LDSM.16.M88.4 R12, [R163+0x4000] ;  /* 0x00400000a30c783b */ /* 0x000e680000000200 */
[----:B------:R-:W-:Y:S03]  /*3b70*/  LDSM.16.M88.4 R64, [R0+0x2000] ;  /* 0x002000000040783b */ /* 0x000fe60000000200 */
[C---:B------:R-:W-:Y:S08]  /*3b80*/  HMMA.16816.F32.BF16 R8, R4.reuse, R72, R28 ;  /* 0x000000480408723c */ /* 0x040ff0000004181c */
[----:B------:R-:W-:Y:S01]  /*3b90*/  HMMA.16816.F32.BF16 R4, R4, R74, R32 ;  /* 0x0000004a0404723c */ /* 0x000fe20000041820 */
[----:B------:R-:W-:Y:S07]  /*3ba0*/  LDSM.16.M88.4 R72, [R0+0x2800] ;  /* 0x002800000048783b */ /* 0x000fee0000000200 */
[C---:B--2---:R-:W-:Y:S08]  /*3bb0*/  HMMA.16816.F32.BF16 R32, R16.reuse, R70, R40 ;  /* 0x000000461020723c */ /* 0x044ff00000041828 */
[C---:B------:R-:W-:Y:S01]  /*3bc0*/  HMMA.16816.F32.BF16 R28, R16.reuse, R68, R24 ;  /* 0x00000044101c723c */ /* 0x040fe20000041818 */
[----:B------:R-:W-:Y:S07]  /*3bd0*/  LDSM.16.M88.4 R68, [R2+0x2800] ;  /* 0x002800000244783b */ /* 0x000fee0000000200 */
[C---:B---3--:R-:W-:Y:S08]  /*3be0*/  HMMA.16816.F32.BF16 R56, R16.reuse, R78, R56 ;  /* 0x0000004e1038723c */ /* 0x048ff00000041838 */
[C---:B------:R-:W-:Y:S08]  /*3bf0*/  HMMA.16816.F32.BF16 R44, R16.reuse, R84, R36 ;  /* 0x00000054102c723c */ /* 0x040ff00000041824 */
[C---:B------:R-:W-:Y:S01]  /*3c00*/  HMMA.16816.F32.BF16 R48, R16.reuse, R76, R48 ;  /* 0x0000004c1030723c */ /* 0x040fe20000041830 */
[----:B------:R-:W-:Y:S07]  /*3c10*/  LDSM.16.M88.4 R76, [R2+0x3000] ;  /* 0x00300000024c783b */ /* 0x000fee0000000200 */
[C---:B------:R-:W-:Y:S01]  /*3c20*/  HMMA.16816.F32.BF16 R36, R16.reuse, R88, R8 ;  /* 0x000000581024723c */ /* 0x040fe20000041808 */
[----:B------:R-:W2:Y:S07]  /*3c30*/  LDSM.16.M88.4 R8, [R164+0x4000] ;  /* 0x00400000a408783b */ /* 0x000eae0000000200 */
[C---:B------:R-:W-:Y:S01]  /*3c40*/  HMMA.16816.F32.BF16 R40, R16.reuse, R86, R20 ;  /* 0x000000561028723c */ /* 0x040fe20000041814 */
[----:B------:R-:W3:Y:S07]  /*3c50*/  LDSM.16.M88.4 R84, [R0+0x3000] ;  /* 0x003000000054783b */ /* 0x000eee0000000200 */
[----:B------:R-:W-:Y:S01]  /*3c60*/  HMMA.16816.F32.BF16 R24, R16, R90, R4 ;  /* 0x0000005a1018723c */ /* 0x000fe20000041804 */
[----:B------:R-:W4:Y:S04]  /*3c70*/  LDSM.16.M88.4 R88, [R0+0x3800] ;  /* 0x003800000058783b */ /* 0x000f280000000200 */
[----:B------:R-:W-:Y:S03]  /*3c80*/  LDSM.16.M88.4 R4, [R166+0x4000] ;  /* 0x00400000a604783b */ /* 0x000fe60000000200 */
[C---:B-1----:R-:W-:Y:S08]  /*3c90*/  HMMA.16816.F32.BF16 R16, R12.reuse, R54, R32 ;  /* 0x000000360c10723c */ /* 0x042ff00000041820 */
[C---:B------:R-:W-:Y:S08]  /*3ca0*/  HMMA.16816.F32.BF16 R20, R12.reuse, R52, R28 ;  /* 0x000000340c14723c */ /* 0x040ff0000004181c */
[C---:B------:R-:W-:Y:S08]  /*3cb0*/  HMMA.16816.F32.BF16 R56, R12.reuse, R62, R56 ;  /* 0x0000003e0c38723c */ /* 0x040ff00000041838 */
[C---:B------:R-:W-:Y:S01]  /*3cc0*/  HMMA.16816.F32.BF16 R32, R12.reuse, R60, R48 ;  /* 0x0000003c0c20723c */ /* 0x040fe20000041830 */
[----:B------:R-:W1:Y:S07]  /*3cd0*/  LDSM.16.M88.4 R60, [R2+0x2000] ;  /* 0x00200000023c783b */ /* 0x000e6e0000000200 */
[C---:B------:R-:W-:Y:S08]  /*3ce0*/  HMMA.16816.F32.BF16 R52, R12.reuse, R80, R44 ;  /* 0x000000500c34723c */ /* 0x040ff0000004182c */
[C---:B------:R-:W-:Y:S01]  /*3cf0*/  HMMA.16816.F32.BF16 R48, R12.reuse, R82, R40 ;  /* 0x000000520c30723c */ /* 0x040fe20000041828 */
[----:B------:R-:W5:Y:S07]  /*3d00*/  LDSM.16.M88.4 R80, [R2+0x3800] ;  /* 0x003800000250783b */ /* 0x000f6e0000000200 */
[C---:B------:R-:W-:Y:S08]  /*3d10*/  HMMA.16816.F32.BF16 R44, R12.reuse, R92, R36 ;  /* 0x0000005c0c2c723c */ /* 0x040ff00000041824 */
[----:B------:R-:W-:Y:S08]  /*3d20*/  HMMA.16816.F32.BF16 R40, R12, R94, R24 ;  /* 0x0000005e0c28723c */ /* 0x000ff00000041818 */
[C---:B--2---:R-:W-:Y:S01]  /*3d30*/  HMMA.16816.F32.BF16 R28, R8.reuse, R66, R16 ;  /* 0x00000042081c723c */ /* 0x044fe20000041810 */
[----:B------:R-:W-:Y:S07]  /*3d40*/  LDSM.16.M88.4 R16, [R165+0x4000] ;  /* 0x00400000a510783b */ /* 0x000fee0000000200 */
[C---:B------:R-:W-:Y:S01]  /*3d50*/  HMMA.16816.F32.BF16 R36, R8.reuse, R64, R20 ;  /* 0x000000400824723c */ /* 0x040fe20000041814 */
[----:B------:R-:W2:Y:S07]  /*3d60*/  LDSM.16.M88.4 R64, [R3+0x2000] ;  /* 0x002000000340783b */ /* 0x000eae0000000200 */
[C---:B------:R-:W-:Y:S08]  /*3d70*/  HMMA.16816.F32.BF16 R20, R8.reuse, R74, R56 ;  /* 0x0000004a0814723c */ /* 0x040ff00000041838 */
[C---:B------:R-:W-:Y:S01]  /*3d80*/  HMMA.16816.F32.BF16 R24, R8.reuse, R72, R32 ;  /* 0x000000480818723c */ /* 0x040fe20000041820 */
[----:B------:R-:W2:Y:S07]  /*3d90*/  LDSM.16.M88.4 R72, [R3+0x2800] ;  /* 0x002800000348783b */ /* 0x000eae0000000200 */
[C---:B---3--:R-:W-:Y:S08]  /*3da0*/  HMMA.16816.F32.BF16 R12, R8.reuse, R84, R52 ;  /* 0x00000054080c723c */ /* 0x048ff00000041834 */
[C---:B------:R-:W-:Y:S01]  /*3db0*/  HMMA.16816.F32.BF16 R32, R8.reuse, R86, R48 ;  /* 0x000000560820723c */ /* 0x040fe20000041830 */
[----:B------:R-:W-:Y:S07]  /*3dc0*/  LDSM.16.M88.4 R84, [R0+0x5000] ;  /* 0x005000000054783b */ /* 0x000fee0000000200 */
[C---:B----4-:R-:W-:Y:S08]  /*3dd0*/  HMMA.16816.F32.BF16 R44, R8.reuse, R88, R44 ;  /* 0x00000058082c723c */ /* 0x050ff0000004182c */
[----:B------:R-:W-:Y:S08]  /*3de0*/  HMMA.16816.F32.BF16 R40, R8, R90, R40 ;  /* 0x0000005a0828723c */ /* 0x000ff00000041828 */
[C---:B-1----:R-:W-:Y:S08]  /*3df0*/  HMMA.16816.F32.BF16 R28, R4.reuse, R62, R28 ;  /* 0x0000003e041c723c */ /* 0x042ff0000004181c */
[C---:B------:R-:W-:Y:S01]  /*3e00*/  HMMA.16816.F32.BF16 R48, R4.reuse, R70, R20 ;  /* 0x000000460430723c */ /* 0x040fe20000041814 */
[----:B------:R-:W1:Y:S07]  /*3e10*/  LDSM.16.M88.4 R20, [R3+0x3000] ;  /* 0x003000000314783b */ /* 0x000e6e0000000200 */
[C---:B------:R-:W-:Y:S01]  /*3e20*/  HMMA.16816.F32.BF16 R52, R4.reuse, R68, R24 ;  /* 0x000000440434723c */ /* 0x040fe20000041818 */
[----:B------:R-:W3:Y:S04]  /*3e30*/  LDSM.16.M88.4 R24, [R3+0x3800] ;  /* 0x003800000318783b */ /* 0x000ee80000000200 */
[----:B------:R-:W-:Y:S03]  /*3e40*/  LDSM.16.M88.4 R68, [R0+0x4000] ;  /* 0x004000000044783b */ /* 0x000fe60000000200 */
[C---:B------:R-:W-:Y:S01]  /*3e50*/  HMMA.16816.F32.BF16 R36, R4.reuse, R60, R36 ;  /* 0x0000003c0424723c */ /* 0x040fe20000041824 */
[----:B------:R-:W-:Y:S07]  /*3e60*/  LDSM.16.M88.4 R60, [R169+0x4800] ;  /* 0x00480000a93c783b */ /* 0x000fee0000000200 */
[C---:B------:R-:W-:Y:S08]  /*3e70*/  HMMA.16816.F32.BF16 R12, R4.reuse, R76, R12 ;  /* 0x0000004c040c723c */ /* 0x040ff0000004180c */
[C---:B------:R-:W-:Y:S01]  /*3e80*/  HMMA.16816.F32.BF16 R8, R4.reuse, R78, R32 ;  /* 0x0000004e0408723c */ /* 0x040fe20000041820 */
[----:B------:R-:W-:Y:S07]  /*3e90*/  LDSM.16.M88.4 R76, [R0+0x4800] ;  /* 0x00480000004c783b */ /* 0x000fee0000000200 */
[C---:B-----5:R-:W-:Y:S08]  /*3ea0*/  HMMA.16816.F32.BF16 R56, R4.reuse, R80, R44 ;  /* 0x000000500438723c */ /* 0x060ff0000004182c */
[----:B------:R-:W-:Y:S01]  /*3eb0*/  HMMA.16816.F32.BF16 R40, R4, R82, R40 ;  /* 0x000000520428723c */ /* 0x000fe20000041828 */
[----:B------:R-:W-:Y:S04]  /*3ec0*/  LDSM.16.M88.4 R4, [R163+0x8000] ;  /* 0x00800000a304783b */ /* 0x000fe80000000200 */
[----:B------:R-:W-:Y:S03]  /*3ed0*/  LDSM.16.M88.4 R80, [R2+0x4000] ;  /* 0x004000000250783b */ /* 0x000fe60000000200 */
[C---:B--2---:R-:W-:Y:S01]  /*3ee0*/  HMMA.16816.F32.BF16 R32, R16.reuse, R66, R28 ;  /* 0x000000421020723c */ /* 0x044fe2000004181c */
[----:B------:R-:W2:Y:S07]  /*3ef0*/  LDSM.16.M88.4 R28, [R169+0x4000] ;  /* 0x00400000a91c783b */ /* 0x000eae0000000200 */
[C---:B------:R-:W-:Y:S08]  /*3f00*/  HMMA.16816.F32.BF16 R52, R16.reuse, R72, R52 ;  /* 0x000000481034723c */ /* 0x040ff00000041834 */
[C---:B------:R-:W-:Y:S01]  /*3f10*/  HMMA.16816.F32.BF16 R48, R16.reuse, R74, R48 ;  /* 0x0000004a1030723c */ /* 0x040fe20000041830 */
[----:B------:R-:W4:Y:S07]  /*3f20*/  LDSM.16.M88.4 R72, [R169+0x5800] ;  /* 0x00580000a948783b */ /* 0x000f2e0000000200 */
[C---:B------:R-:W-:Y:S01]  /*3f30*/  HMMA.16816.F32.BF16 R36, R16.reuse, R64, R36 ;  /* 0x000000401024723c */ /* 0x040fe20000041824 */
[----:B------:R-:W5:Y:S07]  /*3f40*/  LDSM.16.M88.4 R64, [R169+0x5000] ;  /* 0x00500000a940783b */ /* 0x000f6e0000000200 */
[C---:B-1----:R-:W-:Y:S01]  /*3f50*/  HMMA.16816.F32.BF16 R44, R16.reuse, R20, R12 ;  /* 0x00000014102c723c */ /* 0x042fe2000004180c */
[----:B------:R-:W1:Y:S07]  /*3f60*/  LDSM.16.M88.4 R12, [R164+0x8000] ;  /* 0x00800000a40c783b */ /* 0x000e6e0000000200 */
[C---:B------:R-:W-:Y:S08]  /*3f70*/  HMMA.16816.F32.BF16 R20, R16.reuse, R22, R8 ;  /* 0x000000161014723c */ /* 0x040ff00000041808 */
[C---:B---3--:R-:W-:Y:S01]  /*3f80*/  HMMA.16816.F32.BF16 R8, R16.reuse, R24, R56 ;  /* 0x000000181008723c */ /* 0x048fe20000041838 */
[----:B------:R-:W-:Y:S07]  /*3f90*/  LDSM.16.M88.4 R56, [R2+0x5000] ;  /* 0x005000000238783b */ /* 0x000fee0000000200 */
[----:B------:R-:W-:Y:S08]  /*3fa0*/  HMMA.16816.F32.BF16 R16, R16, R26, R40 ;  /* 0x0000001a1010723c */ /* 0x000ff00000041828 */
[C---:B--2---:R-:W-:Y:S01]  /*3fb0*/  HMMA.16816.F32.BF16 R24, R4.reuse, R28, R36 ;  /* 0x0000001c0418723c */ /* 0x044fe20000041824 */
[----:B------:R-:W-:Y:S07]  /*3fc0*/  LDSM.16.M88.4 R36, [R2+0x4800] ;  /* 0x004800000224783b */ /* 0x000fee0000000200 */
[C---:B------:R-:W-:Y:S08]  /*3fd0*/  HMMA.16816.F32.BF16 R28, R4.reuse, R30, R32 ;  /* 0x0000001e041c723c */ /* 0x040ff00000041820 */
[C---:B------:R-:W-:Y:S08]  /*3fe0*/  HMMA.16816.F32.BF16 R32, R4.reuse, R60, R52 ;  /* 0x0000003c0420723c */ /* 0x040ff00000041834 */
[C---:B------:R-:W-:Y:S01]  /*3ff0*/  HMMA.16816.F32.BF16 R40, R4.reuse, R62, R48 ;  /* 0x0000003e0428723c */ /* 0x040fe20000041830 */
[----:B------:R2:W3:Y:S07]  /*4000*/  LDSM.16.M88.4 R60, [R0+0x5800] ;  /* 0x00580000003c783b */ /* 0x0004ee0000000200 */
[C---:B----4-:R-:W-:Y:S01]  /*4010*/  HMMA.16816.F32.BF16 R52, R4.reuse, R72, R8 ;  /* 0x000000480434723c */ /* 0x050fe20000041808 */
[----:B------:R-:W4:Y:S07]  /*4020*/  LDSM.16.M88.4 R8, [R166+0x8000] ;  /* 0x00800000a608783b */ /* 0x000f2e0000000200 */
[C---:B-----5:R-:W-:Y:S08]  /*4030*/  HMMA.16816.F32.BF16 R48, R4.reuse, R66, R20 ;  /* 0x000000420430723c */ /* 0x060ff00000041814 */
[----:B------:R-:W-:Y:S01]  /*4040*/  HMMA.16816.F32.BF16 R20, R4, R74, R16 ;  /* 0x0000004a0414723c */ /* 0x000fe20000041810 */
[----:B------:R-:W-:Y:S01]  /*4050*/  LDSM.16.M88.4 R72, [R3+0x4000] ;  /* 0x004000000348783b */ /* 0x000fe20000000200 */
[----:B--2---:R-:W-:-:S05]  /*4060*/  IMAD.IADD R0, R96, 0x1, -R220 ;  /* 0x0000000160007824 */ /* 0x004fca00078e0adc */
[C---:B------:R-:W-:Y:S01]  /*4070*/  ISETP.GT.AND P0, PT, R0.reuse, RZ, PT ;  /* 0x000000ff0000720c */ /* 0x040fe20003f04270 */
[----:B------:R-:W-:Y:S01]  /*4080*/  HMMA.16816.F32.BF16 R44, R4, R64, R44 ;  /* 0x00000040042c723c */ /* 0x000fe2000004182c */
[----:B------:R-:W2:Y:S01]  /*4090*/  LDSM.16.M88.4 R64, [R2+0x5800] ;  /* 0x005800000240783b */ /* 0x000ea20000000200 */
[C---:B------:R-:W-:Y:S02]  /*40a0*/  ISETP.GT.AND P1, PT, R0.reuse, 0x1, PT ;  /* 0x000000010000780c */ /* 0x040fe40003f24270 */
[----:B------:R-:W-:Y:S01]  /*40b0*/  ISETP.GT.AND P2, PT, R0, 0x11, PT ;  /* 0x000000110000780c */ /* 0x000fe20003f44270 */
[----:B------:R-:W5:Y:S03]  /*40c0*/  LDSM.16.M88.4 R4, [R165+0x8000] ;  /* 0x00800000a504783b */ /* 0x000f660000000200 */
[C---:B-1----:R-:W-:Y:S08]  /*40d0*/  HMMA.16816.F32.BF16 R16, R12.reuse, R68, R24 ;  /* 0x000000440c10723c */ /* 0x042ff00000041818 */
[C---:B------:R-:W-:Y:S01]  /*40e0*/  HMMA.16816.F32.BF16 R28, R12.reuse, R70, R28 ;  /* 0x000000460c1c723c */ /* 0x040fe2000004181c */
[----:B------:R-:W-:Y:S07]  /*40f0*/  LDSM.16.M88.4 R68, [R3+0x5000] ;  /* 0x005000000344783b */ /* 0x000fee0000000200 */
[C---:B------:R-:W-:Y:S08]  /*4100*/  HMMA.16816.F32.BF16 R32, R12.reuse, R76, R32 ;  /* 0x0000004c0c20723c */ /* 0x040ff00000041820 */
[C---:B---3--:R-:W-:Y:S08]  /*4110*/  HMMA.16816.F32.BF16 R52, R12.reuse, R60, R52 ;  /* 0x0000003c0c34723c */ /* 0x048ff00000041834 */
[C---:B------:R-:W-:Y:S01]  /*4120*/  HMMA.16816.F32.BF16 R24, R12.reuse, R62, R20 ;  /* 0x0000003e0c18723c */ /* 0x040fe20000041814 */
[----:B------:R-:W1:Y:S07]  /*4130*/  LDSM.16.M88.4 R60, [R3+0x4800] ;  /* 0x00480000033c783b */ /* 0x000e6e0000000200 */
[C---:B------:R-:W-:Y:S01]  /*4140*/  HMMA.16816.F32.BF16 R40, R12.reuse, R78, R40 ;  /* 0x0000004e0c28723c */ /* 0x040fe20000041828 */
[----:B------:R3:W1:Y:S07]  /*4150*/  LDSM.16.M88.4 R76, [R3+0x5800] ;  /* 0x00580000034c783b */ /* 0x00066e0000000200 */
[C---:B------:R-:W-:Y:S08]  /*4160*/  HMMA.16816.F32.BF16 R44, R12.reuse, R84, R44 ;  /* 0x000000540c2c723c */ /* 0x040ff0000004182c */
[----:B------:R-:W-:Y:S08]  /*4170*/  HMMA.16816.F32.BF16 R48, R12, R86, R48 ;  /* 0x000000560c30723c */ /* 0x000ff00000041830 */
[C---:B----4-:R-:W-:Y:S08]  /*4180*/  HMMA.16816.F32.BF16 R16, R8.reuse, R80, R16 ;  /* 0x000000500810723c */ /* 0x050ff00000041810 */
[C---:B------:R-:W-:Y:S08]  /*4190*/  HMMA.16816.F32.BF16 R12, R8.reuse, R82, R28 ;  /* 0x00000052080c723c */ /* 0x040ff0000004181c */
[C---:B------:R-:W-:Y:S08]  /*41a0*/  HMMA.16816.F32.BF16 R20, R8.reuse, R36, R32 ;  /* 0x000000240814723c */ /* 0x040ff00000041820 */
[C---:B------:R-:W-:Y:S08]  /*41b0*/  HMMA.16816.F32.BF16 R28, R8.reuse, R38, R40 ;  /* 0x00000026081c723c */ /* 0x040ff00000041828 */
[C---:B------:R-:W-:Y:S08]  /*41c0*/  HMMA.16816.F32.BF16 R36, R8.reuse, R56, R44 ;  /* 0x000000380824723c */ /* 0x040ff0000004182c */
[C---:B------:R-:W-:Y:S08]  /*41d0*/  HMMA.16816.F32.BF16 R40, R8.reuse, R58, R48 ;  /* 0x0000003a0828723c */ /* 0x040ff00000041830 */
[C---:B--2---:R-:W-:Y:S08]  /*41e0*/  HMMA.16816.F32.BF16 R44, R8.reuse, R64, R52 ;  /* 0x00000040082c723c */ /* 0x044ff00000041834 */
[----:B------:R-:W-:Y:S08]  /*41f0*/  HMMA.16816.F32.BF16 R32, R8, R66, R24 ;  /* 0x000000420820723c */ /* 0x000ff00000041818 */
[C---:B-----5:R-:W-:Y:S08]  /*4200*/  HMMA.16816.F32.BF16 R24, R4.reuse, R72, R16 ;  /* 0x000000480418723c */ /* 0x060ff00000041810 */
[C---:B------:R-:W-:Y:S08]  /*4210*/  HMMA.16816.F32.BF16 R12, R4.reuse, R74, R12 ;  /* 0x0000004a040c723c */ /* 0x040ff0000004180c */
[C---:B-1----:R-:W-:Y:S08]  /*4220*/  HMMA.16816.F32.BF16 R8, R4.reuse, R60, R20 ;  /* 0x0000003c0408723c */ /* 0x042ff00000041814 */
[----:B------:R-:W-:Y:S01]  /*4230*/  HMMA.16816.F32.BF16 R16, R4, R62, R28 ;  /* 0x0000003e0410723c */ /* 0x000fe2000004181c */
[----:B------:R-:W-:-:S02]  /*4240*/  FSEL R26, R26, -INF , P0 ;  /* 0xff8000001a1a7808 */ /* 0x000fc40000000000 */
[----:B------:R-:W-:-:S04]  /*4250*/  FSEL R27, R27, -INF , P1 ;  /* 0xff8000001b1b7808 */ /* 0x000fc80000800000 */
[----:B---3--:R-:W-:Y:S01]  /*4260*/  FMNMX.FTZ R3, R26, R27, !PT ;  /* 0x0000001b1a037209 */ /* 0x008fe20007810000 */
[C---:B------:R-:W-:Y:S08]  /*4270*/  HMMA.16816.F32.BF16 R20, R4.reuse, R68, R36 ;  /* 0x000000440414723c */ /* 0x040ff00000041824 */
[----:B------:R-:W-:Y:S01]  /*4280*/  HMMA.16816.F32.BF16 R28, R4, R70, R40 ;  /* 0x00000046041c723c */ /* 0x000fe20000041828 */
[----:B------:R-:W-:-:S06]  /*4290*/  FSEL R9, R9, -INF , P2 ;  /* 0xff80000009097808 */ /* 0x000fcc0001000000 */
[----:B------:R-:W-:Y:S01]  /*42a0*/  FSEL R41, R11, -INF , P2 ;  /* 0xff8000000b297808 */ /* 0x000fe20001000000 */
[C---:B------:R-:W-:Y:S08]  /*42b0*/  HMMA.16816.F32.BF16 R44, R4.reuse, R76, R44 ;  /* 0x0000004c042c723c */ /* 0x040ff0000004182c */
[----:B------:R-:W-:Y:S07]  /*42c0*/  HMMA.16816.F32.BF16 R32, R4, R78, R32 ;  /* 0x0000004e0420723c */ /* 0x000fee0000041820 */
[----:B------:R-:W-:-:S02]  /*42d0*/  FSEL R7, R24, -INF , P0 ;  /* 0xff80000018077808 */ /* 0x000fc40000000000 */
[C---:B------:R-:W-:Y:S02]  /*42e0*/  ISETP.GT.AND P0, PT, R0.reuse, 0x8, PT ;  /* 0x000000080000780c */ /* 0x040fe40003f04270 */
[----:B------:R-:W-:Y:S02]  /*42f0*/  FSEL R6, R25, -INF , P1 ;  /* 0xff80000019067808 */ /* 0x000fe40000800000 */
[----:B------:R-:W-:Y:S02]  /*4300*/  ISETP.GT.AND P1, PT, R0, 0x9, PT ;  /* 0x000000090000780c */ /* 0x000fe40003f24270 */
[----:B------:R-:W-:Y:S02]  /*4310*/  FSEL R12, R12, -INF , P0 ;  /* 0xff8000000c0c7808 */ /* 0x000fe40000000000 */
[----:B------:R-:W-:Y:S02]  /*4320*/  FMNMX.FTZ R2, R7, R6, !PT ;  /* 0x0000000607027209 */ /* 0x000fe40007810000 */
[----:B------:R-:W-:-:S02]  /*4330*/  FSEL R24, R14, -INF , P0 ;  /* 0xff8000000e187808 */ /* 0x000fc40000000000 */
[----:B------:R-:W-:Y:S02]  /*4340*/  ISETP.GT.AND P0, PT, R0, 0x10, PT ;  /* 0x000000100000780c */ /* 0x000fe40003f04270 */
[----:B------:R-:W-:Y:S02]  /*4350*/  FSEL R13, R13, -INF , P1 ;  /* 0xff8000000d0d7808 */ /* 0x000fe40000800000 */
[----:B------:R-:W-:Y:S02]  /*4360*/  FMNMX.FTZ R2, R12, R2, !PT ;  /* 0x000000020c027209 */ /* 0x000fe40007810000 */
[----:B------:R-:W-:Y:S02]  /*4370*/  FSEL R25, R15, -INF , P1 ;  /* 0xff8000000f197808 */ /* 0x000fe40000800000 */
[----:B------:R-:W-:Y:S02]  /*4380*/  FMNMX.FTZ R3, R24, R3, !PT ;  /* 0x0000000318037209 */ /* 0x000fe40007810000 */
[----:B------:R-:W-:-:S02]  /*4390*/  FSEL R8, R8, -INF , P0 ;  /* 0xff80000008087808 */ /* 0x000fc40000000000 */
[----:B------:R-:W-:Y:S02]  /*43a0*/  FMNMX.FTZ R2, R13, R2, !PT ;  /* 0x000000020d027209 */ /* 0x000fe40007810000 */
[----:B------:R-:W-:Y:S02]  /*43b0*/  FSEL R40, R10, -INF , P0 ;  /* 0xff8000000a287808 */ /* 0x000fe40000000000 */
[----:B------:R-:W-:Y:S02]  /*43c0*/  FMNMX.FTZ R3, R25, R3, !PT ;  /* 0x0000000319037209 */ /* 0x000fe40007810000 */
[----:B------:R-:W-:Y:S02]  /*43d0*/  ISETP.GT.AND P1, PT, R0, 0x18, PT ;  /* 0x000000180000780c */ /* 0x000fe40003f24270 */
[----:B------:R-:W-:Y:S02]  /*43e0*/  FMNMX.FTZ R2, R8, R2, !PT ;  /* 0x0000000208027209 */ /* 0x000fe40007810000 */
[----:B------:R-:W-:-:S02]  /*43f0*/  FMNMX.FTZ R3, R40, R3, !PT ;  /* 0x0000000328037209 */ /* 0x000fc40007810000 */
[----:B------:R-:W-:Y:S02]  /*4400*/  ISETP.GT.AND P0, PT, R0, 0x19, PT ;  /* 0x000000190000780c */ /* 0x000fe40003f04270 */
[----:B------:R-:W-:Y:S02]  /*4410*/  FSEL R16, R16, -INF , P1 ;  /* 0xff80000010107808 */ /* 0x000fe40000800000 */
[----:B------:R-:W-:Y:S02]  /*4420*/  FMNMX.FTZ R2, R9, R2, !PT ;  /* 0x0000000209027209 */ /* 0x000fe40007810000 */
[----:B------:R-:W-:Y:S02]  /*4430*/  FSEL R18, R18, -INF , P1 ;  /* 0xff80000012127808 */ /* 0x000fe40000800000 */
[----:B------:R-:W-:Y:S02]  /*4440*/  FMNMX.FTZ R3, R41, R3, !PT ;  /* 0x0000000329037209 */ /* 0x000fe40007810000 */
[----:B------:R-:W-:-:S02]  /*4450*/  FSEL R17, R17, -INF , P0 ;  /* 0xff80000011117808 */ /* 0x000fc40000000000 */
[----:B------:R-:W-:Y:S02]  /*4460*/  ISETP.GT.AND P1, PT, R0, 0x20, PT ;  /* 0x000000200000780c */ /* 0x000fe40003f24270 */
[----:B------:R-:W-:Y:S02]  /*4470*/  FMNMX.FTZ R2, R16, R2, !PT ;  /* 0x0000000210027209 */ /* 0x000fe40007810000 */
[----:B------:R-:W-:Y:S02]  /*4480*/  FSEL R19, R19, -INF , P0 ;  /* 0xff80000013137808 */ /* 0x000fe40000000000 */
[----:B------:R-:W-:Y:S02]  /*4490*/  FMNMX.FTZ R3, R18, R3, !PT ;  /* 0x0000000312037209 */ /* 0x000fe40007810000 */
[----:B------:R-:W-:Y:S02]  /*44a0*/  ISETP.GT.AND P0, PT, R0, 0x21, PT ;  /* 0x000000210000780c */ /* 0x000fe40003f04270 */
[----:B------:R-:W-:-:S02]  /*44b0*/  FSEL R72, R20, -INF , P1 ;  /* 0xff80000014487808 */ /* 0x000fc40000800000 */
[----:B------:R-:W-:Y:S02]  /*44c0*/  FMNMX.FTZ R2, R17, R2, !PT ;  /* 0x0000000211027209 */ /* 0x000fe40007810000 */
[----:B------:R-:W-:Y:S02]  /*44d0*/  FSEL R75, R22, -INF , P1 ;  /* 0xff800000164b7808 */ /* 0x000fe40000800000 */
[----:B------:R-:W-:Y:S02]  /*44e0*/  FMNMX.FTZ R3, R19, R3, !PT ;  /* 0x0000000313037209 */ /* 0x000fe40007810000 */
[----:B------:R-:W-:Y:S02]  /*44f0*/  FSEL R70, R21, -INF , P0 ;  /* 0xff80000015467808 */ /* 0x000fe40000000000 */
[----:B------:R-:W-:Y:S02]  /*4500*/  ISETP.GT.AND P1, PT, R0, 0x28, PT ;  /* 0x000000280000780c */ /* 0x000fe40003f24270 */
        /* <DEDUP_REMOVED lines=8> */
[----:B------:R-:W-:Y:S02]  /*4590*/  FSEL R66, R29, -INF , P0 ;  /* 0xff8000001d427808 */ /* 0x000fe40000000000 */
[----:B------:R-:W-:Y:S02]  /*45a0*/  ISETP.GT.AND P1, PT, R0, 0x30, PT ;  /* 0x000000300000780c */ /* 0x000fe40003f24270 */
[----:B------:R-:W-:Y:S02]  /*45b0*/  FMNMX.FTZ R2, R68, R2, !PT ;  /* 0x0000000244027209 */ /* 0x000fe40007810000 */
[----:B------:R-:W-:Y:S02]  /*45c0*/  FSEL R71, R31, -INF , P0 ;  /* 0xff8000001f477808 */ /* 0x000fe40000000000 */
[----:B------:R-:W-:-:S02]  /*45d0*/  FMNMX.FTZ R3, R73, R3, !PT ;  /* 0x0000000349037209 */ /* 0x000fc40007810000 */
[----:B------:R-:W-:Y:S02]  /*45e0*/  ISETP.GT.AND P0, PT, R0, 0x31, PT ;  /* 0x000000310000780c */ /* 0x000fe40003f04270 */
[----:B------:R-:W-:Y:S02]  /*45f0*/  FSEL R69, R44, -INF , P1 ;  /* 0xff8000002c457808 */ /* 0x000fe40000800000 */
[----:B------:R-:W-:Y:S02]  /*4600*/  FMNMX.FTZ R2, R66, R2, !PT ;  /* 0x0000000242027209 */ /* 0x000fe40007810000 */
[----:B------:R-:W-:Y:S02]  /*4610*/  FSEL R153, R46, -INF , P1 ;  /* 0xff8000002e997808 */ /* 0x000fe40000800000 */
[----:B------:R-:W-:Y:S02]  /*4620*/  FMNMX.FTZ R3, R71, R3, !PT ;  /* 0x0000000347037209 */ /* 0x000fe40007810000 */
[----:B------:R-:W-:-:S02]  /*4630*/  FSEL R152, R47, -INF , P0 ;  /* 0xff8000002f987808 */ /* 0x000fc40000000000 */
[----:B------:R-:W-:Y:S02]  /*4640*/  FSEL R67, R45, -INF , P0 ;  /* 0xff8000002d437808 */ /* 0x000fe40000000000 */
[C---:B------:R-:W-:Y:S02]  /*4650*/  ISETP.GT.AND P1, PT, R0.reuse, 0x38, PT ;  /* 0x000000380000780c */ /* 0x040fe40003f24270 */
[----:B------:R-:W-:Y:S02]  /*4660*/  ISETP.GT.AND P0, PT, R0, 0x39, PT ;  /* 0x000000390000780c */ /* 0x000fe40003f04270 */
[----:B------:R-:W-:Y:S02]  /*4670*/  FMNMX.FTZ R0, R69, R2, !PT ;  /* 0x0000000245007209 */ /* 0x000fe40007810000 */
[----:B------:R-:W-:Y:S02]  /*4680*/  FMNMX.FTZ R2, R153, R3, !PT ;  /* 0x0000000399027209 */ /* 0x000fe40007810000 */
[----:B------:R-:W-:-:S02]  /*4690*/  FSEL R103, R34, -INF , P1 ;  /* 0xff80000022677808 */ /* 0x000fc40000800000 */
[----:B------:R-:W-:Y:S02]  /*46a0*/  FSEL R65, R32, -INF , P1 ;  /* 0xff80000020417808 */ /* 0x000fe40000800000 */
[----:B------:R-:W-:Y:S02]  /*46b0*/  FMNMX.FTZ R0, R67, R0, !PT ;  /* 0x0000000043007209 */ /* 0x000fe40007810000 */
[----:B------:R-:W-:Y:S02]  /*46c0*/  FMNMX.FTZ R2, R152, R2, !PT ;  /* 0x0000000298027209 */ /* 0x000fe40007810000 */
[----:B------:R-:W-:Y:S02]  /*46d0*/  FSEL R102, R35, -INF , P0 ;  /* 0xff80000023667808 */ /* 0x000fe40000000000 */
[----:B------:R-:W-:Y:S02]  /*46e0*/  FSEL R64, R33, -INF , P0 ;  /* 0xff80000021407808 */ /* 0x000fe40000000000 */
[----:B------:R-:W-:-:S02]  /*46f0*/  FMNMX.FTZ R0, R65, R0, !PT ;  /* 0x0000000041007209 */ /* 0x000fc40007810000 */
[----:B------:R-:W-:Y:S02]  /*4700*/  FMNMX.FTZ R2, R103, R2, !PT ;  /* 0x0000000267027209 */ /* 0x000fe40007810000 */
[----:B------:R-:W-:Y:S02]  /*4710*/  FMNMX.FTZ R0, R64, R0, !PT ;  /* 0x0000000040007209 */ /* 0x000fe40007810000 */
[----:B------:R-:W-:Y:S01]  /*4720*/  FMNMX.FTZ R4, R102, R2, !PT ;  /* 0x0000000266047209 */ /* 0x000fe20007810000 */
[----:B------:R-:W-:Y:S05]  /*4730*/  @!PT BRA `(.L_x_1583) ;  /* 0x000099600000f947 */ /* 0x000fea0003800000 */
[----:B------:R1:W2:Y:S02]  /*4740*/  SHFL.BFLY PT, R2, R0, 0x2, 0x1f ;  /* 0x0c401f0000027f89 */ /* 0x0002a400000e0000 */
.L_x_1673:
[----:B------:R-:W3:Y:S01]  /*4750*/  LDL R158, [R1] ;  /* 0x00000000019e7983 */ /* 0x000ee20000100800 */
[----:B-12---:R-:W-:Y:S01]  /*4760*/  FMNMX.FTZ R0, R0, R2, !PT ;  /* 0x0000000200007209 */ /* 0x006fe20007810000 */
[----:B------:R-:W-:-:S04]  /*4770*/  DEPBAR.LE SB0, 0x2 ;  /* 0x000080800000791a */ /* 0x000fc80000000000 */
[----:B------:R-:W1:Y:S01]  /*4780*/  SHFL.BFLY PT, R5, R4, 0x2, 0x1f ;  /* 0x0c401f0004057f89 */ /* 0x000e6200000e0000 */
[----:B------:R-:W-:Y:S03]  /*4790*/  BSSY B0, `(.L_x_1584) ;  /* 0x0000161000007945 */ /* 0x000fe60003800000 */
[----:B------:R-:W2:Y:S04]  /*47a0*/  SHFL.BFLY PT, R3, R0, 0x1, 0x1f ;  /* 0x0c201f0000037f89 */ /* 0x000ea800000e0000 */
[----:B------:R-:W-:Y:S01]  /*47b0*/  BAR.SYNC.DEFER_BLOCKING 0x0 ;  /* 0x0000000000007b1d */ /* 0x000fe20000010000 */
[----:B-1----:R-:W-:Y:S02]  /*47c0*/  FMNMX.FTZ R2, R4, R5, !PT ;  /* 0x0000000504027209 */ /* 0x002fe40007810000 */
[----:B--2---:R-:W-:-:S03]  /*47d0*/  FMNMX.FTZ R101, R0, R3, !PT ;  /* 0x0000000300657209 */ /* 0x004fc60007810000 */
[----:B------:R-:W1:Y:S01]  /*47e0*/  SHFL.BFLY PT, R4, R2, 0x1, 0x1f ;  /* 0x0c201f0002047f89 */ /* 0x000e6200000e0000 */
[C---:B------:R-:W-:Y:S01]  /*47f0*/  FSETP.NEU.FTZ.AND P0, PT, R101.reuse, -INF , PT ;  /* 0xff8000006500780b */ /* 0x040fe20003f1d000 */
[----:B------:R-:W-:Y:S02]  /*4800*/  FMUL.FTZ R0, R101, c[0x0][0x2d0] ;  /* 0x0000b40065007a20 */ /* 0x000fe40000410000 */
[----:B------:R-:W-:Y:S03]  /*4810*/  LDSM.16.MT88.4 R36, [R171] ;  /* 0x00000000ab24783b */ /* 0x000fe60000004200 */
[----:B------:R-:W-:Y:S01]  /*4820*/  FSEL R0, R0, RZ, P0 ;  /* 0x000000ff00007208 */ /* 0x000fe20000000000 */
[----:B------:R-:W-:Y:S04]  /*4830*/  LDSM.16.MT88.4 R28, [R208+0x800] ;  /* 0x00080000d01c783b */ /* 0x000fe80000004200 */
[----:B------:R-:W-:Y:S01]  /*4840*/  FFMA.FTZ R3, R7, c[0x0][0x2d0], -R0 ;  /* 0x0000b40007037a23 */ /* 0x000fe20000010800 */
[----:B------:R-:W-:Y:S03]  /*4850*/  LDSM.16.MT88.4 R32, [R170+0x800] ;  /* 0x00080000aa20783b */ /* 0x000fe60000004200 */
[----:B------:R2:W-:Y:S01]  /*4860*/  MUFU.EX2 R156, R3 ;  /* 0x00000003009c7308 */ /* 0x0005e20000000800 */
[----:B------:R-:W-:Y:S04]  /*4870*/  LDSM.16.MT88.4 R60, [R170+0x2000] ;  /* 0x00200000aa3c783b */ /* 0x000fe80000004200 */
[----:B------:R-:W-:Y:S01]  /*4880*/  LDSM.16.MT88.4 R56, [R211+0x2000] ;  /* 0x00200000d338783b */ /* 0x000fe20000004200 */
[----:B-1----:R-:W-:-:S04]  /*4890*/  FMNMX.FTZ R100, R2, R4, !PT ;  /* 0x0000000402647209 */ /* 0x002fc80007810000 */
[C---:B------:R-:W-:Y:S01]  /*48a0*/  FSETP.NEU.FTZ.AND P0, PT, R100.reuse, -INF , PT ;  /* 0xff8000006400780b */ /* 0x040fe20003f1d000 */
[----:B------:R-:W-:Y:S02]  /*48b0*/  FMUL.FTZ R2, R100, c[0x0][0x2d0] ;  /* 0x0000b40064027a20 */ /* 0x000fe40000410000 */
[----:B--2---:R-:W-:-:S03]  /*48c0*/  FFMA.FTZ R3, R6, c[0x0][0x2d0], -R0 ;  /* 0x0000b40006037a23 */ /* 0x004fc60000010800 */
[----:B------:R-:W-:Y:S01]  /*48d0*/  FSEL R2, R2, RZ, P0 ;  /* 0x000000ff02027208 */ /* 0x000fe20000000000 */
[----:B------:R-:W1:Y:S01]  /*48e0*/  LDSM.16.MT88.4 R4, [R208] ;  /* 0x00000000d004783b */ /* 0x000e620000004200 */
[----:B------:R2:W-:Y:S02]  /*48f0*/  MUFU.EX2 R150, R3 ;  /* 0x0000000300967308 */ /* 0x0005e40000000800 */
[----:B--2---:R-:W-:-:S06]  /*4900*/  FFMA.FTZ R3, R12, c[0x0][0x2d0], -R0 ;  /* 0x0000b4000c037a23 */ /* 0x004fcc0000010800 */
[----:B------:R2:W-:Y:S02]  /*4910*/  MUFU.EX2 R149, R3 ;  /* 0x0000000300957308 */ /* 0x0005e40000000800 */
[----:B--2---:R-:W-:Y:S02]  /*4920*/  FFMA.FTZ R3, R13, c[0x0][0x2d0], -R0 ;  /* 0x0000b4000d037a23 */ /* 0x004fe40000010800 */
[----:B------:R-:W2:Y:S04]  /*4930*/  LDSM.16.MT88.4 R12, [R170] ;  /* 0x00000000aa0c783b */ /* 0x000ea80000004200 */
[----:B------:R4:W5:Y:S02]  /*4940*/  MUFU.EX2 R157, R3 ;  /* 0x00000003009d7308 */ /* 0x0009640000000800 */
[----:B----4-:R-:W-:Y:S01]  /*4950*/  FFMA.FTZ R3, R26, c[0x0][0x2d0], -R2 ;  /* 0x0000b4001a037a23 */ /* 0x010fe20000010802 */
[----:B-----5:R-:W-:-:S05]  /*4960*/  F2FP.BF16.PACK_AB R10, R157, R149 ;  /* 0x000000959d0a723e */ /* 0x020fca00000010ff */
[----:B------:R4:W-:Y:S02]  /*4970*/  MUFU.EX2 R151, R3 ;  /* 0x0000000300977308 */ /* 0x0009e40000000800 */
[----:B----4-:R-:W-:-:S06]  /*4980*/  FFMA.FTZ R3, R27, c[0x0][0x2d0], -R2 ;  /* 0x0000b4001b037a23 */ /* 0x010fcc0000010802 */
[----:B------:R4:W-:Y:S02]  /*4990*/  MUFU.EX2 R148, R3 ;  /* 0x0000000300947308 */ /* 0x0009e40000000800 */
[----:B----4-:R-:W-:-:S06]  /*49a0*/  FFMA.FTZ R3, R24, c[0x0][0x2d0], -R2 ;  /* 0x0000b40018037a23 */ /* 0x010fcc0000010802 */
[----:B------:R4:W-:Y:S02]  /*49b0*/  MUFU.EX2 R155, R3 ;  /* 0x00000003009b7308 */ /* 0x0009e40000000800 */
[----:B----4-:R-:W-:-:S06]  /*49c0*/  FFMA.FTZ R3, R25, c[0x0][0x2d0], -R2 ;  /* 0x0000b40019037a23 */ /* 0x010fcc0000010802 */
[----:B------:R4:W5:Y:S02]  /*49d0*/  MUFU.EX2 R182, R3 ;  /* 0x0000000300b67308 */ /* 0x0009640000000800 */
[----:B----4-:R-:W-:Y:S01]  /*49e0*/  FFMA.FTZ R3, R8, c[0x0][0x2d0], -R0 ;  /* 0x0000b40008037a23 */ /* 0x010fe20000010800 */
[----:B------:R-:W-:Y:S02]  /*49f0*/  F2FP.BF16.PACK_AB R8, R150, R156 ;  /* 0x0000009c9608723e */ /* 0x000fe400000010ff */
[----:B-----5:R-:W-:-:S03]  /*4a00*/  F2FP.BF16.PACK_AB R11, R182, R155 ;  /* 0x0000009bb60b723e */ /* 0x020fc600000010ff */
[----:B------:R4:W-:Y:S02]  /*4a10*/  MUFU.EX2 R183, R3 ;  /* 0x0000000300b77308 */ /* 0x0009e40000000800 */
[----:B----4-:R-:W-:Y:S01]  /*4a20*/  FFMA.FTZ R3, R9, c[0x0][0x2d0], -R0 ;  /* 0x0000b40009037a23 */ /* 0x010fe20000010800 */
[----:B------:R-:W-:-:S05]  /*4a30*/  F2FP.BF16.PACK_AB R9, R148, R151 ;  /* 0x000000979409723e */ /* 0x000fca00000010ff */
[----:B------:R4:W5:Y:S02]  /*4a40*/  MUFU.EX2 R214, R3 ;  /* 0x0000000300d67308 */ /* 0x0009640000000800 */
[C---:B-1----:R-:W-:Y:S08]  /*4a50*/  HMMA.16816.F32.BF16 R24, R8.reuse, R4, RZ ;  /* 0x000000040818723c */ /* 0x042ff000000418ff */
[----:B------:R-:W-:Y:S01]  /*4a60*/  HMMA.16816.F32.BF16 R20, R8, R6, RZ ;  /* 0x000000060814723c */ /* 0x000fe200000418ff */
[----:B----4-:R-:W-:Y:S01]  /*4a70*/  FFMA.FTZ R3, R16, c[0x0][0x2d0], -R0 ;  /* 0x0000b40010037a23 */ /* 0x010fe20000010800 */
[----:B-----5:R-:W-:-:S03]  /*4a80*/  F2FP.BF16.PACK_AB R4, R214, R183 ;  /* 0x000000b7d604723e */ /* 0x020fc600000010ff */
[----:B------:R1:W-:Y:S03]  /*4a90*/  MUFU.EX2 R213, R3 ;  /* 0x0000000300d57308 */ /* 0x0003e60000000800 */
[C---:B--2---:R-:W-:Y:S08]  /*4aa0*/  HMMA.16816.F32.BF16 R52, R8.reuse, R12, RZ ;  /* 0x0000000c0834723c */ /* 0x044ff000000418ff */
[----:B------:R-:W-:Y:S01]  /*4ab0*/  HMMA.16816.F32.BF16 R44, R8, R14, RZ ;  /* 0x0000000e082c723c */ /* 0x000fe200000418ff */
[----:B-1----:R-:W-:-:S07]  /*4ac0*/  FFMA.FTZ R3, R17, c[0x0][0x2d0], -R0 ;  /* 0x0000b40011037a23 */ /* 0x002fce0000010800 */
[----:B------:R-:W-:Y:S01]  /*4ad0*/  HMMA.16816.F32.BF16 R12, R8, R38, RZ ;  /* 0x00000026080c723c */ /* 0x000fe200000418ff */
[----:B------:R1:W2:Y:S02]  /*4ae0*/  MUFU.EX2 R217, R3 ;  /* 0x0000000300d97308 */ /* 0x0002a40000000800 */
[----:B-1----:R-:W-:Y:S01]  /*4af0*/  FFMA.FTZ R3, R40, c[0x0][0x2d0], -R2 ;  /* 0x0000b40028037a23 */ /* 0x002fe20000010802 */
[----:B--2---:R-:W-:-:S05]  /*4b00*/  F2FP.BF16.PACK_AB R6, R217, R213 ;  /* 0x000000d5d906723e */ /* 0x004fca00000010ff */
[----:B------:R1:W-:Y:S01]  /*4b10*/  MUFU.EX2 R180, R3 ;  /* 0x0000000300b47308 */ /* 0x0003e20000000800 */
[----:B---3--:R-:W-:Y:S01]  /*4b20*/  LDSM.16.MT88.4 R48, [R158] ;  /* 0x000000009e30783b */ /* 0x008fe20000004200 */
[----:B-1----:R-:W-:-:S03]  /*4b30*/  FFMA.FTZ R3, R41, c[0x0][0x2d0], -R2 ;  /* 0x0000b40029037a23 */ /* 0x002fc60000010802 */
[----:B------:R-:W1:Y:S03]  /*4b40*/  LDSM.16.MT88.4 R40, [R171+0x800] ;  /* 0x00080000ab28783b */ /* 0x000e660000004200 */
[----:B------:R2:W3:Y:S02]  /*4b50*/  MUFU.EX2 R212, R3 ;  /* 0x0000000300d47308 */ /* 0x0004e40000000800 */
[----:B--2---:R-:W-:Y:S01]  /*4b60*/  FFMA.FTZ R3, R18, c[0x0][0x2d0], -R2 ;  /* 0x0000b40012037a23 */ /* 0x004fe20000010802 */
[----:B---3--:R-:W-:-:S05]  /*4b70*/  F2FP.BF16.PACK_AB R5, R212, R180 ;  /* 0x000000b4d405723e */ /* 0x008fca00000010ff */
[----:B------:R2:W-:Y:S02]  /*4b80*/  MUFU.EX2 R181, R3 ;  /* 0x0000000300b57308 */ /* 0x0005e40000000800 */
[----:B--2---:R-:W-:Y:S02]  /*4b90*/  FFMA.FTZ R3, R19, c[0x0][0x2d0], -R2 ;  /* 0x0000b40013037a23 */ /* 0x004fe40000010802 */
[----:B------:R-:W-:Y:S01]  /*4ba0*/  HMMA.16816.F32.BF16 R16, R8, R36, RZ ;  /* 0x000000240810723c */ /* 0x000fe200000418ff */
[----:B------:R-:W-:Y:S03]  /*4bb0*/  LDSM.16.MT88.4 R36, [R208+0x2800] ;  /* 0x00280000d024783b */ /* 0x000fe60000004200 */
        /* <DEDUP_REMOVED lines=12> */
[C---:B-1----:R-:W-:Y:S08]  /*4c80*/  HMMA.16816.F32.BF16 R140, R4.reuse, R40, R16 ;  /* 0x00000028048c723c */ /* 0x042ff00000041810 */
[----:B------:R-:W-:Y:S01]  /*4c90*/  HMMA.16816.F32.BF16 R136, R4, R42, R12 ;  /* 0x0000002a0488723c */ /* 0x000fe2000004180c */
[----:B------:R-:W1:Y:S01]  /*4ca0*/  LDSM.16.MT88.4 R40, [R170+0x2800] ;  /* 0x00280000aa28783b */ /* 0x000e620000004200 */
[----:B--2---:R-:W-:-:S04]  /*4cb0*/  FFMA.FTZ R3, R68, c[0x0][0x2d0], -R0 ;  /* 0x0000b40044037a23 */ /* 0x004fc80000010800 */
[----:B------:R2:W-:Y:S02]  /*4cc0*/  MUFU.EX2 R175, R3 ;  /* 0x0000000300af7308 */ /* 0x0005e40000000800 */
[----:B------:R-:W-:Y:S08]  /*4cd0*/  HMMA.16816.F32.BF16 R16, R8, R48, RZ ;  /* 0x000000300810723c */ /* 0x000ff000000418ff */
[----:B------:R-:W-:Y:S01]  /*4ce0*/  HMMA.16816.F32.BF16 R124, R4, R34, R44 ;  /* 0x00000022047c723c */ /* 0x000fe2000004182c */
[----:B------:R-:W-:Y:S01]  /*4cf0*/  LDSM.16.MT88.4 R44, [R211+0x2800] ;  /* 0x00280000d32c783b */ /* 0x000fe20000004200 */
[----:B--2---:R-:W-:-:S06]  /*4d00*/  FFMA.FTZ R3, R66, c[0x0][0x2d0], -R0 ;  /* 0x0000b40042037a23 */ /* 0x004fcc0000010800 */
[C---:B------:R-:W-:Y:S01]  /*4d10*/  HMMA.16816.F32.BF16 R12, R8.reuse, R50, RZ ;  /* 0x00000032080c723c */ /* 0x040fe200000418ff */
[----:B------:R-:W2:Y:S01]  /*4d20*/  LDSM.16.MT88.4 R48, [R171+0x2800] ;  /* 0x00280000ab30783b */ /* 0x000ea20000004200 */
[----:B------:R5:W1:Y:S06]  /*4d30*/  MUFU.EX2 R178, R3 ;  /* 0x0000000300b27308 */ /* 0x000a6c0000000800 */
[----:B------:R-:W-:Y:S08]  /*4d40*/  HMMA.16816.F32.BF16 R32, R8, R60, RZ ;  /* 0x0000003c0820723c */ /* 0x000ff000000418ff */
[----:B---3--:R-:W-:Y:S01]  /*4d50*/  HMMA.16816.F32.BF16 R108, R4, R24, R16 ;  /* 0x00000018046c723c */ /* 0x008fe20000041810 */
[----:B-----5:R-:W-:-:S04]  /*4d60*/  FFMA.FTZ R3, R75, c[0x0][0x2d0], -R2 ;  /* 0x0000b4004b037a23 */ /* 0x020fc80000010802 */
[----:B------:R3:W-:Y:S03]  /*4d70*/  MUFU.EX2 R159, R3 ;  /* 0x00000003009f7308 */ /* 0x0007e60000000800 */
[C---:B------:R-:W-:Y:S01]  /*4d80*/  HMMA.16816.F32.BF16 R28, R8.reuse, R62, RZ ;  /* 0x0000003e081c723c */ /* 0x040fe200000418ff */
[----:B------:R-:W5:Y:S07]  /*4d90*/  LDSM.16.MT88.4 R60, [R170+0x4000] ;  /* 0x00400000aa3c783b */ /* 0x000f6e0000004200 */
[----:B----4-:R-:W-:Y:S01]  /*4da0*/  HMMA.16816.F32.BF16 R16, R8, R20, RZ ;  /* 0x000000140810723c */ /* 0x010fe200000418ff */
[----:B---3--:R-:W-:-:S07]  /*4db0*/  FFMA.FTZ R3, R74, c[0x0][0x2d0], -R2 ;  /* 0x0000b4004a037a23 */ /* 0x008fce0000010802 */
[C---:B------:R-:W-:Y:S08]  /*4dc0*/  HMMA.16816.F32.BF16 R128, R4.reuse, R26, R12 ;  /* 0x0000001a0480723c */ /* 0x040ff0000004180c */
[----:B-1----:R-:W-:Y:S01]  /*4dd0*/  HMMA.16816.F32.BF16 R120, R4, R40, R32 ;  /* 0x000000280478723c */ /* 0x002fe20000041820 */
[----:B------:R-:W1:Y:S07]  /*4de0*/  LDSM.16.MT88.4 R32, [R208+0x4000] ;  /* 0x00400000d020783b */ /* 0x000e6e0000004200 */
[C---:B------:R-:W-:Y:S08]  /*4df0*/  HMMA.16816.F32.BF16 R24, R8.reuse, R54, RZ ;  /* 0x000000360818723c */ /* 0x040ff000000418ff */
[----:B------:R-:W-:Y:S08]  /*4e00*/  HMMA.16816.F32.BF16 R12, R8, R22, RZ ;  /* 0x00000016080c723c */ /* 0x000ff000000418ff */
[C---:B------:R-:W-:Y:S01]  /*4e10*/  HMMA.16816.F32.BF16 R104, R4.reuse, R42, R28 ;  /* 0x0000002a0468723c */ /* 0x040fe2000004181c */
[----:B------:R-:W3:Y:S07]  /*4e20*/  LDSM.16.MT88.4 R40, [R170+0x4800] ;  /* 0x00480000aa28783b */ /* 0x000eee0000004200 */
[----:B------:R-:W-:Y:S08]  /*4e30*/  HMMA.16816.F32.BF16 R112, R4, R36, R16 ;  /* 0x000000240470723c */ /* 0x000ff00000041810 */
[C---:B------:R-:W-:Y:S08]  /*4e40*/  HMMA.16816.F32.BF16 R16, R8.reuse, R58, RZ ;  /* 0x0000003a0810723c */ /* 0x040ff000000418ff */
[----:B------:R-:W-:Y:S08]  /*4e50*/  HMMA.16816.F32.BF16 R28, R8, R52, RZ ;  /* 0x00000034081c723c */ /* 0x000ff000000418ff */
[C---:B--2---:R-:W-:Y:S01]  /*4e60*/  HMMA.16816.F32.BF16 R88, R4.reuse, R50, R24 ;  /* 0x000000320458723c */ /* 0x044fe20000041818 */
[----:B------:R-:W2:Y:S07]  /*4e70*/  LDSM.16.MT88.4 R24, [R208+0x4800] ;  /* 0x00480000d018783b */ /* 0x000eae0000004200 */
[----:B------:R-:W-:Y:S08]  /*4e80*/  HMMA.16816.F32.BF16 R96, R4, R38, R12 ;  /* 0x000000260460723c */ /* 0x000ff0000004180c */
[----:B-----5:R-:W-:Y:S08]  /*4e90*/  HMMA.16816.F32.BF16 R12, R8, R60, RZ ;  /* 0x0000003c080c723c */ /* 0x020ff000000418ff */
[C---:B------:R-:W-:Y:S08]  /*4ea0*/  HMMA.16816.F32.BF16 R80, R4.reuse, R46, R16 ;  /* 0x0000002e0450723c */ /* 0x040ff00000041810 */
[----:B------:R-:W-:Y:S01]  /*4eb0*/  HMMA.16816.F32.BF16 R92, R4, R48, R28 ;  /* 0x00000030045c723c */ /* 0x000fe2000004181c */
[----:B------:R-:W4:Y:S07]  /*4ec0*/  LDSM.16.MT88.4 R28, [R171+0x4000] ;  /* 0x00400000ab1c783b */ /* 0x000f2e0000004200 */
[C---:B-1----:R-:W-:Y:S08]  /*4ed0*/  HMMA.16816.F32.BF16 R16, R8.reuse, R32, RZ ;  /* 0x000000200810723c */ /* 0x042ff000000418ff */
[----:B------:R-:W-:Y:S08]  /*4ee0*/  HMMA.16816.F32.BF16 R20, R8, R56, RZ ;  /* 0x000000380814723c */ /* 0x000ff000000418ff */
[----:B---3--:R-:W-:Y:S08]  /*4ef0*/  HMMA.16816.F32.BF16 R76, R4, R40, R12 ;  /* 0x00000028044c723c */ /* 0x008ff0000004180c */
[----:B------:R-:W-:Y:S08]  /*4f00*/  HMMA.16816.F32.BF16 R12, R8, R34, RZ ;  /* 0x00000022080c723c */ /* 0x000ff000000418ff */
[C---:B--2---:R-:W-:Y:S01]  /*4f10*/  HMMA.16816.F32.BF16 R48, R4.reuse, R24, R16 ;  /* 0x000000180430723c */ /* 0x044fe20000041810 */
[----:B------:R-:W1:Y:S07]  /*4f20*/  LDSM.16.MT88.4 R16, [R171+0x4800] ;  /* 0x00480000ab10783b */ /* 0x000e6e0000004200 */
[----:B------:R-:W-:Y:S08]  /*4f30*/  HMMA.16816.F32.BF16 R84, R4, R44, R20 ;  /* 0x0000002c0454723c */ /* 0x000ff00000041814 */
[----:B------:R-:W-:Y:S08]  /*4f40*/  HMMA.16816.F32.BF16 R20, R8, R62, RZ ;  /* 0x0000003e0814723c */ /* 0x000ff000000418ff */
[----:B------:R-:W-:Y:S08]  /*4f50*/  HMMA.16816.F32.BF16 R44, R4, R26, R12 ;  /* 0x0000001a042c723c */ /* 0x000ff0000004180c */
[----:B----4-:R-:W-:Y:S08]  /*4f60*/  HMMA.16816.F32.BF16 R12, R8, R28, RZ ;  /* 0x0000001c080c723c */ /* 0x010ff000000418ff */
[C---:B------:R-:W-:Y:S11]  /*4f70*/  HMMA.16816.F32.BF16 R60, R4.reuse, R42, R20 ;  /* 0x0000002a043c723c */ /* 0x040ff60000041814 */
[----:B------:R-:W-:Y:S05]  /*4f80*/  @!UPT UIADD3 URZ, URZ, URZ, URZ ;  /* 0x0000003f3f3ff290 */ /* 0x000fea000fffe03f */
[----:B-1----:R-:W-:Y:S08]  /*4f90*/  HMMA.16816.F32.BF16 R40, R4, R16, R12 ;  /* 0x000000100428723c */ /* 0x002ff0000004180c */
[----:B------:R-:W-:Y:S11]  /*4fa0*/  HMMA.16816.F32.BF16 R12, R8, R30, RZ ;  /* 0x0000001e080c723c */ /* 0x000ff600000418ff */
[----:B------:R-:W-:Y:S11]  /*4fb0*/  @!UPT UIADD3 URZ, URZ, URZ, URZ ;  /* 0x0000003f3f3ff290 */ /* 0x000ff6000fffe03f */
[----:B------:R-:W-:Y:S02]  /*4fc0*/  @!UPT UIADD3 URZ, URZ, URZ, URZ ;  /* 0x0000003f3f3ff290 */ /* 0x000fe4000fffe03f */
[----:B------:R-:W-:Y:S01]  /*4fd0*/  HMMA.16816.F32.BF16 R32, R4, R18, R12 ;  /* 0x000000120420723c */ /* 0x000fe2000004180c */
[----:B------:R1:W2:Y:S02]  /*4fe0*/  LDSM.16.MT88.4 R12, [R158+0x4000] ;  /* 0x004000009e0c783b */ /* 0x0002a40000004200 */
[----:B-1----:R1:W3:Y:S02]  /*4ff0*/  MUFU.EX2 R158, R3 ;  /* 0x00000003009e7308 */ /* 0x0022e40000000800 */
[----:B-1----:R-:W-:-:S03]  /*5000*/  FFMA.FTZ R3, R73, c[0x0][0x2d0], -R2 ;  /* 0x0000b40049037a23 */ /* 0x002fc60000010802 */
[C---:B--2---:R-:W-:Y:S08]  /*5010*/  HMMA.16816.F32.BF16 R16, R8.reuse, R12, RZ ;  /* 0x0000000c0810723c */ /* 0x044ff000000418ff */
[----:B------:R-:W-:Y:S01]  /*5020*/  HMMA.16816.F32.BF16 R8, R8, R14, RZ ;  /* 0x0000000e0808723c */ /* 0x000fe200000418ff */
[----:B------:R-:W1:Y:S11]  /*5030*/  LDSM.16.MT88.4 R12, [R211+0x4800] ;  /* 0x00480000d30c783b */ /* 0x000e760000004200 */
[----:B------:R-:W-:Y:S04]  /*5040*/  @!UPT UIADD3 URZ, URZ, URZ, URZ ;  /* 0x0000003f3f3ff290 */ /* 0x000fe8000fffe03f */
[C---:B-1----:R-:W-:Y:S07]  /*5050*/  HMMA.16816.F32.BF16 R20, R4.reuse, R12, R16 ;  /* 0x0000000c0414723c */ /* 0x042fee0000041810 */
[--C-:B------:R-:W-:Y:S01]  /*5060*/  FFMA.FTZ R13, R67, c[0x0][0x2d0], -R0.reuse ;  /* 0x0000b400430d7a23 */ /* 0x100fe20000010800 */
[----:B------:R-:W-:Y:S01]  /*5070*/  HMMA.16816.F32.BF16 R16, R4, R14, R8 ;  /* 0x0000000e0410723c */ /* 0x000fe20000041808 */
[----:B------:R-:W1:Y:S01]  /*5080*/  LDSM.16.MT88.4 R8, [R170+0x1000] ;  /* 0x00100000aa08783b */ /* 0x000e620000004200 */
[----:B------:R-:W-:-:S03]  /*5090*/  FFMA.FTZ R12, R65, c[0x0][0x2d0], -R0 ;  /* 0x0000b400410c7a23 */ /* 0x000fc60000010800 */
[----:B------:R-:W-:Y:S02]  /*50a0*/  MUFU.EX2 R13, R13 ;  /* 0x0000000d000d7308 */ /* 0x000fe40000000800 */
[----:B------:R-:W-:Y:S01]  /*50b0*/  FADD.FTZ R4, R156, R150 ;  /* 0x000000969c047221 */ /* 0x000fe20000010000 */
[----:B------:R-:W-:Y:S01]  /*50c0*/  F2FP.BF16.PACK_AB R6, R178, R175 ;  /* 0x000000afb206723e */ /* 0x000fe200000010ff */
[----:B------:R-:W-:Y:S01]  /*50d0*/  FFMA.FTZ R14, R69, c[0x0][0x2d0], -R0 ;  /* 0x0000b400450e7a23 */ /* 0x000fe20000010800 */
[----:B---3--:R-:W-:Y:S01]  /*50e0*/  F2FP.BF16.PACK_AB R5, R158, R159 ;  /* 0x0000009f9e05723e */ /* 0x008fe200000010ff */
[----:B------:R-:W-:Y:S02]  /*50f0*/  FADD.FTZ R4, R149, R4 ;  /* 0x0000000495047221 */ /* 0x000fe40000010000 */
[----:B------:R2:W-:Y:S01]  /*5100*/  MUFU.EX2 R156, R3 ;  /* 0x00000003009c7308 */ /* 0x0005e20000000800 */
[----:B------:R-:W-:Y:S02]  /*5110*/  FFMA.FTZ R0, R64, c[0x0][0x2d0], -R0 ;  /* 0x0000b40040007a23 */ /* 0x000fe40000010800 */
[----:B------:R-:W-:Y:S01]  /*5120*/  FADD.FTZ R15, R157, R4 ;  /* 0x000000049d0f7221 */ /* 0x000fe20000010000 */
[----:B------:R-:W-:-:S04]  /*5130*/  F2FP.BF16.PACK_AB R4, R176, R161 ;  /* 0x000000a1b004723e */ /* 0x000fc800000010ff */
[----:B------:R3:W-:Y:S01]  /*5140*/  MUFU.EX2 R179, R0 ;  /* 0x0000000000b37308 */ /* 0x0007e20000000800 */
[----:B--2---:R-:W-:-:S07]  /*5150*/  FFMA.FTZ R3, R71, c[0x0][0x2d0], -R2 ;  /* 0x0000b40047037a23 */ /* 0x004fce0000010802 */
[----:B------:R-:W-:Y:S01]  /*5160*/  MUFU.EX2 R14, R14 ;  /* 0x0000000e000e7308 */ /* 0x000fe20000000800 */
[----:B---3--:R-:W-:-:S07]  /*5170*/  FFMA.FTZ R0, R153, c[0x0][0x2d0], -R2 ;  /* 0x0000b40099007a23 */ /* 0x008fce0000010802 */
[----:B------:R-:W2:Y:S08]  /*5180*/  MUFU.EX2 R160, R3 ;  /* 0x0000000300a07308 */ /* 0x000eb00000000800 */
[----:B------:R-:W3:Y:S01]  /*5190*/  MUFU.EX2 R12, R12 ;  /* 0x0000000c000c7308 */ /* 0x000ee20000000800 */
[----:B--2---:R-:W-:Y:S01]  /*51a0*/  F2FP.BF16.PACK_AB R7, R160, R156 ;  /* 0x0000009ca007723e */ /* 0x004fe200000010ff */
[----:B------:R-:W-:-:S04]  /*51b0*/  FADD.FTZ R3, R151, R148 ;  /* 0x0000009497037221 */ /* 0x000fc80000010000 */
[----:B------:R-:W-:Y:S02]  /*51c0*/  FADD.FTZ R3, R155, R3 ;  /* 0x000000039b037221 */ /* 0x000fe40000010000 */
        /* <DEDUP_REMOVED lines=18> */
[C---:B-1----:R-:W-:Y:S01]  /*52f0*/  HMMA.16816.F32.BF16 R68, R4.reuse, R8, R112 ;  /* 0x000000080444723c */ /* 0x042fe20000041870 */
[----:B------:R-:W-:Y:S07]  /*5300*/  LDSM.16.MT88.4 R112, [R171+0x1800] ;  /* 0x00180000ab70783b */ /* 0x000fee0000004200 */
[----:B------:R-:W-:Y:S01]  /*5310*/  HMMA.16816.F32.BF16 R72, R4, R10, R96 ;  /* 0x0000000a0448723c */ /* 0x000fe20000041860 */
[----:B------:R-:W1:Y:S06]  /*5320*/  LDSM.16.MT88.4 R8, [R171+0x3000] ;  /* 0x00300000ab08783b */ /* 0x000e6c0000004200 */
[----:B------:R-:W-:-:S02]  /*5330*/  F2FP.BF16.PACK_AB R96, R13, R14 ;  /* 0x0000000e0d60723e */ /* 0x000fc400000010ff */
[----:B---3--:R-:W-:Y:S01]  /*5340*/  F2FP.BF16.PACK_AB R98, R179, R12 ;  /* 0x0000000cb362723e */ /* 0x008fe200000010ff */
        /* <DEDUP_REMOVED lines=13> */
[C---:B-1----:R-:W-:Y:S01]  /*5420*/  HMMA.16816.F32.BF16 R92, R4.reuse, R8, R40 ;  /* 0x00000008045c723c */ /* 0x042fe20000041828 */
[----:B------:R-:W-:Y:S07]  /*5430*/  LDSM.16.MT88.4 R40, [R170+0x3800] ;  /* 0x00380000aa28783b */ /* 0x000fee0000004200 */
[C---:B------:R-:W-:Y:S01]  /*5440*/  HMMA.16816.F32.BF16 R32, R4.reuse, R10, R32 ;  /* 0x0000000a0420723c */ /* 0x040fe20000041820 */
[----:B------:R-:W1:Y:S07]  /*5450*/  LDSM.16.MT88.4 R8, [R211+0x5000] ;  /* 0x00500000d308783b */ /* 0x000e6e0000004200 */
[C---:B-1----:R-:W-:Y:S01]  /*5460*/  HMMA.16816.F32.BF16 R20, R4.reuse, R8, R20 ;  /* 0x000000080414723c */ /* 0x042fe20000041814 */
[----:B------:R1:W-:Y:S07]  /*5470*/  MUFU.EX2 R9, R0 ;  /* 0x0000000000097308 */ /* 0x0003ee0000000800 */
[----:B------:R-:W-:Y:S07]  /*5480*/  HMMA.16816.F32.BF16 R16, R4, R10, R16 ;  /* 0x0000000a0410723c */ /* 0x000fee0000041810 */
[----:B------:R-:W-:-:S02]  /*5490*/  FADD.FTZ R4, R182, R3 ;  /* 0x00000003b6047221 */ /* 0x000fc40000010000 */
[--C-:B-1----:R-:W-:Y:S02]  /*54a0*/  FFMA.FTZ R0, R152, c[0x0][0x2d0], -R2.reuse ;  /* 0x0000b40098007a23 */ /* 0x102fe40000010802 */
[--C-:B------:R-:W-:Y:S02]  /*54b0*/  FFMA.FTZ R3, R103, c[0x0][0x2d0], -R2.reuse ;  /* 0x0000b40067037a23 */ /* 0x100fe40000010802 */
[----:B------:R-:W-:Y:S01]  /*54c0*/  FFMA.FTZ R2, R102, c[0x0][0x2d0], -R2 ;  /* 0x0000b40066027a23 */ /* 0x000fe20000010802 */
[----:B------:R-:W1:Y:S01]  /*54d0*/  MUFU.EX2 R10, R0 ;  /* 0x00000000000a7308 */ /* 0x000e620000000800 */
[----:B------:R-:W-:-:S07]  /*54e0*/  FADD.FTZ R4, R180, R4 ;  /* 0x00000004b4047221 */ /* 0x000fce0000010000 */
[----:B------:R-:W-:Y:S08]  /*54f0*/  MUFU.EX2 R8, R3 ;  /* 0x0000000300087308 */ /* 0x000ff00000000800 */
[----:B------:R-:W2:Y:S01]  /*5500*/  MUFU.EX2 R184, R2 ;  /* 0x0000000200b87308 */ /* 0x000ea20000000800 */
[----:B-1----:R-:W-:Y:S01]  /*5510*/  F2FP.BF16.PACK_AB R97, R10, R9 ;  /* 0x000000090a61723e */ /* 0x002fe200000010ff */
[----:B------:R-:W-:Y:S01]  /*5520*/  FADD.FTZ R0, R183, R15 ;  /* 0x0000000fb7007221 */ /* 0x000fe20000010000 */
[----:B--2---:R-:W-:-:S03]  /*5530*/  F2FP.BF16.PACK_AB R99, R184, R8 ;  /* 0x00000008b863723e */ /* 0x004fc600000010ff */
[----:B------:R-:W-:Y:S02]  /*5540*/  FADD.FTZ R2, R214, R0 ;  /* 0x00000000d6027221 */ /* 0x000fe40000010000 */
[----:B------:R-:W-:Y:S02]  /*5550*/  FADD.FTZ R0, R212, R4 ;  /* 0x00000004d4007221 */ /* 0x000fe40000010000 */
[----:B------:R-:W-:Y:S01]  /*5560*/  LDSM.16.MT88.4 R4, [R211+0x5800] ;  /* 0x00580000d304783b */ /* 0x000fe20000004200 */
[----:B------:R-:W-:Y:S01]  /*5570*/  FADD.FTZ R2, R213, R2 ;  /* 0x00000002d5027221 */ /* 0x000fe20000010000 */
[----:B------:R-:W-:Y:S01]  /*5580*/  HMMA.16816.F32.BF16 R116, R96, R112, R116 ;  /* 0x000000706074723c */ /* 0x000fe20000041874 */
[----:B------:R-:W-:Y:S02]  /*5590*/  FADD.FTZ R0, R181, R0 ;  /* 0x00000000b5007221 */ /* 0x000fe40000010000 */
[----:B------:R-:W-:Y:S02]  /*55a0*/  FADD.FTZ R2, R217, R2 ;  /* 0x00000002d9027221 */ /* 0x000fe40000010000 */
[----:B------:R-:W-:-:S02]  /*55b0*/  FADD.FTZ R0, R216, R0 ;  /* 0x00000000d8007221 */ /* 0x000fc40000010000 */
[----:B------:R-:W-:Y:S01]  /*55c0*/  FADD.FTZ R2, R161, R2 ;  /* 0x00000002a1027221 */ /* 0x000fe20000010000 */
[C---:B------:R-:W-:Y:S01]  /*55d0*/  HMMA.16816.F32.BF16 R112, R96.reuse, R114, R36 ;  /* 0x000000726070723c */ /* 0x040fe20000041824 */
[----:B------:R-:W-:Y:S02]  /*55e0*/  FADD.FTZ R0, R159, R0 ;  /* 0x000000009f007221 */ /* 0x000fe40000010000 */
[----:B------:R-:W-:Y:S02]  /*55f0*/  FADD.FTZ R2, R176, R2 ;  /* 0x00000002b0027221 */ /* 0x000fe40000010000 */
[----:B------:R-:W-:Y:S02]  /*5600*/  FADD.FTZ R0, R158, R0 ;  /* 0x000000009e007221 */ /* 0x000fe40000010000 */
[----:B------:R-:W-:Y:S01]  /*5610*/  FADD.FTZ R3, R175, R2 ;  /* 0x00000002af037221 */ /* 0x000fe20000010000 */
[----:B------:R-:W-:Y:S01]  /*5620*/  HMMA.16816.F32.BF16 R36, R96, R40, R56 ;  /* 0x000000286024723c */ /* 0x000fe20000041838 */
[----:B------:R-:W-:Y:S01]  /*5630*/  LDSM.16.MT88.4 R56, [R171+0x3800] ;  /* 0x00380000ab38783b */ /* 0x000fe20000004200 */
[----:B------:R-:W-:-:S02]  /*5640*/  FADD.FTZ R2, R156, R0 ;  /* 0x000000009c027221 */ /* 0x000fc40000010000 */
[----:B------:R-:W-:Y:S01]  /*5650*/  FADD.FTZ R0, R178, R3 ;  /* 0x00000003b2007221 */ /* 0x000fe20000010000 */
[----:B------:R-:W-:Y:S01]  /*5660*/  IADD3 R3, R154, -0x3, RZ ;  /* 0xfffffffd9a037810 */ /* 0x000fe20007ffe0ff */
[----:B------:R-:W-:Y:S02]  /*5670*/  FADD.FTZ R2, R160, R2 ;  /* 0x00000002a0027221 */ /* 0x000fe40000010000 */
[----:B------:R-:W-:Y:S01]  /*5680*/  HMMA.16816.F32.BF16 R44, R96, R48, R68 ;  /* 0x00000030602c723c */ /* 0x000fe20000041844 */
[----:B------:R-:W-:Y:S01]  /*5690*/  ISETP.GE.AND P0, PT, R3, R187, PT ;  /* 0x000000bb0300720c */ /* 0x000fe20003f06270 */
[----:B------:R-:W-:Y:S02]  /*56a0*/  FADD.FTZ R0, R14, R0 ;  /* 0x000000000e007221 */ /* 0x000fe40000010000 */
[----:B------:R-:W-:Y:S02]  /*56b0*/  FADD.FTZ R2, R9, R2 ;  /* 0x0000000209027221 */ /* 0x000fe40000010000 */
[----:B------:R-:W-:-:S02]  /*56c0*/  FADD.FTZ R0, R13, R0 ;  /* 0x000000000d007221 */ /* 0x000fc40000010000 */
[C---:B------:R-:W-:Y:S01]  /*56d0*/  HMMA.16816.F32.BF16 R40, R96.reuse, R42, R64 ;  /* 0x0000002a6028723c */ /* 0x040fe20000041840 */
[----:B------:R-:W1:Y:S01]  /*56e0*/  LDSM.16.MT88.4 R64, [R211+0x3800] ;  /* 0x00380000d340783b */ /* 0x000e620000004200 */
[----:B------:R-:W-:Y:S02]  /*56f0*/  FADD.FTZ R2, R10, R2 ;  /* 0x000000020a027221 */ /* 0x000fe40000010000 */
[----:B------:R-:W-:Y:S02]  /*5700*/  FADD.FTZ R0, R12, R0 ;  /* 0x000000000c007221 */ /* 0x000fe40000010000 */
[----:B------:R-:W-:Y:S02]  /*5710*/  FADD.FTZ R2, R8, R2 ;  /* 0x0000000208027221 */ /* 0x000fe40000010000 */
[----:B------:R-:W-:Y:S01]  /*5720*/  HMMA.16816.F32.BF16 R48, R96, R50, R72 ;  /* 0x000000326030723c */ /* 0x000fe20000041848 */
[----:B------:R-:W2:Y:S01]  /*5730*/  LDSM.16.MT88.4 R72, [R170+0x5800] ;  /* 0x00580000aa48783b */ /* 0x000ea20000004200 */
[----:B------:R-:W-:-:S02]  /*5740*/  FADD.FTZ R179, R179, R0 ;  /* 0x00000000b3b37221 */ /* 0x000fc40000010000 */
[----:B------:R-:W-:-:S04]  /*5750*/  FADD.FTZ R184, R184, R2 ;  /* 0x00000002b8b87221 */ /* 0x000fc80000010000 */
[C---:B------:R-:W-:Y:S08]  /*5760*/  HMMA.16816.F32.BF16 R108, R96.reuse, R104, R108 ;  /* 0x00000068606c723c */ /* 0x040ff0000004186c */
[C---:B------:R-:W-:Y:S08]  /*5770*/  HMMA.16816.F32.BF16 R104, R96.reuse, R106, R52 ;  /* 0x0000006a6068723c */ /* 0x040ff00000041834 */
        /* <DEDUP_REMOVED lines=8> */
[C---:B------:R-:W-:Y:S08]  /*5800*/  HMMA.16816.F32.BF16 R52, R96.reuse, R56, R148 ;  /* 0x000000386034723c */ /* 0x040ff00000041894 */
[C---:B------:R-:W-:Y:S08]  /*5810*/  HMMA.16816.F32.BF16 R128, R96.reuse, R130, R24 ;  /* 0x000000826080723c */ /* 0x040ff00000041818 */
[C---:B-1----:R-:W-:Y:S08]  /*5820*/  HMMA.16816.F32.BF16 R84, R96.reuse, R88, R92 ;  /* 0x000000586054723c */ /* 0x042ff0000004185c */
[C---:B--2---:R-:W-:Y:S08]  /*5830*/  HMMA.16816.F32.BF16 R76, R96.reuse, R80, R144 ;  /* 0x00000050604c723c */ /* 0x044ff00000041890 */
[C---:B------:R-:W-:Y:S08]  /*5840*/  HMMA.16816.F32.BF16 R120, R96.reuse, R122, R28 ;  /* 0x0000007a6078723c */ /* 0x040ff0000004181c */
[C---:B------:R-:W-:Y:S08]  /*5850*/  HMMA.16816.F32.BF16 R56, R96.reuse, R58, R140 ;  /* 0x0000003a6038723c */ /* 0x040ff0000004188c */
[C---:B------:R-:W-:Y:S08]  /*5860*/  HMMA.16816.F32.BF16 R80, R96.reuse, R82, R136 ;  /* 0x000000526050723c */ /* 0x040ff00000041888 */
[C---:B------:R-:W-:Y:S08]  /*5870*/  HMMA.16816.F32.BF16 R88, R96.reuse, R90, R32 ;  /* 0x0000005a6058723c */ /* 0x040ff00000041820 */
[C---:B------:R-:W-:Y:S08]  /*5880*/  HMMA.16816.F32.BF16 R92, R96.reuse, R4, R20 ;  /* 0x00000004605c723c */ /* 0x040ff00000041814 */
[----:B------:R-:W-:Y:S01]  /*5890*/  HMMA.16816.F32.BF16 R96, R96, R6, R16 ;  /* 0x000000066060723c */ /* 0x000fe20000041810 */
[----:B------:R-:W-:Y:S07]  /*58a0*/  @!UPT UIADD3 URZ, URZ, URZ, URZ ;  /* 0x0000003f3f3ff290 */ /* 0x000fee000fffe03f */
[----:B------:R-:W-:Y:S11]  /*58b0*/  @!P0 BRA `(.L_x_1585) ;  /* 0x000004e000008947 */ /* 0x000ff60003800000 */
[----:B------:R-:W-:Y:S01]  /*58c0*/  IMAD.MOV.U32 R157, RZ, RZ, c[0x0][0x2b8] ;  /* 0x0000ae00ff9d7624 */ /* 0x000fe200078e00ff */
[----:B------:R-:W-:Y:S01]  /*58d0*/  IADD3 R0, R154, -0x1, RZ ;  /* 0xffffffff9a007810 */ /* 0x000fe20007ffe0ff */
[----:B------:R-:W-:-:S03]  /*58e0*/  IMAD.MOV.U32 R173, RZ, RZ, RZ ;  /* 0x000000ffffad7224 */ /* 0x000fc600078e00ff */
[----:B------:R-:W-:Y:S01]  /*58f0*/  ISETP.NE.AND P1, PT, R157, 0x1, PT ;  /* 0x000000019d00780c */ /* 0x000fe20003f25270 */
[----:B------:R-:W-:-:S05]  /*5900*/  IMAD R0, R0, 0x40, R194 ;  /* 0x0000004000007824 */ /* 0x000fca00078e02c2 */
        /* <DEDUP_REMOVED lines=10> */
[----:B------:R-:W-:Y:S01]  /*59b0*/  SHF.R.S32.HI R157, RZ, 0x1f, R186 ;  /* 0x0000001fff9d7819 */ /* 0x000fe200000114ba */
[----:B------:R-:W-:Y:S01]  /*59c0*/  IMAD.SHL.U32 R18, R186, 0x2, RZ ;  /* 0x00000002ba127824 */ /* 0x000fe200078e00ff */
[----:B------:R-:W-:Y:S01]  /*59d0*/  SHF.R.S32.HI R7, RZ, 0x1f, R185 ;  /* 0x0000001fff077819 */ /* 0x000fe200000114b9 */
[----:B------:R-:W-:Y:S01]  /*59e0*/  IMAD R174, R0, c[0x0][0x2b8], R2 ;  /* 0x0000ae0000ae7a24 */ /* 0x000fe200078e0202 */
[----:B------:R-:W-:Y:S01]  /*59f0*/  SHF.R.S32.HI R6, RZ, 0x1f, R177 ;  /* 0x0000001fff067819 */ /* 0x000fe200000114b1 */
[----:B------:R-:W-:Y:S01]  /*5a00*/  IMAD.SHL.U32 R17, R185, 0x2, RZ ;  /* 0x00000002b9117824 */ /* 0x000fe200078e00ff */
[----:B------:R-:W-:Y:S01]  /*5a10*/  SHF.L.U64.HI R15, R186, 0x1, R157 ;  /* 0x00000001ba0f7819 */ /* 0x000fe2000001029d */
[----:B------:R-:W-:Y:S01]  /*5a20*/  IMAD.WIDE.U32 R2, R174, c[0x0][0x1e0], RZ ;  /* 0x00007800ae027a25 */ /* 0x000fe200078e00ff */
[----:B------:R-:W-:-:S02]  /*5a30*/  SHF.R.S32.HI R0, RZ, 0x1f, R174 ;  /* 0x0000001fff007819 */ /* 0x000fc400000114ae */
[----:B------:R-:W-:Y:S01]  /*5a40*/  SHF.L.U64.HI R14, R185, 0x1, R7 ;  /* 0x00000001b90e7819 */ /* 0x000fe20000010207 */
[C---:B------:R-:W-:Y:S01]  /*5a50*/  IMAD.SHL.U32 R16, R177.reuse, 0x2, RZ ;  /* 0x00000002b1107824 */ /* 0x040fe200078e00ff */
[----:B------:R-:W-:Y:S01]  /*5a60*/  SHF.L.U64.HI R13, R177, 0x1, R6 ;  /* 0x00000001b10d7819 */ /* 0x000fe20000010206 */
        /* <DEDUP_REMOVED lines=13> */
.L_x_1674:
[----:B------:R-:W-:Y:S05]  /*5b40*/  BRA.DIV ~URZ, `(.L_x_1587) ;  /* 0x000086227f007947 */ /* 0x000fea000b800000 */
[----:B------:R-:W3:Y:S01]  /*5b50*/  SHFL.IDX PT, R0, R12, RZ, 0x181f ;  /* 0x00181fff0c007589 */ /* 0x000ee200000e0000 */
[----:B------:R-:W-:Y:S01]  /*5b60*/  IMAD.MOV.U32 R5, RZ, RZ, R252 ;  /* 0x000000ffff057224 */ /* 0x000fe200078e00fc */
[----:B------:R-:W-:Y:S02]  /*5b70*/  SEL R11, RZ, 0x10, P5 ;  /* 0x00000010ff0b7807 */ /* 0x000fe40002800000 */
[C---:B---3--:R-:W-:Y:S02]  /*5b80*/  IADD3 R2, P0, R0.reuse, R16, RZ ;  /* 0x0000001000027210 */ /* 0x048fe40007f1e0ff */
[----:B------:R-:W-:-:S03]  /*5b90*/  IADD3 R8, P1, R0, R17, RZ ;  /* 0x0000001100087210 */ /* 0x000fc60007f3e0ff */
[----:B--2---:R-:W-:Y:S01]  /*5ba0*/  IMAD.X R3, R4, 0x1, R13, P0 ;  /* 0x0000000104037824 */ /* 0x004fe200000e060d */
[----:B------:R-:W-:Y:S01]  /*5bb0*/  IADD3 R6, P0, R0, R18, RZ ;  /* 0x0000001200067210 */ /* 0x000fe20007f1e0ff */
[C---:B------:R-:W-:Y:S01]  /*5bc0*/  IMAD.X R9, R4.reuse, 0x1, R14, P1 ;  /* 0x0000000104097824 */ /* 0x040fe200008e060e */
[----:B------:R-:W2:Y:S03]  /*5bd0*/  SHFL.IDX PT, R0, R12, 0x1, 0x181f ;  /* 0x00381f000c007f89 */ /* 0x000ea600000e0000 */
[----:B------:R-:W-:Y:S01]  /*5be0*/  IMAD.X R7, R4, 0x1, R15, P0 ;  /* 0x0000000104077824 */ /* 0x000fe200000e060f */
[----:B------:R-:W-:Y:S01]  /*5bf0*/  @!PT LDS RZ, [RZ] ;  /* 0x00000000fffff984 */ /* 0x000fe20000000800 */
[----:B------:R3:W-:Y:S04]  /*5c00*/  LDGSTS.E.BYPASS.LTC128B.128 [R188+0xc100], [R2.64], !P5 ;  /* 0x0c10000002bc7fae */ /* 0x0007e8000e901d46 */
[----:B------:R3:W-:Y:S04]  /*5c10*/  LDGSTS.E.BYPASS.LTC128B.128 [R188+0xe100], [R8.64], !P4 ;  /* 0x0e10000008bc7fae */ /* 0x0007e8000e101d46 */
[----:B------:R3:W-:Y:S04]  /*5c20*/  LDGSTS.E.BYPASS.LTC128B.128 [R188+0x10100], [R6.64], !P6 ;  /* 0x1010000006bc7fae */ /* 0x0007e8000f101d46 */
[----:B------:R4:W1:Y:S02]  /*5c30*/  SHFL.IDX PT, R4, R10, 0x1, 0x181f ;  /* 0x00381f000a047f89 */ /* 0x00086400000e0000 */
[----:B-1--4-:R-:W-:-:S02]  /*5c40*/  SEL R10, RZ, 0x10, P4 ;  /* 0x00000010ff0a7807 */ /* 0x012fc40002000000 */
.L_x_1675:
[----:B--23--:R-:W-:Y:S02]  /*5c50*/  IADD3 R2, -R11, 0x10, RZ ;  /* 0x000000100b027810 */ /* 0x00cfe40007ffe1ff */
[----:B------:R-:W-:-:S02]  /*5c60*/  IADD3 R3, -R10, 0x10, RZ ;  /* 0x000000100a037810 */ /* 0x000fc40007ffe1ff */
[----:B------:R-:W-:-:S04]  /*5c70*/  LOP3.LUT R2, R2, 0xf, RZ, 0xc0, !PT ;  /* 0x0000000f02027812 */ /* 0x000fc800078ec0ff */
[----:B------:R-:W-:Y:S02]  /*5c80*/  IADD3 R8, P1, P0, R2, R0, R16 ;  /* 0x0000000002087210 */ /* 0x000fe4000783e010 */
[----:B------:R-:W-:Y:S02]  /*5c90*/  LOP3.LUT R2, R3, 0xf, RZ, 0xc0, !PT ;  /* 0x0000000f03027812 */ /* 0x000fe400078ec0ff */
[----:B------:R-:W-:Y:S02]  /*5ca0*/  IADD3 R3, -R5, 0x10, RZ ;  /* 0x0000001005037810 */ /* 0x000fe40007ffe1ff */
[----:B------:R-:W-:Y:S02]  /*5cb0*/  IADD3.X R9, RZ, R4, R13, P1, P0 ;  /* 0x00000004ff097210 */ /* 0x000fe40000fe040d */
[----:B------:R-:W-:Y:S02]  /*5cc0*/  IADD3 R6, P1, P0, R2, R0, R17 ;  /* 0x0000000002067210 */ /* 0x000fe4000783e011 */
[----:B------:R-:W-:-:S02]  /*5cd0*/  LOP3.LUT R2, R3, 0xf, RZ, 0xc0, !PT ;  /* 0x0000000f03027812 */ /* 0x000fc400078ec0ff */
        /* <DEDUP_REMOVED lines=12> */
.L_x_1585:
[----:B------:R-:W-:Y:S05]  /*5da0*/  BSYNC B0 ;  /* 0x0000000000007941 */ /* 0x000fea0003800000 */
.L_x_1584:
[----:B------:R-:W-:Y:S01]  /*5db0*/  IADD3 R0, R154, -0x2, RZ ;  /* 0xfffffffe9a007810 */ /* 0x000fe20007ffe0ff */
[----:B------:R-:W0:Y:S03]  /*5dc0*/  LDGDEPBAR ;  /* 0x00000000000079af */ /* 0x000e260000000000 */
[----:B------:R-:W-:-:S13]  /*5dd0*/  ISETP.GE.AND P0, PT, R0, R187, PT ;  /* 0x000000bb0000720c */ /* 0x000fda0003f06270 */
[----:B------:R-:W-:Y:S05]  /*5de0*/  @!P0 BRA `(.L_x_1588) ;  /* 0x00002ed000008947 */ /* 0x000fea0003800000 */
[----:B------:R-:W-:Y:S01]  /*5df0*/  MOV R175, R0 ;  /* 0x0000000000af7202 */ /* 0x000fe20000000f00 */
[----:B------:R-:W-:Y:S01]  /*5e00*/  IMAD.MOV.U32 R0, RZ, RZ, R101 ;  /* 0x000000ffff007224 */ /* 0x000fe200078e0065 */
[----:B------:R-:W-:Y:S01]  /*5e10*/  MOV R102, R100 ;  /* 0x0000006400667202 */ /* 0x000fe20000000f00 */
[----:B------:R-:W-:Y:S01]  /*5e20*/  IMAD.MOV.U32 R161, RZ, RZ, 0x1 ;  /* 0x00000001ffa17424 */ /* 0x000fe200078e00ff */
[----:B------:R-:W-:Y:S02]  /*5e30*/  MOV R176, RZ ;  /* 0x000000ff00b07202 */ /* 0x000fe40000000f00 */
.L_x_1598:
[----:B------:R-:W-:Y:S04]  /*5e40*/  DEPBAR.LE SB0, 0x2 ;  /* 0x000080800000791a */ /* 0x000fe80000000000 */
[----:B------:R-:W-:Y:S01]  /*5e50*/  WARPSYNC 0xffffffff ;  /* 0xffffffff00007948 */ /* 0x000fe20003800000 */
[----:B------:R-:W-:Y:S01]  /*5e60*/  BAR.SYNC.DEFER_BLOCKING 0x0 ;  /* 0x0000000000007b1d */ /* 0x000fe20000010000 */
[----:B------:R-:W-:Y:S01]  /*5e70*/  IMAD R160, R161, 0x6000, RZ ;  /* 0x00006000a1a07824 */ /* 0x000fe200078e02ff */
[----:B------:R-:W-:Y:S04]  /*5e80*/  ISETP.GE.AND P0, PT, R187, R175, PT ;  /* 0x000000afbb00720c */ /* 0x000fe80003f06270 */
[----:B------:R-:W-:Y:S04]  /*5e90*/  IADD3 R100, R169, R160, RZ ;  /* 0x000000a0a9647210 */ /* 0x000fe80007ffe0ff */
[----:B------:R-:W-:Y:S01]  /*5ea0*/  IADD3 R103, R167, R100, RZ ;  /* 0x00000064a7677210 */ /* 0x000fe20007ffe0ff */
[----:B------:R2:W3:Y:S01]  /*5eb0*/  LDSM.16.M88.4 R32, [R163] ;  /* 0x00000000a320783b */ /* 0x0004e20000000200 */
[----:B------:R-:W-:Y:S03]  /*5ec0*/  BSSY B0, `(.L_x_1589) ;  /* 0x000004b000007945 */ /* 0x000fe60003800000 */
[----:B-1----:R2:W1:Y:S04]  /*5ed0*/  LDSM.16.M88.4 R8, [R100] ;  /* 0x000000006408783b */ /* 0x0024680000000200 */
        /* <DEDUP_REMOVED lines=9> */
[----:B------:R-:W-:Y:S01]  /*5f70*/  IMAD.SHL.U32 R29, R186, 0x2, RZ ;  /* 0x00000002ba1d7824 */ /* 0x000fe200078e00ff */
        /* <DEDUP_REMOVED lines=8> */
[----:B------:R-:W-:Y:S02]  /*6000*/  SHF.L.U64.HI R22, R186, 0x1, R6 ;  /* 0x00000001ba167819 */ /* 0x000fe40000010206 */
[----:B------:R-:W-:Y:S01]  /*6010*/  SHF.R.S32.HI R6, RZ, 0x1f, R177 ;  /* 0x0000001fff067819 */ /* 0x000fe200000114b1 */
[----:B------:R-:W-:Y:S01]  /*6020*/  IMAD R4, R174, c[0x0][0x20c], R4 ;  /* 0x00008300ae047a24 */ /* 0x000fe200078e0204 */
[----:B------:R-:W-:Y:S02]  /*6030*/  SHF.L.U64.HI R21, R185, 0x1, R7 ;  /* 0x00000001b9157819 */ /* 0x000fe40000010207 */
[----:B------:R-:W-:Y:S01]  /*6040*/  SHF.L.U64.HI R20, R177, 0x1, R6 ;  /* 0x00000001b1147819 */ /* 0x000fe20000010206 */
[----:B------:R-:W-:Y:S02]  /*6050*/  IMAD.IADD R3, R3, 0x1, R4 ;  /* 0x0000000103037824 */ /* 0x000fe400078e0204 */
[----:B------:R-:W-:Y:S02]  /*6060*/  IMAD R4, R5, c[0x0][0x218], RZ ;  /* 0x0000860005047a24 */ /* 0x000fe400078e02ff */
[C---:B------:R-:W-:Y:S04]  /*6070*/  IMAD.WIDE.U32 R2, R173.reuse, c[0x0][0x218], R2 ;  /* 0x00008600ad027a25 */ /* 0x040fe800078e0002 */
[----:B------:R-:W-:Y:S01]  /*6080*/  IMAD R4, R173, c[0x0][0x21c], R4 ;  /* 0x00008700ad047a24 */ /* 0x000fe200078e0204 */
[----:B------:R-:W-:Y:S04]  /*6090*/  IADD3 R2, P0, R196, R2, RZ ;  /* 0x00000002c4027210 */ /* 0x000fe80007f1e0ff */
[----:B------:R-:W-:Y:S02]  /*60a0*/  IADD3.X R3, R199, R3, R4, P0, !PT ;  /* 0x00000003c7037210 */ /* 0x000fe400007fe404 */
[C---:B------:R-:W-:Y:S04]  /*60b0*/  LEA R13, P0, R2.reuse, c[0x0][0x1f8], 0x1 ;  /* 0x00007e00020d7a11 */ /* 0x040fe800078008ff */
[----:B------:R-:W-:Y:S01]  /*60c0*/  LEA.HI.X R12, R2, c[0x0][0x1fc], R3, 0x1, P0 ;  /* 0x00007f00020c7a11 */ /* 0x000fe200000f0c03 */
[----:B------:R-:W-:-:S06]  /*60d0*/  BRA.DIV ~URZ, `(.L_x_1591) ;  /* 0x000082a27f007947 */ /* 0x000fcc000b800000 */
[----:B------:R2:W4:Y:S02]  /*60e0*/  SHFL.IDX PT, R5, R12, RZ, 0x181f ;  /* 0x00181fff0c057589 */ /* 0x00052400000e0000 */
.L_x_1676:
[----:B------:R-:W-:-:S05]  /*60f0*/  BRA.DIV ~URZ, `(.L_x_1592) ;  /* 0x000082f27f007947 */ /* 0x000fca000b800000 */
[----:B------:R-:W5:Y:S01]  /*6100*/  SHFL.IDX PT, R2, R13, RZ, 0x181f ;  /* 0x00181fff0d027589 */ /* 0x000f6200000e0000 */
[----:B------:R-:W-:Y:S01]  /*6110*/  IMAD R4, R176, 0x6000, R204 ;  /* 0x00006000b0047824 */ /* 0x000fe200078e02cc */
[----:B------:R-:W-:Y:S02]  /*6120*/  SEL R15, RZ, 0x10, P4 ;  /* 0x00000010ff0f7807 */ /* 0x000fe40002000000 */
[----:B------:R-:W-:Y:S02]  /*6130*/  SEL R14, RZ, 0x10, P6 ;  /* 0x00000010ff0e7807 */ /* 0x000fe40003000000 */
[C---:B-----5:R-:W-:Y:S05]  /*6140*/  IADD3 R6, P0, R2.reuse, R23, RZ ;  /* 0x0000001702067210 */ /* 0x060fea0007f1e0ff */
[C---:B----4-:R-:W-:Y:S05]  /*6150*/  IMAD.X R7, R5.reuse, 0x1, R20, P0 ;  /* 0x0000000105077824 */ /* 0x050fea00000e0614 */
[----:B------:R-:W-:Y:S01]  /*6160*/  @!PT LDS RZ, [RZ] ;  /* 0x00000000fffff984 */ /* 0x000fe20000000800 */
[----:B------:R-:W-:Y:S01]  /*6170*/  @!PT LDS RZ, [RZ] ;  /* 0x00000000fffff984 */ /* 0x000fe20000000800 */
[----:B------:R4:W-:Y:S02]  /*6180*/  LDGSTS.E.BYPASS.LTC128B.128 [R4], [R6.64], !P5 ;  /* 0x0000000006047fae */ /* 0x0009e4000e901d46 */
[C---:B----4-:R-:W-:Y:S05]  /*6190*/  IADD3 R6, P0, R2.reuse, R28, RZ ;  /* 0x0000001c02067210 */ /* 0x050fea0007f1e0ff */
[C---:B------:R-:W-:Y:S01]  /*61a0*/  IMAD.X R7, R5.reuse, 0x1, R21, P0 ;  /* 0x0000000105077824 */ /* 0x040fe200000e0615 */
[----:B------:R-:W-:Y:S04]  /*61b0*/  IADD3 R2, P0, R2, R29, RZ ;  /* 0x0000001d02027210 */ /* 0x000fe80007f1e0ff */
[----:B------:R4:W-:Y:S01]  /*61c0*/  LDGSTS.E.BYPASS.LTC128B.128 [R4+0x2000], [R6.64], !P4 ;  /* 0x0200000006047fae */ /* 0x0009e2000e101d46 */
[----:B------:R-:W-:Y:S03]  /*61d0*/  IMAD.X R3, R5, 0x1, R22, P0 ;  /* 0x0000000105037824 */ /* 0x000fe600000e0616 */
[----:B------:R2:W3:Y:S04]  /*61e0*/  SHFL.IDX PT, R5, R12, 0x1, 0x181f ;  /* 0x00381f000c057f89 */ /* 0x0004e800000e0000 */
[----:B------:R5:W-:Y:S01]  /*61f0*/  LDGSTS.E.BYPASS.LTC128B.128 [R4+0x4000], [R2.64], !P6 ;  /* 0x0400000002047fae */ /* 0x000be2000f101d46 */
[----:B----4-:R-:W-:Y:S03]  /*6200*/  SEL R6, RZ, 0x10, P5 ;  /* 0x00000010ff067807 */ /* 0x010fe60002800000 */
[----:B-----5:R2:W4:Y:S04]  /*6210*/  SHFL.IDX PT, R2, R13, 0x1, 0x181f ;  /* 0x00381f000d027f89 */ /* 0x02052800000e0000 */
.L_x_1677:
[C---:B---3--:R-:W-:Y:S02]  /*6220*/  IADD3 R3, -R6.reuse, 0x10, RZ ;  /* 0x0000001006037810 */ /* 0x048fe40007ffe1ff */
[----:B------:R-:W-:Y:S02]  /*6230*/  ISETP.NE.U32.AND P2, PT, R6, RZ, PT ;  /* 0x000000ff0600720c */ /* 0x000fe40003f45070 */
[----:B------:R-:W-:Y:S04]  /*6240*/  LOP3.LUT R3, R3, 0xf, RZ, 0xc0, !PT ;  /* 0x0000000f03037812 */ /* 0x000fe800078ec0ff */
[-C--:B--2-4-:R-:W-:Y:S02]  /*6250*/  IADD3 R12, P1, P0, R3, R2.reuse, R23 ;  /* 0x00000002030c7210 */ /* 0x094fe4000783e017 */
[----:B------:R-:W-:Y:S02]  /*6260*/  IADD3 R3, -R15, 0x10, RZ ;  /* 0x000000100f037810 */ /* 0x000fe40007ffe1ff */
[-C--:B------:R-:W-:Y:S02]  /*6270*/  IADD3.X R13, RZ, R5.reuse, R20, P1, P0 ;  /* 0x00000005ff0d7210 */ /* 0x080fe40000fe0414 */
[----:B------:R-:W-:Y:S03]  /*6280*/  LOP3.LUT R3, R3, 0xf, RZ, 0xc0, !PT ;  /* 0x0000000f03037812 */ /* 0x000fe600078ec0ff */
[----:B------:R-:W-:Y:S01]  /*6290*/  @!PT LDS RZ, [RZ] ;  /* 0x00000000fffff984 */ /* 0x000fe20000000800 */
[----:B------:R-:W-:Y:S01]  /*62a0*/  @!PT LDS RZ, [RZ] ;  /* 0x00000000fffff984 */ /* 0x000fe20000000800 */
[----:B------:R-:W-:Y:S01]  /*62b0*/  @!PT LDS RZ, [RZ] ;  /* 0x00000000fffff984 */ /* 0x000fe20000000800 */
[----:B------:R2:W-:Y:S01]  /*62c0*/  LDGSTS.E.BYPASS.LTC128B.128.ZFILL [R4+0x1000], [R12.64], P2 ;  /* 0x010000000c047fae */ /* 0x0005e20009141d46 */
[-C--:B------:R-:W-:Y:S02]  /*62d0*/  IADD3 R6, P1, P0, R3, R2.reuse, R28 ;  /* 0x0000000203067210 */ /* 0x080fe4000783e01c */
[C---:B------:R-:W-:Y:S02]  /*62e0*/  IADD3 R3, -R14.reuse, 0x10, RZ ;  /* 0x000000100e037810 */ /* 0x040fe40007ffe1ff */
[-C--:B------:R-:W-:Y:S02]  /*62f0*/  IADD3.X R7, RZ, R5.reuse, R21, P1, P0 ;  /* 0x00000005ff077210 */ /* 0x080fe40000fe0415 */
[----:B------:R-:W-:Y:S04]  /*6300*/  LOP3.LUT R3, R3, 0xf, RZ, 0xc0, !PT ;  /* 0x0000000f03037812 */ /* 0x000fe800078ec0ff */
[----:B------:R-:W-:Y:S04]  /*6310*/  IADD3 R2, P1, P0, R3, R2, R29 ;  /* 0x0000000203027210 */ /* 0x000fe8000783e01d */
[----:B------:R-:W-:Y:S02]  /*6320*/  IADD3.X R3, RZ, R5, R22, P1, P0 ;  /* 0x00000005ff037210 */ /* 0x000fe40000fe0416 */
[----:B------:R-:W-:Y:S02]  /*6330*/  ISETP.NE.U32.AND P1, PT, R15, RZ, PT ;  /* 0x000000ff0f00720c */ /* 0x000fe40003f25070 */
[----:B------:R-:W-:Y:S11]  /*6340*/  ISETP.NE.U32.AND P0, PT, R14, RZ, PT ;  /* 0x000000ff0e00720c */ /* 0x000ff60003f05070 */
[----:B------:R2:W-:Y:S04]  /*6350*/  LDGSTS.E.BYPASS.LTC128B.128.ZFILL [R4+0x3000], [R6.64], P1 ;  /* 0x0300000006047fae */ /* 0x0005e80008941d46 */
[----:B------:R2:W-:Y:S02]  /*6360*/  LDGSTS.E.BYPASS.LTC128B.128.ZFILL [R4+0x5000], [R2.64], P0 ;  /* 0x0500000002047fae */ /* 0x0005e40008141d46 */
.L_x_1590:
[----:B------:R-:W-:Y:S05]  /*6370*/  BSYNC B0 ;  /* 0x0000000000007941 */ /* 0x000fea0003800000 */
.L_x_1589:
[----:B------:R-:W0:Y:S01]  /*6380*/  LDGDEPBAR ;  /* 0x00000000000079af */ /* 0x000e220000000000 */
[----:B------:R-:W-:Y:S01]  /*6390*/  WARPSYNC 0xffffffff ;  /* 0xffffffff00007948 */ /* 0x000fe20003800000 */
[C---:B-123--:R-:W-:Y:S01]  /*63a0*/  HMMA.16816.F32.BF16 R4, R32.reuse, R8, RZ ;  /* 0x000000082004723c */ /* 0x04efe200000418ff */
[----:B------:R-:W-:Y:S02]  /*63b0*/  IMAD.MOV.U32 R2, RZ, RZ, 0x40 ;  /* 0x00000040ff027424 */ /* 0x000fe400078e00ff */
[----:B------:R-:W-:Y:S01]  /*63c0*/  LOP3.LUT P0, RZ, R162, 0x4, RZ, 0xc0, !PT ;  /* 0x00000004a2ff7812 */ /* 0x000fe2000780c0ff */
[C-C-:B------:R-:W-:Y:S03]  /*63d0*/  IMAD.IADD R3, R167.reuse, 0x1, R100.reuse ;  /* 0x00000001a7037824 */ /* 0x140fe600078e0264 */
[----:B------:R-:W-:Y:S01]  /*63e0*/  SEL R2, R2, 0xffffffc0, !P0 ;  /* 0xffffffc002027807 */ /* 0x000fe20004000000 */
[C---:B------:R-:W-:Y:S01]  /*63f0*/  HMMA.16816.F32.BF16 R8, R32.reuse, R10, RZ ;  /* 0x0000000a2008723c */ /* 0x040fe200000418ff */
[----:B------:R-:W-:Y:S03]  /*6400*/  ISETP.GE.AND P0, PT, R176, 0x1, PT ;  /* 0x00000001b000780c */ /* 0x000fe60003f06270 */
[C---:B------:R-:W-:Y:S04]  /*6410*/  IMAD.IADD R101, R2.reuse, 0x1, R100 ;  /* 0x0000000102657824 */ /* 0x040fe800078e0264 */
        /* <DEDUP_REMOVED lines=12> */
[----:B------:R-:W-:Y:S07]  /*64e0*/  LDSM.16.M88.4 R148, [R101+0x1000] ;  /* 0x001000006594783b */ /* 0x000fee0000000200 */
[C---:B------:R-:W-:Y:S08]  /*64f0*/  HMMA.16816.F32.BF16 R20, R140.reuse, R152, R20 ;  /* 0x000000988c14723c */ /* 0x040ff00000041814 */
[C---:B------:R-:W-:Y:S01]  /*6500*/  HMMA.16816.F32.BF16 R24, R140.reuse, R154, R24 ;  /* 0x0000009a8c18723c */ /* 0x040fe20000041818 */
[----:B------:R-:W-:Y:S07]  /*6510*/  LDSM.16.M88.4 R152, [R3+0x5800] ;  /* 0x005800000398783b */ /* 0x000fee0000000200 */
[C---:B------:R-:W-:Y:S07]  /*6520*/  HMMA.16816.F32.BF16 R28, R140.reuse, R156, R28 ;  /* 0x0000009c8c1c723c */ /* 0x040fee000004181c */
[----:B------:R-:W-:Y:S01]  /*6530*/  IMAD.IADD R156, R2, 0x1, R103 ;  /* 0x00000001029c7824 */ /* 0x000fe200078e0267 */
[----:B------:R-:W-:Y:S01]  /*6540*/  HMMA.16816.F32.BF16 R32, R140, R158, R32 ;  /* 0x0000009e8c20723c */ /* 0x000fe20000041820 */
[----:B------:R-:W2:Y:S03]  /*6550*/  LDSM.16.M88.4 R140, [R101+0x800] ;  /* 0x00080000658c783b */ /* 0x000ea60000000200 */
[----:B------:R-:W-:Y:S04]  /*6560*/  IADD3 R2, R167, R100, R2 ;  /* 0x00000064a7027210 */ /* 0x000fe80007ffe002 */
[C---:B-1----:R-:W-:Y:S08]  /*6570*/  HMMA.16816.F32.BF16 R4, R136.reuse, R144, R4 ;  /* 0x000000908804723c */ /* 0x042ff00000041804 */
[C---:B------:R-:W-:Y:S01]  /*6580*/  HMMA.16816.F32.BF16 R8, R136.reuse, R146, R8 ;  /* 0x000000928808723c */ /* 0x040fe20000041808 */
[----:B------:R-:W1:Y:S07]  /*6590*/  LDSM.16.M88.4 R144, [R101+0x1800] ;  /* 0x001800006590783b */ /* 0x000e6e0000000200 */
[C---:B--2---:R-:W-:Y:S08]  /*65a0*/  HMMA.16816.F32.BF16 R12, R136.reuse, R140, R12 ;  /* 0x0000008c880c723c */ /* 0x044ff0000004180c */
[C---:B------:R-:W-:Y:S01]  /*65b0*/  HMMA.16816.F32.BF16 R16, R136.reuse, R142, R16 ;  /* 0x0000008e8810723c */ /* 0x040fe20000041810 */
[----:B------:R-:W-:Y:S07]  /*65c0*/  LDSM.16.M88.4 R140, [R165] ;  /* 0x00000000a58c783b */ /* 0x000fee0000000200 */
[C---:B------:R-:W-:Y:S08]  /*65d0*/  HMMA.16816.F32.BF16 R20, R136.reuse, R148, R20 ;  /* 0x000000948814723c */ /* 0x040ff00000041814 */
[C---:B------:R-:W-:Y:S01]  /*65e0*/  HMMA.16816.F32.BF16 R24, R136.reuse, R150, R24 ;  /* 0x000000968818723c */ /* 0x040fe20000041818 */
[----:B------:R-:W2:Y:S07]  /*65f0*/  LDSM.16.M88.4 R148, [R156] ;  /* 0x000000009c94783b */ /* 0x000eae0000000200 */
[C---:B-1----:R-:W-:Y:S08]  /*6600*/  HMMA.16816.F32.BF16 R28, R136.reuse, R144, R28 ;  /* 0x00000090881c723c */ /* 0x042ff0000004181c */
[----:B------:R-:W-:Y:S01]  /*6610*/  HMMA.16816.F32.BF16 R32, R136, R146, R32 ;  /* 0x000000928820723c */ /* 0x000fe20000041820 */
[----:B------:R-:W1:Y:S07]  /*6620*/  LDSM.16.M88.4 R136, [R156+0x800] ;  /* 0x000800009c88783b */ /* 0x000e6e0000000200 */
[----:B------:R-:W3:Y:S01]  /*6630*/  LDSM.16.M88.4 R144, [R156+0x1000] ;  /* 0x001000009c90783b */ /* 0x000ee20000000200 */
[C---:B--2---:R-:W-:Y:S08]  /*6640*/  HMMA.16816.F32.BF16 R4, R140.reuse, R148, R4 ;  /* 0x000000948c04723c */ /* 0x044ff00000041804 */
        /* <DEDUP_REMOVED lines=8> */
[C---:B-1----:R-:W-:Y:S08]  /*66d0*/  HMMA.16816.F32.BF16 R28, R140.reuse, R136, R28 ;  /* 0x000000888c1c723c */ /* 0x042ff0000004181c */
[----:B------:R-:W-:Y:S01]  /*66e0*/  HMMA.16816.F32.BF16 R32, R140, R138, R32 ;  /* 0x0000008a8c20723c */ /* 0x000fe20000041820 */
[----:B------:R-:W1:Y:S07]  /*66f0*/  LDSM.16.M88.4 R136, [R100+0x2800] ;  /* 0x002800006488783b */ /* 0x000e6e0000000200 */
[C---:B--2---:R-:W-:Y:S01]  /*6700*/  HMMA.16816.F32.BF16 R4, R148.reuse, R144, R4 ;  /* 0x000000909404723c */ /* 0x044fe20000041804 */
[----:B------:R-:W2:Y:S07]  /*6710*/  LDSM.16.M88.4 R140, [R100+0x3000] ;  /* 0x00300000648c783b */ /* 0x000eae0000000200 */
[C---:B------:R-:W-:Y:S01]  /*6720*/  HMMA.16816.F32.BF16 R8, R148.reuse, R146, R8 ;  /* 0x000000929408723c */ /* 0x040fe20000041808 */
[----:B------:R-:W3:Y:S07]  /*6730*/  LDSM.16.M88.4 R144, [R100+0x3800] ;  /* 0x003800006490783b */ /* 0x000eee0000000200 */
[C---:B-1----:R-:W-:Y:S08]  /*6740*/  HMMA.16816.F32.BF16 R12, R148.reuse, R136, R12 ;  /* 0x00000088940c723c */ /* 0x042ff0000004180c */
[C---:B------:R-:W-:Y:S01]  /*6750*/  HMMA.16816.F32.BF16 R16, R148.reuse, R138, R16 ;  /* 0x0000008a9410723c */ /* 0x040fe20000041810 */
[----:B------:R-:W-:Y:S07]  /*6760*/  LDSM.16.M88.4 R136, [R164+0x4000] ;  /* 0x00400000a488783b */ /* 0x000fee0000000200 */
[C---:B--2---:R-:W-:Y:S08]  /*6770*/  HMMA.16816.F32.BF16 R20, R148.reuse, R140, R20 ;  /* 0x0000008c9414723c */ /* 0x044ff00000041814 */
[C---:B------:R-:W-:Y:S01]  /*6780*/  HMMA.16816.F32.BF16 R24, R148.reuse, R142, R24 ;  /* 0x0000008e9418723c */ /* 0x040fe20000041818 */
[----:B------:R-:W1:Y:S07]  /*6790*/  LDSM.16.M88.4 R140, [R103+0x2000] ;  /* 0x00200000678c783b */ /* 0x000e6e0000000200 */
[C---:B---3--:R-:W-:Y:S08]  /*67a0*/  HMMA.16816.F32.BF16 R28, R148.reuse, R144, R28 ;  /* 0x00000090941c723c */ /* 0x048ff0000004181c */
[----:B------:R-:W-:Y:S01]  /*67b0*/  HMMA.16816.F32.BF16 R32, R148, R146, R32 ;  /* 0x000000929420723c */ /* 0x000fe20000041820 */
[----:B------:R-:W2:Y:S07]  /*67c0*/  LDSM.16.M88.4 R144, [R3+0x2800] ;  /* 0x002800000390783b */ /* 0x000eae0000000200 */
[----:B------:R-:W-:Y:S01]  /*67d0*/  LDSM.16.M88.4 R148, [R3+0x3800] ;  /* 0x003800000394783b */ /* 0x000fe20000000200 */
[C---:B-1----:R-:W-:Y:S08]  /*67e0*/  HMMA.16816.F32.BF16 R4, R136.reuse, R140, R4 ;  /* 0x0000008c8804723c */ /* 0x042ff00000041804 */
[C---:B------:R-:W-:Y:S01]  /*67f0*/  HMMA.16816.F32.BF16 R8, R136.reuse, R142, R8 ;  /* 0x0000008e8808723c */ /* 0x040fe20000041808 */
[----:B------:R-:W1:Y:S07]  /*6800*/  LDSM.16.M88.4 R140, [R3+0x3000] ;  /* 0x00300000038c783b */ /* 0x000e6e0000000200 */
[C---:B--2---:R-:W-:Y:S08]  /*6810*/  HMMA.16816.F32.BF16 R12, R136.reuse, R144, R12 ;  /* 0x00000090880c723c */ /* 0x044ff0000004180c */
[C---:B------:R-:W-:Y:S01]  /*6820*/  HMMA.16816.F32.BF16 R16, R136.reuse, R146, R16 ;  /* 0x000000928810723c */ /* 0x040fe20000041810 */
[----:B------:R-:W-:Y:S07]  /*6830*/  LDSM.16.M88.4 R144, [R101+0x2000] ;  /* 0x002000006590783b */ /* 0x000fee0000000200 */
[C---:B-1----:R-:W-:Y:S08]  /*6840*/  HMMA.16816.F32.BF16 R20, R136.reuse, R140, R20 ;  /* 0x0000008c8814723c */ /* 0x042ff00000041814 */
[C---:B------:R-:W-:Y:S01]  /*6850*/  HMMA.16816.F32.BF16 R24, R136.reuse, R142, R24 ;  /* 0x0000008e8818723c */ /* 0x040fe20000041818 */
[----:B------:R-:W1:Y:S07]  /*6860*/  LDSM.16.M88.4 R140, [R166+0x4000] ;  /* 0x00400000a68c783b */ /* 0x000e6e0000000200 */
[C---:B------:R-:W-:Y:S08]  /*6870*/  HMMA.16816.F32.BF16 R28, R136.reuse, R148, R28 ;  /* 0x00000094881c723c */ /* 0x040ff0000004181c */
        /* <DEDUP_REMOVED lines=28> */
[----:B------:R-:W3:Y:S01]  /*6a40*/  LDSM.16.M88.4 R148, [R100+0x5000] ;  /* 0x005000006494783b */ /* 0x000ee20000000200 */
[C---:B-1----:R-:W-:Y:S08]  /*6a50*/  HMMA.16816.F32.BF16 R4, R140.reuse, R144, R4 ;  /* 0x000000908c04723c */ /* 0x042ff00000041804 */
[C---:B------:R-:W-:Y:S01]  /*6a60*/  HMMA.16816.F32.BF16 R8, R140.reuse, R146, R8 ;  /* 0x000000928c08723c */ /* 0x040fe20000041808 */
[----:B------:R-:W1:Y:S07]  /*6a70*/  LDSM.16.M88.4 R144, [R100+0x5800] ;  /* 0x005800006490783b */ /* 0x000e6e0000000200 */
[C---:B--2---:R-:W-:Y:S08]  /*6a80*/  HMMA.16816.F32.BF16 R12, R140.reuse, R136, R12 ;  /* 0x000000888c0c723c */ /* 0x044ff0000004180c */
[C---:B------:R-:W-:Y:S01]  /*6a90*/  HMMA.16816.F32.BF16 R16, R140.reuse, R138, R16 ;  /* 0x0000008a8c10723c */ /* 0x040fe20000041810 */
[----:B------:R-:W-:Y:S07]  /*6aa0*/  LDSM.16.M88.4 R136, [R164+0x8000] ;  /* 0x00800000a488783b */ /* 0x000fee0000000200 */
[C---:B---3--:R-:W-:Y:S08]  /*6ab0*/  HMMA.16816.F32.BF16 R20, R140.reuse, R148, R20 ;  /* 0x000000948c14723c */ /* 0x048ff00000041814 */
[C---:B------:R-:W-:Y:S01]  /*6ac0*/  HMMA.16816.F32.BF16 R24, R140.reuse, R150, R24 ;  /* 0x000000968c18723c */ /* 0x040fe20000041818 */
[----:B------:R-:W2:Y:S07]  /*6ad0*/  LDSM.16.M88.4 R148, [R103+0x4000] ;  /* 0x004000006794783b */ /* 0x000eae0000000200 */
        /* <DEDUP_REMOVED lines=16> */
[----:B------:R-:W-:Y:S01]  /*6be0*/  LDSM.16.M88.4 R152, [R156+0x4000] ;  /* 0x004000009c98783b */ /* 0x000fe20000000200 */
[C---:B-1----:R-:W-:Y:S08]  /*6bf0*/  HMMA.16816.F32.BF16 R4, R140.reuse, R148, R4 ;  /* 0x000000948c04723c */ /* 0x042ff00000041804 */
[C---:B------:R-:W-:Y:S01]  /*6c00*/  HMMA.16816.F32.BF16 R8, R140.reuse, R150, R8 ;  /* 0x000000968c08723c */ /* 0x040fe20000041808 */
[----:B------:R-:W1:Y:S07]  /*6c10*/  LDSM.16.M88.4 R148, [R101+0x5800] ;  /* 0x005800006594783b */ /* 0x000e6e0000000200 */
[C---:B--2---:R-:W-:Y:S08]  /*6c20*/  HMMA.16816.F32.BF16 R12, R140.reuse, R144, R12 ;  /* 0x000000908c0c723c */ /* 0x044ff0000004180c */
[C---:B------:R-:W-:Y:S01]  /*6c30*/  HMMA.16816.F32.BF16 R16, R140.reuse, R146, R16 ;  /* 0x000000928c10723c */ /* 0x040fe20000041810 */
[----:B------:R-:W2:Y:S07]  /*6c40*/  LDSM.16.M88.4 R144, [R165+0x8000] ;  /* 0x00800000a590783b */ /* 0x000eae0000000200 */
[C---:B---3--:R-:W-:Y:S08]  /*6c50*/  HMMA.16816.F32.BF16 R20, R140.reuse, R136, R20 ;  /* 0x000000888c14723c */ /* 0x048ff00000041814 */
[C---:B------:R-:W-:Y:S01]  /*6c60*/  HMMA.16816.F32.BF16 R24, R140.reuse, R138, R24 ;  /* 0x0000008a8c18723c */ /* 0x040fe20000041818 */
[----:B------:R-:W3:Y:S07]  /*6c70*/  LDSM.16.M88.4 R136, [R2+0x4800] ;  /* 0x004800000288783b */ /* 0x000eee0000000200 */
[C---:B-1----:R-:W-:Y:S08]  /*6c80*/  HMMA.16816.F32.BF16 R28, R140.reuse, R148, R28 ;  /* 0x000000948c1c723c */ /* 0x042ff0000004181c */
[----:B------:R-:W-:Y:S01]  /*6c90*/  HMMA.16816.F32.BF16 R32, R140, R150, R32 ;  /* 0x000000968c20723c */ /* 0x000fe20000041820 */
[----:B------:R-:W1:Y:S07]  /*6ca0*/  LDSM.16.M88.4 R140, [R2+0x5000] ;  /* 0x00500000028c783b */ /* 0x000e6e0000000200 */
[C---:B--2---:R-:W-:Y:S01]  /*6cb0*/  HMMA.16816.F32.BF16 R4, R144.reuse, R152, R4 ;  /* 0x000000989004723c */ /* 0x044fe20000041804 */
[----:B------:R2:W4:Y:S07]  /*6cc0*/  LDSM.16.M88.4 R148, [R2+0x5800] ;  /* 0x005800000294783b */ /* 0x00052e0000000200 */
[C---:B------:R-:W-:Y:S08]  /*6cd0*/  HMMA.16816.F32.BF16 R8, R144.reuse, R154, R8 ;  /* 0x0000009a9008723c */ /* 0x040ff00000041808 */
[C---:B---3--:R-:W-:Y:S08]  /*6ce0*/  HMMA.16816.F32.BF16 R12, R144.reuse, R136, R12 ;  /* 0x00000088900c723c */ /* 0x048ff0000004180c */
[----:B------:R-:W-:Y:S01]  /*6cf0*/  FMNMX.FTZ R3, R4, R0, !PT ;  /* 0x0000000004037209 */ /* 0x000fe20007810000 */
[C---:B------:R-:W-:Y:S03]  /*6d00*/  HMMA.16816.F32.BF16 R16, R144.reuse, R138, R16 ;  /* 0x0000008a9010723c */ /* 0x040fe60000041810 */
[----:B--2---:R-:W-:Y:S02]  /*6d10*/  FMNMX.FTZ R2, R6, R102, !PT ;  /* 0x0000006606027209 */ /* 0x004fe40007810000 */
[----:B------:R-:W-:Y:S02]  /*6d20*/  FMNMX.FTZ R3, R5, R3, !PT ;  /* 0x0000000305037209 */ /* 0x000fe40007810000 */
[----:B------:R-:W-:Y:S01]  /*6d30*/  FMNMX.FTZ R2, R7, R2, !PT ;  /* 0x0000000207027209 */ /* 0x000fe20007810000 */
[C---:B-1----:R-:W-:Y:S04]  /*6d40*/  HMMA.16816.F32.BF16 R20, R144.reuse, R140, R20 ;  /* 0x0000008c9014723c */ /* 0x042fe80000041814 */
[----:B------:R-:W-:Y:S02]  /*6d50*/  FMNMX.FTZ R3, R8, R3, !PT ;  /* 0x0000000308037209 */ /* 0x000fe40007810000 */
[----:B------:R-:W-:Y:S02]  /*6d60*/  FMNMX.FTZ R2, R10, R2, !PT ;  /* 0x000000020a027209 */ /* 0x000fe40007810000 */
[----:B------:R-:W-:Y:S01]  /*6d70*/  FMNMX.FTZ R3, R9, R3, !PT ;  /* 0x0000000309037209 */ /* 0x000fe20007810000 */
[C---:B------:R-:W-:Y:S03]  /*6d80*/  HMMA.16816.F32.BF16 R24, R144.reuse, R142, R24 ;  /* 0x0000008e9018723c */ /* 0x040fe60000041818 */
[----:B------:R-:W-:Y:S02]  /*6d90*/  FMNMX.FTZ R2, R11, R2, !PT ;  /* 0x000000020b027209 */ /* 0x000fe40007810000 */
[----:B------:R-:W-:Y:S02]  /*6da0*/  FMNMX.FTZ R3, R12, R3, !PT ;  /* 0x000000030c037209 */ /* 0x000fe40007810000 */
[----:B------:R-:W-:Y:S01]  /*6db0*/  FMNMX.FTZ R2, R14, R2, !PT ;  /* 0x000000020e027209 */ /* 0x000fe20007810000 */
[C---:B----4-:R-:W-:Y:S04]  /*6dc0*/  HMMA.16816.F32.BF16 R28, R144.reuse, R148, R28 ;  /* 0x00000094901c723c */ /* 0x050fe8000004181c */
[----:B------:R-:W-:Y:S02]  /*6dd0*/  FMNMX.FTZ R3, R13, R3, !PT ;  /* 0x000000030d037209 */ /* 0x000fe40007810000 */
[----:B------:R-:W-:Y:S02]  /*6de0*/  FMNMX.FTZ R2, R15, R2, !PT ;  /* 0x000000020f027209 */ /* 0x000fe40007810000 */
[----:B------:R-:W-:Y:S01]  /*6df0*/  FMNMX.FTZ R3, R16, R3, !PT ;  /* 0x0000000310037209 */ /* 0x000fe20007810000 */
[----:B------:R-:W-:Y:S03]  /*6e00*/  HMMA.16816.F32.BF16 R32, R144, R150, R32 ;  /* 0x000000969020723c */ /* 0x000fe60000041820 */
[----:B------:R-:W-:Y:S02]  /*6e10*/  FMNMX.FTZ R2, R18, R2, !PT ;  /* 0x0000000212027209 */ /* 0x000fe40007810000 */
[----:B------:R-:W-:Y:S02]  /*6e20*/  FMNMX.FTZ R100, R17, R3, !PT ;  /* 0x0000000311647209 */ /* 0x000fe40007810000 */
[----:B------:R-:W-:Y:S02]  /*6e30*/  FMNMX.FTZ R3, R19, R2, !PT ;  /* 0x0000000213037209 */ /* 0x000fe40007810000 */
[----:B------:R-:W-:Y:S03]  /*6e40*/  FMNMX.FTZ R2, R20, R100, !PT ;  /* 0x0000006414027209 */ /* 0x000fe60007810000 */
        /* <DEDUP_REMOVED lines=11> */
[----:B------:R-:W-:Y:S02]  /*6f00*/  IADD3 R100, R176, 0x1, RZ ;  /* 0x00000001b0647810 */ /* 0x000fe40007ffe0ff */
[----:B------:R-:W-:Y:S02]  /*6f10*/  FMNMX.FTZ R2, R32, R2, !PT ;  /* 0x0000000220027209 */ /* 0x000fe40007810000 */
[----:B------:R-:W-:Y:S02]  /*6f20*/  FMNMX.FTZ R3, R34, R3, !PT ;  /* 0x0000000322037209 */ /* 0x000fe40007810000 */
[----:B------:R-:W-:Y:S02]  /*6f30*/  SEL R176, R100, RZ, !P0 ;  /* 0x000000ff64b07207 */ /* 0x000fe40004000000 */
[----:B------:R-:W-:Y:S02]  /*6f40*/  FMNMX.FTZ R100, R33, R2, !PT ;  /* 0x0000000221647209 */ /* 0x000fe40007810000 */
[----:B------:R-:W-:Y:S01]  /*6f50*/  FMNMX.FTZ R103, R35, R3, !PT ;  /* 0x0000000323677209 */ /* 0x000fe20007810000 */
[----:B------:R-:W-:-:S05]  /*6f60*/  BRA.DIV ~URZ, `(.L_x_1593) ;  /* 0x000076a27f007947 */ /* 0x000fca000b800000 */
[----:B------:R1:W2:Y:S02]  /*6f70*/  SHFL.BFLY PT, R2, R100, 0x2, 0x1f ;  /* 0x0c401f0064027f89 */ /* 0x0002a400000e0000 */
.L_x_1678:
[----:B--2---:R-:W-:Y:S01]  /*6f80*/  FMNMX.FTZ R2, R100, R2, !PT ;  /* 0x0000000264027209 */ /* 0x004fe20007810000 */
[----:B------:R-:W-:Y:S04]  /*6f90*/  DEPBAR.LE SB0, 0x2 ;  /* 0x000080800000791a */ /* 0x000fe80000000000 */
[----:B------:R-:W2:Y:S01]  /*6fa0*/  SHFL.BFLY PT, R3, R2, 0x1, 0x1f ;  /* 0x0c201f0002037f89 */ /* 0x000ea200000e0000 */
[----:B------:R-:W-:Y:S07]  /*6fb0*/  BSSY B0, `(.L_x_1594) ;  /* 0x00001c6000007945 */ /* 0x000fee0003800000 */
[----:B------:R-:W-:Y:S01]  /*6fc0*/  BAR.SYNC.DEFER_BLOCKING 0x0 ;  /* 0x0000000000007b1d */ /* 0x000fe20000010000 */
[----:B--2---:R-:W-:Y:S05]  /*6fd0*/  FMNMX.FTZ R101, R2, R3, !PT ;  /* 0x0000000302657209 */ /* 0x004fea0007810000 */
[C---:B------:R-:W-:Y:S02]  /*6fe0*/  FMUL.FTZ R3, R101.reuse, c[0x0][0x2d0] ;  /* 0x0000b40065037a20 */ /* 0x040fe40000410000 */
[----:B------:R-:W-:Y:S02]  /*6ff0*/  FADD.FTZ R0, -R101, R0 ;  /* 0x0000000065007221 */ /* 0x000fe40000010100 */
[--C-:B------:R-:W-:Y:S02]  /*7000*/  FFMA.FTZ R4, R4, c[0x0][0x2d0], -R3.reuse ;  /* 0x0000b40004047a23 */ /* 0x100fe40000010803 */
[----:B------:R-:W-:Y:S02]  /*7010*/  FMUL.FTZ R0, R0, c[0x0][0x2d0] ;  /* 0x0000b40000007a20 */ /* 0x000fe40000410000 */
        /* <DEDUP_REMOVED lines=9> */
[--C-:B-1----:R-:W-:Y:S02]  /*70b0*/  FFMA.FTZ R100, R9, c[0x0][0x2d0], -R3.reuse ;  /* 0x0000b40009647a23 */ /* 0x102fe40000010803 */
[--C-:B------:R-:W-:Y:S02]  /*70c0*/  FFMA.FTZ R9, R13, c[0x0][0x2d0], -R3.reuse ;  /* 0x0000b4000d097a23 */ /* 0x100fe40000010803 */
[--C-:B------:R-:W-:Y:S02]  /*70d0*/  FFMA.FTZ R149, R16, c[0x0][0x2d0], -R3.reuse ;  /* 0x0000b40010957a23 */ /* 0x100fe40000010803 */
[--C-:B------:R-:W-:Y:S02]  /*70e0*/  FFMA.FTZ R148, R17, c[0x0][0x2d0], -R3.reuse ;  /* 0x0000b40011947a23 */ /* 0x100fe40000010803 */
[--C-:B------:R-:W-:Y:S02]  /*70f0*/  FFMA.FTZ R155, R24, c[0x0][0x2d0], -R3.reuse ;  /* 0x0000b400189b7a23 */ /* 0x100fe40000010803 */
[--C-:B------:R-:W-:Y:S02]  /*7100*/  FFMA.FTZ R154, R25, c[0x0][0x2d0], -R3.reuse ;  /* 0x0000b400199a7a23 */ /* 0x100fe40000010803 */
[--C-:B------:R-:W-:Y:S02]  /*7110*/  FFMA.FTZ R178, R28, c[0x0][0x2d0], -R3.reuse ;  /* 0x0000b4001cb27a23 */ /* 0x100fe40000010803 */
[----:B------:R-:W-:Y:S02]  /*7120*/  FFMA.FTZ R180, R29, c[0x0][0x2d0], -R3 ;  /* 0x0000b4001db47a23 */ /* 0x000fe40000010803 */
[----:B------:R-:W1:Y:S01]  /*7130*/  MUFU.EX2 R3, R5 ;  /* 0x0000000500037308 */ /* 0x000e620000000800 */
[C---:B--2---:R-:W-:Y:S02]  /*7140*/  FMUL.FTZ R32, R2.reuse, R104 ;  /* 0x0000006802207220 */ /* 0x044fe40000410000 */
[C---:B------:R-:W-:Y:S02]  /*7150*/  FMUL.FTZ R33, R2.reuse, R105 ;  /* 0x0000006902217220 */ /* 0x040fe40000410000 */
[C---:B------:R-:W-:Y:S02]  /*7160*/  FMUL.FTZ R13, R2.reuse, R125 ;  /* 0x0000007d020d7220 */ /* 0x040fe40000410000 */
[C---:B---3--:R-:W-:Y:S02]  /*7170*/  FFMA.FTZ R0, R2.reuse, R179, R12 ;  /* 0x000000b302007223 */ /* 0x048fe4000001000c */
        /* <DEDUP_REMOVED lines=10> */
[C---:B-1----:R-:W-:Y:S01]  /*7220*/  F2FP.BF16.PACK_AB R136, R3.reuse, R12 ;  /* 0x0000000c0388723e */ /* 0x042fe200000010ff */
[----:B------:R-:W-:Y:S02]  /*7230*/  FADD.FTZ R4, R3, R0 ;  /* 0x0000000003047221 */ /* 0x000fe40000010000 */
[----:B------:R-:W1:Y:S01]  /*7240*/  SHFL.BFLY PT, R0, R103, 0x2, 0x1f ;  /* 0x0c401f0067007f89 */ /* 0x000e6200000e0000 */
[C---:B------:R-:W-:Y:S02]  /*7250*/  FMUL.FTZ R36, R2.reuse, R36 ;  /* 0x0000002402247220 */ /* 0x040fe40000410000 */
[----:B------:R-:W2:Y:S01]  /*7260*/  MUFU.EX2 R12, R137 ;  /* 0x00000089000c7308 */ /* 0x000ea20000000800 */
        /* <DEDUP_REMOVED lines=8> */
[C---:B------:R-:W-:Y:S02]  /*72f0*/  FMUL.FTZ R52, R2.reuse, R52 ;  /* 0x0000003402347220 */ /* 0x040fe40000410000 */
[C---:B------:R-:W-:Y:S02]  /*7300*/  FMUL.FTZ R53, R2.reuse, R53 ;  /* 0x0000003502357220 */ /* 0x040fe40000410000 */
[C---:B------:R-:W-:Y:S01]  /*7310*/  FMUL.FTZ R56, R2.reuse, R56 ;  /* 0x0000003802387220 */ /* 0x040fe20000410000 */
[----:B------:R-:W-:Y:S01]  /*7320*/  MUFU.EX2 R109, R149 ;  /* 0x00000095006d7308 */ /* 0x000fe20000000800 */
[----:B-1----:R-:W-:Y:S01]  /*7330*/  FMNMX.FTZ R0, R103, R0, !PT ;  /* 0x0000000067007209 */ /* 0x002fe20007810000 */
[C---:B------:R-:W-:Y:S01]  /*7340*/  FMUL.FTZ R57, R2.reuse, R57 ;  /* 0x0000003902397220 */ /* 0x040fe20000410000 */
[----:B--2---:R-:W-:Y:S01]  /*7350*/  F2FP.BF16.PACK_AB R138, R5, R12 ;  /* 0x0000000c058a723e */ /* 0x004fe200000010ff */
[C---:B------:R-:W-:Y:S02]  /*7360*/  FMUL.FTZ R60, R2.reuse, R60 ;  /* 0x0000003c023c7220 */ /* 0x040fe40000410000 */
[----:B------:R-:W1:Y:S01]  /*7370*/  SHFL.BFLY PT, R3, R0, 0x1, 0x1f ;  /* 0x0c201f0000037f89 */ /* 0x000e6200000e0000 */
[C---:B------:R-:W-:Y:S02]  /*7380*/  FMUL.FTZ R61, R2.reuse, R61 ;  /* 0x0000003d023d7220 */ /* 0x040fe40000410000 */
[C---:B------:R-:W-:Y:S01]  /*7390*/  FMUL.FTZ R64, R2.reuse, R64 ;  /* 0x0000004002407220 */ /* 0x040fe20000410000 */
[----:B------:R-:W2:Y:S01]  /*73a0*/  MUFU.EX2 R103, R9 ;  /* 0x0000000900677308 */ /* 0x000ea20000000800 */
[C---:B------:R-:W-:Y:S02]  /*73b0*/  FMUL.FTZ R65, R2.reuse, R65 ;  /* 0x0000004102417220 */ /* 0x040fe40000410000 */
[C---:B------:R-:W-:Y:S02]  /*73c0*/  FMUL.FTZ R68, R2.reuse, R68 ;  /* 0x0000004402447220 */ /* 0x040fe40000410000 */
[C---:B---3--:R-:W-:Y:S02]  /*73d0*/  FMUL.FTZ R8, R2.reuse, R128 ;  /* 0x0000008002087220 */ /* 0x048fe40000410000 */
        /* <DEDUP_REMOVED lines=8> */
[----:B-1----:R-:W-:Y:S01]  /*7460*/  FMNMX.FTZ R100, R0, R3, !PT ;  /* 0x0000000300647209 */ /* 0x002fe20007810000 */
[C---:B------:R-:W-:Y:S01]  /*7470*/  FMUL.FTZ R84, R2.reuse, R84 ;  /* 0x0000005402547220 */ /* 0x040fe20000410000 */
[----:B------:R-:W-:Y:S01]  /*7480*/  MUFU.EX2 R116, R154 ;  /* 0x0000009a00747308 */ /* 0x000fe20000000800 */
[----:B------:R-:W-:Y:S01]  /*7490*/  FMUL.FTZ R85, R2, R85 ;  /* 0x0000005502557220 */ /* 0x000fe20000410000 */
[----:B--2---:R-:W-:Y:S01]  /*74a0*/  F2FP.BF16.PACK_AB R108, R103, R137 ;  /* 0x00000089676c723e */ /* 0x004fe200000010ff */
[C---:B------:R-:W-:Y:S02]  /*74b0*/  FADD.FTZ R0, -R100.reuse, R102 ;  /* 0x0000006664007221 */ /* 0x040fe40000010100 */
[----:B------:R-:W-:Y:S02]  /*74c0*/  FMUL.FTZ R3, R100, c[0x0][0x2d0] ;  /* 0x0000b40064037a20 */ /* 0x000fe40000410000 */
[----:B------:R-:W-:Y:S02]  /*74d0*/  FMUL.FTZ R0, R0, c[0x0][0x2d0] ;  /* 0x0000b40000007a20 */ /* 0x000fe40000410000 */
[--C-:B------:R-:W-:Y:S02]  /*74e0*/  FFMA.FTZ R10, R10, c[0x0][0x2d0], -R3.reuse ;  /* 0x0000b4000a0a7a23 */ /* 0x100fe40000010803 */
[--C-:B------:R-:W-:Y:S02]  /*74f0*/  FFMA.FTZ R11, R11, c[0x0][0x2d0], -R3.reuse ;  /* 0x0000b4000b0b7a23 */ /* 0x100fe40000010803 */
        /* <DEDUP_REMOVED lines=16> */
[----:B------:R-:W-:Y:S02]  /*7600*/  FFMA.FTZ R7, R7, c[0x0][0x2d0], -R3 ;  /* 0x0000b40007077a23 */ /* 0x000fe40000010803 */
[----:B------:R-:W-:Y:S01]  /*7610*/  FADD.FTZ R3, R12, R4 ;  /* 0x000000040c037221 */ /* 0x000fe20000010000 */
[----:B------:R-:W2:Y:S01]  /*7620*/  MUFU.EX2 R125, R10 ;  /* 0x0000000a007d7308 */ /* 0x000ea20000000800 */
        /* <DEDUP_REMOVED lines=10> */
[----:B------:R-:W-:Y:S01]  /*76d0*/  FADD.FTZ R3, R5, R3 ;  /* 0x0000000305037221 */ /* 0x000fe20000010000 */
[----:B------:R-:W-:Y:S01]  /*76e0*/  MUFU.EX2 R121, R145 ;  /* 0x0000009100797308 */ /* 0x000fe20000000800 */
[----:B------:R-:W-:Y:S01]  /*76f0*/  FMUL.FTZ R5, R2, R133 ;  /* 0x0000008502057220 */ /* 0x000fe20000410000 */
[----:B------:R-:W-:Y:S01]  /*7700*/  IADD3 R2, R170, R160, RZ ;  /* 0x000000a0aa027210 */ /* 0x000fe20007ffe0ff */
[----:B-1----:R-:W-:Y:S01]  /*7710*/  FMUL.FTZ R34, R0, R106 ;  /* 0x0000006a00227220 */ /* 0x002fe20000410000 */
[----:B--2---:R-:W-:Y:S01]  /*7720*/  F2FP.BF16.PACK_AB R139, R128, R125 ;  /* 0x0000007d808b723e */ /* 0x004fe200000010ff */
[----:B------:R-:W-:Y:S01]  /*7730*/  FMUL.FTZ R35, R0, R107 ;  /* 0x0000006b00237220 */ /* 0x000fe20000410000 */
[----:B------:R-:W-:Y:S01]  /*7740*/  IADD3 R102, R168, R2, RZ ;  /* 0x00000002a8667210 */ /* 0x000fe20007ffe0ff */
[----:B------:R-:W1:Y:S01]  /*7750*/  LDSM.16.MT88.4 R140, [R2] ;  /* 0x00000000028c783b */ /* 0x000e620000004200 */
[C---:B------:R-:W-:Y:S02]  /*7760*/  FFMA.FTZ R6, R0.reuse, R184, R14 ;  /* 0x000000b800067223 */ /* 0x040fe4000001000e */
[----:B------:R-:W-:Y:S01]  /*7770*/  FADD.FTZ R3, R137, R3 ;  /* 0x0000000389037221 */ /* 0x000fe20000010000 */
[----:B------:R-:W-:Y:S01]  /*7780*/  MUFU.EX2 R124, R146 ;  /* 0x00000092007c7308 */ /* 0x000fe20000000800 */
[C---:B------:R-:W-:Y:S02]  /*7790*/  FMUL.FTZ R10, R0.reuse, R130 ;  /* 0x00000082000a7220 */ /* 0x040fe40000410000 */
[C---:B---3--:R-:W-:Y:S01]  /*77a0*/  FADD.FTZ R120, R7.reuse, R6 ;  /* 0x0000000607787221 */ /* 0x048fe20000010000 */
[----:B------:R-:W2:Y:S01]  /*77b0*/  LDSM.16.MT88.4 R104, [R102] ;  /* 0x000000006668783b */ /* 0x000ea20000004200 */
[----:B------:R-:W-:Y:S01]  /*77c0*/  F2FP.BF16.PACK_AB R137, R7, R14 ;  /* 0x0000000e0789723e */ /* 0x000fe200000010ff */
        /* <DEDUP_REMOVED lines=18> */
[C---:B-1----:R-:W-:Y:S05]  /*78f0*/  HMMA.16816.F32.BF16 R4, R136.reuse, R140, R4 ;  /* 0x0000008c8804723c */ /* 0x042fea0000041804 */
[C---:B------:R-:W-:Y:S01]  /*7900*/  FMUL.FTZ R39, R0.reuse, R39 ;  /* 0x0000002700277220 */ /* 0x040fe20000410000 */
[----:B------:R-:W-:Y:S01]  /*7910*/  MUFU.EX2 R110, R148 ;  /* 0x00000094006e7308 */ /* 0x000fe20000000800 */
[C---:B------:R-:W-:Y:S01]  /*7920*/  FMUL.FTZ R42, R0.reuse, R42 ;  /* 0x0000002a002a7220 */ /* 0x040fe20000410000 */
[C---:B------:R-:W-:Y:S04]  /*7930*/  HMMA.16816.F32.BF16 R8, R136.reuse, R142, R8 ;  /* 0x0000008e8808723c */ /* 0x040fe80000041808 */
[C---:B------:R-:W-:Y:S02]  /*7940*/  FMUL.FTZ R43, R0.reuse, R43 ;  /* 0x0000002b002b7220 */ /* 0x040fe40000410000 */
[C---:B------:R-:W-:Y:S02]  /*7950*/  FMUL.FTZ R46, R0.reuse, R46 ;  /* 0x0000002e002e7220 */ /* 0x040fe40000410000 */
[C---:B--2---:R-:W-:Y:S01]  /*7960*/  HMMA.16816.F32.BF16 R12, R136.reuse, R104, R12 ;  /* 0x00000068880c723c */ /* 0x044fe2000004180c */
[----:B------:R-:W1:Y:S03]  /*7970*/  MUFU.EX2 R148, R147 ;  /* 0x0000009300947308 */ /* 0x000e660000000800 */
[C---:B------:R-:W-:Y:S02]  /*7980*/  FMUL.FTZ R47, R0.reuse, R47 ;  /* 0x0000002f002f7220 */ /* 0x040fe40000410000 */
[C---:B------:R-:W-:Y:S02]  /*7990*/  FMUL.FTZ R50, R0.reuse, R50 ;  /* 0x0000003200327220 */ /* 0x040fe40000410000 */
[C---:B------:R-:W-:Y:S03]  /*79a0*/  HMMA.16816.F32.BF16 R16, R136.reuse, R106, R16 ;  /* 0x0000006a8810723c */ /* 0x040fe60000041810 */
[----:B------:R-:W-:Y:S01]  /*79b0*/  MUFU.EX2 R147, R150 ;  /* 0x0000009600937308 */ /* 0x000fe20000000800 */
[C---:B------:R-:W-:Y:S02]  /*79c0*/  FMUL.FTZ R51, R0.reuse, R51 ;  /* 0x0000003300337220 */ /* 0x040fe40000410000 */
[C---:B------:R-:W-:Y:S02]  /*79d0*/  FMUL.FTZ R54, R0.reuse, R54 ;  /* 0x0000003600367220 */ /* 0x040fe40000410000 */
[C---:B------:R-:W-:Y:S04]  /*79e0*/  FMUL.FTZ R55, R0.reuse, R55 ;  /* 0x0000003700377220 */ /* 0x040fe80000410000 */
[C---:B------:R-:W-:Y:S01]  /*79f0*/  FMUL.FTZ R58, R0.reuse, R58 ;  /* 0x0000003a003a7220 */ /* 0x040fe20000410000 */
[----:B------:R-:W-:Y:S01]  /*7a00*/  MUFU.EX2 R144, R152 ;  /* 0x0000009800907308 */ /* 0x000fe20000000800 */
        /* <DEDUP_REMOVED lines=26> */
[----:B------:R-:W-:Y:S01]  /*7bb0*/  IADD3 R0, R171, R160, RZ ;  /* 0x000000a0ab007210 */ /* 0x000fe20007ffe0ff */
[----:B------:R-:W-:Y:S03]  /*7bc0*/  FADD.FTZ R112, R103, R3 ;  /* 0x0000000367707221 */ /* 0x000fe60000010000 */
[----:B------:R-:W-:Y:S01]  /*7bd0*/  IADD3 R3, R168, R0, RZ ;  /* 0x00000000a8037210 */ /* 0x000fe20007ffe0ff */
[----:B------:R-:W1:Y:S01]  /*7be0*/  LDSM.16.MT88.4 R104, [R0] ;  /* 0x000000000068783b */ /* 0x000e620000004200 */
[----:B------:R-:W-:Y:S02]  /*7bf0*/  FADD.FTZ R103, R109, R112 ;  /* 0x000000706d677221 */ /* 0x000fe40000010000 */
[----:B------:R-:W2:Y:S02]  /*7c00*/  MUFU.EX2 R112, R156 ;  /* 0x0000009c00707308 */ /* 0x000ea40000000800 */
[C---:B------:R-:W-:Y:S01]  /*7c10*/  FADD.FTZ R103, R110.reuse, R103 ;  /* 0x000000676e677221 */ /* 0x040fe20000010000 */
[----:B------:R-:W-:Y:S02]  /*7c20*/  F2FP.BF16.PACK_AB R110, R110, R109 ;  /* 0x0000006d6e6e723e */ /* 0x000fe400000010ff */
[----:B------:R-:W-:Y:S01]  /*7c30*/  F2FP.BF16.PACK_AB R109, R122, R121 ;  /* 0x000000797a6d723e */ /* 0x000fe200000010ff */
[----:B------:R-:W-:Y:S04]  /*7c40*/  FADD.FTZ R103, R113, R103 ;  /* 0x0000006771677221 */ /* 0x000fe80000010000 */
[----:B------:R-:W3:Y:S10]  /*7c50*/  MUFU.EX2 R142, R159 ;  /* 0x0000009f008e7308 */ /* 0x000ef40000000800 */
[----:B------:R-:W4:Y:S01]  /*7c60*/  MUFU.EX2 R140, R183 ;  /* 0x000000b7008c7308 */ /* 0x000f220000000800 */
[----:B--2---:R-:W-:Y:S04]  /*7c70*/  FADD.FTZ R103, R112, R103 ;  /* 0x0000006770677221 */ /* 0x004fe80000010000 */
[----:B------:R-:W-:Y:S04]  /*7c80*/  FADD.FTZ R103, R117, R103 ;  /* 0x0000006775677221 */ /* 0x000fe80000010000 */
[----:B------:R-:W-:Y:S04]  /*7c90*/  FADD.FTZ R103, R116, R103 ;  /* 0x0000006774677221 */ /* 0x000fe80000010000 */
[----:B------:R-:W-:Y:S01]  /*7ca0*/  FADD.FTZ R103, R119, R103 ;  /* 0x0000006777677221 */ /* 0x000fe20000010000 */
        /* <DEDUP_REMOVED lines=29> */
[----:B------:R-:W1:Y:S06]  /*7e80*/  LDSM.16.MT88.4 R104, [R2+0x800] ;  /* 0x000800000268783b */ /* 0x000e6c0000004200 */
[----:B---3--:R-:W-:Y:S02]  /*7e90*/  F2FP.BF16.PACK_AB R137, R142, R143 ;  /* 0x0000008f8e89723e */ /* 0x008fe400000010ff */
[----:B----4-:R-:W-:Y:S01]  /*7ea0*/  F2FP.BF16.PACK_AB R139, R140, R141 ;  /* 0x0000008d8c8b723e */ /* 0x010fe200000010ff */
        /* <DEDUP_REMOVED lines=36> */
[----:B------:R-:W1:Y:S03]  /*80f0*/  LDSM.16.MT88.4 R108, [R2+0x1000] ;  /* 0x00100000026c783b */ /* 0x000e660000004200 */
[----:B------:R-:W-:Y:S03]  /*8100*/  F2FP.BF16.PACK_AB R105, R147, R146 ;  /* 0x000000929369723e */ /* 0x000fe600000010ff */
[----:B------:R-:W-:Y:S02]  /*8110*/  F2FP.BF16.PACK_AB R106, R116, R117 ;  /* 0x00000075746a723e */ /* 0x000fe400000010ff */
[----:B------:R-:W2:Y:S01]  /*8120*/  LDSM.16.MT88.4 R112, [R102+0x1000] ;  /* 0x001000006670783b */ /* 0x000ea20000004200 */
[----:B------:R-:W3:Y:S02]  /*8130*/  MUFU.EX2 R116, R180 ;  /* 0x000000b400747308 */ /* 0x000ee40000000800 */
[----:B------:R-:W-:Y:S08]  /*8140*/  F2FP.BF16.PACK_AB R107, R145, R144 ;  /* 0x00000090916b723e */ /* 0x000ff000000010ff */
[----:B------:R-:W4:Y:S01]  /*8150*/  MUFU.EX2 R117, R181 ;  /* 0x000000b500757308 */ /* 0x000f220000000800 */
[C---:B---3--:R-:W-:Y:S01]  /*8160*/  FADD.FTZ R103, R116.reuse, R103 ;  /* 0x0000006774677221 */ /* 0x048fe20000010000 */
[----:B------:R-:W-:Y:S03]  /*8170*/  F2FP.BF16.PACK_AB R136, R116, R119 ;  /* 0x000000777488723e */ /* 0x000fe600000010ff */
[----:B------:R-:W-:Y:S01]  /*8180*/  FADD.FTZ R103, R118, R103 ;  /* 0x0000006776677221 */ /* 0x000fe20000010000 */
[C---:B-1----:R-:W-:Y:S05]  /*8190*/  HMMA.16816.F32.BF16 R4, R104.reuse, R108, R4 ;  /* 0x0000006c6804723c */ /* 0x042fea0000041804 */
[C---:B----4-:R-:W-:Y:S01]  /*81a0*/  FADD.FTZ R179, R117.reuse, R103 ;  /* 0x0000006775b37221 */ /* 0x050fe20000010000 */
[----:B------:R-:W-:Y:S02]  /*81b0*/  F2FP.BF16.PACK_AB R138, R117, R118 ;  /* 0x00000076758a723e */ /* 0x000fe400000010ff */
        /* <DEDUP_REMOVED lines=29> */
[C---:B-1----:R-:W-:Y:S07]  /*8390*/  HMMA.16816.F32.BF16 R84, R104.reuse, R108, R84 ;  /* 0x0000006c6854723c */ /* 0x042fee0000041854 */
[----:B------:R-:W-:Y:S01]  /*83a0*/  FADD.FTZ R108, R128, R120 ;  /* 0x00000078806c7221 */ /* 0x000fe20000010000 */
[C---:B------:R-:W-:Y:S01]  /*83b0*/  HMMA.16816.F32.BF16 R88, R104.reuse, R110, R88 ;  /* 0x0000006e6858723c */ /* 0x040fe20000041858 */
[----:B------:R-:W1:Y:S03]  /*83c0*/  LDSM.16.MT88.4 R128, [R2+0x1800] ;  /* 0x001800000280783b */ /* 0x000e660000004200 */
[----:B------:R-:W-:Y:S04]  /*83d0*/  FADD.FTZ R108, R121, R108 ;  /* 0x0000006c796c7221 */ /* 0x000fe80000010000 */
[C---:B--2---:R-:W-:Y:S04]  /*83e0*/  HMMA.16816.F32.BF16 R92, R104.reuse, R112, R92 ;  /* 0x00000070685c723c */ /* 0x044fe8000004185c */
[----:B------:R-:W-:Y:S02]  /*83f0*/  FADD.FTZ R108, R122, R108 ;  /* 0x0000006c7a6c7221 */ /* 0x000fe40000010000 */
[----:B------:R-:W2:Y:S02]  /*8400*/  LDSM.16.MT88.4 R120, [R102+0x1800] ;  /* 0x001800006678783b */ /* 0x000ea40000004200 */
[----:B------:R-:W-:Y:S04]  /*8410*/  HMMA.16816.F32.BF16 R96, R104, R114, R96 ;  /* 0x000000726860723c */ /* 0x000fe80000041860 */
[----:B------:R-:W-:Y:S02]  /*8420*/  FADD.FTZ R103, R124, R108 ;  /* 0x0000006c7c677221 */ /* 0x000fe40000010000 */
[----:B------:R-:W3:Y:S08]  /*8430*/  LDSM.16.MT88.4 R108, [R0+0x1800] ;  /* 0x00180000006c783b */ /* 0x000ef00000004200 */
[----:B------:R-:W4:Y:S01]  /*8440*/  LDSM.16.MT88.4 R104, [R3+0x1800] ;  /* 0x001800000368783b */ /* 0x000f220000004200 */
[C---:B-1----:R-:W-:Y:S07]  /*8450*/  HMMA.16816.F32.BF16 R132, R136.reuse, R128, R4 ;  /* 0x000000808884723c */ /* 0x042fee0000041804 */
[----:B------:R-:W1:Y:S01]  /*8460*/  LDSM.16.MT88.4 R4, [R2+0x3800] ;  /* 0x003800000204783b */ /* 0x000e620000004200 */
[C---:B------:R-:W-:Y:S07]  /*8470*/  HMMA.16816.F32.BF16 R128, R136.reuse, R130, R8 ;  /* 0x000000828880723c */ /* 0x040fee0000041808 */
[----:B------:R-:W5:Y:S01]  /*8480*/  LDSM.16.MT88.4 R8, [R102+0x3800] ;  /* 0x003800006608783b */ /* 0x000f620000004200 */
[C---:B--2---:R-:W-:Y:S07]  /*8490*/  HMMA.16816.F32.BF16 R124, R136.reuse, R120, R12 ;  /* 0x00000078887c723c */ /* 0x044fee000004180c */
[----:B------:R-:W2:Y:S01]  /*84a0*/  LDSM.16.MT88.4 R12, [R0+0x3800] ;  /* 0x00380000000c783b */ /* 0x000ea20000004200 */
[C---:B------:R-:W-:Y:S07]  /*84b0*/  HMMA.16816.F32.BF16 R120, R136.reuse, R122, R16 ;  /* 0x0000007a8878723c */ /* 0x040fee0000041810 */
[----:B------:R-:W-:Y:S01]  /*84c0*/  LDSM.16.MT88.4 R16, [R102+0x5800] ;  /* 0x005800006610783b */ /* 0x000fe20000004200 */
[C---:B---3--:R-:W-:Y:S07]  /*84d0*/  HMMA.16816.F32.BF16 R116, R136.reuse, R108, R20 ;  /* 0x0000006c8874723c */ /* 0x048fee0000041814 */
[----:B------:R3:W-:Y:S01]  /*84e0*/  LDSM.16.MT88.4 R20, [R0+0x5800] ;  /* 0x005800000014783b */ /* 0x0007e20000004200 */
[C---:B------:R-:W-:Y:S08]  /*84f0*/  HMMA.16816.F32.BF16 R112, R136.reuse, R110, R24 ;  /* 0x0000006e8870723c */ /* 0x040ff00000041818 */
[C---:B----4-:R-:W-:Y:S08]  /*8500*/  HMMA.16816.F32.BF16 R108, R136.reuse, R104, R28 ;  /* 0x00000068886c723c */ /* 0x050ff0000004181c */
[C---:B------:R-:W-:Y:S04]  /*8510*/  HMMA.16816.F32.BF16 R104, R136.reuse, R106, R32 ;  /* 0x0000006a8868723c */ /* 0x040fe80000041820 */
[----:B---3--:R-:W-:Y:S04]  /*8520*/  FADD.FTZ R0, R148, R103 ;  /* 0x0000006794007221 */ /* 0x008fe80000010000 */
[C---:B-1----:R-:W-:Y:S04]  /*8530*/  HMMA.16816.F32.BF16 R36, R136.reuse, R4, R36 ;  /* 0x000000048824723c */ /* 0x042fe80000041824 */
[----:B------:R-:W-:Y:S04]  /*8540*/  FADD.FTZ R0, R146, R0 ;  /* 0x0000000092007221 */ /* 0x000fe80000010000 */
[C---:B------:R-:W-:Y:S01]  /*8550*/  HMMA.16816.F32.BF16 R40, R136.reuse, R6, R40 ;  /* 0x000000068828723c */ /* 0x040fe20000041828 */
[----:B------:R-:W1:Y:S03]  /*8560*/  LDSM.16.MT88.4 R4, [R3+0x3800] ;  /* 0x003800000304783b */ /* 0x000e660000004200 */
[----:B------:R-:W-:Y:S04]  /*8570*/  FADD.FTZ R0, R147, R0 ;  /* 0x0000000093007221 */ /* 0x000fe80000010000 */
[C---:B-----5:R-:W-:Y:S04]  /*8580*/  HMMA.16816.F32.BF16 R44, R136.reuse, R8, R44 ;  /* 0x00000008882c723c */ /* 0x060fe8000004182c */
[----:B------:R-:W-:Y:S04]  /*8590*/  FADD.FTZ R0, R144, R0 ;  /* 0x0000000090007221 */ /* 0x000fe80000010000 */
[C---:B------:R-:W-:Y:S01]  /*85a0*/  HMMA.16816.F32.BF16 R48, R136.reuse, R10, R48 ;  /* 0x0000000a8830723c */ /* 0x040fe20000041830 */
[----:B------:R3:W4:Y:S03]  /*85b0*/  LDSM.16.MT88.4 R8, [R2+0x5800] ;  /* 0x005800000208783b */ /* 0x0007260000004200 */
[----:B------:R-:W-:Y:S04]  /*85c0*/  FADD.FTZ R0, R145, R0 ;  /* 0x0000000091007221 */ /* 0x000fe80000010000 */
[C---:B--2---:R-:W-:Y:S04]  /*85d0*/  HMMA.16816.F32.BF16 R52, R136.reuse, R12, R52 ;  /* 0x0000000c8834723c */ /* 0x044fe80000041834 */
[----:B------:R-:W-:Y:S04]  /*85e0*/  FADD.FTZ R0, R143, R0 ;  /* 0x000000008f007221 */ /* 0x000fe80000010000 */
[C---:B------:R-:W-:Y:S01]  /*85f0*/  HMMA.16816.F32.BF16 R56, R136.reuse, R14, R56 ;  /* 0x0000000e8838723c */ /* 0x040fe20000041838 */
[----:B------:R-:W2:Y:S03]  /*8600*/  LDSM.16.MT88.4 R12, [R3+0x5800] ;  /* 0x00580000030c783b */ /* 0x000ea60000004200 */
[----:B------:R-:W-:Y:S01]  /*8610*/  FADD.FTZ R0, R142, R0 ;  /* 0x000000008e007221 */ /* 0x000fe20000010000 */
[----:B---3--:R-:W-:Y:S03]  /*8620*/  IADD3 R2, R175, -0x2, RZ ;  /* 0xfffffffeaf027810 */ /* 0x008fe60007ffe0ff */
[C---:B-1----:R-:W-:Y:S03]  /*8630*/  HMMA.16816.F32.BF16 R60, R136.reuse, R4, R60 ;  /* 0x00000004883c723c */ /* 0x042fe6000004183c */
[----:B------:R-:W-:Y:S01]  /*8640*/  ISETP.GE.AND P0, PT, R2, R187, PT ;  /* 0x000000bb0200720c */ /* 0x000fe20003f06270 */
[----:B------:R-:W-:Y:S04]  /*8650*/  FADD.FTZ R0, R141, R0 ;  /* 0x000000008d007221 */ /* 0x000fe80000010000 */
[C---:B------:R-:W-:Y:S04]  /*8660*/  HMMA.16816.F32.BF16 R64, R136.reuse, R6, R64 ;  /* 0x000000068840723c */ /* 0x040fe80000041840 */
[----:B------:R-:W-:Y:S04]  /*8670*/  FADD.FTZ R184, R140, R0 ;  /* 0x000000008cb87221 */ /* 0x000fe80000010000 */
[C---:B----4-:R-:W-:Y:S08]  /*8680*/  HMMA.16816.F32.BF16 R68, R136.reuse, R8, R68 ;  /* 0x000000088844723c */ /* 0x050ff00000041844 */
[C---:B------:R-:W-:Y:S08]  /*8690*/  HMMA.16816.F32.BF16 R72, R136.reuse, R10, R72 ;  /* 0x0000000a8848723c */ /* 0x040ff00000041848 */
[C---:B------:R-:W-:Y:S08]  /*86a0*/  HMMA.16816.F32.BF16 R76, R136.reuse, R16, R76 ;  /* 0x00000010884c723c */ /* 0x040ff0000004184c */
[C---:B------:R-:W-:Y:S08]  /*86b0*/  HMMA.16816.F32.BF16 R80, R136.reuse, R18, R80 ;  /* 0x000000128850723c */ /* 0x040ff00000041850 */
[C---:B------:R-:W-:Y:S08]  /*86c0*/  HMMA.16816.F32.BF16 R84, R136.reuse, R20, R84 ;  /* 0x000000148854723c */ /* 0x040ff00000041854 */
[C---:B------:R-:W-:Y:S08]  /*86d0*/  HMMA.16816.F32.BF16 R88, R136.reuse, R22, R88 ;  /* 0x000000168858723c */ /* 0x040ff00000041858 */
[C---:B--2---:R-:W-:Y:S08]  /*86e0*/  HMMA.16816.F32.BF16 R92, R136.reuse, R12, R92 ;  /* 0x0000000c885c723c */ /* 0x044ff0000004185c */
[----:B------:R-:W-:Y:S01]  /*86f0*/  HMMA.16816.F32.BF16 R96, R136, R14, R96 ;  /* 0x0000000e8860723c */ /* 0x000fe20000041860 */
[----:B------:R-:W-:Y:S07]  /*8700*/  @!UPT UIADD3 URZ, URZ, URZ, URZ ;  /* 0x0000003f3f3ff290 */ /* 0x000fee000fffe03f */
[----:B------:R-:W-:-:S11]  /*8710*/  @!P0 BRA `(.L_x_1595) ;  /* 0x000004f000008947 */ /* 0x000fd60003800000 */
[----:B------:R-:W-:Y:S01]  /*8720*/  IMAD.MOV.U32 R212, RZ, RZ, c[0x0][0x2b8] ;  /* 0x0000ae00ffd47624 */ /* 0x000fe200078e00ff */
[----:B------:R-:W-:Y:S01]  /*8730*/  SHF.R.S32.HI R7, RZ, 0x1f, R185 ;  /* 0x0000001fff077819 */ /* 0x000fe200000114b9 */
[----:B------:R-:W-:Y:S01]  /*8740*/  IMAD R2, R175, 0x40, R194 ;  /* 0x00000040af027824 */ /* 0x000fe200078e02c2 */
[----:B------:R-:W-:Y:S01]  /*8750*/  SHF.R.S32.HI R6, RZ, 0x1f, R177 ;  /* 0x0000001fff067819 */ /* 0x000fe200000114b1 */
[----:B------:R-:W-:Y:S01]  /*8760*/  IMAD.MOV.U32 R173, RZ, RZ, RZ ;  /* 0x000000ffffad7224 */ /* 0x000fe200078e00ff */
[----:B------:R-:W-:Y:S01]  /*8770*/  ISETP.NE.AND P1, PT, R212, 0x1, PT ;  /* 0x00000001d400780c */ /* 0x000fe20003f25270 */
[----:B------:R-:W-:Y:S01]  /*8780*/  IMAD.SHL.U32 R18, R186, 0x2, RZ ;  /* 0x00000002ba127824 */ /* 0x000fe200078e00ff */
[----:B------:R-:W-:Y:S01]  /*8790*/  IADD3 R2, R2, -0x80, R189 ;  /* 0xffffff8002027810 */ /* 0x000fe20007ffe0bd */
[----:B------:R-:W-:Y:S01]  /*87a0*/  IMAD.SHL.U32 R17, R185, 0x2, RZ ;  /* 0x00000002b9117824 */ /* 0x000fe200078e00ff */
[----:B------:R-:W-:Y:S01]  /*87b0*/  SHF.R.S32.HI R212, RZ, 0x1f, R186 ;  /* 0x0000001fffd47819 */ /* 0x000fe200000114ba */
[----:B------:R-:W-:Y:S01]  /*87c0*/  IMAD.SHL.U32 R16, R177, 0x2, RZ ;  /* 0x00000002b1107824 */ /* 0x000fe200078e00ff */
[----:B------:R-:W-:Y:S01]  /*87d0*/  SHF.L.U64.HI R14, R185, 0x1, R7 ;  /* 0x00000001b90e7819 */ /* 0x000fe20000010207 */
[----:B------:R-:W-:Y:S01]  /*87e0*/  IMAD.MOV.U32 R0, RZ, RZ, R2 ;  /* 0x000000ffff007224 */ /* 0x000fe200078e0002 */
[----:B------:R-:W-:Y:S02]  /*87f0*/  SHF.L.U64.HI R15, R186, 0x1, R212 ;  /* 0x00000001ba0f7819 */ /* 0x000fe400000102d4 */
[----:B------:R-:W-:Y:S03]  /*8800*/  SHF.L.U64.HI R13, R177, 0x1, R6 ;  /* 0x00000001b10d7819 */ /* 0x000fe60000010206 */
        /* <DEDUP_REMOVED lines=24> */
.L_x_1679:
[----:B------:R-:W-:-:S05]  /*8990*/  BRA.DIV ~URZ, `(.L_x_1597) ;  /* 0x00005d427f007947 */ /* 0x000fca000b800000 */
[----:B------:R-:W3:Y:S01]  /*89a0*/  SHFL.IDX PT, R0, R12, RZ, 0x181f ;  /* 0x00181fff0c007589 */ /* 0x000ee200000e0000 */
[----:B------:R-:W-:Y:S02]  /*89b0*/  SEL R11, RZ, 0x10, P5 ;  /* 0x00000010ff0b7807 */ /* 0x000fe40002800000 */
[----:B------:R-:W-:Y:S02]  /*89c0*/  SEL R10, RZ, 0x10, P4 ;  /* 0x00000010ff0a7807 */ /* 0x000fe40002000000 */
[C---:B---3--:R-:W-:Y:S02]  /*89d0*/  IADD3 R2, P0, R0.reuse, R16, RZ ;  /* 0x0000001000027210 */ /* 0x048fe40007f1e0ff */
[----:B------:R-:W-:Y:S03]  /*89e0*/  IADD3 R8, P1, R0, R17, RZ ;  /* 0x0000001100087210 */ /* 0x000fe60007f3e0ff */
[----:B--2---:R-:W-:Y:S01]  /*89f0*/  IMAD.X R3, R4, 0x1, R13, P0 ;  /* 0x0000000104037824 */ /* 0x004fe200000e060d */
[----:B------:R-:W-:Y:S01]  /*8a00*/  IADD3 R6, P0, R0, R18, RZ ;  /* 0x0000001200067210 */ /* 0x000fe20007f1e0ff */
[----:B------:R-:W-:Y:S02]  /*8a10*/  IMAD R0, R176, 0x6000, R205 ;  /* 0x00006000b0007824 */ /* 0x000fe400078e02cd */
[C---:B------:R-:W-:Y:S02]  /*8a20*/  IMAD.X R9, R4.reuse, 0x1, R14, P1 ;  /* 0x0000000104097824 */ /* 0x040fe400008e060e */
[----:B------:R-:W-:Y:S01]  /*8a30*/  IMAD.X R7, R4, 0x1, R15, P0 ;  /* 0x0000000104077824 */ /* 0x000fe200000e060f */
[----:B------:R-:W-:Y:S01]  /*8a40*/  @!PT LDS RZ, [RZ] ;  /* 0x00000000fffff984 */ /* 0x000fe20000000800 */
[----:B------:R-:W-:Y:S01]  /*8a50*/  @!PT LDS RZ, [RZ] ;  /* 0x00000000fffff984 */ /* 0x000fe20000000800 */
[----:B------:R2:W-:Y:S04]  /*8a60*/  LDGSTS.E.BYPASS.LTC128B.128 [R0], [R2.64], !P5 ;  /* 0x0000000002007fae */ /* 0x0005e8000e901d46 */
[----:B------:R3:W-:Y:S04]  /*8a70*/  LDGSTS.E.BYPASS.LTC128B.128 [R0+0x2000], [R8.64], !P4 ;  /* 0x0200000008007fae */ /* 0x0007e8000e101d46 */
[----:B------:R4:W1:Y:S04]  /*8a80*/  SHFL.IDX PT, R4, R5, 0x1, 0x181f ;  /* 0x00381f0005047f89 */ /* 0x00086800000e0000 */
[----:B------:R3:W-:Y:S04]  /*8a90*/  LDGSTS.E.BYPASS.LTC128B.128 [R0+0x4000], [R6.64], !P6 ;  /* 0x0400000006007fae */ /* 0x0007e8000f101d46 */
[----:B--2---:R3:W2:Y:S01]  /*8aa0*/  SHFL.IDX PT, R2, R12, 0x1, 0x181f ;  /* 0x00381f000c027f89 */ /* 0x0046a200000e0000 */
[----:B-1--4-:R-:W-:Y:S03]  /*8ab0*/  SEL R5, RZ, 0x10, P6 ;  /* 0x00000010ff057807 */ /* 0x012fe60003000000 */
.L_x_1680:
[----:B------:R-:W-:Y:S02]  /*8ac0*/  IADD3 R3, -R11, 0x10, RZ ;  /* 0x000000100b037810 */ /* 0x000fe40007ffe1ff */
[----:B---3--:R-:W-:Y:S02]  /*8ad0*/  IADD3 R6, -R10, 0x10, RZ ;  /* 0x000000100a067810 */ /* 0x008fe40007ffe1ff */
[----:B------:R-:W-:Y:S02]  /*8ae0*/  LOP3.LUT R3, R3, 0xf, RZ, 0xc0, !PT ;  /* 0x0000000f03037812 */ /* 0x000fe400078ec0ff */
[----:B------:R-:W-:Y:S02]  /*8af0*/  IADD3 R7, -R5, 0x10, RZ ;  /* 0x0000001005077810 */ /* 0x000fe40007ffe1ff */
[----:B--2---:R-:W-:Y:S02]  /*8b00*/  IADD3 R8, P1, P0, R3, R2, R16 ;  /* 0x0000000203087210 */ /* 0x004fe4000783e010 */
[----:B------:R-:W-:Y:S02]  /*8b10*/  LOP3.LUT R3, R6, 0xf, RZ, 0xc0, !PT ;  /* 0x0000000f06037812 */ /* 0x000fe400078ec0ff */
[----:B------:R-:W-:Y:S02]  /*8b20*/  IADD3.X R9, RZ, R4, R13, P1, P0 ;  /* 0x00000004ff097210 */ /* 0x000fe40000fe040d */
[----:B------:R-:W-:Y:S02]  /*8b30*/  IADD3 R6, P1, P0, R3, R2, R17 ;  /* 0x0000000203067210 */ /* 0x000fe4000783e011 */
[----:B------:R-:W-:Y:S02]  /*8b40*/  LOP3.LUT R3, R7, 0xf, RZ, 0xc0, !PT ;  /* 0x0000000f07037812 */ /* 0x000fe400078ec0ff */
[----:B------:R-:W-:Y:S02]  /*8b50*/  IADD3.X R7, RZ, R4, R14, P1, P0 ;  /* 0x00000004ff077210 */ /* 0x000fe40000fe040e */
[----:B------:R-:W-:Y:S04]  /*8b60*/  IADD3 R2, P1, P0, R3, R2, R18 ;  /* 0x0000000203027210 */ /* 0x000fe8000783e012 */
[----:B------:R-:W-:Y:S02]  /*8b70*/  IADD3.X R3, RZ, R4, R15, P1, P0 ;  /* 0x00000004ff037210 */ /* 0x000fe40000fe040f */
[----:B------:R-:W-:Y:S02]  /*8b80*/  ISETP.NE.U32.AND P0, PT, R11, RZ, PT ;  /* 0x000000ff0b00720c */ /* 0x000fe40003f05070 */
[----:B------:R-:W-:Y:S11]  /*8b90*/  ISETP.NE.U32.AND P1, PT, R10, RZ, PT ;  /* 0x000000ff0a00720c */ /* 0x000ff60003f25070 */
[----:B------:R-:W-:Y:S01]  /*8ba0*/  @!PT LDS RZ, [RZ] ;  /* 0x00000000fffff984 */ /* 0x000fe20000000800 */
[----:B------:R-:W-:Y:S01]  /*8bb0*/  @!PT LDS RZ, [RZ] ;  /* 0x00000000fffff984 */ /* 0x000fe20000000800 */
[----:B------:R-:W-:Y:S01]  /*8bc0*/  @!PT LDS RZ, [RZ] ;  /* 0x00000000fffff984 */ /* 0x000fe20000000800 */
[----:B------:R1:W-:Y:S01]  /*8bd0*/  LDGSTS.E.BYPASS.LTC128B.128.ZFILL [R0+0x1000], [R8.64], P0 ;  /* 0x0100000008007fae */ /* 0x0003e20008141d46 */
[----:B------:R-:W-:Y:S03]  /*8be0*/  ISETP.NE.U32.AND P0, PT, R5, RZ, PT ;  /* 0x000000ff0500720c */ /* 0x000fe60003f05070 */
[----:B------:R1:W-:Y:S10]  /*8bf0*/  LDGSTS.E.BYPASS.LTC128B.128.ZFILL [R0+0x3000], [R6.64], P1 ;  /* 0x0300000006007fae */ /* 0x0003f40008941d46 */
[----:B------:R1:W-:Y:S02]  /*8c00*/  LDGSTS.E.BYPASS.LTC128B.128.ZFILL [R0+0x5000], [R2.64], P0 ;  /* 0x0500000002007fae */ /* 0x0003e40008141d46 */
.L_x_1595:
[----:B------:R-:W-:Y:S05]  /*8c10*/  BSYNC B0 ;  /* 0x0000000000007941 */ /* 0x000fea0003800000 */
.L_x_1594:
[----:B------:R-:W-:Y:S01]  /*8c20*/  ISETP.GE.AND P0, PT, R187, R175, PT ;  /* 0x000000afbb00720c */ /* 0x000fe20003f06270 */
[----:B------:R-:W0:Y:S01]  /*8c30*/  LDGDEPBAR ;  /* 0x00000000000079af */ /* 0x000e220000000000 */
[----:B-1----:R-:W-:Y:S01]  /*8c40*/  IADD3 R3, R175, -0x1, RZ ;  /* 0xffffffffaf037810 */ /* 0x002fe20007ffe0ff */
[----:B------:R-:W-:Y:S01]  /*8c50*/  IMAD.MOV.U32 R102, RZ, RZ, R100 ;  /* 0x000000ffff667224 */ /* 0x000fe200078e0064 */
[C---:B------:R-:W-:Y:S01]  /*8c60*/  ISETP.GE.AND P1, PT, R161.reuse, 0x1, PT ;  /* 0x00000001a100780c */ /* 0x040fe20003f26270 */
[----:B------:R-:W-:Y:S01]  /*8c70*/  IMAD.MOV.U32 R0, RZ, RZ, R101 ;  /* 0x000000ffff007224 */ /* 0x000fe200078e0065 */
[----:B------:R-:W-:Y:S01]  /*8c80*/  IADD3 R2, R161, 0x1, RZ ;  /* 0x00000001a1027810 */ /* 0x000fe20007ffe0ff */
[----:B------:R-:W-:Y:S03]  /*8c90*/  IMAD.MOV.U32 R175, RZ, RZ, R3 ;  /* 0x000000ffffaf7224 */ /* 0x000fe600078e0003 */
[----:B------:R-:W-:Y:S03]  /*8ca0*/  SEL R161, R2, RZ, !P1 ;  /* 0x000000ff02a17207 */ /* 0x000fe60004800000 */
[----:B------:R-:W-:-:S05]  /*8cb0*/  @!P0 BRA `(.L_x_1598) ;  /* 0xffffd18000008947 */ /* 0x000fca000383ffff */
.L_x_1588:
[----:B------:R-:W-:Y:S05]  /*8cc0*/  BRA.DIV ~URZ, `(.L_x_1599) ;  /* 0x00005c327f007947 */ /* 0x000fea000b800000 */
[----:B------:R2:W3:Y:S02]  /*8cd0*/  SHFL.BFLY PT, R0, R179, 0x2, 0x1f ;  /* 0x0c401f00b3007f89 */ /* 0x0004e400000e0000 */
.L_x_1681:
[----:B---3--:R-:W-:Y:S01]  /*8ce0*/  FADD.FTZ R0, R0, R179 ;  /* 0x000000b300007221 */ /* 0x008fe20000010000 */
[----:B------:R-:W-:Y:S05]  /*8cf0*/  BRA.DIV ~URZ, `(.L_x_1600) ;  /* 0x00005c627f007947 */ /* 0x000fea000b800000 */
[----:B-1----:R-:W1:Y:S04]  /*8d00*/  SHFL.BFLY PT, R2, R184, 0x2, 0x1f ;  /* 0x0c401f00b8027f89 */ /* 0x002e6800000e0000 */
[----:B------:R-:W3:Y:S01]  /*8d10*/  SHFL.BFLY PT, R5, R0, 0x1, 0x1f ;  /* 0x0c201f0000057f89 */ /* 0x000ee200000e0000 */
[----:B-1----:R-:W-:-:S02]  /*8d20*/  FADD.FTZ R4, R2, R184 ;  /* 0x000000b802047221 */ /* 0x002fc40000010000 */
[----:B---3--:R-:W-:-:S03]  /*8d30*/  FADD.FTZ R0, R0, R5 ;  /* 0x0000000500007221 */ /* 0x008fc60000010000 */
[----:B------:R1:W3:Y:S04]  /*8d40*/  SHFL.BFLY PT, R3, R4, 0x1, 0x1f ;  /* 0x0c201f0004037f89 */ /* 0x0002e800000e0000 */
.L_x_1682:
[----:B------:R-:W-:Y:S01]  /*8d50*/  FSETP.NE.FTZ.AND P1, PT, R0, RZ, PT ;  /* 0x000000ff0000720b */ /* 0x000fe20003f35000 */
[----:B---3--:R-:W-:Y:S01]  /*8d60*/  FADD.FTZ R3, R3, R4 ;  /* 0x0000000403037221 */ /* 0x008fe20000010000 */
[----:B------:R-:W-:Y:S02]  /*8d70*/  MOV R2, RZ ;  /* 0x000000ff00027202 */ /* 0x000fe40000000f00 */
[----:B------:R-:W-:Y:S02]  /*8d80*/  MOV R23, 0xff800000 ;  /* 0xff80000000177802 */ /* 0x000fe40000000f00 */
[----:B------:R-:W-:Y:S02]  /*8d90*/  FSETP.NE.FTZ.AND P0, PT, R3, RZ, PT ;  /* 0x000000ff0300720b */ /* 0x000fe40003f15000 */
[----:B------:R-:W-:-:S05]  /*8da0*/  MOV R22, 0xff800000 ;  /* 0xff80000000167802 */ /* 0x000fca0000000f00 */
[----:B------:R-:W3:Y:S01]  /*8db0*/  @P1 MUFU.RCP R2, R0 ;  /* 0x0000000000021308 */ /* 0x000ee20000001000 */
[----:B-1----:R-:W-:-:S05]  /*8dc0*/  @P1 MOV R4, 0x3f317218 ;  /* 0x3f31721800041802 */ /* 0x002fca0000000f00 */
[----:B------:R-:W-:Y:S02]  /*8dd0*/  @P1 FMUL.FTZ R4, R4, c[0x0][0x2d0] ;  /* 0x0000b40004041a20 */ /* 0x000fe40000410000 */
[----:B------:R1:W4:Y:S01]  /*8de0*/  @P1 MUFU.LG2 R5, R0 ;  /* 0x0000000000051308 */ /* 0x0003220000000c00 */
[C---:B---3--:R-:W-:Y:S02]  /*8df0*/  FMUL.FTZ R102, R2.reuse, R112 ;  /* 0x0000007002667220 */ /* 0x048fe40000410000 */
[C---:B------:R-:W-:Y:S02]  /*8e00*/  FMUL.FTZ R103, R2.reuse, R113 ;  /* 0x0000007102677220 */ /* 0x040fe40000410000 */
[C---:B------:R-:W-:Y:S02]  /*8e10*/  FMUL.FTZ R112, R2.reuse, R68 ;  /* 0x0000004402707220 */ /* 0x040fe40000410000 */
[C---:B------:R-:W-:Y:S01]  /*8e20*/  FMUL.FTZ R113, R2.reuse, R69 ;  /* 0x0000004502717220 */ /* 0x040fe20000410000 */
[----:B-1----:R-:W-:Y:S01]  /*8e30*/  MOV R0, RZ ;  /* 0x000000ff00007202 */ /* 0x002fe20000000f00 */
[----:B------:R-:W-:-:S02]  /*8e40*/  FMUL.FTZ R68, R2, R72 ;  /* 0x0000004802447220 */ /* 0x000fc40000410000 */
[C---:B------:R-:W-:Y:S02]  /*8e50*/  FMUL.FTZ R69, R2.reuse, R73 ;  /* 0x0000004902457220 */ /* 0x040fe40000410000 */
[C---:B------:R-:W-:Y:S01]  /*8e60*/  FMUL.FTZ R72, R2.reuse, R76 ;  /* 0x0000004c02487220 */ /* 0x040fe20000410000 */
[----:B------:R-:W1:Y:S01]  /*8e70*/  @P0 MUFU.RCP R0, R3 ;  /* 0x0000000300000308 */ /* 0x000e620000001000 */
        /* <DEDUP_REMOVED lines=41> */
[----:B------:R3:W5:Y:S01]  /*9110*/  @P0 MUFU.LG2 R2, R3 ;  /* 0x0000000300020308 */ /* 0x0007620000000c00 */
[----:B----4-:R-:W-:Y:S02]  /*9120*/  @P1 FMUL.FTZ R5, R5, 0.69314718246459960938 ;  /* 0x3f31721805051820 */ /* 0x010fe40000410000 */
[----:B-1----:R-:W-:Y:S02]  /*9130*/  FMUL.FTZ R124, R0, R38 ;  /* 0x00000026007c7220 */ /* 0x002fe40000410000 */
[----:B------:R-:W-:Y:S01]  /*9140*/  @P1 FFMA.FTZ R23, R4, R101, R5 ;  /* 0x0000006504171223 */ /* 0x000fe20000010005 */
[----:B------:R-:W-:Y:S01]  /*9150*/  MOV R4, 0x1 ;  /* 0x0000000100047802 */ /* 0x000fe20000000f00 */
[C---:B------:R-:W-:Y:S02]  /*9160*/  FMUL.FTZ R125, R0.reuse, R39 ;  /* 0x00000027007d7220 */ /* 0x040fe40000410000 */
[----:B------:R-:W-:-:S02]  /*9170*/  FMUL.FTZ R84, R0, R130 ;  /* 0x0000008200547220 */ /* 0x000fc40000410000 */
[C---:B------:R-:W-:Y:S02]  /*9180*/  FMUL.FTZ R85, R0.reuse, R131 ;  /* 0x0000008300557220 */ /* 0x040fe40000410000 */
[C---:B------:R-:W-:Y:S02]  /*9190*/  FMUL.FTZ R38, R0.reuse, R46 ;  /* 0x0000002e00267220 */ /* 0x040fe40000410000 */
[----:B------:R-:W-:Y:S01]  /*91a0*/  FMUL.FTZ R39, R0, R47 ;  /* 0x0000002f00277220 */ /* 0x000fe20000410000 */
[----:B---3--:R-:W-:Y:S01]  /*91b0*/  @P0 MOV R3, 0x3f317218 ;  /* 0x3f31721800030802 */ /* 0x008fe20000000f00 */
        /* <DEDUP_REMOVED lines=46> */
.L_x_1562:
[----:B------:R-:W-:Y:S01]  /*94a0*/  LOP3.LUT P0, RZ, R172, 0xff, RZ, 0xc0, !PT ;  /* 0x000000ffacff7812 */ /* 0x000fe2000780c0ff */
[----:B------:R-:W-:-:S12]  /*94b0*/  BSSY B0, `(.L_x_1601) ;  /* 0x000000f000007945 */ /* 0x000fd80003800000 */
        /* <DEDUP_REMOVED lines=14> */
.L_x_1602:
[----:B------:R-:W-:Y:S05]  /*95a0*/  BSYNC B0 ;  /* 0x0000000000007941 */ /* 0x000fea0003800000 */
.L_x_1601:
[----:B------:R-:W-:Y:S01]  /*95b0*/  PRMT R0, R0, 0x9910, RZ ;  /* 0x0000991000007816 */ /* 0x000fe200000000ff */
[----:B------:R-:W-:Y:S01]  /*95c0*/  BSSY B1, `(.L_x_1603) ;  /* 0x0000336000017945 */ /* 0x000fe20003800000 */
[----:B------:R-:W-:Y:S02]  /*95d0*/  IMAD.MOV.U32 R82, RZ, RZ, R200 ;  /* 0x000000ffff527224 */ /* 0x000fe400078e00c8 */
[----:B------:R-:W-:-:S13]  /*95e0*/  ISETP.NE.AND P0, PT, R0, RZ, PT ;  /* 0x000000ff0000720c */ /* 0x000fda0003f05270 */
[----:B------:R-:W-:Y:S05]  /*95f0*/  @!P0 BRA `(.L_x_1604) ;  /* 0x000026b000008947 */ /* 0x000fea0003800000 */
[----:B------:R-:W-:Y:S01]  /*9600*/  WARPSYNC 0xffffffff ;  /* 0xffffffff00007948 */ /* 0x000fe20003800000 */
[----:B------:R-:W-:Y:S01]  /*9610*/  BAR.SYNC.DEFER_BLOCKING 0x1, 0x100 ;  /* 0x0044000000007b1d */ /* 0x000fe20000010000 */
[----:B------:R-:W-:Y:S01]  /*9620*/  F2FP.BF16.PACK_AB R0, R133, R132 ;  /* 0x000000848500723e */ /* 0x000fe200000010ff */
[----:B------:R-:W-:Y:S01]  /*9630*/  IMAD.MOV.U32 R14, RZ, RZ, c[0x0][0x388] ;  /* 0x0000e200ff0e7624 */ /* 0x000fe200078e00ff */
        /* <DEDUP_REMOVED lines=10> */
[----:B-1----:R-:W-:-:S02]  /*96e0*/  F2FP.BF16.PACK_AB R0, R85, R84 ;  /* 0x000000545500723e */ /* 0x002fc400000010ff */
[----:B---3--:R-:W-:-:S03]  /*96f0*/  F2FP.BF16.PACK_AB R2, R29, R28 ;  /* 0x0000001c1d02723e */ /* 0x008fc600000010ff */
[----:B------:R1:W-:Y:S01]  /*9700*/  STS [R222+0x400], R0 ;  /* 0x00040000de007388 */ /* 0x0003e20000000800 */
[----:B----4-:R-:W-:-:S03]  /*9710*/  F2FP.BF16.PACK_AB R3, R127, R126 ;  /* 0x0000007e7f03723e */ /* 0x010fc600000010ff */
[----:B------:R3:W-:Y:S04]  /*9720*/  STS [R224], R2 ;  /* 0x00000002e0007388 */ /* 0x0007e80000000800 */
[----:B------:R4:W-:Y:S01]  /*9730*/  STS [R224+0x400], R3 ;  /* 0x00040003e0007388 */ /* 0x0009e20000000800 */
[----:B-1----:R-:W-:Y:S02]  /*9740*/  F2FP.BF16.PACK_AB R0, R33, R32 ;  /* 0x000000202100723e */ /* 0x002fe400000010ff */
[----:B---3--:R-:W-:-:S03]  /*9750*/  F2FP.BF16.PACK_AB R2, R123, R122 ;  /* 0x0000007a7b02723e */ /* 0x008fc600000010ff */
[----:B------:R1:W-:Y:S01]  /*9760*/  STS [R223], R0 ;  /* 0x00000000df007388 */ /* 0x0003e20000000800 */
[----:B----4-:R-:W-:-:S03]  /*9770*/  F2FP.BF16.PACK_AB R3, R35, R34 ;  /* 0x000000222303723e */ /* 0x010fc600000010ff */
[----:B------:R3:W-:Y:S04]  /*9780*/  STS [R223+0x400], R2 ;  /* 0x00040002df007388 */ /* 0x0007e80000000800 */
[----:B------:R4:W-:Y:S01]  /*9790*/  STS [R251], R3 ;  /* 0x00000003fb007388 */ /* 0x0009e20000000800 */
[----:B-1----:R-:W-:Y:S02]  /*97a0*/  F2FP.BF16.PACK_AB R0, R89, R88 ;  /* 0x000000585900723e */ /* 0x002fe400000010ff */
        /* <DEDUP_REMOVED lines=15> */
[----:B------:R3:W-:Y:S04]  /*98a0*/  STS [R221+0x4000], R2 ;  /* 0x00400002dd007388 */ /* 0x0007e80000000800 */
[----:B------:R4:W-:Y:S01]  /*98b0*/  STS [R221+0x4400], R3 ;  /* 0x00440003dd007388 */ /* 0x0009e20000000800 */
        /* <DEDUP_REMOVED lines=23> */
[----:B------:R4:W-:Y:S04]  /*9a30*/  STS [R250+0x4400], R4 ;  /* 0x00440004fa007388 */ /* 0x0009e80000000800 */
[----:B------:R2:W-:Y:S01]  /*9a40*/  STS [R248+0x4000], R2 ;  /* 0x00400002f8007388 */ /* 0x0005e20000000800 */
[----:B-1----:R-:W-:Y:S02]  /*9a50*/  F2FP.BF16.PACK_AB R0, R67, R66 ;  /* 0x000000424300723e */ /* 0x002fe400000010ff */
[----:B---3--:R-:W-:-:S03]  /*9a60*/  F2FP.BF16.PACK_AB R3, R51, R50 ;  /* 0x000000323303723e */ /* 0x008fc600000010ff */
[----:B------:R1:W-:Y:S01]  /*9a70*/  STS [R248+0x4400], R0 ;  /* 0x00440000f8007388 */ /* 0x0003e20000000800 */
[----:B----4-:R-:W-:-:S03]  /*9a80*/  F2FP.BF16.PACK_AB R4, R113, R112 ;  /* 0x000000707104723e */ /* 0x010fc600000010ff */
[----:B------:R3:W-:Y:S01]  /*9a90*/  STS [R221+0x8400], R3 ;  /* 0x00840003dd007388 */ /* 0x0007e20000000800 */
[----:B--2---:R-:W-:-:S03]  /*9aa0*/  F2FP.BF16.PACK_AB R2, R69, R68 ;  /* 0x000000444502723e */ /* 0x004fc600000010ff */
[----:B------:R2:W-:Y:S04]  /*9ab0*/  STS [R221+0x8000], R4 ;  /* 0x00800004dd007388 */ /* 0x0005e80000000800 */
[----:B------:R4:W-:Y:S01]  /*9ac0*/  STS [R222+0x8000], R2 ;  /* 0x00800002de007388 */ /* 0x0009e20000000800 */
[----:B-1----:R-:W-:Y:S02]  /*9ad0*/  F2FP.BF16.PACK_AB R0, R59, R58 ;  /* 0x0000003a3b00723e */ /* 0x002fe400000010ff */
[----:B---3--:R-:W-:-:S03]  /*9ae0*/  F2FP.BF16.PACK_AB R3, R63, R62 ;  /* 0x0000003e3f03723e */ /* 0x008fc600000010ff */
[----:B------:R1:W-:Y:S01]  /*9af0*/  STS [R222+0x8400], R0 ;  /* 0x00840000de007388 */ /* 0x0003e20000000800 */
[----:B--2---:R-:W-:-:S03]  /*9b00*/  F2FP.BF16.PACK_AB R4, R73, R72 ;  /* 0x000000484904723e */ /* 0x004fc600000010ff */
        /* <DEDUP_REMOVED lines=9> */
[----:B------:R2:W-:Y:S01]  /*9ba0*/  STS [R251+0x8400], R4 ;  /* 0x00840004fb007388 */ /* 0x0005e20000000800 */
[----:B-1----:R-:W-:-:S05]  /*9bb0*/  F2FP.BF16.PACK_AB R0, R121, R120 ;  /* 0x000000787900723e */ /* 0x002fca00000010ff */
[----:B------:R1:W-:Y:S01]  /*9bc0*/  STS [R251+0x8000], R0 ;  /* 0x00800000fb007388 */ /* 0x0003e20000000800 */
[----:B--2---:R-:W-:-:S03]  /*9bd0*/  @P2 IADD3 R4, P0, R209, c[0x0][0x508], RZ ;  /* 0x00014200d1042a10 */ /* 0x004fc60007f1e0ff */
[----:B------:R2:W-:Y:S01]  /*9be0*/  STS [R249+0x8000], R3 ;  /* 0x00800003f9007388 */ /* 0x0005e20000000800 */
[----:B------:R-:W-:-:S03]  /*9bf0*/  @P2 IADD3.X R5, R210, c[0x0][0x50c], RZ, P0, !PT ;  /* 0x00014300d2052a10 */ /* 0x000fc600007fe4ff */
[----:B------:R3:W-:Y:S01]  /*9c00*/  STS [R249+0x8400], R2 ;  /* 0x00840002f9007388 */ /* 0x0007e20000000800 */
[----:B-1----:R-:W-:Y:S02]  /*9c10*/  F2FP.BF16.PACK_AB R0, R81, R80 ;  /* 0x000000505100723e */ /* 0x002fe400000010ff */
[----:B--2---:R-:W-:-:S03]  /*9c20*/  F2FP.BF16.PACK_AB R3, R43, R42 ;  /* 0x0000002a2b03723e */ /* 0x004fc600000010ff */
[----:B------:R1:W-:Y:S01]  /*9c30*/  STS [R250+0x8000], R0 ;  /* 0x00800000fa007388 */ /* 0x0003e20000000800 */
[----:B---3--:R-:W-:-:S05]  /*9c40*/  F2FP.BF16.PACK_AB R2, R55, R54 ;  /* 0x000000363702723e */ /* 0x008fca00000010ff */
        /* <DEDUP_REMOVED lines=17> */
.L_x_1605:
[----:B--2---:R-:W2:Y:S01]  /*9d60*/  LDL R3, [R1+0xc] ;  /* 0x00000c0001037983 */ /* 0x004ea20000100800 */
[----:B------:R-:W-:Y:S01]  /*9d70*/  IMAD.MOV.U32 R2, RZ, RZ, 0x368 ;  /* 0x00000368ff027424 */ /* 0x000fe200078e00ff */
[----:B------:R-:W-:-:S02]  /*9d80*/  ISETP.GT.AND P2, PT, R5, 0x1, PT ;  /* 0x000000010500780c */ /* 0x000fc40003f44270 */
[----:B------:R-:W3:Y:S01]  /*9d90*/  LDL R31, [R1+0x8] ;  /* 0x00000800011f7983 */ /* 0x000ee20000100800 */
[----:B------:R-:W-:Y:S02]  /*9da0*/  ISETP.NE.U32.AND P0, PT, RZ, c[0x0][0x500], PT ;  /* 0x00014000ff007a0c */ /* 0x000fe40003f05070 */
[----:B------:R-:W-:Y:S02]  /*9db0*/  SEL R2, R2, 0x328, P2 ;  /* 0x0000032802027807 */ /* 0x000fe40001000000 */
[----:B------:R-:W-:Y:S02]  /*9dc0*/  ISETP.NE.AND.EX P0, PT, RZ, c[0x0][0x504], PT, P0 ;  /* 0x00014100ff007a0c */ /* 0x000fe40003f05300 */
[----:B------:R1:W4:Y:S02]  /*9dd0*/  LDC.64 R4, c[0x0][R2+0x170] ;  /* 0x00005c0002047b82 */ /* 0x0003240000000a00 */
[----:B------:R-:W-:-:S06]  /*9de0*/  SEL R8, R207, RZ, !P0 ;  /* 0x000000ffcf087207 */ /* 0x000fcc0004000000 */
[----:B------:R1:W4:Y:S08]  /*9df0*/  LDC.64 R16, c[0x0][R2+0x168] ;  /* 0x00005a0002107b82 */ /* 0x0003300000000a00 */
[----:B------:R1:W2:Y:S08]  /*9e00*/  LDC.64 R18, c[0x0][R2+0x178] ;  /* 0x00005e0002127b82 */ /* 0x0002b00000000a00 */
[----:B------:R1:W2:Y:S01]  /*9e10*/  LDC.64 R20, c[0x0][R2+0x160] ;  /* 0x0000580002147b82 */ /* 0x0002a20000000a00 */
[----:B------:R-:W-:Y:S01]  /*9e20*/  LOP3.LUT R9, R202, 0xffff, RZ, 0xc0, !PT ;  /* 0x0000ffffca097812 */ /* 0x000fe200078ec0ff */
[----:B-1----:R-:W-:-:S05]  /*9e30*/  IMAD.MOV.U32 R2, RZ, RZ, c[0x0][0x4e8] ;  /* 0x00013a00ff027624 */ /* 0x002fca00078e00ff */
[----:B------:R-:W-:Y:S01]  /*9e40*/  ISETP.NE.AND P3, PT, R2, 0x1, PT ;  /* 0x000000010200780c */ /* 0x000fe20003f65270 */
[----:B----4-:R-:W-:Y:S02]  /*9e50*/  IMAD R2, R5, R8, RZ ;  /* 0x0000000805027224 */ /* 0x010fe400078e02ff */
[----:B------:R-:W-:-:S04]  /*9e60*/  IMAD.WIDE.U32 R6, R16, R9, RZ ;  /* 0x0000000910067225 */ /* 0x000fc800078e00ff */
        /* <DEDUP_REMOVED lines=53> */
[----:B------:R-:W-:Y:S01]  /*a1c0*/  IMAD R11, R11, c[0x0][0x3a0], RZ ;  /* 0x0000e8000b0b7a24 */ /* 0x000fe200078e02ff */
[----:B-1----:R-:W-:Y:S01]  /*a1d0*/  LEA R4, R201, R189, 0x7 ;  /* 0x000000bdc9047211 */ /* 0x002fe200078e38ff */
[C---:B------:R-:W-:Y:S01]  /*a1e0*/  IMAD.WIDE.U32 R2, R0.reuse, c[0x0][0x3a0], RZ ;  /* 0x0000e80000027a25 */ /* 0x040fe200078e00ff */
[----:B------:R-:W-:Y:S01]  /*a1f0*/  SHF.R.S32.HI R5, RZ, 0x1f, R8 ;  /* 0x0000001fff057819 */ /* 0x000fe20000011408 */
[----:B------:R1:W2:Y:S02]  /*a200*/  LDS.128 R24, [R188+0x80] ;  /* 0x00008000bc187984 */ /* 0x0002a40000000c00 */
[----:B------:R-:W-:-:S02]  /*a210*/  IMAD R0, R0, c[0x0][0x3a4], R11 ;  /* 0x0000e90000007a24 */ /* 0x000fc400078e020b */
[----:B------:R-:W-:Y:S01]  /*a220*/  @P3 IMAD.HI.U32 R6, R4, c[0x0][0x4ec], RZ ;  /* 0x00013b0004063a27 */ /* 0x000fe200078e00ff */
[----:B------:R1:W3:Y:S02]  /*a230*/  LDS.128 R40, [R188+0x1080] ;  /* 0x00108000bc287984 */ /* 0x0002e40000000c00 */
[----:B------:R-:W-:Y:S01]  /*a240*/  IADD3 R3, R3, R0, RZ ;  /* 0x0000000003037210 */ /* 0x000fe20007ffe0ff */
[----:B------:R-:W-:Y:S01]  /*a250*/  IMAD R5, R5, c[0x0][0x3f0], RZ ;  /* 0x0000fc0005057a24 */ /* 0x000fe200078e02ff */
[----:B------:R1:W4:Y:S01]  /*a260*/  LDS.128 R52, [R188+0x2080] ;  /* 0x00208000bc347984 */ /* 0x0003220000000c00 */
[----:B------:R-:W-:Y:S02]  /*a270*/  MOV R0, R4 ;  /* 0x0000000400007202 */ /* 0x000fe40000000f00 */
[----:B------:R-:W-:Y:S01]  /*a280*/  IMAD.WIDE.U32 R2, R9, c[0x0][0x3e8], R2 ;  /* 0x0000fa0009027a25 */ /* 0x000fe200078e0002 */
[----:B------:R1:W1:Y:S01]  /*a290*/  LDS.128 R60, [R188+0x3080] ;  /* 0x00308000bc3c7984 */ /* 0x0002620000000c00 */
[----:B------:R-:W-:-:S02]  /*a2a0*/  @P3 SHF.R.U32.HI R0, RZ, c[0x0][0x4f0], R6 ;  /* 0x00013c00ff003a19 */ /* 0x000fc40000011606 */
[----:B------:R-:W-:Y:S01]  /*a2b0*/  IMAD R3, R9, c[0x0][0x3ec], R3 ;  /* 0x0000fb0009037a24 */ /* 0x000fe200078e0203 */
[----:B------:R1:W1:Y:S01]  /*a2c0*/  LDS.128 R20, [R188+0x4080] ;  /* 0x00408000bc147984 */ /* 0x0002620000000c00 */
[C---:B------:R-:W-:Y:S01]  /*a2d0*/  IMAD R7, R8.reuse, c[0x0][0x3f4], R5 ;  /* 0x0000fd0008077a24 */ /* 0x040fe200078e0205 */
[----:B------:R-:W-:Y:S01]  /*a2e0*/  SHF.R.S32.HI R6, RZ, 0x1f, R0 ;  /* 0x0000001fff067819 */ /* 0x000fe20000011400 */
[----:B------:R-:W-:Y:S01]  /*a2f0*/  IMAD.WIDE.U32 R2, R8, c[0x0][0x3f0], R2 ;  /* 0x0000fc0008027a25 */ /* 0x000fe200078e0002 */
[----:B------:R1:W1:Y:S01]  /*a300*/  LDS.128 R36, [R188+0x5080] ;  /* 0x00508000bc247984 */ /* 0x0002620000000c00 */
[----:B------:R-:W-:Y:S02]  /*a310*/  IADD3 R5, -R0, RZ, RZ ;  /* 0x000000ff00057210 */ /* 0x000fe40007ffe1ff */
[----:B------:R-:W-:Y:S01]  /*a320*/  IMAD R6, R6, c[0x0][0x3e0], RZ ;  /* 0x0000f80006067a24 */ /* 0x000fe200078e02ff */
[----:B------:R1:W1:Y:S01]  /*a330*/  LDS.128 R48, [R188+0x6080] ;  /* 0x00608000bc307984 */ /* 0x0002620000000c00 */
[----:B------:R-:W-:Y:S01]  /*a340*/  IADD3 R3, R3, R7, RZ ;  /* 0x0000000703037210 */ /* 0x000fe20007ffe0ff */
[----:B------:R-:W-:-:S02]  /*a350*/  IMAD R4, R5, c[0x0][0x4e8], R4 ;  /* 0x00013a0005047a24 */ /* 0x000fc400078e0204 */
        /* <DEDUP_REMOVED lines=17> */
.L_x_1683:
[----:B------:R-:W-:Y:S05]  /*a470*/  BRA.DIV ~URZ, `(.L_x_1608) ;  /* 0x000046527f007947 */ /* 0x000fea000b800000 */
[----:B------:R4:W2:Y:S02]  /*a480*/  SHFL.IDX PT, R0, R11, RZ, 0x181f ;  /* 0x00181fff0b007589 */ /* 0x0008a400000e0000 */
.L_x_1684:
        /* <DEDUP_REMOVED lines=19> */
.L_x_1610:
[----:B------:R-:W-:Y:S05]  /*a5c0*/  BSYNC B0 ;  /* 0x0000000000007941 */ /* 0x000fea0003800000 */
.L_x_1609:
[----:B------:R-:W-:Y:S05]  /*a5d0*/  BRA.DIV ~URZ, `(.L_x_1611) ;  /* 0x000045627f007947 */ /* 0x000fea000b800000 */
[----:B---3--:R3:W4:Y:S04]  /*a5e0*/  SHFL.IDX PT, R4, R5, 0x1, 0x181f ;  /* 0x00381f0005047f89 */ /* 0x00872800000e0000 */
[----:B--2---:R3:W2:Y:S02]  /*a5f0*/  SHFL.IDX PT, R0, R11, 0x1, 0x181f ;  /* 0x00381f000b007f89 */ /* 0x0046a400000e0000 */
.L_x_1685:
        /* <DEDUP_REMOVED lines=19> */
.L_x_1613:
[----:B------:R-:W-:Y:S05]  /*a730*/  BSYNC B0 ;  /* 0x0000000000007941 */ /* 0x000fea0003800000 */
.L_x_1612:
[----:B------:R-:W-:Y:S05]  /*a740*/  BRA.DIV ~URZ, `(.L_x_1614) ;  /* 0x000044c27f007947 */ /* 0x000fea000b800000 */
[----:B----4-:R4:W3:Y:S02]  /*a750*/  SHFL.IDX PT, R4, R5, 0x2, 0x181f ;  /* 0x00581f0005047f89 */ /* 0x0108e400000e0000 */
.L_x_1686:
[----:B------:R-:W-:Y:S05]  /*a760*/  BRA.DIV ~URZ, `(.L_x_1615) ;  /* 0x000045127f007947 */ /* 0x000fea000b800000 */
[----:B--2---:R2:W4:Y:S02]  /*a770*/  SHFL.IDX PT, R0, R11, 0x2, 0x181f ;  /* 0x00581f000b007f89 */ /* 0x00452400000e0000 */
.L_x_1687:
        /* <DEDUP_REMOVED lines=19> */
.L_x_1617:
[----:B------:R-:W-:Y:S05]  /*a8b0*/  BSYNC B0 ;  /* 0x0000000000007941 */ /* 0x000fea0003800000 */
.L_x_1616:
[----:B------:R-:W-:Y:S05]  /*a8c0*/  BRA.DIV ~URZ, `(.L_x_1618) ;  /* 0x000044227f007947 */ /* 0x000fea000b800000 */
[----:B---3--:R3:W2:Y:S04]  /*a8d0*/  SHFL.IDX PT, R6, R5, 0x3, 0x181f ;  /* 0x00781f0005067f89 */ /* 0x0086a800000e0000 */
[----:B----4-:R3:W4:Y:S02]  /*a8e0*/  SHFL.IDX PT, R0, R11, 0x3, 0x181f ;  /* 0x00781f000b007f89 */ /* 0x01072400000e0000 */
.L_x_1688:
        /* <DEDUP_REMOVED lines=9> */
[-C--:B--23--:R-:W-:Y:S02]  /*a980*/  @!P1 LEA.HI.X R5, R177, R6.reuse, R8, 0x1, P3 ;  /* 0x00000006b1059211 */ /* 0x08cfe400018f0c08 */
        /* <DEDUP_REMOVED lines=10> */
.L_x_1606:
        /* <DEDUP_REMOVED lines=32> */
.L_x_1689:
[----:B------:R-:W-:Y:S05]  /*ac30*/  BRA.DIV ~URZ, `(.L_x_1621) ;  /* 0x000041f27f007947 */ /* 0x000fea000b800000 */
[----:B------:R3:W4:Y:S02]  /*ac40*/  SHFL.IDX PT, R0, R12, RZ, 0x1c1f ;  /* 0x001c1fff0c007589 */ /* 0x00072400000e0000 */
.L_x_1690:
[----:B------:R-:W-:Y:S01]  /*ac50*/  BSSY B0, `(.L_x_1622) ;  /* 0x000007a000007945 */ /* 0x000fe20003800000 */
[----:B------:R-:W-:Y:S05]  /*ac60*/  @P0 BRA `(.L_x_1623) ;  /* 0x0000078000000947 */ /* 0x000fea0003800000 */
[----:B------:R-:W-:Y:S02]  /*ac70*/  ISETP.GE.AND P1, PT, R220, c[0x0][0x3c8], PT ;  /* 0x0000f200dc007a0c */ /* 0x000fe40003f26270 */
[----:B------:R-:W-:Y:S02]  /*ac80*/  ISETP.GE.AND P0, PT, R247, c[0x0][0x3c8], PT ;  /* 0x0000f200f7007a0c */ /* 0x000fe40003f06270 */
[----:B------:R-:W-:Y:S02]  /*ac90*/  ISETP.GE.AND P3, PT, R246, c[0x0][0x3c8], PT ;  /* 0x0000f200f6007a0c */ /* 0x000fe40003f66270 */
[----:B------:R-:W-:Y:S02]  /*aca0*/  ISETP.GE.AND P4, PT, R245, c[0x0][0x3c8], PT ;  /* 0x0000f200f5007a0c */ /* 0x000fe40003f86270 */
[----:B------:R-:W-:-:S02]  /*acb0*/  SHF.R.S32.HI R8, RZ, 0x1f, R247 ;  /* 0x0000001fff087819 */ /* 0x000fc400000114f7 */
[----:B------:R-:W-:Y:S02]  /*acc0*/  SHF.R.S32.HI R9, RZ, 0x1f, R246 ;  /* 0x0000001fff097819 */ /* 0x000fe400000114f6 */
[----:B------:R-:W-:Y:S01]  /*acd0*/  ISETP.GE.AND P6, PT, R230, c[0x0][0x3c8], PT ;  /* 0x0000f200e6007a0c */ /* 0x000fe20003fc6270 */
[----:B----4-:R-:W-:Y:S01]  /*ace0*/  @!P1 IMAD.MOV.U32 R6, RZ, RZ, R0 ;  /* 0x000000ffff069224 */ /* 0x010fe200078e0000 */
[----:B------:R-:W-:Y:S01]  /*acf0*/  SHF.R.S32.HI R10, RZ, 0x1f, R232 ;  /* 0x0000001fff0a7819 */ /* 0x000fe200000114e8 */
[----:B--2---:R-:W-:Y:S01]  /*ad00*/  @!P1 IMAD.MOV.U32 R7, RZ, RZ, R4 ;  /* 0x000000ffff079224 */ /* 0x004fe200078e0004 */
[C---:B------:R-:W-:Y:S02]  /*ad10*/  @!P0 LEA R2, P2, R247.reuse, R0, 0x2 ;  /* 0x00000000f7028211 */ /* 0x040fe400078410ff */
[----:B------:R-:W-:Y:S01]  /*ad20*/  SHF.R.S32.HI R11, RZ, 0x1f, R231 ;  /* 0x0000001fff0b7819 */ /* 0x000fe200000114e7 */
[----:B------:R-:W-:Y:S01]  /*ad30*/  @!P1 IMAD.WIDE R6, R220, 0x4, R6 ;  /* 0x00000004dc069825 */ /* 0x000fe200078e0206 */
[----:B------:R-:W-:-:S02]  /*ad40*/  @!P0 LEA.HI.X R3, R247, R4, R8, 0x2, P2 ;  /* 0x00000004f7038211 */ /* 0x000fc400010f1408 */
[----:B------:R-:W-:Y:S02]  /*ad50*/  ISETP.GE.AND P2, PT, R244, c[0x0][0x3c8], PT ;  /* 0x0000f200f4007a0c */ /* 0x000fe40003f46270 */
[----:B------:R2:W-:Y:S01]  /*ad60*/  @!P1 ST.E.64 [R6.64], R132 ;  /* 0x0000008406009985 */ /* 0x0005e2000c101b06 */
[----:B------:R-:W-:Y:S02]  /*ad70*/  ISETP.GE.AND P1, PT, R243, c[0x0][0x3c8], PT ;  /* 0x0000f200f3007a0c */ /* 0x000fe40003f26270 */
[----:B------:R-:W-:Y:S01]  /*ad80*/  SHF.R.S32.HI R8, RZ, 0x1f, R245 ;  /* 0x0000001fff087819 */ /* 0x000fe200000114f5 */
[----:B------:R4:W-:Y:S01]  /*ad90*/  @!P0 ST.E.64 [R2.64], R26 ;  /* 0x0000001a02008985 */ /* 0x0009e2000c101b06 */
[----:B------:R-:W-:Y:S02]  /*ada0*/  SHF.R.S32.HI R14, RZ, 0x1f, R228 ;  /* 0x0000001fff0e7819 */ /* 0x000fe400000114e4 */
[----:B------:R-:W-:Y:S02]  /*adb0*/  SHF.R.S32.HI R16, RZ, 0x1f, R227 ;  /* 0x0000001fff107819 */ /* 0x000fe400000114e3 */
[----:B------:R-:W-:-:S02]  /*adc0*/  SHF.R.S32.HI R15, RZ, 0x1f, R226 ;  /* 0x0000001fff0f7819 */ /* 0x000fc400000114e2 */
        /* <DEDUP_REMOVED lines=64> */
[----:B------:R-:W-:Y:S01]  /*b1d0*/  @!P2 LEA R8, P0, R232, R0, 0x2 ;  /* 0x00000000e808a211 */ /* 0x000fe200078010ff */
[----:B------:R2:W-:Y:S01]  /*b1e0*/  @!P3 ST.E.64 [R6.64], R60 ;  /* 0x0000003c0600b985 */ /* 0x0005e2000c101b06 */
[----:B------:R-:W-:-:S02]  /*b1f0*/  ISETP.GE.AND P5, PT, R229, c[0x0][0x3c8], PT ;  /* 0x0000f200e5007a0c */ /* 0x000fc40003fa6270 */
[----:B------:R-:W-:Y:S01]  /*b200*/  @!P2 LEA.HI.X R9, R232, R4, R10, 0x2, P0 ;  /* 0x00000004e809a211 */ /* 0x000fe200000f140a */
[----:B------:R4:W-:Y:S01]  /*b210*/  @!P4 ST.E.64 [R2.64], R64 ;  /* 0x000000400200c985 */ /* 0x0009e2000c101b06 */
[----:B------:R-:W-:Y:S02]  /*b220*/  SHF.R.S32.HI R10, RZ, 0x1f, R230 ;  /* 0x0000001fff0a7819 */ /* 0x000fe400000114e6 */
[----:B------:R-:W-:Y:S01]  /*b230*/  ISETP.GE.AND P4, PT, R228, c[0x0][0x3c8], PT ;  /* 0x0000f200e4007a0c */ /* 0x000fe20003f86270 */
[----:B------:R-:W-:Y:S01]  /*b240*/  @!P2 ST.E.64 [R8.64], R112 ;  /* 0x000000700800a985 */ /* 0x000fe2000c101b06 */
[----:B------:R-:W-:Y:S02]  /*b250*/  ISETP.GE.AND P2, PT, R227, c[0x0][0x3c8], PT ;  /* 0x0000f200e3007a0c */ /* 0x000fe40003f46270 */
[-C--:B--2---:R-:W-:Y:S02]  /*b260*/  @!P6 LEA R6, P0, R230, R0.reuse, 0x2 ;  /* 0x00000000e606e211 */ /* 0x084fe400078010ff */
[----:B----4-:R-:W-:-:S02]  /*b270*/  @!P1 LEA R2, P3, R231, R0, 0x2 ;  /* 0x00000000e7029211 */ /* 0x010fc400078610ff */
[-C--:B------:R-:W-:Y:S02]  /*b280*/  @!P6 LEA.HI.X R7, R230, R4.reuse, R10, 0x2, P0 ;  /* 0x00000004e607e211 */ /* 0x080fe400000f140a */
[----:B------:R-:W-:Y:S02]  /*b290*/  @!P1 LEA.HI.X R3, R231, R4, R11, 0x2, P3 ;  /* 0x00000004e7039211 */ /* 0x000fe400018f140b */
[----:B------:R-:W-:Y:S02]  /*b2a0*/  ISETP.GE.AND P0, PT, R225, c[0x0][0x3c8], PT ;  /* 0x0000f200e1007a0c */ /* 0x000fe40003f06270 */
[----:B------:R-:W-:Y:S01]  /*b2b0*/  SHF.R.S32.HI R10, RZ, 0x1f, R229 ;  /* 0x0000001fff0a7819 */ /* 0x000fe200000114e5 */
        /* <DEDUP_REMOVED lines=19> */
.L_x_1623:
[----:B------:R-:W-:Y:S05]  /*b3f0*/  BSYNC B0 ;  /* 0x0000000000007941 */ /* 0x000fea0003800000 */
.L_x_1622:
[----:B------:R-:W-:Y:S05]  /*b400*/  BRA.DIV ~URZ, `(.L_x_1624) ;  /* 0x00003a927f007947 */ /* 0x000fea000b800000 */
[----:B--2---:R2:W1:Y:S04]  /*b410*/  SHFL.IDX PT, R4, R5, 0x1, 0x1c1f ;  /* 0x003c1f0005047f89 */ /* 0x00446800000e0000 */
[----:B----4-:R2:W4:Y:S02]  /*b420*/  SHFL.IDX PT, R0, R12, 0x1, 0x1c1f ;  /* 0x003c1f000c007f89 */ /* 0x01052400000e0000 */
.L_x_1691:
[----:B------:R-:W-:-:S13]  /*b430*/  ISETP.NE.AND P0, PT, R13, RZ, PT ;  /* 0x000000ff0d00720c */ /* 0x000fda0003f05270 */
[----:B------:R-:W-:Y:S05]  /*b440*/  @P0 BRA `(.L_x_1619) ;  /* 0x000014d000000947 */ /* 0x000fea0003800000 */
[----:B------:R-:W-:Y:S02]  /*b450*/  ISETP.GE.AND P4, PT, R220, c[0x0][0x3c8], PT ;  /* 0x0000f200dc007a0c */ /* 0x000fe40003f86270 */
[----:B------:R-:W-:Y:S02]  /*b460*/  ISETP.GE.AND P1, PT, R245, c[0x0][0x3c8], PT ;  /* 0x0000f200f5007a0c */ /* 0x000fe40003f26270 */
[----:B------:R-:W-:Y:S02]  /*b470*/  ISETP.GE.AND P3, PT, R247, c[0x0][0x3c8], PT ;  /* 0x0000f200f7007a0c */ /* 0x000fe40003f66270 */
[----:B------:R-:W-:Y:S02]  /*b480*/  ISETP.GE.AND P2, PT, R246, c[0x0][0x3c8], PT ;  /* 0x0000f200f6007a0c */ /* 0x000fe40003f46270 */
[----:B-12---:R-:W-:Y:S02]  /*b490*/  SHF.R.S32.HI R5, RZ, 0x1f, R247 ;  /* 0x0000001fff057819 */ /* 0x006fe400000114f7 */
[----:B------:R-:W-:-:S02]  /*b4a0*/  ISETP.GE.AND P0, PT, R244, c[0x0][0x3c8], PT ;  /* 0x0000f200f4007a0c */ /* 0x000fc40003f06270 */
[----:B------:R-:W-:Y:S01]  /*b4b0*/  SHF.R.S32.HI R10, RZ, 0x1f, R245 ;  /* 0x0000001fff0a7819 */ /* 0x000fe200000114f5 */
[----:B----4-:R-:W-:Y:S01]  /*b4c0*/  @!P4 IMAD.MOV.U32 R6, RZ, RZ, R0 ;  /* 0x000000ffff06c224 */ /* 0x010fe200078e0000 */
[----:B------:R-:W-:Y:S01]  /*b4d0*/  SHF.R.S32.HI R13, RZ, 0x1f, R228 ;  /* 0x0000001fff0d7819 */ /* 0x000fe200000114e4 */
[----:B------:R-:W-:Y:S01]  /*b4e0*/  @!P4 IMAD.MOV.U32 R7, RZ, RZ, R4 ;  /* 0x000000ffff07c224 */ /* 0x000fe200078e0004 */
[----:B---3--:R-:W-:Y:S02]  /*b4f0*/  SHF.R.S32.HI R12, RZ, 0x1f, R227 ;  /* 0x0000001fff0c7819 */ /* 0x008fe400000114e3 */
[----:B------:R-:W-:Y:S01]  /*b500*/  @!P3 LEA R2, P5, R247, R0, 0x2 ;  /* 0x00000000f702b211 */ /* 0x000fe200078a10ff */
[----:B------:R-:W-:-:S03]  /*b510*/  @!P4 IMAD.WIDE R6, R220, 0x4, R6 ;  /* 0x00000004dc06c825 */ /* 0x000fc600078e0206 */
[----:B------:R-:W-:Y:S02]  /*b520*/  @!P3 LEA.HI.X R3, R247, R4, R5, 0x2, P5 ;  /* 0x00000004f703b211 */ /* 0x000fe400028f1405 */
[----:B------:R1:W-:Y:S01]  /*b530*/  @!P4 ST.E.64 [R6.64], R92 ;  /* 0x0000005c0600c985 */ /* 0x0003e2000c101b06 */
[----:B------:R-:W-:Y:S02]  /*b540*/  SHF.R.S32.HI R5, RZ, 0x1f, R246 ;  /* 0x0000001fff057819 */ /* 0x000fe400000114f6 */
[----:B------:R-:W-:Y:S01]  /*b550*/  ISETP.GE.AND P5, PT, R243, c[0x0][0x3c8], PT ;  /* 0x0000f200f3007a0c */ /* 0x000fe20003fa6270 */
[----:B------:R2:W-:Y:S01]  /*b560*/  @!P3 ST.E.64 [R2.64], R84 ;  /* 0x000000540200b985 */ /* 0x0005e2000c101b06 */
[----:B------:R-:W-:Y:S02]  /*b570*/  @!P2 LEA R8, P3, R246, R0, 0x2 ;  /* 0x00000000f608a211 */ /* 0x000fe400078610ff */
[----:B------:R-:W-:Y:S02]  /*b580*/  ISETP.GE.AND P4, PT, R242, c[0x0][0x3c8], PT ;  /* 0x0000f200f2007a0c */ /* 0x000fe40003f86270 */
[----:B------:R-:W-:-:S02]  /*b590*/  @!P2 LEA.HI.X R9, R246, R4, R5, 0x2, P3 ;  /* 0x00000004f609a211 */ /* 0x000fc400018f1405 */
[----:B------:R-:W-:-:S03]  /*b5a0*/  SHF.R.S32.HI R5, RZ, 0x1f, R244 ;  /* 0x0000001fff057819 */ /* 0x000fc600000114f4 */
[----:B------:R3:W-:Y:S01]  /*b5b0*/  @!P2 ST.E.64 [R8.64], R126 ;  /* 0x0000007e0800a985 */ /* 0x0007e2000c101b06 */
[----:B------:R-:W-:Y:S02]  /*b5c0*/  ISETP.GE.AND P2, PT, R240, c[0x0][0x3c8], PT ;  /* 0x0000f200f0007a0c */ /* 0x000fe40003f46270 */
        /* <DEDUP_REMOVED lines=11> */
[----:B---3--:R-:W-:-:S04]  /*b680*/  @!P5 LEA R8, P0, R243, R0, 0x2 ;  /* 0x00000000f308d211 */ /* 0x008fc800078010ff */
        /* <DEDUP_REMOVED lines=98> */
.L_x_1604:
        /* <DEDUP_REMOVED lines=16> */
[----:B------:R3:W4:Y:S04]  /*bdb0*/  LDG.E R0, [R2.64] ;  /* 0x0000000602007981 */ /* 0x000728000c1e1900 */
[----:B-1-3--:R-:W4:Y:S02]  /*bdc0*/  LDG.E R2, [R2.64+0x4] ;  /* 0x0000040602027981 */ /* 0x00af24000c1e1900 */
[----:B----45:R-:W-:Y:S02]  /*bdd0*/  IADD3 R20, -R0, R2, RZ ;  /* 0x0000000200147210 */ /* 0x030fe40007ffe1ff */
.L_x_1625:
[----:B------:R-:W-:Y:S01]  /*bde0*/  ISETP.GT.AND P0, PT, R172, 0x7f, PT ;  /* 0x0000007fac00780c */ /* 0x000fe20003f04270 */
[----:B------:R-:W-:Y:S01]  /*bdf0*/  BSSY B0, `(.L_x_1626) ;  /* 0x0000035000007945 */ /* 0x000fe20003800000 */
[----:B------:R-:W-:Y:S02]  /*be00*/  LOP3.LUT R14, R202, 0xffff, RZ, 0xc0, !PT ;  /* 0x0000ffffca0e7812 */ /* 0x000fe400078ec0ff */
[----:B------:R-:W-:-:S02]  /*be10*/  SEL R15, R207, RZ, !P3 ;  /* 0x000000ffcf0f7207 */ /* 0x000fc40005800000 */
[----:B------:R-:W-:Y:S02]  /*be20*/  SEL R21, R218, RZ, !P3 ;  /* 0x000000ffda157207 */ /* 0x000fe40005800000 */
[----:B-----5:R-:W-:-:S05]  /*be30*/  SHF.R.S32.HI R18, RZ, 0x1f, R8 ;  /* 0x0000001fff127819 */ /* 0x020fca0000011408 */
        /* <DEDUP_REMOVED lines=8> */
[----:B------:R3:W4:Y:S08]  /*bec0*/  LDC.64 R6, c[0x0][R0+0x170] ;  /* 0x00005c0000067b82 */ /* 0x0007300000000a00 */
[----:B-1----:R3:W1:Y:S08]  /*bed0*/  LDC.64 R4, c[0x0][R0+0x168] ;  /* 0x00005a0000047b82 */ /* 0x0026700000000a00 */
[----:B------:R3:W5:Y:S08]  /*bee0*/  LDC.64 R12, c[0x0][R0+0x178] ;  /* 0x00005e00000c7b82 */ /* 0x0007700000000a00 */
[----:B------:R3:W2:Y:S02]  /*bef0*/  LDC.64 R10, c[0x0][R0+0x160] ;  /* 0x00005800000a7b82 */ /* 0x0006a40000000a00 */
[----:B---3--:R-:W-:-:S02]  /*bf00*/  IMAD.MOV.U32 R0, RZ, RZ, c[0x0][0x4e8] ;  /* 0x00013a00ff007624 */ /* 0x008fc400078e00ff */
[-C--:B----4-:R-:W-:Y:S02]  /*bf10*/  IMAD R7, R7, R15.reuse, RZ ;  /* 0x0000000f07077224 */ /* 0x090fe400078e02ff */
[----:B------:R-:W-:Y:S01]  /*bf20*/  IMAD.WIDE.U32 R2, R6, R15, RZ ;  /* 0x0000000f06027225 */ /* 0x000fe200078e00ff */
[----:B------:R-:W-:Y:S02]  /*bf30*/  ISETP.NE.AND P0, PT, R0, 0x1, PT ;  /* 0x000000010000780c */ /* 0x000fe40003f05270 */
[----:B------:R-:W-:Y:S01]  /*bf40*/  MOV R0, R9 ;  /* 0x0000000900007202 */ /* 0x000fe20000000f00 */
[----:B------:R-:W-:Y:S01]  /*bf50*/  IMAD R7, R6, R21, R7 ;  /* 0x0000001506077224 */ /* 0x000fe200078e0207 */
[----:B------:R-:W-:Y:S01]  /*bf60*/  SEL R6, R219, RZ, P2 ;  /* 0x000000ffdb067207 */ /* 0x000fe20001000000 */
[-C--:B-1----:R-:W-:Y:S02]  /*bf70*/  IMAD R16, R5, R14.reuse, RZ ;  /* 0x0000000e05107224 */ /* 0x082fe400078e02ff */
        /* <DEDUP_REMOVED lines=15> */
[----:B--2---:R-:W-:Y:S01]  /*c070*/  IMAD R0, R11, R2, RZ ;  /* 0x000000020b007224 */ /* 0x004fe200078e02ff */
        /* <DEDUP_REMOVED lines=12> */
.L_x_1627:
[----:B------:R-:W-:Y:S05]  /*c140*/  BSYNC B0 ;  /* 0x0000000000007941 */ /* 0x000fea0003800000 */
.L_x_1626:
[----:B------:R-:W-:-:S13]  /*c150*/  ISETP.GT.AND P0, PT, R19, 0x1, PT ;  /* 0x000000011300780c */ /* 0x000fda0003f04270 */
[----:B------:R-:W-:Y:S05]  /*c160*/  @P0 BRA `(.L_x_1619) ;  /* 0x000007b000000947 */ /* 0x000fea0003800000 */
[----:B-1----:R-:W-:Y:S01]  /*c170*/  MOV R2, c[0x0][0x4e8] ;  /* 0x00013a0000027a02 */ /* 0x002fe20000000f00 */
[----:B------:R-:W-:Y:S01]  /*c180*/  IMAD R0, R18, c[0x0][0x3a0], RZ ;  /* 0x0000e80012007a24 */ /* 0x000fe200078e02ff */
[----:B------:R-:W-:Y:S01]  /*c190*/  LEA R4, R201, R189, 0x7 ;  /* 0x000000bdc9047211 */ /* 0x000fe200078e38ff */
[----:B------:R-:W-:Y:S01]  /*c1a0*/  IMAD R5, R21, c[0x0][0x3f0], RZ ;  /* 0x0000fc0015057a24 */ /* 0x000fe200078e02ff */
[----:B------:R-:W-:Y:S01]  /*c1b0*/  ISETP.NE.AND P0, PT, R2, 0x1, PT ;  /* 0x000000010200780c */ /* 0x000fe20003f05270 */
[----:B------:R-:W-:-:S04]  /*c1c0*/  IMAD.WIDE.U32 R2, R8, c[0x0][0x3a0], RZ ;  /* 0x0000e80008027a25 */ /* 0x000fc800078e00ff */
[----:B------:R-:W-:Y:S01]  /*c1d0*/  IMAD R8, R8, c[0x0][0x3a4], R0 ;  /* 0x0000e90008087a24 */ /* 0x000fe200078e0200 */
[----:B------:R-:W-:Y:S01]  /*c1e0*/  MOV R0, R4 ;  /* 0x0000000400007202 */ /* 0x000fe20000000f00 */
[----:B------:R-:W-:-:S03]  /*c1f0*/  IMAD R7, R15, c[0x0][0x3f4], R5 ;  /* 0x0000fd000f077a24 */ /* 0x000fc600078e0205 */
[----:B------:R-:W-:-:S03]  /*c200*/  IADD3 R3, R3, R8, RZ ;  /* 0x0000000803037210 */ /* 0x000fc60007ffe0ff */
        /* <DEDUP_REMOVED lines=22> */
.L_x_1692:
[----:B------:R-:W-:Y:S05]  /*c370*/  BRA.DIV ~URZ, `(.L_x_1629) ;  /* 0x00002c627f007947 */ /* 0x000fea000b800000 */
[----:B------:R4:W1:Y:S02]  /*c380*/  SHFL.IDX PT, R0, R12, RZ, 0x181f ;  /* 0x00181fff0c007589 */ /* 0x00086400000e0000 */
.L_x_1693:
        /* <DEDUP_REMOVED lines=20> */
.L_x_1631:
[----:B------:R-:W-:Y:S05]  /*c4d0*/  BSYNC B0 ;  /* 0x0000000000007941 */ /* 0x000fea0003800000 */
.L_x_1630:
[----:B------:R-:W-:Y:S05]  /*c4e0*/  BRA.DIV ~URZ, `(.L_x_1632) ;  /* 0x00002b627f007947 */ /* 0x000fea000b800000 */
[----:B---3--:R3:W2:Y:S04]  /*c4f0*/  SHFL.IDX PT, R4, R5, 0x1, 0x181f ;  /* 0x00381f0005047f89 */ /* 0x0086a800000e0000 */
[----:B-1----:R3:W1:Y:S02]  /*c500*/  SHFL.IDX PT, R0, R12, 0x1, 0x181f ;  /* 0x00381f000c007f89 */ /* 0x00266400000e0000 */
.L_x_1694:
        /* <DEDUP_REMOVED lines=19> */
.L_x_1634:
[----:B------:R-:W-:Y:S05]  /*c640*/  BSYNC B0 ;  /* 0x0000000000007941 */ /* 0x000fea0003800000 */
.L_x_1633:
[----:B------:R-:W-:Y:S05]  /*c650*/  BRA.DIV ~URZ, `(.L_x_1635) ;  /* 0x00002ac27f007947 */ /* 0x000fea000b800000 */
[----:B--2---:R2:W3:Y:S02]  /*c660*/  SHFL.IDX PT, R4, R5, 0x2, 0x181f ;  /* 0x00581f0005047f89 */ /* 0x0044e400000e0000 */
.L_x_1695:
[----:B------:R-:W-:Y:S05]  /*c670*/  BRA.DIV ~URZ, `(.L_x_1636) ;  /* 0x00002b127f007947 */ /* 0x000fea000b800000 */
[----:B-1----:R1:W2:Y:S02]  /*c680*/  SHFL.IDX PT, R0, R12, 0x2, 0x181f ;  /* 0x00581f000c007f89 */ /* 0x0022a400000e0000 */
.L_x_1696:
        /* <DEDUP_REMOVED lines=19> */
.L_x_1638:
[----:B------:R-:W-:Y:S05]  /*c7c0*/  BSYNC B0 ;  /* 0x0000000000007941 */ /* 0x000fea0003800000 */
.L_x_1637:
[----:B------:R-:W-:Y:S05]  /*c7d0*/  BRA.DIV ~URZ, `(.L_x_1639) ;  /* 0x00002a227f007947 */ /* 0x000fea000b800000 */
[----:B---3--:R3:W1:Y:S04]  /*c7e0*/  SHFL.IDX PT, R4, R5, 0x3, 0x181f ;  /* 0x00781f0005047f89 */ /* 0x00866800000e0000 */
[----:B--2---:R3:W2:Y:S02]  /*c7f0*/  SHFL.IDX PT, R0, R12, 0x3, 0x181f ;  /* 0x00781f000c007f89 */ /* 0x0046a400000e0000 */
.L_x_1697:
[----:B------:R-:W-:-:S04]  /*c800*/  IADD3 R2, R10, 0x60, RZ ;  /* 0x000000600a027810 */ /* 0x000fc80007ffe0ff */
[----:B------:R-:W-:-:S13]  /*c810*/  ISETP.GE.AND P0, PT, R2, R11, PT ;  /* 0x0000000b0200720c */ /* 0x000fda0003f06270 */
[----:B------:R-:W-:Y:S05]  /*c820*/  @P0 BRA `(.L_x_1619) ;  /* 0x000000f000000947 */ /* 0x000fea0003800000 */
[----:B------:R-:W-:Y:S02]  /*c830*/  ISETP.GE.AND P2, PT, R177, c[0x0][0x3c8], PT ;  /* 0x0000f200b1007a0c */ /* 0x000fe40003f46270 */
[----:B------:R-:W-:Y:S02]  /*c840*/  ISETP.GE.AND P1, PT, R185, c[0x0][0x3c8], PT ;  /* 0x0000f200b9007a0c */ /* 0x000fe40003f26270 */
[----:B------:R-:W-:Y:S02]  /*c850*/  ISETP.GE.AND P0, PT, R186, c[0x0][0x3c8], PT ;  /* 0x0000f200ba007a0c */ /* 0x000fe40003f06270 */
[----:B------:R-:W-:Y:S02]  /*c860*/  SHF.R.S32.HI R13, RZ, 0x1f, R177 ;  /* 0x0000001fff0d7819 */ /* 0x000fe400000114b1 */
[----:B-1-34-:R-:W-:Y:S02]  /*c870*/  SHF.R.S32.HI R12, RZ, 0x1f, R185 ;  /* 0x0000001fff0c7819 */ /* 0x01afe400000114b9 */
[----:B------:R-:W-:-:S03]  /*c880*/  SHF.R.S32.HI R5, RZ, 0x1f, R186 ;  /* 0x0000001fff057819 */ /* 0x000fc600000114ba */
[-C--:B--2---:R-:W-:Y:S02]  /*c890*/  @!P2 LEA R8, P5, R177, R0.reuse, 0x1 ;  /* 0x00000000b108a211 */ /* 0x084fe400078a08ff */
        /* <DEDUP_REMOVED lines=8> */
.L_x_1619:
[----:B------:R-:W-:Y:S05]  /*c920*/  BSYNC B1 ;  /* 0x0000000000017941 */ /* 0x000fea0003800000 */
.L_x_1603:
[----:B-12-4-:R-:W2:Y:S02]  /*c930*/  LDL R0, [R1+0x4] ;  /* 0x0000040001007983 */ /* 0x016ea40000100800 */
[----:B--2---:R-:W-:-:S13]  /*c940*/  ISETP.NE.AND P0, PT, R0, RZ, PT ;  /* 0x000000ff0000720c */ /* 0x004fda0003f05270 */
[----:B------:R-:W-:Y:S01]  /*c950*/  @P0 WARPSYNC 0xffffffff ;  /* 0xffffffff00000948 */ /* 0x000fe20003800000 */
[----:B------:R-:W-:Y:S06]  /*c960*/  @P0 BAR.SYNC.DEFER_BLOCKING 0x5, 0x100 ;  /* 0x0144000000000b1d */ /* 0x000fec0000010000 */
[----:B------:R-:W1:Y:S04]  /*c970*/  @P0 LDS.128 R200, [0x24100] ;  /* 0x02410000ffc80984 */ /* 0x000e680000000c00 */
[----:B------:R-:W-:Y:S06]  /*c980*/  @P0 BAR.ARV 0x4, 0x100 ;  /* 0x0104000000000b1d */ /* 0x000fec0000002000 */
[----:B------:R-:W-:Y:S05]  /*c990*/  @P0 BRA `(.L_x_1640) ;  /* 0x00000ac000000947 */ /* 0x000fea0003800000 */
[----:B------:R-:W-:Y:S01]  /*c9a0*/  LOP3.LUT R13, R172, 0x1f, RZ, 0xc0, !PT ;  /* 0x0000001fac0d7812 */ /* 0x000fe200078ec0ff */
[----:B------:R-:W-:-:S03]  /*c9b0*/  IMAD.MOV.U32 R7, RZ, RZ, RZ ;  /* 0x000000ffff077224 */ /* 0x000fc600078e00ff */
[----:B------:R-:W-:Y:S01]  /*c9c0*/  ISETP.NE.AND P6, PT, R13, 0x1f, PT ;  /* 0x0000001f0d00780c */ /* 0x000fe20003fc5270 */
[----:B------:R-:W-:Y:S10]  /*c9d0*/  BRA.DIV ~URZ, `(.L_x_1641) ;  /* 0x000028f27f007947 */ /* 0x000ff4000b800000 */
[----:B------:R2:W4:Y:S02]  /*c9e0*/  SHFL.IDX PT, R9, R82, RZ, 0x1f ;  /* 0x00001fff52097589 */ /* 0x00052400000e0000 */
.L_x_1698:
[----:B------:R-:W-:Y:S05]  /*c9f0*/  BRA.DIV ~URZ, `(.L_x_1642) ;  /* 0x000029427f007947 */ /* 0x000fea000b800000 */
[----:B------:R2:W3:Y:S02]  /*ca00*/  SHFL.IDX PT, R8, R82, 0x1, 0x1f ;  /* 0x00201f0052087f89 */ /* 0x0004e400000e0000 */
.L_x_1699:
[----:B-1----:R-:W-:Y:S02]  /*ca10*/  IMAD.IADD R0, R203, 0x1, R13 ;  /* 0x00000001cb007824 */ /* 0x002fe400078e020d */
[----:B------:R-:W-:-:S03]  /*ca20*/  IMAD.MOV.U32 R6, RZ, RZ, RZ ;  /* 0x000000ffff067224 */ /* 0x000fc600078e00ff */
[----:B------:R-:W-:-:S13]  /*ca30*/  ISETP.GE.OR P0, PT, R0, c[0x0][0x53c], !P6 ;  /* 0x00014f0000007a0c */ /* 0x000fda0007706670 */
[----:B------:R-:W-:Y:S01]  /*ca40*/  @!P0 IMAD.MOV.U32 R2, RZ, RZ, 0x4 ;  /* 0x00000004ff028424 */ /* 0x000fe200078e00ff */
[----:B------:R-:W-:-:S03]  /*ca50*/  @!P0 MOV R3, 0x4 ;  /* 0x0000000400038802 */ /* 0x000fc60000000f00 */
[----:B---3--:R-:W-:-:S04]  /*ca60*/  @!P0 IMAD.WIDE R4, R0, R2, c[0x0][0x580] ;  /* 0x0001600000048625 */ /* 0x008fc800078e0202 */
[----:B------:R-:W-:Y:S01]  /*ca70*/  @!P0 IMAD.WIDE R2, R0, R3, c[0x0][0x578] ;  /* 0x00015e0000028625 */ /* 0x000fe200078e0203 */
[----:B------:R-:W3:Y:S04]  /*ca80*/  @!P0 LDG.E R6, [R4.64] ;  /* 0x0000000604068981 */ /* 0x000ee8000c1e1900 */
[----:B------:R-:W3:Y:S01]  /*ca90*/  @!P0 LDG.E R7, [R2.64] ;  /* 0x0000000602078981 */ /* 0x000ee2000c1e1900 */
[C---:B------:R-:W-:Y:S02]  /*caa0*/  ISETP.GE.U32.AND P4, PT, R13.reuse, 0x10, PT ;  /* 0x000000100d00780c */ /* 0x040fe40003f86070 */
[C---:B------:R-:W-:Y:S02]  /*cab0*/  ISETP.GE.U32.AND P3, PT, R13.reuse, 0x8, PT ;  /* 0x000000080d00780c */ /* 0x040fe40003f66070 */
[----:B------:R-:W-:-:S02]  /*cac0*/  ISETP.GE.U32.AND P2, PT, R13, 0x4, PT ;  /* 0x000000040d00780c */ /* 0x000fc40003f46070 */
[C---:B------:R-:W-:Y:S02]  /*cad0*/  ISETP.GE.U32.AND P1, PT, R13.reuse, 0x2, PT ;  /* 0x000000020d00780c */ /* 0x040fe40003f26070 */
[----:B------:R-:W-:Y:S02]  /*cae0*/  ISETP.NE.AND P5, PT, R13, RZ, PT ;  /* 0x000000ff0d00720c */ /* 0x000fe40003fa5270 */
[----:B------:R-:W-:Y:S01]  /*caf0*/  MOV R10, RZ ;  /* 0x000000ff000a7202 */ /* 0x000fe20000000f00 */
[----:B---3--:R-:W-:Y:S01]  /*cb00*/  IMAD R0, R7, R6, RZ ;  /* 0x0000000607007224 */ /* 0x008fe200078e02ff */
[----:B------:R-:W-:Y:S07]  /*cb10*/  BRA.DIV ~URZ, `(.L_x_1643) ;  /* 0x000028927f007947 */ /* 0x000fee000b800000 */
[----:B------:R1:W3:Y:S02]  /*cb20*/  SHFL.UP PT, R4, R0, 0x1, RZ ;  /* 0x0420000000047989 */ /* 0x0002e400000e00ff */
.L_x_1700:
        /* <DEDUP_REMOVED lines=16> */
.L_x_1701:
[----:B---3--:R-:W-:Y:S01]  /*cc30*/  IMAD R0, R0, c[0x0][0x538], RZ ;  /* 0x00014e0000007a24 */ /* 0x008fe200078e02ff */
[----:B------:R-:W-:Y:S04]  /*cc40*/  BSSY B1, `(.L_x_1645) ;  /* 0x000007c000017945 */ /* 0x000fe80003800000 */
[----:B------:R-:W-:-:S04]  /*cc50*/  IADD3 R8, R0, R8, RZ ;  /* 0x0000000800087210 */ /* 0x000fc80007ffe0ff */
[----:B----4-:R-:W-:-:S13]  /*cc60*/  ISETP.GT.AND P0, PT, R8, R9, PT ;  /* 0x000000090800720c */ /* 0x010fda0003f04270 */
[----:B------:R-:W-:Y:S05]  /*cc70*/  @P0 BRA `(.L_x_1646) ;  /* 0x0000024000000947 */ /* 0x000fea0003800000 */
.L_x_1650:
        /* <DEDUP_REMOVED lines=11> */
[----:B------:R-:W3:Y:S04]  /*cd30*/  @!P0 LDG.E R6, [R4.64] ;  /* 0x0000000604068981 */ /* 0x000ee8000c1e1900 */
[----:B------:R-:W3:Y:S02]  /*cd40*/  @!P0 LDG.E R7, [R2.64] ;  /* 0x0000000602078981 */ /* 0x000ee4000c1e1900 */
[----:B---3--:R-:W-:Y:S01]  /*cd50*/  IMAD R0, R7, R6, RZ ;  /* 0x0000000607007224 */ /* 0x008fe200078e02ff */
[----:B------:R-:W-:Y:S05]  /*cd60*/  BRA.DIV ~URZ, `(.L_x_1648) ;  /* 0x000028327f007947 */ /* 0x000fea000b800000 */
[----:B------:R1:W3:Y:S02]  /*cd70*/  SHFL.UP PT, R2, R0, 0x1, RZ ;  /* 0x0420000000027989 */ /* 0x0002e400000e00ff */
.L_x_1702:
        /* <DEDUP_REMOVED lines=16> */
.L_x_1703:
[----:B---3--:R-:W-:-:S05]  /*ce80*/  IMAD R0, R0, c[0x0][0x538], RZ ;  /* 0x00014e0000007a24 */ /* 0x008fca00078e02ff */
[----:B------:R-:W-:-:S04]  /*ce90*/  IADD3 R8, R0, R8, RZ ;  /* 0x0000000800087210 */ /* 0x000fc80007ffe0ff */
[----:B------:R-:W-:-:S13]  /*cea0*/  ISETP.GT.AND P0, PT, R8, R9, PT ;  /* 0x000000090800720c */ /* 0x000fda0003f04270 */
[----:B-12---:R-:W-:Y:S05]  /*ceb0*/  @!P0 BRA `(.L_x_1650) ;  /* 0xfffffdc000008947 */ /* 0x006fea000383ffff */
.L_x_1646:
[----:B------:R-:W-:-:S05]  /*cec0*/  IADD3 R8, -R0, R8, RZ ;  /* 0x0000000800087210 */ /* 0x000fca0007ffe1ff */
[----:B------:R-:W-:-:S05]  /*ced0*/  IMAD R0, R4, c[0x0][0x538], R8 ;  /* 0x00014e0004007a24 */ /* 0x000fca00078e0208 */
[----:B------:R-:W-:Y:S01]  /*cee0*/  ISETP.GT.AND P0, PT, R0, R9, PT ;  /* 0x000000090000720c */ /* 0x000fe20003f04270 */
[----:B------:R-:W-:-:S12]  /*cef0*/  BRA.DIV ~URZ, `(.L_x_1651) ;  /* 0x000028a27f007947 */ /* 0x000fd8000b800000 */
[----:B------:R-:W-:-:S04]  /*cf00*/  VOTE.ANY R0, PT, !P0 ;  /* 0x0000000000007806 */ /* 0x000fc800040e0100 */
.L_x_1704:
[----:B------:R3:W4:Y:S01]  /*cf10*/  POPC R11, R0 ;  /* 0x00000000000b7309 */ /* 0x0007220000000000 */
[----:B------:R-:W-:Y:S05]  /*cf20*/  BRA.DIV ~URZ, `(.L_x_1652) ;  /* 0x000028b27f007947 */ /* 0x000fea000b800000 */
[----:B----4-:R4:W1:Y:S04]  /*cf30*/  SHFL.IDX PT, R6, R6, R11, 0x1f ;  /* 0x00001f0b06067589 */ /* 0x01086800000e0000 */
[----:B------:R4:W2:Y:S02]  /*cf40*/  SHFL.IDX PT, R7, R7, R11, 0x1f ;  /* 0x00001f0b07077589 */ /* 0x0008a400000e0000 */
.L_x_1705:
[----:B------:R-:W-:Y:S01]  /*cf50*/  ISETP.NE.AND P0, PT, R0, RZ, PT ;  /* 0x000000ff0000720c */ /* 0x000fe20003f05270 */
[----:B------:R-:W-:-:S12]  /*cf60*/  BSSY B0, `(.L_x_1653) ;  /* 0x0000005000007945 */ /* 0x000fd80003800000 */
[----:B------:R-:W-:Y:S05]  /*cf70*/  @!P0 BRA `(.L_x_1654) ;  /* 0x0000003000008947 */ /* 0x000fea0003800000 */
[----:B---3--:R-:W-:Y:S01]  /*cf80*/  IADD3 R0, R11, -0x1, RZ ;  /* 0xffffffff0b007810 */ /* 0x008fe20007ffe0ff */
[----:B------:R-:W-:Y:S05]  /*cf90*/  BRA.DIV ~URZ, `(.L_x_1655) ;  /* 0x000029127f007947 */ /* 0x000fea000b800000 */
[----:B------:R3:W4:Y:S02]  /*cfa0*/  SHFL.IDX PT, R10, R4, R0, 0x1f ;  /* 0x00001f00040a7589 */ /* 0x00072400000e0000 */
.L_x_1654:
[----:B------:R-:W-:Y:S05]  /*cfb0*/  BSYNC B0 ;  /* 0x0000000000007941 */ /* 0x000fea0003800000 */
.L_x_1653:
[-C--:B-1-3--:R-:W-:Y:S01]  /*cfc0*/  IABS R4, R6.reuse ;  /* 0x0000000600047213 */ /* 0x08afe20000000000 */
[----:B----4-:R-:W-:Y:S01]  /*cfd0*/  IMAD R200, R10, c[0x0][0x538], R8 ;  /* 0x00014e000ac87a24 */ /* 0x010fe200078e0208 */
[----:B--2---:R-:W-:Y:S01]  /*cfe0*/  IABS R0, R7 ;  /* 0x0000000700007213 */ /* 0x004fe20000000000 */
        /* <DEDUP_REMOVED lines=61> */
.L_x_1647:
[----:B------:R-:W-:Y:S01]  /*d3c0*/  IMAD.MOV.U32 R200, RZ, RZ, R9 ;  /* 0x000000ffffc87224 */ /* 0x000fe200078e0009 */
[----:B------:R-:W-:Y:S01]  /*d3d0*/  MOV R202, RZ ;  /* 0x000000ff00ca7202 */ /* 0x000fe20000000f00 */
[----:B------:R-:W-:Y:S01]  /*d3e0*/  IMAD.MOV.U32 R201, RZ, RZ, RZ ;  /* 0x000000ffffc97224 */ /* 0x000fe200078e00ff */
[----:B------:R-:W-:Y:S02]  /*d3f0*/  MOV R203, c[0x0][0x53c] ;  /* 0x00014f0000cb7a02 */ /* 0x000fe40000000f00 */
.L_x_1656:
[----:B------:R-:W-:Y:S05]  /*d400*/  BSYNC B1 ;  /* 0x0000000000017941 */ /* 0x000fea0003800000 */
.L_x_1645:
[----:B------:R-:W-:Y:S01]  /*d410*/  WARPSYNC 0xffffffff ;  /* 0xffffffff00007948 */ /* 0x000fe20003800000 */
[----:B------:R-:W-:Y:S01]  /*d420*/  BAR.SYNC.DEFER_BLOCKING 0x4, 0x100 ;  /* 0x0104000000007b1d */ /* 0x000fe20000010000 */
[----:B------:R-:W-:-:S13]  /*d430*/  ISETP.NE.AND P0, PT, R13, RZ, PT ;  /* 0x000000ff0d00720c */ /* 0x000fda0003f05270 */
[----:B------:R3:W-:Y:S04]  /*d440*/  @!P0 STS.128 [0x24100], R200 ;  /* 0x024100c8ff008388 */ /* 0x0007e80000000c00 */
[----:B------:R-:W-:Y:S06]  /*d450*/  BAR.ARV 0x5, 0x100 ;  /* 0x0144000000007b1d */ /* 0x000fec0000002000 */
.L_x_1640:
[----:B-1----:R-:W-:-:S13]  /*d460*/  ISETP.GE.AND P0, PT, R203, c[0x0][0x53c], PT ;  /* 0x00014f00cb007a0c */ /* 0x002fda0003f06270 */
[----:B--23--:R-:W-:Y:S01]  /*d470*/  @P0 CALL.REL.NOINC `(.L_x_1657) ;  /* 0x0000001000000944 */ /* 0x00cfe20003c00000 */
[----:B------:R-:W-:Y:S05]  /*d480*/  BRA `(.L_x_1658) ;  /* 0xffff411000007947 */ /* 0x000fea000383ffff */
.L_x_1657:
[----:B------:R-:W-:Y:S05]  /*d490*/  EXIT ;  /* 0x000000000000794d */ /* 0x000fea0003800000 */
.L_x_1548:
[----:B------:R-:W-:Y:S01]  /*d4a0*/  IMAD.MOV.U32 R0, RZ, RZ, R5 ;  /* 0x000000ffff007224 */ /* 0x000fe200078e0005 */
[----:B------:R-:W-:Y:S02]  /*d4b0*/  MOV R2, 0x1 ;  /* 0x0000000100027802 */ /* 0x000fe40000000f00 */
[----:B------:R-:W-:Y:S02]  /*d4c0*/  MOV R3, 0xd4e0 ;  /* 0x0000d4e000037802 */ /* 0x000fe40000000f00 */
[----:B--2---:R-:W-:Y:S05]  /*d4d0*/  CALL.REL.NOINC `($__internal_28_$__cuda_sm70_shflsync_up_p) ;  /* 0x0000250000007944 */ /* 0x004fea0003c00000 */
[----:B------:R-:W-:Y:S01]  /*d4e0*/  MOV R0, R4 ;  /* 0x0000000400007202 */ /* 0x000fe20000000f00 */
[----:B------:R-:W-:Y:S05]  /*d4f0*/  BRA `(.L_x_1659) ;  /* 0xffff2f5000007947 */ /* 0x000fea000383ffff */
.L_x_1549:
[----:B------:R-:W-:Y:S01]  /*d500*/  IMAD.MOV.U32 R0, RZ, RZ, R5 ;  /* 0x000000ffff007224 */ /* 0x000fe200078e0005 */
[----:B------:R-:W-:Y:S02]  /*d510*/  MOV R2, 0x2 ;  /* 0x0000000200027802 */ /* 0x000fe40000000f00 */
[----:B------:R-:W-:Y:S02]  /*d520*/  MOV R3, 0xd540 ;  /* 0x0000d54000037802 */ /* 0x000fe40000000f00 */
[----:B--2---:R-:W-:Y:S05]  /*d530*/  CALL.REL.NOINC `($__internal_28_$__cuda_sm70_shflsync_up_p) ;  /* 0x000024a000007944 */ /* 0x004fea0003c00000 */
[----:B------:R-:W-:Y:S01]  /*d540*/  SEL R0, R4, RZ, P4 ;  /* 0x000000ff04007207 */ /* 0x000fe20002000000 */
[----:B------:R-:W-:Y:S01]  /*d550*/  IMAD.MOV.U32 R2, RZ, RZ, 0x4 ;  /* 0x00000004ff027424 */ /* 0x000fe200078e00ff */
[----:B------:R-:W-:-:S03]  /*d560*/  MOV R3, 0xd590 ;  /* 0x0000d59000037802 */ /* 0x000fc60000000f00 */
[----:B------:R-:W-:Y:S02]  /*d570*/  IMAD.IADD R0, R5, 0x1, R0 ;  /* 0x0000000105007824 */ /* 0x000fe400078e0200 */
[----:B------:R-:W-:Y:S05]  /*d580*/  CALL.REL.NOINC `($__internal_28_$__cuda_sm70_shflsync_up_p) ;  /* 0x0000245000007944 */ /* 0x000fea0003c00000 */
        /* <DEDUP_REMOVED lines=12> */
[----:B------:R-:W-:Y:S02]  /*d650*/  MOV R3, 0x1f ;  /* 0x0000001f00037802 */ /* 0x000fe40000000f00 */
[----:B------:R-:W-:Y:S01]  /*d660*/  MOV R2, 0xd6a0 ;  /* 0x0000d6a000027802 */ /* 0x000fe20000000f00 */
[----:B------:R-:W-:-:S04]  /*d670*/  IMAD.IADD R4, R0, 0x1, R4 ;  /* 0x0000000100047824 */ /* 0x000fc800078e0204 */
[----:B------:R-:W-:Y:S02]  /*d680*/  IMAD.MOV.U32 R31, RZ, RZ, R4 ;  /* 0x000000ffff1f7224 */ /* 0x000fe400078e0004 */
[----:B------:R-:W-:Y:S05]  /*d690*/  CALL.REL.NOINC `($__internal_27_$__cuda_sm70_shflsync_idx_p) ;  /* 0x000022f000007944 */ /* 0x000fea0003c00000 */
[----:B------:R-:W-:Y:S01]  /*d6a0*/  MOV R0, R30 ;  /* 0x0000001e00007202 */ /* 0x000fe20000000f00 */
[----:B------:R-:W-:Y:S05]  /*d6b0*/  BRA `(.L_x_1660) ;  /* 0xffff2e9000007947 */ /* 0x000fea000383ffff */
.L_x_1551:
[----:B------:R-:W-:Y:S02]  /*d6c0*/  SEL R0, RZ, 0x1, P0 ;  /* 0x00000001ff007807 */ /* 0x000fe40000000000 */
[----:B------:R-:W-:Y:S02]  /*d6d0*/  MOV R2, 0xd6f0 ;  /* 0x0000d6f000027802 */ /* 0x000fe40000000f00 */
[----:B------:R-:W-:Y:S05]  /*d6e0*/  CALL.REL.NOINC `($__internal_29_$__cuda_sm70_votesync_ballot) ;  /* 0x0000236000007944 */ /* 0x000fea0003c00000 */
[----:B------:R-:W-:Y:S05]  /*d6f0*/  BRA `(.L_x_1661) ;  /* 0xffff2ee000007947 */ /* 0x000fea000383ffff */
.L_x_1552:
[----:B------:R-:W-:Y:S01]  /*d700*/  IMAD.MOV.U32 R31, RZ, RZ, R8 ;  /* 0x000000ffff1f7224 */ /* 0x000fe200078e0008 */
[----:B--2---:R-:W-:Y:S01]  /*d710*/  MOV R30, R203 ;  /* 0x000000cb001e7202 */ /* 0x004fe20000000f00 */
[----:B------:R-:W-:Y:S01]  /*d720*/  IMAD.MOV.U32 R3, RZ, RZ, 0x1f ;  /* 0x0000001fff037424 */ /* 0x000fe200078e00ff */
[----:B------:R-:W-:Y:S02]  /*d730*/  MOV R2, 0xd750 ;  /* 0x0000d75000027802 */ /* 0x000fe40000000f00 */
[----:B-1----:R-:W-:Y:S05]  /*d740*/  CALL.REL.NOINC `($__internal_27_$__cuda_sm70_shflsync_idx_p) ;  /* 0x0000224000007944 */ /* 0x002fea0003c00000 */
[----:B------:R-:W-:Y:S01]  /*d750*/  IMAD.MOV.U32 R11, RZ, RZ, R30 ;  /* 0x000000ffff0b7224 */ /* 0x000fe200078e001e */
[----:B------:R-:W-:Y:S01]  /*d760*/  MOV R31, R7 ;  /* 0x00000007001f7202 */ /* 0x000fe20000000f00 */
[----:B------:R-:W-:Y:S01]  /*d770*/  IMAD.MOV.U32 R5, RZ, RZ, RZ ;  /* 0x000000ffff057224 */ /* 0x000fe200078e00ff */
[----:B------:R-:W-:Y:S01]  /*d780*/  MOV R30, R203 ;  /* 0x000000cb001e7202 */ /* 0x000fe20000000f00 */
[----:B------:R-:W-:Y:S01]  /*d790*/  IMAD.MOV.U32 R3, RZ, RZ, 0x1f ;  /* 0x0000001fff037424 */ /* 0x000fe200078e00ff */
[----:B------:R-:W-:-:S02]  /*d7a0*/  MOV R2, 0xd7c0 ;  /* 0x0000d7c000027802 */ /* 0x000fc40000000f00 */
[----:B------:R-:W-:Y:S05]  /*d7b0*/  CALL.REL.NOINC `($__internal_27_$__cuda_sm70_shflsync_idx_p) ;  /* 0x000021d000007944 */ /* 0x000fea0003c00000 */
[----:B------:R-:W-:Y:S01]  /*d7c0*/  MOV R10, R30 ;  /* 0x0000001e000a7202 */ /* 0x000fe20000000f00 */
[----:B------:R-:W-:Y:S05]  /*d7d0*/  BRA `(.L_x_1662) ;  /* 0xffff2e5000007947 */ /* 0x000fea000383ffff */
.L_x_1555:
[----:B------:R-:W-:Y:S01]  /*d7e0*/  IMAD.MOV.U32 R31, RZ, RZ, R4 ;  /* 0x000000ffff1f7224 */ /* 0x000fe200078e0004 */
[----:B------:R-:W-:-:S02]  /*d7f0*/  MOV R3, 0x1f ;  /* 0x0000001f00037802 */ /* 0x000fc40000000f00 */
[----:B------:R-:W-:Y:S02]  /*d800*/  MOV R2, 0xd820 ;  /* 0x0000d82000027802 */ /* 0x000fe40000000f00 */
[----:B-1234-:R-:W-:Y:S05]  /*d810*/  CALL.REL.NOINC `($__internal_27_$__cuda_sm70_shflsync_idx_p) ;  /* 0x0000217000007944 */ /* 0x01efea0003c00000 */
[----:B------:R-:W-:Y:S01]  /*d820*/  MOV R5, R30 ;  /* 0x0000001e00057202 */ /* 0x000fe20000000f00 */
[----:B------:R-:W-:Y:S05]  /*d830*/  BRA `(.L_x_1554) ;  /* 0xffff2e5000007947 */ /* 0x000fea000383ffff */
.L_x_1563:
[----:B------:R-:W-:Y:S01]  /*d840*/  IMAD.MOV.U32 R31, RZ, RZ, R5 ;  /* 0x000000ffff1f7224 */ /* 0x000fe200078e0005 */
[----:B------:R-:W-:Y:S01]  /*d850*/  MOV R30, RZ ;  /* 0x000000ff001e7202 */ /* 0x000fe20000000f00 */
[----:B------:R-:W-:Y:S01]  /*d860*/  IMAD.MOV.U32 R3, RZ, RZ, 0x181f ;  /* 0x0000181fff037424 */ /* 0x000fe200078e00ff */
[----:B------:R-:W-:Y:S02]  /*d870*/  MOV R2, 0xd890 ;  /* 0x0000d89000027802 */ /* 0x000fe40000000f00 */
[----:B-----5:R-:W-:Y:S05]  /*d880*/  CALL.REL.NOINC `($__internal_27_$__cuda_sm70_shflsync_idx_p) ;  /* 0x0000210000007944 */ /* 0x020fea0003c00000 */
[----:B------:R-:W-:Y:S01]  /*d890*/  MOV R4, R30 ;  /* 0x0000001e00047202 */ /* 0x000fe20000000f00 */
[----:B------:R-:W-:Y:S05]  /*d8a0*/  BRA `(.L_x_1663) ;  /* 0xffff48f000007947 */ /* 0x000fea000383ffff */
.L_x_1564:
[----:B------:R-:W-:Y:S01]  /*d8b0*/  IMAD.MOV.U32 R31, RZ, RZ, R12 ;  /* 0x000000ffff1f7224 */ /* 0x000fe200078e000c */
[----:B------:R-:W-:Y:S01]  /*d8c0*/  MOV R30, RZ ;  /* 0x000000ff001e7202 */ /* 0x000fe20000000f00 */
[----:B------:R-:W-:Y:S01]  /*d8d0*/  IMAD.MOV.U32 R3, RZ, RZ, 0x181f ;  /* 0x0000181fff037424 */ /* 0x000fe200078e00ff */
[----:B------:R-:W-:Y:S02]  /*d8e0*/  MOV R2, 0xd900 ;  /* 0x0000d90000027802 */ /* 0x000fe40000000f00 */
[----:B-12--5:R-:W-:Y:S05]  /*d8f0*/  CALL.REL.NOINC `($__internal_27_$__cuda_sm70_shflsync_idx_p) ;  /* 0x0000209000007944 */ /* 0x026fea0003c00000 */
[----:B------:R-:W-:Y:S01]  /*d900*/  MOV R0, R30 ;  /* 0x0000001e00007202 */ /* 0x000fe20000000f00 */
[----:B------:R-:W-:Y:S05]  /*d910*/  BRA `(.L_x_1664) ;  /* 0xffff48a000007947 */ /* 0x000fea000383ffff */
.L_x_1567:
[----:B------:R-:W-:Y:S01]  /*d920*/  IMAD.MOV.U32 R31, RZ, RZ, R5 ;  /* 0x000000ffff1f7224 */ /* 0x000fe200078e0005 */
[----:B------:R-:W-:Y:S01]  /*d930*/  MOV R30, 0x1 ;  /* 0x00000001001e7802 */ /* 0x000fe20000000f00 */
[----:B--2---:R-:W-:Y:S01]  /*d940*/  IMAD.MOV.U32 R3, RZ, RZ, 0x181f ;  /* 0x0000181fff037424 */ /* 0x004fe200078e00ff */
[----:B------:R-:W-:-:S02]  /*d950*/  MOV R2, 0xd970 ;  /* 0x0000d97000027802 */ /* 0x000fc40000000f00 */
[----:B-1-345:R-:W-:Y:S05]  /*d960*/  CALL.REL.NOINC `($__internal_27_$__cuda_sm70_shflsync_idx_p) ;  /* 0x0000202000007944 */ /* 0x03afea0003c00000 */
[----:B------:R-:W-:Y:S01]  /*d970*/  IMAD.MOV.U32 R4, RZ, RZ, R30 ;  /* 0x000000ffff047224 */ /* 0x000fe200078e001e */
[----:B------:R-:W-:Y:S01]  /*d980*/  MOV R30, 0x1 ;  /* 0x00000001001e7802 */ /* 0x000fe20000000f00 */
[----:B------:R-:W-:Y:S01]  /*d990*/  IMAD.MOV.U32 R31, RZ, RZ, R12 ;  /* 0x000000ffff1f7224 */ /* 0x000fe200078e000c */
[----:B------:R-:W-:-:S02]  /*d9a0*/  MOV R3, 0x181f ;  /* 0x0000181f00037802 */ /* 0x000fc40000000f00 */
[----:B------:R-:W-:Y:S02]  /*d9b0*/  MOV R2, 0xd9d0 ;  /* 0x0000d9d000027802 */ /* 0x000fe40000000f00 */
[----:B------:R-:W-:Y:S05]  /*d9c0*/  CALL.REL.NOINC `($__internal_27_$__cuda_sm70_shflsync_idx_p) ;  /* 0x00001fc000007944 */ /* 0x000fea0003c00000 */
[----:B------:R-:W-:Y:S01]  /*d9d0*/  MOV R0, R30 ;  /* 0x0000001e00007202 */ /* 0x000fe20000000f00 */
[----:B------:R-:W-:Y:S05]  /*d9e0*/  BRA `(.L_x_1665) ;  /* 0xffff495000007947 */ /* 0x000fea000383ffff */
.L_x_1570:
[----:B------:R-:W-:Y:S01]  /*d9f0*/  IMAD.MOV.U32 R31, RZ, RZ, R5 ;  /* 0x000000ffff1f7224 */ /* 0x000fe200078e0005 */
[----:B------:R-:W-:Y:S01]  /*da00*/  MOV R30, 0x2 ;  /* 0x00000002001e7802 */ /* 0x000fe20000000f00 */
[----:B-1----:R-:W-:Y:S01]  /*da10*/  IMAD.MOV.U32 R3, RZ, RZ, 0x181f ;  /* 0x0000181fff037424 */ /* 0x002fe200078e00ff */
[----:B------:R-:W-:Y:S02]  /*da20*/  MOV R2, 0xda40 ;  /* 0x0000da4000027802 */ /* 0x000fe40000000f00 */
[----:B--2345:R-:W-:Y:S05]  /*da30*/  CALL.REL.NOINC `($__internal_27_$__cuda_sm70_shflsync_idx_p) ;  /* 0x00001f5000007944 */ /* 0x03cfea0003c00000 */
[----:B------:R-:W-:Y:S01]  /*da40*/  MOV R4, R30 ;  /* 0x0000001e00047202 */ /* 0x000fe20000000f00 */
[----:B------:R-:W-:Y:S05]  /*da50*/  BRA `(.L_x_1666) ;  /* 0xffff4a4000007947 */ /* 0x000fea000383ffff */
.L_x_1571:
[----:B------:R-:W-:Y:S01]  /*da60*/  IMAD.MOV.U32 R31, RZ, RZ, R12 ;  /* 0x000000ffff1f7224 */ /* 0x000fe200078e000c */
[----:B------:R-:W-:Y:S01]  /*da70*/  MOV R30, 0x2 ;  /* 0x00000002001e7802 */ /* 0x000fe20000000f00 */
[----:B------:R-:W-:Y:S01]  /*da80*/  IMAD.MOV.U32 R3, RZ, RZ, 0x181f ;  /* 0x0000181fff037424 */ /* 0x000fe200078e00ff */
[----:B------:R-:W-:Y:S02]  /*da90*/  MOV R2, 0xdab0 ;  /* 0x0000dab000027802 */ /* 0x000fe40000000f00 */
[----:B-12345:R-:W-:Y:S05]  /*daa0*/  CALL.REL.NOINC `($__internal_27_$__cuda_sm70_shflsync_idx_p) ;  /* 0x00001ee000007944 */ /* 0x03efea0003c00000 */
[----:B------:R-:W-:Y:S01]  /*dab0*/  MOV R0, R30 ;  /* 0x0000001e00007202 */ /* 0x000fe20000000f00 */
[----:B------:R-:W-:Y:S05]  /*dac0*/  BRA `(.L_x_1667) ;  /* 0xffff49f000007947 */ /* 0x000fea000383ffff */
.L_x_1574:
[----:B------:R-:W-:Y:S01]  /*dad0*/  IMAD.MOV.U32 R31, RZ, RZ, R5 ;  /* 0x000000ffff1f7224 */ /* 0x000fe200078e0005 */
[----:B------:R-:W-:Y:S01]  /*dae0*/  MOV R30, 0x3 ;  /* 0x00000003001e7802 */ /* 0x000fe20000000f00 */
[----:B-1----:R-:W-:Y:S01]  /*daf0*/  IMAD.MOV.U32 R3, RZ, RZ, 0x181f ;  /* 0x0000181fff037424 */ /* 0x002fe200078e00ff */
[----:B------:R-:W-:-:S02]  /*db00*/  MOV R2, 0xdb20 ;  /* 0x0000db2000027802 */ /* 0x000fc40000000f00 */
[----:B--2345:R-:W-:Y:S05]  /*db10*/  CALL.REL.NOINC `($__internal_27_$__cuda_sm70_shflsync_idx_p) ;  /* 0x00001e7000007944 */ /* 0x03cfea0003c00000 */
        /* <DEDUP_REMOVED lines=8> */
.L_x_1577:
[----:B------:R-:W-:Y:S01]  /*dba0*/  IMAD.MOV.U32 R31, RZ, RZ, R5 ;  /* 0x000000ffff1f7224 */ /* 0x000fe200078e0005 */
[----:B------:R-:W-:Y:S01]  /*dbb0*/  MOV R30, RZ ;  /* 0x000000ff001e7202 */ /* 0x000fe20000000f00 */
[----:B------:R-:W-:Y:S01]  /*dbc0*/  IMAD.MOV.U32 R3, RZ, RZ, 0x181f ;  /* 0x0000181fff037424 */ /* 0x000fe200078e00ff */
[----:B------:R-:W-:Y:S02]  /*dbd0*/  MOV R2, 0xdbf0 ;  /* 0x0000dbf000027802 */ /* 0x000fe40000000f00 */
[----:B------:R-:W-:Y:S05]  /*dbe0*/  CALL.REL.NOINC `($__internal_27_$__cuda_sm70_shflsync_idx_p) ;  /* 0x00001da000007944 */ /* 0x000fea0003c00000 */
[----:B------:R-:W-:Y:S01]  /*dbf0*/  MOV R4, R30 ;  /* 0x0000001e00047202 */ /* 0x000fe20000000f00 */
[----:B------:R-:W-:Y:S05]  /*dc00*/  BRA `(.L_x_1669) ;  /* 0xffff54e000007947 */ /* 0x000fea000383ffff */
.L_x_1578:
[----:B------:R-:W-:Y:S01]  /*dc10*/  IMAD.MOV.U32 R31, RZ, RZ, R10 ;  /* 0x000000ffff1f7224 */ /* 0x000fe200078e000a */
[----:B------:R-:W-:Y:S01]  /*dc20*/  MOV R30, RZ ;  /* 0x000000ff001e7202 */ /* 0x000fe20000000f00 */
[----:B------:R-:W-:Y:S01]  /*dc30*/  IMAD.MOV.U32 R3, RZ, RZ, 0x181f ;  /* 0x0000181fff037424 */ /* 0x000fe200078e00ff */
[----:B------:R-:W-:Y:S02]  /*dc40*/  MOV R2, 0xdc60 ;  /* 0x0000dc6000027802 */ /* 0x000fe40000000f00 */
[----:B-12---:R-:W-:Y:S05]  /*dc50*/  CALL.REL.NOINC `($__internal_27_$__cuda_sm70_shflsync_idx_p) ;  /* 0x00001d3000007944 */ /* 0x006fea0003c00000 */
[----:B------:R-:W-:Y:S02]  /*dc60*/  IADD3 R8, P0, R30, R20, RZ ;  /* 0x000000141e087210 */ /* 0x000fe40007f1e0ff */
[----:B------:R-:W-:-:S02]  /*dc70*/  MOV R31, R5 ;  /* 0x00000005001f7202 */ /* 0x000fc40000000f00 */
[----:B------:R-:W-:Y:S01]  /*dc80*/  SEL R12, RZ, 0x10, P5 ;  /* 0x00000010ff0c7807 */ /* 0x000fe20002800000 */
[----:B------:R-:W-:Y:S01]  /*dc90*/  IMAD.X R9, R4, 0x1, R16, P0 ;  /* 0x0000000104097824 */ /* 0x000fe200000e0610 */
[----:B------:R-:W-:Y:S02]  /*dca0*/  IADD3 R6, P0, R30, R19, RZ ;  /* 0x000000131e067210 */ /* 0x000fe40007f1e0ff */
[----:B------:R-:W-:Y:S02]  /*dcb0*/  SEL R11, RZ, 0x10, P4 ;  /* 0x00000010ff0b7807 */ /* 0x000fe40002000000 */
[----:B------:R-:W-:Y:S01]  /*dcc0*/  @!PT LDS RZ, [RZ] ;  /* 0x00000000fffff984 */ /* 0x000fe20000000800 */
[----:B------:R-:W-:Y:S01]  /*dcd0*/  @!PT LDS RZ, [RZ] ;  /* 0x00000000fffff984 */ /* 0x000fe20000000800 */
[----:B------:R-:W-:Y:S01]  /*dce0*/  @!PT LDS RZ, [RZ] ;  /* 0x00000000fffff984 */ /* 0x000fe20000000800 */
[----:B------:R1:W-:Y:S01]  /*dcf0*/  LDGSTS.E.BYPASS.LTC128B.128 [R188+0x12100], [R8.64], !P5 ;  /* 0x1210000008bc7fae */ /* 0x0003e2000e901d46 */
[----:B------:R-:W-:Y:S01]  /*dd00*/  IMAD.X R7, R4, 0x1, R13, P0 ;  /* 0x0000000104077824 */ /* 0x000fe200000e060d */
[----:B------:R-:W-:Y:S01]  /*dd10*/  IADD3 R2, P0, R30, R17, RZ ;  /* 0x000000111e027210 */ /* 0x000fe20007f1e0ff */
[----:B------:R-:W-:-:S03]  /*dd20*/  IMAD.MOV.U32 R30, RZ, RZ, 0x1 ;  /* 0x00000001ff1e7424 */ /* 0x000fc600078e00ff */
[----:B------:R2:W-:Y:S01]  /*dd30*/  LDGSTS.E.BYPASS.LTC128B.128 [R188+0x14100], [R6.64], !P4 ;  /* 0x1410000006bc7fae */ /* 0x0005e2000e101d46 */
[----:B------:R-:W-:-:S05]  /*dd40*/  IMAD.X R3, R4, 0x1, R15, P0 ;  /* 0x0000000104037824 */ /* 0x000fca00000e060f */
[----:B------:R3:W-:Y:S01]  /*dd50*/  LDGSTS.E.BYPASS.LTC128B.128 [R188+0x16100], [R2.64], !P6 ;  /* 0x1610000002bc7fae */ /* 0x0007e2000f101d46 */
[----:B-1----:R-:W-:Y:S01]  /*dd60*/  IMAD.MOV.U32 R9, RZ, RZ, R252 ;  /* 0x000000ffff097224 */ /* 0x002fe200078e00fc */
[----:B---3--:R-:W-:Y:S02]  /*dd70*/  MOV R3, 0x181f ;  /* 0x0000181f00037802 */ /* 0x008fe40000000f00 */
[----:B------:R-:W-:Y:S02]  /*dd80*/  MOV R2, 0xdda0 ;  /* 0x0000dda000027802 */ /* 0x000fe40000000f00 */
[----:B--2---:R-:W-:Y:S05]  /*dd90*/  CALL.REL.NOINC `($__internal_27_$__cuda_sm70_shflsync_idx_p) ;  /* 0x00001bf000007944 */ /* 0x004fea0003c00000 */
[----:B------:R-:W-:Y:S01]  /*dda0*/  IMAD.MOV.U32 R8, RZ, RZ, R30 ;  /* 0x000000ffff087224 */ /* 0x000fe200078e001e */
[----:B------:R-:W-:Y:S01]  /*ddb0*/  MOV R30, 0x1 ;  /* 0x00000001001e7802 */ /* 0x000fe20000000f00 */
[----:B------:R-:W-:Y:S01]  /*ddc0*/  IMAD.MOV.U32 R31, RZ, RZ, R10 ;  /* 0x000000ffff1f7224 */ /* 0x000fe200078e000a */
[----:B------:R-:W-:Y:S02]  /*ddd0*/  MOV R3, 0x181f ;  /* 0x0000181f00037802 */ /* 0x000fe40000000f00 */
[----:B------:R-:W-:Y:S02]  /*dde0*/  MOV R2, 0xde00 ;  /* 0x0000de0000027802 */ /* 0x000fe40000000f00 */
[----:B------:R-:W-:Y:S05]  /*ddf0*/  CALL.REL.NOINC `($__internal_27_$__cuda_sm70_shflsync_idx_p) ;  /* 0x00001b9000007944 */ /* 0x000fea0003c00000 */
[----:B------:R-:W-:Y:S01]  /*de00*/  MOV R0, R30 ;  /* 0x0000001e00007202 */ /* 0x000fe20000000f00 */
[----:B------:R-:W-:Y:S05]  /*de10*/  BRA `(.L_x_1670) ;  /* 0xffff53f000007947 */ /* 0x000fea000383ffff */
.L_x_1581:
[----:B------:R-:W-:Y:S01]  /*de20*/  IMAD.MOV.U32 R31, RZ, RZ, R13 ;  /* 0x000000ffff1f7224 */ /* 0x000fe200078e000d */
[----:B------:R-:W-:Y:S01]  /*de30*/  MOV R30, RZ ;  /* 0x000000ff001e7202 */ /* 0x000fe20000000f00 */
[----:B------:R-:W-:Y:S01]  /*de40*/  IMAD.MOV.U32 R3, RZ, RZ, 0x181f ;  /* 0x0000181fff037424 */ /* 0x000fe200078e00ff */
[----:B------:R-:W-:-:S02]  /*de50*/  MOV R2, 0xde70 ;  /* 0x0000de7000027802 */ /* 0x000fc40000000f00 */
[----:B-1234-:R-:W-:Y:S05]  /*de60*/  CALL.REL.NOINC `($__internal_27_$__cuda_sm70_shflsync_idx_p) ;  /* 0x00001b2000007944 */ /* 0x01efea0003c00000 */
[----:B------:R-:W-:Y:S01]  /*de70*/  MOV R12, R30 ;  /* 0x0000001e000c7202 */ /* 0x000fe20000000f00 */
[----:B------:R-:W-:Y:S05]  /*de80*/  BRA `(.L_x_1671) ;  /* 0xffff57b000007947 */ /* 0x000fea000383ffff */
.L_x_1582:
[----:B------:R-:W-:Y:S01]  /*de90*/  IMAD.MOV.U32 R31, RZ, RZ, R20 ;  /* 0x000000ffff1f7224 */ /* 0x000fe200078e0014 */
[----:B------:R-:W-:Y:S01]  /*dea0*/  MOV R30, RZ ;  /* 0x000000ff001e7202 */ /* 0x000fe20000000f00 */
[----:B------:R-:W-:Y:S01]  /*deb0*/  IMAD.MOV.U32 R3, RZ, RZ, 0x181f ;  /* 0x0000181fff037424 */ /* 0x000fe200078e00ff */
[----:B------:R-:W-:-:S02]  /*dec0*/  MOV R2, 0xdee0 ;  /* 0x0000dee000027802 */ /* 0x000fc40000000f00 */
[----:B-1234-:R-:W-:Y:S05]  /*ded0*/  CALL.REL.NOINC `($__internal_27_$__cuda_sm70_shflsync_idx_p) ;  /* 0x00001ab000007944 */ /* 0x01efea0003c00000 */
[C---:B------:R-:W-:Y:S02]  /*dee0*/  IADD3 R16, P0, R30.reuse, R28, RZ ;  /* 0x0000001c1e107210 */ /* 0x040fe40007f1e0ff */
[----:B------:R-:W-:-:S02]  /*def0*/  IADD3 R14, P1, R30, R29, RZ ;  /* 0x0000001d1e0e7210 */ /* 0x000fc40007f3e0ff */
[----:B------:R-:W-:Y:S01]  /*df00*/  MOV R31, R13 ;  /* 0x0000000d001f7202 */ /* 0x000fe20000000f00 */
[----:B------:R-:W-:Y:S01]  /*df10*/  IMAD.X R17, R12, 0x1, R21, P0 ;  /* 0x000000010c117824 */ /* 0x000fe200000e0615 */
[----:B------:R-:W-:Y:S01]  /*df20*/  IADD3 R2, P0, R30, R40, RZ ;  /* 0x000000281e027210 */ /* 0x000fe20007f1e0ff */
[C---:B------:R-:W-:Y:S01]  /*df30*/  IMAD.X R15, R12.reuse, 0x1, R22, P1 ;  /* 0x000000010c0f7824 */ /* 0x040fe200008e0616 */
[----:B------:R-:W-:Y:S01]  /*df40*/  SEL R19, RZ, 0x10, P5 ;  /* 0x00000010ff137807 */ /* 0x000fe20002800000 */
[----:B------:R-:W-:Y:S01]  /*df50*/  IMAD.MOV.U32 R30, RZ, RZ, 0x1 ;  /* 0x00000001ff1e7424 */ /* 0x000fe200078e00ff */
[----:B------:R-:W-:Y:S01]  /*df60*/  @!PT LDS RZ, [RZ] ;  /* 0x00000000fffff984 */ /* 0x000fe20000000800 */
[----:B------:R-:W-:Y:S01]  /*df70*/  @!PT LDS RZ, [RZ] ;  /* 0x00000000fffff984 */ /* 0x000fe20000000800 */
[----:B------:R-:W-:Y:S01]  /*df80*/  @!PT LDS RZ, [RZ] ;  /* 0x00000000fffff984 */ /* 0x000fe20000000800 */
[----:B------:R1:W-:Y:S01]  /*df90*/  LDGSTS.E.BYPASS.LTC128B.128 [R188+0x6100], [R16.64], !P5 ;  /* 0x0610000010bc7fae */ /* 0x0003e2000e901d46 */
[----:B------:R-:W-:-:S03]  /*dfa0*/  IMAD.X R3, R12, 0x1, R23, P0 ;  /* 0x000000010c037824 */ /* 0x000fc600000e0617 */
[----:B------:R2:W-:Y:S04]  /*dfb0*/  LDGSTS.E.BYPASS.LTC128B.128 [R188+0x8100], [R14.64], !P4 ;  /* 0x081000000ebc7fae */ /* 0x0005e8000e101d46 */
[----:B------:R3:W-:Y:S01]  /*dfc0*/  LDGSTS.E.BYPASS.LTC128B.128 [R188+0xa100], [R2.64], !P6 ;  /* 0x0a10000002bc7fae */ /* 0x0007e2000f101d46 */
[----:B-1----:R-:W-:Y:S01]  /*dfd0*/  SEL R17, RZ, 0x10, P4 ;  /* 0x00000010ff117807 */ /* 0x002fe20002000000 */
[----:B------:R-:W-:Y:S01]  /*dfe0*/  IMAD.MOV.U32 R16, RZ, RZ, R252 ;  /* 0x000000ffff107224 */ /* 0x000fe200078e00fc */
[----:B---3--:R-:W-:Y:S02]  /*dff0*/  MOV R3, 0x181f ;  /* 0x0000181f00037802 */ /* 0x008fe40000000f00 */
[----:B------:R-:W-:Y:S02]  /*e000*/  MOV R2, 0xe020 ;  /* 0x0000e02000027802 */ /* 0x000fe40000000f00 */
[----:B--2---:R-:W-:Y:S05]  /*e010*/  CALL.REL.NOINC `($__internal_27_$__cuda_sm70_shflsync_idx_p) ;  /* 0x0000197000007944 */ /* 0x004fea0003c00000 */
        /* <DEDUP_REMOVED lines=8> */
.L_x_1583:
[----:B------:R-:W-:Y:S01]  /*e0a0*/  IMAD.MOV.U32 R2, RZ, RZ, R0 ;  /* 0x000000ffff027224 */ /* 0x000fe200078e0000 */
[----:B------:R-:W-:Y:S02]  /*e0b0*/  MOV R136, 0x2 ;  /* 0x0000000200887802 */ /* 0x000fe40000000f00 */
[----:B------:R-:W-:Y:S02]  /*e0c0*/  MOV R3, 0xe0e0 ;  /* 0x0000e0e000037802 */ /* 0x000fe40000000f00 */
[----:B------:R-:W-:Y:S05]  /*e0d0*/  CALL.REL.NOINC `($__internal_26_$__cuda_sm70_shflsync_bfly_p) ;  /* 0x0000184000007944 */ /* 0x000fea0003c00000 */
[----:B------:R-:W-:Y:S01]  /*e0e0*/  MOV R2, R136 ;  /* 0x0000008800027202 */ /* 0x000fe20000000f00 */
[----:B------:R-:W-:Y:S05]  /*e0f0*/  BRA `(.L_x_1673) ;  /* 0xffff665000007947 */ /* 0x000fea000383ffff */
.L_x_1586:
[----:B------:R-:W-:Y:S01]  /*e100*/  IMAD.MOV.U32 R31, RZ, RZ, R10 ;  /* 0x000000ffff1f7224 */ /* 0x000fe200078e000a */
[----:B------:R-:W-:Y:S01]  /*e110*/  MOV R30, RZ ;  /* 0x000000ff001e7202 */ /* 0x000fe20000000f00 */
[----:B------:R-:W-:Y:S01]  /*e120*/  IMAD.MOV.U32 R3, RZ, RZ, 0x181f ;  /* 0x0000181fff037424 */ /* 0x000fe200078e00ff */
[----:B------:R-:W-:Y:S02]  /*e130*/  MOV R2, 0xe150 ;  /* 0x0000e15000027802 */ /* 0x000fe40000000f00 */
[----:B------:R-:W-:Y:S05]  /*e140*/  CALL.REL.NOINC `($__internal_27_$__cuda_sm70_shflsync_idx_p) ;  /* 0x0000184000007944 */ /* 0x000fea0003c00000 */
[----:B------:R-:W-:Y:S01]  /*e150*/  MOV R4, R30 ;  /* 0x0000001e00047202 */ /* 0x000fe20000000f00 */
[----:B------:R-:W-:Y:S05]  /*e160*/  BRA `(.L_x_1674) ;  /* 0xffff79d000007947 */ /* 0x000fea000383ffff */
.L_x_1587:
[----:B------:R-:W-:Y:S01]  /*e170*/  IMAD.MOV.U32 R31, RZ, RZ, R12 ;  /* 0x000000ffff1f7224 */ /* 0x000fe200078e000c */
[----:B------:R-:W-:Y:S01]  /*e180*/  MOV R30, RZ ;  /* 0x000000ff001e7202 */ /* 0x000fe20000000f00 */
[----:B------:R-:W-:Y:S01]  /*e190*/  IMAD.MOV.U32 R3, RZ, RZ, 0x181f ;  /* 0x0000181fff037424 */ /* 0x000fe200078e00ff */
[----:B------:R-:W-:-:S02]  /*e1a0*/  MOV R2, 0xe1c0 ;  /* 0x0000e1c000027802 */ /* 0x000fc40000000f00 */
[----:B-12---:R-:W-:Y:S05]  /*e1b0*/  CALL.REL.NOINC `($__internal_27_$__cuda_sm70_shflsync_idx_p) ;  /* 0x000017d000007944 */ /* 0x006fea0003c00000 */
[----:B------:R-:W-:Y:S01]  /*e1c0*/  IADD3 R6, P0, R30, R16, RZ ;  /* 0x000000101e067210 */ /* 0x000fe20007f1e0ff */
[----:B------:R-:W-:Y:S01]  /*e1d0*/  IMAD.MOV.U32 R31, RZ, RZ, R10 ;  /* 0x000000ffff1f7224 */ /* 0x000fe200078e000a */
        /* <DEDUP_REMOVED lines=9> */
[----:B------:R-:W-:-:S05]  /*e270*/  IMAD.X R3, R4, 0x1, R14, P0 ;  /* 0x0000000104037824 */ /* 0x000fca00000e060e */
[----:B------:R2:W-:Y:S02]  /*e280*/  LDGSTS.E.BYPASS.LTC128B.128 [R188+0xe100], [R2.64], !P4 ;  /* 0x0e10000002bc7fae */ /* 0x0005e4000e101d46 */
[----:B--2---:R-:W-:Y:S01]  /*e290*/  IADD3 R2, P0, R30, R18, RZ ;  /* 0x000000121e027210 */ /* 0x004fe20007f1e0ff */
[----:B------:R-:W-:-:S04]  /*e2a0*/  IMAD.MOV.U32 R30, RZ, RZ, 0x1 ;  /* 0x00000001ff1e7424 */ /* 0x000fc800078e00ff */
[----:B------:R-:W-:-:S05]  /*e2b0*/  IMAD.X R3, R4, 0x1, R15, P0 ;  /* 0x0000000104037824 */ /* 0x000fca00000e060f */
[----:B------:R2:W-:Y:S02]  /*e2c0*/  LDGSTS.E.BYPASS.LTC128B.128 [R188+0x10100], [R2.64], !P6 ;  /* 0x1010000002bc7fae */ /* 0x0005e4000f101d46 */
[----:B--2---:R-:W-:Y:S02]  /*e2d0*/  MOV R3, 0x181f ;  /* 0x0000181f00037802 */ /* 0x004fe40000000f00 */
[----:B------:R-:W-:Y:S02]  /*e2e0*/  MOV R2, 0xe300 ;  /* 0x0000e30000027802 */ /* 0x000fe40000000f00 */
[----:B-1----:R-:W-:Y:S05]  /*e2f0*/  CALL.REL.NOINC `($__internal_27_$__cuda_sm70_shflsync_idx_p) ;  /* 0x0000169000007944 */ /* 0x002fea0003c00000 */
        /* <DEDUP_REMOVED lines=8> */
.L_x_1591:
[----:B------:R-:W-:Y:S01]  /*e380*/  MOV R30, RZ ;  /* 0x000000ff001e7202 */ /* 0x000fe20000000f00 */
[----:B------:R-:W-:Y:S01]  /*e390*/  IMAD.MOV.U32 R31, RZ, RZ, R12 ;  /* 0x000000ffff1f7224 */ /* 0x000fe200078e000c */
[----:B------:R-:W-:Y:S01]  /*e3a0*/  MOV R2, 0xe3d0 ;  /* 0x0000e3d000027802 */ /* 0x000fe20000000f00 */
[----:B------:R-:W-:Y:S02]  /*e3b0*/  IMAD.MOV.U32 R3, RZ, RZ, 0x181f ;  /* 0x0000181fff037424 */ /* 0x000fe400078e00ff */
[----:B-1234-:R-:W-:Y:S05]  /*e3c0*/  CALL.REL.NOINC `($__internal_27_$__cuda_sm70_shflsync_idx_p) ;  /* 0x000015c000007944 */ /* 0x01efea0003c00000 */
[----:B------:R-:W-:Y:S01]  /*e3d0*/  MOV R5, R30 ;  /* 0x0000001e00057202 */ /* 0x000fe20000000f00 */
[----:B------:R-:W-:-:S05]  /*e3e0*/  BRA `(.L_x_1676) ;  /* 0xffff7d0000007947 */ /* 0x000fca000383ffff */
.L_x_1592:
[----:B------:R-:W-:Y:S01]  /*e3f0*/  MOV R30, RZ ;  /* 0x000000ff001e7202 */ /* 0x000fe20000000f00 */
[----:B------:R-:W-:Y:S01]  /*e400*/  IMAD.MOV.U32 R31, RZ, RZ, R13 ;  /* 0x000000ffff1f7224 */ /* 0x000fe200078e000d */
[----:B------:R-:W-:Y:S01]  /*e410*/  MOV R2, 0xe440 ;  /* 0x0000e44000027802 */ /* 0x000fe20000000f00 */
[----:B------:R-:W-:Y:S02]  /*e420*/  IMAD.MOV.U32 R3, RZ, RZ, 0x181f ;  /* 0x0000181fff037424 */ /* 0x000fe400078e00ff */
[----:B-1234-:R-:W-:Y:S05]  /*e430*/  CALL.REL.NOINC `($__internal_27_$__cuda_sm70_shflsync_idx_p) ;  /* 0x0000155000007944 */ /* 0x01efea0003c00000 */
[----:B------:R-:W-:Y:S01]  /*e440*/  IMAD R4, R176, 0x6000, R204 ;  /* 0x00006000b0047824 */ /* 0x000fe200078e02cc */
[C---:B------:R-:W-:Y:S01]  /*e450*/  IADD3 R2, P0, R30.reuse, R23, RZ ;  /* 0x000000171e027210 */ /* 0x040fe20007f1e0ff */
[----:B------:R-:W-:Y:S01]  /*e460*/  IMAD.MOV.U32 R31, RZ, RZ, R12 ;  /* 0x000000ffff1f7224 */ /* 0x000fe200078e000c */
[----:B------:R-:W-:Y:S02]  /*e470*/  SEL R15, RZ, 0x10, P4 ;  /* 0x00000010ff0f7807 */ /* 0x000fe40002000000 */
[----:B------:R-:W-:Y:S01]  /*e480*/  SEL R14, RZ, 0x10, P6 ;  /* 0x00000010ff0e7807 */ /* 0x000fe20003000000 */
[C---:B------:R-:W-:Y:S01]  /*e490*/  IMAD.X R3, R5.reuse, 0x1, R20, P0 ;  /* 0x0000000105037824 */ /* 0x040fe200000e0614 */
[C---:B------:R-:W-:Y:S04]  /*e4a0*/  IADD3 R6, P0, R30.reuse, R28, RZ ;  /* 0x0000001c1e067210 */ /* 0x040fe80007f1e0ff */
[----:B------:R-:W-:Y:S01]  /*e4b0*/  @!PT LDS RZ, [RZ] ;  /* 0x00000000fffff984 */ /* 0x000fe20000000800 */
[----:B------:R-:W-:Y:S01]  /*e4c0*/  @!PT LDS RZ, [RZ] ;  /* 0x00000000fffff984 */ /* 0x000fe20000000800 */
[----:B------:R-:W-:Y:S01]  /*e4d0*/  @!PT LDS RZ, [RZ] ;  /* 0x00000000fffff984 */ /* 0x000fe20000000800 */
[----:B------:R1:W-:Y:S01]  /*e4e0*/  LDGSTS.E.BYPASS.LTC128B.128 [R4], [R2.64], !P5 ;  /* 0x0000000002047fae */ /* 0x0003e2000e901d46 */
[C---:B------:R-:W-:Y:S05]  /*e4f0*/  IMAD.X R7, R5.reuse, 0x1, R21, P0 ;  /* 0x0000000105077824 */ /* 0x040fea00000e0615 */
[----:B------:R2:W-:Y:S01]  /*e500*/  LDGSTS.E.BYPASS.LTC128B.128 [R4+0x2000], [R6.64], !P4 ;  /* 0x0200000006047fae */ /* 0x0005e2000e101d46 */
[----:B-1----:R-:W-:Y:S01]  /*e510*/  IADD3 R2, P0, R30, R29, RZ ;  /* 0x0000001d1e027210 */ /* 0x002fe20007f1e0ff */
[----:B------:R-:W-:Y:S04]  /*e520*/  IMAD.MOV.U32 R30, RZ, RZ, 0x1 ;  /* 0x00000001ff1e7424 */ /* 0x000fe800078e00ff */
[----:B------:R-:W-:Y:S01]  /*e530*/  IMAD.X R3, R5, 0x1, R22, P0 ;  /* 0x0000000105037824 */ /* 0x000fe200000e0616 */
[----:B--2---:R-:W-:Y:S04]  /*e540*/  SEL R6, RZ, 0x10, P5 ;  /* 0x00000010ff067807 */ /* 0x004fe80002800000 */
[----:B------:R1:W-:Y:S02]  /*e550*/  LDGSTS.E.BYPASS.LTC128B.128 [R4+0x4000], [R2.64], !P6 ;  /* 0x0400000002047fae */ /* 0x0003e4000f101d46 */
[----:B-1----:R-:W-:Y:S01]  /*e560*/  MOV R2, 0xe590 ;  /* 0x0000e59000027802 */ /* 0x002fe20000000f00 */
[----:B------:R-:W-:Y:S02]  /*e570*/  IMAD.MOV.U32 R3, RZ, RZ, 0x181f ;  /* 0x0000181fff037424 */ /* 0x000fe400078e00ff */
[----:B------:R-:W-:Y:S05]  /*e580*/  CALL.REL.NOINC `($__internal_27_$__cuda_sm70_shflsync_idx_p) ;  /* 0x0000140000007944 */ /* 0x000fea0003c00000 */
[----:B------:R-:W-:Y:S01]  /*e590*/  MOV R3, 0x181f ;  /* 0x0000181f00037802 */ /* 0x000fe20000000f00 */
[----:B------:R-:W-:Y:S01]  /*e5a0*/  IMAD.MOV.U32 R5, RZ, RZ, R30 ;  /* 0x000000ffff057224 */ /* 0x000fe200078e001e */
[----:B------:R-:W-:Y:S01]  /*e5b0*/  MOV R30, 0x1 ;  /* 0x00000001001e7802 */ /* 0x000fe20000000f00 */
[----:B------:R-:W-:Y:S01]  /*e5c0*/  IMAD.MOV.U32 R31, RZ, RZ, R13 ;  /* 0x000000ffff1f7224 */ /* 0x000fe200078e000d */
[----:B------:R-:W-:Y:S02]  /*e5d0*/  MOV R2, 0xe5f0 ;  /* 0x0000e5f000027802 */ /* 0x000fe40000000f00 */
[----:B------:R-:W-:Y:S05]  /*e5e0*/  CALL.REL.NOINC `($__internal_27_$__cuda_sm70_shflsync_idx_p) ;  /* 0x000013a000007944 */ /* 0x000fea0003c00000 */
[----:B------:R-:W-:Y:S01]  /*e5f0*/  MOV R2, R30 ;  /* 0x0000001e00027202 */ /* 0x000fe20000000f00 */
[----:B------:R-:W-:-:S05]  /*e600*/  BRA `(.L_x_1677) ;  /* 0xffff7c1000007947 */ /* 0x000fca000383ffff */
.L_x_1593:
[----:B------:R-:W-:Y:S01]  /*e610*/  MOV R136, 0x2 ;  /* 0x0000000200887802 */ /* 0x000fe20000000f00 */
[----:B------:R-:W-:Y:S01]  /*e620*/  IMAD.MOV.U32 R2, RZ, RZ, R100 ;  /* 0x000000ffff027224 */ /* 0x000fe200078e0064 */
[----:B------:R-:W-:Y:S02]  /*e630*/  MOV R3, 0xe650 ;  /* 0x0000e65000037802 */ /* 0x000fe40000000f00 */
[----:B------:R-:W-:Y:S05]  /*e640*/  CALL.REL.NOINC `($__internal_26_$__cuda_sm70_shflsync_bfly_p) ;  /* 0x000012d000007944 */ /* 0x000fea0003c00000 */
[----:B------:R-:W-:Y:S01]  /*e650*/  MOV R2, R136 ;  /* 0x0000008800027202 */ /* 0x000fe20000000f00 */
[----:B------:R-:W-:-:S05]  /*e660*/  BRA `(.L_x_1678) ;  /* 0xffff891000007947 */ /* 0x000fca000383ffff */
.L_x_1596:
[----:B------:R-:W-:Y:S01]  /*e670*/  MOV R30, RZ ;  /* 0x000000ff001e7202 */ /* 0x000fe20000000f00 */
[----:B------:R-:W-:Y:S01]  /*e680*/  IMAD.MOV.U32 R31, RZ, RZ, R5 ;  /* 0x000000ffff1f7224 */ /* 0x000fe200078e0005 */
[----:B------:R-:W-:Y:S01]  /*e690*/  MOV R2, 0xe6c0 ;  /* 0x0000e6c000027802 */ /* 0x000fe20000000f00 */
[----:B------:R-:W-:Y:S02]  /*e6a0*/  IMAD.MOV.U32 R3, RZ, RZ, 0x181f ;  /* 0x0000181fff037424 */ /* 0x000fe400078e00ff */
[----:B------:R-:W-:Y:S05]  /*e6b0*/  CALL.REL.NOINC `($__internal_27_$__cuda_sm70_shflsync_idx_p) ;  /* 0x000012d000007944 */ /* 0x000fea0003c00000 */
[----:B------:R-:W-:Y:S01]  /*e6c0*/  MOV R4, R30 ;  /* 0x0000001e00047202 */ /* 0x000fe20000000f00 */
[----:B------:R-:W-:-:S05]  /*e6d0*/  BRA `(.L_x_1679) ;  /* 0xffffa2b000007947 */ /* 0x000fca000383ffff */
.L_x_1597:
[----:B------:R-:W-:Y:S01]  /*e6e0*/  MOV R30, RZ ;  /* 0x000000ff001e7202 */ /* 0x000fe20000000f00 */
[----:B------:R-:W-:Y:S01]  /*e6f0*/  IMAD.MOV.U32 R31, RZ, RZ, R12 ;  /* 0x000000ffff1f7224 */ /* 0x000fe200078e000c */
[----:B------:R-:W-:Y:S01]  /*e700*/  MOV R2, 0xe730 ;  /* 0x0000e73000027802 */ /* 0x000fe20000000f00 */
[----:B------:R-:W-:Y:S02]  /*e710*/  IMAD.MOV.U32 R3, RZ, RZ, 0x181f ;  /* 0x0000181fff037424 */ /* 0x000fe400078e00ff */
[----:B-12---:R-:W-:Y:S05]  /*e720*/  CALL.REL.NOINC `($__internal_27_$__cuda_sm70_shflsync_idx_p) ;  /* 0x0000126000007944 */ /* 0x006fea0003c00000 */
[----:B------:R-:W-:Y:S01]  /*e730*/  IMAD R0, R176, 0x6000, R205 ;  /* 0x00006000b0007824 */ /* 0x000fe200078e02cd */
[----:B------:R-:W-:Y:S01]  /*e740*/  IADD3 R2, P0, R30, R16, RZ ;  /* 0x000000101e027210 */ /* 0x000fe20007f1e0ff */
[----:B------:R-:W-:Y:S01]  /*e750*/  IMAD.MOV.U32 R31, RZ, RZ, R5 ;  /* 0x000000ffff1f7224 */ /* 0x000fe200078e0005 */
[----:B------:R-:W-:Y:S02]  /*e760*/  SEL R11, RZ, 0x10, P5 ;  /* 0x00000010ff0b7807 */ /* 0x000fe40002800000 */
[----:B------:R-:W-:Y:S01]  /*e770*/  SEL R10, RZ, 0x10, P4 ;  /* 0x00000010ff0a7807 */ /* 0x000fe20002000000 */
[----:B------:R-:W-:Y:S01]  /*e780*/  IMAD.X R3, R4, 0x1, R13, P0 ;  /* 0x0000000104037824 */ /* 0x000fe200000e060d */
[----:B------:R-:W-:Y:S02]  /*e790*/  IADD3 R6, P0, R30, R17, RZ ;  /* 0x000000111e067210 */ /* 0x000fe40007f1e0ff */
[----:B------:R-:W-:Y:S02]  /*e7a0*/  SEL R5, RZ, 0x10, P6 ;  /* 0x00000010ff057807 */ /* 0x000fe40003000000 */
[----:B------:R-:W-:Y:S01]  /*e7b0*/  @!PT LDS RZ, [RZ] ;  /* 0x00000000fffff984 */ /* 0x000fe20000000800 */
[----:B------:R-:W-:Y:S01]  /*e7c0*/  @!PT LDS RZ, [RZ] ;  /* 0x00000000fffff984 */ /* 0x000fe20000000800 */
[----:B------:R-:W-:Y:S01]  /*e7d0*/  @!PT LDS RZ, [RZ] ;  /* 0x00000000fffff984 */ /* 0x000fe20000000800 */
[----:B------:R1:W-:Y:S01]  /*e7e0*/  LDGSTS.E.BYPASS.LTC128B.128 [R0], [R2.64], !P5 ;  /* 0x0000000002007fae */ /* 0x0003e2000e901d46 */
        /* <DEDUP_REMOVED lines=8> */
[----:B--2---:R-:W-:Y:S05]  /*e870*/  CALL.REL.NOINC `($__internal_27_$__cuda_sm70_shflsync_idx_p) ;  /* 0x0000111000007944 */ /* 0x004fea0003c00000 */
        /* <DEDUP_REMOVED lines=8> */
.L_x_1599:
[----:B-1----:R-:W-:Y:S01]  /*e900*/  IMAD.MOV.U32 R2, RZ, RZ, R179 ;  /* 0x000000ffff027224 */ /* 0x002fe200078e00b3 */
[----:B------:R-:W-:-:S02]  /*e910*/  MOV R136, 0x2 ;  /* 0x0000000200887802 */ /* 0x000fc40000000f00 */
[----:B------:R-:W-:Y:S02]  /*e920*/  MOV R3, 0xe940 ;  /* 0x0000e94000037802 */ /* 0x000fe40000000f00 */
[----:B------:R-:W-:Y:S05]  /*e930*/  CALL.REL.NOINC `($__internal_26_$__cuda_sm70_shflsync_bfly_p) ;  /* 0x00000fe000007944 */ /* 0x000fea0003c00000 */
[----:B------:R-:W-:Y:S01]  /*e940*/  MOV R0, R136 ;  /* 0x0000008800007202 */ /* 0x000fe20000000f00 */
[----:B------:R-:W-:Y:S05]  /*e950*/  BRA `(.L_x_1681) ;  /* 0xffffa38000007947 */ /* 0x000fea000383ffff */
.L_x_1600:
[----:B-1----:R-:W-:Y:S01]  /*e960*/  IMAD.MOV.U32 R2, RZ, RZ, R0 ;  /* 0x000000ffff027224 */ /* 0x002fe200078e0000 */
[----:B------:R-:W-:Y:S02]  /*e970*/  MOV R136, 0x1 ;  /* 0x0000000100887802 */ /* 0x000fe40000000f00 */
[----:B------:R-:W-:Y:S02]  /*e980*/  MOV R3, 0xe9a0 ;  /* 0x0000e9a000037802 */ /* 0x000fe40000000f00 */
[----:B--2---:R-:W-:Y:S05]  /*e990*/  CALL.REL.NOINC `($__internal_26_$__cuda_sm70_shflsync_bfly_p) ;  /* 0x00000f8000007944 */ /* 0x004fea0003c00000 */
[----:B------:R-:W-:Y:S01]  /*e9a0*/  FADD.FTZ R0, R0, R136 ;  /* 0x0000008800007221 */ /* 0x000fe20000010000 */
[----:B------:R-:W-:Y:S02]  /*e9b0*/  MOV R2, R184 ;  /* 0x000000b800027202 */ /* 0x000fe40000000f00 */
[----:B------:R-:W-:Y:S02]  /*e9c0*/  MOV R136, 0x2 ;  /* 0x0000000200887802 */ /* 0x000fe40000000f00 */
[----:B------:R-:W-:Y:S02]  /*e9d0*/  MOV R3, 0xe9f0 ;  /* 0x0000e9f000037802 */ /* 0x000fe40000000f00 */
[----:B------:R-:W-:Y:S05]  /*e9e0*/  CALL.REL.NOINC `($__internal_26_$__cuda_sm70_shflsync_bfly_p) ;  /* 0x00000f3000007944 */ /* 0x000fea0003c00000 */
[----:B------:R-:W-:Y:S01]  /*e9f0*/  FADD.FTZ R4, R184, R136 ;  /* 0x00000088b8047221 */ /* 0x000fe20000010000 */
[----:B------:R-:W-:-:S02]  /*ea00*/  MOV R136, 0x1 ;  /* 0x0000000100887802 */ /* 0x000fc40000000f00 */
[----:B------:R-:W-:Y:S02]  /*ea10*/  MOV R3, 0xea40 ;  /* 0x0000ea4000037802 */ /* 0x000fe40000000f00 */
[----:B------:R-:W-:Y:S02]  /*ea20*/  MOV R2, R4 ;  /* 0x0000000400027202 */ /* 0x000fe40000000f00 */
[----:B------:R-:W-:Y:S05]  /*ea30*/  CALL.REL.NOINC `($__internal_26_$__cuda_sm70_shflsync_bfly_p) ;  /* 0x00000ee000007944 */ /* 0x000fea0003c00000 */
[----:B------:R-:W-:Y:S01]  /*ea40*/  MOV R3, R136 ;  /* 0x0000008800037202 */ /* 0x000fe20000000f00 */
[----:B------:R-:W-:Y:S05]  /*ea50*/  BRA `(.L_x_1682) ;  /* 0xffffa2f000007947 */ /* 0x000fea000383ffff */
.L_x_1607:
[----:B--234-:R-:W-:Y:S01]  /*ea60*/  IMAD.MOV.U32 R31, RZ, RZ, R5 ;  /* 0x000000ffff1f7224 */ /* 0x01cfe200078e0005 */
[----:B------:R-:W-:Y:S01]  /*ea70*/  MOV R30, RZ ;  /* 0x000000ff001e7202 */ /* 0x000fe20000000f00 */
[----:B------:R-:W-:Y:S01]  /*ea80*/  IMAD.MOV.U32 R3, RZ, RZ, 0x181f ;  /* 0x0000181fff037424 */ /* 0x000fe200078e00ff */
[----:B------:R-:W-:Y:S02]  /*ea90*/  MOV R2, 0xeab0 ;  /* 0x0000eab000027802 */ /* 0x000fe40000000f00 */
[----:B-1----:R-:W-:Y:S05]  /*eaa0*/  CALL.REL.NOINC `($__internal_27_$__cuda_sm70_shflsync_idx_p) ;  /* 0x00000ee000007944 */ /* 0x002fea0003c00000 */
[----:B------:R-:W-:Y:S01]  /*eab0*/  MOV R4, R30 ;  /* 0x0000001e00047202 */ /* 0x000fe20000000f00 */
[----:B------:R-:W-:Y:S05]  /*eac0*/  BRA `(.L_x_1683) ;  /* 0xffffb9a000007947 */ /* 0x000fea000383ffff */
.L_x_1608:
[----:B------:R-:W-:Y:S01]  /*ead0*/  IMAD.MOV.U32 R31, RZ, RZ, R11 ;  /* 0x000000ffff1f7224 */ /* 0x000fe200078e000b */
[----:B------:R-:W-:Y:S01]  /*eae0*/  MOV R30, RZ ;  /* 0x000000ff001e7202 */ /* 0x000fe20000000f00 */
[----:B------:R-:W-:Y:S01]  /*eaf0*/  IMAD.MOV.U32 R3, RZ, RZ, 0x181f ;  /* 0x0000181fff037424 */ /* 0x000fe200078e00ff */
[----:B------:R-:W-:-:S02]  /*eb00*/  MOV R2, 0xeb20 ;  /* 0x0000eb2000027802 */ /* 0x000fc40000000f00 */
[----:B-123--:R-:W-:Y:S05]  /*eb10*/  CALL.REL.NOINC `($__internal_27_$__cuda_sm70_shflsync_idx_p) ;  /* 0x00000e7000007944 */ /* 0x00efea0003c00000 */
[----:B------:R-:W-:Y:S01]  /*eb20*/  MOV R0, R30 ;  /* 0x0000001e00007202 */ /* 0x000fe20000000f00 */
[----:B------:R-:W-:Y:S05]  /*eb30*/  BRA `(.L_x_1684) ;  /* 0xffffb95000007947 */ /* 0x000fea000383ffff */
.L_x_1611:
[----:B------:R-:W-:Y:S01]  /*eb40*/  IMAD.MOV.U32 R31, RZ, RZ, R5 ;  /* 0x000000ffff1f7224 */ /* 0x000fe200078e0005 */
[----:B------:R-:W-:Y:S01]  /*eb50*/  MOV R30, 0x1 ;  /* 0x00000001001e7802 */ /* 0x000fe20000000f00 */
[----:B--2---:R-:W-:Y:S01]  /*eb60*/  IMAD.MOV.U32 R3, RZ, RZ, 0x181f ;  /* 0x0000181fff037424 */ /* 0x004fe200078e00ff */
[----:B------:R-:W-:-:S02]  /*eb70*/  MOV R2, 0xeb90 ;  /* 0x0000eb9000027802 */ /* 0x000fc40000000f00 */
[----:B-1-34-:R-:W-:Y:S05]  /*eb80*/  CALL.REL.NOINC `($__internal_27_$__cuda_sm70_shflsync_idx_p) ;  /* 0x00000e0000007944 */ /* 0x01afea0003c00000 */
        /* <DEDUP_REMOVED lines=8> */
.L_x_1614:
[----:B------:R-:W-:Y:S01]  /*ec10*/  IMAD.MOV.U32 R31, RZ, RZ, R5 ;  /* 0x000000ffff1f7224 */ /* 0x000fe200078e0005 */
[----:B------:R-:W-:Y:S01]  /*ec20*/  MOV R30, 0x2 ;  /* 0x00000002001e7802 */ /* 0x000fe20000000f00 */
[----:B--2---:R-:W-:Y:S01]  /*ec30*/  IMAD.MOV.U32 R3, RZ, RZ, 0x181f ;  /* 0x0000181fff037424 */ /* 0x004fe200078e00ff */
[----:B------:R-:W-:Y:S02]  /*ec40*/  MOV R2, 0xec60 ;  /* 0x0000ec6000027802 */ /* 0x000fe40000000f00 */
[----:B-1-34-:R-:W-:Y:S05]  /*ec50*/  CALL.REL.NOINC `($__internal_27_$__cuda_sm70_shflsync_idx_p) ;  /* 0x00000d3000007944 */ /* 0x01afea0003c00000 */
[----:B------:R-:W-:Y:S01]  /*ec60*/  MOV R4, R30 ;  /* 0x0000001e00047202 */ /* 0x000fe20000000f00 */
[----:B------:R-:W-:Y:S05]  /*ec70*/  BRA `(.L_x_1686) ;  /* 0xffffbae000007947 */ /* 0x000fea000383ffff */
.L_x_1615:
[----:B------:R-:W-:Y:S01]  /*ec80*/  IMAD.MOV.U32 R31, RZ, RZ, R11 ;  /* 0x000000ffff1f7224 */ /* 0x000fe200078e000b */
[----:B------:R-:W-:Y:S01]  /*ec90*/  MOV R30, 0x2 ;  /* 0x00000002001e7802 */ /* 0x000fe20000000f00 */
[----:B--2---:R-:W-:Y:S01]  /*eca0*/  IMAD.MOV.U32 R3, RZ, RZ, 0x181f ;  /* 0x0000181fff037424 */ /* 0x004fe200078e00ff */
[----:B------:R-:W-:Y:S02]  /*ecb0*/  MOV R2, 0xecd0 ;  /* 0x0000ecd000027802 */ /* 0x000fe40000000f00 */
[----:B-1-34-:R-:W-:Y:S05]  /*ecc0*/  CALL.REL.NOINC `($__internal_27_$__cuda_sm70_shflsync_idx_p) ;  /* 0x00000cc000007944 */ /* 0x01afea0003c00000 */
[----:B------:R-:W-:Y:S01]  /*ecd0*/  MOV R0, R30 ;  /* 0x0000001e00007202 */ /* 0x000fe20000000f00 */
[----:B------:R-:W-:Y:S05]  /*ece0*/  BRA `(.L_x_1687) ;  /* 0xffffba9000007947 */ /* 0x000fea000383ffff */
.L_x_1618:
[----:B------:R-:W-:Y:S01]  /*ecf0*/  IMAD.MOV.U32 R31, RZ, RZ, R5 ;  /* 0x000000ffff1f7224 */ /* 0x000fe200078e0005 */
[----:B------:R-:W-:Y:S01]  /*ed00*/  MOV R30, 0x3 ;  /* 0x00000003001e7802 */ /* 0x000fe20000000f00 */
[----:B---3--:R-:W-:Y:S01]  /*ed10*/  IMAD.MOV.U32 R3, RZ, RZ, 0x181f ;  /* 0x0000181fff037424 */ /* 0x008fe200078e00ff */
        /* <DEDUP_REMOVED lines=10> */
.L_x_1620:
[----:B------:R-:W-:Y:S01]  /*edc0*/  IMAD.MOV.U32 R31, RZ, RZ, R5 ;  /* 0x000000ffff1f7224 */ /* 0x000fe200078e0005 */
[----:B------:R-:W-:Y:S01]  /*edd0*/  MOV R30, RZ ;  /* 0x000000ff001e7202 */ /* 0x000fe20000000f00 */
[----:B------:R-:W-:Y:S01]  /*ede0*/  IMAD.MOV.U32 R3, RZ, RZ, 0x1c1f ;  /* 0x00001c1fff037424 */ /* 0x000fe200078e00ff */
[----:B------:R-:W-:Y:S02]  /*edf0*/  MOV R2, 0xee10 ;  /* 0x0000ee1000027802 */ /* 0x000fe40000000f00 */
[----:B------:R-:W-:Y:S05]  /*ee00*/  CALL.REL.NOINC `($__internal_27_$__cuda_sm70_shflsync_idx_p) ;  /* 0x00000b8000007944 */ /* 0x000fea0003c00000 */
[----:B------:R-:W-:Y:S01]  /*ee10*/  MOV R4, R30 ;  /* 0x0000001e00047202 */ /* 0x000fe20000000f00 */
[----:B------:R-:W-:Y:S05]  /*ee20*/  BRA `(.L_x_1689) ;  /* 0xffffbe0000007947 */ /* 0x000fea000383ffff */
.L_x_1621:
[----:B------:R-:W-:Y:S01]  /*ee30*/  IMAD.MOV.U32 R31, RZ, RZ, R12 ;  /* 0x000000ffff1f7224 */ /* 0x000fe200078e000c */
[----:B------:R-:W-:Y:S01]  /*ee40*/  MOV R30, RZ ;  /* 0x000000ff001e7202 */ /* 0x000fe20000000f00 */
[----:B------:R-:W-:Y:S01]  /*ee50*/  IMAD.MOV.U32 R3, RZ, RZ, 0x1c1f ;  /* 0x00001c1fff037424 */ /* 0x000fe200078e00ff */
[----:B------:R-:W-:Y:S02]  /*ee60*/  MOV R2, 0xee80 ;  /* 0x0000ee8000027802 */ /* 0x000fe40000000f00 */
[----:B-12---:R-:W-:Y:S05]  /*ee70*/  CALL.REL.NOINC `($__internal_27_$__cuda_sm70_shflsync_idx_p) ;  /* 0x00000b1000007944 */ /* 0x006fea0003c00000 */
[----:B------:R-:W-:Y:S01]  /*ee80*/  MOV R0, R30 ;  /* 0x0000001e00007202 */ /* 0x000fe20000000f00 */
[----:B------:R-:W-:Y:S05]  /*ee90*/  BRA `(.L_x_1690) ;  /* 0xffffbdb000007947 */ /* 0x000fea000383ffff */
.L_x_1624:
[----:B------:R-:W-:Y:S01]  /*eea0*/  IMAD.MOV.U32 R31, RZ, RZ, R5 ;  /* 0x000000ffff1f7224 */ /* 0x000fe200078e0005 */
[----:B------:R-:W-:Y:S01]  /*eeb0*/  MOV R30, 0x1 ;  /* 0x00000001001e7802 */ /* 0x000fe20000000f00 */
[----:B----4-:R-:W-:Y:S01]  /*eec0*/  IMAD.MOV.U32 R3, RZ, RZ, 0x1c1f ;  /* 0x00001c1fff037424 */ /* 0x010fe200078e00ff */
[----:B------:R-:W-:-:S02]  /*eed0*/  MOV R2, 0xeef0 ;  /* 0x0000eef000027802 */ /* 0x000fc40000000f00 */
[----:B-123--:R-:W-:Y:S05]  /*eee0*/  CALL.REL.NOINC `($__internal_27_$__cuda_sm70_shflsync_idx_p) ;  /* 0x00000aa000007944 */ /* 0x00efea0003c00000 */
        /* <DEDUP_REMOVED lines=8> */
.L_x_1628:
[----:B------:R-:W-:Y:S01]  /*ef70*/  IMAD.MOV.U32 R31, RZ, RZ, R5 ;  /* 0x000000ffff1f7224 */ /* 0x000fe200078e0005 */
[----:B------:R-:W-:Y:S01]  /*ef80*/  MOV R30, RZ ;  /* 0x000000ff001e7202 */ /* 0x000fe20000000f00 */
[----:B------:R-:W-:Y:S01]  /*ef90*/  IMAD.MOV.U32 R3, RZ, RZ, 0x181f ;  /* 0x0000181fff037424 */ /* 0x000fe200078e00ff */
[----:B------:R-:W-:Y:S02]  /*efa0*/  MOV R2, 0xefc0 ;  /* 0x0000efc000027802 */ /* 0x000fe40000000f00 */
[----:B--2---:R-:W-:Y:S05]  /*efb0*/  CALL.REL.NOINC `($__internal_27_$__cuda_sm70_shflsync_idx_p) ;  /* 0x000009d000007944 */ /* 0x004fea0003c00000 */
[----:B------:R-:W-:Y:S01]  /*efc0*/  MOV R4, R30 ;  /* 0x0000001e00047202 */ /* 0x000fe20000000f00 */
[----:B------:R-:W-:Y:S05]  /*efd0*/  BRA `(.L_x_1692) ;  /* 0xffffd39000007947 */ /* 0x000fea000383ffff */
.L_x_1629:
[----:B------:R-:W-:Y:S01]  /*efe0*/  IMAD.MOV.U32 R31, RZ, RZ, R12 ;  /* 0x000000ffff1f7224 */ /* 0x000fe200078e000c */
[----:B------:R-:W-:Y:S01]  /*eff0*/  MOV R30, RZ ;  /* 0x000000ff001e7202 */ /* 0x000fe20000000f00 */
[----:B------:R-:W-:Y:S01]  /*f000*/  IMAD.MOV.U32 R3, RZ, RZ, 0x181f ;  /* 0x0000181fff037424 */ /* 0x000fe200078e00ff */
[----:B------:R-:W-:Y:S02]  /*f010*/  MOV R2, 0xf030 ;  /* 0x0000f03000027802 */ /* 0x000fe40000000f00 */
[----:B-123--:R-:W-:Y:S05]  /*f020*/  CALL.REL.NOINC `($__internal_27_$__cuda_sm70_shflsync_idx_p) ;  /* 0x0000096000007944 */ /* 0x00efea0003c00000 */
[----:B------:R-:W-:Y:S01]  /*f030*/  MOV R0, R30 ;  /* 0x0000001e00007202 */ /* 0x000fe20000000f00 */
[----:B------:R-:W-:Y:S05]  /*f040*/  BRA `(.L_x_1693) ;  /* 0xffffd34000007947 */ /* 0x000fea000383ffff */
.L_x_1632:
[----:B------:R-:W-:Y:S01]  /*f050*/  IMAD.MOV.U32 R31, RZ, RZ, R5 ;  /* 0x000000ffff1f7224 */ /* 0x000fe200078e0005 */
[----:B------:R-:W-:Y:S01]  /*f060*/  MOV R30, 0x1 ;  /* 0x00000001001e7802 */ /* 0x000fe20000000f00 */
[----:B-1----:R-:W-:Y:S01]  /*f070*/  IMAD.MOV.U32 R3, RZ, RZ, 0x181f ;  /* 0x0000181fff037424 */ /* 0x002fe200078e00ff */
[----:B------:R-:W-:-:S02]  /*f080*/  MOV R2, 0xf0a0 ;  /* 0x0000f0a000027802 */ /* 0x000fc40000000f00 */
[----:B--234-:R-:W-:Y:S05]  /*f090*/  CALL.REL.NOINC `($__internal_27_$__cuda_sm70_shflsync_idx_p) ;  /* 0x000008f000007944 */ /* 0x01cfea0003c00000 */
        /* <DEDUP_REMOVED lines=8> */
.L_x_1635:
[----:B------:R-:W-:Y:S01]  /*f120*/  IMAD.MOV.U32 R31, RZ, RZ, R5 ;  /* 0x000000ffff1f7224 */ /* 0x000fe200078e0005 */
[----:B------:R-:W-:Y:S01]  /*f130*/  MOV R30, 0x2 ;  /* 0x00000002001e7802 */ /* 0x000fe20000000f00 */
[----:B-1----:R-:W-:Y:S01]  /*f140*/  IMAD.MOV.U32 R3, RZ, RZ, 0x181f ;  /* 0x0000181fff037424 */ /* 0x002fe200078e00ff */
[----:B------:R-:W-:Y:S02]  /*f150*/  MOV R2, 0xf170 ;  /* 0x0000f17000027802 */ /* 0x000fe40000000f00 */
[----:B--234-:R-:W-:Y:S05]  /*f160*/  CALL.REL.NOINC `($__internal_27_$__cuda_sm70_shflsync_idx_p) ;  /* 0x0000082000007944 */ /* 0x01cfea0003c00000 */
[----:B------:R-:W-:Y:S01]  /*f170*/  MOV R4, R30 ;  /* 0x0000001e00047202 */ /* 0x000fe20000000f00 */
[----:B------:R-:W-:Y:S05]  /*f180*/  BRA `(.L_x_1695) ;  /* 0xffffd4e000007947 */ /* 0x000fea000383ffff */
.L_x_1636:
[----:B------:R-:W-:Y:S01]  /*f190*/  IMAD.MOV.U32 R31, RZ, RZ, R12 ;  /* 0x000000ffff1f7224 */ /* 0x000fe200078e000c */
[----:B------:R-:W-:Y:S01]  /*f1a0*/  MOV R30, 0x2 ;  /* 0x00000002001e7802 */ /* 0x000fe20000000f00 */
[----:B-1----:R-:W-:Y:S01]  /*f1b0*/  IMAD.MOV.U32 R3, RZ, RZ, 0x181f ;  /* 0x0000181fff037424 */ /* 0x002fe200078e00ff */
[----:B------:R-:W-:Y:S02]  /*f1c0*/  MOV R2, 0xf1e0 ;  /* 0x0000f1e000027802 */ /* 0x000fe40000000f00 */
[----:B--234-:R-:W-:Y:S05]  /*f1d0*/  CALL.REL.NOINC `($__internal_27_$__cuda_sm70_shflsync_idx_p) ;  /* 0x000007b000007944 */ /* 0x01cfea0003c00000 */
[----:B------:R-:W-:Y:S01]  /*f1e0*/  MOV R0, R30 ;  /* 0x0000001e00007202 */ /* 0x000fe20000000f00 */
[----:B------:R-:W-:Y:S05]  /*f1f0*/  BRA `(.L_x_1696) ;  /* 0xffffd49000007947 */ /* 0x000fea000383ffff */
.L_x_1639:
        /* <DEDUP_REMOVED lines=13> */
.L_x_1641:
[----:B------:R-:W-:Y:S01]  /*f2d0*/  IMAD.MOV.U32 R31, RZ, RZ, R82 ;  /* 0x000000ffff1f7224 */ /* 0x000fe200078e0052 */
[----:B------:R-:W-:Y:S01]  /*f2e0*/  MOV R30, RZ ;  /* 0x000000ff001e7202 */ /* 0x000fe20000000f00 */
[----:B------:R-:W-:Y:S01]  /*f2f0*/  IMAD.MOV.U32 R3, RZ, RZ, 0x1f ;  /* 0x0000001fff037424 */ /* 0x000fe200078e00ff */
[----:B------:R-:W-:Y:S02]  /*f300*/  MOV R2, 0xf320 ;  /* 0x0000f32000027802 */ /* 0x000fe40000000f00 */
[----:B-1-3--:R-:W-:Y:S05]  /*f310*/  CALL.REL.NOINC `($__internal_27_$__cuda_sm70_shflsync_idx_p) ;  /* 0x0000067000007944 */ /* 0x00afea0003c00000 */
[----:B------:R-:W-:Y:S01]  /*f320*/  MOV R9, R30 ;  /* 0x0000001e00097202 */ /* 0x000fe20000000f00 */
[----:B------:R-:W-:Y:S05]  /*f330*/  BRA `(.L_x_1698) ;  /* 0xffffd6b000007947 */ /* 0x000fea000383ffff */
.L_x_1642:
[----:B------:R-:W-:Y:S01]  /*f340*/  IMAD.MOV.U32 R31, RZ, RZ, R82 ;  /* 0x000000ffff1f7224 */ /* 0x000fe200078e0052 */
[----:B------:R-:W-:Y:S01]  /*f350*/  MOV R30, 0x1 ;  /* 0x00000001001e7802 */ /* 0x000fe20000000f00 */
[----:B------:R-:W-:Y:S01]  /*f360*/  IMAD.MOV.U32 R3, RZ, RZ, 0x1f ;  /* 0x0000001fff037424 */ /* 0x000fe200078e00ff */
[----:B------:R-:W-:Y:S02]  /*f370*/  MOV R2, 0xf390 ;  /* 0x0000f39000027802 */ /* 0x000fe40000000f00 */
[----:B-1234-:R-:W-:Y:S05]  /*f380*/  CALL.REL.NOINC `($__internal_27_$__cuda_sm70_shflsync_idx_p) ;  /* 0x0000060000007944 */ /* 0x01efea0003c00000 */
[----:B------:R-:W-:Y:S01]  /*f390*/  MOV R8, R30 ;  /* 0x0000001e00087202 */ /* 0x000fe20000000f00 */
[----:B------:R-:W-:Y:S05]  /*f3a0*/  BRA `(.L_x_1699) ;  /* 0xffffd66000007947 */ /* 0x000fea000383ffff */
.L_x_1643:
[----:B------:R-:W-:Y:S02]  /*f3b0*/  MOV R2, 0x1 ;  /* 0x0000000100027802 */ /* 0x000fe40000000f00 */
[----:B------:R-:W-:-:S02]  /*f3c0*/  MOV R3, 0xf3e0 ;  /* 0x0000f3e000037802 */ /* 0x000fc40000000f00 */
[----:B--2-4-:R-:W-:Y:S05]  /*f3d0*/  CALL.REL.NOINC `($__internal_28_$__cuda_sm70_shflsync_up_p) ;  /* 0x0000060000007944 */ /* 0x014fea0003c00000 */
[----:B------:R-:W-:Y:S05]  /*f3e0*/  BRA `(.L_x_1700) ;  /* 0xffffd74000007947 */ /* 0x000fea000383ffff */
.L_x_1644:
[----:B------:R-:W-:Y:S02]  /*f3f0*/  MOV R2, 0x2 ;  /* 0x0000000200027802 */ /* 0x000fe40000000f00 */
[----:B------:R-:W-:-:S02]  /*f400*/  MOV R3, 0xf420 ;  /* 0x0000f42000037802 */ /* 0x000fc40000000f00 */
[----:B--2-4-:R-:W-:Y:S05]  /*f410*/  CALL.REL.NOINC `($__internal_28_$__cuda_sm70_shflsync_up_p) ;  /* 0x000005c000007944 */ /* 0x014fea0003c00000 */
        /* <DEDUP_REMOVED lines=24> */
.L_x_1648:
[----:B------:R-:W-:Y:S02]  /*f5a0*/  MOV R2, 0x1 ;  /* 0x0000000100027802 */ /* 0x000fe40000000f00 */
[----:B------:R-:W-:Y:S02]  /*f5b0*/  MOV R3, 0xf5d0 ;  /* 0x0000f5d000037802 */ /* 0x000fe40000000f00 */
[----:B--2---:R-:W-:Y:S05]  /*f5c0*/  CALL.REL.NOINC `($__internal_28_$__cuda_sm70_shflsync_up_p) ;  /* 0x0000041000007944 */ /* 0x004fea0003c00000 */
[----:B------:R-:W-:Y:S01]  /*f5d0*/  MOV R2, R4 ;  /* 0x0000000400027202 */ /* 0x000fe20000000f00 */
[----:B------:R-:W-:Y:S05]  /*f5e0*/  BRA `(.L_x_1702) ;  /* 0xffffd79000007947 */ /* 0x000fea000383ffff */
.L_x_1649:
        /* <DEDUP_REMOVED lines=27> */
.L_x_1651:
[----:B------:R-:W-:Y:S02]  /*f7a0*/  SEL R0, RZ, 0x1, P0 ;  /* 0x00000001ff007807 */ /* 0x000fe40000000000 */
[----:B------:R-:W-:Y:S02]  /*f7b0*/  MOV R2, 0xf7d0 ;  /* 0x0000f7d000027802 */ /* 0x000fe40000000f00 */
[----:B-12---:R-:W-:Y:S05]  /*f7c0*/  CALL.REL.NOINC `($__internal_29_$__cuda_sm70_votesync_ballot) ;  /* 0x0000028000007944 */ /* 0x006fea0003c00000 */
[----:B------:R-:W-:Y:S05]  /*f7d0*/  BRA `(.L_x_1704) ;  /* 0xffffd73000007947 */ /* 0x000fea000383ffff */
.L_x_1652:
[----:B------:R-:W-:Y:S01]  /*f7e0*/  IMAD.MOV.U32 R31, RZ, RZ, R6 ;  /* 0x000000ffff1f7224 */ /* 0x000fe200078e0006 */
[----:B----4-:R-:W-:Y:S01]  /*f7f0*/  MOV R30, R11 ;  /* 0x0000000b001e7202 */ /* 0x010fe20000000f00 */
[----:B------:R-:W-:Y:S01]  /*f800*/  IMAD.MOV.U32 R3, RZ, RZ, 0x1f ;  /* 0x0000001fff037424 */ /* 0x000fe200078e00ff */
[----:B------:R-:W-:Y:S02]  /*f810*/  MOV R2, 0xf830 ;  /* 0x0000f83000027802 */ /* 0x000fe40000000f00 */
[----:B-123--:R-:W-:Y:S05]  /*f820*/  CALL.REL.NOINC `($__internal_27_$__cuda_sm70_shflsync_idx_p) ;  /* 0x0000016000007944 */ /* 0x00efea0003c00000 */
[----:B------:R-:W-:Y:S01]  /*f830*/  IMAD.MOV.U32 R6, RZ, RZ, R30 ;  /* 0x000000ffff067224 */ /* 0x000fe200078e001e */
[----:B------:R-:W-:Y:S01]  /*f840*/  MOV R30, R11 ;  /* 0x0000000b001e7202 */ /* 0x000fe20000000f00 */
[----:B------:R-:W-:Y:S01]  /*f850*/  IMAD.MOV.U32 R31, RZ, RZ, R7 ;  /* 0x000000ffff1f7224 */ /* 0x000fe200078e0007 */
[----:B------:R-:W-:Y:S02]  /*f860*/  MOV R3, 0x1f ;  /* 0x0000001f00037802 */ /* 0x000fe40000000f00 */
[----:B------:R-:W-:-:S02]  /*f870*/  MOV R2, 0xf890 ;  /* 0x0000f89000027802 */ /* 0x000fc40000000f00 */
[----:B------:R-:W-:Y:S05]  /*f880*/  CALL.REL.NOINC `($__internal_27_$__cuda_sm70_shflsync_idx_p) ;  /* 0x0000010000007944 */ /* 0x000fea0003c00000 */
[----:B------:R-:W-:Y:S01]  /*f890*/  MOV R7, R30 ;  /* 0x0000001e00077202 */ /* 0x000fe20000000f00 */
[----:B------:R-:W-:Y:S05]  /*f8a0*/  BRA `(.L_x_1705) ;  /* 0xffffd6a000007947 */ /* 0x000fea000383ffff */
.L_x_1655:
[----:B------:R-:W-:Y:S01]  /*f8b0*/  IMAD.MOV.U32 R31, RZ, RZ, R4 ;  /* 0x000000ffff1f7224 */ /* 0x000fe200078e0004 */
[----:B------:R-:W-:Y:S01]  /*f8c0*/  MOV R30, R0 ;  /* 0x00000000001e7202 */ /* 0x000fe20000000f00 */
[----:B------:R-:W-:Y:S01]  /*f8d0*/  IMAD.MOV.U32 R3, RZ, RZ, 0x1f ;  /* 0x0000001fff037424 */ /* 0x000fe200078e00ff */
[----:B------:R-:W-:-:S02]  /*f8e0*/  MOV R2, 0xf900 ;  /* 0x0000f90000027802 */ /* 0x000fc40000000f00 */
[----:B-12-4-:R-:W-:Y:S05]  /*f8f0*/  CALL.REL.NOINC `($__internal_27_$__cuda_sm70_shflsync_idx_p) ;  /* 0x0000009000007944 */ /* 0x016fea0003c00000 */
[----:B------:R-:W-:Y:S01]  /*f900*/  MOV R10, R30 ;  /* 0x0000001e000a7202 */ /* 0x000fe20000000f00 */
[----:B------:R-:W-:Y:S05]  /*f910*/  BRA `(.L_x_1654) ;  /* 0xffffd69000007947 */ /* 0x000fea000383ffff */
        .weak           $__internal_26_$__cuda_sm70_shflsync_bfly_p
        .type           $__internal_26_$__cuda_sm70_shflsync_bfly_p,@function
        .size           $__internal_26_$__cuda_sm70_shflsync_bfly_p,($__internal_27_$__cuda_sm70_shflsync_idx_p - $__internal_26_$__cuda_sm70_shflsync_bfly_p)
$__internal_26_$__cuda_sm70_shflsync_bfly_p:
[----:B------:R-:W-:Y:S02]  /*f920*/  IMAD.MOV.U32 R138, RZ, RZ, -0x1 ;  /* 0xffffffffff8a7424 */ /* 0x000fe400078e00ff */
[----:B------:R-:W-:-:S02]  /*f930*/  IMAD.MOV.U32 R137, RZ, RZ, 0x1f ;  /* 0x0000001fff897424 */ /* 0x000fc400078e00ff */
[----:B------:R-:W-:Y:S04]  /*f940*/  WARPSYNC R138 ;  /* 0x0000008a00007348 */ /* 0x000fe80003800000 */
[----:B------:R1:W2:Y:S02]  /*f950*/  SHFL.BFLY PT, R136, R2, R136, R137 ;  /* 0x0c00008802887389 */ /* 0x0002a400000e0089 */
[----:B-1----:R-:W-:Y:S02]  /*f960*/  MOV R2, R3 ;  /* 0x0000000300027202 */ /* 0x002fe40000000f00 */
[----:B------:R-:W-:-:S04]  /*f970*/  MOV R3, 0x0 ;  /* 0x0000000000037802 */ /* 0x000fc80000000f00 */
[----:B--2---:R-:W-:Y:S05]  /*f980*/  RET.REL.NODEC R2 `(_ZN7cutlass13device_kernelIN5flash19enable_sm80_to_sm89INS1_16FlashAttnFwdSm80INS1_25CollectiveMainloopFwdSm80ILi8ELi2ELb0EN4cute5tupleIJNS5_1CILi128EEENS7_ILi64EEENS7_ILi192EEEEEELi192ENS_10bfloat16_tEfNS_4arch4Sm80ELb0ELb0ELb0ELb1ELb1ELb0ELb1ELb1EEENS1_21CollectiveEpilogueFwdINS6_IJS8_SA_S9_EEENS6_IJNS7_ILi1EEESI_SI_EEESC_SE_Li256ELb1ELb1ELb1ELb0EEENS1_36VarlenDynamicPersistentTileSchedulerILi128ELi64ELi256ELi256ELb1ELb1ELb0ELb0ELb1ELb1EEEEEEEEEvNT_6ParamsE) ;  /* 0xffff067002007950 */ /* 0x004fea0003c3ffff */
        .weak           $__internal_27_$__cuda_sm70_shflsync_idx_p
        .type           $__internal_27_$__cuda_sm70_shflsync_idx_p,@function
        .size           $__internal_27_$__cuda_sm70_shflsync_idx_p,($__internal_28_$__cuda_sm70_shflsync_up_p - $__internal_27_$__cuda_sm70_shflsync_idx_p)
$__internal_27_$__cuda_sm70_shflsync_idx_p:
[----:B------:R-:W-:-:S04]  /*f990*/  MOV R178, 0xffffffff ;  /* 0xffffffff00b27802 */ /* 0x000fc80000000f00 */
[----:B------:R-:W-:Y:S04]  /*f9a0*/  WARPSYNC R178 ;  /* 0x000000b200007348 */ /* 0x000fe80003800000 */
[----:B------:R1:W2:Y:S02]  /*f9b0*/  SHFL.IDX PT, R30, R31, R30, R3 ;  /* 0x0000001e1f1e7389 */ /* 0x0002a400000e0003 */
[----:B-1----:R-:W-:-:S04]  /*f9c0*/  MOV R3, 0x0 ;  /* 0x0000000000037802 */ /* 0x002fc80000000f00 */
[----:B--2---:R-:W-:Y:S05]  /*f9d0*/  RET.REL.NODEC R2 `(_ZN7cutlass13device_kernelIN5flash19enable_sm80_to_sm89INS1_16FlashAttnFwdSm80INS1_25CollectiveMainloopFwdSm80ILi8ELi2ELb0EN4cute5tupleIJNS5_1CILi128EEENS7_ILi64EEENS7_ILi192EEEEEELi192ENS_10bfloat16_tEfNS_4arch4Sm80ELb0ELb0ELb0ELb1ELb1ELb0ELb1ELb1EEENS1_21CollectiveEpilogueFwdINS6_IJS8_SA_S9_EEENS6_IJNS7_ILi1EEESI_SI_EEESC_SE_Li256ELb1ELb1ELb1ELb0EEENS1_36VarlenDynamicPersistentTileSchedulerILi128ELi64ELi256ELi256ELb1ELb1ELb0ELb0ELb1ELb1EEEEEEEEEvNT_6ParamsE) ;  /* 0xffff062002007950 */ /* 0x004fea0003c3ffff */
        .weak           $__internal_28_$__cuda_sm70_shflsync_up_p
        .type           $__internal_28_$__cuda_sm70_shflsync_up_p,@function
        .size           $__internal_28_$__cuda_sm70_shflsync_up_p,($__internal_29_$__cuda_sm70_votesync_ballot - $__internal_28_$__cuda_sm70_shflsync_up_p)
$__internal_28_$__cuda_sm70_shflsync_up_p:
[----:B------:R-:W-:Y:S02]  /*f9e0*/  IMAD.MOV.U32 R4, RZ, RZ, RZ ;  /* 0x000000ffff047224 */ /* 0x000fe400078e00ff */
[----:B------:R-:W-:-:S04]  /*f9f0*/  IMAD.MOV.U32 R11, RZ, RZ, -0x1 ;  /* 0xffffffffff0b7424 */ /* 0x000fc800078e00ff */
[----:B------:R-:W-:Y:S04]  /*fa00*/  WARPSYNC R11 ;  /* 0x0000000b00007348 */ /* 0x000fe80003800000 */
[----:B------:R1:W2:Y:S02]  /*fa10*/  SHFL.UP PT, R4, R0, R2, R4 ;  /* 0x0400000200047389 */ /* 0x0002a400000e0004 */
[----:B-1----:R-:W-:Y:S02]  /*fa20*/  MOV R2, R3 ;  /* 0x0000000300027202 */ /* 0x002fe40000000f00 */
[----:B------:R-:W-:-:S04]  /*fa30*/  MOV R3, 0x0 ;  /* 0x0000000000037802 */ /* 0x000fc80000000f00 */
[----:B--2---:R-:W-:Y:S05]  /*fa40*/  RET.REL.NODEC R2 `(_ZN7cutlass13device_kernelIN5flash19enable_sm80_to_sm89INS1_16FlashAttnFwdSm80INS1_25CollectiveMainloopFwdSm80ILi8ELi2ELb0EN4cute5tupleIJNS5_1CILi128EEENS7_ILi64EEENS7_ILi192EEEEEELi192ENS_10bfloat16_tEfNS_4arch4Sm80ELb0ELb0ELb0ELb1ELb1ELb0ELb1ELb1EEENS1_21CollectiveEpilogueFwdINS6_IJS8_SA_S9_EEENS6_IJNS7_ILi1EEESI_SI_EEESC_SE_Li256ELb1ELb1ELb1ELb0EEENS1_36VarlenDynamicPersistentTileSchedulerILi128ELi64ELi256ELi256ELb1ELb1ELb0ELb0ELb1ELb1EEEEEEEEEvNT_6ParamsE) ;  /* 0xffff05b002007950 */ /* 0x004fea0003c3ffff */
        .weak           $__internal_29_$__cuda_sm70_votesync_ballot
        .type           $__internal_29_$__cuda_sm70_votesync_ballot,@function
        .size           $__internal_29_$__cuda_sm70_votesync_ballot,(.L_x_3142 - $__internal_29_$__cuda_sm70_votesync_ballot)
$__internal_29_$__cuda_sm70_votesync_ballot:
[----:B------:R-:W-:Y:S01]  /*fa50*/  ISETP.NE.U32.AND P0, PT, R0, 0x1, PT ;  /* 0x000000010000780c */ /* 0x000fe20003f05070 */
[----:B------:R-:W-:-:S04]  /*fa60*/  IMAD.MOV.U32 R3, RZ, RZ, -0x1 ;  /* 0xffffffffff037424 */ /* 0x000fc800078e00ff */
[----:B------:R-:W-:Y:S08]  /*fa70*/  WARPSYNC R3 ;  /* 0x0000000300007348 */ /* 0x000ff00003800000 */
[----:B------:R-:W-:-:S04]  /*fa80*/  VOTE.ANY R0, PT, !P0 ;  /* 0x0000000000007806 */ /* 0x000fc800040e0100 */
[----:B------:R-:W-:Y:S01]  /*fa90*/  LOP3.LUT R0, R0, R3, RZ, 0xc0, !PT ;  /* 0x0000000300007212 */ /* 0x000fe200078ec0ff */
[----:B------:R-:W-:-:S04]  /*faa0*/  IMAD.MOV.U32 R3, RZ, RZ, 0x0 ;  /* 0x00000000ff037424 */ /* 0x000fc800078e00ff */
[----:B------:R-:W-:Y:S05]  /*fab0*/  RET.REL.NODEC R2 `(_ZN7cutlass13device_kernelIN5flash19enable_sm80_to_sm89INS1_16FlashAttnFwdSm80INS1_25CollectiveMainloopFwdSm80ILi8ELi2ELb0EN4cute5tupleIJNS5_1CILi128EEENS7_ILi64EEENS7_ILi192EEEEEELi192ENS_10bfloat16_tEfNS_4arch4Sm80ELb0ELb0ELb0ELb1ELb1ELb0ELb1ELb1EEENS1_21CollectiveEpilogueFwdINS6_IJS8_SA_S9_EEENS6_IJNS7_ILi1EEESI_SI_EEESC_SE_Li256ELb1ELb1ELb1ELb0EEENS1_36VarlenDynamicPersistentTileSchedulerILi128ELi64ELi256ELi256ELb1ELb1ELb0ELb0ELb1ELb1EEEEEEEEEvNT_6ParamsE) ;  /* 0xffff054002007950 */ /* 0x000fea0003c3ffff */
.L_x_1706:
        /* <DEDUP_REMOVED lines=12> */
.L_x_3142:


//--------------------- .text._ZN7cutlass13device_kernelIN5flash19enable_sm80_to_sm89INS1_16FlashAttnFwdSm80INS1_25CollectiveMainloopFwdSm80ILi8ELi2ELb0EN4cute5tupleIJNS5_1CILi128EEENS7_ILi64EEENS7_ILi192EEEEEELi192ENS_10bfloat16_tEfNS_4arch4Sm80ELb0ELb0ELb0ELb1ELb1ELb1ELb1ELb1EEENS1_21CollectiveEpilogueFwdINS6_IJS8_SA_S9_EEENS6_IJNS7_ILi1EEESI_SI_EEESC_SE_Li256ELb1ELb1ELb1ELb0EEENS1_36VarlenDynamicPersistentTileSchedulerILi128ELi64ELi256ELi256ELb1ELb1ELb0ELb0ELb1ELb1EEEEEEEEEvNT_6ParamsE --------------------------
	.section	.text._ZN7cutlass13device_kernelIN5flash19enable_sm80_to_sm89INS1_16FlashAttnFwdSm80INS1_25CollectiveMainloopFwdSm80ILi8ELi2ELb0EN4cute5tupleIJNS5_1CILi128EEENS7_ILi64EEENS7_ILi192EEEEEELi192ENS_10bfloat16_tEfNS_4arch4Sm80ELb0ELb0ELb0ELb1ELb1ELb1ELb1ELb1EEENS1_21CollectiveEpilogueFwdINS6_IJS8_SA_S9_EEENS6_IJNS7_ILi1EEESI_SI_EEESC_SE_Li256ELb1ELb1ELb1ELb0EEENS1_36VarlenDynamicPersistentTileSchedulerILi128ELi64ELi256ELi256ELb1ELb1ELb0ELb0ELb1ELb1EEEEEEEEEvNT_6ParamsE,"ax",@progbits
	.sectioninfo	@"SHI_REGISTERS=255"
	.align	128
.text._ZN7cutlass13device_kernelIN5flash19enable_sm80_to_sm89INS1_16FlashAttnFwdSm80INS1_25CollectiveMainloopFwdSm80ILi8ELi2ELb0EN4cute5tupleIJNS5_1CILi128EEENS7_ILi64EEENS7_ILi192EEEEEELi192ENS_10bfloat16_tEfNS_4arch4Sm80ELb0ELb0ELb0ELb1ELb1ELb1ELb1ELb1EEENS1_21CollectiveEpilogueFwdINS6_IJS8_SA_S9_EEENS6_IJNS7_ILi1EEESI_SI_EEESC_SE_Li256ELb1ELb1ELb1ELb0EEENS1_36VarlenDynamicPersistentTileSchedulerILi128ELi64ELi256ELi256ELb1ELb1ELb0ELb0ELb1ELb1EEEEEEEEEvNT_6ParamsE:
        .type           _ZN7cutlass13device_kernelIN5flash19enable_sm80_to_sm89INS1_16FlashAttnFwdSm80INS1_25CollectiveMainloopFwdSm80ILi8ELi2ELb0EN4cute5tupleIJNS5_1CILi128EEENS7_ILi64EEENS7_ILi192EEEEEELi192ENS_10bfloat16_tEfNS_4arch4Sm80ELb0ELb0ELb0ELb1ELb1ELb1ELb1ELb1EEENS1_21CollectiveEpilogueFwdINS6_IJS8_SA_S9_EEENS6_IJNS7_ILi1EEESI_SI_EEESC_SE_Li256ELb1ELb1ELb1ELb0EEENS1_36VarlenDynamicPersistentTileSchedulerILi128ELi64ELi256ELi256ELb1ELb1ELb0ELb0ELb1ELb1EEEEEEEEEvNT_6ParamsE,@function
        .size           _ZN7cutlass13device_kernelIN5flash19enable_sm80_to_sm89INS1_16FlashAttnFwdSm80INS1_25CollectiveMainloopFwdSm80ILi8ELi2ELb0EN4cute5tupleIJNS5_1CILi128EEENS7_ILi64EEENS7_ILi192EEEEEELi192ENS_10bfloat16_tEfNS_4arch4Sm80ELb0ELb0ELb0ELb1ELb1ELb1ELb1ELb1EEENS1_21CollectiveEpilogueFwdINS6_IJS8_SA_S9_EEENS6_IJNS7_ILi1EEESI_SI_EEESC_SE_Li256ELb1ELb1ELb1ELb0EEENS1_36VarlenDynamicPersistentTileSchedulerILi128ELi64ELi256ELi256ELb1ELb1ELb0ELb0ELb1ELb1EEEEEEEEEvNT_6ParamsE,(.L_x_3147 - _ZN7cutlass13device_kernelIN5flash19enable_sm80_to_sm89INS1_16FlashAttnFwdSm80INS1_25CollectiveMainloopFwdSm80ILi8ELi2ELb0EN4cute5tupleIJNS5_1CILi128EEENS7_ILi64EEENS7_ILi192EEEEEELi192ENS_10bfloat16_tEfNS_4arch4Sm80ELb0ELb0ELb0ELb1ELb1ELb1ELb1ELb1EEENS1_21CollectiveEpilogueFwdINS6_IJS8_SA_S9_EEENS6_IJNS7_ILi1EEESI_SI_EEESC_SE_Li256ELb1ELb1ELb1ELb0EEENS1_36VarlenDynamicPersistentTileSchedulerILi128ELi64ELi256ELi256ELb1ELb1ELb0ELb0ELb1ELb1EEEEEEEEEvNT_6ParamsE)
        .other          _ZN7cutlass13device_kernelIN5flash19enable_sm80_to_sm89INS1_16FlashAttnFwdSm80INS1_25CollectiveMainloopFwdSm80ILi8ELi2ELb0EN4cute5tupleIJNS5_1CILi128EEENS7_ILi64EEENS7_ILi192EEEEEELi192ENS_10bfloat16_tEfNS_4arch4Sm80ELb0ELb0ELb0ELb1ELb1ELb1ELb1ELb1EEENS1_21CollectiveEpilogueFwdINS6_IJS8_SA_S9_EEENS6_IJNS7_ILi1EEESI_SI_EEESC_SE_Li256ELb1ELb1ELb1ELb0EEENS1_36VarlenDynamicPersistentTileSchedulerILi128ELi64ELi256ELi256ELb1ELb1ELb0ELb0ELb1ELb1EEEEEEEEEvNT_6ParamsE,@"STO_CUDA_ENTRY STV_DEFAULT"
_ZN7cutlass13device_kernelIN5flash19enable_sm80_to_sm89INS1_16FlashAttnFwdSm80INS1_25CollectiveMainloopFwdSm80ILi8ELi2ELb0EN4cute5tupleIJNS5_1CILi128EEENS7_ILi64EEENS7_ILi192EEEEEELi192ENS_10bfloat16_tEfNS_4arch4Sm80ELb0ELb0ELb0ELb1ELb1ELb1ELb1ELb1EEENS1_21CollectiveEpilogueFwdINS6_IJS8_SA_S9_EEENS6_IJNS7_ILi1EEESI_SI_EEESC_SE_Li256ELb1ELb1ELb1ELb0EEENS1_36VarlenDynamicPersistentTileSchedulerILi128ELi64ELi256ELi256ELb1ELb1ELb0ELb0ELb1ELb1EEEEEEEEEvNT_6ParamsE:
        /* <DEDUP_REMOVED lines=52> */
.L_x_1712:
        /* <DEDUP_REMOVED lines=17> */
.L_x_1892:
        /* <DEDUP_REMOVED lines=16> */
.L_x_1893:
[----:B---3--:R-:W-:-:S05]  /*0550*/  IMAD R0, R0, c[0x0][0x538], RZ ;  /* 0x00014e0000007a24 */ /* 0x008fca00078e02ff */
[----:B------:R-:W-:-:S04]  /*0560*/  IADD3 R6, R0, R6, RZ ;  /* 0x0000000600067210 */ /* 0x000fc80007ffe0ff */
[----:B------:R-:W-:-:S13]  /*0570*/  ISETP.GT.AND P0, PT, R6, UR4, PT ;  /* 0x0000000406007c0c */ /* 0x000fda000bf04270 */
[----:B-12---:R-:W-:Y:S05]  /*0580*/  @!P0 BRA `(.L_x_1712) ;  /* 0xfffffdb000008947 */ /* 0x006fea000383ffff */
.L_x_1708:
[----:B------:R-:W-:-:S05]  /*0590*/  IADD3 R6, -R0, R6, RZ ;  /* 0x0000000600067210 */ /* 0x000fca0007ffe1ff */
[----:B------:R-:W-:-:S05]  /*05a0*/  IMAD R0, R4, c[0x0][0x538], R6 ;  /* 0x00014e0004007a24 */ /* 0x000fca00078e0206 */
[----:B------:R-:W-:Y:S01]  /*05b0*/  ISETP.GT.AND P0, PT, R0, UR4, PT ;  /* 0x0000000400007c0c */ /* 0x000fe2000bf04270 */
[----:B------:R-:W-:-:S12]  /*05c0*/  BRA.DIV ~URZ, `(.L_x_1713) ;  /* 0x00018db27f007947 */ /* 0x000fd8000b800000 */
[----:B------:R-:W-:-:S04]  /*05d0*/  VOTE.ANY R0, PT, !P0 ;  /* 0x0000000000007806 */ /* 0x000fc800040e0100 */
.L_x_1894:
[----:B------:R1:W3:Y:S01]  /*05e0*/  POPC R12, R0 ;  /* 0x00000000000c7309 */ /* 0x0002e20000000000 */
[----:B------:R-:W-:Y:S05]  /*05f0*/  BRA.DIV ~URZ, `(.L_x_1714) ;  /* 0x00018dc27f007947 */ /* 0x000fea000b800000 */
[----:B---3--:R3:W4:Y:S01]  /*0600*/  SHFL.IDX PT, R11, R8, R12, 0x1f ;  /* 0x00001f0c080b7589 */ /* 0x00872200000e0000 */
[----:B------:R-:W-:-:S03]  /*0610*/  MOV R5, RZ ;  /* 0x000000ff00057202 */ /* 0x000fc60000000f00 */
[----:B------:R3:W1:Y:S04]  /*0620*/  SHFL.IDX PT, R10, R7, R12, 0x1f ;  /* 0x00001f0c070a7589 */ /* 0x00066800000e0000 */
.L_x_1895:
[----:B------:R-:W-:Y:S01]  /*0630*/  ISETP.NE.AND P0, PT, R0, RZ, PT ;  /* 0x000000ff0000720c */ /* 0x000fe20003f05270 */
[----:B------:R-:W-:-:S12]  /*0640*/  BSSY B0, `(.L_x_1715) ;  /* 0x0000005000007945 */ /* 0x000fd80003800000 */
[----:B------:R-:W-:Y:S05]  /*0650*/  @!P0 BRA `(.L_x_1716) ;  /* 0x0000003000008947 */ /* 0x000fea0003800000 */
[----:B------:R-:W-:Y:S01]  /*0660*/  IADD3 R32, R12, -0x1, RZ ;  /* 0xffffffff0c207810 */ /* 0x000fe20007ffe0ff */
[----:B------:R-:W-:Y:S05]  /*0670*/  BRA.DIV ~URZ, `(.L_x_1717) ;  /* 0x00018e227f007947 */ /* 0x000fea000b800000 */
[----:B------:R3:W4:Y:S02]  /*0680*/  SHFL.IDX PT, R5, R4, R32, 0x1f ;  /* 0x00001f2004057589 */ /* 0x00072400000e0000 */
.L_x_1716:
[----:B------:R-:W-:Y:S05]  /*0690*/  BSYNC B0 ;  /* 0x0000000000007941 */ /* 0x000fea0003800000 */
.L_x_1715:
[-C--:B---34-:R-:W-:Y:S01]  /*06a0*/  IABS R4, R11.reuse ;  /* 0x0000000b00047213 */ /* 0x098fe20000000000 */
[----:B--2---:R-:W-:Y:S01]  /*06b0*/  IMAD R236, R5, c[0x0][0x538], R6 ;  /* 0x00014e0005ec7a24 */ /* 0x004fe200078e0206 */
[----:B-1----:R-:W-:Y:S01]  /*06c0*/  IABS R0, R10 ;  /* 0x0000000a00007213 */ /* 0x002fe20000000000 */
        /* <DEDUP_REMOVED lines=62> */
.L_x_1709:
[----:B--2---:R-:W-:Y:S01]  /*0ab0*/  IMAD.MOV.U32 R237, RZ, RZ, RZ ;  /* 0x000000ffffed7224 */ /* 0x004fe200078e00ff */
[----:B------:R-:W-:Y:S01]  /*0ac0*/  MOV R238, RZ ;  /* 0x000000ff00ee7202 */ /* 0x000fe20000000f00 */
[----:B------:R-:W-:Y:S01]  /*0ad0*/  IMAD.U32 R236, RZ, RZ, UR4 ;  /* 0x00000004ffec7e24 */ /* 0x000fe2000f8e00ff */
[----:B------:R-:W-:Y:S02]  /*0ae0*/  MOV R239, c[0x0][0x53c] ;  /* 0x00014f0000ef7a02 */ /* 0x000fe40000000f00 */
.L_x_1718:
[----:B------:R-:W-:Y:S01]  /*0af0*/  ISETP.NE.AND P0, PT, R14, RZ, PT ;  /* 0x000000ff0e00720c */ /* 0x000fe20003f05270 */
[----:B------:R-:W-:-:S12]  /*0b00*/  WARPSYNC 0xffffffff ;  /* 0xffffffff00007948 */ /* 0x000fd80003800000 */
[----:B------:R1:W-:Y:S04]  /*0b10*/  @!P0 STS.128 [0x24100], R236 ;  /* 0x024100ecff008388 */ /* 0x0003e80000000c00 */
[----:B------:R-:W-:Y:S06]  /*0b20*/  BAR.ARV 0x5, 0x100 ;  /* 0x0144000000007b1d */ /* 0x000fec0000002000 */
.L_x_1707:
[----:B-12---:R-:W-:-:S13]  /*0b30*/  ISETP.GE.AND P0, PT, R239, c[0x0][0x53c], PT ;  /* 0x00014f00ef007a0c */ /* 0x006fda0003f06270 */
[----:B------:R-:W-:Y:S05]  /*0b40*/  @P0 EXIT ;  /* 0x000000000000094d */ /* 0x000fea0003800000 */
[----:B------:R-:W-:Y:S01]  /*0b50*/  SHF.R.S32.HI R12, RZ, 0x1f, R187 ;  /* 0x0000001fff0c7819 */ /* 0x000fe200000114bb */
[----:B------:R-:W-:Y:S01]  /*0b60*/  IMAD.MOV.U32 R18, RZ, RZ, 0x40 ;  /* 0x00000040ff127424 */ /* 0x000fe200078e00ff */
[----:B------:R-:W-:Y:S02]  /*0b70*/  ULDC UR4, c[0x0][0x2ac] ;  /* 0x0000ab0000047ab9 */ /* 0x000fe40000000800 */
[CC--:B------:R-:W-:Y:S01]  /*0b80*/  LEA.HI R9, R12.reuse, R187.reuse, RZ, 0x3 ;  /* 0x000000bb0c097211 */ /* 0x0c0fe200078f18ff */
[----:B------:R-:W-:Y:S01]  /*0b90*/  ULDC UR6, c[0x0][0x1d0] ;  /* 0x0000740000067ab9 */ /* 0x000fe20000000800 */
[----:B------:R-:W-:Y:S01]  /*0ba0*/  LEA.HI R3, R12, R187, RZ, 0x4 ;  /* 0x000000bb0c037211 */ /* 0x000fe200078f20ff */
[----:B------:R-:W-:Y:S01]  /*0bb0*/  UIMAD UR6, UR4, UR6, URZ ;  /* 0x00000006040672a4 */ /* 0x000fe2000f8e023f */
[----:B------:R-:W-:Y:S02]  /*0bc0*/  LOP3.LUT R0, R9, 0xfffffff8, RZ, 0xc0, !PT ;  /* 0xfffffff809007812 */ /* 0x000fe400078ec0ff */
[----:B------:R-:W-:-:S02]  /*0bd0*/  LOP3.LUT R2, R3, 0xfffffff0, RZ, 0xc0, !PT ;  /* 0xfffffff003027812 */ /* 0x000fc400078ec0ff */
[----:B------:R-:W-:Y:S01]  /*0be0*/  SHF.R.S32.HI R242, RZ, 0x3, R9 ;  /* 0x00000003fff27819 */ /* 0x000fe20000011409 */
[C---:B------:R-:W-:Y:S01]  /*0bf0*/  IMAD.IADD R182, R187.reuse, 0x1, -R0 ;  /* 0x00000001bbb67824 */ /* 0x040fe200078e0a00 */
[----:B------:R-:W-:Y:S01]  /*0c00*/  SHF.R.S32.HI R4, RZ, 0x4, R3 ;  /* 0x00000004ff047819 */ /* 0x000fe20000011403 */
[----:B------:R-:W-:Y:S02]  /*0c10*/  IMAD.IADD R0, R187, 0x1, -R2 ;  /* 0x00000001bb007824 */ /* 0x000fe400078e0a02 */
[----:B------:R-:W-:Y:S01]  /*0c20*/  IMAD.SHL.U32 R5, R242, 0x40, RZ ;  /* 0x00000040f2057824 */ /* 0x000fe200078e00ff */
[----:B------:R-:W-:Y:S01]  /*0c30*/  LEA.HI R3, R3, R4, RZ, 0x1 ;  /* 0x0000000403037211 */ /* 0x000fe200078f08ff */
[C---:B------:R-:W-:Y:S01]  /*0c40*/  IMAD.SHL.U32 R204, R182.reuse, 0x8, RZ ;  /* 0x00000008b6cc7824 */ /* 0x040fe200078e00ff */
[----:B------:R-:W-:Y:S01]  /*0c50*/  SHF.R.S32.HI R8, RZ, 0x1f, R0 ;  /* 0x0000001fff087819 */ /* 0x000fe20000011400 */
[C---:B------:R-:W-:Y:S01]  /*0c60*/  IMAD.SHL.U32 R7, R182.reuse, 0x40, RZ ;  /* 0x00000040b6077824 */ /* 0x040fe200078e00ff */
[----:B------:R-:W-:Y:S01]  /*0c70*/  LOP3.LUT R6, R3, 0xfffffffe, RZ, 0xc0, !PT ;  /* 0xfffffffe03067812 */ /* 0x000fe200078ec0ff */
[----:B------:R-:W-:Y:S01]  /*0c80*/  IMAD R217, R182, 0x20, R242 ;  /* 0x00000020b6d97824 */ /* 0x000fe200078e02f2 */
[----:B------:R-:W-:-:S02]  /*0c90*/  LOP3.LUT R2, R5, 0x1c0, RZ, 0xc0, !PT ;  /* 0x000001c005027812 */ /* 0x000fc400078ec0ff */
[----:B------:R-:W-:Y:S01]  /*0ca0*/  LEA.HI R13, R8, R0, RZ, 0x3 ;  /* 0x00000000080d7211 */ /* 0x000fe200078f18ff */
[----:B------:R-:W-:Y:S01]  /*0cb0*/  IMAD.IADD R8, R4, 0x1, -R6 ;  /* 0x0000000104087824 */ /* 0x000fe200078e0a06 */
[----:B------:R-:W-:Y:S02]  /*0cc0*/  SHF.R.U32.HI R5, RZ, 0x3, R2 ;  /* 0x00000003ff057819 */ /* 0x000fe40000011602 */
[----:B------:R-:W-:Y:S02]  /*0cd0*/  LOP3.LUT R3, R2, 0x38, R204, 0xf8, !PT ;  /* 0x0000003802037812 */ /* 0x000fe400078ef8cc */
[----:B------:R-:W-:Y:S02]  /*0ce0*/  LOP3.LUT R2, R7, 0x1c0, RZ, 0xc0, !PT ;  /* 0x000001c007027812 */ /* 0x000fe400078ec0ff */
[----:B------:R-:W-:Y:S02]  /*0cf0*/  LOP3.LUT R4, R13, 0xfffffff8, RZ, 0xc0, !PT ;  /* 0xfffffff80d047812 */ /* 0x000fe400078ec0ff */
[----:B------:R-:W-:-:S02]  /*0d00*/  LOP3.LUT R10, R3, R5, RZ, 0x3c, !PT ;  /* 0x00000005030a7212 */ /* 0x000fc400078e3cff */
[CC--:B------:R-:W-:Y:S02]  /*0d10*/  LEA.HI R6, R12.reuse, R187.reuse, RZ, 0x2 ;  /* 0x000000bb0c067211 */ /* 0x0c0fe400078f10ff */
[----:B------:R-:W-:Y:S02]  /*0d20*/  LEA.HI R5, R12, R187, RZ, 0x5 ;  /* 0x000000bb0c057211 */ /* 0x000fe400078f28ff */
[----:B------:R-:W-:Y:S01]  /*0d30*/  LOP3.LUT R3, R2, 0x8, R9, 0xf8, !PT ;  /* 0x0000000802037812 */ /* 0x000fe200078ef809 */
[----:B------:R-:W-:Y:S01]  /*0d40*/  IMAD.IADD R9, R0, 0x1, -R4 ;  /* 0x0000000100097824 */ /* 0x000fe200078e0a04 */
[----:B------:R-:W-:Y:S02]  /*0d50*/  LOP3.LUT R4, R6, 0xfffffffc, RZ, 0xc0, !PT ;  /* 0xfffffffc06047812 */ /* 0x000fe400078ec0ff */
[----:B------:R-:W-:Y:S02]  /*0d60*/  LOP3.LUT R0, R5, 0xffffffe0, RZ, 0xc0, !PT ;  /* 0xffffffe005007812 */ /* 0x000fe400078ec0ff */
[----:B------:R-:W-:Y:S01]  /*0d70*/  SHF.R.U32.HI R2, RZ, 0x3, R2 ;  /* 0x00000003ff027819 */ /* 0x000fe20000011602 */
[C---:B------:R-:W-:Y:S01]  /*0d80*/  IMAD.IADD R240, R187.reuse, 0x1, -R4 ;  /* 0x00000001bbf07824 */ /* 0x040fe200078e0a04 */
[----:B------:R-:W-:Y:S01]  /*0d90*/  SHF.R.S32.HI R207, RZ, 0x2, R6 ;  /* 0x00000002ffcf7819 */ /* 0x000fe20000011406 */
[----:B------:R-:W-:Y:S01]  /*0da0*/  IMAD.IADD R22, R187, 0x1, -R0 ;  /* 0x00000001bb167824 */ /* 0x000fe200078e0a00 */
[----:B------:R-:W-:Y:S01]  /*0db0*/  LOP3.LUT R11, R3, R2, RZ, 0x3c, !PT ;  /* 0x00000002030b7212 */ /* 0x000fe200078e3cff */
[C---:B------:R-:W-:Y:S01]  /*0dc0*/  IMAD.SHL.U32 R108, R240.reuse, 0x4, RZ ;  /* 0x00000004f06c7824 */ /* 0x040fe200078e00ff */
[--C-:B------:R-:W-:Y:S01]  /*0dd0*/  SHF.R.S32.HI R2, RZ, 0x5, R5.reuse ;  /* 0x00000005ff027819 */ /* 0x100fe20000011405 */
[----:B------:R-:W-:Y:S01]  /*0de0*/  IMAD.SHL.U32 R104, R240, 0x8, RZ ;  /* 0x00000008f0687824 */ /* 0x000fe200078e00ff */
[----:B------:R-:W-:-:S02]  /*0df0*/  SHF.R.S32.HI R3, RZ, 0x1f, R5 ;  /* 0x0000001fff037819 */ /* 0x000fc40000011405 */
[----:B------:R-:W-:Y:S01]  /*0e00*/  SHF.R.S32.HI R4, RZ, 0x1f, R22 ;  /* 0x0000001fff047819 */ /* 0x000fe20000011416 */
[----:B------:R-:W-:Y:S01]  /*0e10*/  IMAD.SHL.U32 R148, R2, 0x200, RZ ;  /* 0x0000020002947824 */ /* 0x000fe200078e00ff */
[----:B------:R-:W-:Y:S02]  /*0e20*/  LEA.HI R3, R3, R2, RZ, 0x3 ;  /* 0x0000000203037211 */ /* 0x000fe400078f18ff */
[----:B------:R-:W-:Y:S02]  /*0e30*/  LEA.HI R0, R12, R187, RZ, 0x6 ;  /* 0x000000bb0c007211 */ /* 0x000fe400078f30ff */
[----:B------:R-:W-:Y:S02]  /*0e40*/  IADD3 R111, R108, 0x20, RZ ;  /* 0x000000206c6f7810 */ /* 0x000fe40007ffe0ff */
[----:B------:R-:W-:Y:S01]  /*0e50*/  LOP3.LUT R3, R3, 0xffffff8, RZ, 0xc0, !PT ;  /* 0x0ffffff803037812 */ /* 0x000fe200078ec0ff */
[----:B------:R-:W-:Y:S01]  /*0e60*/  IMAD.SHL.U32 R7, R0, 0x8, RZ ;  /* 0x0000000800077824 */ /* 0x000fe200078e00ff */
[----:B------:R-:W-:Y:S01]  /*0e70*/  LEA.HI R12, R4, R22, RZ, 0x2 ;  /* 0x00000016040c7211 */ /* 0x000fe200078f10ff */
[----:B------:R-:W-:Y:S01]  /*0e80*/  IMAD.IADD R0, R108, 0x1, R111 ;  /* 0x000000016c007824 */ /* 0x000fe200078e026f */
[----:B------:R-:W-:Y:S01]  /*0e90*/  SHF.R.S32.HI R6, RZ, 0x1f, R6 ;  /* 0x0000001fff067819 */ /* 0x000fe20000011406 */
[C---:B------:R-:W-:Y:S01]  /*0ea0*/  IMAD.IADD R5, R2.reuse, 0x1, -R3 ;  /* 0x0000000102057824 */ /* 0x040fe200078e0a03 */
[----:B------:R-:W-:Y:S01]  /*0eb0*/  SHF.R.S32.HI R4, RZ, 0x2, R12 ;  /* 0x00000002ff047819 */ /* 0x000fe2000001140c */
[----:B------:R-:W-:Y:S01]  /*0ec0*/  IMAD.SHL.U32 R2, R2, 0x400, RZ ;  /* 0x0000040002027824 */ /* 0x000fe200078e00ff */
[----:B------:R-:W-:-:S02]  /*0ed0*/  SHF.R.S32.HI R3, RZ, 0x1f, R0 ;  /* 0x0000001fff037819 */ /* 0x000fc40000011400 */
[----:B------:R-:W-:Y:S01]  /*0ee0*/  IADD3 R14, R207, 0x40, RZ ;  /* 0x00000040cf0e7810 */ /* 0x000fe20007ffe0ff */
[----:B------:R-:W-:Y:S01]  /*0ef0*/  IMAD R21, R5, 0x10, R4 ;  /* 0x0000001005157824 */ /* 0x000fe200078e0204 */
[----:B------:R-:W-:Y:S01]  /*0f00*/  LEA.HI R4, R6, R207, RZ, 0x3 ;  /* 0x000000cf06047211 */ /* 0x000fe200078f18ff */
[----:B------:R-:W-:Y:S01]  /*0f10*/  IMAD.SHL.U32 R6, R9, 0x40, RZ ;  /* 0x0000004009067824 */ /* 0x000fe200078e00ff */
[----:B------:R-:W-:Y:S01]  /*0f20*/  LOP3.LUT R107, R10, 0x7ffffe00, R7, 0xf8, !PT ;  /* 0x7ffffe000a6b7812 */ /* 0x000fe200078ef807 */
[----:B------:R-:W-:Y:S01]  /*0f30*/  IMAD.SHL.U32 R10, R8, 0x8, RZ ;  /* 0x00000008080a7824 */ /* 0x000fe200078e00ff */
[CC--:B------:R-:W-:Y:S01]  /*0f40*/  LEA.HI R211, R3.reuse, R0.reuse, RZ, 0x3 ;  /* 0x0000000003d37211 */ /* 0x0c0fe200078f18ff */
[----:B------:R-:W-:Y:S01]  /*0f50*/  STL [R1+0x48], R21 ;  /* 0x0000481501007387 */ /* 0x000fe20000100800 */
[----:B------:R-:W-:Y:S01]  /*0f60*/  LEA.HI R7, R3, R0, RZ, 0x6 ;  /* 0x0000000003077211 */ /* 0x000fe200078f30ff */
[----:B------:R-:W-:Y:S01]  /*0f70*/  IMAD.SHL.U32 R3, R14, 0x40, RZ ;  /* 0x000000400e037824 */ /* 0x000fe200078e00ff */
[----:B------:R-:W-:Y:S01]  /*0f80*/  LOP3.LUT R0, R4, 0xfffffff8, RZ, 0xc0, !PT ;  /* 0xfffffff804007812 */ /* 0x000fe200078ec0ff */
[----:B------:R-:W-:Y:S01]  /*0f90*/  IMAD.SHL.U32 R107, R107, 0x2, RZ ;  /* 0x000000026b6b7824 */ /* 0x000fe200078e00ff */
[----:B------:R-:W-:-:S02]  /*0fa0*/  SHF.R.S32.HI R4, RZ, 0x1f, R14 ;  /* 0x0000001fff047819 */ /* 0x000fc4000001140e */
[----:B------:R-:W-:Y:S01]  /*0fb0*/  IADD3 R110, R108, 0x40, RZ ;  /* 0x000000406c6e7810 */ /* 0x000fe20007ffe0ff */
[----:B------:R-:W-:Y:S01]  /*0fc0*/  IMAD.IADD R241, R207, 0x1, -R0 ;  /* 0x00000001cff17824 */ /* 0x000fe200078e0a00 */
[----:B------:R-:W-:Y:S01]  /*0fd0*/  LEA.HI R4, R4, R14, RZ, 0x3 ;  /* 0x0000000e04047211 */ /* 0x000fe200078f18ff */
[----:B------:R-:W-:Y:S01]  /*0fe0*/  IMAD R0, R8, 0x200, R11 ;  /* 0x0000020008007824 */ /* 0x000fe200078e020b */
[----:B------:R-:W-:Y:S01]  /*0ff0*/  LOP3.LUT R23, R3, 0x1c0, RZ, 0xc0, !PT ;  /* 0x000001c003177812 */ /* 0x000fe200078ec0ff */
[----:B------:R-:W-:Y:S01]  /*1000*/  IMAD.SHL.U32 R5, R241, 0x40, RZ ;  /* 0x00000040f1057824 */ /* 0x000fe200078e00ff */
[----:B------:R-:W-:Y:S01]  /*1010*/  R2P PR, R9, 0x6 ;  /* 0x0000000609007804 */ /* 0x000fe20000000000 */
[----:B------:R-:W-:Y:S01]  /*1020*/  IMAD.SHL.U32 R4, R4, 0x40, RZ ;  /* 0x0000004004047824 */ /* 0x000fe200078e00ff */
[----:B------:R-:W-:Y:S01]  /*1030*/  SHF.R.U32.HI R20, RZ, 0x3, R23 ;  /* 0x00000003ff147819 */ /* 0x000fe20000011617 */
[----:B------:R-:W-:Y:S01]  /*1040*/  IMAD.IADD R3, R108, 0x1, R110 ;  /* 0x000000016c037824 */ /* 0x000fe200078e026e */
[----:B------:R-:W-:-:S02]  /*1050*/  LOP3.LUT R209, R5, 0x1c0, RZ, 0xc0, !PT ;  /* 0x000001c005d17812 */ /* 0x000fc400078ec0ff */
[----:B------:R-:W-:Y:S02]  /*1060*/  LOP3.LUT R19, R4, 0xfffffe00, RZ, 0xc0, !PT ;  /* 0xfffffe0004137812 */ /* 0x000fe400078ec0ff */
[----:B------:R-:W-:Y:S01]  /*1070*/  LOP3.LUT R4, R6, 0x1c0, RZ, 0xc0, !PT ;  /* 0x000001c006047812 */ /* 0x000fe200078ec0ff */
[----:B------:R-:W-:Y:S01]  /*1080*/  IMAD.SHL.U32 R6, R7, 0x80, RZ ;  /* 0x0000008007067824 */ /* 0x000fe200078e00ff */
[----:B------:R-:W-:Y:S01]  /*1090*/  SHF.R.S32.HI R5, RZ, 0x1f, R3 ;  /* 0x0000001fff057819 */ /* 0x000fe20000011403 */
[----:B------:R-:W-:Y:S01]  /*10a0*/  STL [R1], R19 ;  /* 0x0000001301007387 */ /* 0x000fe20000100800 */
[----:B------:R-:W-:Y:S02]  /*10b0*/  SHF.R.U32.HI R147, RZ, 0x3, R209 ;  /* 0x00000003ff937819 */ /* 0x000fe400000116d1 */
[--C-:B------:R-:W-:Y:S02]  /*10c0*/  LOP3.LUT R8, R209, 0x38, R211.reuse, 0xf8, !PT ;  /* 0x00000038d1087812 */ /* 0x100fe400078ef8d3 */
[----:B------:R-:W-:-:S02]  /*10d0*/  LOP3.LUT R7, R23, 0x38, R211, 0xf8, !PT ;  /* 0x0000003817077812 */ /* 0x000fc400078ef8d3 */
[CC--:B------:R-:W-:Y:S02]  /*10e0*/  LEA.HI R11, R5.reuse, R3.reuse, RZ, 0x3 ;  /* 0x00000003050b7211 */ /* 0x0c0fe400078f18ff */
[----:B------:R-:W-:Y:S02]  /*10f0*/  LOP3.LUT R10, R4, 0x8, R10, 0xf8, !PT ;  /* 0x00000008040a7812 */ /* 0x000fe400078ef80a */
[----:B------:R-:W-:Y:S02]  /*1100*/  SHF.R.U32.HI R9, RZ, 0x3, R4 ;  /* 0x00000003ff097819 */ /* 0x000fe40000011604 */
[----:B------:R-:W-:Y:S02]  /*1110*/  LOP3.LUT R4, R6, 0xffffe000, RZ, 0xc0, !PT ;  /* 0xffffe00006047812 */ /* 0x000fe400078ec0ff */
[----:B------:R-:W-:Y:S02]  /*1120*/  LEA.HI R3, R5, R3, RZ, 0x6 ;  /* 0x0000000305037211 */ /* 0x000fe400078f30ff */
[----:B------:R-:W-:-:S02]  /*1130*/  LOP3.LUT R8, R8, R147, RZ, 0x3c, !PT ;  /* 0x0000009308087212 */ /* 0x000fc400078e3cff */
[----:B------:R-:W-:Y:S01]  /*1140*/  LOP3.LUT R6, R7, R20, RZ, 0x3c, !PT ;  /* 0x0000001407067212 */ /* 0x000fe200078e3cff */
[----:B------:R-:W-:Y:S01]  /*1150*/  IMAD.SHL.U32 R3, R3, 0x80, RZ ;  /* 0x0000008003037824 */ /* 0x000fe200078e00ff */
[-C--:B------:R-:W-:Y:S01]  /*1160*/  IADD3 R17, R8, R4.reuse, R148 ;  /* 0x0000000408117210 */ /* 0x080fe20007ffe094 */
[----:B------:R-:W-:Y:S01]  /*1170*/  IMAD.SHL.U32 R8, R13, 0x40, RZ ;  /* 0x000000400d087824 */ /* 0x000fe200078e00ff */
[----:B------:R-:W-:Y:S02]  /*1180*/  IADD3 R16, R6, R4, R19 ;  /* 0x0000000406107210 */ /* 0x000fe40007ffe013 */
[--C-:B------:R-:W-:Y:S02]  /*1190*/  LOP3.LUT R4, R209, 0x38, R11.reuse, 0xf8, !PT ;  /* 0x00000038d1047812 */ /* 0x100fe400078ef80b */
[----:B------:R-:W-:Y:S02]  /*11a0*/  LOP3.LUT R6, R23, 0x38, R11, 0xf8, !PT ;  /* 0x0000003817067812 */ /* 0x000fe400078ef80b */
[----:B------:R-:W-:-:S02]  /*11b0*/  LOP3.LUT R3, R3, 0xffffe000, RZ, 0xc0, !PT ;  /* 0xffffe00003037812 */ /* 0x000fc400078ec0ff */
[----:B------:R-:W-:Y:S02]  /*11c0*/  LOP3.LUT R7, R4, R147, RZ, 0x3c, !PT ;  /* 0x0000009304077212 */ /* 0x000fe400078e3cff */
[----:B------:R-:W-:Y:S02]  /*11d0*/  LOP3.LUT R6, R6, R20, RZ, 0x3c, !PT ;  /* 0x0000001406067212 */ /* 0x000fe400078e3cff */
[----:B------:R-:W-:Y:S02]  /*11e0*/  LOP3.LUT R5, R10, R9, RZ, 0x3c, !PT ;  /* 0x000000090a057212 */ /* 0x000fe400078e3cff */
[----:B------:R-:W-:Y:S02]  /*11f0*/  LOP3.LUT R4, R8, 0xfffffe00, RZ, 0xc0, !PT ;  /* 0xfffffe0008047812 */ /* 0x000fe400078ec0ff */
[----:B------:R-:W-:Y:S02]  /*1200*/  IADD3 R146, R108, 0x10, RZ ;  /* 0x000000106c927810 */ /* 0x000fe40007ffe0ff */
[----:B------:R-:W-:-:S02]  /*1210*/  IADD3 R15, R7, R3, R148 ;  /* 0x00000003070f7210 */ /* 0x000fc40007ffe094 */
[----:B------:R-:W-:Y:S01]  /*1220*/  IADD3 R14, R6, R3, R19 ;  /* 0x00000003060e7210 */ /* 0x000fe20007ffe013 */
[----:B------:R-:W-:Y:S01]  /*1230*/  IMAD.SHL.U32 R24, R146, 0x2, RZ ;  /* 0x0000000292187824 */ /* 0x000fe200078e00ff */
[CC--:B------:R-:W-:Y:S02]  /*1240*/  IADD3 R2, R5.reuse, R4.reuse, R2 ;  /* 0x0000000405027210 */ /* 0x0c0fe40007ffe002 */
[----:B------:R-:W-:Y:S01]  /*1250*/  LOP3.LUT R3, R5, R4, RZ, 0xfc, !PT ;  /* 0x0000000405037212 */ /* 0x000fe200078efcff */
[----:B------:R-:W-:Y:S01]  /*1260*/  IMAD.MOV.U32 R4, RZ, RZ, 0x20 ;  /* 0x00000020ff047424 */ /* 0x000fe200078e00ff */
[----:B------:R-:W-:Y:S01]  /*1270*/  LEA.HI R5, R240, R240, RZ, 0x1 ;  /* 0x000000f0f0057211 */ /* 0x000fe200078f08ff */
[----:B------:R1:W-:Y:S01]  /*1280*/  STL [R1+0x30], R24 ;  /* 0x0000301801007387 */ /* 0x0003e20000100800 */
[----:B------:R-:W-:Y:S02]  /*1290*/  LOP3.LUT R10, R12, 0x7ffffffc, RZ, 0xc0, !PT ;  /* 0x7ffffffc0c0a7812 */ /* 0x000fe400078ec0ff */
[----:B------:R-:W-:-:S02]  /*12a0*/  IADD3 R145, R108, 0x30, RZ ;  /* 0x000000306c917810 */ /* 0x000fc40007ffe0ff */
[----:B------:R-:W-:Y:S01]  /*12b0*/  LOP3.LUT R12, R23, 0x38, R104, 0xf8, !PT ;  /* 0x00000038170c7812 */ /* 0x000fe200078ef868 */
[----:B------:R-:W-:Y:S01]  /*12c0*/  IMAD.SHL.U32 R23, R111, 0x2, RZ ;  /* 0x000000026f177824 */ /* 0x000fe200078e00ff */
[----:B------:R-:W-:Y:S01]  /*12d0*/  LOP3.LUT R5, R5, 0x1ffffffe, RZ, 0xc0, !PT ;  /* 0x1ffffffe05057812 */ /* 0x000fe200078ec0ff */
[----:B------:R-:W-:Y:S01]  /*12e0*/  IMAD.SHL.U32 R25, R145, 0x2, RZ ;  /* 0x0000000291197824 */ /* 0x000fe200078e00ff */
[----:B------:R-:W-:Y:S01]  /*12f0*/  IADD3 R144, R108, 0x50, RZ ;  /* 0x000000506c907810 */ /* 0x000fe20007ffe0ff */
[----:B------:R-:W-:Y:S01]  /*1300*/  IMAD.IADD R10, R22, 0x1, -R10 ;  /* 0x00000001160a7824 */ /* 0x000fe200078e0a0a */
[----:B------:R-:W-:Y:S01]  /*1310*/  SHF.R.S32.HI R9, RZ, 0x1f, R146 ;  /* 0x0000001fff097819 */ /* 0x000fe20000011492 */
[----:B------:R2:W-:Y:S01]  /*1320*/  STL [R1+0x34], R23 ;  /* 0x0000341701007387 */ /* 0x0005e20000100800 */
[----:B------:R-:W-:Y:S01]  /*1330*/  SHF.R.S32.HI R8, RZ, 0x1f, R111 ;  /* 0x0000001fff087819 */ /* 0x000fe2000001146f */
[----:B------:R-:W-:Y:S01]  /*1340*/  IMAD.IADD R13, R240, 0x1, -R5 ;  /* 0x00000001f00d7824 */ /* 0x000fe200078e0a05 */
[----:B------:R-:W-:Y:S01]  /*1350*/  SHF.R.S32.HI R7, RZ, 0x1f, R145 ;  /* 0x0000001fff077819 */ /* 0x000fe20000011491 */
[----:B------:R3:W-:Y:S01]  /*1360*/  STL [R1+0x38], R25 ;  /* 0x0000381901007387 */ /* 0x0007e20000100800 */
[----:B------:R-:W-:Y:S01]  /*1370*/  SHF.R.S32.HI R6, RZ, 0x1f, R110 ;  /* 0x0000001fff067819 */ /* 0x000fe2000001146e */
[----:B------:R-:W-:Y:S01]  /*1380*/  IMAD.SHL.U32 R251, R10, 0x2, RZ ;  /* 0x000000020afb7824 */ /* 0x000fe200078e00ff */
[----:B------:R-:W-:-:S02]  /*1390*/  SHF.R.S32.HI R5, RZ, 0x1f, R144 ;  /* 0x0000001fff057819 */ /* 0x000fc40000011490 */
[----:B------:R-:W-:Y:S02]  /*13a0*/  SHF.L.U64.HI R9, R146, 0x1, R9 ;  /* 0x0000000192097819 */ /* 0x000fe40000010209 */
[----:B------:R-:W-:Y:S01]  /*13b0*/  SHF.L.U64.HI R8, R111, 0x1, R8 ;  /* 0x000000016f087819 */ /* 0x000fe20000010208 */
[C---:B-1----:R-:W-:Y:S01]  /*13c0*/  IMAD.SHL.U32 R24, R110.reuse, 0x2, RZ ;  /* 0x000000026e187824 */ /* 0x042fe200078e00ff */
[----:B------:R-:W-:Y:S02]  /*13d0*/  SHF.L.U64.HI R7, R145, 0x1, R7 ;  /* 0x0000000191077819 */ /* 0x000fe40000010207 */
[----:B------:R-:W-:Y:S02]  /*13e0*/  SHF.L.U64.HI R6, R110, 0x1, R6 ;  /* 0x000000016e067819 */ /* 0x000fe40000010206 */
[----:B------:R-:W-:Y:S01]  /*13f0*/  STL [R1+0x3c], R24 ;  /* 0x00003c1801007387 */ /* 0x000fe20000100800 */
[----:B------:R-:W-:Y:S02]  /*1400*/  SHF.L.U64.HI R5, R144, 0x1, R5 ;  /* 0x0000000190057819 */ /* 0x000fe40000010205 */
[----:B------:R-:W-:-:S02]  /*1410*/  IADD3 R34, R251, 0x8, RZ ;  /* 0x00000008fb227810 */ /* 0x000fc40007ffe0ff */
[C---:B------:R-:W-:Y:S01]  /*1420*/  IADD3 R33, R251.reuse, 0x10, RZ ;  /* 0x00000010fb217810 */ /* 0x040fe20007ffe0ff */
[----:B--2---:R-:W-:Y:S01]  /*1430*/  IMAD.SHL.U32 R23, R144, 0x2, RZ ;  /* 0x0000000290177824 */ /* 0x004fe200078e00ff */
[C---:B------:R-:W-:Y:S02]  /*1440*/  IADD3 R32, R251.reuse, 0x18, RZ ;  /* 0x00000018fb207810 */ /* 0x040fe40007ffe0ff */
[C---:B------:R-:W-:Y:S02]  /*1450*/  IADD3 R31, R251.reuse, 0x20, RZ ;  /* 0x00000020fb1f7810 */ /* 0x040fe40007ffe0ff */
[----:B------:R1:W-:Y:S01]  /*1460*/  STL [R1+0x40], R23 ;  /* 0x0000401701007387 */ /* 0x0003e20000100800 */
[C---:B------:R-:W-:Y:S02]  /*1470*/  IADD3 R29, R251.reuse, 0x30, RZ ;  /* 0x00000030fb1d7810 */ /* 0x040fe40007ffe0ff */
[C---:B------:R-:W-:Y:S01]  /*1480*/  IADD3 R28, R251.reuse, 0x38, RZ ;  /* 0x00000038fb1c7810 */ /* 0x040fe20007ffe0ff */
[----:B------:R2:W-:Y:S01]  /*1490*/  STL [R1+0x2c], R9 ;  /* 0x00002c0901007387 */ /* 0x0005e20000100800 */
[----:B------:R-:W-:-:S02]  /*14a0*/  IADD3 R26, R251, 0x48, RZ ;  /* 0x00000048fb1a7810 */ /* 0x000fc40007ffe0ff */
[----:B------:R-:W-:Y:S01]  /*14b0*/  SEL R183, R4, 0xffffffe0, !P1 ;  /* 0xffffffe004b77807 */ /* 0x000fe20004800000 */
[----:B------:R-:W-:Y:S01]  /*14c0*/  STL [R1+0x28], R8 ;  /* 0x0000280801007387 */ /* 0x000fe20000100800 */
[C---:B---3--:R-:W-:Y:S02]  /*14d0*/  IADD3 R25, R251.reuse, 0x50, RZ ;  /* 0x00000050fb197810 */ /* 0x048fe40007ffe0ff */
[----:B------:R-:W-:Y:S01]  /*14e0*/  IADD3 R22, R251, 0x68, RZ ;  /* 0x00000068fb167810 */ /* 0x000fe20007ffe0ff */
[----:B------:R3:W-:Y:S01]  /*14f0*/  STL [R1+0x24], R7 ;  /* 0x0000240701007387 */ /* 0x0007e20000100800 */
[----:B------:R-:W-:Y:S02]  /*1500*/  SHF.R.S32.HI R4, RZ, 0x1f, R33 ;  /* 0x0000001fff047819 */ /* 0x000fe40000011421 */
[----:B------:R-:W-:Y:S01]  /*1510*/  SHF.R.S32.HI R4, RZ, 0x1f, R31 ;  /* 0x0000001fff047819 */ /* 0x000fe2000001141f */
[----:B------:R4:W-:Y:S01]  /*1520*/  STL [R1+0x20], R6 ;  /* 0x0000200601007387 */ /* 0x0009e20000100800 */
[----:B------:R-:W-:-:S02]  /*1530*/  LEA R178, R2, 0x18100, 0x1 ;  /* 0x0001810002b27811 */ /* 0x000fc400078e08ff */
[----:B------:R-:W-:Y:S01]  /*1540*/  SHF.R.S32.HI R4, RZ, 0x1f, R28 ;  /* 0x0000001fff047819 */ /* 0x000fe2000001141c */
[----:B------:R5:W-:Y:S01]  /*1550*/  STL [R1+0x1c], R5 ;  /* 0x00001c0501007387 */ /* 0x000be20000100800 */
[----:B------:R-:W-:Y:S01]  /*1560*/  LEA R185, R3, 0x100, 0x1 ;  /* 0x0000010003b97811 */ /* 0x000fe200078e08ff */
[----:B------:R-:W-:Y:S01]  /*1570*/  IMAD.IADD R179, R178, 0x1, R183 ;  /* 0x00000001b2b37824 */ /* 0x000fe200078e02b7 */
[----:B------:R-:W-:Y:S02]  /*1580*/  SHF.R.S32.HI R4, RZ, 0x1f, R25 ;  /* 0x0000001fff047819 */ /* 0x000fe40000011419 */
[----:B-1----:R-:W-:Y:S01]  /*1590*/  IADD3 R23, R251, 0x60, RZ ;  /* 0x00000060fb177810 */ /* 0x002fe20007ffe0ff */
[----:B------:R-:W-:Y:S01]  /*15a0*/  IMAD.IADD R246, R183, 0x1, R185 ;  /* 0x00000001b7f67824 */ /* 0x000fe200078e02b9 */
[----:B------:R-:W-:Y:S02]  /*15b0*/  LEA R184, R0, 0xc100, 0x1 ;  /* 0x0000c10000b87811 */ /* 0x000fe400078e08ff */
[----:B--2---:R-:W-:-:S02]  /*15c0*/  IADD3 R9, R251, 0x98, RZ ;  /* 0x00000098fb097810 */ /* 0x004fc40007ffe0ff */
[----:B------:R-:W-:Y:S02]  /*15d0*/  SHF.R.S32.HI R4, RZ, 0x1f, R22 ;  /* 0x0000001fff047819 */ /* 0x000fe40000011416 */
[----:B------:R-:W-:Y:S02]  /*15e0*/  SEL R0, R18, 0xffffffc0, !P2 ;  /* 0xffffffc012007807 */ /* 0x000fe40005000000 */
[----:B------:R-:W-:Y:S02]  /*15f0*/  LEA R3, R15, 0x18100, 0x1 ;  /* 0x000181000f037811 */ /* 0x000fe400078e08ff */
[C---:B---3--:R-:W-:Y:S01]  /*1600*/  IADD3 R7, R251.reuse, 0xa8, RZ ;  /* 0x000000a8fb077810 */ /* 0x048fe20007ffe0ff */
[----:B------:R-:W-:Y:S01]  /*1610*/  IMAD.IADD R186, R0, 0x1, R185 ;  /* 0x0000000100ba7824 */ /* 0x000fe200078e02b9 */
[----:B------:R-:W-:Y:S01]  /*1620*/  LEA R2, R14, 0x18100, 0x1 ;  /* 0x000181000e027811 */ /* 0x000fe200078e08ff */
[--C-:B------:R-:W-:Y:S01]  /*1630*/  IMAD.IADD R181, R178, 0x1, R0.reuse ;  /* 0x00000001b2b57824 */ /* 0x100fe200078e0200 */
[----:B------:R-:W-:Y:S01]  /*1640*/  IADD3 R30, R251, 0x28, RZ ;  /* 0x00000028fb1e7810 */ /* 0x000fe20007ffe0ff */
[----:B----4-:R-:W-:Y:S01]  /*1650*/  IMAD R6, R13, 0x8, R21 ;  /* 0x000000080d067824 */ /* 0x010fe200078e0215 */
[----:B------:R-:W-:Y:S01]  /*1660*/  IADD3 R27, R251, 0x40, RZ ;  /* 0x00000040fb1b7810 */ /* 0x000fe20007ffe0ff */
[----:B------:R-:W-:Y:S01]  /*1670*/  IMAD.IADD R180, R179, 0x1, R0 ;  /* 0x00000001b3b47824 */ /* 0x000fe200078e0200 */
[----:B-----5:R-:W-:Y:S01]  /*1680*/  LOP3.LUT R5, R19, R12, R20, 0xf6, !PT ;  /* 0x0000000c13057212 */ /* 0x020fe200078ef614 */
[----:B------:R-:W-:Y:S01]  /*1690*/  IMAD.IADD R0, R0, 0x1, R246 ;  /* 0x0000000100007824 */ /* 0x000fe200078e02f6 */
[----:B------:R1:W-:Y:S01]  /*16a0*/  STL [R1+0x4c], R6 ;  /* 0x00004c0601007387 */ /* 0x0003e20000100800 */
[----:B------:R-:W-:Y:S01]  /*16b0*/  IADD3 R20, R251, 0x78, RZ ;  /* 0x00000078fb147810 */ /* 0x000fe20007ffe0ff */
[----:B------:R-:W-:Y:S01]  /*16c0*/  IMAD.IADD R247, R183, 0x1, R186 ;  /* 0x00000001b7f77824 */ /* 0x000fe200078e02ba */
[----:B------:R-:W-:-:S02]  /*16d0*/  LEA R5, R5, 0x18100, 0x1 ;  /* 0x0001810005057811 */ /* 0x000fc400078e08ff */
[C---:B------:R-:W-:Y:S02]  /*16e0*/  IADD3 R19, R251.reuse, 0x80, RZ ;  /* 0x00000080fb137810 */ /* 0x040fe40007ffe0ff */
[C---:B------:R-:W-:Y:S01]  /*16f0*/  IADD3 R12, R251.reuse, 0x90, RZ ;  /* 0x00000090fb0c7810 */ /* 0x040fe20007ffe0ff */
[----:B------:R2:W-:Y:S01]  /*1700*/  STL [R1+0x18], R5 ;  /* 0x0000180501007387 */ /* 0x0005e20000100800 */
[----:B------:R-:W-:Y:S02]  /*1710*/  SHF.R.S32.HI R4, RZ, 0x1f, R19 ;  /* 0x0000001fff047819 */ /* 0x000fe40000011413 */
[----:B------:R-:W-:Y:S02]  /*1720*/  SHF.R.S32.HI R4, RZ, 0x1f, R9 ;  /* 0x0000001fff047819 */ /* 0x000fe40000011409 */
[----:B------:R-:W-:Y:S02]  /*1730*/  IADD3 R24, R251, 0x58, RZ ;  /* 0x00000058fb187810 */ /* 0x000fe40007ffe0ff */
[----:B------:R-:W-:-:S02]  /*1740*/  IADD3 R203, R204, 0x40, RZ ;  /* 0x00000040cccb7810 */ /* 0x000fc40007ffe0ff */
[----:B------:R-:W-:Y:S02]  /*1750*/  IADD3 R206, R204, 0x80, RZ ;  /* 0x00000080ccce7810 */ /* 0x000fe40007ffe0ff */
[C---:B------:R-:W-:Y:S02]  /*1760*/  IADD3 R202, R104.reuse, 0x60, RZ ;  /* 0x0000006068ca7810 */ /* 0x040fe40007ffe0ff */
[C---:B------:R-:W-:Y:S02]  /*1770*/  IADD3 R201, R104.reuse, 0x80, RZ ;  /* 0x0000008068c97810 */ /* 0x040fe40007ffe0ff */
[----:B------:R-:W-:Y:S02]  /*1780*/  IADD3 R200, R104, 0xa0, RZ ;  /* 0x000000a068c87810 */ /* 0x000fe40007ffe0ff */
[C---:B-1----:R-:W-:Y:S02]  /*1790*/  IADD3 R6, R251.reuse, 0xb0, RZ ;  /* 0x000000b0fb067810 */ /* 0x042fe40007ffe0ff */
[----:B------:R-:W-:-:S02]  /*17a0*/  IADD3 R21, R251, 0x70, RZ ;  /* 0x00000070fb157810 */ /* 0x000fc40007ffe0ff */
[----:B------:R-:W-:Y:S02]  /*17b0*/  SHF.R.S32.HI R4, RZ, 0x1f, R6 ;  /* 0x0000001fff047819 */ /* 0x000fe40000011406 */
[----:B------:R-:W-:Y:S02]  /*17c0*/  LEA R4, R16, 0x18100, 0x1 ;  /* 0x0001810010047811 */ /* 0x000fe400078e08ff */
[----:B--2---:R-:W-:Y:S02]  /*17d0*/  SHF.R.S32.HI R5, RZ, 0x1f, R34 ;  /* 0x0000001fff057819 */ /* 0x004fe40000011422 */
[----:B------:R-:W-:Y:S02]  /*17e0*/  SHF.R.S32.HI R5, RZ, 0x1f, R32 ;  /* 0x0000001fff057819 */ /* 0x000fe40000011420 */
[----:B------:R-:W-:Y:S02]  /*17f0*/  SHF.R.S32.HI R5, RZ, 0x1f, R29 ;  /* 0x0000001fff057819 */ /* 0x000fe4000001141d */
[----:B------:R-:W-:-:S02]  /*1800*/  SHF.R.S32.HI R5, RZ, 0x1f, R26 ;  /* 0x0000001fff057819 */ /* 0x000fc4000001141a */
[----:B------:R-:W-:Y:S02]  /*1810*/  SHF.R.S32.HI R5, RZ, 0x1f, R23 ;  /* 0x0000001fff057819 */ /* 0x000fe40000011417 */
[----:B------:R-:W-:Y:S02]  /*1820*/  SHF.R.S32.HI R5, RZ, 0x1f, R20 ;  /* 0x0000001fff057819 */ /* 0x000fe40000011414 */
[----:B------:R-:W-:Y:S02]  /*1830*/  SHF.R.S32.HI R5, RZ, 0x1f, R12 ;  /* 0x0000001fff057819 */ /* 0x000fe4000001140c */
[----:B------:R-:W-:Y:S02]  /*1840*/  SHF.R.S32.HI R5, RZ, 0x1f, R7 ;  /* 0x0000001fff057819 */ /* 0x000fe40000011407 */
[----:B------:R-:W-:Y:S02]  /*1850*/  LEA R5, R17, 0x18100, 0x1 ;  /* 0x0001810011057811 */ /* 0x000fe400078e08ff */
[----:B------:R-:W-:-:S02]  /*1860*/  IADD3 R13, R251, 0x88, RZ ;  /* 0x00000088fb0d7810 */ /* 0x000fc40007ffe0ff */
[C---:B------:R-:W-:Y:S01]  /*1870*/  IADD3 R8, R251.reuse, 0xa0, RZ ;  /* 0x000000a0fb087810 */ /* 0x040fe20007ffe0ff */
[----:B------:R1:W-:Y:S01]  /*1880*/  STL [R1+0x14], R5 ;  /* 0x0000140501007387 */ /* 0x0003e20000100800 */
[----:B------:R-:W-:Y:S02]  /*1890*/  IADD3 R252, R251, 0xb8, RZ ;  /* 0x000000b8fbfc7810 */ /* 0x000fe40007ffe0ff */
        /* <DEDUP_REMOVED lines=9> */
[----:B------:R-:W-:Y:S01]  /*1930*/  SHF.R.S32.HI R213, RZ, 0x1f, R203 ;  /* 0x0000001fffd57819 */ /* 0x000fe200000114cb */
[----:B------:R1:W-:Y:S01]  /*1940*/  STL [R1+0x4], R0 ;  /* 0x0000040001007387 */ /* 0x0003e20000100800 */
[----:B------:R-:W-:Y:S02]  /*1950*/  SHF.R.S32.HI R212, RZ, 0x1f, R206 ;  /* 0x0000001fffd47819 */ /* 0x000fe400000114ce */
[----:B------:R-:W-:Y:S02]  /*1960*/  SHF.R.S32.HI R216, RZ, 0x1f, R202 ;  /* 0x0000001fffd87819 */ /* 0x000fe400000114ca */
[----:B------:R-:W-:-:S02]  /*1970*/  SHF.R.S32.HI R215, RZ, 0x1f, R201 ;  /* 0x0000001fffd77819 */ /* 0x000fc400000114c9 */
[----:B------:R-:W-:Y:S02]  /*1980*/  SHF.R.S32.HI R214, RZ, 0x1f, R200 ;  /* 0x0000001fffd67819 */ /* 0x000fe400000114c8 */
[----:B------:R-:W-:Y:S02]  /*1990*/  SHF.R.S32.HI R211, RZ, 0x3, R211 ;  /* 0x00000003ffd37819 */ /* 0x000fe400000114d3 */
[C---:B------:R-:W-:Y:S02]  /*19a0*/  IADD3 R11, R107.reuse, 0xc100, RZ ;  /* 0x0000c1006b0b7810 */ /* 0x040fe40007ffe0ff */
[----:B------:R-:W-:Y:S02]  /*19b0*/  IADD3 R10, R107, 0x100, RZ ;  /* 0x000001006b0a7810 */ /* 0x000fe40007ffe0ff */
[----:B------:R-:W-:Y:S02]  /*19c0*/  SHF.R.S32.HI R18, RZ, 0x1f, R21 ;  /* 0x0000001fff127819 */ /* 0x000fe40000011415 */
[----:B------:R-:W-:-:S02]  /*19d0*/  SHF.R.S32.HI R13, RZ, 0x1f, R13 ;  /* 0x0000001fff0d7819 */ /* 0x000fc4000001140d */
[----:B------:R-:W-:Y:S02]  /*19e0*/  SHF.R.S32.HI R8, RZ, 0x1f, R8 ;  /* 0x0000001fff087819 */ /* 0x000fe40000011408 */
[----:B------:R-:W-:Y:S02]  /*19f0*/  SHF.R.S32.HI R6, RZ, 0x1f, R252 ;  /* 0x0000001fff067819 */ /* 0x000fe400000114fc */
.L_x_1891:
        /* <DEDUP_REMOVED lines=42> */
.L_x_1719:
[----:B------:R-:W-:-:S04]  /*1ca0*/  ISETP.NE.U32.AND P0, PT, RZ, c[0x0][0x368], PT ;  /* 0x0000da00ff007a0c */ /* 0x000fc80003f05070 */
[----:B------:R-:W-:-:S13]  /*1cb0*/  ISETP.NE.AND.EX P0, PT, RZ, c[0x0][0x36c], PT, P0 ;  /* 0x0000db00ff007a0c */ /* 0x000fda0003f05300 */
[----:B------:R-:W-:Y:S05]  /*1cc0*/  @!P0 BRA `(.L_x_1720) ;  /* 0x0000004000008947 */ /* 0x000fea0003800000 */
[----:B---3--:R-:W-:-:S04]  /*1cd0*/  IADD3 R4, P0, R243, c[0x0][0x368], RZ ;  /* 0x0000da00f3047a10 */ /* 0x008fc80007f1e0ff */
[----:B------:R-:W-:-:S05]  /*1ce0*/  IADD3.X R5, R244, c[0x0][0x36c], RZ, P0, !PT ;  /* 0x0000db00f4057a10 */ /* 0x000fca00007fe4ff */
[----:B------:R1:W5:Y:S01]  /*1cf0*/  LDG.E R17, [R4.64] ;  /* 0x0000000804117981 */ /* 0x000362000c1e1900 */
[----:B------:R-:W-:Y:S05]  /*1d00*/  BRA `(.L_x_1721) ;  /* 0x0000005000007947 */ /* 0x000fea0003800000 */
.L_x_1720:
[----:B------:R-:W-:Y:S01]  /*1d10*/  MOV R17, UR6 ;  /* 0x0000000600117c02 */ /* 0x000fe20008000f00 */
[----:B------:R-:W-:Y:S05]  /*1d20*/  @!P5 BRA `(.L_x_1721) ;  /* 0x000000300000d947 */ /* 0x000fea0003800000 */
[----:B---3--:R-:W2:Y:S04]  /*1d30*/  LDG.E R6, [R4.64] ;  /* 0x0000000804067981 */ /* 0x008ea8000c1e1900 */
[----:B------:R-:W2:Y:S02]  /*1d40*/  LDG.E R0, [R4.64+0x4] ;  /* 0x0000040804007981 */ /* 0x000ea4000c1e1900 */
[----:B--2---:R-:W-:Y:S02]  /*1d50*/  IADD3 R17, -R6, R0, RZ ;  /* 0x0000000006117210 */ /* 0x004fe40007ffe1ff */
.L_x_1721:
        /* <DEDUP_REMOVED lines=56> */
.L_x_1723:
[----:B------:R-:W-:Y:S05]  /*20e0*/  BSYNC B0 ;  /* 0x0000000000007941 */ /* 0x000fea0003800000 */
.L_x_1722:
[----:B------:R-:W-:-:S04]  /*20f0*/  IMAD R2, R250, R0, RZ ;  /* 0x00000000fa027224 */ /* 0x000fc800078e02ff */
[----:B------:R-:W-:-:S05]  /*2100*/  IMAD.IADD R0, R2, 0x1, R0 ;  /* 0x0000000102007824 */ /* 0x000fca00078e0200 */
[----:B------:R-:W-:Y:S01]  /*2110*/  IMNMX R3, R121, R0, PT ;  /* 0x0000000079037217 */ /* 0x000fe20003800200 */
[----:B------:R-:W-:-:S04]  /*2120*/  IMAD R0, R2, 0x40, -R6 ;  /* 0x0000004002007824 */ /* 0x000fc800078e0a06 */
[----:B------:R-:W-:Y:S01]  /*2130*/  IMAD R2, R3, 0x40, -R6 ;  /* 0x0000004003027824 */ /* 0x000fe200078e0a06 */
[----:B------:R-:W-:-:S04]  /*2140*/  IMNMX R0, RZ, R0, !PT ;  /* 0x00000000ff007217 */ /* 0x000fc80007800200 */
[----:B------:R-:W-:Y:S02]  /*2150*/  IMNMX R2, R2, R70, PT ;  /* 0x0000004602027217 */ /* 0x000fe40003800200 */
[----:B------:R-:W-:Y:S02]  /*2160*/  SHF.R.U32.HI R33, RZ, 0x6, R0 ;  /* 0x00000006ff217819 */ /* 0x000fe40000011600 */
[----:B------:R-:W-:-:S03]  /*2170*/  ISETP.GT.AND P0, PT, R2, R0, PT ;  /* 0x000000000200720c */ /* 0x000fc60003f04270 */
[----:B------:R-:W-:-:S10]  /*2180*/  IMAD.MOV.U32 R8, RZ, RZ, R33 ;  /* 0x000000ffff087224 */ /* 0x000fd400078e0021 */
[----:B------:R-:W-:-:S04]  /*2190*/  @P0 IADD3 R2, R2, 0x3f, RZ ;  /* 0x0000003f02020810 */ /* 0x000fc80007ffe0ff */
[----:B------:R-:W-:-:S04]  /*21a0*/  @P0 SHF.R.S32.HI R0, RZ, 0x1f, R2 ;  /* 0x0000001fff000819 */ /* 0x000fc80000011402 */
[----:B------:R-:W-:-:S04]  /*21b0*/  @P0 LEA.HI R2, R0, R2, RZ, 0x6 ;  /* 0x0000000200020211 */ /* 0x000fc800078f30ff */
[----:B------:R-:W-:-:S04]  /*21c0*/  @P0 SHF.R.S32.HI R8, RZ, 0x6, R2 ;  /* 0x00000006ff080819 */ /* 0x000fc80000011402 */
[----:B------:R-:W-:-:S13]  /*21d0*/  ISETP.GT.AND P0, PT, R8, R33, PT ;  /* 0x000000210800720c */ /* 0x000fda0003f04270 */
[----:B------:R-:W-:Y:S05]  /*21e0*/  @!P0 BRA `(.L_x_1724) ;  /* 0x000055b000008947 */ /* 0x000fea0003800000 */
[----:B------:R-:W-:Y:S01]  /*21f0*/  SHF.R.S32.HI R2, RZ, 0x1f, R12 ;  /* 0x0000001fff027819 */ /* 0x000fe2000001140c */
[----:B------:R-:W-:Y:S01]  /*2200*/  IMAD.MOV.U32 R9, RZ, RZ, c[0x0][0x238] ;  /* 0x00008e00ff097624 */ /* 0x000fe200078e00ff */
[----:B------:R-:W-:Y:S02]  /*2210*/  IADD3 R0, P0, R242, R12, RZ ;  /* 0x0000000cf2007210 */ /* 0x000fe40007f1e0ff */
[----:B------:R-:W-:Y:S01]  /*2220*/  LOP3.LUT R31, R238, 0xffff, RZ, 0xc0, !PT ;  /* 0x0000ffffee1f7812 */ /* 0x000fe200078ec0ff */
[----:B------:R-:W-:Y:S01]  /*2230*/  IMAD.SHL.U32 R129, R9, 0x40, RZ ;  /* 0x0000004009817824 */ /* 0x000fe200078e00ff */
[----:B------:R-:W-:Y:S01]  /*2240*/  LEA.HI.X.SX32 R15, R242, R2, 0x1, P0 ;  /* 0x00000002f20f7211 */ /* 0x000fe200000f0eff */
[----:B------:R-:W-:Y:S01]  /*2250*/  IMAD.WIDE.U32 R2, R0, c[0x0][0x238], R204 ;  /* 0x00008e0000027a25 */ /* 0x000fe200078e00cc */
[----:B------:R-:W-:Y:S02]  /*2260*/  IADD3 R16, R8, -0x1, RZ ;  /* 0xffffffff08107810 */ /* 0x000fe40007ffe0ff */
[----:B------:R-:W-:Y:S01]  /*2270*/  SEL R14, R248, RZ, !P6 ;  /* 0x000000fff80e7207 */ /* 0x000fe20007000000 */
[----:B------:R-:W-:Y:S01]  /*2280*/  IMAD R4, R15, c[0x0][0x238], RZ ;  /* 0x00008e000f047a24 */ /* 0x000fe200078e02ff */
[----:B------:R-:W-:Y:S01]  /*2290*/  SEL R13, R245, RZ, !P6 ;  /* 0x000000fff50d7207 */ /* 0x000fe20007000000 */
[C---:B------:R-:W-:Y:S01]  /*22a0*/  IMAD.SHL.U32 R130, R9.reuse, 0x20, RZ ;  /* 0x0000002009827824 */ /* 0x040fe200078e00ff */
[----:B------:R-:W-:Y:S01]  /*22b0*/  MOV R124, 0x6 ;  /* 0x00000006007c7802 */ /* 0x000fe20000000f00 */
[----:B------:R-:W-:Y:S01]  /*22c0*/  IMAD R4, R0, c[0x0][0x23c], R4 ;  /* 0x00008f0000047a24 */ /* 0x000fe200078e0204 */
[----:B------:R-:W-:Y:S01]  /*22d0*/  SHF.R.S32.HI R20, RZ, 0x1f, R16 ;  /* 0x0000001fff147819 */ /* 0x000fe20000011410 */
[----:B------:R-:W-:Y:S01]  /*22e0*/  IMAD R5, R14, c[0x0][0x248], RZ ;  /* 0x000092000e057a24 */ /* 0x000fe200078e02ff */
[----:B------:R-:W-:Y:S01]  /*22f0*/  SHF.L.U64.HI R128, R9, R124, c[0x0][0x23c] ;  /* 0x00008f0009807619 */ /* 0x000fe2000001027c */
[----:B------:R-:W-:Y:S01]  /*2300*/  IMAD.IADD R3, R3, 0x1, R4 ;  /* 0x0000000103037824 */ /* 0x000fe200078e0204 */
[----:B------:R-:W-:Y:S01]  /*2310*/  ISETP.NE.U32.AND P0, PT, RZ, c[0x0][0x340], PT ;  /* 0x0000d000ff007a0c */ /* 0x000fe20003f05070 */
[----:B------:R-:W-:Y:S01]  /*2320*/  IMAD.IADD R4, R70, 0x1, -R242 ;  /* 0x0000000146047824 */ /* 0x000fe200078e0af2 */
[----:B------:R-:W-:Y:S01]  /*2330*/  MOV R126, 0x5 ;  /* 0x00000005007e7802 */ /* 0x000fe20000000f00 */
[----:B------:R-:W-:Y:S01]  /*2340*/  IMAD.WIDE.U32 R2, R31, c[0x0][0x240], R2 ;  /* 0x000090001f027a25 */ /* 0x000fe200078e0002 */
[----:B------:R-:W-:-:S02]  /*2350*/  ISETP.NE.AND.EX P3, PT, RZ, c[0x0][0x344], PT, P0 ;  /* 0x0000d100ff007a0c */ /* 0x000fc40003f65300 */
[----:B------:R-:W-:Y:S01]  /*2360*/  SHF.L.U64.HI R125, R9, R126, c[0x0][0x23c] ;  /* 0x00008f00097d7619 */ /* 0x000fe2000001027e */
[----:B------:R-:W-:Y:S01]  /*2370*/  IMAD R4, R16, -0x40, R4 ;  /* 0xffffffc010047824 */ /* 0x000fe200078e0204 */
[----:B------:R-:W-:Y:S01]  /*2380*/  P2R R12, PR, RZ, 0x8 ;  /* 0x00000008ff0c7803 */ /* 0x000fe20000000000 */
[----:B------:R-:W-:Y:S01]  /*2390*/  IMAD R3, R31, c[0x0][0x244], R3 ;  /* 0x000091001f037a24 */ /* 0x000fe200078e0203 */
[----:B------:R-:W-:Y:S01]  /*23a0*/  ISETP.GE.AND P6, PT, R204, c[0x0][0x1d4], PT ;  /* 0x00007500cc007a0c */ /* 0x000fe20003fc6270 */
[C---:B------:R-:W-:Y:S01]  /*23b0*/  IMAD R5, R13.reuse, c[0x0][0x24c], R5 ;  /* 0x000093000d057a24 */ /* 0x040fe200078e0205 */
[C---:B------:R-:W-:Y:S01]  /*23c0*/  ISETP.GE.AND P2, PT, R4.reuse, 0x1, PT ;  /* 0x000000010400780c */ /* 0x040fe20003f46270 */
[----:B------:R-:W-:Y:S01]  /*23d0*/  IMAD.WIDE.U32 R82, R13, c[0x0][0x248], R2 ;  /* 0x000092000d527a25 */ /* 0x000fe200078e0002 */
[----:B------:R-:W-:Y:S02]  /*23e0*/  ISETP.GE.AND P1, PT, R4, 0x21, PT ;  /* 0x000000210400780c */ /* 0x000fe40003f26270 */
[----:B------:R-:W-:Y:S01]  /*23f0*/  ISETP.GE.AND P5, PT, R203, c[0x0][0x1d4], PT ;  /* 0x00007500cb007a0c */ /* 0x000fe20003fa6270 */
[----:B------:R-:W-:Y:S01]  /*2400*/  IMAD R3, R128, R16, RZ ;  /* 0x0000001080037224 */ /* 0x000fe200078e02ff */
[----:B------:R-:W-:Y:S01]  /*2410*/  ISETP.GE.AND P4, PT, R206, c[0x0][0x1d4], PT ;  /* 0x00007500ce007a0c */ /* 0x000fe20003f86270 */
[----:B------:R-:W-:-:S02]  /*2420*/  IMAD.IADD R79, R83, 0x1, R5 ;  /* 0x00000001534f7824 */ /* 0x000fc400078e0205 */
[----:B------:R-:W-:Y:S02]  /*2430*/  IMAD.MOV.U32 R78, RZ, RZ, R82 ;  /* 0x000000ffff4e7224 */ /* 0x000fe400078e0052 */
[-C--:B------:R-:W-:Y:S02]  /*2440*/  IMAD R3, R20, R129.reuse, R3 ;  /* 0x0000008114037224 */ /* 0x080fe400078e0203 */
[----:B------:R-:W-:-:S05]  /*2450*/  IMAD.WIDE.U32 R6, R16, R129, R78 ;  /* 0x0000008110067225 */ /* 0x000fca00078e004e */
[----:B------:R-:W-:Y:S02]  /*2460*/  IADD3 R3, R7, R3, RZ ;  /* 0x0000000307037210 */ /* 0x000fe40007ffe0ff */
[----:B------:R-:W-:Y:S02]  /*2470*/  @P2 LEA R4, P3, R6, c[0x0][0x220], 0x1 ;  /* 0x0000880006042a11 */ /* 0x000fe400078608ff */
[----:B------:R-:W-:Y:S02]  /*2480*/  @P1 IADD3 R7, P0, R130, R6, RZ ;  /* 0x0000000682071210 */ /* 0x000fe40007f1e0ff */
[----:B------:R-:W-:Y:S02]  /*2490*/  @P2 LEA.HI.X R5, R6, c[0x0][0x224], R3, 0x1, P3 ;  /* 0x0000890006052a11 */ /* 0x000fe400018f0c03 */
[----:B------:R-:W-:Y:S01]  /*24a0*/  ISETP.NE.AND P3, PT, R12, RZ, PT ;  /* 0x000000ff0c00720c */ /* 0x000fe20003f65270 */
[----:B------:R-:W-:Y:S01]  /*24b0*/  @P1 IMAD.X R9, R3, 0x1, R125, P0 ;  /* 0x0000000103091824 */ /* 0x000fe200000e067d */
[C---:B------:R-:W-:Y:S01]  /*24c0*/  @P1 LEA R2, P0, R7.reuse, c[0x0][0x220], 0x1 ;  /* 0x0000880007021a11 */ /* 0x040fe200078008ff */
[----:B------:R-:W-:Y:S01]  /*24d0*/  @!PT LDS RZ, [RZ] ;  /* 0x00000000fffff984 */ /* 0x000fe20000000800 */
[----:B------:R-:W-:Y:S01]  /*24e0*/  @!PT LDS RZ, [RZ] ;  /* 0x00000000fffff984 */ /* 0x000fe20000000800 */
[----:B------:R-:W-:Y:S01]  /*24f0*/  @!PT LDS RZ, [RZ] ;  /* 0x00000000fffff984 */ /* 0x000fe20000000800 */
[----:B------:R1:W-:Y:S03]  /*2500*/  @P2 LDGSTS.E.BYPASS.LTC128B.128 [R107+0xc100], [R4.64], !P6 ;  /* 0x0c100000046b2fae */ /* 0x0003e6000f101d48 */
[----:B------:R-:W-:Y:S01]  /*2510*/  @P1 LEA.HI.X R3, R7, c[0x0][0x224], R9, 0x1, P0 ;  /* 0x0000890007031a11 */ /* 0x000fe200000f0c09 */
[----:B------:R1:W-:Y:S04]  /*2520*/  @P2 LDGSTS.E.BYPASS.LTC128B.128 [R107+0xe100], [R4.64+0x80], !P5 ;  /* 0x0e100080046b2fae */ /* 0x0003e8000e901d48 */
[----:B------:R1:W-:Y:S02]  /*2530*/  @P2 LDGSTS.E.BYPASS.LTC128B.128 [R107+0x10100], [R4.64+0x100], !P4 ;  /* 0x10100100046b2fae */ /* 0x0003e4000e101d48 */
[----:B------:R-:W-:-:S02]  /*2540*/  @P3 IADD3 R6, P0, R243, c[0x0][0x340], RZ ;  /* 0x0000d000f3063a10 */ /* 0x000fc40007f1e0ff */
[----:B------:R2:W-:Y:S02]  /*2550*/  @P1 LDGSTS.E.BYPASS.LTC128B.128 [R107+0xd100], [R2.64], !P6 ;  /* 0x0d100000026b1fae */ /* 0x0005e4000f101d48 */
[----:B------:R-:W-:Y:S02]  /*2560*/  @P3 IADD3.X R7, R244, c[0x0][0x344], RZ, P0, !PT ;  /* 0x0000d100f4073a10 */ /* 0x000fe400007fe4ff */
[----:B------:R2:W-:Y:S04]  /*2570*/  @P1 LDGSTS.E.BYPASS.LTC128B.128 [R107+0xf100], [R2.64+0x80], !P5 ;  /* 0x0f100080026b1fae */ /* 0x0005e8000e901d48 */
[----:B------:R2:W-:Y:S04]  /*2580*/  @P1 LDGSTS.E.BYPASS.LTC128B.128 [R107+0x11100], [R2.64+0x100], !P4 ;  /* 0x11100100026b1fae */ /* 0x0005e8000e101d48 */
[----:B------:R-:W0:Y:S04]  /*2590*/  LDGDEPBAR ;  /* 0x00000000000079af */ /* 0x000e280000000000 */
[----:B------:R-:W3:Y:S01]  /*25a0*/  @P3 LDG.E R19, [R6.64] ;  /* 0x0000000806133981 */ /* 0x000ee2000c1e1900 */
[----:B------:R-:W-:Y:S01]  /*25b0*/  MOV R134, c[0x0][0x258] ;  /* 0x0000960000867a02 */ /* 0x000fe20000000f00 */
[----:B------:R-:W-:Y:S01]  /*25c0*/  IMAD.MOV.U32 R122, RZ, RZ, c[0x0][0x27c] ;  /* 0x00009f00ff7a7624 */ /* 0x000fe200078e00ff */
[----:B------:R-:W-:Y:S01]  /*25d0*/  WARPSYNC 0xffffffff ;  /* 0xffffffff00007948 */ /* 0x000fe20003800000 */
[----:B------:R-:W-:Y:S01]  /*25e0*/  IMAD.WIDE.U32 R72, R31, c[0x0][0x1e8], RZ ;  /* 0x00007a001f487a25 */ /* 0x000fe200078e00ff */
[----:B------:R-:W-:-:S02]  /*25f0*/  SHF.L.U64.HI R126, R134, R126, c[0x0][0x25c] ;  /* 0x00009700867e7619 */ /* 0x000fc4000001027e */
[C---:B------:R-:W-:Y:S01]  /*2600*/  SHF.L.U64.HI R127, R134.reuse, R124, c[0x0][0x25c] ;  /* 0x00009700867f7619 */ /* 0x040fe2000001027c */
[----:B-1----:R-:W-:Y:S01]  /*2610*/  IMAD R4, R15, c[0x0][0x258], RZ ;  /* 0x000096000f047a24 */ /* 0x002fe200078e02ff */
[----:B------:R-:W-:Y:S01]  /*2620*/  SHF.R.S32.HI R109, RZ, 0x1f, R108 ;  /* 0x0000001fff6d7819 */ /* 0x000fe2000001146c */
[----:B------:R-:W-:Y:S01]  /*2630*/  IMAD.SHL.U32 R133, R134, 0x40, RZ ;  /* 0x0000004086857824 */ /* 0x000fe200078e00ff */
[----:B------:R-:W-:Y:S01]  /*2640*/  SHF.R.S32.HI R18, RZ, 0x1f, R207 ;  /* 0x0000001fff127819 */ /* 0x000fe200000114cf */
[----:B------:R-:W-:Y:S01]  /*2650*/  IMAD.SHL.U32 R122, R122, 0x2, RZ ;  /* 0x000000027a7a7824 */ /* 0x000fe200078e00ff */
[----:B------:R-:W-:Y:S01]  /*2660*/  SHF.L.U32 R134, R134, 0x5, RZ ;  /* 0x0000000586867819 */ /* 0x000fe200000006ff */
[----:B------:R-:W-:Y:S02]  /*2670*/  IMAD.MOV.U32 R28, RZ, RZ, R16 ;  /* 0x000000ffff1c7224 */ /* 0x000fe400078e0010 */
[----:B------:R-:W-:Y:S02]  /*2680*/  IMAD R76, R31, c[0x0][0x1ec], R73 ;  /* 0x00007b001f4c7a24 */ /* 0x000fe400078e0249 */
[----:B--2---:R-:W-:-:S04]  /*2690*/  IMAD.WIDE.U32 R2, R0, c[0x0][0x258], R204 ;  /* 0x0000960000027a25 */ /* 0x004fc800078e00cc */
[----:B------:R-:W-:-:S04]  /*26a0*/  IMAD R0, R0, c[0x0][0x25c], R4 ;  /* 0x0000970000007a24 */ /* 0x000fc800078e0204 */
[----:B------:R-:W-:Y:S02]  /*26b0*/  IMAD.IADD R3, R3, 0x1, R0 ;  /* 0x0000000103037824 */ /* 0x000fe400078e0200 */
[----:B------:R-:W-:Y:S02]  /*26c0*/  IMAD R0, R14, c[0x0][0x268], RZ ;  /* 0x00009a000e007a24 */ /* 0x000fe400078e02ff */
[----:B------:R-:W-:-:S04]  /*26d0*/  IMAD.WIDE.U32 R2, R31, c[0x0][0x260], R2 ;  /* 0x000098001f027a25 */ /* 0x000fc800078e0002 */
[----:B------:R-:W-:Y:S02]  /*26e0*/  IMAD R3, R31, c[0x0][0x264], R3 ;  /* 0x000099001f037a24 */ /* 0x000fe400078e0203 */
[C---:B------:R-:W-:Y:S02]  /*26f0*/  IMAD R0, R13.reuse, c[0x0][0x26c], R0 ;  /* 0x00009b000d007a24 */ /* 0x040fe400078e0200 */
[----:B------:R-:W-:-:S05]  /*2700*/  IMAD.WIDE.U32 R80, R13, c[0x0][0x268], R2 ;  /* 0x00009a000d507a25 */ /* 0x000fca00078e0002 */
[----:B------:R-:W-:Y:S02]  /*2710*/  IADD3 R77, R81, R0, RZ ;  /* 0x00000000514d7210 */ /* 0x000fe40007ffe0ff */
[----:B---3--:R-:W-:Y:S01]  /*2720*/  @P3 SHF.R.S32.HI R27, RZ, 0x1f, R19 ;  /* 0x0000001fff1b3819 */ /* 0x008fe20000011413 */
[----:B------:R-:W-:Y:S01]  /*2730*/  @!P3 IMAD.MOV.U32 R27, RZ, RZ, R248 ;  /* 0x000000ffff1bb224 */ /* 0x000fe200078e00f8 */
[----:B------:R-:W-:Y:S02]  /*2740*/  @!P3 MOV R19, R245 ;  /* 0x000000f50013b202 */ /* 0x000fe40000000f00 */
[----:B------:R-:W-:Y:S01]  /*2750*/  BAR.SYNC.DEFER_BLOCKING 0x0 ;  /* 0x0000000000007b1d */ /* 0x000fe20000010000 */
[----:B------:R-:W-:Y:S01]  /*2760*/  ISETP.GT.AND P0, PT, R28, R33, PT ;  /* 0x000000211c00720c */ /* 0x000fe20003f04270 */
[----:B------:R-:W-:Y:S01]  /*2770*/  IMAD R0, R127, R16, RZ ;  /* 0x000000107f007224 */ /* 0x000fe200078e02ff */
[----:B------:R-:W-:Y:S01]  /*2780*/  IADD3 R30, R104, 0x20, RZ ;  /* 0x00000020681e7810 */ /* 0x000fe20007ffe0ff */
[----:B------:R-:W-:Y:S01]  /*2790*/  IMAD.MOV.U32 R2, RZ, RZ, R80 ;  /* 0x000000ffff027224 */ /* 0x000fe200078e0050 */
[----:B------:R-:W-:Y:S01]  /*27a0*/  LOP3.LUT R198, R198, 0xfffffffe, RZ, 0xc0, !PT ;  /* 0xfffffffec6c67812 */ /* 0x000fe200078ec0ff */
[----:B------:R-:W-:Y:S01]  /*27b0*/  IMAD.MOV.U32 R3, RZ, RZ, R77 ;  /* 0x000000ffff037224 */ /* 0x000fe200078e004d */
[----:B------:R-:W-:Y:S01]  /*27c0*/  IADD3 R29, R104, 0x40, RZ ;  /* 0x00000040681d7810 */ /* 0x000fe20007ffe0ff */
[-C--:B------:R-:W-:Y:S01]  /*27d0*/  IMAD R0, R20, R133.reuse, R0 ;  /* 0x0000008514007224 */ /* 0x080fe200078e0200 */
[----:B------:R-:W-:Y:S01]  /*27e0*/  ULDC.U8 UR5, c[0x0][0x298] ;  /* 0x0000a60000057ab9 */ /* 0x000fe20000000000 */
[----:B------:R-:W-:-:S04]  /*27f0*/  IMAD.WIDE.U32 R2, R16, R133, R2 ;  /* 0x0000008510027225 */ /* 0x000fc800078e0002 */
[----:B------:R-:W-:Y:S01]  /*2800*/  IMAD.IADD R3, R3, 0x1, R0 ;  /* 0x0000000103037824 */ /* 0x000fe200078e0200 */
[----:B------:R-:W-:Y:S01]  /*2810*/  @P2 LEA R6, P3, R2, c[0x0][0x250], 0x1 ;  /* 0x0000940002062a11 */ /* 0x000fe200078608ff */
[----:B------:R-:W-:Y:S01]  /*2820*/  IMAD R4, R18, c[0x0][0x290], RZ ;  /* 0x0000a40012047a24 */ /* 0x000fe200078e02ff */
[----:B------:R-:W-:Y:S01]  /*2830*/  @P0 IADD3 R0, R8, -0x2, RZ ;  /* 0xfffffffe08000810 */ /* 0x000fe20007ffe0ff */
[----:B------:R-:W-:Y:S01]  /*2840*/  IMAD.IADD R118, R17, 0x1, R21 ;  /* 0x0000000111767824 */ /* 0x000fe200078e0215 */
[----:B------:R-:W-:Y:S01]  /*2850*/  @P2 LEA.HI.X R7, R2, c[0x0][0x254], R3, 0x1, P3 ;  /* 0x0000950002072a11 */ /* 0x000fe200018f0c03 */
[----:B------:R-:W-:Y:S01]  /*2860*/  IMAD R16, R207, c[0x0][0x294], R4 ;  /* 0x0000a500cf107a24 */ /* 0x000fe200078e0204 */
[----:B------:R-:W-:Y:S01]  /*2870*/  @P1 IADD3 R2, P3, R134, R2, RZ ;  /* 0x0000000286021210 */ /* 0x000fe20007f7e0ff */
[----:B------:R-:W-:Y:S01]  /*2880*/  @P0 IMAD R5, R128, R0, RZ ;  /* 0x0000000080050224 */ /* 0x000fe200078e02ff */
[----:B------:R-:W-:Y:S01]  /*2890*/  @P0 SHF.R.S32.HI R14, RZ, 0x1f, R0 ;  /* 0x0000001fff0e0819 */ /* 0x000fe20000011400 */
[-C--:B------:R-:W-:Y:S01]  /*28a0*/  @P0 IMAD.WIDE.U32 R8, R0, R129.reuse, R78 ;  /* 0x0000008100080225 */ /* 0x080fe200078e004e */
[----:B------:R-:W-:Y:S01]  /*28b0*/  @!PT LDS RZ, [RZ] ;  /* 0x00000000fffff984 */ /* 0x000fe20000000800 */
[----:B------:R-:W-:Y:S01]  /*28c0*/  @!PT LDS RZ, [RZ] ;  /* 0x00000000fffff984 */ /* 0x000fe20000000800 */
[----:B------:R-:W-:Y:S01]  /*28d0*/  @!PT LDS RZ, [RZ] ;  /* 0x00000000fffff984 */ /* 0x000fe20000000800 */
[----:B------:R1:W-:Y:S03]  /*28e0*/  @P2 LDGSTS.E.BYPASS.LTC128B.128 [R107+0x100], [R6.64], !P6 ;  /* 0x00100000066b2fae */ /* 0x0003e6000f101d48 */
[----:B------:R-:W-:Y:S01]  /*28f0*/  @P1 IMAD.X R3, R3, 0x1, R126, P3 ;  /* 0x0000000103031824 */ /* 0x000fe200018e067e */
[----:B------:R-:W-:Y:S01]  /*2900*/  @P1 LEA R4, P3, R2, c[0x0][0x250], 0x1 ;  /* 0x0000940002041a11 */ /* 0x000fe200078608ff */
[----:B------:R-:W-:Y:S01]  /*2910*/  @P0 IMAD R0, R14, R129, R5 ;  /* 0x000000810e000224 */ /* 0x000fe200078e0205 */
[----:B------:R1:W-:Y:S01]  /*2920*/  @P2 LDGSTS.E.BYPASS.LTC128B.128 [R107+0x2100], [R6.64+0x80], !P5 ;  /* 0x02100080066b2fae */ /* 0x0003e2000e901d48 */
[----:B------:R-:W-:Y:S01]  /*2930*/  IMAD.WIDE.U32 R12, R207, c[0x0][0x290], R104 ;  /* 0x0000a400cf0c7a25 */ /* 0x000fe200078e0068 */
[----:B------:R-:W-:-:S02]  /*2940*/  @P1 LEA.HI.X R5, R2, c[0x0][0x254], R3, 0x1, P3 ;  /* 0x0000950002051a11 */ /* 0x000fc400018f0c03 */
[----:B------:R1:W-:Y:S01]  /*2950*/  @P2 LDGSTS.E.BYPASS.LTC128B.128 [R107+0x4100], [R6.64+0x100], !P4 ;  /* 0x04100100066b2fae */ /* 0x0003e2000e101d48 */
[----:B------:R-:W-:Y:S01]  /*2960*/  @P0 IMAD.IADD R0, R9, 0x1, R0 ;  /* 0x0000000109000824 */ /* 0x000fe200078e0200 */
[----:B------:R-:W-:Y:S01]  /*2970*/  ISETP.GE.AND P2, PT, R104, c[0x0][0x27c], PT ;  /* 0x00009f0068007a0c */ /* 0x000fe20003f46270 */
[----:B------:R-:W-:Y:S01]  /*2980*/  IMAD.IADD R15, R13, 0x1, R16 ;  /* 0x000000010d0f7824 */ /* 0x000fe200078e0210 */
[C---:B------:R-:W-:Y:S01]  /*2990*/  @P0 LEA R2, P3, R8.reuse, c[0x0][0x220], 0x1 ;  /* 0x0000880008020a11 */ /* 0x040fe200078608ff */
[----:B------:R2:W-:Y:S01]  /*29a0*/  @P1 LDGSTS.E.BYPASS.LTC128B.128 [R107+0x1100], [R4.64], !P6 ;  /* 0x01100000046b1fae */ /* 0x0005e2000f101d48 */
[----:B------:R-:W-:Y:S02]  /*29b0*/  IMAD.MOV.U32 R14, RZ, RZ, R12 ;  /* 0x000000ffff0e7224 */ /* 0x000fe400078e000c */
[----:B------:R-:W-:Y:S01]  /*29c0*/  @P0 LEA.HI.X R3, R8, c[0x0][0x224], R0, 0x1, P3 ;  /* 0x0000890008030a11 */ /* 0x000fe200018f0c00 */
[----:B------:R-:W-:Y:S01]  /*29d0*/  IMAD R0, R18, c[0x0][0x280], RZ ;  /* 0x0000a00012007a24 */ /* 0x000fe200078e02ff */
[----:B------:R-:W-:Y:S01]  /*29e0*/  ISETP.GE.AND P3, PT, R30, c[0x0][0x27c], PT ;  /* 0x00009f001e007a0c */ /* 0x000fe20003f66270 */
[----:B------:R2:W-:Y:S01]  /*29f0*/  @P1 LDGSTS.E.BYPASS.LTC128B.128 [R107+0x3100], [R4.64+0x80], !P5 ;  /* 0x03100080046b1fae */ /* 0x0005e2000e901d48 */
[----:B------:R-:W-:-:S03]  /*2a00*/  IMAD.WIDE.U32 R8, R207, c[0x0][0x290], R108 ;  /* 0x0000a400cf087a25 */ /* 0x000fc600078e006c */
[----:B------:R-:W-:Y:S01]  /*2a10*/  @P2 LOP3.LUT R198, R198, 0x1, RZ, 0xfc, !PT ;  /* 0x00000001c6c62812 */ /* 0x000fe200078efcff */
[----:B------:R-:W-:Y:S01]  /*2a20*/  IMAD R21, R207, c[0x0][0x284], R0 ;  /* 0x0000a100cf157a24 */ /* 0x000fe200078e0200 */
[----:B------:R-:W-:Y:S01]  /*2a30*/  SEL R0, RZ, c[0x0][0x27c], !P2 ;  /* 0x00009f00ff007a07 */ /* 0x000fe20005000000 */
[----:B------:R2:W-:Y:S01]  /*2a40*/  @P1 LDGSTS.E.BYPASS.LTC128B.128 [R107+0x5100], [R4.64+0x100], !P4 ;  /* 0x05100100046b1fae */ /* 0x0005e2000e101d48 */
[----:B------:R-:W-:Y:S01]  /*2a50*/  ISETP.GE.AND P2, PT, R29, c[0x0][0x27c], PT ;  /* 0x00009f001d007a0c */ /* 0x000fe20003f46270 */
[----:B------:R-:W-:Y:S01]  /*2a60*/  IMAD.IADD R9, R16, 0x1, R9 ;  /* 0x0000000110097824 */ /* 0x000fe200078e0209 */
[----:B------:R-:W-:Y:S01]  /*2a70*/  LOP3.LUT R198, R198, 0xfffffffd, RZ, 0xc0, !PT ;  /* 0xfffffffdc6c67812 */ /* 0x000fe200078ec0ff */
[----:B------:R-:W-:Y:S01]  /*2a80*/  IMAD.IADD R0, R104, 0x1, R0 ;  /* 0x0000000168007824 */ /* 0x000fe200078e0200 */
[----:B------:R-:W-:Y:S01]  /*2a90*/  SEL R17, RZ, c[0x0][0x27c], !P2 ;  /* 0x00009f00ff117a07 */ /* 0x000fe20005000000 */
[----:B------:R-:W0:Y:S01]  /*2aa0*/  LDGDEPBAR ;  /* 0x00000000000079af */ /* 0x000e220000000000 */
[----:B------:R-:W-:Y:S01]  /*2ab0*/  @P3 LOP3.LUT R198, R198, 0x2, RZ, 0xfc, !PT ;  /* 0x00000002c6c63812 */ /* 0x000fe200078efcff */
[----:B------:R-:W-:Y:S01]  /*2ac0*/  IMAD.MOV.U32 R136, RZ, RZ, 0x1 ;  /* 0x00000001ff887424 */ /* 0x000fe200078e00ff */
[----:B------:R-:W-:Y:S01]  /*2ad0*/  SHF.R.S32.HI R16, RZ, 0x1f, R0 ;  /* 0x0000001fff107819 */ /* 0x000fe20000011400 */
[----:B-1----:R-:W-:Y:S01]  /*2ae0*/  IMAD.WIDE.U32 R6, R207, c[0x0][0x280], R104 ;  /* 0x0000a000cf067a25 */ /* 0x002fe200078e0068 */
[----:B------:R1:W-:Y:S01]  /*2af0*/  @P0 LDGSTS.E.BYPASS.LTC128B.128 [R107+0x12100], [R2.64], !P6 ;  /* 0x12100000026b0fae */ /* 0x0003e2000f101d48 */
[----:B------:R-:W-:-:S02]  /*2b00*/  LOP3.LUT R198, R198, 0xfffffffb, RZ, 0xc0, !PT ;  /* 0xfffffffbc6c67812 */ /* 0x000fc400078ec0ff */
[----:B------:R-:W-:Y:S01]  /*2b10*/  IMAD.IADD R13, R7, 0x1, R21 ;  /* 0x00000001070d7824 */ /* 0x000fe200078e0215 */
[----:B------:R-:W-:Y:S01]  /*2b20*/  SEL R7, RZ, c[0x0][0x27c], !P3 ;  /* 0x00009f00ff077a07 */ /* 0x000fe20005800000 */
[----:B------:R-:W-:Y:S01]  /*2b30*/  IMAD.MOV.U32 R12, RZ, RZ, R6 ;  /* 0x000000ffff0c7224 */ /* 0x000fe200078e0006 */
[----:B------:R1:W-:Y:S01]  /*2b40*/  @P0 LDGSTS.E.BYPASS.LTC128B.128 [R107+0x14100], [R2.64+0x80], !P5 ;  /* 0x14100080026b0fae */ /* 0x0003e2000e901d48 */
[----:B------:R-:W-:Y:S01]  /*2b50*/  IMAD.IADD R20, R29, 0x1, R17 ;  /* 0x000000011d147824 */ /* 0x000fe200078e0211 */
[-C--:B------:R-:W-:Y:S01]  /*2b60*/  LEA.HI R18, R16, R0.reuse, RZ, 0x3 ;  /* 0x0000000010127211 */ /* 0x080fe200078f18ff */
[----:B------:R-:W-:Y:S01]  /*2b70*/  IMAD.IADD R6, R30, 0x1, R7 ;  /* 0x000000011e067824 */ /* 0x000fe200078e0207 */
[----:B------:R1:W-:Y:S01]  /*2b80*/  @P0 LDGSTS.E.BYPASS.LTC128B.128 [R107+0x16100], [R2.64+0x100], !P4 ;  /* 0x16100100026b0fae */ /* 0x0003e2000e101d48 */
[----:B------:R-:W-:Y:S01]  /*2b90*/  LEA.HI R16, R16, R0, RZ, 0x6 ;  /* 0x0000000010107211 */ /* 0x000fe200078f30ff */
[----:B------:R-:W-:Y:S01]  /*2ba0*/  IMAD.MOV.U32 R132, RZ, RZ, c[0x0][0x290] ;  /* 0x0000a400ff847624 */ /* 0x000fe200078e00ff */
[----:B------:R-:W-:Y:S01]  /*2bb0*/  SHF.R.S32.HI R0, RZ, 0x1f, R20 ;  /* 0x0000001fff007819 */ /* 0x000fe20000011414 */
[----:B------:R-:W-:Y:S01]  /*2bc0*/  IMAD.MOV.U32 R131, RZ, RZ, c[0x0][0x280] ;  /* 0x0000a000ff837624 */ /* 0x000fe200078e00ff */
[----:B------:R-:W-:Y:S01]  /*2bd0*/  SHF.R.S32.HI R7, RZ, 0x1f, R6 ;  /* 0x0000001fff077819 */ /* 0x000fe20000011406 */
[----:B------:R-:W-:Y:S01]  /*2be0*/  IMAD.SHL.U32 R22, R16, 0x40, RZ ;  /* 0x0000004010167824 */ /* 0x000fe200078e00ff */
[----:B--2---:R-:W-:Y:S01]  /*2bf0*/  @P0 LEA R4, P1, R130, R2, 0x1 ;  /* 0x0000000282040211 */ /* 0x004fe200078208ff */
[----:B------:R-:W-:Y:S01]  /*2c00*/  IMAD.WIDE.U32 R94, R19, c[0x0][0x2b0], RZ ;  /* 0x0000ac00135e7a25 */ /* 0x000fe200078e00ff */
[----:B------:R-:W-:-:S02]  /*2c10*/  LEA.HI R24, R7, R6, RZ, 0x6 ;  /* 0x0000000607187211 */ /* 0x000fc400078f30ff */
[----:B------:R-:W-:Y:S01]  /*2c20*/  @P0 LEA.HI.X R5, R130, R3, R125, 0x1, P1 ;  /* 0x0000000382050211 */ /* 0x000fe200008f0c7d */
[----:B------:R-:W-:Y:S01]  /*2c30*/  IMAD.WIDE.U32 R92, R31, c[0x0][0x210], RZ ;  /* 0x000084001f5c7a25 */ /* 0x000fe200078e00ff */
[CC--:B------:R-:W-:Y:S02]  /*2c40*/  LEA.HI R16, R0.reuse, R20.reuse, RZ, 0x3 ;  /* 0x0000001400107211 */ /* 0x0c0fe400078f18ff */
[----:B------:R-:W-:Y:S01]  /*2c50*/  LEA.HI R0, R0, R20, RZ, 0x6 ;  /* 0x0000001400007211 */ /* 0x000fe200078f30ff */
[----:B------:R2:W-:Y:S01]  /*2c60*/  @P0 LDGSTS.E.BYPASS.LTC128B.128 [R107+0x13100], [R4.64], !P6 ;  /* 0x13100000046b0fae */ /* 0x0005e2000f101d48 */
[----:B------:R-:W-:Y:S01]  /*2c70*/  @P2 LOP3.LUT R198, R198, 0x4, RZ, 0xfc, !PT ;  /* 0x00000004c6c62812 */ /* 0x000fe200078efcff */
[----:B------:R-:W-:Y:S01]  /*2c80*/  IMAD.SHL.U32 R20, R24, 0x40, RZ ;  /* 0x0000004018147824 */ /* 0x000fe200078e00ff */
[----:B------:R-:W-:Y:S01]  /*2c90*/  LOP3.LUT R23, R209, 0x38, R18, 0xf8, !PT ;  /* 0x00000038d1177812 */ /* 0x000fe200078ef812 */
[----:B------:R2:W-:Y:S01]  /*2ca0*/  @P0 LDGSTS.E.BYPASS.LTC128B.128 [R107+0x15100], [R4.64+0x80], !P5 ;  /* 0x15100080046b0fae */ /* 0x0005e2000e901d48 */
[----:B------:R-:W-:Y:S01]  /*2cb0*/  IMAD.SHL.U32 R0, R0, 0x40, RZ ;  /* 0x0000004000007824 */ /* 0x000fe200078e00ff */
[----:B------:R-:W-:Y:S01]  /*2cc0*/  LOP3.LUT R198, R198, 0xfffffff7, RZ, 0xc0, !PT ;  /* 0xfffffff7c6c67812 */ /* 0x000fe200078ec0ff */
[----:B-----5:R-:W-:Y:S01]  /*2cd0*/  IMAD.WIDE.U32 R90, R142, c[0x0][0x290], R14 ;  /* 0x0000a4008e5a7a25 */ /* 0x020fe200078e000e */
[----:B------:R2:W-:Y:S01]  /*2ce0*/  @P0 LDGSTS.E.BYPASS.LTC128B.128 [R107+0x17100], [R4.64+0x100], !P4 ;  /* 0x17100100046b0fae */ /* 0x0005e2000e101d48 */
[----:B------:R-:W-:-:S02]  /*2cf0*/  LOP3.LUT P0, RZ, R241, 0x4, RZ, 0xc0, !PT ;  /* 0x00000004f1ff7812 */ /* 0x000fc4000780c0ff */
[----:B------:R-:W-:Y:S01]  /*2d00*/  LOP3.LUT R26, R22, 0xfffff000, RZ, 0xc0, !PT ;  /* 0xfffff000161a7812 */ /* 0x000fe200078ec0ff */
[----:B------:R-:W0:Y:S01]  /*2d10*/  LDGDEPBAR ;  /* 0x00000000000079af */ /* 0x000e220000000000 */
[----:B------:R-:W-:Y:S01]  /*2d20*/  LOP3.LUT R22, R209, 0x38, R16, 0xf8, !PT ;  /* 0x00000038d1167812 */ /* 0x000fe200078ef810 */
[----:B------:R-:W-:Y:S01]  /*2d30*/  IMAD.WIDE.U32 R88, R142, c[0x0][0x280], R12 ;  /* 0x0000a0008e587a25 */ /* 0x000fe200078e000c */
[-C--:B------:R-:W-:Y:S02]  /*2d40*/  LOP3.LUT R25, R23, R147.reuse, RZ, 0x3c, !PT ;  /* 0x0000009317197212 */ /* 0x080fe400078e3cff */
[----:B------:R-:W-:Y:S01]  /*2d50*/  ISETP.NE.AND P1, PT, R136, c[0x0][0x2b8], PT ;  /* 0x0000ae0088007a0c */ /* 0x000fe20003f25270 */
[----:B------:R-:W-:Y:S01]  /*2d60*/  IMAD.WIDE.U32 R86, R142, c[0x0][0x290], R8 ;  /* 0x0000a4008e567a25 */ /* 0x000fe200078e0008 */
[----:B------:R-:W-:Y:S02]  /*2d70*/  LOP3.LUT R23, R20, 0xfffff000, RZ, 0xc0, !PT ;  /* 0xfffff00014177812 */ /* 0x000fe400078ec0ff */
[----:B------:R-:W-:Y:S01]  /*2d80*/  LOP3.LUT R20, R0, 0xfffff000, RZ, 0xc0, !PT ;  /* 0xfffff00000147812 */ /* 0x000fe200078ec0ff */
[----:B------:R-:W-:Y:S01]  /*2d90*/  IMAD R135, R240, 0x40, R207 ;  /* 0x00000040f0877824 */ /* 0x000fe200078e02cf */
[----:B------:R-:W-:Y:S01]  /*2da0*/  @P0 LOP3.LUT R198, R198, 0x8, RZ, 0xfc, !PT ;  /* 0x00000008c6c60812 */ /* 0x000fe200078efcff */
[----:B------:R-:W-:Y:S01]  /*2db0*/  IMAD.MOV.U32 R34, RZ, RZ, RZ ;  /* 0x000000ffff227224 */ /* 0x000fe200078e00ff */
[----:B------:R-:W-:Y:S01]  /*2dc0*/  LEA.HI R17, R7, R6, RZ, 0x3 ;  /* 0x0000000607117211 */ /* 0x000fe200078f18ff */
[----:B------:R-:W-:Y:S01]  /*2dd0*/  IMAD.WIDE.U32 R6, R207, c[0x0][0x280], R108 ;  /* 0x0000a000cf067a25 */ /* 0x000fe200078e006c */
[----:B------:R-:W-:-:S02]  /*2de0*/  LOP3.LUT R0, R22, R147, RZ, 0x3c, !PT ;  /* 0x0000009316007212 */ /* 0x000fc400078e3cff */
[----:B-1----:R-:W-:Y:S01]  /*2df0*/  SHF.R.S32.HI R2, RZ, 0x1f, R142 ;  /* 0x0000001fff027819 */ /* 0x002fe2000001148e */
[----:B------:R-:W-:Y:S01]  /*2e00*/  IMAD.IADD R7, R21, 0x1, R7 ;  /* 0x0000000115077824 */ /* 0x000fe200078e0207 */
[----:B------:R-:W-:Y:S01]  /*2e10*/  ISETP.LE.AND P0, PT, R136, c[0x0][0x27c], PT ;  /* 0x00009f0088007a0c */ /* 0x000fe20003f03270 */
[----:B------:R-:W-:Y:S01]  /*2e20*/  IMAD.MOV.U32 R36, RZ, RZ, 0x1 ;  /* 0x00000001ff247424 */ /* 0x000fe200078e00ff */
[----:B------:R-:W-:Y:S01]  /*2e30*/  LOP3.LUT R198, R198, 0xffffffdf, RZ, 0xc0, !PT ;  /* 0xffffffdfc6c67812 */ /* 0x000fe200078ec0ff */
[----:B------:R-:W-:Y:S01]  /*2e40*/  IMAD R3, R2, c[0x0][0x290], RZ ;  /* 0x0000a40002037a24 */ /* 0x000fe200078e02ff */
[----:B------:R-:W-:Y:S01]  /*2e50*/  IADD3 R115, R0, R20, R148 ;  /* 0x0000001400737210 */ /* 0x000fe20007ffe094 */
[----:B------:R-:W-:Y:S01]  /*2e60*/  IMAD R0, R27, c[0x0][0x2b0], RZ ;  /* 0x0000ac001b007a24 */ /* 0x000fe200078e02ff */
[----:B------:R-:W-:Y:S01]  /*2e70*/  LOP3.LUT R21, R209, 0x38, R17, 0xf8, !PT ;  /* 0x00000038d1157812 */ /* 0x000fe200078ef811 */
[----:B------:R-:W-:Y:S01]  /*2e80*/  IMAD R2, R2, c[0x0][0x280], RZ ;  /* 0x0000a00002027a24 */ /* 0x000fe200078e02ff */
[----:B------:R-:W-:Y:S01]  /*2e90*/  LOP3.LUT R198, R198, 0xffffffef, RZ, 0xc0, !PT ;  /* 0xffffffefc6c67812 */ /* 0x000fe200078ec0ff */
[----:B--2---:R-:W-:Y:S01]  /*2ea0*/  IMAD R4, R19, c[0x0][0x2b4], R0 ;  /* 0x0000ad0013047a24 */ /* 0x004fe200078e0200 */
[----:B------:R-:W-:Y:S01]  /*2eb0*/  LOP3.LUT R21, R21, R147, RZ, 0x3c, !PT ;  /* 0x0000009315157212 */ /* 0x000fe200078e3cff */
[C---:B------:R-:W-:Y:S01]  /*2ec0*/  IMAD R3, R142.reuse, c[0x0][0x294], R3 ;  /* 0x0000a5008e037a24 */ /* 0x040fe200078e0203 */
[----:B------:R-:W-:Y:S01]  /*2ed0*/  LOP3.LUT R0, R209, 0x18, R104, 0xf8, !PT ;  /* 0x00000018d1007812 */ /* 0x000fe200078ef868 */
[----:B------:R-:W-:Y:S01]  /*2ee0*/  IMAD R2, R142, c[0x0][0x284], R2 ;  /* 0x0000a1008e027a24 */ /* 0x000fe200078e0202 */
[----:B------:R-:W-:Y:S01]  /*2ef0*/  LOP3.LUT R75, R18, 0xfffffff8, RZ, 0xc0, !PT ;  /* 0xfffffff8124b7812 */ /* 0x000fe200078ec0ff */
[----:B------:R-:W-:Y:S01]  /*2f00*/  IMAD.WIDE.U32 R84, R142, c[0x0][0x280], R6 ;  /* 0x0000a0008e547a25 */ /* 0x000fe200078e0006 */
[----:B------:R-:W-:-:S02]  /*2f10*/  LOP3.LUT R74, R17, 0xfffffff8, RZ, 0xc0, !PT ;  /* 0xfffffff8114a7812 */ /* 0x000fc400078ec0ff */
[----:B------:R-:W-:Y:S01]  /*2f20*/  LOP3.LUT R71, R16, 0xfffffff8, RZ, 0xc0, !PT ;  /* 0xfffffff810477812 */ /* 0x000fe200078ec0ff */
[----:B------:R-:W-:Y:S01]  /*2f30*/  IMAD R114, R31, c[0x0][0x214], R93 ;  /* 0x000085001f727a24 */ /* 0x000fe200078e025d */
[----:B------:R-:W-:Y:S01]  /*2f40*/  @P1 LOP3.LUT R198, R198, 0x10, RZ, 0xfc, !PT ;  /* 0x00000010c6c61812 */ /* 0x000fe200078efcff */
[----:B------:R-:W-:Y:S01]  /*2f50*/  IMAD.IADD R113, R95, 0x1, R4 ;  /* 0x000000015f717824 */ /* 0x000fe200078e0204 */
[CC--:B------:R-:W-:Y:S01]  /*2f60*/  SHF.L.U64.HI R123, R132.reuse, R124.reuse, c[0x0][0x294] ;  /* 0x0000a500847b7619 */ /* 0x0c0fe2000001027c */
[----:B------:R-:W-:Y:S01]  /*2f70*/  IMAD.SHL.U32 R132, R132, 0x40, RZ ;  /* 0x0000004084847824 */ /* 0x000fe200078e00ff */
[C---:B------:R-:W-:Y:S01]  /*2f80*/  SHF.L.U64.HI R124, R131.reuse, R124, c[0x0][0x284] ;  /* 0x0000a100837c7619 */ /* 0x040fe2000001027c */
[----:B------:R-:W-:Y:S01]  /*2f90*/  IMAD.SHL.U32 R131, R131, 0x40, RZ ;  /* 0x0000004083837824 */ /* 0x000fe200078e00ff */
[--C-:B------:R-:W-:Y:S01]  /*2fa0*/  IADD3 R117, R25, R26, R148.reuse ;  /* 0x0000001a19757210 */ /* 0x100fe20007ffe094 */
[----:B------:R-:W-:Y:S01]  /*2fb0*/  IMAD.IADD R106, R91, 0x1, R3 ;  /* 0x000000015b6a7824 */ /* 0x000fe200078e0203 */
[----:B------:R-:W-:Y:S01]  /*2fc0*/  IADD3 R116, R21, R23, R148 ;  /* 0x0000001715747210 */ /* 0x000fe20007ffe094 */
[----:B------:R-:W-:Y:S01]  /*2fd0*/  IMAD.IADD R102, R3, 0x1, R87 ;  /* 0x0000000103667824 */ /* 0x000fe200078e0257 */
[----:B------:R-:W-:Y:S01]  /*2fe0*/  LOP3.LUT R0, R148, R0, R147, 0xf6, !PT ;  /* 0x0000000094007212 */ /* 0x000fe200078ef693 */
        /* <DEDUP_REMOVED lines=8> */
[----:B------:R-:W-:Y:S02]  /*3070*/  @P0 LOP3.LUT R198, R198, 0x20, RZ, 0xfc, !PT ;  /* 0x00000020c6c60812 */ /* 0x000fe400078efcff */
.L_x_1749:
[----:B------:R-:W-:Y:S01]  /*3080*/  ISETP.NE.AND P1, PT, R136, c[0x0][0x2b8], PT ;  /* 0x0000ae0088007a0c */ /* 0x000fe20003f25270 */
[----:B------:R-:W-:Y:S01]  /*3090*/  IMAD.SHL.U32 R8, R28, 0x40, RZ ;  /* 0x000000401c087824 */ /* 0x000fe200078e00ff */
[----:B------:R-:W-:Y:S01]  /*30a0*/  LOP3.LUT P2, RZ, R241, 0x4, RZ, 0xc0, !PT ;  /* 0x00000004f1ff7812 */ /* 0x000fe2000784c0ff */
[----:B------:R-:W-:Y:S01]  /*30b0*/  IMAD.MOV.U32 R63, RZ, RZ, RZ ;  /* 0x000000ffff3f7224 */ /* 0x000fe200078e00ff */
[----:B------:R-:W-:Y:S04]  /*30c0*/  DEPBAR.LE SB0, 0x2 ;  /* 0x000080800000791a */ /* 0x000fe80000000000 */
[C---:B-1----:R-:W-:Y:S01]  /*30d0*/  IMAD.IADD R2, R135.reuse, 0x1, R8 ;  /* 0x0000000187027824 */ /* 0x042fe200078e0208 */
[----:B------:R-:W-:Y:S01]  /*30e0*/  WARPSYNC 0xffffffff ;  /* 0xffffffff00007948 */ /* 0x000fe20003800000 */
[----:B------:R-:W-:Y:S02]  /*30f0*/  BSSY B1, `(.L_x_1725) ;  /* 0x00003fb000017945 */ /* 0x000fe40003800000 */
[----:B------:R-:W-:Y:S01]  /*3100*/  IMAD.IADD R4, R118, 0x1, R2 ;  /* 0x0000000176047824 */ /* 0x000fe200078e0202 */
[----:B------:R-:W-:Y:S03]  /*3110*/  ISETP.GE.AND P0, PT, R2, R70, PT ;  /* 0x000000460200720c */ /* 0x000fe60003f06270 */
[----:B------:R-:W-:Y:S01]  /*3120*/  @P1 IMAD.HI.U32 R2, R4, c[0x0][0x2bc], RZ ;  /* 0x0000af0004021a27 */ /* 0x000fe200078e00ff */
[----:B------:R-:W-:Y:S03]  /*3130*/  ISETP.GT.OR P0, PT, R135, 0x3f, P0 ;  /* 0x0000003f8700780c */ /* 0x000fe60000704670 */
[----:B------:R-:W-:Y:S01]  /*3140*/  IMAD.MOV.U32 R3, RZ, RZ, R4 ;  /* 0x000000ffff037224 */ /* 0x000fe200078e0004 */
[----:B------:R-:W-:Y:S09]  /*3150*/  @P1 SHF.R.U32.HI R3, RZ, c[0x0][0x2c0], R2 ;  /* 0x0000b000ff031a19 */ /* 0x000ff20000011602 */
[C---:B------:R-:W-:Y:S04]  /*3160*/  @!P0 IADD3 R2, P1, R3.reuse, R94, RZ ;  /* 0x0000005e03028210 */ /* 0x040fe80007f3e0ff */
[----:B------:R-:W-:Y:S01]  /*3170*/  @!P0 LEA.HI.X.SX32 R5, R3, R113, 0x1, P1 ;  /* 0x0000007103058211 */ /* 0x000fe200008f0eff */
[----:B------:R-:W-:Y:S01]  /*3180*/  IMAD.MOV R3, RZ, RZ, -R3 ;  /* 0x000000ffff037224 */ /* 0x000fe200078e0a03 */
[C---:B------:R-:W-:Y:S03]  /*3190*/  @!P0 LEA R6, P1, R2.reuse, c[0x0][0x2a0], 0x2 ;  /* 0x0000a80002068a11 */ /* 0x040fe600078210ff */
[----:B------:R-:W-:Y:S01]  /*31a0*/  IMAD R66, R3, c[0x0][0x2b8], R4 ;  /* 0x0000ae0003427a24 */ /* 0x000fe200078e0204 */
[----:B------:R-:W-:Y:S01]  /*31b0*/  @!P0 LEA.HI.X R7, R2, c[0x0][0x2a4], R5, 0x2, P1 ;  /* 0x0000a90002078a11 */ /* 0x000fe200008f1405 */
[----:B------:R-:W-:Y:S04]  /*31c0*/  IMAD R2, R34, 0x3000, R0 ;  /* 0x0000300022027824 */ /* 0x000fe800078e0200 */
[----:B------:R1:W5:Y:S01]  /*31d0*/  @!P0 LDG.E R63, [R6.64] ;  /* 0x00000008063f8981 */ /* 0x000362000c1e1900 */
[C---:B------:R-:W-:Y:S02]  /*31e0*/  IADD3 R5, R2.reuse, 0x20, RZ ;  /* 0x0000002002057810 */ /* 0x040fe40007ffe0ff */
[----:B------:R-:W-:Y:S01]  /*31f0*/  @P2 IADD3 R5, R2, -0x20, RZ ;  /* 0xffffffe002052810 */ /* 0x000fe20007ffe0ff */
[----:B------:R-:W-:Y:S01]  /*3200*/  BAR.SYNC.DEFER_BLOCKING 0x0 ;  /* 0x0000000000007b1d */ /* 0x000fe20000010000 */
[----:B------:R-:W-:Y:S02]  /*3210*/  ISETP.LE.AND P2, PT, R136, c[0x0][0x27c], PT ;  /* 0x00009f0088007a0c */ /* 0x000fe40003f43270 */
[----:B------:R-:W-:Y:S02]  /*3220*/  LEA R64, R2, 0x100, 0x1 ;  /* 0x0000010002407811 */ /* 0x000fe400078e08ff */
[----:B------:R-:W-:Y:S09]  /*3230*/  LEA R65, R5, 0x100, 0x1 ;  /* 0x0000010005417811 */ /* 0x000ff200078e08ff */
[----:B---3--:R-:W-:-:S05]  /*3240*/  @!P2 BRA `(.L_x_1726) ;  /* 0x00003b100000a947 */ /* 0x008fca0003800000 */
[----:B------:R-:W-:Y:S01]  /*3250*/  IMAD.WIDE.U32 R2, R66, c[0x0][0x1e0], RZ ;  /* 0x0000780042027a25 */ /* 0x000fe200078e00ff */
[----:B------:R-:W-:Y:S02]  /*3260*/  SHF.R.S32.HI R68, RZ, 0x1f, R66 ;  /* 0x0000001fff447819 */ /* 0x000fe40000011442 */
[----:B-----5:R-:W-:Y:S01]  /*3270*/  SHF.R.S32.HI R69, RZ, 0x1f, R63 ;  /* 0x0000001fff457819 */ /* 0x020fe2000001143f */
[-C--:B------:R-:W-:Y:S04]  /*3280*/  IMAD.WIDE.U32 R52, R131, R28.reuse, RZ ;  /* 0x0000001c83347225 */ /* 0x080fe800078e00ff */
[----:B------:R-:W-:Y:S02]  /*3290*/  IMAD R4, R68, c[0x0][0x1e0], RZ ;  /* 0x0000780044047a24 */ /* 0x000fe400078e02ff */
[----:B------:R-:W-:Y:S04]  /*32a0*/  IMAD.WIDE.U32 R54, R132, R28, RZ ;  /* 0x0000001c84367225 */ /* 0x000fe800078e00ff */
[----:B------:R-:W-:Y:S05]  /*32b0*/  IMAD R4, R66, c[0x0][0x1e4], R4 ;  /* 0x0000790042047a24 */ /* 0x000fea00078e0204 */
[----:B------:R-:W-:Y:S01]  /*32c0*/  IADD3 R3, R3, R4, RZ ;  /* 0x0000000403037210 */ /* 0x000fe20007ffe0ff */
[----:B------:R-:W-:Y:S04]  /*32d0*/  IMAD R4, R69, c[0x0][0x1f0], RZ ;  /* 0x00007c0045047a24 */ /* 0x000fe800078e02ff */
[C---:B------:R-:W-:Y:S04]  /*32e0*/  IMAD.WIDE.U32 R2, R63.reuse, c[0x0][0x1f0], R2 ;  /* 0x00007c003f027a25 */ /* 0x040fe800078e0002 */
[----:B------:R-:W-:Y:S01]  /*32f0*/  IMAD R4, R63, c[0x0][0x1f4], R4 ;  /* 0x00007d003f047a24 */ /* 0x000fe200078e0204 */
[----:B------:R-:W-:Y:S04]  /*3300*/  IADD3 R2, P0, R72, R2, RZ ;  /* 0x0000000248027210 */ /* 0x000fe80007f1e0ff */
[----:B------:R-:W-:Y:S01]  /*3310*/  IADD3.X R3, R76, R3, R4, P0, !PT ;  /* 0x000000034c037210 */ /* 0x000fe200007fe404 */
[-C--:B------:R-:W-:Y:S01]  /*3320*/  IMAD R4, R124, R28.reuse, RZ ;  /* 0x0000001c7c047224 */ /* 0x080fe200078e02ff */
[C---:B------:R-:W-:Y:S04]  /*3330*/  LEA R37, P0, R2.reuse, c[0x0][0x1c8], 0x1 ;  /* 0x0000720002257a11 */ /* 0x040fe800078008ff */
[----:B------:R-:W-:Y:S01]  /*3340*/  LEA.HI.X R35, R2, c[0x0][0x1cc], R3, 0x1, P0 ;  /* 0x0000730002237a11 */ /* 0x000fe200000f0c03 */
[----:B------:R-:W-:Y:S01]  /*3350*/  IMAD R3, R123, R28, RZ ;  /* 0x0000001c7b037224 */ /* 0x000fe200078e02ff */
[----:B------:R-:W-:Y:S02]  /*3360*/  ISETP.NE.AND P0, PT, RZ, UR5, PT ;  /* 0x00000005ff007c0c */ /* 0x000fe4000bf05270 */
[----:B------:R-:W-:Y:S05]  /*3370*/  SHF.R.S32.HI R2, RZ, 0x1f, R28 ;  /* 0x0000001fff027819 */ /* 0x000fea000001141c */
        /* <DEDUP_REMOVED lines=34> */
[C---:B-1----:R-:W-:Y:S01]  /*35a0*/  LEA R6, P0, R2.reuse, c[0x0][0x270], 0x1 ;  /* 0x00009c0002067a11 */ /* 0x042fe200078008ff */
        /* <DEDUP_REMOVED lines=31> */
.L_x_1729:
[----:B------:R-:W-:Y:S05]  /*37a0*/  BSYNC B0 ;  /* 0x0000000000007941 */ /* 0x000fea0003800000 */
.L_x_1728:
[----:B------:R2:W3:Y:S04]  /*37b0*/  SHFL.IDX PT, R53, R35, RZ, 0x1c1f ;  /* 0x001c1fff23357589 */ /* 0x0004e800000e0000 */
[----:B------:R2:W4:Y:S01]  /*37c0*/  SHFL.IDX PT, R52, R37, RZ, 0x1c1f ;  /* 0x001c1fff25347589 */ /* 0x00052200000e0000 */
[----:B------:R-:W-:-:S05]  /*37d0*/  @P1 BRA `(.L_x_1730) ;  /* 0x000038c000001947 */ /* 0x000fca0003800000 */
[----:B-1---5:R-:W-:Y:S01]  /*37e0*/  MOV R4, R21 ;  /* 0x0000001500047202 */ /* 0x022fe20000000f00 */
[----:B------:R-:W-:Y:S01]  /*37f0*/  IMAD.MOV.U32 R7, RZ, RZ, R22 ;  /* 0x000000ffff077224 */ /* 0x000fe200078e0016 */
        /* <DEDUP_REMOVED lines=29> */
[----:B--2---:R-:W-:Y:S01]  /*39d0*/  PRMT R37, R5, 0x5410, R4 ;  /* 0x0000541005257816 */ /* 0x004fe20000000004 */
        /* <DEDUP_REMOVED lines=8> */
[----:B------:R-:W-:Y:S02]  /*3a60*/  @!P0 SHF.R.U32.HI R14, RZ, 0x10, R13 ;  /* 0x00000010ff0e8819 */ /* 0x000fe4000001160d */
[----:B------:R-:W-:Y:S02]  /*3a70*/  @!P0 PRMT R32, R5, 0x5410, R6 ;  /* 0x0000541005208816 */ /* 0x000fe40000000006 */
[----:B------:R-:W-:Y:S02]  /*3a80*/  @!P0 PRMT R13, R4, 0x5410, R2 ;  /* 0x00005410040d8816 */ /* 0x000fe40000000002 */
[----:B------:R-:W1:Y:S01]  /*3a90*/  LDS.128 R4, [R64+0xc000] ;  /* 0x00c0000040047984 */ /* 0x000e620000000c00 */
        /* <DEDUP_REMOVED lines=23> */
[----:B------:R-:W-:Y:S02]  /*3c10*/  @!P0 LOP3.LUT R2, R6, 0xffff0000, RZ, 0xc0, !PT ;  /* 0xffff000006028812 */ /* 0x000fe400078ec0ff */
[----:B------:R-:W-:Y:S01]  /*3c20*/  @!P0 SHF.L.U32 R13, R35, 0x10, RZ ;  /* 0x00000010230d8819 */ /* 0x000fe200000006ff */
[----:B------:R-:W-:Y:S02]  /*3c30*/  @!P0 IMAD.MOV.U32 R5, RZ, RZ, R3 ;  /* 0x000000ffff058224 */ /* 0x000fe400078e0003 */
[C---:B------:R-:W-:Y:S01]  /*3c40*/  @!P0 IMAD.U32 R3, R12.reuse, 0x10000, RZ ;  /* 0x000100000c038824 */ /* 0x040fe200078e00ff */
[----:B------:R-:W-:Y:S01]  /*3c50*/  @!P0 LOP3.LUT R12, R12, 0xffff0000, RZ, 0xc0, !PT ;  /* 0xffff00000c0c8812 */ /* 0x000fe200078ec0ff */
[C---:B------:R-:W-:Y:S02]  /*3c60*/  @!P0 FMUL.FTZ R15, R2.reuse, R13 ;  /* 0x0000000d020f8220 */ /* 0x040fe40000410000 */
[-C--:B------:R-:W-:Y:S02]  /*3c70*/  @!P0 FMUL.FTZ R2, R2, R3.reuse ;  /* 0x0000000302028220 */ /* 0x080fe40000410000 */
[----:B------:R-:W-:Y:S01]  /*3c80*/  @!P0 FFMA.FTZ R32, R14, R3, -R15 ;  /* 0x000000030e208223 */ /* 0x000fe2000001080f */
[----:B------:R-:W-:Y:S01]  /*3c90*/  @!P0 LOP3.LUT R3, R7, 0xffff0000, RZ, 0xc0, !PT ;  /* 0xffff000007038812 */ /* 0x000fe200078ec0ff */
[----:B------:R-:W-:Y:S01]  /*3ca0*/  @!P0 FFMA.FTZ R2, R13, R14, R2 ;  /* 0x0000000e0d028223 */ /* 0x000fe20000010002 */
[----:B------:R-:W-:Y:S02]  /*3cb0*/  @!P0 LOP3.LUT R13, R35, 0xffff0000, RZ, 0xc0, !PT ;  /* 0xffff0000230d8812 */ /* 0x000fe400078ec0ff */
[----:B------:R-:W-:Y:S02]  /*3cc0*/  @!P0 SHF.L.U32 R14, R7, 0x10, RZ ;  /* 0x00000010070e8819 */ /* 0x000fe400000006ff */
[----:B------:R-:W-:Y:S01]  /*3cd0*/  @!P0 F2FP.BF16.PACK_AB R2, R2, R32 ;  /* 0x000000200202823e */ /* 0x000fe200000010ff */
[C---:B------:R-:W-:Y:S02]  /*3ce0*/  @!P0 FMUL.FTZ R15, R3.reuse, R13 ;  /* 0x0000000d030f8220 */ /* 0x040fe40000410000 */
[-C--:B------:R-:W-:Y:S02]  /*3cf0*/  @!P0 FMUL.FTZ R3, R3, R12.reuse ;  /* 0x0000000c03038220 */ /* 0x080fe40000410000 */
[----:B------:R-:W-:Y:S01]  /*3d00*/  @!P0 FFMA.FTZ R15, R14, R12, -R15 ;  /* 0x0000000c0e0f8223 */ /* 0x000fe2000001080f */
[C---:B----4-:R-:W-:Y:S01]  /*3d10*/  LEA R12, P1, R104.reuse, R52, 0x1 ;  /* 0x00000034680c7211 */ /* 0x050fe200078208ff */
[----:B------:R-:W-:Y:S02]  /*3d20*/  @!P0 FFMA.FTZ R3, R13, R14, R3 ;  /* 0x0000000e0d038223 */ /* 0x000fe40000010003 */
[----:B------:R-:W-:Y:S01]  /*3d30*/  @!P0 IMAD.MOV.U32 R6, RZ, RZ, R2 ;  /* 0x000000ffff068224 */ /* 0x000fe200078e0002 */
[----:B---3--:R-:W-:Y:S02]  /*3d40*/  LEA.HI.X R13, R104, R53, R105, 0x1, P1 ;  /* 0x00000035680d7211 */ /* 0x008fe400008f0c69 */
[----:B------:R-:W-:Y:S04]  /*3d50*/  @!P0 F2FP.BF16.PACK_AB R3, R3, R15 ;  /* 0x0000000f0303823e */ /* 0x000fe800000010ff */
[----:B------:R-:W-:Y:S05]  /*3d60*/  @!P0 MOV R7, R3 ;  /* 0x0000000300078202 */ /* 0x000fea0000000f00 */
[----:B------:R1:W-:Y:S02]  /*3d70*/  ST.E.128 [R12.64], R4 ;  /* 0x000000040c007985 */ /* 0x0003e4000c101d08 */
.L_x_1732:
[----:B------:R-:W-:Y:S05]  /*3d80*/  BSYNC B0 ;  /* 0x0000000000007941 */ /* 0x000fea0003800000 */
.L_x_1731:
        /* <DEDUP_REMOVED lines=17> */
[----:B------:R-:W-:Y:S02]  /*3ea0*/  @!P0 LOP3.LUT R24, R8, 0xffff0000, RZ, 0xc0, !PT ;  /* 0xffff000008188812 */ /* 0x000fe400078ec0ff */
        /* <DEDUP_REMOVED lines=10> */
[----:B------:R-:W-:Y:S02]  /*3f50*/  @!P0 IMAD.U32 R32, R35, 0x10000, RZ ;  /* 0x0001000023208824 */ /* 0x000fe400078e00ff */
[C---:B------:R-:W-:Y:S02]  /*3f60*/  @!P0 FMUL.FTZ R37, R5.reuse, R24 ;  /* 0x0000001805258220 */ /* 0x040fe40000410000 */
[-C--:B------:R-:W-:Y:S01]  /*3f70*/  @!P0 FMUL.FTZ R3, R5, R8.reuse ;  /* 0x0000000805038220 */ /* 0x080fe20000410000 */
[----:B------:R-:W-:Y:S01]  /*3f80*/  @!P0 LOP3.LUT R5, R15, 0xffff0000, RZ, 0xc0, !PT ;  /* 0xffff00000f058812 */ /* 0x000fe200078ec0ff */
[C---:B------:R-:W-:Y:S01]  /*3f90*/  @!P0 IMAD.U32 R7, R6.reuse, 0x10000, RZ ;  /* 0x0001000006078824 */ /* 0x040fe200078e00ff */
[----:B------:R-:W-:Y:S01]  /*3fa0*/  @!P0 LOP3.LUT R6, R6, 0xffff0000, RZ, 0xc0, !PT ;  /* 0xffff000006068812 */ /* 0x000fe200078ec0ff */
[----:B------:R-:W-:Y:S01]  /*3fb0*/  @!P0 FFMA.FTZ R37, R9, R8, -R37 ;  /* 0x0000000809258223 */ /* 0x000fe20000010825 */
[----:B------:R-:W-:Y:S01]  /*3fc0*/  @!P0 SHF.L.U32 R8, R14, 0x10, RZ ;  /* 0x000000100e088819 */ /* 0x000fe200000006ff */
[----:B------:R-:W-:Y:S01]  /*3fd0*/  @!P0 FFMA.FTZ R3, R24, R9, R3 ;  /* 0x0000000918038223 */ /* 0x000fe20000010003 */
[----:B------:R-:W-:Y:S01]  /*3fe0*/  @!P0 LOP3.LUT R9, R35, 0xffff0000, RZ, 0xc0, !PT ;  /* 0xffff000023098812 */ /* 0x000fe200078ec0ff */
[C---:B------:R-:W-:Y:S02]  /*3ff0*/  @!P0 FMUL.FTZ R24, R4.reuse, R32 ;  /* 0x0000002004188220 */ /* 0x040fe40000410000 */
[-C--:B------:R-:W-:Y:S02]  /*4000*/  @!P0 FMUL.FTZ R4, R4, R7.reuse ;  /* 0x0000000704048220 */ /* 0x080fe40000410000 */
[----:B------:R-:W-:Y:S02]  /*4010*/  @!P0 FFMA.FTZ R35, R8, R7, -R24 ;  /* 0x0000000708238223 */ /* 0x000fe40000010818 */
[----:B------:R-:W-:Y:S02]  /*4020*/  @!P0 IMAD.U32 R7, R15, 0x10000, RZ ;  /* 0x000100000f078824 */ /* 0x000fe400078e00ff */
[C---:B------:R-:W-:Y:S02]  /*4030*/  @!P0 FMUL.FTZ R24, R5.reuse, R9 ;  /* 0x0000000905188220 */ /* 0x040fe40000410000 */
[----:B------:R-:W-:Y:S02]  /*4040*/  @!P0 FMUL.FTZ R5, R5, R6 ;  /* 0x0000000605058220 */ /* 0x000fe40000410000 */
[----:B------:R-:W-:Y:S02]  /*4050*/  @!P0 FFMA.FTZ R4, R32, R8, R4 ;  /* 0x0000000820048223 */ /* 0x000fe40000010004 */
[----:B------:R-:W-:Y:S02]  /*4060*/  IMAD.SHL.U32 R8, R211, 0x8, RZ ;  /* 0x00000008d3087824 */ /* 0x000fe400078e00ff */
[----:B------:R-:W-:Y:S01]  /*4070*/  @!P0 FFMA.FTZ R24, R7, R6, -R24 ;  /* 0x0000000607188223 */ /* 0x000fe20000010818 */
[----:B------:R-:W-:Y:S01]  /*4080*/  @!P0 F2FP.BF16.PACK_AB R6, R3, R37 ;  /* 0x000000250306823e */ /* 0x000fe200000010ff */
[----:B------:R-:W-:Y:S01]  /*4090*/  @!P0 FFMA.FTZ R5, R9, R7, R5 ;  /* 0x0000000709058223 */ /* 0x000fe20000010005 */
[----:B------:R-:W-:Y:S02]  /*40a0*/  @!P0 F2FP.BF16.PACK_AB R3, R4, R35 ;  /* 0x000000230403823e */ /* 0x000fe400000010ff */
[----:B----4-:R-:W-:Y:S01]  /*40b0*/  LEA R38, P1, R8, R52, 0x1 ;  /* 0x0000003408267211 */ /* 0x010fe200078208ff */
[----:B------:R-:W-:Y:S01]  /*40c0*/  @!P0 IMAD.MOV.U32 R13, RZ, RZ, R6 ;  /* 0x000000ffff0d8224 */ /* 0x000fe200078e0006 */
[----:B------:R-:W-:Y:S01]  /*40d0*/  @!P0 F2FP.BF16.PACK_AB R7, R2, R54 ;  /* 0x000000360207823e */ /* 0x000fe200000010ff */
[----:B------:R-:W-:Y:S01]  /*40e0*/  @!P0 IMAD.MOV.U32 R14, RZ, RZ, R3 ;  /* 0x000000ffff0e8224 */ /* 0x000fe200078e0003 */
[----:B------:R-:W-:Y:S02]  /*40f0*/  @!P0 F2FP.BF16.PACK_AB R2, R5, R24 ;  /* 0x000000180502823e */ /* 0x000fe400000010ff */
[----:B---3--:R-:W-:Y:S02]  /*4100*/  LEA.HI.X.SX32 R39, R8, R53, 0x1, P1 ;  /* 0x0000003508277211 */ /* 0x008fe400008f0eff */
[----:B------:R-:W-:Y:S02]  /*4110*/  @!P0 MOV R12, R7 ;  /* 0x00000007000c8202 */ /* 0x000fe40000000f00 */
[----:B------:R-:W-:Y:S05]  /*4120*/  @!P0 MOV R15, R2 ;  /* 0x00000002000f8202 */ /* 0x000fea0000000f00 */
[----:B------:R1:W-:Y:S02]  /*4130*/  ST.E.128 [R38.64], R12 ;  /* 0x0000000c26007985 */ /* 0x0003e4000c101d08 */
.L_x_1734:
[----:B------:R-:W-:Y:S05]  /*4140*/  BSYNC B0 ;  /* 0x0000000000007941 */ /* 0x000fea0003800000 */
.L_x_1733:
[----:B------:R-:W-:Y:S01]  /*4150*/  ISETP.GE.AND P0, PT, R29, c[0x0][0x1d4], PT ;  /* 0x000075001d007a0c */ /* 0x000fe20003f06270 */
[----:B------:R-:W-:Y:S01]  /*4160*/  @!UPT UIADD3 URZ, URZ, URZ, URZ ;  /* 0x0000003f3f3ff290 */ /* 0x000fe2000fffe03f */
[----:B------:R-:W-:Y:S11]  /*4170*/  BSSY B0, `(.L_x_1735) ;  /* 0x000003b000007945 */ /* 0x000ff60003800000 */
[----:B------:R-:W-:-:S05]  /*4180*/  @P0 BRA `(.L_x_1736) ;  /* 0x0000039000000947 */ /* 0x000fca0003800000 */
[----:B-1----:R-:W1:Y:S01]  /*4190*/  LDS.128 R12, [R64+0xe000] ;  /* 0x00e00000400c7984 */ /* 0x002e620000000c00 */
[----:B------:R-:W-:Y:S02]  /*41a0*/  IMAD.SHL.U32 R4, R210, 0x8, RZ ;  /* 0x00000008d2047824 */ /* 0x000fe400078e00ff */
[----:B----4-:R-:W-:Y:S02]  /*41b0*/  IMAD.MOV.U32 R2, RZ, RZ, R52 ;  /* 0x000000ffff027224 */ /* 0x010fe400078e0034 */
[----:B---3--:R-:W-:Y:S03]  /*41c0*/  IMAD.MOV.U32 R3, RZ, RZ, R53 ;  /* 0x000000ffff037224 */ /* 0x008fe600078e0035 */
[C---:B------:R-:W-:Y:S04]  /*41d0*/  LEA R38, P0, R4.reuse, R2, 0x1 ;  /* 0x0000000204267211 */ /* 0x040fe800078008ff */
[----:B------:R-:W-:Y:S02]  /*41e0*/  LEA.HI.X.SX32 R39, R4, R3, 0x1, P0 ;  /* 0x0000000304277211 */ /* 0x000fe400000f0eff */
[----:B------:R-:W-:Y:S11]  /*41f0*/  ISETP.GE.AND P0, PT, R111, c[0x0][0x27c], PT ;  /* 0x00009f006f007a0c */ /* 0x000ff60003f06270 */
[----:B------:R-:W-:Y:S02]  /*4200*/  @!UPT UIADD3 URZ, URZ, URZ, URZ ;  /* 0x0000003f3f3ff290 */ /* 0x000fe4000fffe03f */
[----:B------:R-:W-:Y:S02]  /*4210*/  @!P0 SHF.R.U64 R5, R40, 0x10, R41 ;  /* 0x0000001028058819 */ /* 0x000fe40000001229 */
[--C-:B------:R-:W-:Y:S02]  /*4220*/  @!P0 SHF.R.U64 R2, R16, 0x10, R17.reuse ;  /* 0x0000001010028819 */ /* 0x100fe40000001211 */
[----:B------:R-:W-:Y:S02]  /*4230*/  @!P0 SHF.R.U32.HI R3, RZ, 0x10, R17 ;  /* 0x00000010ff038819 */ /* 0x000fe40000011611 */
[----:B------:R-:W-:Y:S02]  /*4240*/  @!P0 PRMT R5, R48, 0x5410, R5 ;  /* 0x0000541030058816 */ /* 0x000fe40000000005 */
[C---:B------:R-:W-:Y:S02]  /*4250*/  @!P0 PRMT R2, R25.reuse, 0x5432, R2 ;  /* 0x0000543219028816 */ /* 0x040fe40000000002 */
[----:B------:R-:W-:Y:S02]  /*4260*/  @!P0 SHF.R.U32.HI R4, RZ, 0x10, R41 ;  /* 0x00000010ff048819 */ /* 0x000fe40000011629 */
[----:B------:R-:W-:Y:S01]  /*4270*/  @!P0 PRMT R6, R25, 0x5410, R3 ;  /* 0x0000541019068816 */ /* 0x000fe20000000003 */
[----:B------:R-:W-:Y:S01]  /*4280*/  @!P0 IMAD.U32 R7, R2, 0x10000, RZ ;  /* 0x0001000002078824 */ /* 0x000fe200078e00ff */
[C---:B-1----:R-:W-:Y:S01]  /*4290*/  @!P0 LOP3.LUT R3, R12.reuse, 0xffff0000, RZ, 0xc0, !PT ;  /* 0xffff00000c038812 */ /* 0x042fe200078ec0ff */
[----:B------:R-:W-:Y:S01]  /*42a0*/  @!P0 IMAD.U32 R9, R12, 0x10000, RZ ;  /* 0x000100000c098824 */ /* 0x000fe200078e00ff */
[----:B------:R-:W-:Y:S02]  /*42b0*/  @!P0 SHF.L.U32 R8, R5, 0x10, RZ ;  /* 0x0000001005088819 */ /* 0x000fe400000006ff */
[----:B------:R-:W-:Y:S02]  /*42c0*/  @!P0 PRMT R24, R48, 0x5432, R4 ;  /* 0x0000543230188816 */ /* 0x000fe40000000004 */
[----:B------:R-:W-:Y:S01]  /*42d0*/  @!P0 LOP3.LUT R4, R13, 0xffff0000, RZ, 0xc0, !PT ;  /* 0xffff00000d048812 */ /* 0x000fe200078ec0ff */
[----:B------:R-:W-:Y:S01]  /*42e0*/  @!P0 FMUL.FTZ R25, R3, R8 ;  /* 0x0000000803198220 */ /* 0x000fe20000410000 */
[----:B------:R-:W-:Y:S02]  /*42f0*/  @!P0 LOP3.LUT R16, R5, 0xffff0000, RZ, 0xc0, !PT ;  /* 0xffff000005108812 */ /* 0x000fe400078ec0ff */
[----:B------:R-:W-:Y:S01]  /*4300*/  @!P0 LOP3.LUT R5, R2, 0xffff0000, RZ, 0xc0, !PT ;  /* 0xffff000002058812 */ /* 0x000fe200078ec0ff */
[-C--:B------:R-:W-:Y:S01]  /*4310*/  @!P0 FMUL.FTZ R2, R3, R7.reuse ;  /* 0x0000000703028220 */ /* 0x080fe20000410000 */
[----:B------:R-:W-:Y:S01]  /*4320*/  @!P0 SHF.L.U32 R17, R13, 0x10, RZ ;  /* 0x000000100d118819 */ /* 0x000fe200000006ff */
        /* <DEDUP_REMOVED lines=10> */
[C---:B------:R-:W-:Y:S01]  /*43d0*/  @!P0 LOP3.LUT R5, R15.reuse, 0xffff0000, RZ, 0xc0, !PT ;  /* 0xffff00000f058812 */ /* 0x040fe200078ec0ff */
        /* <DEDUP_REMOVED lines=20> */
.L_x_1736:
[----:B------:R-:W-:Y:S05]  /*4520*/  BSYNC B0 ;  /* 0x0000000000007941 */ /* 0x000fea0003800000 */
.L_x_1735:
        /* <DEDUP_REMOVED lines=10> */
[--C-:B------:R-:W-:Y:S02]  /*45d0*/  @!P0 SHF.R.U64 R2, R18, 0x10, R19.reuse ;  /* 0x0000001012028819 */ /* 0x100fe40000001213 */
[----:B------:R-:W-:Y:S02]  /*45e0*/  @!P0 SHF.R.U32.HI R3, RZ, 0x10, R19 ;  /* 0x00000010ff038819 */ /* 0x000fe40000011613 */
[----:B------:R-:W-:Y:S02]  /*45f0*/  @!P0 PRMT R5, R49, 0x5410, R5 ;  /* 0x0000541031058816 */ /* 0x000fe40000000005 */
[C---:B------:R-:W-:Y:S02]  /*4600*/  @!P0 PRMT R2, R26.reuse, 0x5432, R2 ;  /* 0x000054321a028816 */ /* 0x040fe40000000002 */
[----:B------:R-:W-:Y:S01]  /*4610*/  @!P0 SHF.R.U32.HI R4, RZ, 0x10, R43 ;  /* 0x00000010ff048819 */ /* 0x000fe2000001162b */
[----:B------:R-:W-:Y:S01]  /*4620*/  @!P0 IMAD.U32 R8, R5, 0x10000, RZ ;  /* 0x0001000005088824 */ /* 0x000fe200078e00ff */
[----:B------:R-:W-:Y:S01]  /*4630*/  @!P0 PRMT R6, R26, 0x5410, R3 ;  /* 0x000054101a068816 */ /* 0x000fe20000000003 */
[C---:B------:R-:W-:Y:S01]  /*4640*/  @!P0 IMAD.U32 R7, R2.reuse, 0x10000, RZ ;  /* 0x0001000002078824 */ /* 0x040fe200078e00ff */
[----:B------:R-:W-:Y:S02]  /*4650*/  @!P0 PRMT R18, R49, 0x5432, R4 ;  /* 0x0000543231128816 */ /* 0x000fe40000000004 */
        /* <DEDUP_REMOVED lines=24> */
[-C--:B------:R-:W-:Y:S02]  /*47e0*/  @!P0 FMUL.FTZ R5, R5, R6.reuse ;  /* 0x0000000605058220 */ /* 0x080fe40000410000 */
        /* <DEDUP_REMOVED lines=14> */
.L_x_1738:
[----:B------:R-:W-:Y:S05]  /*48d0*/  BSYNC B0 ;  /* 0x0000000000007941 */ /* 0x000fea0003800000 */
.L_x_1737:
        /* <DEDUP_REMOVED lines=13> */
[----:B------:R-:W-:Y:S02]  /*49b0*/  @!P0 PRMT R2, R27, 0x5432, R2 ;  /* 0x000054321b028816 */ /* 0x000fe40000000002 */
[----:B------:R-:W-:Y:S01]  /*49c0*/  @!P0 SHF.R.U32.HI R4, RZ, 0x10, R45 ;  /* 0x00000010ff048819 */ /* 0x000fe2000001162d */
[----:B------:R-:W-:Y:S01]  /*49d0*/  @!P0 IMAD.U32 R8, R5, 0x10000, RZ ;  /* 0x0001000005088824 */ /* 0x000fe200078e00ff */
[----:B------:R-:W-:Y:S01]  /*49e0*/  @!P0 PRMT R6, R27, 0x5410, R3 ;  /* 0x000054101b068816 */ /* 0x000fe20000000003 */
[----:B------:R-:W-:Y:S01]  /*49f0*/  @!P0 IMAD.U32 R7, R2, 0x10000, RZ ;  /* 0x0001000002078824 */ /* 0x000fe200078e00ff */
        /* <DEDUP_REMOVED lines=40> */
.L_x_1740:
[----:B------:R-:W-:Y:S05]  /*4c80*/  BSYNC B0 ;  /* 0x0000000000007941 */ /* 0x000fea0003800000 */
.L_x_1739:
        /* <DEDUP_REMOVED lines=56> */
[----:B------:R1:W-:Y:S01]  /*5010*/  ST.E.128 [R24.64], R12 ;  /* 0x0000000c18007985 */ /* 0x0003e2000c101d08 */
[----:B------:R-:W-:-:S05]  /*5020*/  BRA `(.L_x_1730) ;  /* 0x0000207000007947 */ /* 0x000fca0003800000 */
.L_x_1727:
[----:B------:R-:W-:Y:S01]  /*5030*/  ISETP.GE.AND P1, PT, R207, R67, PT ;  /* 0x00000043cf00720c */ /* 0x000fe20003f26270 */
[----:B------:R-:W-:Y:S01]  /*5040*/  BSSY B0, `(.L_x_1741) ;  /* 0x000002e000007945 */ /* 0x000fe20003800000 */
[----:B------:R-:W-:Y:S01]  /*5050*/  CS2R R26, SRZ ;  /* 0x00000000001a7805 */ /* 0x000fe2000001ff00 */
[----:B------:R-:W-:Y:S01]  /*5060*/  CS2R R24, SRZ ;  /* 0x0000000000187805 */ /* 0x000fe2000001ff00 */
[----:B------:R-:W-:Y:S01]  /*5070*/  CS2R R18, SRZ ;  /* 0x0000000000127805 */ /* 0x000fe2000001ff00 */
[----:B------:R-:W-:Y:S01]  /*5080*/  CS2R R16, SRZ ;  /* 0x0000000000107805 */ /* 0x000fe2000001ff00 */
[----:B-1----:R-:W-:Y:S01]  /*5090*/  CS2R R6, SRZ ;  /* 0x0000000000067805 */ /* 0x002fe2000001ff00 */
        /* <DEDUP_REMOVED lines=40> */
.L_x_1742:
[----:B------:R-:W-:Y:S05]  /*5320*/  BSYNC B0 ;  /* 0x0000000000007941 */ /* 0x000fea0003800000 */
.L_x_1741:
[----:B------:R2:W3:Y:S04]  /*5330*/  SHFL.IDX PT, R61, R35, RZ, 0x1c1f ;  /* 0x001c1fff233d7589 */ /* 0x0004e800000e0000 */
[----:B------:R2:W4:Y:S01]  /*5340*/  SHFL.IDX PT, R60, R37, RZ, 0x1c1f ;  /* 0x001c1fff253c7589 */ /* 0x00052200000e0000 */
[----:B------:R-:W-:-:S05]  /*5350*/  @P1 BRA `(.L_x_1730) ;  /* 0x00001d4000001947 */ /* 0x000fca0003800000 */
[----:B-1---5:R-:W-:Y:S01]  /*5360*/  MOV R2, R25 ;  /* 0x0000001900027202 */ /* 0x022fe20000000f00 */
[----:B------:R-:W-:Y:S01]  /*5370*/  IMAD.MOV.U32 R9, RZ, RZ, R26 ;  /* 0x000000ffff097224 */ /* 0x000fe200078e001a */
[----:B------:R-:W-:Y:S01]  /*5380*/  ISETP.GE.AND P0, PT, R104, c[0x0][0x1d4], PT ;  /* 0x0000750068007a0c */ /* 0x000fe20003f06270 */
[----:B------:R-:W-:Y:S01]  /*5390*/  IMAD.MOV.U32 R8, RZ, RZ, R27 ;  /* 0x000000ffff087224 */ /* 0x000fe200078e001b */
[----:B------:R-:W-:Y:S01]  /*53a0*/  IADD3 R119, -R122, c[0x0][0x1d4], RZ ;  /* 0x000075007a777a10 */ /* 0x000fe20007ffe1ff */
[----:B------:R-:W-:Y:S01]  /*53b0*/  IMAD.MOV.U32 R3, RZ, RZ, R24 ;  /* 0x000000ffff037224 */ /* 0x000fe200078e0018 */
[----:B------:R-:W-:Y:S01]  /*53c0*/  BSSY B0, `(.L_x_1743) ;  /* 0x0000099000007945 */ /* 0x000fe20003800000 */
[----:B------:R-:W-:Y:S01]  /*53d0*/  IMAD R59, R34, 0x3000, RZ ;  /* 0x00003000223b7824 */ /* 0x000fe200078e02ff */
        /* <DEDUP_REMOVED lines=18> */
[----:B------:R-:W-:Y:S02]  /*5500*/  PRMT R56, R9, 0x5410, R8 ;  /* 0x0000541009387816 */ /* 0x000fe40000000008 */
[----:B------:R-:W-:Y:S01]  /*5510*/  PRMT R55, R3, 0x5410, R2 ;  /* 0x0000541003377816 */ /* 0x000fe20000000002 */
[----:B------:R-:W-:-:S05]  /*5520*/  @P0 BRA `(.L_x_1744) ;  /* 0x0000082000000947 */ /* 0x000fca0003800000 */
[----:B------:R-:W-:Y:S01]  /*5530*/  LOP3.LUT P2, RZ, R198, 0x1, RZ, 0xc0, !PT ;  /* 0x00000001c6ff7812 */ /* 0x000fe2000784c0ff */
[----:B------:R-:W-:Y:S01]  /*5540*/  IMAD.MOV.U32 R53, RZ, RZ, R15 ;  /* 0x000000ffff357224 */ /* 0x000fe200078e000f */
[----:B------:R-:W-:Y:S01]  /*5550*/  ISETP.GE.AND P0, PT, R104, c[0x0][0x27c], PT ;  /* 0x00009f0068007a0c */ /* 0x000fe20003f06270 */
[----:B------:R-:W-:Y:S01]  /*5560*/  IMAD.MOV.U32 R21, RZ, RZ, R12 ;  /* 0x000000ffff157224 */ /* 0x000fe200078e000c */
[----:B------:R-:W-:Y:S01]  /*5570*/  SEL R2, R122, R119, !P2 ;  /* 0x000000777a027207 */ /* 0x000fe20005000000 */
[----:B--2---:R-:W-:Y:S02]  /*5580*/  IMAD.MOV.U32 R35, RZ, RZ, R14 ;  /* 0x000000ffff237224 */ /* 0x004fe400078e000e */
        /* <DEDUP_REMOVED lines=10> */
[----:B------:R-:W-:Y:S02]  /*5630*/  LEA.HI R3, R3, R2, RZ, 0x3 ;  /* 0x0000000203037211 */ /* 0x000fe400078f18ff */
[----:B------:R-:W-:Y:S02]  /*5640*/  @!P0 SHF.R.U32.HI R52, RZ, 0x10, R15 ;  /* 0x00000010ff348819 */ /* 0x000fe4000001160f */
[----:B------:R-:W-:Y:S01]  /*5650*/  @!P0 PRMT R54, R21, 0x5410, R12 ;  /* 0x0000541015368816 */ /* 0x000fe2000000000c */
[----:B------:R-:W-:Y:S01]  /*5660*/  IMAD.SHL.U32 R3, R3, 0x200, RZ ;  /* 0x0000020003037824 */ /* 0x000fe200078e00ff */
[----:B------:R-:W-:Y:S02]  /*5670*/  LOP3.LUT R8, R209, 0x38, R62, 0xf8, !PT ;  /* 0x00000038d1087812 */ /* 0x000fe400078ef83e */
[----:B------:R-:W-:Y:S02]  /*5680*/  MOV R2, R4 ;  /* 0x0000000400027202 */ /* 0x000fe40000000f00 */
[----:B------:R-:W-:Y:S02]  /*5690*/  LOP3.LUT R13, R8, R147, RZ, 0x3c, !PT ;  /* 0x00000093080d7212 */ /* 0x000fe400078e3cff */
[----:B------:R-:W-:Y:S02]  /*56a0*/  LOP3.LUT R9, R3, 0x7ffff000, RZ, 0xc0, !PT ;  /* 0x7ffff00003097812 */ /* 0x000fe400078ec0ff */
[----:B------:R-:W-:Y:S02]  /*56b0*/  @!P0 SHF.R.U64 R3, R4, 0x10, R5 ;  /* 0x0000001004038819 */ /* 0x000fe40000001205 */
[----:B------:R-:W-:Y:S01]  /*56c0*/  IADD3 R4, R13, R9, R148 ;  /* 0x000000090d047210 */ /* 0x000fe20007ffe094 */
[----:B------:R-:W-:Y:S01]  /*56d0*/  IMAD.MOV.U32 R9, RZ, RZ, R7 ;  /* 0x000000ffff097224 */ /* 0x000fe200078e0007 */
[----:B------:R-:W-:Y:S02]  /*56e0*/  IADD3 R13, R117, R59, RZ ;  /* 0x0000003b750d7210 */ /* 0x000fe40007ffe0ff */
[----:B------:R-:W-:Y:S01]  /*56f0*/  @!P0 SHF.R.U32.HI R8, RZ, 0x10, R5 ;  /* 0x00000010ff088819 */ /* 0x000fe20000011605 */
[----:B------:R-:W-:Y:S01]  /*5700*/  IMAD.IADD R4, R59, 0x1, R4 ;  /* 0x000000013b047824 */ /* 0x000fe200078e0204 */
[----:B------:R-:W-:Y:S01]  /*5710*/  @!P0 PRMT R38, R39, 0x5410, R38 ;  /* 0x0000541027268816 */ /* 0x000fe20000000026 */
[----:B------:R-:W-:Y:S01]  /*5720*/  IMAD.MOV.U32 R5, RZ, RZ, R6 ;  /* 0x000000ffff057224 */ /* 0x000fe200078e0006 */
[--C-:B------:R-:W-:Y:S02]  /*5730*/  @!P0 SHF.R.U64 R6, R6, 0x10, R7.reuse ;  /* 0x0000001006068819 */ /* 0x100fe40000001207 */
[----:B------:R-:W-:Y:S02]  /*5740*/  SHF.L.U32 R14, R4, 0x1, RZ ;  /* 0x00000001040e7819 */ /* 0x000fe400000006ff */
[----:B------:R-:W-:Y:S02]  /*5750*/  @!P0 SHF.R.U32.HI R4, RZ, 0x10, R7 ;  /* 0x00000010ff048819 */ /* 0x000fe40000011607 */
[----:B------:R-:W-:Y:S01]  /*5760*/  @!P0 PRMT R7, R2, 0x5410, R3 ;  /* 0x0000541002078816 */ /* 0x000fe20000000003 */
[----:B------:R-:W-:Y:S01]  /*5770*/  IMAD.SHL.U32 R2, R13, 0x2, RZ ;  /* 0x000000020d027824 */ /* 0x000fe200078e00ff */
[----:B------:R-:W-:Y:S01]  /*5780*/  @!P0 PRMT R8, R20, 0x5410, R8 ;  /* 0x0000541014088816 */ /* 0x000fe20000000008 */
[----:B------:R-:W1:Y:S01]  /*5790*/  LDS.128 R12, [R14+0xc100] ;  /* 0x00c100000e0c7984 */ /* 0x000e620000000c00 */
[----:B------:R-:W-:Y:S02]  /*57a0*/  @!P0 SHF.L.U32 R3, R7, 0x10, RZ ;  /* 0x0000001007038819 */ /* 0x000fe400000006ff */
[----:B------:R-:W-:Y:S01]  /*57b0*/  @!P0 PRMT R20, R5, 0x5410, R6 ;  /* 0x0000541005148816 */ /* 0x000fe20000000006 */
[----:B------:R-:W-:Y:S01]  /*57c0*/  @!P0 IMAD.U32 R5, R54, 0x10000, RZ ;  /* 0x0001000036058824 */ /* 0x000fe200078e00ff */
[----:B------:R-:W-:Y:S02]  /*57d0*/  @!P0 PRMT R21, R9, 0x5410, R4 ;  /* 0x0000541009158816 */ /* 0x000fe40000000004 */
[----:B------:R-:W-:Y:S01]  /*57e0*/  @!P0 PRMT R35, R35, 0x5410, R37 ;  /* 0x0000541023238816 */ /* 0x000fe20000000025 */
[----:B------:R1:W2:Y:S01]  /*57f0*/  LDS.128 R40, [R2+0xc100] ;  /* 0x00c1000002287984 */ /* 0x0002a20000000c00 */
[----:B------:R-:W-:Y:S01]  /*5800*/  @!P0 PRMT R37, R53, 0x5410, R52 ;  /* 0x0000541035258816 */ /* 0x000fe20000000034 */
[----:B-1----:R-:W-:Y:S04]  /*5810*/  @!P0 IMAD.U32 R2, R12, 0x10000, RZ ;  /* 0x000100000c028824 */ /* 0x002fe800078e00ff */
[C---:B------:R-:W-:Y:S02]  /*5820*/  @!P0 FMUL.FTZ R6, R2.reuse, R5 ;  /* 0x0000000502068220 */ /* 0x040fe40000410000 */
[-C--:B------:R-:W-:Y:S02]  /*5830*/  @!P0 FMUL.FTZ R2, R2, R3.reuse ;  /* 0x0000000302028220 */ /* 0x080fe40000410000 */
[----:B--2---:R-:W-:Y:S04]  /*5840*/  @!P0 IMAD.U32 R4, R40, 0x10000, RZ ;  /* 0x0001000028048824 */ /* 0x004fe800078e00ff */
        /* <DEDUP_REMOVED lines=8> */
[----:B------:R-:W-:Y:S02]  /*58d0*/  @!P0 FFMA.FTZ R7, R6, R4, -R7 ;  /* 0x0000000406078223 */ /* 0x000fe40000010807 */
[----:B------:R-:W-:Y:S01]  /*58e0*/  @!P0 FFMA.FTZ R3, R5, R6, R3 ;  /* 0x0000000605038223 */ /* 0x000fe20000010003 */
[----:B------:R-:W-:Y:S01]  /*58f0*/  @!P0 SHF.L.U32 R5, R8, 0x10, RZ ;  /* 0x0000001008058819 */ /* 0x000fe200000006ff */
[----:B------:R-:W-:Y:S01]  /*5900*/  @!P0 IMAD.U32 R6, R38, 0x10000, RZ ;  /* 0x0001000026068824 */ /* 0x000fe200078e00ff */
[----:B------:R-:W-:Y:S01]  /*5910*/  @!P0 F2FP.BF16.PACK_AB R9, R7, R9 ;  /* 0x000000090709823e */ /* 0x000fe200000010ff */
        /* <DEDUP_REMOVED lines=10> */
[----:B------:R-:W-:Y:S01]  /*59c0*/  @!P0 IMAD.U32 R9, R42, 0x10000, RZ ;  /* 0x000100002a098824 */ /* 0x000fe200078e00ff */
[----:B------:R-:W-:Y:S01]  /*59d0*/  @!P0 LOP3.LUT R8, R41, 0xffff0000, RZ, 0xc0, !PT ;  /* 0xffff000029088812 */ /* 0x000fe200078ec0ff */
[C---:B------:R-:W-:Y:S02]  /*59e0*/  @!P0 FMUL.FTZ R38, R5.reuse, R7 ;  /* 0x0000000705268220 */ /* 0x040fe40000410000 */
[-C--:B------:R-:W-:Y:S02]  /*59f0*/  @!P0 FMUL.FTZ R5, R5, R6.reuse ;  /* 0x0000000605058220 */ /* 0x080fe40000410000 */
[----:B------:R-:W-:Y:S02]  /*5a00*/  @!P0 FFMA.FTZ R38, R8, R6, -R38 ;  /* 0x0000000608268223 */ /* 0x000fe40000010826 */
[----:B------:R-:W-:Y:S01]  /*5a10*/  @!P0 FFMA.FTZ R5, R7, R8, R5 ;  /* 0x0000000807058223 */ /* 0x000fe20000010005 */
[----:B------:R-:W-:Y:S01]  /*5a20*/  @!P0 SHF.L.U32 R8, R35, 0x10, RZ ;  /* 0x0000001023088819 */ /* 0x000fe200000006ff */
[----:B------:R-:W-:Y:S01]  /*5a30*/  @!P0 IMAD.U32 R7, R20, 0x10000, RZ ;  /* 0x0001000014078824 */ /* 0x000fe200078e00ff */
[----:B------:R-:W-:Y:S02]  /*5a40*/  @!P0 F2FP.BF16.PACK_AB R6, R38, R39 ;  /* 0x000000272606823e */ /* 0x000fe400000010ff */
[----:B------:R-:W-:Y:S03]  /*5a50*/  @!P0 F2FP.BF16.PACK_AB R4, R5, R4 ;  /* 0x000000040504823e */ /* 0x000fe600000010ff */
[----:B------:R-:W-:Y:S02]  /*5a60*/  @!P0 IMAD.MOV.U32 R41, RZ, RZ, R6 ;  /* 0x000000ffff298224 */ /* 0x000fe400078e0006 */
[----:B------:R-:W-:Y:S02]  /*5a70*/  @!P0 IMAD.U32 R6, R14, 0x10000, RZ ;  /* 0x000100000e068824 */ /* 0x000fe400078e00ff */
[----:B------:R-:W-:Y:S02]  /*5a80*/  @!P0 IMAD.MOV.U32 R13, RZ, RZ, R4 ;  /* 0x000000ffff0d8224 */ /* 0x000fe400078e0004 */
        /* <DEDUP_REMOVED lines=16> */
[----:B------:R-:W-:Y:S01]  /*5b90*/  @!P0 IMAD.U32 R35, R43, 0x10000, RZ ;  /* 0x000100002b238824 */ /* 0x000fe200078e00ff */
[----:B------:R-:W-:Y:S01]  /*5ba0*/  @!P0 MOV R42, R38 ;  /* 0x00000026002a8202 */ /* 0x000fe20000000f00 */
        /* <DEDUP_REMOVED lines=16> */
[----:B------:R-:W-:Y:S02]  /*5cb0*/  @!P0 F2FP.BF16.PACK_AB R2, R9, R8 ;  /* 0x000000080902823e */ /* 0x000fe400000010ff */
[----:B------:R-:W-:Y:S01]  /*5cc0*/  @!P0 MOV R14, R3 ;  /* 0x00000003000e8202 */ /* 0x000fe20000000f00 */
        /* <DEDUP_REMOVED lines=8> */
.L_x_1744:
[----:B------:R-:W-:Y:S05]  /*5d50*/  BSYNC B0 ;  /* 0x0000000000007941 */ /* 0x000fea0003800000 */
.L_x_1743:
[----:B------:R-:W-:Y:S01]  /*5d60*/  ISETP.GE.AND P0, PT, R30, c[0x0][0x1d4], PT ;  /* 0x000075001e007a0c */ /* 0x000fe20003f06270 */
[----:B------:R-:W-:Y:S01]  /*5d70*/  @!UPT UIADD3 URZ, URZ, URZ, URZ ;  /* 0x0000003f3f3ff290 */ /* 0x000fe2000fffe03f */
[----:B------:R-:W-:Y:S11]  /*5d80*/  BSSY B0, `(.L_x_1745) ;  /* 0x000007c000007945 */ /* 0x000ff60003800000 */
[----:B------:R-:W-:-:S05]  /*5d90*/  @P0 BRA `(.L_x_1746) ;  /* 0x000007a000000947 */ /* 0x000fca0003800000 */
[----:B------:R-:W-:Y:S02]  /*5da0*/  LOP3.LUT P1, RZ, R198, 0x2, RZ, 0xc0, !PT ;  /* 0x00000002c6ff7812 */ /* 0x000fe4000782c0ff */
[----:B------:R-:W-:Y:S02]  /*5db0*/  ISETP.GE.AND P0, PT, R30, c[0x0][0x27c], PT ;  /* 0x00009f001e007a0c */ /* 0x000fe40003f06270 */
[----:B-1----:R-:W-:Y:S04]  /*5dc0*/  SEL R2, R122, R119, !P1 ;  /* 0x000000777a027207 */ /* 0x002fe80004800000 */
[----:B------:R-:W-:Y:S04]  /*5dd0*/  SHF.R.S32.HI R3, RZ, 0x1f, R2 ;  /* 0x0000001fff037819 */ /* 0x000fe80000011402 */
[----:B------:R-:W-:Y:S03]  /*5de0*/  LEA.HI R2, R3, R2, RZ, 0x4 ;  /* 0x0000000203027211 */ /* 0x000fe600078f20ff */
[----:B------:R-:W-:Y:S02]  /*5df0*/  @!P0 SHF.R.U64 R6, R44, 0x10, R45 ;  /* 0x000000102c068819 */ /* 0x000fe4000000122d */
[----:B------:R-:W-:Y:S02]  /*5e00*/  LEA.HI.SX32 R2, R2, R101, 0x1c ;  /* 0x0000006502027211 */ /* 0x000fe400078fe2ff */
[----:B------:R-:W-:Y:S02]  /*5e10*/  @!P0 SHF.R.U64 R4, R16, 0x10, R17 ;  /* 0x0000001010048819 */ /* 0x000fe40000001211 */
[----:B------:R-:W-:Y:S01]  /*5e20*/  SHF.R.S32.HI R3, RZ, 0x1f, R2 ;  /* 0x0000001fff037819 */ /* 0x000fe20000011402 */
[----:B--2---:R-:W-:Y:S01]  /*5e30*/  IMAD.SHL.U32 R35, R2, 0x8, RZ ;  /* 0x0000000802237824 */ /* 0x004fe200078e00ff */
[----:B------:R-:W-:Y:S02]  /*5e40*/  @!P0 SHF.R.U32.HI R8, RZ, 0x10, R45 ;  /* 0x00000010ff088819 */ /* 0x000fe4000001162d */
[----:B------:R-:W-:Y:S02]  /*5e50*/  LEA.HI R2, R3, R2, RZ, 0x3 ;  /* 0x0000000203027211 */ /* 0x000fe400078f18ff */
[----:B------:R-:W-:Y:S02]  /*5e60*/  @!P0 SHF.R.U64 R5, R18, 0x10, R19 ;  /* 0x0000001012058819 */ /* 0x000fe40000001213 */
[----:B------:R-:W-:Y:S01]  /*5e70*/  @!P0 PRMT R18, R55, 0x5410, R6 ;  /* 0x0000541037128816 */ /* 0x000fe20000000006 */
[----:B------:R-:W-:Y:S01]  /*5e80*/  IMAD.SHL.U32 R2, R2, 0x200, RZ ;  /* 0x0000020002027824 */ /* 0x000fe200078e00ff */
[----:B------:R-:W-:Y:S02]  /*5e90*/  LOP3.LUT R3, R209, 0x38, R35, 0xf8, !PT ;  /* 0x00000038d1037812 */ /* 0x000fe400078ef823 */
[----:B------:R-:W-:Y:S02]  /*5ea0*/  @!P0 PRMT R4, R22, 0x5432, R4 ;  /* 0x0000543216048816 */ /* 0x000fe40000000004 */
[----:B------:R-:W-:Y:S02]  /*5eb0*/  LOP3.LUT R3, R3, R147, RZ, 0x3c, !PT ;  /* 0x0000009303037212 */ /* 0x000fe400078e3cff */
[----:B------:R-:W-:Y:S02]  /*5ec0*/  LOP3.LUT R2, R2, 0x7ffff000, RZ, 0xc0, !PT ;  /* 0x7ffff00002027812 */ /* 0x000fe400078ec0ff */
[----:B------:R-:W-:Y:S02]  /*5ed0*/  @!P0 SHF.R.U32.HI R7, RZ, 0x10, R47 ;  /* 0x00000010ff078819 */ /* 0x000fe4000001162f */
[----:B------:R-:W-:Y:S01]  /*5ee0*/  IADD3 R2, R3, R2, R148 ;  /* 0x0000000203027210 */ /* 0x000fe20007ffe094 */
[----:B------:R-:W-:Y:S01]  /*5ef0*/  IMAD.IADD R3, R116, 0x1, R59 ;  /* 0x0000000174037824 */ /* 0x000fe200078e023b */
[----:B------:R-:W-:Y:S02]  /*5f00*/  @!P0 SHF.R.U64 R9, R46, 0x10, R47 ;  /* 0x000000102e098819 */ /* 0x000fe4000000122f */
[C---:B------:R-:W-:Y:S01]  /*5f10*/  @!P0 PRMT R20, R56.reuse, 0x5432, R7 ;  /* 0x0000543238148816 */ /* 0x040fe20000000007 */
[----:B------:R-:W-:Y:S01]  /*5f20*/  IMAD.IADD R2, R59, 0x1, R2 ;  /* 0x000000013b027824 */ /* 0x000fe200078e0202 */
[----:B------:R-:W-:Y:S01]  /*5f30*/  @!P0 PRMT R21, R56, 0x5410, R9 ;  /* 0x0000541038158816 */ /* 0x000fe20000000009 */
[----:B------:R-:W-:Y:S01]  /*5f40*/  IMAD.SHL.U32 R3, R3, 0x2, RZ ;  /* 0x0000000203037824 */ /* 0x000fe200078e00ff */
[----:B------:R-:W-:Y:S01]  /*5f50*/  @!P0 PRMT R16, R23, 0x5410, R5 ;  /* 0x0000541017108816 */ /* 0x000fe20000000005 */
[----:B------:R-:W-:Y:S01]  /*5f60*/  IMAD.SHL.U32 R2, R2, 0x2, RZ ;  /* 0x0000000202027824 */ /* 0x000fe200078e00ff */
[C---:B------:R-:W-:Y:S01]  /*5f70*/  @!P0 LOP3.LUT R5, R4.reuse, 0xffff0000, RZ, 0xc0, !PT ;  /* 0xffff000004058812 */ /* 0x040fe200078ec0ff */
[----:B------:R-:W-:Y:S01]  /*5f80*/  @!P0 IMAD.U32 R7, R4, 0x10000, RZ ;  /* 0x0001000004078824 */ /* 0x000fe200078e00ff */
[----:B------:R1:W2:Y:S08]  /*5f90*/  LDS.128 R40, [R3+0xc100] ;  /* 0x00c1000003287984 */ /* 0x0002b00000000c00 */
[----:B------:R5:W4:Y:S01]  /*5fa0*/  LDS.128 R12, [R2+0xc100] ;  /* 0x00c10000020c7984 */ /* 0x000b220000000c00 */
[----:B-1----:R-:W-:Y:S02]  /*5fb0*/  @!P0 SHF.R.U32.HI R3, RZ, 0x10, R19 ;  /* 0x00000010ff038819 */ /* 0x002fe40000011613 */
[----:B------:R-:W-:Y:S02]  /*5fc0*/  @!P0 PRMT R19, R55, 0x5432, R8 ;  /* 0x0000543237138816 */ /* 0x000fe40000000008 */
[C---:B------:R-:W-:Y:S02]  /*5fd0*/  @!P0 SHF.L.U32 R8, R18.reuse, 0x10, RZ ;  /* 0x0000001012088819 */ /* 0x040fe400000006ff */
[----:B------:R-:W-:Y:S02]  /*5fe0*/  @!P0 PRMT R9, R23, 0x5432, R3 ;  /* 0x0000543217098816 */ /* 0x000fe40000000003 */
[----:B-----5:R-:W-:Y:S02]  /*5ff0*/  @!P0 SHF.R.U32.HI R2, RZ, 0x10, R17 ;  /* 0x00000010ff028819 */ /* 0x020fe40000011611 */
[----:B------:R-:W-:Y:S02]  /*6000*/  @!P0 LOP3.LUT R18, R18, 0xffff0000, RZ, 0xc0, !PT ;  /* 0xffff000012128812 */ /* 0x000fe400078ec0ff */
[----:B------:R-:W-:Y:S01]  /*6010*/  @!P0 PRMT R6, R22, 0x5410, R2 ;  /* 0x0000541016068816 */ /* 0x000fe20000000002 */
[----:B--2---:R-:W-:Y:S02]  /*6020*/  @!P0 IMAD.U32 R17, R40, 0x10000, RZ ;  /* 0x0001000028118824 */ /* 0x004fe400078e00ff */
[C---:B----4-:R-:W-:Y:S01]  /*6030*/  @!P0 IMAD.U32 R2, R12.reuse, 0x10000, RZ ;  /* 0x000100000c028824 */ /* 0x050fe200078e00ff */
[----:B------:R-:W-:Y:S02]  /*6040*/  @!P0 LOP3.LUT R3, R12, 0xffff0000, RZ, 0xc0, !PT ;  /* 0xffff00000c038812 */ /* 0x000fe400078ec0ff */
[----:B------:R-:W-:Y:S01]  /*6050*/  @!P0 SHF.L.U32 R4, R13, 0x10, RZ ;  /* 0x000000100d048819 */ /* 0x000fe200000006ff */
[C---:B------:R-:W-:Y:S02]  /*6060*/  @!P0 FMUL.FTZ R22, R2.reuse, R8 ;  /* 0x0000000802168220 */ /* 0x040fe40000410000 */
[-C--:B------:R-:W-:Y:S02]  /*6070*/  @!P0 FMUL.FTZ R2, R2, R7.reuse ;  /* 0x0000000702028220 */ /* 0x080fe40000410000 */
[----:B------:R-:W-:Y:S01]  /*6080*/  @!P0 FFMA.FTZ R37, R17, R7, -R22 ;  /* 0x0000000711258223 */ /* 0x000fe20000010816 */
[----:B------:R-:W-:Y:S01]  /*6090*/  @!P0 LOP3.LUT R7, R40, 0xffff0000, RZ, 0xc0, !PT ;  /* 0xffff000028078812 */ /* 0x000fe200078ec0ff */
[----:B------:R-:W-:Y:S02]  /*60a0*/  @!P0 FFMA.FTZ R2, R8, R17, R2 ;  /* 0x0000001108028223 */ /* 0x000fe40000010002 */
[C---:B------:R-:W-:Y:S02]  /*60b0*/  @!P0 FMUL.FTZ R17, R3.reuse, R18 ;  /* 0x0000001203118220 */ /* 0x040fe40000410000 */
[-C--:B------:R-:W-:Y:S02]  /*60c0*/  @!P0 FMUL.FTZ R3, R3, R5.reuse ;  /* 0x0000000503038220 */ /* 0x080fe40000410000 */
[----:B------:R-:W-:Y:S02]  /*60d0*/  @!P0 IMAD.U32 R8, R19, 0x10000, RZ ;  /* 0x0001000013088824 */ /* 0x000fe400078e00ff */
        /* <DEDUP_REMOVED lines=12> */
[----:B------:R-:W-:Y:S01]  /*61a0*/  @!P0 F2FP.BF16.PACK_AB R19, R23, R37 ;  /* 0x000000251713823e */ /* 0x000fe200000010ff */
[C---:B------:R-:W-:Y:S02]  /*61b0*/  @!P0 FMUL.FTZ R8, R5.reuse, R17 ;  /* 0x0000001105088220 */ /* 0x040fe40000410000 */
[-C--:B------:R-:W-:Y:S02]  /*61c0*/  @!P0 FMUL.FTZ R5, R5, R6.reuse ;  /* 0x0000000605058220 */ /* 0x080fe40000410000 */
[----:B------:R-:W-:Y:S02]  /*61d0*/  @!P0 FFMA.FTZ R8, R7, R6, -R8 ;  /* 0x0000000607088223 */ /* 0x000fe40000010808 */
[----:B------:R-:W-:Y:S02]  /*61e0*/  @!P0 IMAD.U32 R6, R14, 0x10000, RZ ;  /* 0x000100000e068824 */ /* 0x000fe400078e00ff */
[----:B------:R-:W-:Y:S01]  /*61f0*/  @!P0 FFMA.FTZ R5, R17, R7, R5 ;  /* 0x0000000711058223 */ /* 0x000fe20000010005 */
[----:B------:R-:W-:Y:S01]  /*6200*/  @!P0 F2FP.BF16.PACK_AB R22, R8, R18 ;  /* 0x000000120816823e */ /* 0x000fe200000010ff */
[----:B------:R-:W-:Y:S01]  /*6210*/  @!P0 IMAD.U32 R18, R21, 0x10000, RZ ;  /* 0x0001000015128824 */ /* 0x000fe200078e00ff */
[----:B------:R-:W-:Y:S01]  /*6220*/  @!P0 SHF.L.U32 R8, R16, 0x10, RZ ;  /* 0x0000001010088819 */ /* 0x000fe200000006ff */
[----:B------:R-:W-:Y:S01]  /*6230*/  @!P0 IMAD.MOV.U32 R40, RZ, RZ, R19 ;  /* 0x000000ffff288224 */ /* 0x000fe200078e0013 */
[----:B------:R-:W-:Y:S01]  /*6240*/  @!P0 SHF.L.U32 R7, R15, 0x10, RZ ;  /* 0x000000100f078819 */ /* 0x000fe200000006ff */
[----:B------:R-:W-:Y:S02]  /*6250*/  @!P0 IMAD.MOV.U32 R41, RZ, RZ, R22 ;  /* 0x000000ffff298224 */ /* 0x000fe400078e0016 */
[----:B------:R-:W-:Y:S02]  /*6260*/  @!P0 IMAD.U32 R17, R42, 0x10000, RZ ;  /* 0x000100002a118824 */ /* 0x000fe400078e00ff */
[C---:B------:R-:W-:Y:S02]  /*6270*/  @!P0 FMUL.FTZ R22, R6.reuse, R18 ;  /* 0x0000001206168220 */ /* 0x040fe40000410000 */
[-C--:B------:R-:W-:Y:S02]  /*6280*/  @!P0 FMUL.FTZ R6, R6, R8.reuse ;  /* 0x0000000806068220 */ /* 0x080fe40000410000 */
[----:B------:R-:W-:Y:S02]  /*6290*/  @!P0 IMAD.U32 R19, R20, 0x10000, RZ ;  /* 0x0001000014138824 */ /* 0x000fe400078e00ff */
[----:B------:R-:W-:Y:S02]  /*62a0*/  @!P0 FFMA.FTZ R22, R17, R8, -R22 ;  /* 0x0000000811168223 */ /* 0x000fe40000010816 */
[----:B------:R-:W-:Y:S02]  /*62b0*/  @!P0 FFMA.FTZ R6, R18, R17, R6 ;  /* 0x0000001112068223 */ /* 0x000fe40000010006 */
[----:B------:R-:W-:Y:S02]  /*62c0*/  @!P0 IMAD.U32 R8, R9, 0x10000, RZ ;  /* 0x0001000009088824 */ /* 0x000fe400078e00ff */
[----:B------:R-:W-:Y:S02]  /*62d0*/  @!P0 IMAD.U32 R17, R43, 0x10000, RZ ;  /* 0x000100002b118824 */ /* 0x000fe400078e00ff */
[C---:B------:R-:W-:Y:S02]  /*62e0*/  @!P0 FMUL.FTZ R18, R7.reuse, R19 ;  /* 0x0000001307128220 */ /* 0x040fe40000410000 */
[-C--:B------:R-:W-:Y:S02]  /*62f0*/  @!P0 FMUL.FTZ R7, R7, R8.reuse ;  /* 0x0000000807078220 */ /* 0x080fe40000410000 */
[----:B------:R-:W-:Y:S01]  /*6300*/  @!P0 FFMA.FTZ R37, R17, R8, -R18 ;  /* 0x0000000811258223 */ /* 0x000fe20000010812 */
[----:B------:R-:W-:Y:S02]  /*6310*/  @!P0 LOP3.LUT R18, R20, 0xffff0000, RZ, 0xc0, !PT ;  /* 0xffff000014128812 */ /* 0x000fe400078ec0ff */
[----:B------:R-:W-:Y:S02]  /*6320*/  @!P0 LOP3.LUT R8, R15, 0xffff0000, RZ, 0xc0, !PT ;  /* 0xffff00000f088812 */ /* 0x000fe400078ec0ff */
[----:B------:R-:W-:Y:S02]  /*6330*/  @!P0 F2FP.BF16.PACK_AB R20, R3, R2 ;  /* 0x000000020314823e */ /* 0x000fe400000010ff */
[----:B------:R-:W-:Y:S01]  /*6340*/  @!P0 LOP3.LUT R3, R9, 0xffff0000, RZ, 0xc0, !PT ;  /* 0xffff000009038812 */ /* 0x000fe200078ec0ff */
[----:B------:R-:W-:Y:S01]  /*6350*/  @!P0 FMUL.FTZ R2, R8, R18 ;  /* 0x0000001208028220 */ /* 0x000fe20000410000 */
[----:B------:R-:W-:Y:S01]  /*6360*/  @!P0 LOP3.LUT R9, R43, 0xffff0000, RZ, 0xc0, !PT ;  /* 0xffff00002b098812 */ /* 0x000fe200078ec0ff */
[----:B------:R-:W-:Y:S04]  /*6370*/  @!P0 IMAD.MOV.U32 R12, RZ, RZ, R20 ;  /* 0x000000ffff0c8224 */ /* 0x000fe800078e0014 */
[-C--:B------:R-:W-:Y:S01]  /*6380*/  @!P0 FFMA.FTZ R23, R9, R3.reuse, -R2 ;  /* 0x0000000309178223 */ /* 0x080fe20000010802 */
[----:B------:R-:W-:Y:S01]  /*6390*/  @!P0 LOP3.LUT R2, R14, 0xffff0000, RZ, 0xc0, !PT ;  /* 0xffff00000e028812 */ /* 0x000fe200078ec0ff */
[----:B------:R-:W-:Y:S01]  /*63a0*/  @!P0 FMUL.FTZ R3, R8, R3 ;  /* 0x0000000308038220 */ /* 0x000fe20000410000 */
[----:B------:R-:W-:Y:S02]  /*63b0*/  @!P0 F2FP.BF16.PACK_AB R8, R5, R4 ;  /* 0x000000040508823e */ /* 0x000fe400000010ff */
[----:B------:R-:W-:Y:S02]  /*63c0*/  @!P0 LOP3.LUT R5, R21, 0xffff0000, RZ, 0xc0, !PT ;  /* 0xffff000015058812 */ /* 0x000fe400078ec0ff */
[----:B------:R-:W-:Y:S01]  /*63d0*/  @!P0 LOP3.LUT R4, R16, 0xffff0000, RZ, 0xc0, !PT ;  /* 0xffff000010048812 */ /* 0x000fe200078ec0ff */
[----:B------:R-:W-:Y:S01]  /*63e0*/  @!P0 IMAD.MOV.U32 R13, RZ, RZ, R8 ;  /* 0x000000ffff0d8224 */ /* 0x000fe200078e0008 */
[----:B------:R-:W-:Y:S01]  /*63f0*/  @!P0 LOP3.LUT R8, R42, 0xffff0000, RZ, 0xc0, !PT ;  /* 0xffff00002a088812 */ /* 0x000fe200078ec0ff */
[C---:B------:R-:W-:Y:S02]  /*6400*/  @!P0 FMUL.FTZ R16, R2.reuse, R5 ;  /* 0x0000000502108220 */ /* 0x040fe40000410000 */
[-C--:B------:R-:W-:Y:S02]  /*6410*/  @!P0 FMUL.FTZ R2, R2, R4.reuse ;  /* 0x0000000402028220 */ /* 0x080fe40000410000 */
[----:B------:R-:W-:Y:S02]  /*6420*/  @!P0 FFMA.FTZ R16, R8, R4, -R16 ;  /* 0x0000000408108223 */ /* 0x000fe40000010810 */
[----:B------:R-:W-:Y:S01]  /*6430*/  @!P0 FFMA.FTZ R2, R5, R8, R2 ;  /* 0x0000000805028223 */ /* 0x000fe20000010002 */
[----:B------:R-:W-:Y:S01]  /*6440*/  @!P0 F2FP.BF16.PACK_AB R5, R23, R37 ;  /* 0x000000251705823e */ /* 0x000fe200000010ff */
[----:B------:R-:W-:Y:S01]  /*6450*/  @!P0 FFMA.FTZ R7, R19, R17, R7 ;  /* 0x0000001113078223 */ /* 0x000fe20000010007 */
[----:B------:R-:W-:Y:S01]  /*6460*/  @!P0 F2FP.BF16.PACK_AB R4, R16, R22 ;  /* 0x000000161004823e */ /* 0x000fe200000010ff */
[----:B------:R-:W-:Y:S01]  /*6470*/  @!P0 FFMA.FTZ R3, R18, R9, R3 ;  /* 0x0000000912038223 */ /* 0x000fe20000010003 */
[----:B------:R-:W-:Y:S01]  /*6480*/  @!P0 F2FP.BF16.PACK_AB R2, R2, R6 ;  /* 0x000000060202823e */ /* 0x000fe200000010ff */
[----:B------:R-:W-:Y:S01]  /*6490*/  @!P0 IMAD.MOV.U32 R43, RZ, RZ, R5 ;  /* 0x000000ffff2b8224 */ /* 0x000fe200078e0005 */
[----:B------:R-:W-:Y:S02]  /*64a0*/  @!P0 MOV R42, R4 ;  /* 0x00000004002a8202 */ /* 0x000fe40000000f00 */
[----:B------:R-:W-:Y:S01]  /*64b0*/  @!P0 F2FP.BF16.PACK_AB R3, R3, R7 ;  /* 0x000000070303823e */ /* 0x000fe200000010ff */
[----:B------:R-:W-:Y:S04]  /*64c0*/  @!P0 IMAD.MOV.U32 R14, RZ, RZ, R2 ;  /* 0x000000ffff0e8224 */ /* 0x000fe800078e0002 */
[----:B------:R-:W-:Y:S01]  /*64d0*/  @!P0 IMAD.MOV.U32 R15, RZ, RZ, R3 ;  /* 0x000000ffff0f8224 */ /* 0x000fe200078e0003 */
[C---:B------:R-:W-:Y:S04]  /*64e0*/  LEA R2, P0, R74.reuse, R60, 0x1 ;  /* 0x0000003c4a027211 */ /* 0x040fe800078008ff */
[----:B---3--:R-:W-:Y:S02]  /*64f0*/  LEA.HI.X R3, R74, R61, R97, 0x1, P0 ;  /* 0x0000003d4a037211 */ /* 0x008fe400000f0c61 */
[C---:B------:R-:W-:Y:S03]  /*6500*/  ISETP.GE.AND P0, PT, R35.reuse, c[0x0][0x1d4], PT ;  /* 0x0000750023007a0c */ /* 0x040fe60003f06270 */
[----:B------:R1:W-:Y:S10]  /*6510*/  ST.E.128 [R2.64], R40 ;  /* 0x0000002802007985 */ /* 0x0003f4000c101d08 */
[----:B------:R-:W-:Y:S05]  /*6520*/  @!P0 IMAD.WIDE R4, R35, 0x2, R60 ;  /* 0x0000000223048825 */ /* 0x000fea00078e023c */
[----:B------:R1:W-:Y:S02]  /*6530*/  @!P0 ST.E.128 [R4.64], R12 ;  /* 0x0000000c04008985 */ /* 0x0003e4000c101d08 */
.L_x_1746:
[----:B------:R-:W-:Y:S05]  /*6540*/  BSYNC B0 ;  /* 0x0000000000007941 */ /* 0x000fea0003800000 */
.L_x_1745:
[----:B------:R-:W-:Y:S11]  /*6550*/  ISETP.GE.AND P0, PT, R29, c[0x0][0x1d4], PT ;  /* 0x000075001d007a0c */ /* 0x000ff60003f06270 */
[----:B------:R-:W-:Y:S02]  /*6560*/  @!UPT UIADD3 URZ, URZ, URZ, URZ ;  /* 0x0000003f3f3ff290 */ /* 0x000fe4000fffe03f */
[----:B------:R-:W-:-:S05]  /*6570*/  @P0 BRA `(.L_x_1730) ;  /* 0x00000b2000000947 */ /* 0x000fca0003800000 */
[----:B------:R-:W-:Y:S02]  /*6580*/  LOP3.LUT P1, RZ, R198, 0x4, RZ, 0xc0, !PT ;  /* 0x00000004c6ff7812 */ /* 0x000fe4000782c0ff */
[C---:B----4-:R-:W-:Y:S02]  /*6590*/  LEA R52, P0, R71.reuse, R60, 0x1 ;  /* 0x0000003c47347211 */ /* 0x050fe400078008ff */
[----:B-1----:R-:W-:Y:S02]  /*65a0*/  SEL R2, R122, R119, !P1 ;  /* 0x000000777a027207 */ /* 0x002fe40004800000 */
[----:B---3--:R-:W-:Y:S02]  /*65b0*/  LEA.HI.X R53, R71, R61, R96, 0x1, P0 ;  /* 0x0000003d47357211 */ /* 0x008fe400000f0c60 */
[----:B------:R-:W-:Y:S02]  /*65c0*/  SHF.R.S32.HI R3, RZ, 0x1f, R2 ;  /* 0x0000001fff037819 */ /* 0x000fe40000011402 */
[----:B------:R-:W-:Y:S02]  /*65d0*/  ISETP.GE.AND P0, PT, R29, c[0x0][0x27c], PT ;  /* 0x00009f001d007a0c */ /* 0x000fe40003f06270 */
[----:B------:R-:W-:Y:S04]  /*65e0*/  LEA.HI R2, R3, R2, RZ, 0x4 ;  /* 0x0000000203027211 */ /* 0x000fe800078f20ff */
[----:B------:R-:W-:Y:S04]  /*65f0*/  LEA.HI.SX32 R2, R2, R99, 0x1c ;  /* 0x0000006302027211 */ /* 0x000fe800078fe2ff */
[----:B------:R-:W-:Y:S01]  /*6600*/  SHF.R.S32.HI R3, RZ, 0x1f, R2 ;  /* 0x0000001fff037819 */ /* 0x000fe20000011402 */
[----:B------:R-:W-:Y:S02]  /*6610*/  IMAD.SHL.U32 R38, R2, 0x8, RZ ;  /* 0x0000000802267824 */ /* 0x000fe400078e00ff */
[----:B------:R-:W-:Y:S02]  /*6620*/  @!P0 SHF.R.U32.HI R8, RZ, 0x10, R51 ;  /* 0x00000010ff088819 */ /* 0x000fe40000011633 */
        /* <DEDUP_REMOVED lines=8> */
[----:B------:R-:W-:Y:S01]  /*66b0*/  IADD3 R2, R3, R2, R148 ;  /* 0x0000000203027210 */ /* 0x000fe20007ffe094 */
[----:B------:R-:W-:Y:S01]  /*66c0*/  IMAD.IADD R3, R115, 0x1, R59 ;  /* 0x0000000173037824 */ /* 0x000fe200078e023b */
[----:B------:R-:W-:Y:S02]  /*66d0*/  @!P0 SHF.R.U64 R17, R50, 0x10, R51 ;  /* 0x0000001032118819 */ /* 0x000fe40000001233 */
[----:B------:R-:W-:Y:S01]  /*66e0*/  @!P0 SHF.R.U64 R5, R26, 0x10, R27 ;  /* 0x000000101a058819 */ /* 0x000fe2000000121b */
[----:B------:R-:W-:Y:S01]  /*66f0*/  IMAD.IADD R2, R59, 0x1, R2 ;  /* 0x000000013b027824 */ /* 0x000fe200078e0202 */
[----:B------:R-:W-:Y:S01]  /*6700*/  @!P0 PRMT R26, R58, 0x5432, R17 ;  /* 0x000054323a1a8816 */ /* 0x000fe20000000011 */
[----:B------:R-:W-:Y:S01]  /*6710*/  IMAD.SHL.U32 R3, R3, 0x2, RZ ;  /* 0x0000000203037824 */ /* 0x000fe200078e00ff */
[----:B------:R-:W-:Y:S01]  /*6720*/  @!P0 PRMT R17, R32, 0x5432, R5 ;  /* 0x0000543220118816 */ /* 0x000fe20000000005 */
[----:B------:R-:W-:Y:S01]  /*6730*/  IMAD.SHL.U32 R2, R2, 0x2, RZ ;  /* 0x0000000202027824 */ /* 0x000fe200078e00ff */
[----:B------:R-:W-:Y:S02]  /*6740*/  @!P0 SHF.R.U32.HI R4, RZ, 0x10, R27 ;  /* 0x00000010ff048819 */ /* 0x000fe4000001161b */
[----:B------:R1:W3:Y:S01]  /*6750*/  LDS.128 R40, [R3+0xc100] ;  /* 0x00c1000003287984 */ /* 0x0002e20000000c00 */
[----:B------:R-:W-:Y:S02]  /*6760*/  @!P0 PRMT R16, R57, 0x5432, R7 ;  /* 0x0000543239108816 */ /* 0x000fe40000000007 */
[C---:B------:R-:W-:Y:S02]  /*6770*/  @!P0 SHF.L.U32 R7, R18.reuse, 0x10, RZ ;  /* 0x0000001012078819 */ /* 0x040fe400000006ff */
[----:B------:R-:W-:Y:S01]  /*6780*/  @!P0 LOP3.LUT R18, R18, 0xffff0000, RZ, 0xc0, !PT ;  /* 0xffff000012128812 */ /* 0x000fe200078ec0ff */
[----:B------:R-:W-:Y:S01]  /*6790*/  @!P0 IMAD.U32 R20, R16, 0x10000, RZ ;  /* 0x0001000010148824 */ /* 0x000fe200078e00ff */
[----:B------:R-:W-:Y:S01]  /*67a0*/  @!P0 PRMT R9, R32, 0x5410, R4 ;  /* 0x0000541020098816 */ /* 0x000fe20000000004 */
[----:B------:R4:W5:Y:S01]  /*67b0*/  LDS.128 R12, [R2+0xc100] ;  /* 0x00c10000020c7984 */ /* 0x0009620000000c00 */
[----:B------:R-:W-:Y:S02]  /*67c0*/  @!P0 LOP3.LUT R22, R16, 0xffff0000, RZ, 0xc0, !PT ;  /* 0xffff000010168812 */ /* 0x000fe400078ec0ff */
[----:B------:R-:W-:Y:S02]  /*67d0*/  @!P0 SHF.L.U32 R16, R9, 0x10, RZ ;  /* 0x0000001009108819 */ /* 0x000fe400000006ff */
[----:B-1----:R-:W-:Y:S02]  /*67e0*/  @!P0 SHF.R.U64 R3, R24, 0x10, R25 ;  /* 0x0000001018038819 */ /* 0x002fe40000001219 */
[----:B------:R-:W-:Y:S02]  /*67f0*/  @!P0 PRMT R24, R58, 0x5410, R8 ;  /* 0x000054103a188816 */ /* 0x000fe40000000008 */
[----:B------:R-:W-:Y:S02]  /*6800*/  @!P0 PRMT R3, R31, 0x5432, R3 ;  /* 0x000054321f038816 */ /* 0x000fe40000000003 */
[C---:B------:R-:W-:Y:S01]  /*6810*/  @!P0 LOP3.LUT R32, R24.reuse, 0xffff0000, RZ, 0xc0, !PT ;  /* 0xffff000018208812 */ /* 0x040fe200078ec0ff */
[----:B------:R-:W-:Y:S01]  /*6820*/  @!P0 IMAD.U32 R27, R24, 0x10000, RZ ;  /* 0x00010000181b8824 */ /* 0x000fe200078e00ff */
[----:B----4-:R-:W-:Y:S01]  /*6830*/  @!P0 SHF.R.U32.HI R2, RZ, 0x10, R25 ;  /* 0x00000010ff028819 */ /* 0x010fe20000011619 */
[----:B------:R-:W-:Y:S02]  /*6840*/  @!P0 IMAD.U32 R4, R3, 0x10000, RZ ;  /* 0x0001000003048824 */ /* 0x000fe400078e00ff */
[C---:B------:R-:W-:Y:S01]  /*6850*/  @!P0 IMAD.U32 R24, R26.reuse, 0x10000, RZ ;  /* 0x000100001a188824 */ /* 0x040fe200078e00ff */
[----:B------:R-:W-:Y:S02]  /*6860*/  @!P0 PRMT R6, R31, 0x5410, R2 ;  /* 0x000054101f068816 */ /* 0x000fe40000000002 */
[----:B------:R-:W-:Y:S01]  /*6870*/  @!P0 LOP3.LUT R26, R26, 0xffff0000, RZ, 0xc0, !PT ;  /* 0xffff00001a1a8812 */ /* 0x000fe200078ec0ff */
[----:B---3--:R-:W-:Y:S01]  /*6880*/  @!P0 IMAD.U32 R8, R40, 0x10000, RZ ;  /* 0x0001000028088824 */ /* 0x008fe200078e00ff */
[C---:B------:R-:W-:Y:S01]  /*6890*/  @!P0 LOP3.LUT R23, R41.reuse, 0xffff0000, RZ, 0xc0, !PT ;  /* 0xffff000029178812 */ /* 0x040fe200078ec0ff */
[----:B------:R-:W-:Y:S01]  /*68a0*/  @!P0 IMAD.U32 R21, R41, 0x10000, RZ ;  /* 0x0001000029158824 */ /* 0x000fe200078e00ff */
[C---:B--2---:R-:W-:Y:S01]  /*68b0*/  @!P0 LOP3.LUT R35, R43.reuse, 0xffff0000, RZ, 0xc0, !PT ;  /* 0xffff00002b238812 */ /* 0x044fe200078ec0ff */
[----:B------:R-:W-:Y:S02]  /*68c0*/  @!P0 IMAD.U32 R31, R43, 0x10000, RZ ;  /* 0x000100002b1f8824 */ /* 0x000fe400078e00ff */
[C---:B-----5:R-:W-:Y:S01]  /*68d0*/  @!P0 IMAD.U32 R2, R12.reuse, 0x10000, RZ ;  /* 0x000100000c028824 */ /* 0x060fe200078e00ff */
[----:B------:R-:W-:Y:S03]  /*68e0*/  @!P0 LOP3.LUT R5, R12, 0xffff0000, RZ, 0xc0, !PT ;  /* 0xffff00000c058812 */ /* 0x000fe600078ec0ff */
[C---:B------:R-:W-:Y:S02]  /*68f0*/  @!P0 FMUL.FTZ R19, R2.reuse, R7 ;  /* 0x0000000702138220 */ /* 0x040fe40000410000 */
[-C--:B------:R-:W-:Y:S02]  /*6900*/  @!P0 FMUL.FTZ R2, R2, R4.reuse ;  /* 0x0000000402028220 */ /* 0x080fe40000410000 */
[----:B------:R-:W-:Y:S01]  /*6910*/  @!P0 FFMA.FTZ R49, R8, R4, -R19 ;  /* 0x0000000408318223 */ /* 0x000fe20000010813 */
[----:B------:R-:W-:Y:S01]  /*6920*/  @!P0 LOP3.LUT R19, R40, 0xffff0000, RZ, 0xc0, !PT ;  /* 0xffff000028138812 */ /* 0x000fe200078ec0ff */
[----:B------:R-:W-:Y:S01]  /*6930*/  @!P0 FFMA.FTZ R2, R7, R8, R2 ;  /* 0x0000000807028223 */ /* 0x000fe20000010002 */
[----:B------:R-:W-:Y:S01]  /*6940*/  @!P0 LOP3.LUT R7, R3, 0xffff0000, RZ, 0xc0, !PT ;  /* 0xffff000003078812 */ /* 0x000fe200078ec0ff */
[----:B------:R-:W-:Y:S01]  /*6950*/  @!P0 FMUL.FTZ R8, R5, R18 ;  /* 0x0000001205088220 */ /* 0x000fe20000410000 */
[----:B------:R-:W-:Y:S03]  /*6960*/  @!P0 SHF.L.U32 R4, R13, 0x10, RZ ;  /* 0x000000100d048819 */ /* 0x000fe600000006ff */
[-C--:B------:R-:W-:Y:S01]  /*6970*/  @!P0 FMUL.FTZ R3, R5, R7.reuse ;  /* 0x0000000705038220 */ /* 0x080fe20000410000 */
[----:B------:R-:W-:Y:S01]  /*6980*/  @!P0 LOP3.LUT R5, R13, 0xffff0000, RZ, 0xc0, !PT ;  /* 0xffff00000d058812 */ /* 0x000fe200078ec0ff */
[----:B------:R-:W-:Y:S02]  /*6990*/  @!P0 FFMA.FTZ R48, R19, R7, -R8 ;  /* 0x0000000713308223 */ /* 0x000fe40000010808 */
[C---:B------:R-:W-:Y:S01]  /*69a0*/  @!P0 IMAD.U32 R7, R6.reuse, 0x10000, RZ ;  /* 0x0001000006078824 */ /* 0x040fe200078e00ff */
[----:B------:R-:W-:Y:S01]  /*69b0*/  @!P0 LOP3.LUT R6, R6, 0xffff0000, RZ, 0xc0, !PT ;  /* 0xffff000006068812 */ /* 0x000fe200078ec0ff */
[C---:B------:R-:W-:Y:S02]  /*69c0*/  @!P0 FMUL.FTZ R8, R4.reuse, R20 ;  /* 0x0000001404088220 */ /* 0x040fe40000410000 */
[-C--:B------:R-:W-:Y:S02]  /*69d0*/  @!P0 FMUL.FTZ R4, R4, R7.reuse ;  /* 0x0000000704048220 */ /* 0x080fe40000410000 */
[----:B------:R-:W-:Y:S02]  /*69e0*/  @!P0 FFMA.FTZ R47, R21, R7, -R8 ;  /* 0x00000007152f8223 */ /* 0x000fe40000010808 */
[----:B------:R-:W-:Y:S02]  /*69f0*/  @!P0 FMUL.FTZ R8, R5, R22 ;  /* 0x0000001605088220 */ /* 0x000fe40000410000 */
[----:B------:R-:W-:Y:S02]  /*6a00*/  @!P0 IMAD.U32 R7, R15, 0x10000, RZ ;  /* 0x000100000f078824 */ /* 0x000fe400078e00ff */
[-C--:B------:R-:W-:Y:S02]  /*6a10*/  @!P0 FMUL.FTZ R5, R5, R6.reuse ;  /* 0x0000000605058220 */ /* 0x080fe40000410000 */
[----:B------:R-:W-:Y:S01]  /*6a20*/  @!P0 FFMA.FTZ R46, R23, R6, -R8 ;  /* 0x00000006172e8223 */ /* 0x000fe20000010808 */
[----:B------:R-:W-:Y:S01]  /*6a30*/  @!P0 LOP3.LUT R6, R15, 0xffff0000, RZ, 0xc0, !PT ;  /* 0xffff00000f068812 */ /* 0x000fe200078ec0ff */
[C---:B------:R-:W-:Y:S02]  /*6a40*/  @!P0 FMUL.FTZ R25, R7.reuse, R27 ;  /* 0x0000001b07198220 */ /* 0x040fe40000410000 */
[-C--:B------:R-:W-:Y:S02]  /*6a50*/  @!P0 FMUL.FTZ R8, R7, R16.reuse ;  /* 0x0000001007088220 */ /* 0x080fe40000410000 */
[----:B------:R-:W-:Y:S01]  /*6a60*/  @!P0 FFMA.FTZ R44, R31, R16, -R25 ;  /* 0x000000101f2c8223 */ /* 0x000fe20000010819 */
[----:B------:R-:W-:Y:S01]  /*6a70*/  @!P0 LOP3.LUT R16, R9, 0xffff0000, RZ, 0xc0, !PT ;  /* 0xffff000009108812 */ /* 0x000fe200078ec0ff */
[----:B------:R-:W-:Y:S02]  /*6a80*/  @!P0 FMUL.FTZ R25, R6, R32 ;  /* 0x0000002006198220 */ /* 0x000fe40000410000 */
[----:B------:R-:W-:Y:S02]  /*6a90*/  @!P0 IMAD.U32 R7, R14, 0x10000, RZ ;  /* 0x000100000e078824 */ /* 0x000fe400078e00ff */
[-C--:B------:R-:W-:Y:S02]  /*6aa0*/  @!P0 FMUL.FTZ R9, R6, R16.reuse ;  /* 0x0000001006098220 */ /* 0x080fe40000410000 */
[----:B------:R-:W-:Y:S01]  /*6ab0*/  @!P0 FFMA.FTZ R39, R35, R16, -R25 ;  /* 0x0000001023278223 */ /* 0x000fe20000010819 */
[----:B------:R-:W-:Y:S01]  /*6ac0*/  @!P0 SHF.L.U32 R25, R42, 0x10, RZ ;  /* 0x000000102a198819 */ /* 0x000fe200000006ff */
[----:B------:R-:W-:Y:S02]  /*6ad0*/  @!P0 IMAD.U32 R16, R17, 0x10000, RZ ;  /* 0x0001000011108824 */ /* 0x000fe400078e00ff */
[C---:B------:R-:W-:Y:S02]  /*6ae0*/  @!P0 FMUL.FTZ R37, R7.reuse, R24 ;  /* 0x0000001807258220 */ /* 0x040fe40000410000 */
[-C--:B------:R-:W-:Y:S01]  /*6af0*/  @!P0 FMUL.FTZ R6, R7, R16.reuse ;  /* 0x0000001007068220 */ /* 0x080fe20000410000 */
[----:B------:R-:W-:Y:S01]  /*6b00*/  @!P0 LOP3.LUT R7, R14, 0xffff0000, RZ, 0xc0, !PT ;  /* 0xffff00000e078812 */ /* 0x000fe200078ec0ff */
[----:B------:R-:W-:Y:S01]  /*6b10*/  @!P0 FFMA.FTZ R45, R25, R16, -R37 ;  /* 0x00000010192d8223 */ /* 0x000fe20000010825 */
[----:B------:R-:W-:Y:S01]  /*6b20*/  @!P0 LOP3.LUT R16, R17, 0xffff0000, RZ, 0xc0, !PT ;  /* 0xffff000011108812 */ /* 0x000fe200078ec0ff */
[----:B------:R-:W-:Y:S01]  /*6b30*/  @!P0 FFMA.FTZ R3, R18, R19, R3 ;  /* 0x0000001312038223 */ /* 0x000fe20000010003 */
[----:B------:R-:W-:Y:S01]  /*6b40*/  @!P0 LOP3.LUT R17, R42, 0xffff0000, RZ, 0xc0, !PT ;  /* 0xffff00002a118812 */ /* 0x000fe200078ec0ff */
[C---:B------:R-:W-:Y:S01]  /*6b50*/  @!P0 FMUL.FTZ R18, R7.reuse, R26 ;  /* 0x0000001a07128220 */ /* 0x040fe20000410000 */
[----:B------:R-:W-:Y:S01]  /*6b60*/  @!P0 F2FP.BF16.PACK_AB R19, R48, R49 ;  /* 0x000000313013823e */ /* 0x000fe200000010ff */
[----:B------:R-:W-:Y:S01]  /*6b70*/  @!P0 FFMA.FTZ R4, R20, R21, R4 ;  /* 0x0000001514048223 */ /* 0x000fe20000010004 */
[----:B------:R-:W-:Y:S01]  /*6b80*/  @!P0 F2FP.BF16.PACK_AB R37, R46, R47 ;  /* 0x0000002f2e25823e */ /* 0x000fe200000010ff */
[-C--:B------:R-:W-:Y:S02]  /*6b90*/  @!P0 FMUL.FTZ R7, R7, R16.reuse ;  /* 0x0000001007078220 */ /* 0x080fe40000410000 */
[----:B------:R-:W-:Y:S01]  /*6ba0*/  @!P0 FFMA.FTZ R16, R17, R16, -R18 ;  /* 0x0000001011108223 */ /* 0x000fe20000010812 */
[----:B------:R-:W-:Y:S01]  /*6bb0*/  @!P0 F2FP.BF16.PACK_AB R18, R39, R44 ;  /* 0x0000002c2712823e */ /* 0x000fe200000010ff */
[----:B------:R-:W-:Y:S02]  /*6bc0*/  @!P0 FFMA.FTZ R5, R22, R23, R5 ;  /* 0x0000001716058223 */ /* 0x000fe40000010005 */
[----:B------:R-:W-:Y:S02]  /*6bd0*/  @!P0 FFMA.FTZ R6, R24, R25, R6 ;  /* 0x0000001918068223 */ /* 0x000fe40000010006 */
[----:B------:R-:W-:Y:S01]  /*6be0*/  @!P0 FFMA.FTZ R7, R26, R17, R7 ;  /* 0x000000111a078223 */ /* 0x000fe20000010007 */
[----:B------:R-:W-:Y:S01]  /*6bf0*/  @!P0 F2FP.BF16.PACK_AB R17, R16, R45 ;  /* 0x0000002d1011823e */ /* 0x000fe200000010ff */
[----:B------:R-:W-:Y:S01]  /*6c00*/  @!P0 FFMA.FTZ R8, R27, R31, R8 ;  /* 0x0000001f1b088223 */ /* 0x000fe20000010008 */
[----:B------:R-:W-:Y:S01]  /*6c10*/  @!P0 F2FP.BF16.PACK_AB R16, R3, R2 ;  /* 0x000000020310823e */ /* 0x000fe200000010ff */
[----:B------:R-:W-:Y:S01]  /*6c20*/  @!P0 FFMA.FTZ R9, R32, R35, R9 ;  /* 0x0000002320098223 */ /* 0x000fe20000010009 */
[----:B------:R-:W-:Y:S01]  /*6c30*/  @!P0 F2FP.BF16.PACK_AB R4, R5, R4 ;  /* 0x000000040504823e */ /* 0x000fe200000010ff */
[----:B------:R-:W-:Y:S01]  /*6c40*/  @!P0 IMAD.MOV.U32 R40, RZ, RZ, R19 ;  /* 0x000000ffff288224 */ /* 0x000fe200078e0013 */
[----:B------:R-:W-:Y:S01]  /*6c50*/  @!P0 F2FP.BF16.PACK_AB R3, R7, R6 ;  /* 0x000000060703823e */ /* 0x000fe200000010ff */
[----:B------:R-:W-:Y:S01]  /*6c60*/  @!P0 IMAD.MOV.U32 R41, RZ, RZ, R37 ;  /* 0x000000ffff298224 */ /* 0x000fe200078e0025 */
[----:B------:R-:W-:Y:S01]  /*6c70*/  @!P0 F2FP.BF16.PACK_AB R2, R9, R8 ;  /* 0x000000080902823e */ /* 0x000fe200000010ff */
[----:B------:R-:W-:Y:S01]  /*6c80*/  @!P0 IMAD.MOV.U32 R42, RZ, RZ, R17 ;  /* 0x000000ffff2a8224 */ /* 0x000fe200078e0011 */
[----:B------:R-:W-:Y:S01]  /*6c90*/  @!P0 MOV R12, R16 ;  /* 0x00000010000c8202 */ /* 0x000fe20000000f00 */
[----:B------:R-:W-:Y:S02]  /*6ca0*/  @!P0 IMAD.MOV.U32 R43, RZ, RZ, R18 ;  /* 0x000000ffff2b8224 */ /* 0x000fe400078e0012 */
[----:B------:R-:W-:Y:S02]  /*6cb0*/  @!P0 IMAD.MOV.U32 R13, RZ, RZ, R4 ;  /* 0x000000ffff0d8224 */ /* 0x000fe400078e0004 */
        /* <DEDUP_REMOVED lines=10> */
.L_x_1726:
[----:B------:R-:W-:Y:S01]  /*6d60*/  IMAD.WIDE.U32 R2, R66, c[0x0][0x1e0], RZ ;  /* 0x0000780042027a25 */ /* 0x000fe200078e00ff */
[----:B------:R-:W-:Y:S02]  /*6d70*/  SHF.R.S32.HI R68, RZ, 0x1f, R66 ;  /* 0x0000001fff447819 */ /* 0x000fe40000011442 */
[----:B-----5:R-:W-:Y:S03]  /*6d80*/  SHF.R.S32.HI R69, RZ, 0x1f, R63 ;  /* 0x0000001fff457819 */ /* 0x020fe6000001143f */
[----:B------:R-:W-:Y:S04]  /*6d90*/  IMAD R4, R68, c[0x0][0x1e0], RZ ;  /* 0x0000780044047a24 */ /* 0x000fe800078e02ff */
[----:B------:R-:W-:Y:S04]  /*6da0*/  IMAD R4, R66, c[0x0][0x1e4], R4 ;  /* 0x0000790042047a24 */ /* 0x000fe800078e0204 */
[----:B------:R-:W-:Y:S02]  /*6db0*/  IMAD.IADD R3, R3, 0x1, R4 ;  /* 0x0000000103037824 */ /* 0x000fe400078e0204 */
[----:B------:R-:W-:Y:S02]  /*6dc0*/  IMAD R4, R69, c[0x0][0x1f0], RZ ;  /* 0x00007c0045047a24 */ /* 0x000fe400078e02ff */
[C---:B------:R-:W-:Y:S04]  /*6dd0*/  IMAD.WIDE.U32 R2, R63.reuse, c[0x0][0x1f0], R2 ;  /* 0x00007c003f027a25 */ /* 0x040fe800078e0002 */
[----:B------:R-:W-:Y:S01]  /*6de0*/  IMAD R4, R63, c[0x0][0x1f4], R4 ;  /* 0x00007d003f047a24 */ /* 0x000fe200078e0204 */
[----:B------:R-:W-:Y:S04]  /*6df0*/  IADD3 R2, P0, R72, R2, RZ ;  /* 0x0000000248027210 */ /* 0x000fe80007f1e0ff */
[----:B------:R-:W-:Y:S02]  /*6e00*/  IADD3.X R4, R76, R3, R4, P0, !PT ;  /* 0x000000034c047210 */ /* 0x000fe400007fe404 */
[C---:B------:R-:W-:Y:S04]  /*6e10*/  LEA R3, P0, R2.reuse, c[0x0][0x1c8], 0x1 ;  /* 0x0000720002037a11 */ /* 0x040fe800078008ff */
[----:B------:R-:W-:Y:S02]  /*6e20*/  LEA.HI.X R4, R2, c[0x0][0x1cc], R4, 0x1, P0 ;  /* 0x0000730002047a11 */ /* 0x000fe400000f0c04 */
[----:B------:R-:W2:Y:S08]  /*6e30*/  SHFL.IDX PT, R2, R3, RZ, 0x1c1f ;  /* 0x001c1fff03027589 */ /* 0x000eb000000e0000 */
[----:B------:R3:W4:Y:S02]  /*6e40*/  SHFL.IDX PT, R3, R4, RZ, 0x1c1f ;  /* 0x001c1fff04037589 */ /* 0x00072400000e0000 */
[----:B---3--:R-:W-:Y:S05]  /*6e50*/  IMAD.IADD R4, R70, 0x1, -R8 ;  /* 0x0000000146047824 */ /* 0x008fea00078e0a08 */
[----:B------:R-:W-:Y:S04]  /*6e60*/  IMNMX R67, R4, 0x40, PT ;  /* 0x0000004004437817 */ /* 0x000fe80003800200 */
[----:B------:R-:W-:Y:S11]  /*6e70*/  ISETP.GT.AND P0, PT, R67, R207, PT ;  /* 0x000000cf4300720c */ /* 0x000ff60003f04270 */
[----:B------:R-:W-:Y:S02]  /*6e80*/  @!UPT UIADD3 URZ, URZ, URZ, URZ ;  /* 0x0000003f3f3ff290 */ /* 0x000fe4000fffe03f */
[----:B------:R-:W-:-:S05]  /*6e90*/  @!P0 BRA `(.L_x_1730) ;  /* 0x0000020000008947 */ /* 0x000fca0003800000 */
[----:B--2-4-:R-:W-:Y:S02]  /*6ea0*/  ISETP.GE.AND P1, PT, R104, c[0x0][0x1d4], PT ;  /* 0x0000750068007a0c */ /* 0x014fe40003f26270 */
[----:B------:R-:W-:Y:S02]  /*6eb0*/  ISETP.GE.AND P3, PT, R202, c[0x0][0x1d4], PT ;  /* 0x00007500ca007a0c */ /* 0x000fe40003f66270 */
[C---:B------:R-:W-:Y:S09]  /*6ec0*/  ISETP.GE.AND P2, PT, R201.reuse, c[0x0][0x1d4], PT ;  /* 0x00007500c9007a0c */ /* 0x040ff20003f46270 */
[----:B------:R-:W2:Y:S01]  /*6ed0*/  @!P1 LDS.128 R12, [R64+0xc000] ;  /* 0x00c00000400c9984 */ /* 0x000ea20000000c00 */
[CC--:B------:R-:W-:Y:S04]  /*6ee0*/  @!P1 LEA R4, P0, R104.reuse, R2.reuse, 0x1 ;  /* 0x0000000268049211 */ /* 0x0c0fe800078008ff */
[-C--:B------:R-:W-:Y:S02]  /*6ef0*/  @!P1 LEA.HI.X R5, R104, R3.reuse, R105, 0x1, P0 ;  /* 0x0000000368059211 */ /* 0x080fe400000f0c69 */
[CC--:B------:R-:W-:Y:S04]  /*6f00*/  @!P3 LEA R8, P0, R202.reuse, R2.reuse, 0x1 ;  /* 0x00000002ca08b211 */ /* 0x0c0fe800078008ff */
[-C--:B------:R-:W-:Y:S02]  /*6f10*/  @!P3 LEA.HI.X R9, R202, R3.reuse, R216, 0x1, P0 ;  /* 0x00000003ca09b211 */ /* 0x080fe400000f0cd8 */
[CC--:B-1----:R-:W-:Y:S04]  /*6f20*/  @!P2 LEA R6, P0, R201.reuse, R2.reuse, 0x1 ;  /* 0x00000002c906a211 */ /* 0x0c2fe800078008ff */
[-C--:B------:R-:W-:Y:S02]  /*6f30*/  @!P2 LEA.HI.X R7, R201, R3.reuse, R215, 0x1, P0 ;  /* 0x00000003c907a211 */ /* 0x080fe400000f0cd7 */
[----:B------:R-:W-:Y:S01]  /*6f40*/  ISETP.GE.AND P0, PT, R30, c[0x0][0x1d4], PT ;  /* 0x000075001e007a0c */ /* 0x000fe20003f06270 */
[----:B--2---:R1:W-:Y:S11]  /*6f50*/  @!P1 ST.E.128 [R4.64], R12 ;  /* 0x0000000c04009985 */ /* 0x0043f6000c101d08 */
[----:B------:R-:W-:Y:S01]  /*6f60*/  @!UPT UIADD3 URZ, URZ, URZ, URZ ;  /* 0x0000003f3f3ff290 */ /* 0x000fe2000fffe03f */
[----:B------:R-:W2:Y:S01]  /*6f70*/  @!P0 LDS.128 R12, [R65+0xc000] ;  /* 0x00c00000410c8984 */ /* 0x000ea20000000c00 */
[----:B-1----:R-:W-:Y:S04]  /*6f80*/  @!P0 IMAD.SHL.U32 R4, R211, 0x8, RZ ;  /* 0x00000008d3048824 */ /* 0x002fe800078e00ff */
[--C-:B------:R-:W-:Y:S05]  /*6f90*/  @!P0 IMAD.WIDE R4, R4, 0x2, R2.reuse ;  /* 0x0000000204048825 */ /* 0x100fea00078e0202 */
[----:B--2---:R1:W-:Y:S01]  /*6fa0*/  @!P0 ST.E.128 [R4.64], R12 ;  /* 0x0000000c04008985 */ /* 0x0043e2000c101d08 */
[----:B------:R-:W-:Y:S11]  /*6fb0*/  ISETP.GE.AND P0, PT, R29, c[0x0][0x1d4], PT ;  /* 0x000075001d007a0c */ /* 0x000ff60003f06270 */
[----:B------:R-:W-:Y:S02]  /*6fc0*/  @!UPT UIADD3 URZ, URZ, URZ, URZ ;  /* 0x0000003f3f3ff290 */ /* 0x000fe4000fffe03f */
[----:B------:R-:W2:Y:S01]  /*6fd0*/  @!P0 LDS.128 R16, [R64+0xe000] ;  /* 0x00e0000040108984 */ /* 0x000ea20000000c00 */
[----:B-1----:R-:W-:Y:S04]  /*6fe0*/  @!P0 IMAD.SHL.U32 R4, R210, 0x8, RZ ;  /* 0x00000008d2048824 */ /* 0x002fe800078e00ff */
[----:B------:R-:W-:Y:S05]  /*6ff0*/  @!P0 IMAD.WIDE R4, R4, 0x2, R2 ;  /* 0x0000000204048825 */ /* 0x000fea00078e0202 */
        /* <DEDUP_REMOVED lines=10> */
.L_x_1730:
[----:B--2-4-:R-:W-:Y:S05]  /*70a0*/  BSYNC B1 ;  /* 0x0000000000017941 */ /* 0x014fea0003800000 */
.L_x_1725:
[----:B------:R-:W-:Y:S01]  /*70b0*/  ISETP.GT.AND P0, PT, R28, R33, PT ;  /* 0x000000211c00720c */ /* 0x000fe20003f04270 */
[----:B-1---5:R-:W-:Y:S01]  /*70c0*/  IMAD R8, R69, c[0x0][0x218], RZ ;  /* 0x0000860045087a24 */ /* 0x022fe200078e02ff */
[C---:B------:R-:W-:Y:S01]  /*70d0*/  ISETP.GE.AND P1, PT, R36.reuse, 0x1, PT ;  /* 0x000000012400780c */ /* 0x040fe20003f26270 */
[----:B------:R-:W-:Y:S01]  /*70e0*/  BSSY B0, `(.L_x_1747) ;  /* 0x000004a000007945 */ /* 0x000fe20003800000 */
[C---:B------:R-:W-:Y:S01]  /*70f0*/  IADD3 R3, R36.reuse, 0x1, RZ ;  /* 0x0000000124037810 */ /* 0x040fe20007ffe0ff */
[----:B------:R-:W-:Y:S08]  /*7100*/  IMAD R8, R63, c[0x0][0x21c], R8 ;  /* 0x000087003f087a24 */ /* 0x000ff000078e0208 */
[----:B------:R-:W-:Y:S01]  /*7110*/  @P0 IMAD R2, R36, 0x6000, R10 ;  /* 0x0000600024020824 */ /* 0x000fe200078e020a */
[----:B------:R-:W-:Y:S01]  /*7120*/  SEL R36, R3, RZ, !P1 ;  /* 0x000000ff03247207 */ /* 0x000fe20004800000 */
[----:B------:R-:W-:Y:S01]  /*7130*/  @P0 IMAD.MOV.U32 R6, RZ, RZ, R80 ;  /* 0x000000ffff060224 */ /* 0x000fe200078e0050 */
[----:B------:R-:W-:Y:S01]  /*7140*/  @P0 IADD3 R3, R28, -0x1, RZ ;  /* 0xffffffff1c030810 */ /* 0x000fe20007ffe0ff */
[----:B------:R-:W-:Y:S03]  /*7150*/  @P0 IMAD.MOV.U32 R7, RZ, RZ, R77 ;  /* 0x000000ffff070224 */ /* 0x000fe600078e004d */
[----:B------:R-:W-:Y:S01]  /*7160*/  @P0 SHF.R.S32.HI R5, RZ, 0x1f, R3 ;  /* 0x0000001fff050819 */ /* 0x000fe20000011403 */
[----:B------:R-:W-:Y:S02]  /*7170*/  @P0 IMAD R4, R127, R3, RZ ;  /* 0x000000037f040224 */ /* 0x000fe400078e02ff */
[-C--:B------:R-:W-:Y:S04]  /*7180*/  @P0 IMAD.WIDE.U32 R6, R3, R133.reuse, R6 ;  /* 0x0000008503060225 */ /* 0x080fe800078e0006 */
[----:B------:R-:W-:Y:S01]  /*7190*/  @P0 IMAD R3, R5, R133, R4 ;  /* 0x0000008505030224 */ /* 0x000fe200078e0204 */
[C---:B------:R-:W-:Y:S03]  /*71a0*/  @P0 LEA R4, P1, R6.reuse, c[0x0][0x250], 0x1 ;  /* 0x0000940006040a11 */ /* 0x040fe600078208ff */
[----:B------:R-:W-:Y:S05]  /*71b0*/  @P0 IMAD.IADD R3, R7, 0x1, R3 ;  /* 0x0000000107030824 */ /* 0x000fea00078e0203 */
[----:B------:R-:W-:Y:S01]  /*71c0*/  @P0 LEA.HI.X R5, R6, c[0x0][0x254], R3, 0x1, P1 ;  /* 0x0000950006050a11 */ /* 0x000fe200008f0c03 */
[----:B------:R-:W-:Y:S02]  /*71d0*/  IMAD R3, R68, c[0x0][0x208], RZ ;  /* 0x0000820044037a24 */ /* 0x000fe400078e02ff */
[C---:B------:R-:W-:Y:S02]  /*71e0*/  IMAD.WIDE.U32 R6, R66.reuse, c[0x0][0x208], RZ ;  /* 0x0000820042067a25 */ /* 0x040fe400078e00ff */
[----:B------:R-:W-:Y:S01]  /*71f0*/  @!PT LDS RZ, [RZ] ;  /* 0x00000000fffff984 */ /* 0x000fe20000000800 */
[----:B------:R-:W-:Y:S01]  /*7200*/  @!PT LDS RZ, [RZ] ;  /* 0x00000000fffff984 */ /* 0x000fe20000000800 */
[----:B------:R-:W-:Y:S01]  /*7210*/  @!PT LDS RZ, [RZ] ;  /* 0x00000000fffff984 */ /* 0x000fe20000000800 */
[----:B------:R1:W-:Y:S02]  /*7220*/  @P0 LDGSTS.E.BYPASS.LTC128B.128 [R2], [R4.64], !P6 ;  /* 0x0000000004020fae */ /* 0x0003e4000f101d48 */
[----:B------:R-:W-:Y:S02]  /*7230*/  IMAD R3, R66, c[0x0][0x20c], R3 ;  /* 0x0000830042037a24 */ /* 0x000fe400078e0203 */
[----:B------:R1:W-:Y:S02]  /*7240*/  @P0 LDGSTS.E.BYPASS.LTC128B.128 [R2+0x2000], [R4.64+0x80], !P5 ;  /* 0x0200008004020fae */ /* 0x0003e4000e901d48 */
[----:B------:R-:W-:Y:S02]  /*7250*/  IMAD.IADD R7, R7, 0x1, R3 ;  /* 0x0000000107077824 */ /* 0x000fe400078e0203 */
[----:B------:R1:W-:Y:S02]  /*7260*/  @P0 LDGSTS.E.BYPASS.LTC128B.128 [R2+0x4000], [R4.64+0x100], !P4 ;  /* 0x0400010004020fae */ /* 0x0003e4000e101d48 */
[----:B------:R-:W-:Y:S05]  /*7270*/  IMAD.WIDE.U32 R6, R63, c[0x0][0x218], R6 ;  /* 0x000086003f067a25 */ /* 0x000fea00078e0006 */
[----:B------:R-:W-:Y:S04]  /*7280*/  IADD3 R3, P1, R92, R6, RZ ;  /* 0x000000065c037210 */ /* 0x000fe80007f3e0ff */
[----:B------:R-:W-:Y:S02]  /*7290*/  IADD3.X R8, R114, R7, R8, P1, !PT ;  /* 0x0000000772087210 */ /* 0x000fe40000ffe408 */
[C---:B------:R-:W-:Y:S04]  /*72a0*/  @P0 LEA R6, P1, R134.reuse, R4, 0x1 ;  /* 0x0000000486060211 */ /* 0x040fe800078208ff */
[----:B------:R-:W-:Y:S02]  /*72b0*/  @P0 LEA.HI.X R7, R134, R5, R126, 0x1, P1 ;  /* 0x0000000586070211 */ /* 0x000fe400008f0c7e */
[C---:B------:R-:W-:Y:S03]  /*72c0*/  LEA R9, P1, R3.reuse, c[0x0][0x1f8], 0x1 ;  /* 0x00007e0003097a11 */ /* 0x040fe600078208ff */
[----:B------:R2:W-:Y:S01]  /*72d0*/  @P0 LDGSTS.E.BYPASS.LTC128B.128 [R2+0x1000], [R6.64], !P6 ;  /* 0x0100000006020fae */ /* 0x0005e2000f101d48 */
[----:B------:R-:W-:Y:S03]  /*72e0*/  LEA.HI.X R3, R3, c[0x0][0x1fc], R8, 0x1, P1 ;  /* 0x00007f0003037a11 */ /* 0x000fe600008f0c08 */
[----:B------:R2:W-:Y:S04]  /*72f0*/  @P0 LDGSTS.E.BYPASS.LTC128B.128 [R2+0x3000], [R6.64+0x80], !P5 ;  /* 0x0300008006020fae */ /* 0x0005e8000e901d48 */
[----:B------:R2:W-:Y:S01]  /*7300*/  @P0 LDGSTS.E.BYPASS.LTC128B.128 [R2+0x5000], [R6.64+0x100], !P4 ;  /* 0x0500010006020fae */ /* 0x0005e2000e101d48 */
[----:B------:R-:W-:Y:S03]  /*7310*/  ISETP.GT.AND P0, PT, R67, R207, PT ;  /* 0x000000cf4300720c */ /* 0x000fe60003f04270 */
[----:B------:R-:W0:Y:S04]  /*7320*/  LDGDEPBAR ;  /* 0x00000000000079af */ /* 0x000e280000000000 */
[----:B-1----:R2:W1:Y:S04]  /*7330*/  SHFL.IDX PT, R4, R9, RZ, 0x1c1f ;  /* 0x001c1fff09047589 */ /* 0x00246800000e0000 */
[----:B------:R2:W4:Y:S01]  /*7340*/  SHFL.IDX PT, R5, R3, RZ, 0x1c1f ;  /* 0x001c1fff03057589 */ /* 0x00052200000e0000 */
[----:B------:R-:W-:Y:S04]  /*7350*/  DEPBAR.LE SB0, 0x2 ;  /* 0x000080800000791a */ /* 0x000fe80000000000 */
[----:B------:R-:W-:Y:S06]  /*7360*/  BAR.SYNC.DEFER_BLOCKING 0x0 ;  /* 0x0000000000007b1d */ /* 0x000fec0000010000 */
[----:B------:R-:W-:-:S05]  /*7370*/  @!P0 BRA `(.L_x_1748) ;  /* 0x0000020000008947 */ /* 0x000fca0003800000 */
[----:B-12-4-:R-:W-:Y:S02]  /*7380*/  ISETP.GE.AND P1, PT, R104, c[0x0][0x1d4], PT ;  /* 0x0000750068007a0c */ /* 0x016fe40003f26270 */
        /* <DEDUP_REMOVED lines=9> */
[----:B------:R-:W-:Y:S01]  /*7420*/  ISETP.GE.AND P0, PT, R30, c[0x0][0x1d4], PT ;  /* 0x000075001e007a0c */ /* 0x000fe20003f06270 */
[----:B-1----:R1:W-:Y:S11]  /*7430*/  @!P1 ST.E.128 [R2.64], R12 ;  /* 0x0000000c02009985 */ /* 0x0023f6000c101d08 */
[----:B------:R-:W-:Y:S01]  /*7440*/  @!UPT UIADD3 URZ, URZ, URZ, URZ ;  /* 0x0000003f3f3ff290 */ /* 0x000fe2000fffe03f */
[----:B------:R-:W2:Y:S01]  /*7450*/  @!P0 LDS.128 R12, [R65] ;  /* 0x00000000410c8984 */ /* 0x000ea20000000c00 */
        /* <DEDUP_REMOVED lines=8> */
[----:B--2---:R1:W-:Y:S01]  /*74e0*/  @!P0 ST.E.128 [R2.64], R16 ;  /* 0x0000001002008985 */ /* 0x0043e2000c101d08 */
[C---:B------:R-:W-:Y:S03]  /*74f0*/  ISETP.GE.AND P0, PT, R200.reuse, c[0x0][0x1d4], PT ;  /* 0x00007500c8007a0c */ /* 0x040fe60003f06270 */
[----:B------:R-:W2:Y:S10]  /*7500*/  @!P3 LDS.128 R12, [R65+0x2000] ;  /* 0x00200000410cb984 */ /* 0x000eb40000000c00 */
[C---:B-1----:R-:W-:Y:S04]  /*7510*/  @!P0 LEA R2, P1, R200.reuse, R4, 0x1 ;  /* 0x00000004c8028211 */ /* 0x042fe800078208ff */
[----:B------:R-:W-:Y:S01]  /*7520*/  @!P0 LEA.HI.X R3, R200, R5, R214, 0x1, P1 ;  /* 0x00000005c8038211 */ /* 0x000fe200008f0cd6 */
[----:B--2---:R-:W-:Y:S04]  /*7530*/  @!P3 ST.E.128 [R8.64], R12 ;  /* 0x0000000c0800b985 */ /* 0x004fe8000c101d08 */
[----:B------:R-:W1:Y:S04]  /*7540*/  @!P2 LDS.128 R12, [R64+0x4000] ;  /* 0x00400000400ca984 */ /* 0x000e680000000c00 */
[----:B-1----:R-:W-:Y:S04]  /*7550*/  @!P2 ST.E.128 [R6.64], R12 ;  /* 0x0000000c0600a985 */ /* 0x002fe8000c101d08 */
[----:B------:R-:W1:Y:S04]  /*7560*/  @!P0 LDS.128 R4, [R65+0x4000] ;  /* 0x0040000041048984 */ /* 0x000e680000000c00 */
[----:B-1----:R1:W-:Y:S02]  /*7570*/  @!P0 ST.E.128 [R2.64], R4 ;  /* 0x0000000402008985 */ /* 0x0023e4000c101d08 */
.L_x_1748:
[----:B-12-4-:R-:W-:Y:S05]  /*7580*/  BSYNC B0 ;  /* 0x0000000000007941 */ /* 0x016fea0003800000 */
.L_x_1747:
[C---:B------:R-:W-:Y:S02]  /*7590*/  ISETP.GE.AND P0, PT, R34.reuse, 0x1, PT ;  /* 0x000000012200780c */ /* 0x040fe40003f06270 */
[----:B------:R-:W-:Y:S04]  /*75a0*/  IADD3 R2, R34, 0x1, RZ ;  /* 0x0000000122027810 */ /* 0x000fe80007ffe0ff */
[----:B------:R-:W-:Y:S02]  /*75b0*/  SEL R34, R2, RZ, !P0 ;  /* 0x000000ff02227207 */ /* 0x000fe40004000000 */
[----:B------:R-:W-:Y:S04]  /*75c0*/  IADD3 R2, R28, -0x2, RZ ;  /* 0xfffffffe1c027810 */ /* 0x000fe80007ffe0ff */
[----:B------:R-:W-:Y:S11]  /*75d0*/  ISETP.GE.AND P0, PT, R2, R33, PT ;  /* 0x000000210200720c */ /* 0x000ff60003f06270 */
[----:B------:R-:W-:Y:S02]  /*75e0*/  @!UPT UIADD3 URZ, URZ, URZ, URZ ;  /* 0x0000003f3f3ff290 */ /* 0x000fe4000fffe03f */
[----:B------:R-:W-:Y:S01]  /*75f0*/  @P0 SHF.R.S32.HI R6, RZ, 0x1f, R2 ;  /* 0x0000001fff060819 */ /* 0x000fe20000011402 */
[----:B------:R-:W-:Y:S02]  /*7600*/  @P0 IMAD.MOV.U32 R4, RZ, RZ, R82 ;  /* 0x000000ffff040224 */ /* 0x000fe400078e0052 */
[----:B------:R-:W-:Y:S02]  /*7610*/  @P0 IMAD.MOV.U32 R5, RZ, RZ, R79 ;  /* 0x000000ffff050224 */ /* 0x000fe400078e004f */
[----:B------:R-:W-:Y:S04]  /*7620*/  @P0 IMAD R3, R128, R2, RZ ;  /* 0x0000000280030224 */ /* 0x000fe800078e02ff */
[-C--:B------:R-:W-:Y:S02]  /*7630*/  @P0 IMAD R6, R6, R129.reuse, R3 ;  /* 0x0000008106060224 */ /* 0x080fe400078e0203 */
[----:B------:R-:W-:Y:S04]  /*7640*/  @P0 IMAD.WIDE.U32 R2, R2, R129, R4 ;  /* 0x0000008102020225 */ /* 0x000fe800078e0004 */
[----:B------:R-:W-:Y:S01]  /*7650*/  @P0 IMAD.IADD R3, R3, 0x1, R6 ;  /* 0x0000000103030824 */ /* 0x000fe200078e0206 */
[C---:B------:R-:W-:Y:S04]  /*7660*/  @P0 LEA R4, P1, R2.reuse, c[0x0][0x220], 0x1 ;  /* 0x0000880002040a11 */ /* 0x040fe800078208ff */
[----:B------:R-:W-:Y:S01]  /*7670*/  @P0 LEA.HI.X R5, R2, c[0x0][0x224], R3, 0x1, P1 ;  /* 0x0000890002050a11 */ /* 0x000fe200008f0c03 */
[----:B------:R-:W-:Y:S01]  /*7680*/  @P0 IMAD R2, R36, 0x6000, R11 ;  /* 0x0000600024020824 */ /* 0x000fe200078e020b */
[C---:B------:R-:W-:Y:S04]  /*7690*/  @P0 LEA R6, P1, R130.reuse, R4, 0x1 ;  /* 0x0000000482060211 */ /* 0x040fe800078208ff */
[----:B------:R-:W-:Y:S01]  /*76a0*/  @!PT LDS RZ, [RZ] ;  /* 0x00000000fffff984 */ /* 0x000fe20000000800 */
[----:B------:R-:W-:Y:S01]  /*76b0*/  @!PT LDS RZ, [RZ] ;  /* 0x00000000fffff984 */ /* 0x000fe20000000800 */
[----:B------:R-:W-:Y:S01]  /*76c0*/  @!PT LDS RZ, [RZ] ;  /* 0x00000000fffff984 */ /* 0x000fe20000000800 */
[----:B------:R1:W-:Y:S01]  /*76d0*/  @P0 LDGSTS.E.BYPASS.LTC128B.128 [R2], [R4.64], !P6 ;  /* 0x0000000004020fae */ /* 0x0003e2000f101d48 */
[----:B------:R-:W-:Y:S03]  /*76e0*/  @P0 LEA.HI.X R7, R130, R5, R125, 0x1, P1 ;  /* 0x0000000582070211 */ /* 0x000fe600008f0c7d */
[----:B------:R1:W-:Y:S04]  /*76f0*/  @P0 LDGSTS.E.BYPASS.LTC128B.128 [R2+0x2000], [R4.64+0x80], !P5 ;  /* 0x0200008004020fae */ /* 0x0003e8000e901d48 */
[----:B------:R1:W-:Y:S04]  /*7700*/  @P0 LDGSTS.E.BYPASS.LTC128B.128 [R2+0x4000], [R4.64+0x100], !P4 ;  /* 0x0400010004020fae */ /* 0x0003e8000e101d48 */
[----:B------:R1:W-:Y:S04]  /*7710*/  @P0 LDGSTS.E.BYPASS.LTC128B.128 [R2+0x1000], [R6.64], !P6 ;  /* 0x0100000006020fae */ /* 0x0003e8000f101d48 */
[----:B------:R1:W-:Y:S04]  /*7720*/  @P0 LDGSTS.E.BYPASS.LTC128B.128 [R2+0x3000], [R6.64+0x80], !P5 ;  /* 0x0300008006020fae */ /* 0x0003e8000e901d48 */
[----:B------:R1:W-:Y:S01]  /*7730*/  @P0 LDGSTS.E.BYPASS.LTC128B.128 [R2+0x5000], [R6.64+0x100], !P4 ;  /* 0x0500010006020fae */ /* 0x0003e2000e101d48 */
[C---:B------:R-:W-:Y:S02]  /*7740*/  ISETP.GT.AND P0, PT, R28.reuse, R33, PT ;  /* 0x000000211c00720c */ /* 0x040fe40003f04270 */
[----:B------:R-:W-:Y:S01]  /*7750*/  IADD3 R28, R28, -0x1, RZ ;  /* 0xffffffff1c1c7810 */ /* 0x000fe20007ffe0ff */
[----:B------:R-:W0:Y:S10]  /*7760*/  LDGDEPBAR ;  /* 0x00000000000079af */ /* 0x000e340000000000 */
[----:B------:R-:W-:-:S05]  /*7770*/  @P0 BRA `(.L_x_1749) ;  /* 0xffffb90000000947 */ /* 0x000fca000383ffff */
[----:B------:R-:W-:Y:S01]  /*7780*/  WARPSYNC 0xffffffff ;  /* 0xffffffff00007948 */ /* 0x000fe20003800000 */
[----:B------:R-:W-:Y:S06]  /*7790*/  BAR.SYNC.DEFER_BLOCKING 0x0 ;  /* 0x0000000000007b1d */ /* 0x000fec0000010000 */
.L_x_1724:
        /* <DEDUP_REMOVED lines=32> */
.L_x_1751:
[----:B------:R-:W-:Y:S05]  /*79a0*/  BSYNC B0 ;  /* 0x0000000000007941 */ /* 0x000fea0003800000 */
.L_x_1750:
[----:B------:R-:W-:Y:S01]  /*79b0*/  IMAD R208, R250, R0, RZ ;  /* 0x00000000fad07224 */ /* 0x000fe200078e02ff */
[----:B------:R-:W-:Y:S01]  /*79c0*/  MOV R17, RZ ;  /* 0x000000ff00117202 */ /* 0x000fe20000000f00 */
[----:B------:R-:W-:Y:S01]  /*79d0*/  IMAD.MOV.U32 R22, RZ, RZ, RZ ;  /* 0x000000ffff167224 */ /* 0x000fe200078e00ff */
[----:B------:R-:W-:Y:S01]  /*79e0*/  CS2R R54, SRZ ;  /* 0x0000000000367805 */ /* 0x000fe2000001ff00 */
        /* <DEDUP_REMOVED lines=24> */
[----:B---3--:R-:W-:Y:S01]  /*7b70*/  CS2R R60, SRZ ;  /* 0x00000000003c7805 */ /* 0x008fe2000001ff00 */
        /* <DEDUP_REMOVED lines=32> */
[----:B------:R-:W-:Y:S01]  /*7d80*/  IMAD.MOV.U32 R4, RZ, RZ, 0x1 ;  /* 0x00000001ff047424 */ /* 0x000fe200078e00ff */
[----:B------:R-:W-:Y:S02]  /*7d90*/  SHF.R.S32.HI R0, RZ, 0x1f, R149 ;  /* 0x0000001fff007819 */ /* 0x000fe40000011495 */
[----:B------:R-:W-:Y:S02]  /*7da0*/  ISETP.NE.U32.AND P0, PT, RZ, c[0x0][0x348], PT ;  /* 0x0000d200ff007a0c */ /* 0x000fe40003f05070 */
[----:B------:R-:W-:Y:S01]  /*7db0*/  ISETP.NE.AND P1, PT, R4, c[0x0][0x2c4], PT ;  /* 0x0000b10004007a0c */ /* 0x000fe20003f25270 */
        /* <DEDUP_REMOVED lines=40> */
.L_x_1896:
[----:B------:R-:W-:Y:S05]  /*8040*/  BRA.DIV ~URZ, `(.L_x_1754) ;  /* 0x000115227f007947 */ /* 0x000fea000b800000 */
[----:B------:R3:W4:Y:S02]  /*8050*/  SHFL.IDX PT, R0, R13, RZ, 0x181f ;  /* 0x00181fff0d007589 */ /* 0x00072400000e0000 */
.L_x_1897:
[----:B------:R-:W-:Y:S01]  /*8060*/  IMAD R46, R150, c[0x0][0x2c4], RZ ;  /* 0x0000b100962e7a24 */ /* 0x000fe200078e02ff */
[----:B------:R-:W-:Y:S04]  /*8070*/  BSSY B0, `(.L_x_1755) ;  /* 0x000000f000007945 */ /* 0x000fe80003800000 */
[----:B------:R-:W-:-:S13]  /*8080*/  ISETP.GE.AND P0, PT, R5, R46, PT ;  /* 0x0000002e0500720c */ /* 0x000fda0003f06270 */
[----:B------:R-:W-:Y:S05]  /*8090*/  @P0 BRA `(.L_x_1756) ;  /* 0x000000c000000947 */ /* 0x000fea0003800000 */
[-C--:B----4-:R-:W-:Y:S02]  /*80a0*/  LEA R8, P2, R204, R0.reuse, 0x1 ;  /* 0x00000000cc087211 */ /* 0x090fe400078408ff */
[CC--:B------:R-:W-:Y:S02]  /*80b0*/  LEA R6, P1, R203.reuse, R0.reuse, 0x1 ;  /* 0x00000000cb067211 */ /* 0x0c0fe400078208ff */
[----:B------:R-:W-:Y:S02]  /*80c0*/  LEA R2, P0, R206, R0, 0x1 ;  /* 0x00000000ce027211 */ /* 0x000fe400078008ff */
        /* <DEDUP_REMOVED lines=9> */
.L_x_1756:
[----:B------:R-:W-:Y:S05]  /*8160*/  BSYNC B0 ;  /* 0x0000000000007941 */ /* 0x000fea0003800000 */
.L_x_1755:
[----:B------:R-:W-:Y:S05]  /*8170*/  BRA.DIV ~URZ, `(.L_x_1757) ;  /* 0x000114627f007947 */ /* 0x000fea000b800000 */
[----:B--2---:R2:W1:Y:S04]  /*8180*/  SHFL.IDX PT, R4, R12, 0x1, 0x181f ;  /* 0x00381f000c047f89 */ /* 0x00446800000e0000 */
[----:B----4-:R2:W4:Y:S02]  /*8190*/  SHFL.IDX PT, R0, R13, 0x1, 0x181f ;  /* 0x00381f000d007f89 */ /* 0x01052400000e0000 */
.L_x_1898:
[----:B------:R-:W-:Y:S01]  /*81a0*/  IADD3 R2, R5, 0x20, RZ ;  /* 0x0000002005027810 */ /* 0x000fe20007ffe0ff */
[----:B------:R-:W-:Y:S03]  /*81b0*/  BSSY B0, `(.L_x_1758) ;  /* 0x000000f000007945 */ /* 0x000fe60003800000 */
[----:B------:R-:W-:-:S13]  /*81c0*/  ISETP.GE.AND P0, PT, R2, R46, PT ;  /* 0x0000002e0200720c */ /* 0x000fda0003f06270 */
[----:B------:R-:W-:Y:S05]  /*81d0*/  @P0 BRA `(.L_x_1759) ;  /* 0x000000c000000947 */ /* 0x000fea0003800000 */
[-C--:B----4-:R-:W-:Y:S02]  /*81e0*/  LEA R8, P2, R204, R0.reuse, 0x1 ;  /* 0x00000000cc087211 */ /* 0x090fe400078408ff */
[CC--:B------:R-:W-:Y:S02]  /*81f0*/  LEA R6, P1, R203.reuse, R0.reuse, 0x1 ;  /* 0x00000000cb067211 */ /* 0x0c0fe400078208ff */
[----:B------:R-:W-:Y:S02]  /*8200*/  LEA R2, P0, R206, R0, 0x1 ;  /* 0x00000000ce027211 */ /* 0x000fe400078008ff */
        /* <DEDUP_REMOVED lines=9> */
.L_x_1759:
[----:B------:R-:W-:Y:S05]  /*82a0*/  BSYNC B0 ;  /* 0x0000000000007941 */ /* 0x000fea0003800000 */
.L_x_1758:
[----:B------:R-:W-:Y:S05]  /*82b0*/  BRA.DIV ~URZ, `(.L_x_1760) ;  /* 0x000113f27f007947 */ /* 0x000fea000b800000 */
[----:B-1----:R1:W2:Y:S02]  /*82c0*/  SHFL.IDX PT, R4, R12, 0x2, 0x181f ;  /* 0x00581f000c047f89 */ /* 0x0022a400000e0000 */
.L_x_1899:
[----:B------:R-:W-:Y:S05]  /*82d0*/  BRA.DIV ~URZ, `(.L_x_1761) ;  /* 0x000114427f007947 */ /* 0x000fea000b800000 */
[----:B----4-:R4:W1:Y:S02]  /*82e0*/  SHFL.IDX PT, R0, R13, 0x2, 0x181f ;  /* 0x00581f000d007f89 */ /* 0x01086400000e0000 */
.L_x_1900:
[----:B------:R-:W-:Y:S01]  /*82f0*/  IADD3 R2, R5, 0x40, RZ ;  /* 0x0000004005027810 */ /* 0x000fe20007ffe0ff */
[----:B------:R-:W-:Y:S03]  /*8300*/  BSSY B0, `(.L_x_1762) ;  /* 0x000000f000007945 */ /* 0x000fe60003800000 */
[----:B------:R-:W-:-:S13]  /*8310*/  ISETP.GE.AND P0, PT, R2, R46, PT ;  /* 0x0000002e0200720c */ /* 0x000fda0003f06270 */
[----:B------:R-:W-:Y:S05]  /*8320*/  @P0 BRA `(.L_x_1763) ;  /* 0x000000c000000947 */ /* 0x000fea0003800000 */
[-C--:B-1----:R-:W-:Y:S02]  /*8330*/  LEA R8, P2, R204, R0.reuse, 0x1 ;  /* 0x00000000cc087211 */ /* 0x082fe400078408ff */
        /* <DEDUP_REMOVED lines=11> */
.L_x_1763:
[----:B------:R-:W-:Y:S05]  /*83f0*/  BSYNC B0 ;  /* 0x0000000000007941 */ /* 0x000fea0003800000 */
.L_x_1762:
[----:B------:R-:W-:Y:S05]  /*8400*/  BRA.DIV ~URZ, `(.L_x_1764) ;  /* 0x000113827f007947 */ /* 0x000fea000b800000 */
[----:B--2---:R2:W3:Y:S04]  /*8410*/  SHFL.IDX PT, R4, R12, 0x3, 0x181f ;  /* 0x00781f000c047f89 */ /* 0x0044e800000e0000 */
[----:B-1----:R2:W1:Y:S02]  /*8420*/  SHFL.IDX PT, R0, R13, 0x3, 0x181f ;  /* 0x00781f000d007f89 */ /* 0x00246400000e0000 */
.L_x_1901:
[----:B------:R-:W-:Y:S01]  /*8430*/  IADD3 R2, R5, 0x60, RZ ;  /* 0x0000006005027810 */ /* 0x000fe20007ffe0ff */
[----:B-----5:R-:W-:Y:S01]  /*8440*/  IMAD.WIDE.U32 R220, R15, c[0x0][0x2b0], RZ ;  /* 0x0000ac000fdc7a25 */ /* 0x020fe200078e00ff */
[----:B------:R-:W-:-:S02]  /*8450*/  LOP3.LUT R198, R198, 0xfffffffd, RZ, 0xc0, !PT ;  /* 0xfffffffdc6c67812 */ /* 0x000fc400078ec0ff */
[----:B------:R-:W-:-:S13]  /*8460*/  ISETP.GE.AND P0, PT, R2, R46, PT ;  /* 0x0000002e0200720c */ /* 0x000fda0003f06270 */
[CC--:B-1----:R-:W-:Y:S02]  /*8470*/  @!P0 LEA R8, P3, R204.reuse, R0.reuse, 0x1 ;  /* 0x00000000cc088211 */ /* 0x0c2fe400078608ff */
[C---:B------:R-:W-:Y:S02]  /*8480*/  @!P0 LEA R6, P2, R203.reuse, R0, 0x1 ;  /* 0x00000000cb068211 */ /* 0x040fe400078408ff */
[CC--:B---3--:R-:W-:Y:S02]  /*8490*/  @!P0 LEA.HI.X R9, R204.reuse, R4.reuse, R205, 0x1, P3 ;  /* 0x00000004cc098211 */ /* 0x0c8fe400018f0ccd */
[----:B------:R-:W-:Y:S02]  /*84a0*/  ISETP.GE.AND P3, PT, R204, c[0x0][0x1d4], PT ;  /* 0x00007500cc007a0c */ /* 0x000fe40003f66270 */
[----:B------:R-:W-:Y:S01]  /*84b0*/  @!P0 LEA.HI.X R7, R203, R4, R213, 0x1, P2 ;  /* 0x00000004cb078211 */ /* 0x000fe200010f0cd5 */
[----:B------:R-:W-:Y:S01]  /*84c0*/  @!PT LDS RZ, [RZ] ;  /* 0x00000000fffff984 */ /* 0x000fe20000000800 */
[----:B------:R-:W-:Y:S01]  /*84d0*/  @!PT LDS RZ, [RZ] ;  /* 0x00000000fffff984 */ /* 0x000fe20000000800 */
[----:B------:R-:W-:Y:S01]  /*84e0*/  @!PT LDS RZ, [RZ] ;  /* 0x00000000fffff984 */ /* 0x000fe20000000800 */
[----:B------:R1:W-:Y:S01]  /*84f0*/  @!P0 LDGSTS.E.BYPASS.LTC128B.128 [R107+0x1b100], [R8.64], !P6 ;  /* 0x1b100000086b8fae */ /* 0x0003e2000f101d48 */
[----:B------:R-:W-:-:S02]  /*8500*/  @!P0 LEA R2, P1, R206, R0, 0x1 ;  /* 0x00000000ce028211 */ /* 0x000fc400078208ff */
[----:B------:R-:W-:Y:S01]  /*8510*/  SHF.R.S32.HI R0, RZ, 0x1f, R15 ;  /* 0x0000001fff007819 */ /* 0x000fe2000001140f */
[----:B------:R1:W-:Y:S01]  /*8520*/  @!P0 LDGSTS.E.BYPASS.LTC128B.128 [R107+0x1f100], [R6.64], !P5 ;  /* 0x1f100000066b8fae */ /* 0x0003e2000e901d48 */
[----:B------:R-:W-:Y:S02]  /*8530*/  ISETP.GE.AND P5, PT, R203, c[0x0][0x1d4], PT ;  /* 0x00007500cb007a0c */ /* 0x000fe40003fa6270 */
[----:B------:R-:W-:Y:S01]  /*8540*/  ISETP.GE.AND P6, PT, R206, c[0x0][0x1d4], PT ;  /* 0x00007500ce007a0c */ /* 0x000fe20003fc6270 */
[----:B------:R-:W-:Y:S01]  /*8550*/  IMAD R0, R0, c[0x0][0x2b0], RZ ;  /* 0x0000ac0000007a24 */ /* 0x000fe200078e02ff */
[----:B------:R-:W-:Y:S02]  /*8560*/  @!P0 LEA.HI.X R3, R206, R4, R212, 0x1, P1 ;  /* 0x00000004ce038211 */ /* 0x000fe400008f0cd4 */
[----:B------:R-:W-:Y:S01]  /*8570*/  @P3 LOP3.LUT R198, R198, 0x2, RZ, 0xfc, !PT ;  /* 0x00000002c6c63812 */ /* 0x000fe200078efcff */
[----:B------:R-:W-:Y:S01]  /*8580*/  IMAD R0, R15, c[0x0][0x2b4], R0 ;  /* 0x0000ad000f007a24 */ /* 0x000fe200078e0200 */
[----:B------:R-:W-:Y:S01]  /*8590*/  SEL R149, RZ, 0x10, P6 ;  /* 0x00000010ff957807 */ /* 0x000fe20003000000 */
[----:B------:R1:W-:Y:S01]  /*85a0*/  @!P0 LDGSTS.E.BYPASS.LTC128B.128 [R107+0x23100], [R2.64], !P4 ;  /* 0x23100000026b8fae */ /* 0x0003e2000e101d48 */
[----:B------:R-:W-:Y:S01]  /*85b0*/  LOP3.LUT R198, R198, 0xfffffffe, RZ, 0xc0, !PT ;  /* 0xfffffffec6c67812 */ /* 0x000fe200078ec0ff */
[----:B------:R-:W-:-:S02]  /*85c0*/  IMAD.IADD R233, R221, 0x1, R0 ;  /* 0x00000001dde97824 */ /* 0x000fc400078e0200 */
[----:B------:R-:W0:Y:S01]  /*85d0*/  LDGDEPBAR ;  /* 0x00000000000079af */ /* 0x000e220000000000 */
[----:B------:R-:W-:Y:S01]  /*85e0*/  @P5 LOP3.LUT R198, R198, 0x1, RZ, 0xfc, !PT ;  /* 0x00000001c6c65812 */ /* 0x000fe200078efcff */
[----:B------:R-:W-:Y:S03]  /*85f0*/  WARPSYNC 0xffffffff ;  /* 0xffffffff00007948 */ /* 0x000fe60003800000 */
[----:B------:R-:W-:-:S04]  /*8600*/  LOP3.LUT R198, R198, 0xfffffffb, RZ, 0xc0, !PT ;  /* 0xfffffffbc6c67812 */ /* 0x000fc800078ec0ff */
[----:B------:R-:W-:Y:S02]  /*8610*/  @P6 LOP3.LUT R198, R198, 0x4, RZ, 0xfc, !PT ;  /* 0x00000004c6c66812 */ /* 0x000fe400078efcff */
[----:B------:R-:W-:Y:S01]  /*8620*/  IMAD.MOV.U32 R0, RZ, RZ, c[0x0][0x2b8] ;  /* 0x0000ae00ff007624 */ /* 0x000fe200078e00ff */
[----:B------:R-:W-:Y:S01]  /*8630*/  BAR.SYNC.DEFER_BLOCKING 0x0 ;  /* 0x0000000000007b1d */ /* 0x000fe20000010000 */
[----:B-1----:R-:W-:Y:S01]  /*8640*/  IMAD R2, R22, 0x40, R217 ;  /* 0x0000004016027824 */ /* 0x002fe200078e02d9 */
[----:B------:R-:W-:Y:S01]  /*8650*/  LOP3.LUT R198, R198, 0xfffffff7, RZ, 0xc0, !PT ;  /* 0xfffffff7c6c67812 */ /* 0x000fe200078ec0ff */
[----:B------:R-:W-:Y:S01]  /*8660*/  IMAD.MOV.U32 R189, RZ, RZ, RZ ;  /* 0x000000ffffbd7224 */ /* 0x000fe200078e00ff */
[----:B------:R-:W-:Y:S02]  /*8670*/  ISETP.NE.AND P4, PT, R0, 0x1, PT ;  /* 0x000000010000780c */ /* 0x000fe40003f85270 */
        /* <DEDUP_REMOVED lines=16> */
[----:B------:R-:W-:Y:S02]  /*8780*/  BSSY B0, `(.L_x_1765) ;  /* 0x00000a8000007945 */ /* 0x000fe40003800000 */
        /* <DEDUP_REMOVED lines=15> */
[----:B------:R-:W-:Y:S01]  /*8880*/  IMAD.SHL.U32 R17, R203, 0x2, RZ ;  /* 0x00000002cb117824 */ /* 0x000fe200078e00ff */
[----:B---3--:R-:W-:Y:S01]  /*8890*/  SHF.R.S32.HI R7, RZ, 0x1f, R189 ;  /* 0x0000001fff077819 */ /* 0x008fe200000114bd */
[----:B------:R-:W-:-:S04]  /*88a0*/  IMAD.WIDE.U32 R2, R189, c[0x0][0x1f0], R2 ;  /* 0x00007c00bd027a25 */ /* 0x000fc800078e0002 */
[C---:B------:R-:W-:Y:S02]  /*88b0*/  IMAD R0, R7.reuse, c[0x0][0x1f0], RZ ;  /* 0x00007c0007007a24 */ /* 0x040fe400078e02ff */
[----:B------:R-:W-:Y:S02]  /*88c0*/  IMAD R7, R7, c[0x0][0x218], RZ ;  /* 0x0000860007077a24 */ /* 0x000fe400078e02ff */
[C---:B------:R-:W-:Y:S01]  /*88d0*/  IMAD R4, R189.reuse, c[0x0][0x1f4], R0 ;  /* 0x00007d00bd047a24 */ /* 0x040fe200078e0200 */
[----:B------:R-:W-:Y:S01]  /*88e0*/  IADD3 R0, P0, R2, R218, RZ ;  /* 0x000000da02007210 */ /* 0x000fe20007f1e0ff */
[----:B------:R-:W-:-:S03]  /*88f0*/  IMAD R16, R189, c[0x0][0x21c], R7 ;  /* 0x00008700bd107a24 */ /* 0x000fc600078e0207 */
[----:B------:R-:W-:Y:S02]  /*8900*/  IADD3.X R2, R232, R3, R4, P0, !PT ;  /* 0x00000003e8027210 */ /* 0x000fe400007fe404 */
[----:B------:R-:W-:-:S04]  /*8910*/  LEA R5, P0, R0, c[0x0][0x1c8], 0x1 ;  /* 0x0000720000057a11 */ /* 0x000fc800078008ff */
[----:B------:R-:W-:Y:S01]  /*8920*/  LEA.HI.X R8, R0, c[0x0][0x1cc], R2, 0x1, P0 ;  /* 0x0000730000087a11 */ /* 0x000fe200000f0c02 */
[----:B------:R-:W-:Y:S01]  /*8930*/  IMAD.WIDE.U32 R2, R191, c[0x0][0x208], RZ ;  /* 0x00008200bf027a25 */ /* 0x000fe200078e00ff */
[----:B------:R-:W1:Y:S03]  /*8940*/  SHFL.IDX PT, R0, R5, RZ, 0x181f ;  /* 0x00181fff05007589 */ /* 0x000e6600000e0000 */
[----:B------:R-:W-:Y:S01]  /*8950*/  IMAD.IADD R3, R3, 0x1, R6 ;  /* 0x0000000103037824 */ /* 0x000fe200078e0206 */
[----:B------:R-:W3:Y:S03]  /*8960*/  SHFL.IDX PT, R4, R8, RZ, 0x181f ;  /* 0x00181fff08047589 */ /* 0x000ee600000e0000 */
[----:B------:R-:W-:Y:S01]  /*8970*/  IMAD.WIDE.U32 R2, R189, c[0x0][0x218], R2 ;  /* 0x00008600bd027a25 */ /* 0x000fe200078e0002 */
[----:B------:R-:W5:Y:S04]  /*8980*/  SHFL.IDX PT, R5, R5, 0x1, 0x181f ;  /* 0x00381f0005057f89 */ /* 0x000f6800000e0000 */
[----:B------:R2:W4:Y:S02]  /*8990*/  SHFL.IDX PT, R14, R8, 0x1, 0x181f ;  /* 0x00381f00080e7f89 */ /* 0x00052400000e0000 */
[----:B-12---:R-:W-:-:S02]  /*89a0*/  @P1 LEA R12, P0, R204, R0, 0x1 ;  /* 0x00000000cc0c1211 */ /* 0x006fc400078008ff */
[C---:B------:R-:W-:Y:S02]  /*89b0*/  @P1 LEA R6, P2, R203.reuse, R0, 0x1 ;  /* 0x00000000cb061211 */ /* 0x040fe400078408ff */
[-C--:B---34-:R-:W-:Y:S02]  /*89c0*/  @P1 LEA.HI.X R13, R204, R4.reuse, R205, 0x1, P0 ;  /* 0x00000004cc0d1211 */ /* 0x098fe400000f0ccd */
[----:B------:R-:W-:-:S03]  /*89d0*/  @P1 LEA.HI.X R7, R203, R4, R213, 0x1, P2 ;  /* 0x00000004cb071211 */ /* 0x000fc600010f0cd5 */
[----:B------:R1:W-:Y:S01]  /*89e0*/  @P1 LDGSTS.E.BYPASS.LTC128B.128 [R107+0xc100], [R12.64], !P3 ;  /* 0x0c1000000c6b1fae */ /* 0x0003e2000d901d48 */
[----:B------:R-:W-:Y:S02]  /*89f0*/  @P1 LEA R8, P0, R206, R0, 0x1 ;  /* 0x00000000ce081211 */ /* 0x000fe400078008ff */
[----:B------:R-:W-:Y:S01]  /*8a00*/  IADD3 R0, P2, R2, R222, RZ ;  /* 0x000000de02007210 */ /* 0x000fe20007f5e0ff */
[----:B------:R2:W-:Y:S01]  /*8a10*/  @P1 LDGSTS.E.BYPASS.LTC128B.128 [R107+0xe100], [R6.64], !P5 ;  /* 0x0e100000066b1fae */ /* 0x0005e2000e901d48 */
[----:B------:R-:W-:Y:S02]  /*8a20*/  @P1 LEA.HI.X R9, R206, R4, R212, 0x1, P0 ;  /* 0x00000004ce091211 */ /* 0x000fe400000f0cd4 */
[----:B------:R-:W-:Y:S02]  /*8a30*/  ISETP.GE.AND P0, PT, R15, 0x21, PT ;  /* 0x000000210f00780c */ /* 0x000fe40003f06270 */
[----:B------:R-:W-:Y:S01]  /*8a40*/  IADD3.X R2, R234, R3, R16, P2, !PT ;  /* 0x00000003ea027210 */ /* 0x000fe200017fe410 */
[----:B------:R3:W-:Y:S01]  /*8a50*/  @P1 LDGSTS.E.BYPASS.LTC128B.128 [R107+0x10100], [R8.64], !P6 ;  /* 0x10100000086b1fae */ /* 0x0007e2000f101d48 */
[----:B------:R-:W-:-:S04]  /*8a60*/  LEA R16, P2, R0, c[0x0][0x1f8], 0x1 ;  /* 0x00007e0000107a11 */ /* 0x000fc800078408ff */
[----:B------:R-:W-:Y:S02]  /*8a70*/  LEA.HI.X R19, R0, c[0x0][0x1fc], R2, 0x1, P2 ;  /* 0x00007f0000137a11 */ /* 0x000fe400010f0c02 */
[----:B------:R-:W-:Y:S03]  /*8a80*/  SHFL.IDX PT, R0, R16, 0x1, 0x181f ;  /* 0x00381f0010007f89 */ /* 0x000fe600000e0000 */
[-C--:B-----5:R-:W-:Y:S02]  /*8a90*/  @P0 LEA R4, P2, R203, R5.reuse, 0x1 ;  /* 0x00000005cb040211 */ /* 0x0a0fe400078408ff */
[CC--:B------:R-:W-:Y:S01]  /*8aa0*/  @P0 LEA R2, P1, R206.reuse, R5.reuse, 0x1 ;  /* 0x00000005ce020211 */ /* 0x0c0fe200078208ff */
[----:B-1----:R1:W4:Y:S03]  /*8ab0*/  SHFL.IDX PT, R12, R16, RZ, 0x181f ;  /* 0x00181fff100c7589 */ /* 0x00232600000e0000 */
[----:B------:R-:W-:Y:S01]  /*8ac0*/  @P0 LEA.HI.X R3, R206, R14, R212, 0x1, P1 ;  /* 0x0000000ece030211 */ /* 0x000fe200008f0cd4 */
[----:B------:R-:W5:Y:S01]  /*8ad0*/  SHFL.IDX PT, R13, R19, RZ, 0x181f ;  /* 0x00181fff130d7589 */ /* 0x000f6200000e0000 */
[----:B--2---:R-:W-:-:S02]  /*8ae0*/  @P0 LEA R6, P3, R204, R5, 0x1 ;  /* 0x00000005cc060211 */ /* 0x004fc400078608ff */
[CC--:B------:R-:W-:Y:S02]  /*8af0*/  @P0 LEA.HI.X R5, R203.reuse, R14.reuse, R213, 0x1, P2 ;  /* 0x0000000ecb050211 */ /* 0x0c0fe400010f0cd5 */
[----:B------:R-:W-:Y:S02]  /*8b00*/  @P0 LEA.HI.X R7, R204, R14, R205, 0x1, P3 ;  /* 0x0000000ecc070211 */ /* 0x000fe400018f0ccd */
[C---:B------:R-:W-:Y:S02]  /*8b10*/  LOP3.LUT P3, RZ, R198.reuse, 0x2, RZ, 0xc0, !PT ;  /* 0x00000002c6ff7812 */ /* 0x040fe4000786c0ff */
[----:B------:R-:W-:Y:S02]  /*8b20*/  ISETP.GE.AND P2, PT, R203, c[0x0][0x1d4], PT ;  /* 0x00007500cb007a0c */ /* 0x000fe40003f46270 */
[----:B------:R-:W-:Y:S02]  /*8b30*/  LOP3.LUT R198, R198, 0xffffffef, RZ, 0xc0, !PT ;  /* 0xffffffefc6c67812 */ /* 0x000fe400078ec0ff */
[----:B-1----:R-:W-:-:S07]  /*8b40*/  SHF.L.U64.HI R16, R206, 0x1, R212 ;  /* 0x00000001ce107819 */ /* 0x002fce00000102d4 */
[----:B------:R1:W-:Y:S01]  /*8b50*/  @P0 LDGSTS.E.BYPASS.LTC128B.128 [R107+0xd100], [R6.64], !P3 ;  /* 0x0d100000066b0fae */ /* 0x0003e2000d901d48 */
[----:B------:R-:W-:-:S03]  /*8b60*/  ISETP.GE.AND P3, PT, R204, c[0x0][0x1d4], PT ;  /* 0x00007500cc007a0c */ /* 0x000fc60003f66270 */
[----:B------:R2:W-:Y:S01]  /*8b70*/  @P0 LDGSTS.E.BYPASS.LTC128B.128 [R107+0xf100], [R4.64], !P5 ;  /* 0x0f100000046b0fae */ /* 0x0005e2000e901d48 */
[----:B------:R-:W-:Y:S02]  /*8b80*/  ISETP.LT.OR P1, PT, R15, 0x1, P3 ;  /* 0x000000010f00780c */ /* 0x000fe40001f21670 */
[----:B------:R-:W-:Y:S01]  /*8b90*/  ISETP.GT.AND P5, PT, R22, R208, PT ;  /* 0x000000d01600720c */ /* 0x000fe20003fa4270 */
[----:B------:R4:W-:Y:S01]  /*8ba0*/  @P0 LDGSTS.E.BYPASS.LTC128B.128 [R107+0x11100], [R2.64], !P6 ;  /* 0x11100000026b0fae */ /* 0x0009e2000f101d48 */
[----:B------:R-:W-:-:S03]  /*8bb0*/  ISETP.GT.AND P6, PT, R217, 0x3f, PT ;  /* 0x0000003fd900780c */ /* 0x000fc60003fc4270 */
[----:B------:R-:W0:Y:S08]  /*8bc0*/  LDGDEPBAR ;  /* 0x00000000000079af */ /* 0x000e300000000000 */
[----:B------:R-:W-:Y:S01]  /*8bd0*/  @P5 LOP3.LUT R198, R198, 0x10, RZ, 0xfc, !PT ;  /* 0x00000010c6c65812 */ /* 0x000fe200078efcff */
[----:B-1----:R1:W3:Y:S01]  /*8be0*/  SHFL.IDX PT, R6, R19, 0x1, 0x181f ;  /* 0x00381f0013067f89 */ /* 0x0022e200000e0000 */
[----:B----4-:R-:W-:-:S05]  /*8bf0*/  IADD3 R2, P0, R12, R21, RZ ;  /* 0x000000150c027210 */ /* 0x010fca0007f1e0ff */
[----:B-----5:R-:W-:Y:S01]  /*8c00*/  IMAD.X R3, R13, 0x1, R20, P0 ;  /* 0x000000010d037824 */ /* 0x020fe200000e0614 */
[----:B--2---:R-:W-:-:S04]  /*8c10*/  IADD3 R4, P0, R12, R17, RZ ;  /* 0x000000110c047210 */ /* 0x004fc80007f1e0ff */
[----:B------:R2:W-:Y:S01]  /*8c20*/  LDGSTS.E.BYPASS.LTC128B.128 [R107+0x100], [R2.64], !P1 ;  /* 0x00100000026b7fae */ /* 0x0005e2000c901d48 */
[----:B------:R-:W-:Y:S01]  /*8c30*/  IMAD.X R5, R13, 0x1, R18, P0 ;  /* 0x000000010d057824 */ /* 0x000fe200000e0612 */
[C---:B------:R-:W-:Y:S02]  /*8c40*/  ISETP.LT.OR P0, PT, R15.reuse, 0x1, P2 ;  /* 0x000000010f00780c */ /* 0x040fe40001701670 */
[C---:B------:R-:W-:Y:S01]  /*8c50*/  ISETP.GE.AND P1, PT, R206.reuse, c[0x0][0x1d4], PT ;  /* 0x00007500ce007a0c */ /* 0x040fe20003f26270 */
[----:B-1----:R-:W-:Y:S01]  /*8c60*/  IMAD.SHL.U32 R19, R206, 0x2, RZ ;  /* 0x00000002ce137824 */ /* 0x002fe200078e00ff */
[----:B------:R-:W-:-:S09]  /*8c70*/  ISETP.LT.OR P2, PT, R15, 0x21, P2 ;  /* 0x000000210f00780c */ /* 0x000fd20001741670 */
[----:B------:R1:W-:Y:S02]  /*8c80*/  LDGSTS.E.BYPASS.LTC128B.128 [R107+0x2100], [R4.64], !P0 ;  /* 0x02100000046b7fae */ /* 0x0003e4000c101d48 */
[----:B-1----:R-:W-:-:S05]  /*8c90*/  IADD3 R4, P0, R12, R19, RZ ;  /* 0x000000130c047210 */ /* 0x002fca0007f1e0ff */
[----:B------:R-:W-:Y:S01]  /*8ca0*/  IMAD.X R5, R13, 0x1, R16, P0 ;  /* 0x000000010d057824 */ /* 0x000fe200000e0610 */
[----:B--2---:R-:W-:-:S05]  /*8cb0*/  IADD3 R2, P0, R0, R21, RZ ;  /* 0x0000001500027210 */ /* 0x004fca0007f1e0ff */
[----:B---3--:R-:W-:Y:S01]  /*8cc0*/  IMAD.X R3, R6, 0x1, R20, P0 ;  /* 0x0000000106037824 */ /* 0x008fe200000e0614 */
[C---:B------:R-:W-:Y:S02]  /*8cd0*/  ISETP.LT.OR P0, PT, R15.reuse, 0x1, P1 ;  /* 0x000000010f00780c */ /* 0x040fe40000f01670 */
[----:B------:R-:W-:-:S11]  /*8ce0*/  ISETP.LT.OR P1, PT, R15, 0x21, P1 ;  /* 0x000000210f00780c */ /* 0x000fd60000f21670 */
[----:B------:R1:W-:Y:S01]  /*8cf0*/  LDGSTS.E.BYPASS.LTC128B.128 [R107+0x4100], [R4.64], !P0 ;  /* 0x04100000046b7fae */ /* 0x0003e2000c101d48 */
[----:B------:R-:W-:-:S13]  /*8d00*/  ISETP.LT.OR P0, PT, R15, 0x21, P3 ;  /* 0x000000210f00780c */ /* 0x000fda0001f01670 */
[----:B------:R2:W-:Y:S01]  /*8d10*/  LDGSTS.E.BYPASS.LTC128B.128 [R107+0x1100], [R2.64], !P0 ;  /* 0x01100000026b7fae */ /* 0x0005e2000c101d48 */
[----:B-1----:R-:W-:-:S05]  /*8d20*/  IADD3 R4, P0, R0, R17, RZ ;  /* 0x0000001100047210 */ /* 0x002fca0007f1e0ff */
[----:B------:R-:W-:-:S05]  /*8d30*/  IMAD.X R5, R6, 0x1, R18, P0 ;  /* 0x0000000106057824 */ /* 0x000fca00000e0612 */
[----:B------:R1:W-:Y:S01]  /*8d40*/  LDGSTS.E.BYPASS.LTC128B.128 [R107+0x3100], [R4.64], !P2 ;  /* 0x03100000046b7fae */ /* 0x0003e2000d101d48 */
[----:B--2---:R-:W-:-:S05]  /*8d50*/  IADD3 R2, P0, R0, R19, RZ ;  /* 0x0000001300027210 */ /* 0x004fca0007f1e0ff */
[----:B------:R-:W-:-:S05]  /*8d60*/  IMAD.X R3, R6, 0x1, R16, P0 ;  /* 0x0000000106037824 */ /* 0x000fca00000e0610 */
[----:B------:R1:W-:Y:S04]  /*8d70*/  LDGSTS.E.BYPASS.LTC128B.128 [R107+0x5100], [R2.64], !P1 ;  /* 0x05100000026b7fae */ /* 0x0003e8000c901d48 */
[----:B------:R-:W0:Y:S01]  /*8d80*/  LDGDEPBAR ;  /* 0x00000000000079af */ /* 0x000e220000000000 */
[----:B------:R-:W-:Y:S05]  /*8d90*/  @!P5 BRA `(.L_x_1766) ;  /* 0x000004600000d947 */ /* 0x000fea0003800000 */
[----:B-1----:R-:W-:Y:S01]  /*8da0*/  IMAD R2, R22, 0x40, R235 ;  /* 0x0000004016027824 */ /* 0x002fe200078e02eb */
        /* <DEDUP_REMOVED lines=27> */
.L_x_1902:
[----:B------:R-:W-:Y:S05]  /*8f60*/  BRA.DIV ~URZ, `(.L_x_1768) ;  /* 0x000109627f007947 */ /* 0x000fea000b800000 */
[----:B------:R-:W3:Y:S01]  /*8f70*/  SHFL.IDX PT, R0, R14, RZ, 0x181f ;  /* 0x00181fff0e007589 */ /* 0x000ee200000e0000 */
[C---:B------:R-:W-:Y:S02]  /*8f80*/  LOP3.LUT P2, RZ, R198.reuse, 0x2, RZ, 0xc0, !PT ;  /* 0x00000002c6ff7812 */ /* 0x040fe4000784c0ff */
[C---:B------:R-:W-:Y:S02]  /*8f90*/  LOP3.LUT P1, RZ, R198.reuse, 0x1, RZ, 0xc0, !PT ;  /* 0x00000001c6ff7812 */ /* 0x040fe4000782c0ff */
[----:B------:R-:W-:Y:S02]  /*8fa0*/  LOP3.LUT P3, RZ, R198, 0x4, RZ, 0xc0, !PT ;  /* 0x00000004c6ff7812 */ /* 0x000fe4000786c0ff */
[----:B------:R-:W-:Y:S02]  /*8fb0*/  SEL R13, RZ, 0x10, P2 ;  /* 0x00000010ff0d7807 */ /* 0x000fe40001000000 */
[----:B------:R-:W-:-:S02]  /*8fc0*/  SEL R12, RZ, 0x10, P1 ;  /* 0x00000010ff0c7807 */ /* 0x000fc40000800000 */
        /* <DEDUP_REMOVED lines=14> */
.L_x_1903:
        /* <DEDUP_REMOVED lines=21> */
.L_x_1766:
[----:B------:R-:W-:Y:S05]  /*9200*/  BSYNC B0 ;  /* 0x0000000000007941 */ /* 0x000fea0003800000 */
.L_x_1765:
[----:B------:R-:W-:Y:S01]  /*9210*/  ISETP.LT.AND P0, PT, RZ, c[0x0][0x27c], PT ;  /* 0x00009f00ff007a0c */ /* 0x000fe20003f01270 */
[----:B------:R-:W0:Y:S01]  /*9220*/  LDGDEPBAR ;  /* 0x00000000000079af */ /* 0x000e220000000000 */
[----:B------:R-:W-:Y:S11]  /*9230*/  BSSY B2, `(.L_x_1769) ;  /* 0x0000580000027945 */ /* 0x000ff60003800000 */
[----:B------:R-:W-:Y:S05]  /*9240*/  @P0 BRA `(.L_x_1770) ;  /* 0x0000002000000947 */ /* 0x000fea0003800000 */
[----:B------:R-:W-:-:S04]  /*9250*/  DEPBAR.LE SB0, 0x3 ;  /* 0x000080c00000791a */ /* 0x000fc80000000000 */
[----:B------:R-:W-:Y:S05]  /*9260*/  BRA `(.L_x_1771) ;  /* 0x000057c000007947 */ /* 0x000fea0003800000 */
.L_x_1770:
[----:B------:R-:W-:Y:S01]  /*9270*/  SHF.R.S32.HI R0, RZ, 0x1f, R142 ;  /* 0x0000001fff007819 */ /* 0x000fe2000001148e */
[----:B-1----:R-:W-:Y:S01]  /*9280*/  IMAD.WIDE.U32 R4, R142, c[0x0][0x280], RZ ;  /* 0x0000a0008e047a25 */ /* 0x002fe200078e00ff */
[----:B------:R-:W-:-:S03]  /*9290*/  ULDC.U8 UR4, c[0x0][0x298] ;  /* 0x0000a60000047ab9 */ /* 0x000fc60000000000 */
[----:B------:R-:W-:Y:S01]  /*92a0*/  IMAD R2, R0, c[0x0][0x280], RZ ;  /* 0x0000a00000027a24 */ /* 0x000fe200078e02ff */
[----:B------:R-:W-:Y:S01]  /*92b0*/  LEA R6, P0, R4, c[0x0][0x270], 0x1 ;  /* 0x00009c0004067a11 */ /* 0x000fe200078008ff */
[----:B------:R-:W-:Y:S02]  /*92c0*/  IMAD R0, R0, c[0x0][0x290], RZ ;  /* 0x0000a40000007a24 */ /* 0x000fe400078e02ff */
[C---:B------:R-:W-:Y:S02]  /*92d0*/  IMAD R7, R142.reuse, c[0x0][0x284], R2 ;  /* 0x0000a1008e077a24 */ /* 0x040fe400078e0202 */
[----:B------:R-:W-:-:S03]  /*92e0*/  IMAD.WIDE.U32 R2, R142, c[0x0][0x290], RZ ;  /* 0x0000a4008e027a25 */ /* 0x000fc600078e00ff */
[----:B------:R-:W-:Y:S01]  /*92f0*/  IADD3 R7, R7, R5, RZ ;  /* 0x0000000507077210 */ /* 0x000fe20007ffe0ff */
[----:B------:R-:W-:-:S03]  /*9300*/  IMAD R5, R142, c[0x0][0x294], R0 ;  /* 0x0000a5008e057a24 */ /* 0x000fc600078e0200 */
[----:B------:R-:W-:Y:S02]  /*9310*/  LEA.HI.X R0, R4, c[0x0][0x274], R7, 0x1, P0 ;  /* 0x00009d0004007a11 */ /* 0x000fe400000f0c07 */
[C---:B------:R-:W-:Y:S02]  /*9320*/  LEA R12, P0, R2.reuse, c[0x0][0x288], 0x1 ;  /* 0x0000a200020c7a11 */ /* 0x040fe400078008ff */
[----:B------:R-:W-:Y:S02]  /*9330*/  IADD3 R3, R5, R3, RZ ;  /* 0x0000000305037210 */ /* 0x000fe40007ffe0ff */
[----:B------:R-:W-:Y:S02]  /*9340*/  LEA R7, R237, R207, 0x7 ;  /* 0x000000cfed077211 */ /* 0x000fe400078e38ff */
[----:B------:R-:W-:Y:S02]  /*9350*/  LEA.HI.X R5, R2, c[0x0][0x28c], R3, 0x1, P0 ;  /* 0x0000a30002057a11 */ /* 0x000fe400000f0c03 */
[----:B------:R-:W-:-:S13]  /*9360*/  ISETP.NE.AND P0, PT, RZ, UR4, PT ;  /* 0x00000004ff007c0c */ /* 0x000fda000bf05270 */
[----:B------:R-:W-:Y:S05]  /*9370*/  @!P0 BRA `(.L_x_1772) ;  /* 0x00002a9000008947 */ /* 0x000fea0003800000 */
[----:B------:R-:W-:Y:S05]  /*9380*/  BRA.DIV ~URZ, `(.L_x_1773) ;  /* 0x000107827f007947 */ /* 0x000fea000b800000 */
[----:B------:R1:W2:Y:S02]  /*9390*/  SHFL.IDX PT, R8, R0, RZ, 0x1c1f ;  /* 0x001c1fff00087589 */ /* 0x0002a400000e0000 */
.L_x_1904:
[----:B------:R-:W-:Y:S05]  /*93a0*/  BRA.DIV ~URZ, `(.L_x_1774) ;  /* 0x000107d27f007947 */ /* 0x000fea000b800000 */
[----:B------:R-:W3:Y:S04]  /*93b0*/  SHFL.IDX PT, R4, R6, RZ, 0x1c1f ;  /* 0x001c1fff06047589 */ /* 0x000ee800000e0000 */
[----:B-1----:R-:W1:Y:S04]  /*93c0*/  SHFL.IDX PT, R0, R12, RZ, 0x1c1f ;  /* 0x001c1fff0c007589 */ /* 0x002e6800000e0000 */
[----:B------:R4:W2:Y:S02]  /*93d0*/  SHFL.IDX PT, R30, R5, RZ, 0x1c1f ;  /* 0x001c1fff051e7589 */ /* 0x0008a400000e0000 */
[----:B--2-4-:R-:W-:-:S02]  /*93e0*/  MOV R5, R8 ;  /* 0x0000000800057202 */ /* 0x014fc40000000f00 */
.L_x_1905:
[----:B-1-3--:R-:W-:Y:S01]  /*93f0*/  ISETP.GE.AND P0, PT, R7, R46, PT ;  /* 0x0000002e0700720c */ /* 0x00afe20003f06270 */
        /* <DEDUP_REMOVED lines=14> */
[----:B------:R-:W2:Y:S04]  /*94e0*/  LDL R42, [R1+0x30] ;  /* 0x00003000012a7983 */ /* 0x000ea80000100800 */
[----:B------:R-:W3:Y:S04]  /*94f0*/  LDL R41, [R1+0x2c] ;  /* 0x00002c0001297983 */ /* 0x000ee80000100800 */
        /* <DEDUP_REMOVED lines=11> */
[----:B------:R-:W-:Y:S01]  /*95b0*/  CS2R R2, SRZ ;  /* 0x0000000000027805 */ /* 0x000fe2000001ff00 */
[----:B------:R-:W-:-:S02]  /*95c0*/  ISETP.GE.AND P2, PT, R145, c[0x0][0x27c], PT ;  /* 0x00009f0091007a0c */ /* 0x000fc40003f46270 */
[----:B------:R-:W-:Y:S01]  /*95d0*/  ISETP.GE.AND P1, PT, R110, c[0x0][0x27c], PT ;  /* 0x00009f006e007a0c */ /* 0x000fe20003f26270 */
[----:B------:R-:W-:Y:S01]  /*95e0*/  CS2R R20, SRZ ;  /* 0x0000000000147805 */ /* 0x000fe2000001ff00 */
[----:B------:R-:W-:Y:S01]  /*95f0*/  CS2R R22, SRZ ;  /* 0x0000000000167805 */ /* 0x000fe2000001ff00 */
[----:B------:R-:W-:Y:S01]  /*9600*/  CS2R R24, SRZ ;  /* 0x0000000000187805 */ /* 0x000fe2000001ff00 */
[----:B------:R-:W-:Y:S01]  /*9610*/  CS2R R26, SRZ ;  /* 0x00000000001a7805 */ /* 0x000fe2000001ff00 */
[----:B------:R-:W-:Y:S02]  /*9620*/  CS2R R28, SRZ ;  /* 0x00000000001c7805 */ /* 0x000fe4000001ff00 */
[----:B--2---:R-:W-:-:S05]  /*9630*/  @!P4 IADD3 R8, P0, R4, R42, RZ ;  /* 0x0000002a0408c210 */ /* 0x004fca0007f1e0ff */
[----:B---3--:R-:W-:Y:S01]  /*9640*/  @!P4 IMAD.X R9, R5, 0x1, R41, P0 ;  /* 0x000000010509c824 */ /* 0x008fe200000e0629 */
[----:B----4-:R-:W-:-:S04]  /*9650*/  @!P3 IADD3 R12, P0, R4, R40, RZ ;  /* 0x00000028040cb210 */ /* 0x010fc80007f1e0ff */
[----:B------:R1:W5:Y:S01]  /*9660*/  @!P4 LD.E.64 R20, [R8.64] ;  /* 0x000000080814c980 */ /* 0x000362000c101b00 */
[----:B------:R-:W-:Y:S01]  /*9670*/  @!P3 IMAD.X R13, R5, 0x1, R39, P0 ;  /* 0x00000001050db824 */ /* 0x000fe200000e0627 */
[----:B------:R-:W-:-:S04]  /*9680*/  @!P2 IADD3 R14, P0, R4, R38, RZ ;  /* 0x00000026040ea210 */ /* 0x000fc80007f1e0ff */
[----:B------:R2:W5:Y:S01]  /*9690*/  @!P3 LD.E.64 R22, [R12.64] ;  /* 0x000000080c16b980 */ /* 0x000562000c101b00 */
[----:B------:R-:W-:Y:S01]  /*96a0*/  @!P2 IMAD.X R15, R5, 0x1, R37, P0 ;  /* 0x00000001050fa824 */ /* 0x000fe200000e0625 */
[----:B------:R-:W-:-:S04]  /*96b0*/  @!P1 IADD3 R16, P0, R4, R36, RZ ;  /* 0x0000002404109210 */ /* 0x000fc80007f1e0ff */
[----:B------:R3:W5:Y:S01]  /*96c0*/  @!P2 LD.E.64 R24, [R14.64] ;  /* 0x000000080e18a980 */ /* 0x000762000c101b00 */
[----:B------:R-:W-:Y:S01]  /*96d0*/  @!P1 IMAD.X R17, R5, 0x1, R35, P0 ;  /* 0x0000000105119824 */ /* 0x000fe200000e0623 */
[----:B------:R-:W-:-:S04]  /*96e0*/  ISETP.GE.AND P0, PT, R144, c[0x0][0x27c], PT ;  /* 0x00009f0090007a0c */ /* 0x000fc80003f06270 */
[----:B------:R4:W5:Y:S09]  /*96f0*/  @!P1 LD.E.64 R26, [R16.64] ;  /* 0x00000008101a9980 */ /* 0x000972000c101b00 */
[----:B------:R-:W-:-:S05]  /*9700*/  @!P0 IADD3 R32, P5, R4, R34, RZ ;  /* 0x0000002204208210 */ /* 0x000fca0007fbe0ff */
[----:B------:R-:W-:Y:S01]  /*9710*/  @!P0 IMAD.X R33, R5, 0x1, R31, P5 ;  /* 0x0000000105218824 */ /* 0x000fe200028e061f */
[----:B------:R-:W-:Y:S01]  /*9720*/  ISETP.GE.AND P5, PT, R108, c[0x0][0x27c], PT ;  /* 0x00009f006c007a0c */ /* 0x000fe20003fa6270 */
[----:B-1----:R-:W-:Y:S01]  /*9730*/  CS2R R8, SRZ ;  /* 0x0000000000087805 */ /* 0x002fe2000001ff00 */
[----:B--2---:R-:W-:Y:S01]  /*9740*/  CS2R R12, SRZ ;  /* 0x00000000000c7805 */ /* 0x004fe2000001ff00 */
[----:B---3--:R-:W-:Y:S01]  /*9750*/  CS2R R14, SRZ ;  /* 0x00000000000e7805 */ /* 0x008fe2000001ff00 */
[----:B------:R1:W5:Y:S09]  /*9760*/  @!P0 LD.E.64 R28, [R32.64] ;  /* 0x00000008201c8980 */ /* 0x000372000c101b00 */
[----:B------:R-:W-:-:S02]  /*9770*/  @!P5 IMAD.MOV.U32 R6, RZ, RZ, R4 ;  /* 0x000000ffff06d224 */ /* 0x000fc400078e0004 */
[----:B------:R-:W-:Y:S02]  /*9780*/  @!P5 IMAD.MOV.U32 R7, RZ, RZ, R5 ;  /* 0x000000ffff07d224 */ /* 0x000fe400078e0005 */
[----:B------:R-:W-:Y:S02]  /*9790*/  @!P5 IMAD.MOV.U32 R4, RZ, RZ, R0 ;  /* 0x000000ffff04d224 */ /* 0x000fe400078e0000 */
[----:B------:R-:W-:Y:S02]  /*97a0*/  @!P5 IMAD.MOV.U32 R5, RZ, RZ, R30 ;  /* 0x000000ffff05d224 */ /* 0x000fe400078e001e */
[----:B------:R-:W-:-:S04]  /*97b0*/  @!P5 IMAD.WIDE R6, R108, 0x2, R6 ;  /* 0x000000026c06d825 */ /* 0x000fc800078e0206 */
[----:B------:R-:W-:Y:S01]  /*97c0*/  @!P5 IMAD.WIDE R4, R108, 0x2, R4 ;  /* 0x000000026c04d825 */ /* 0x000fe200078e0204 */
[----:B------:R2:W5:Y:S04]  /*97d0*/  @!P5 LD.E.64 R18, [R6.64] ;  /* 0x000000080612d980 */ /* 0x000568000c101b00 */
[----:B------:R3:W5:Y:S01]  /*97e0*/  @!P5 LD.E.64 R2, [R4.64] ;  /* 0x000000080402d980 */ /* 0x000762000c101b00 */
[----:B--2---:R-:W-:Y:S01]  /*97f0*/  CS2R R6, SRZ ;  /* 0x0000000000067805 */ /* 0x004fe2000001ff00 */
[----:B---3--:R-:W-:-:S05]  /*9800*/  @!P4 IADD3 R4, P5, R0, R42, RZ ;  /* 0x0000002a0004c210 */ /* 0x008fca0007fbe0ff */
[----:B------:R-:W-:-:S05]  /*9810*/  @!P4 IMAD.X R5, R30, 0x1, R41, P5 ;  /* 0x000000011e05c824 */ /* 0x000fca00028e0629 */
[----:B------:R2:W5:Y:S02]  /*9820*/  @!P4 LD.E.64 R6, [R4.64] ;  /* 0x000000080406c980 */ /* 0x000564000c101b00 */
[----:B--2---:R-:W-:-:S05]  /*9830*/  @!P3 IADD3 R4, P4, R0, R40, RZ ;  /* 0x000000280004b210 */ /* 0x004fca0007f9e0ff */
[----:B------:R-:W-:-:S05]  /*9840*/  @!P3 IMAD.X R5, R30, 0x1, R39, P4 ;  /* 0x000000011e05b824 */ /* 0x000fca00020e0627 */
[----:B------:R2:W5:Y:S02]  /*9850*/  @!P3 LD.E.64 R8, [R4.64] ;  /* 0x000000080408b980 */ /* 0x000564000c101b00 */
[----:B--2---:R-:W-:-:S05]  /*9860*/  @!P2 IADD3 R4, P3, R0, R38, RZ ;  /* 0x000000260004a210 */ /* 0x004fca0007f7e0ff */
[----:B------:R-:W-:-:S05]  /*9870*/  @!P2 IMAD.X R5, R30, 0x1, R37, P3 ;  /* 0x000000011e05a824 */ /* 0x000fca00018e0625 */
[----:B------:R2:W5:Y:S01]  /*9880*/  @!P2 LD.E.64 R12, [R4.64] ;  /* 0x00000008040ca980 */ /* 0x000562000c101b00 */
[----:B----4-:R-:W-:Y:S01]  /*9890*/  CS2R R16, SRZ ;  /* 0x0000000000107805 */ /* 0x010fe2000001ff00 */
[----:B--2---:R-:W-:-:S05]  /*98a0*/  @!P1 IADD3 R4, P2, R0, R36, RZ ;  /* 0x0000002400049210 */ /* 0x004fca0007f5e0ff */
[----:B------:R-:W-:-:S05]  /*98b0*/  @!P1 IMAD.X R5, R30, 0x1, R35, P2 ;  /* 0x000000011e059824 */ /* 0x000fca00010e0623 */
[----:B------:R2:W5:Y:S02]  /*98c0*/  @!P1 LD.E.64 R14, [R4.64] ;  /* 0x00000008040e9980 */ /* 0x000564000c101b00 */
[----:B--2---:R-:W-:-:S05]  /*98d0*/  @!P0 IADD3 R4, P1, R0, R34, RZ ;  /* 0x0000002200048210 */ /* 0x004fca0007f3e0ff */
[----:B------:R-:W-:-:S05]  /*98e0*/  @!P0 IMAD.X R5, R30, 0x1, R31, P1 ;  /* 0x000000011e058824 */ /* 0x000fca00008e061f */
[----:B------:R1:W5:Y:S03]  /*98f0*/  @!P0 LD.E.64 R16, [R4.64] ;  /* 0x0000000804108980 */ /* 0x000366000c101b00 */
.L_x_1776:
[----:B------:R-:W-:Y:S05]  /*9900*/  BSYNC B0 ;  /* 0x0000000000007941 */ /* 0x000fea0003800000 */
.L_x_1775:
[--C-:B-----5:R-:W-:Y:S01]  /*9910*/  IMAD.MOV.U32 R39, RZ, RZ, R27.reuse ;  /* 0x000000ffff277224 */ /* 0x120fe200078e001b */
[----:B------:R-:W-:Y:S01]  /*9920*/  SHF.R.U32.HI R0, RZ, 0x10, R27 ;  /* 0x00000010ff007819 */ /* 0x000fe2000001161b */
[--C-:B------:R-:W-:Y:S01]  /*9930*/  IMAD.MOV.U32 R43, RZ, RZ, R25.reuse ;  /* 0x000000ffff2b7224 */ /* 0x100fe200078e0019 */
[----:B-1----:R-:W-:Y:S01]  /*9940*/  SHF.R.U32.HI R33, RZ, 0x10, R25 ;  /* 0x00000010ff217819 */ /* 0x002fe20000011619 */
[----:B------:R-:W-:Y:S01]  /*9950*/  IMAD.MOV.U32 R40, RZ, RZ, R26 ;  /* 0x000000ffff287224 */ /* 0x000fe200078e001a */
[----:B------:R-:W-:Y:S01]  /*9960*/  PRMT R39, R39, 0x5410, R0 ;  /* 0x0000541027277816 */ /* 0x000fe20000000000 */
[----:B------:R-:W-:Y:S01]  /*9970*/  IMAD.MOV.U32 R31, RZ, RZ, R29 ;  /* 0x000000ffff1f7224 */ /* 0x000fe200078e001d */
[----:B------:R-:W-:Y:S01]  /*9980*/  LOP3.LUT R0, R209, 0x18, R104, 0xf8, !PT ;  /* 0x00000018d1007812 */ /* 0x000fe200078ef868 */
[----:B------:R-:W-:Y:S01]  /*9990*/  IMAD.MOV.U32 R32, RZ, RZ, R28 ;  /* 0x000000ffff207224 */ /* 0x000fe200078e001c */
[----:B------:R-:W-:Y:S01]  /*99a0*/  SHF.R.U64 R34, R26, 0x10, R27 ;  /* 0x000000101a227819 */ /* 0x000fe2000000121b */
[----:B------:R-:W-:Y:S01]  /*99b0*/  IMAD.MOV.U32 R37, RZ, RZ, R2 ;  /* 0x000000ffff257224 */ /* 0x000fe200078e0002 */
[----:B------:R-:W-:Y:S01]  /*99c0*/  SHF.R.U32.HI R26, RZ, 0x10, R29 ;  /* 0x00000010ff1a7819 */ /* 0x000fe2000001161d */
[----:B------:R-:W-:Y:S01]  /*99d0*/  IMAD.MOV.U32 R36, RZ, RZ, R3 ;  /* 0x000000ffff247224 */ /* 0x000fe200078e0003 */
[----:B------:R-:W-:Y:S01]  /*99e0*/  LOP3.LUT R0, R148, R0, R147, 0xf6, !PT ;  /* 0x0000000094007212 */ /* 0x000fe200078ef693 */
[----:B------:R-:W-:Y:S01]  /*99f0*/  IMAD.MOV.U32 R48, RZ, RZ, R23 ;  /* 0x000000ffff307224 */ /* 0x000fe200078e0017 */
[----:B------:R-:W-:Y:S01]  /*9a00*/  LOP3.LUT P0, RZ, R241, 0x4, RZ, 0xc0, !PT ;  /* 0x00000004f1ff7812 */ /* 0x000fe2000780c0ff */
[----:B------:R-:W-:Y:S01]  /*9a10*/  IMAD.MOV.U32 R55, RZ, RZ, R19 ;  /* 0x000000ffff377224 */ /* 0x000fe200078e0013 */
[----:B------:R-:W-:Y:S01]  /*9a20*/  PRMT R33, R43, 0x5410, R33 ;  /* 0x000054102b217816 */ /* 0x000fe20000000021 */
[----:B------:R-:W-:Y:S01]  /*9a30*/  IMAD.MOV.U32 R53, RZ, RZ, R20 ;  /* 0x000000ffff357224 */ /* 0x000fe200078e0014 */
[----:B------:R-:W-:Y:S01]  /*9a40*/  PRMT R43, R31, 0x5410, R26 ;  /* 0x000054101f2b7816 */ /* 0x000fe2000000001a */
[----:B------:R-:W-:Y:S01]  /*9a50*/  IMAD.SHL.U32 R26, R0, 0x2, RZ ;  /* 0x00000002001a7824 */ /* 0x000fe200078e00ff */
[----:B------:R-:W-:Y:S01]  /*9a60*/  SHF.R.U64 R30, R28, 0x10, R29 ;  /* 0x000000101c1e7819 */ /* 0x000fe2000000121d */
[----:B------:R-:W-:Y:S01]  /*9a70*/  IMAD.MOV.U32 R52, RZ, RZ, R21 ;  /* 0x000000ffff347224 */ /* 0x000fe200078e0015 */
[--C-:B------:R-:W-:Y:S01]  /*9a80*/  SHF.R.U64 R35, R2, 0x10, R3.reuse ;  /* 0x0000001002237819 */ /* 0x100fe20000001203 */
[----:B------:R-:W-:Y:S01]  /*9a90*/  IMAD R2, R237, -0x80, R46 ;  /* 0xffffff80ed027824 */ /* 0x000fe200078e022e */
[----:B------:R-:W-:Y:S01]  /*9aa0*/  SHF.R.U32.HI R27, RZ, 0x10, R3 ;  /* 0x00000010ff1b7819 */ /* 0x000fe20000011603 */
[----:B------:R-:W-:Y:S01]  /*9ab0*/  IMAD.MOV.U32 R49, RZ, RZ, R22 ;  /* 0x000000ffff317224 */ /* 0x000fe200078e0016 */
[----:B------:R-:W-:Y:S01]  /*9ac0*/  PRMT R34, R40, 0x5410, R34 ;  /* 0x0000541028227816 */ /* 0x000fe20000000022 */
[----:B------:R-:W-:Y:S01]  /*9ad0*/  IMAD.MOV.U32 R56, RZ, RZ, R18 ;  /* 0x000000ffff387224 */ /* 0x000fe200078e0012 */
[----:B------:R-:W-:Y:S01]  /*9ae0*/  PRMT R40, R32, 0x5410, R30 ;  /* 0x0000541020287816 */ /* 0x000fe2000000001e */
[----:B------:R-:W-:Y:S01]  /*9af0*/  IMAD.MOV.U32 R44, RZ, RZ, R24 ;  /* 0x000000ffff2c7224 */ /* 0x000fe200078e0018 */
[----:B------:R-:W-:Y:S01]  /*9b00*/  PRMT R30, R37, 0x5410, R35 ;  /* 0x00005410251e7816 */ /* 0x000fe20000000023 */
[----:B------:R-:W-:Y:S01]  /*9b10*/  IMAD.MOV.U32 R38, RZ, RZ, R6 ;  /* 0x000000ffff267224 */ /* 0x000fe200078e0006 */
[----:B------:R-:W-:Y:S01]  /*9b20*/  IADD3 R0, R26, 0x18100, RZ ;  /* 0x000181001a007810 */ /* 0x000fe20007ffe0ff */
[----:B------:R-:W-:Y:S01]  /*9b30*/  IMAD.MOV.U32 R29, RZ, RZ, R7 ;  /* 0x000000ffff1d7224 */ /* 0x000fe200078e0007 */
[----:B------:R-:W-:Y:S01]  /*9b40*/  IMNMX R35, R2, 0x80, PT ;  /* 0x0000008002237817 */ /* 0x000fe20003800200 */
[----:B------:R-:W-:-:S04]  /*9b50*/  DEPBAR.LE SB0, 0x3 ;  /* 0x000080c00000791a */ /* 0x000fc80000000000 */
[----:B------:R-:W-:Y:S01]  /*9b60*/  PRMT R31, R36, 0x5410, R27 ;  /* 0x00005410241f7816 */ /* 0x000fe2000000001b */
[----:B------:R-:W-:Y:S01]  /*9b70*/  WARPSYNC 0xffffffff ;  /* 0xffffffff00007948 */ /* 0x000fe20003800000 */
[----:B------:R-:W-:Y:S01]  /*9b80*/  IADD3 R27, R26, 0x18140, RZ ;  /* 0x000181401a1b7810 */ /* 0x000fe20007ffe0ff */
[----:B------:R-:W-:Y:S01]  /*9b90*/  BSSY B1, `(.L_x_1777) ;  /* 0x0000129000017945 */ /* 0x000fe20003800000 */
[----:B------:R-:W-:Y:S02]  /*9ba0*/  @P0 IADD3 R27, R0, -0x40, RZ ;  /* 0xffffffc0001b0810 */ /* 0x000fe40007ffe0ff */
[----:B------:R-:W-:Y:S02]  /*9bb0*/  ISETP.GE.AND P0, PT, R207, R35, PT ;  /* 0x00000023cf00720c */ /* 0x000fe40003f06270 */
[--C-:B------:R-:W-:Y:S02]  /*9bc0*/  SHF.R.U64 R47, R22, 0x10, R23.reuse ;  /* 0x00000010162f7819 */ /* 0x100fe40000001217 */
[----:B------:R-:W-:-:S02]  /*9bd0*/  SHF.R.U32.HI R41, RZ, 0x10, R23 ;  /* 0x00000010ff297819 */ /* 0x000fc40000011617 */
[----:B------:R-:W-:Y:S01]  /*9be0*/  SHF.R.U64 R42, R24, 0x10, R25 ;  /* 0x00000010182a7819 */ /* 0x000fe20000001219 */
[----:B------:R-:W-:Y:S01]  /*9bf0*/  IMAD.MOV.U32 R25, RZ, RZ, R8 ;  /* 0x000000ffff197224 */ /* 0x000fe200078e0008 */
[----:B------:R-:W-:Y:S01]  /*9c00*/  SHF.R.U64 R54, R18, 0x10, R19 ;  /* 0x0000001012367819 */ /* 0x000fe20000001213 */
[----:B------:R-:W-:Y:S01]  /*9c10*/  IMAD.MOV.U32 R24, RZ, RZ, R9 ;  /* 0x000000ffff187224 */ /* 0x000fe200078e0009 */
[----:B------:R-:W-:Y:S02]  /*9c20*/  SHF.R.U32.HI R50, RZ, 0x10, R19 ;  /* 0x00000010ff327819 */ /* 0x000fe40000011613 */
[----:B------:R-:W-:Y:S01]  /*9c30*/  SHF.R.U64 R51, R20, 0x10, R21 ;  /* 0x0000001014337819 */ /* 0x000fe20000001215 */
[----:B------:R-:W-:Y:S01]  /*9c40*/  IMAD.MOV.U32 R20, RZ, RZ, R13 ;  /* 0x000000ffff147224 */ /* 0x000fe200078e000d */
[----:B------:R-:W-:Y:S01]  /*9c50*/  SHF.R.U32.HI R45, RZ, 0x10, R21 ;  /* 0x00000010ff2d7819 */ /* 0x000fe20000011615 */
[----:B------:R-:W-:Y:S01]  /*9c60*/  IMAD.MOV.U32 R21, RZ, RZ, R12 ;  /* 0x000000ffff157224 */ /* 0x000fe200078e000c */
[----:B------:R-:W-:-:S02]  /*9c70*/  SHF.R.U64 R23, R8, 0x10, R9 ;  /* 0x0000001008177819 */ /* 0x000fc40000001209 */
        /* <DEDUP_REMOVED lines=8> */
[----:B------:R-:W-:Y:S02]  /*9d00*/  SHF.R.U32.HI R18, RZ, 0x10, R9 ;  /* 0x00000010ff127819 */ /* 0x000fe40000011609 */
[----:B------:R-:W-:-:S02]  /*9d10*/  SHF.R.U64 R9, R14, 0x10, R15 ;  /* 0x000000100e097819 */ /* 0x000fc4000000120f */
[----:B------:R-:W-:Y:S02]  /*9d20*/  SHF.R.U32.HI R4, RZ, 0x10, R15 ;  /* 0x00000010ff047819 */ /* 0x000fe4000001160f */
        /* <DEDUP_REMOVED lines=18> */
[----:B------:R-:W-:Y:S01]  /*9e50*/  PRMT R32, R6, 0x5410, R3 ;  /* 0x0000541006207816 */ /* 0x000fe20000000003 */
[----:B------:R-:W-:Y:S06]  /*9e60*/  BAR.SYNC.DEFER_BLOCKING 0x0 ;  /* 0x0000000000007b1d */ /* 0x000fec0000010000 */
[----:B------:R-:W-:Y:S05]  /*9e70*/  @P0 BRA `(.L_x_1778) ;  /* 0x00000fa000000947 */ /* 0x000fea0003800000 */
[----:B------:R-:W-:Y:S01]  /*9e80*/  ISETP.GE.AND P0, PT, R108, c[0x0][0x27c], PT ;  /* 0x00009f006c007a0c */ /* 0x000fe20003f06270 */
[----:B------:R-:W-:-:S12]  /*9e90*/  BSSY B0, `(.L_x_1779) ;  /* 0x0000028000007945 */ /* 0x000fd80003800000 */
[----:B------:R-:W-:Y:S05]  /*9ea0*/  @P0 BRA `(.L_x_1780) ;  /* 0x0000026000000947 */ /* 0x000fea0003800000 */
[----:B------:R-:W1:Y:S01]  /*9eb0*/  LDS.128 R4, [R26+0x18100] ;  /* 0x018100001a047984 */ /* 0x000e620000000c00 */
        /* <DEDUP_REMOVED lines=10> */
[-C--:B------:R-:W-:Y:S01]  /*9f60*/  FMUL.FTZ R16, R8, R3.reuse ;  /* 0x0000000308107220 */ /* 0x080fe20000410000 */
[C---:B------:R-:W-:Y:S01]  /*9f70*/  SHF.L.U32 R14, R6.reuse, 0x10, RZ ;  /* 0x00000010060e7819 */ /* 0x040fe200000006ff */
[----:B------:R-:W-:Y:S01]  /*9f80*/  FFMA.FTZ R18, R9, R3, -R17 ;  /* 0x0000000309127223 */ /* 0x000fe20000010811 */
[----:B------:R-:W-:Y:S01]  /*9f90*/  LOP3.LUT R13, R6, 0xffff0000, RZ, 0xc0, !PT ;  /* 0xffff0000060d7812 */ /* 0x000fe200078ec0ff */
[CC--:B------:R-:W-:Y:S01]  /*9fa0*/  FMUL.FTZ R8, R4.reuse, R5.reuse ;  /* 0x0000000504087220 */ /* 0x0c0fe20000410000 */
[----:B------:R-:W-:Y:S01]  /*9fb0*/  LOP3.LUT R6, R7, 0xffff0000, RZ, 0xc0, !PT ;  /* 0xffff000007067812 */ /* 0x000fe200078ec0ff */
[----:B------:R-:W-:Y:S01]  /*9fc0*/  FFMA.FTZ R17, R9, R0, R16 ;  /* 0x0000000009117223 */ /* 0x000fe20000010010 */
[----:B------:R-:W-:Y:S01]  /*9fd0*/  LOP3.LUT R0, R31, 0xffff0000, RZ, 0xc0, !PT ;  /* 0xffff00001f007812 */ /* 0x000fe200078ec0ff */
[-C--:B------:R-:W-:Y:S01]  /*9fe0*/  FMUL.FTZ R7, R4, R2.reuse ;  /* 0x0000000204077220 */ /* 0x080fe20000410000 */
[C---:B------:R-:W-:Y:S01]  /*9ff0*/  SHF.L.U32 R4, R50.reuse, 0x10, RZ ;  /* 0x0000001032047819 */ /* 0x040fe200000006ff */
[----:B------:R-:W-:Y:S01]  /*a000*/  FFMA.FTZ R16, R15, R2, -R8 ;  /* 0x000000020f107223 */ /* 0x000fe20000010808 */
        /* <DEDUP_REMOVED lines=16> */
.L_x_1780:
[----:B------:R-:W-:Y:S05]  /*a110*/  BSYNC B0 ;  /* 0x0000000000007941 */ /* 0x000fea0003800000 */
.L_x_1779:
[----:B------:R-:W-:Y:S01]  /*a120*/  ISETP.GE.AND P0, PT, R146, c[0x0][0x27c], PT ;  /* 0x00009f0092007a0c */ /* 0x000fe20003f06270 */
[----:B------:R-:W-:-:S12]  /*a130*/  BSSY B0, `(.L_x_1781) ;  /* 0x0000028000007945 */ /* 0x000fd80003800000 */
[----:B------:R-:W-:Y:S05]  /*a140*/  @P0 BRA `(.L_x_1782) ;  /* 0x0000026000000947 */ /* 0x000fea0003800000 */
[----:B-1----:R-:W1:Y:S01]  /*a150*/  LDS.128 R4, [R27] ;  /* 0x000000001b047984 */ /* 0x002e620000000c00 */
        /* <DEDUP_REMOVED lines=36> */
[----:B------:R1:W-:Y:S02]  /*a3a0*/  STS.128 [R27], R4 ;  /* 0x000000041b007388 */ /* 0x0003e40000000c00 */
.L_x_1782:
[----:B------:R-:W-:Y:S05]  /*a3b0*/  BSYNC B0 ;  /* 0x0000000000007941 */ /* 0x000fea0003800000 */
.L_x_1781:
        /* <DEDUP_REMOVED lines=41> */
.L_x_1784:
[----:B------:R-:W-:Y:S05]  /*a650*/  BSYNC B0 ;  /* 0x0000000000007941 */ /* 0x000fea0003800000 */
.L_x_1783:
        /* <DEDUP_REMOVED lines=41> */
.L_x_1786:
[----:B------:R-:W-:Y:S05]  /*a8f0*/  BSYNC B0 ;  /* 0x0000000000007941 */ /* 0x000fea0003800000 */
.L_x_1785:
        /* <DEDUP_REMOVED lines=23> */
[----:B------:R-:W-:Y:S01]  /*aa70*/  SHF.L.U32 R4, R39, 0x10, RZ ;  /* 0x0000001027047819 */ /* 0x000fe200000006ff */
        /* <DEDUP_REMOVED lines=17> */
.L_x_1788:
[----:B------:R-:W-:Y:S05]  /*ab90*/  BSYNC B0 ;  /* 0x0000000000007941 */ /* 0x000fea0003800000 */
.L_x_1787:
[----:B------:R-:W-:-:S13]  /*aba0*/  ISETP.GE.AND P0, PT, R144, c[0x0][0x27c], PT ;  /* 0x00009f0090007a0c */ /* 0x000fda0003f06270 */
        /* <DEDUP_REMOVED lines=39> */
.L_x_1778:
[----:B------:R-:W-:Y:S05]  /*ae20*/  BSYNC B1 ;  /* 0x0000000000017941 */ /* 0x000fea0003800000 */
.L_x_1777:
[----:B------:R-:W-:-:S04]  /*ae30*/  IADD3 R0, R207, 0x40, RZ ;  /* 0x00000040cf007810 */ /* 0x000fc80007ffe0ff */
[----:B------:R-:W-:-:S13]  /*ae40*/  ISETP.GE.AND P0, PT, R0, R35, PT ;  /* 0x000000230000720c */ /* 0x000fda0003f06270 */
[----:B------:R-:W-:Y:S05]  /*ae50*/  @P0 BRA `(.L_x_1771) ;  /* 0x00003bd000000947 */ /* 0x000fea0003800000 */
        /* <DEDUP_REMOVED lines=21> */
[C---:B------:R-:W-:Y:S01]  /*afb0*/  LOP3.LUT R0, R31.reuse, 0xffff0000, RZ, 0xc0, !PT ;  /* 0xffff00001f007812 */ /* 0x040fe200078ec0ff */
        /* <DEDUP_REMOVED lines=19> */
.L_x_1790:
[----:B------:R-:W-:Y:S05]  /*b0f0*/  BSYNC B0 ;  /* 0x0000000000007941 */ /* 0x000fea0003800000 */
.L_x_1789:
        /* <DEDUP_REMOVED lines=41> */
.L_x_1792:
[----:B------:R-:W-:Y:S05]  /*b390*/  BSYNC B0 ;  /* 0x0000000000007941 */ /* 0x000fea0003800000 */
.L_x_1791:
        /* <DEDUP_REMOVED lines=41> */
.L_x_1794:
[----:B------:R-:W-:Y:S05]  /*b630*/  BSYNC B0 ;  /* 0x0000000000007941 */ /* 0x000fea0003800000 */
.L_x_1793:
        /* <DEDUP_REMOVED lines=41> */
.L_x_1796:
[----:B------:R-:W-:Y:S05]  /*b8d0*/  BSYNC B0 ;  /* 0x0000000000007941 */ /* 0x000fea0003800000 */
.L_x_1795:
        /* <DEDUP_REMOVED lines=41> */
.L_x_1798:
[----:B------:R-:W-:Y:S05]  /*bb70*/  BSYNC B0 ;  /* 0x0000000000007941 */ /* 0x000fea0003800000 */
.L_x_1797:
        /* <DEDUP_REMOVED lines=41> */
.L_x_1772:
[----:B------:R-:W-:Y:S05]  /*be10*/  BRA.DIV ~URZ, `(.L_x_1799) ;  /* 0x0000dea27f007947 */ /* 0x000fea000b800000 */
[----:B------:R-:W1:Y:S02]  /*be20*/  SHFL.IDX PT, R0, R0, RZ, 0x1c1f ;  /* 0x001c1fff00007589 */ /* 0x000e6400000e0000 */
.L_x_1906:
[----:B------:R-:W-:Y:S05]  /*be30*/  BRA.DIV ~URZ, `(.L_x_1800) ;  /* 0x0000def27f007947 */ /* 0x000fea000b800000 */
[----:B------:R2:W3:Y:S01]  /*be40*/  SHFL.IDX PT, R8, R6, RZ, 0x1c1f ;  /* 0x001c1fff06087589 */ /* 0x0004e200000e0000 */
[----:B-1----:R-:W-:-:S03]  /*be50*/  MOV R9, R0 ;  /* 0x0000000000097202 */ /* 0x002fc60000000f00 */
[----:B------:R2:W1:Y:S04]  /*be60*/  SHFL.IDX PT, R35, R5, RZ, 0x1c1f ;  /* 0x001c1fff05237589 */ /* 0x00046800000e0000 */
[----:B------:R2:W4:Y:S02]  /*be70*/  SHFL.IDX PT, R32, R12, RZ, 0x1c1f ;  /* 0x001c1fff0c207589 */ /* 0x00052400000e0000 */
.L_x_1907:
        /* <DEDUP_REMOVED lines=11> */
[----:B--2---:R-:W-:Y:S01]  /*bf30*/  CS2R R12, SRZ ;  /* 0x00000000000c7805 */ /* 0x004fe2000001ff00 */
[----:B------:R-:W-:Y:S01]  /*bf40*/  CS2R R6, SRZ ;  /* 0x0000000000067805 */ /* 0x000fe2000001ff00 */
[----:B------:R-:W-:Y:S01]  /*bf50*/  CS2R R4, SRZ ;  /* 0x0000000000047805 */ /* 0x000fe2000001ff00 */
[----:B------:R-:W-:Y:S05]  /*bf60*/  @P0 BRA `(.L_x_1802) ;  /* 0x0000025000000947 */ /* 0x000fea0003800000 */
[----:B------:R-:W-:Y:S01]  /*bf70*/  ISETP.GE.AND P0, PT, R104, c[0x0][0x27c], PT ;  /* 0x00009f0068007a0c */ /* 0x000fe20003f06270 */
[----:B------:R-:W-:Y:S01]  /*bf80*/  CS2R R22, SRZ ;  /* 0x0000000000167805 */ /* 0x000fe2000001ff00 */
[----:B------:R-:W-:Y:S01]  /*bf90*/  CS2R R20, SRZ ;  /* 0x0000000000147805 */ /* 0x000fe2000001ff00 */
[----:B------:R-:W-:Y:S01]  /*bfa0*/  CS2R R6, SRZ ;  /* 0x0000000000067805 */ /* 0x000fe2000001ff00 */
[----:B------:R-:W-:-:S09]  /*bfb0*/  CS2R R4, SRZ ;  /* 0x0000000000047805 */ /* 0x000fd2000001ff00 */
[C---:B------:R-:W-:Y:S01]  /*bfc0*/  @!P0 IMAD.SHL.U32 R0, R104.reuse, 0x2, RZ ;  /* 0x0000000268008824 */ /* 0x040fe200078e00ff */
[----:B------:R-:W-:-:S04]  /*bfd0*/  @!P0 SHF.L.U64.HI R3, R104, 0x1, R105 ;  /* 0x0000000168038819 */ /* 0x000fc80000010269 */
[----:B---3--:R-:W-:-:S05]  /*bfe0*/  @!P0 IADD3 R12, P1, R8, R0, RZ ;  /* 0x00000000080c8210 */ /* 0x008fca0007f3e0ff */
[----:B------:R-:W-:Y:S01]  /*bff0*/  @!P0 IMAD.X R13, R9, 0x1, R3, P1 ;  /* 0x00000001090d8824 */ /* 0x000fe200008e0603 */
[----:B----4-:R-:W-:Y:S02]  /*c000*/  @!P0 IADD3 R2, P1, R32, R0, RZ ;  /* 0x0000000020028210 */ /* 0x010fe40007f3e0ff */
[----:B------:R-:W-:Y:S02]  /*c010*/  IADD3 R0, R104, 0x20, RZ ;  /* 0x0000002068007810 */ /* 0x000fe40007ffe0ff */
[----:B-1----:R-:W-:Y:S01]  /*c020*/  @!P0 IADD3.X R3, R35, R3, RZ, P1, !PT ;  /* 0x0000000323038210 */ /* 0x002fe20000ffe4ff */
[----:B------:R1:W5:Y:S04]  /*c030*/  @!P0 LD.E.128 R20, [R12.64] ;  /* 0x000000080c148980 */ /* 0x000368000c101d00 */
[----:B------:R2:W5:Y:S01]  /*c040*/  @!P0 LD.E.128 R4, [R2.64] ;  /* 0x0000000802048980 */ /* 0x000562000c101d00 */
[----:B------:R-:W-:Y:S01]  /*c050*/  ISETP.GE.AND P0, PT, R0, c[0x0][0x27c], PT ;  /* 0x00009f0000007a0c */ /* 0x000fe20003f06270 */
[----:B------:R-:W-:Y:S01]  /*c060*/  CS2R R26, SRZ ;  /* 0x00000000001a7805 */ /* 0x000fe2000001ff00 */
[----:B------:R-:W-:Y:S01]  /*c070*/  CS2R R24, SRZ ;  /* 0x0000000000187805 */ /* 0x000fe2000001ff00 */
[----:B------:R-:W-:-:S10]  /*c080*/  CS2R R14, SRZ ;  /* 0x00000000000e7805 */ /* 0x000fd4000001ff00 */
[----:B------:R-:W-:-:S04]  /*c090*/  @!P0 IMAD.SHL.U32 R0, R211, 0x8, RZ ;  /* 0x00000008d3008824 */ /* 0x000fc800078e00ff */
[----:B------:R-:W-:Y:S01]  /*c0a0*/  @!P0 IMAD.WIDE R18, R0, 0x2, R8 ;  /* 0x0000000200128825 */ /* 0x000fe200078e0208 */
[----:B-1----:R-:W-:-:S04]  /*c0b0*/  CS2R R12, SRZ ;  /* 0x00000000000c7805 */ /* 0x002fc8000001ff00 */
[----:B------:R1:W5:Y:S01]  /*c0c0*/  @!P0 LD.E.128 R24, [R18.64] ;  /* 0x0000000812188980 */ /* 0x000362000c101d00 */
[----:B--2---:R-:W-:Y:S01]  /*c0d0*/  MOV R3, R35 ;  /* 0x0000002300037202 */ /* 0x004fe20000000f00 */
[----:B------:R-:W-:-:S04]  /*c0e0*/  IMAD.MOV.U32 R2, RZ, RZ, R32 ;  /* 0x000000ffff027224 */ /* 0x000fc800078e0020 */
[----:B------:R-:W-:Y:S01]  /*c0f0*/  @!P0 IMAD.WIDE R16, R0, 0x2, R2 ;  /* 0x0000000200108825 */ /* 0x000fe200078e0202 */
[----:B------:R-:W-:-:S04]  /*c100*/  IADD3 R0, R104, 0x40, RZ ;  /* 0x0000004068007810 */ /* 0x000fc80007ffe0ff */
[----:B------:R2:W5:Y:S01]  /*c110*/  @!P0 LD.E.128 R12, [R16.64] ;  /* 0x00000008100c8980 */ /* 0x000562000c101d00 */
[----:B------:R-:W-:Y:S01]  /*c120*/  ISETP.GE.AND P0, PT, R0, c[0x0][0x27c], PT ;  /* 0x00009f0000007a0c */ /* 0x000fe20003f06270 */
[----:B------:R-:W-:Y:S01]  /*c130*/  CS2R R30, SRZ ;  /* 0x00000000001e7805 */ /* 0x000fe2000001ff00 */
[----:B------:R-:W-:-:S11]  /*c140*/  CS2R R28, SRZ ;  /* 0x00000000001c7805 */ /* 0x000fd6000001ff00 */
[----:B------:R-:W-:Y:S01]  /*c150*/  @!P0 SHF.L.U32 R0, R210, 0x3, RZ ;  /* 0x00000003d2008819 */ /* 0x000fe200000006ff */
[----:B-1----:R-:W-:-:S04]  /*c160*/  CS2R R18, SRZ ;  /* 0x0000000000127805 */ /* 0x002fc8000001ff00 */
[----:B------:R-:W-:-:S04]  /*c170*/  @!P0 IMAD.WIDE R8, R0, 0x2, R8 ;  /* 0x0000000200088825 */ /* 0x000fc800078e0208 */
[----:B------:R-:W-:Y:S01]  /*c180*/  @!P0 IMAD.WIDE R2, R0, 0x2, R2 ;  /* 0x0000000200028825 */ /* 0x000fe200078e0202 */
[----:B------:R1:W5:Y:S01]  /*c190*/  @!P0 LD.E.128 R28, [R8.64] ;  /* 0x00000008081c8980 */ /* 0x000362000c101d00 */
[----:B--2---:R-:W-:-:S06]  /*c1a0*/  CS2R R16, SRZ ;  /* 0x0000000000107805 */ /* 0x004fcc000001ff00 */
[----:B------:R1:W5:Y:S02]  /*c1b0*/  @!P0 LD.E.128 R16, [R2.64] ;  /* 0x0000000802108980 */ /* 0x000364000c101d00 */
.L_x_1802:
[----:B------:R-:W-:Y:S05]  /*c1c0*/  BSYNC B0 ;  /* 0x0000000000007941 */ /* 0x000fea0003800000 */
.L_x_1801:
[--C-:B-----5:R-:W-:Y:S01]  /*c1d0*/  IMAD.MOV.U32 R43, RZ, RZ, R27.reuse ;  /* 0x000000ffff2b7224 */ /* 0x120fe200078e001b */
[----:B------:R-:W-:Y:S01]  /*c1e0*/  SHF.R.U32.HI R0, RZ, 0x10, R27 ;  /* 0x00000010ff007819 */ /* 0x000fe2000001161b */
[----:B------:R-:W-:Y:S01]  /*c1f0*/  IMAD.MOV.U32 R37, RZ, RZ, R30 ;  /* 0x000000ffff257224 */ /* 0x000fe200078e001e */
[----:B-1----:R-:W-:Y:S01]  /*c200*/  SHF.R.U64 R35, R30, 0x10, R31 ;  /* 0x000000101e237819 */ /* 0x002fe2000000121f */
[----:B------:R-:W-:Y:S01]  /*c210*/  IMAD.MOV.U32 R56, RZ, RZ, R20 ;  /* 0x000000ffff387224 */ /* 0x000fe200078e0014 */
[----:B------:R-:W-:Y:S01]  /*c220*/  PRMT R43, R43, 0x5410, R0 ;  /* 0x000054102b2b7816 */ /* 0x000fe20000000000 */
[----:B------:R-:W-:Y:S01]  /*c230*/  IMAD R0, R237, -0x80, R46 ;  /* 0xffffff80ed007824 */ /* 0x000fe200078e022e */
[----:B------:R-:W-:Y:S01]  /*c240*/  SHF.R.U64 R51, R22, 0x10, R23 ;  /* 0x0000001016337819 */ /* 0x000fe20000001217 */
[----:B------:R-:W-:Y:S01]  /*c250*/  IMAD.MOV.U32 R55, RZ, RZ, R21 ;  /* 0x000000ffff377224 */ /* 0x000fe200078e0015 */
[--C-:B------:R-:W-:Y:S01]  /*c260*/  SHF.R.U32.HI R45, RZ, 0x10, R23.reuse ;  /* 0x00000010ff2d7819 */ /* 0x100fe20000011617 */
[----:B------:R-:W-:Y:S01]  /*c270*/  IMAD.MOV.U32 R53, RZ, RZ, R22 ;  /* 0x000000ffff357224 */ /* 0x000fe200078e0016 */
[----:B------:R-:W-:Y:S01]  /*c280*/  IMNMX R57, R0, 0x80, PT ;  /* 0x0000008000397817 */ /* 0x000fe20003800200 */
[----:B------:R-:W-:Y:S01]  /*c290*/  IMAD.MOV.U32 R52, RZ, RZ, R23 ;  /* 0x000000ffff347224 */ /* 0x000fe200078e0017 */
[--C-:B------:R-:W-:Y:S01]  /*c2a0*/  SHF.R.U64 R47, R24, 0x10, R25.reuse ;  /* 0x00000010182f7819 */ /* 0x100fe20000001219 */
[--C-:B------:R-:W-:Y:S01]  /*c2b0*/  IMAD.MOV.U32 R48, RZ, RZ, R25.reuse ;  /* 0x000000ffff307224 */ /* 0x100fe200078e0019 */
[----:B------:R-:W-:Y:S01]  /*c2c0*/  ISETP.GE.AND P0, PT, R207, R57, PT ;  /* 0x00000039cf00720c */ /* 0x000fe20003f06270 */
[----:B------:R-:W-:Y:S01]  /*c2d0*/  IMAD.MOV.U32 R44, RZ, RZ, R26 ;  /* 0x000000ffff2c7224 */ /* 0x000fe200078e001a */
[----:B------:R-:W-:Y:S01]  /*c2e0*/  SHF.R.U32.HI R41, RZ, 0x10, R25 ;  /* 0x00000010ff297819 */ /* 0x000fe20000011619 */
[----:B------:R-:W-:Y:S01]  /*c2f0*/  IMAD.MOV.U32 R40, RZ, RZ, R29 ;  /* 0x000000ffff287224 */ /* 0x000fe200078e001d */
[----:B------:R-:W-:Y:S01]  /*c300*/  SHF.R.U64 R42, R26, 0x10, R27 ;  /* 0x000000101a2a7819 */ /* 0x000fe2000000121b */
[----:B------:R-:W-:Y:S01]  /*c310*/  IMAD.MOV.U32 R36, RZ, RZ, R31 ;  /* 0x000000ffff247224 */ /* 0x000fe200078e001f */
[--C-:B------:R-:W-:Y:S01]  /*c320*/  SHF.R.U64 R38, R28, 0x10, R29.reuse ;  /* 0x000000101c267819 */ /* 0x100fe2000000121d */
[----:B------:R-:W-:Y:S01]  /*c330*/  IMAD.MOV.U32 R49, RZ, RZ, R24 ;  /* 0x000000ffff317224 */ /* 0x000fe200078e0018 */
[----:B------:R-:W-:Y:S01]  /*c340*/  SHF.R.U32.HI R34, RZ, 0x10, R29 ;  /* 0x00000010ff227819 */ /* 0x000fe2000001161d */
[----:B------:R-:W-:Y:S01]  /*c350*/  IMAD.MOV.U32 R39, RZ, RZ, R28 ;  /* 0x000000ffff277224 */ /* 0x000fe200078e001c */
[----:B------:R-:W-:Y:S01]  /*c360*/  SHF.R.U32.HI R30, RZ, 0x10, R31 ;  /* 0x00000010ff1e7819 */ /* 0x000fe2000001161f */
[----:B----4-:R-:W-:Y:S01]  /*c370*/  IMAD.MOV.U32 R32, RZ, RZ, R5 ;  /* 0x000000ffff207224 */ /* 0x010fe200078e0005 */
        /* <DEDUP_REMOVED lines=9> */
[--C-:B------:R-:W-:Y:S01]  /*c410*/  IMAD.MOV.U32 R24, RZ, RZ, R13.reuse ;  /* 0x000000ffff187224 */ /* 0x100fe200078e000d */
[----:B------:R-:W-:Y:S01]  /*c420*/  SHF.R.U64 R23, R12, 0x10, R13 ;  /* 0x000000100c177819 */ /* 0x000fe2000000120d */
[----:B------:R-:W-:Y:S01]  /*c430*/  IMAD.MOV.U32 R21, RZ, RZ, R14 ;  /* 0x000000ffff157224 */ /* 0x000fe200078e000e */
[----:B------:R-:W-:Y:S01]  /*c440*/  SHF.R.U32.HI R22, RZ, 0x10, R7 ;  /* 0x00000010ff167819 */ /* 0x000fe20000011607 */
[----:B------:R-:W-:Y:S01]  /*c450*/  IMAD.MOV.U32 R20, RZ, RZ, R15 ;  /* 0x000000ffff147224 */ /* 0x000fe200078e000f */
[----:B------:R-:W-:-:S04]  /*c460*/  DEPBAR.LE SB0, 0x3 ;  /* 0x000080c00000791a */ /* 0x000fc80000000000 */
[----:B------:R-:W-:Y:S01]  /*c470*/  IMAD.MOV.U32 R12, RZ, RZ, R16 ;  /* 0x000000ffff0c7224 */ /* 0x000fe200078e0010 */
[----:B------:R-:W-:Y:S01]  /*c480*/  SHF.R.U32.HI R13, RZ, 0x10, R13 ;  /* 0x00000010ff0d7819 */ /* 0x000fe2000001160d */
[----:B------:R-:W-:Y:S01]  /*c490*/  IMAD.MOV.U32 R9, RZ, RZ, R17 ;  /* 0x000000ffff097224 */ /* 0x000fe200078e0011 */
[--C-:B------:R-:W-:Y:S01]  /*c4a0*/  SHF.R.U64 R14, R14, 0x10, R15.reuse ;  /* 0x000000100e0e7819 */ /* 0x100fe2000000120f */
[----:B------:R-:W-:Y:S01]  /*c4b0*/  IMAD.MOV.U32 R6, RZ, RZ, R18 ;  /* 0x000000ffff067224 */ /* 0x000fe200078e0012 */
[----:B------:R-:W-:Y:S01]  /*c4c0*/  SHF.R.U32.HI R7, RZ, 0x10, R15 ;  /* 0x00000010ff077819 */ /* 0x000fe2000001160f */
[----:B------:R-:W-:Y:S01]  /*c4d0*/  IMAD.MOV.U32 R5, RZ, RZ, R19 ;  /* 0x000000ffff057224 */ /* 0x000fe200078e0013 */
[--C-:B---3--:R-:W-:Y:S01]  /*c4e0*/  SHF.R.U64 R8, R16, 0x10, R17.reuse ;  /* 0x0000001010087819 */ /* 0x108fe20000001211 */
[----:B------:R-:W-:Y:S01]  /*c4f0*/  WARPSYNC 0xffffffff ;  /* 0xffffffff00007948 */ /* 0x000fe20003800000 */
[----:B------:R-:W-:Y:S01]  /*c500*/  SHF.R.U32.HI R3, RZ, 0x10, R17 ;  /* 0x00000010ff037819 */ /* 0x000fe20000011611 */
[----:B------:R-:W-:Y:S01]  /*c510*/  BSSY B1, `(.L_x_1803) ;  /* 0x0000132000017945 */ /* 0x000fe20003800000 */
[----:B------:R-:W-:-:S02]  /*c520*/  SHF.R.U64 R4, R18, 0x10, R19 ;  /* 0x0000001012047819 */ /* 0x000fc40000001213 */
[----:B------:R-:W-:Y:S02]  /*c530*/  SHF.R.U32.HI R2, RZ, 0x10, R19 ;  /* 0x00000010ff027819 */ /* 0x000fe40000011613 */
        /* <DEDUP_REMOVED lines=22> */
[----:B------:R-:W-:Y:S01]  /*c6a0*/  PRMT R52, R5, 0x5410, R2 ;  /* 0x0000541005347816 */ /* 0x000fe20000000002 */
[----:B------:R-:W-:Y:S06]  /*c6b0*/  BAR.SYNC.DEFER_BLOCKING 0x0 ;  /* 0x0000000000007b1d */ /* 0x000fec0000010000 */
[----:B------:R-:W-:Y:S05]  /*c6c0*/  @P0 BRA `(.L_x_1804) ;  /* 0x0000116000000947 */ /* 0x000fea0003800000 */
[----:B------:R-:W-:Y:S01]  /*c6d0*/  ISETP.GE.AND P0, PT, R104, c[0x0][0x27c], PT ;  /* 0x00009f0068007a0c */ /* 0x000fe20003f06270 */
[----:B------:R-:W-:-:S12]  /*c6e0*/  BSSY B0, `(.L_x_1805) ;  /* 0x000005c000007945 */ /* 0x000fd80003800000 */
[----:B------:R-:W-:Y:S05]  /*c6f0*/  @P0 BRA `(.L_x_1806) ;  /* 0x000005a000000947 */ /* 0x000fea0003800000 */
[----:B------:R-:W-:Y:S01]  /*c700*/  IMAD.MOV.U32 R3, RZ, RZ, c[0x0][0x27c] ;  /* 0x00009f00ff037624 */ /* 0x000fe200078e00ff */
[----:B------:R-:W-:-:S04]  /*c710*/  LOP3.LUT R2, R209, 0x38, R104, 0xf8, !PT ;  /* 0x00000038d1027812 */ /* 0x000fc800078ef868 */
[----:B------:R-:W-:-:S04]  /*c720*/  LEA.HI R3, R3, R240, RZ, 0x1d ;  /* 0x000000f003037211 */ /* 0x000fc800078fe8ff */
[----:B------:R-:W-:Y:S02]  /*c730*/  SHF.R.S32.HI R4, RZ, 0x1f, R3 ;  /* 0x0000001fff047819 */ /* 0x000fe40000011403 */
[----:B------:R-:W-:Y:S02]  /*c740*/  SHF.L.U32 R0, R3, 0x3, RZ ;  /* 0x0000000303007819 */ /* 0x000fe400000006ff */
[----:B------:R-:W-:Y:S02]  /*c750*/  LEA.HI R3, R4, R3, RZ, 0x3 ;  /* 0x0000000304037211 */ /* 0x000fe400078f18ff */
[----:B------:R-:W-:Y:S02]  /*c760*/  LOP3.LUT R4, R148, R2, R147, 0xf6, !PT ;  /* 0x0000000294047212 */ /* 0x000fe400078ef693 */
[----:B------:R-:W-:Y:S01]  /*c770*/  LOP3.LUT R0, R209, 0x38, R0, 0xf8, !PT ;  /* 0x00000038d1007812 */ /* 0x000fe200078ef800 */
[----:B------:R-:W-:Y:S01]  /*c780*/  IMAD.SHL.U32 R2, R3, 0x400, RZ ;  /* 0x0000040003027824 */ /* 0x000fe200078e00ff */
[----:B------:R-:W-:-:S02]  /*c790*/  SHF.L.U32 R26, R4, 0x1, RZ ;  /* 0x00000001041a7819 */ /* 0x000fc400000006ff */
[----:B------:R-:W-:Y:S02]  /*c7a0*/  LOP3.LUT R0, R0, R147, RZ, 0x3c, !PT ;  /* 0x0000009300007212 */ /* 0x000fe400078e3cff */
[----:B------:R-:W-:Y:S01]  /*c7b0*/  LOP3.LUT R2, R2, 0x7fffe000, RZ, 0xc0, !PT ;  /* 0x7fffe00002027812 */ /* 0x000fe200078ec0ff */
[----:B------:R-:W1:Y:S03]  /*c7c0*/  LDS.128 R12, [R26+0x18100] ;  /* 0x018100001a0c7984 */ /* 0x000e660000000c00 */
[----:B------:R-:W-:Y:S02]  /*c7d0*/  IADD3 R0, R0, R2, R148 ;  /* 0x0000000200007210 */ /* 0x000fe40007ffe094 */
[----:B------:R-:W-:-:S03]  /*c7e0*/  SHF.L.U32 R2, R33, 0x10, RZ ;  /* 0x0000001021027819 */ /* 0x000fc600000006ff */
[----:B------:R-:W-:Y:S02]  /*c7f0*/  IMAD.SHL.U32 R25, R0, 0x2, RZ ;  /* 0x0000000200197824 */ /* 0x000fe400078e00ff */
[----:B------:R-:W-:-:S03]  /*c800*/  IMAD.U32 R0, R54, 0x10000, RZ ;  /* 0x0001000036007824 */ /* 0x000fc600078e00ff */
[----:B------:R-:W2:Y:S01]  /*c810*/  LDS.128 R4, [R25+0x18100] ;  /* 0x0181000019047984 */ /* 0x000ea20000000c00 */
[----:B-1----:R-:W-:Y:S01]  /*c820*/  SHF.L.U32 R16, R12, 0x10, RZ ;  /* 0x000000100c107819 */ /* 0x002fe200000006ff */
[----:B------:R-:W-:Y:S01]  /*c830*/  IMAD.U32 R18, R13, 0x10000, RZ ;  /* 0x000100000d127824 */ /* 0x000fe200078e00ff */
[C---:B------:R-:W-:Y:S01]  /*c840*/  SHF.L.U32 R19, R14.reuse, 0x10, RZ ;  /* 0x000000100e137819 */ /* 0x040fe200000006ff */
[----:B------:R-:W-:Y:S01]  /*c850*/  IMAD.U32 R22, R15, 0x10000, RZ ;  /* 0x000100000f167824 */ /* 0x000fe200078e00ff */
[----:B------:R-:W-:Y:S02]  /*c860*/  LOP3.LUT R20, R14, 0xffff0000, RZ, 0xc0, !PT ;  /* 0xffff00000e147812 */ /* 0x000fe400078ec0ff */
[----:B------:R-:W-:Y:S02]  /*c870*/  LOP3.LUT R17, R12, 0xffff0000, RZ, 0xc0, !PT ;  /* 0xffff00000c117812 */ /* 0x000fe400078ec0ff */
[----:B------:R-:W-:Y:S02]  /*c880*/  LOP3.LUT R24, R13, 0xffff0000, RZ, 0xc0, !PT ;  /* 0xffff00000d187812 */ /* 0x000fe400078ec0ff */
[----:B------:R-:W-:-:S02]  /*c890*/  LOP3.LUT R23, R15, 0xffff0000, RZ, 0xc0, !PT ;  /* 0xffff00000f177812 */ /* 0x000fc400078ec0ff */
[C---:B--2---:R-:W-:Y:S01]  /*c8a0*/  SHF.L.U32 R3, R4.reuse, 0x10, RZ ;  /* 0x0000001004037819 */ /* 0x044fe200000006ff */
[----:B------:R-:W-:Y:S01]  /*c8b0*/  IMAD.U32 R9, R5, 0x10000, RZ ;  /* 0x0001000005097824 */ /* 0x000fe200078e00ff */
[----:B------:R-:W-:Y:S01]  /*c8c0*/  LOP3.LUT R8, R4, 0xffff0000, RZ, 0xc0, !PT ;  /* 0xffff000004087812 */ /* 0x000fe200078ec0ff */
[----:B------:R-:W-:Y:S01]  /*c8d0*/  IMAD.U32 R13, R7, 0x10000, RZ ;  /* 0x00010000070d7824 */ /* 0x000fe200078e00ff */
[----:B------:R-:W-:Y:S01]  /*c8e0*/  LOP3.LUT R4, R33, 0xffff0000, RZ, 0xc0, !PT ;  /* 0xffff000021047812 */ /* 0x000fe200078ec0ff */
[----:B------:R-:W-:Y:S01]  /*c8f0*/  FMUL.FTZ R14, R3, R2 ;  /* 0x00000002030e7220 */ /* 0x000fe20000410000 */
[----:B------:R-:W-:Y:S02]  /*c900*/  LOP3.LUT R21, R5, 0xffff0000, RZ, 0xc0, !PT ;  /* 0xffff000005157812 */ /* 0x000fe400078ec0ff */
[----:B------:R-:W-:Y:S01]  /*c910*/  SHF.L.U32 R5, R6, 0x10, RZ ;  /* 0x0000001006057819 */ /* 0x000fe200000006ff */
[-C--:B------:R-:W-:Y:S01]  /*c920*/  FFMA.FTZ R32, R16, R0.reuse, -R14 ;  /* 0x0000000010207223 */ /* 0x080fe2000001080e */
[----:B------:R-:W-:Y:S01]  /*c930*/  LOP3.LUT R12, R6, 0xffff0000, RZ, 0xc0, !PT ;  /* 0xffff0000060c7812 */ /* 0x000fe200078ec0ff */
[----:B------:R-:W-:Y:S01]  /*c940*/  FMUL.FTZ R6, R3, R0 ;  /* 0x0000000003067220 */ /* 0x000fe20000410000 */
[----:B------:R-:W-:Y:S01]  /*c950*/  LOP3.LUT R15, R7, 0xffff0000, RZ, 0xc0, !PT ;  /* 0xffff0000070f7812 */ /* 0x000fe200078ec0ff */
[----:B------:R-:W-:Y:S01]  /*c960*/  FMUL.FTZ R7, R8, R4 ;  /* 0x0000000408077220 */ /* 0x000fe20000410000 */
[----:B------:R-:W-:Y:S01]  /*c970*/  LOP3.LUT R3, R54, 0xffff0000, RZ, 0xc0, !PT ;  /* 0xffff000036037812 */ /* 0x000fe200078ec0ff */
[----:B------:R-:W-:Y:S01]  /*c980*/  FFMA.FTZ R31, R16, R2, R6 ;  /* 0x00000002101f7223 */ /* 0x000fe20000010006 */
[----:B------:R-:W-:Y:S01]  /*c990*/  SHF.L.U32 R0, R35, 0x10, RZ ;  /* 0x0000001023007819 */ /* 0x000fe200000006ff */
[----:B------:R-:W-:Y:S01]  /*c9a0*/  IMAD.U32 R2, R50, 0x10000, RZ ;  /* 0x0001000032027824 */ /* 0x000fe200078e00ff */
[----:B------:R-:W-:Y:S01]  /*c9b0*/  SHF.L.U32 R6, R34, 0x10, RZ ;  /* 0x0000001022067819 */ /* 0x000fe200000006ff */
[----:B------:R-:W-:-:S02]  /*c9c0*/  FFMA.FTZ R30, R17, R3, -R7 ;  /* 0x00000003111e7223 */ /* 0x000fc40000010807 */
[C---:B------:R-:W-:Y:S02]  /*c9d0*/  FMUL.FTZ R7, R9.reuse, R0 ;  /* 0x0000000009077220 */ /* 0x040fe40000410000 */
[----:B------:R-:W-:Y:S02]  /*c9e0*/  FMUL.FTZ R8, R8, R3 ;  /* 0x0000000308087220 */ /* 0x000fe40000410000 */
[-C--:B------:R-:W-:Y:S02]  /*c9f0*/  FMUL.FTZ R3, R9, R2.reuse ;  /* 0x0000000209037220 */ /* 0x080fe40000410000 */
[----:B------:R-:W-:Y:S02]  /*ca00*/  FFMA.FTZ R28, R18, R2, -R7 ;  /* 0x00000002121c7223 */ /* 0x000fe40000010807 */
[----:B------:R-:W-:Y:S02]  /*ca10*/  IMAD.U32 R2, R51, 0x10000, RZ ;  /* 0x0001000033027824 */ /* 0x000fe400078e00ff */
[----:B------:R-:W-:-:S02]  /*ca20*/  FFMA.FTZ R29, R17, R4, R8 ;  /* 0x00000004111d7223 */ /* 0x000fc40000010008 */
[----:B------:R-:W-:Y:S01]  /*ca30*/  FFMA.FTZ R27, R18, R0, R3 ;  /* 0x00000000121b7223 */ /* 0x000fe20000010003 */
[----:B------:R-:W-:Y:S01]  /*ca40*/  LOP3.LUT R3, R51, 0xffff0000, RZ, 0xc0, !PT ;  /* 0xffff000033037812 */ /* 0x000fe200078ec0ff */
[C---:B------:R-:W-:Y:S01]  /*ca50*/  FMUL.FTZ R4, R5.reuse, R6 ;  /* 0x0000000605047220 */ /* 0x040fe20000410000 */
[----:B------:R-:W-:Y:S01]  /*ca60*/  LOP3.LUT R0, R34, 0xffff0000, RZ, 0xc0, !PT ;  /* 0xffff000022007812 */ /* 0x000fe200078ec0ff */
[-C--:B------:R-:W-:Y:S01]  /*ca70*/  FMUL.FTZ R9, R5, R2.reuse ;  /* 0x0000000205097220 */ /* 0x080fe20000410000 */
[----:B------:R-:W-:Y:S01]  /*ca80*/  SHF.L.U32 R5, R36, 0x10, RZ ;  /* 0x0000001024057819 */ /* 0x000fe200000006ff */
[----:B------:R-:W-:Y:S02]  /*ca90*/  FFMA.FTZ R18, R19, R2, -R4 ;  /* 0x0000000213127223 */ /* 0x000fe40000010804 */
[----:B------:R-:W-:Y:S02]  /*caa0*/  IMAD.U32 R2, R45, 0x10000, RZ ;  /* 0x000100002d027824 */ /* 0x000fe400078e00ff */
[----:B------:R-:W-:-:S02]  /*cab0*/  FMUL.FTZ R7, R12, R3 ;  /* 0x000000030c077220 */ /* 0x000fc40000410000 */
[----:B------:R-:W-:Y:S02]  /*cac0*/  FMUL.FTZ R4, R13, R5 ;  /* 0x000000050d047220 */ /* 0x000fe40000410000 */
[----:B------:R-:W-:Y:S01]  /*cad0*/  FMUL.FTZ R8, R12, R0 ;  /* 0x000000000c087220 */ /* 0x000fe20000410000 */
[----:B------:R-:W-:Y:S01]  /*cae0*/  F2FP.BF16.PACK_AB R12, R30, R32 ;  /* 0x000000201e0c723e */ /* 0x000fe200000010ff */
        /* <DEDUP_REMOVED lines=15> */
[----:B------:R-:W-:Y:S01]  /*cbe0*/  FFMA.FTZ R8, R24, R4, -R8 ;  /* 0x0000000418087223 */ /* 0x000fe20000010808 */
[----:B------:R-:W-:Y:S01]  /*cbf0*/  F2FP.BF16.PACK_AB R4, R29, R31 ;  /* 0x0000001f1d04723e */ /* 0x000fe200000010ff */
[C---:B------:R-:W-:Y:S01]  /*cc00*/  FFMA.FTZ R3, R23.reuse, R3, -R6 ;  /* 0x0000000317037223 */ /* 0x040fe20000010806 */
[----:B------:R-:W-:Y:S01]  /*cc10*/  F2FP.BF16.PACK_AB R6, R16, R19 ;  /* 0x000000131006723e */ /* 0x000fe200000010ff */
[----:B------:R-:W-:Y:S01]  /*cc20*/  FFMA.FTZ R2, R24, R2, R7 ;  /* 0x0000000218027223 */ /* 0x000fe20000010007 */
[----:B------:R-:W-:Y:S01]  /*cc30*/  F2FP.BF16.PACK_AB R13, R8, R28 ;  /* 0x0000001c080d723e */ /* 0x000fe200000010ff */
[----:B------:R-:W-:Y:S01]  /*cc40*/  FFMA.FTZ R0, R23, R0, R5 ;  /* 0x0000000017007223 */ /* 0x000fe20000010005 */
[----:B------:R-:W-:-:S02]  /*cc50*/  F2FP.BF16.PACK_AB R15, R3, R17 ;  /* 0x00000011030f723e */ /* 0x000fc400000010ff */
[----:B------:R-:W-:Y:S02]  /*cc60*/  F2FP.BF16.PACK_AB R5, R2, R27 ;  /* 0x0000001b0205723e */ /* 0x000fe400000010ff */
[----:B------:R-:W-:Y:S01]  /*cc70*/  F2FP.BF16.PACK_AB R7, R0, R9 ;  /* 0x000000090007723e */ /* 0x000fe200000010ff */
[----:B------:R1:W-:Y:S04]  /*cc80*/  STS.128 [R26+0x18100], R12 ;  /* 0x0181000c1a007388 */ /* 0x0003e80000000c00 */
[----:B------:R1:W-:Y:S02]  /*cc90*/  STS.128 [R25+0x18100], R4 ;  /* 0x0181000419007388 */ /* 0x0003e40000000c00 */
.L_x_1806:
[----:B------:R-:W-:Y:S05]  /*cca0*/  BSYNC B0 ;  /* 0x0000000000007941 */ /* 0x000fea0003800000 */
.L_x_1805:
[----:B------:R-:W-:Y:S01]  /*ccb0*/  IADD3 R0, R104, 0x20, RZ ;  /* 0x0000002068007810 */ /* 0x000fe20007ffe0ff */
[----:B------:R-:W-:Y:S03]  /*ccc0*/  BSSY B0, `(.L_x_1807) ;  /* 0x000005b000007945 */ /* 0x000fe60003800000 */
[----:B------:R-:W-:-:S13]  /*ccd0*/  ISETP.GE.AND P0, PT, R0, c[0x0][0x27c], PT ;  /* 0x00009f0000007a0c */ /* 0x000fda0003f06270 */
        /* <DEDUP_REMOVED lines=13> */
[----:B-1----:R-:W-:Y:S02]  /*cdb0*/  IMAD.SHL.U32 R25, R0, 0x2, RZ ;  /* 0x0000000200197824 */ /* 0x002fe400078e00ff */
[----:B------:R-:W-:-:S03]  /*cdc0*/  IMAD.U32 R0, R47, 0x10000, RZ ;  /* 0x000100002f007824 */ /* 0x000fc600078e00ff */
[----:B------:R-:W1:Y:S02]  /*cdd0*/  LDS.128 R4, [R25+0x18100] ;  /* 0x0181000019047984 */ /* 0x000e640000000c00 */
[C---:B-1----:R-:W-:Y:S01]  /*cde0*/  SHF.L.U32 R3, R4.reuse, 0x10, RZ ;  /* 0x0000001004037819 */ /* 0x042fe200000006ff */
[----:B------:R-:W-:Y:S01]  /*cdf0*/  IMAD.U32 R9, R5, 0x10000, RZ ;  /* 0x0001000005097824 */ /* 0x000fe200078e00ff */
[----:B------:R-:W-:Y:S02]  /*ce00*/  LOP3.LUT R8, R4, 0xffff0000, RZ, 0xc0, !PT ;  /* 0xffff000004087812 */ /* 0x000fe400078ec0ff */
[----:B------:R-:W-:Y:S02]  /*ce10*/  LOP3.LUT R4, R37, 0xffff0000, RZ, 0xc0, !PT ;  /* 0xffff000025047812 */ /* 0x000fe400078ec0ff */
[----:B------:R-:W-:Y:S02]  /*ce20*/  LOP3.LUT R21, R5, 0xffff0000, RZ, 0xc0, !PT ;  /* 0xffff000005157812 */ /* 0x000fe400078ec0ff */
[----:B------:R-:W-:Y:S01]  /*ce30*/  SHF.L.U32 R5, R6, 0x10, RZ ;  /* 0x0000001006057819 */ /* 0x000fe200000006ff */
[----:B--2---:R-:W1:Y:S02]  /*ce40*/  LDS.128 R12, [R32] ;  /* 0x00000000200c7984 */ /* 0x004e640000000c00 */
[----:B-1----:R-:W-:Y:S01]  /*ce50*/  SHF.L.U32 R16, R12, 0x10, RZ ;  /* 0x000000100c107819 */ /* 0x002fe200000006ff */
[----:B------:R-:W-:Y:S01]  /*ce60*/  IMAD.U32 R18, R13, 0x10000, RZ ;  /* 0x000100000d127824 */ /* 0x000fe200078e00ff */
[C---:B------:R-:W-:Y:S01]  /*ce70*/  SHF.L.U32 R19, R14.reuse, 0x10, RZ ;  /* 0x000000100e137819 */ /* 0x040fe200000006ff */
[----:B------:R-:W-:Y:S01]  /*ce80*/  IMAD.U32 R22, R15, 0x10000, RZ ;  /* 0x000100000f167824 */ /* 0x000fe200078e00ff */
[----:B------:R-:W-:Y:S01]  /*ce90*/  LOP3.LUT R20, R14, 0xffff0000, RZ, 0xc0, !PT ;  /* 0xffff00000e147812 */ /* 0x000fe200078ec0ff */
[----:B------:R-:W-:Y:S01]  /*cea0*/  FMUL.FTZ R14, R3, R2 ;  /* 0x00000002030e7220 */ /* 0x000fe20000410000 */
[----:B------:R-:W-:-:S02]  /*ceb0*/  LOP3.LUT R17, R12, 0xffff0000, RZ, 0xc0, !PT ;  /* 0xffff00000c117812 */ /* 0x000fc400078ec0ff */
[----:B------:R-:W-:Y:S01]  /*cec0*/  LOP3.LUT R12, R6, 0xffff0000, RZ, 0xc0, !PT ;  /* 0xffff0000060c7812 */ /* 0x000fe200078ec0ff */
[-C--:B------:R-:W-:Y:S01]  /*ced0*/  FMUL.FTZ R6, R3, R0.reuse ;  /* 0x0000000003067220 */ /* 0x080fe20000410000 */
[----:B------:R-:W-:Y:S01]  /*cee0*/  LOP3.LUT R24, R13, 0xffff0000, RZ, 0xc0, !PT ;  /* 0xffff00000d187812 */ /* 0x000fe200078ec0ff */
[----:B------:R-:W-:Y:S01]  /*cef0*/  IMAD.U32 R13, R7, 0x10000, RZ ;  /* 0x00010000070d7824 */ /* 0x000fe200078e00ff */
[----:B------:R-:W-:Y:S01]  /*cf00*/  LOP3.LUT R23, R15, 0xffff0000, RZ, 0xc0, !PT ;  /* 0xffff00000f177812 */ /* 0x000fe200078ec0ff */
[----:B------:R-:W-:Y:S01]  /*cf10*/  FFMA.FTZ R31, R16, R0, -R14 ;  /* 0x00000000101f7223 */ /* 0x000fe2000001080e */
        /* <DEDUP_REMOVED lines=22> */
[----:B------:R-:W-:Y:S02]  /*d080*/  FMUL.FTZ R7, R12, R3 ;  /* 0x000000030c077220 */ /* 0x000fe40000410000 */
[----:B------:R-:W-:-:S02]  /*d090*/  FMUL.FTZ R4, R13, R5 ;  /* 0x000000050d047220 */ /* 0x000fc40000410000 */
        /* <DEDUP_REMOVED lines=16> */
[-C--:B------:R-:W-:Y:S02]  /*d1a0*/  FMUL.FTZ R5, R15, R3.reuse ;  /* 0x000000030f057220 */ /* 0x080fe40000410000 */
        /* <DEDUP_REMOVED lines=10> */
[----:B------:R1:W-:Y:S04]  /*d250*/  STS.128 [R32], R12 ;  /* 0x0000000c20007388 */ /* 0x0003e80000000c00 */
[----:B------:R1:W-:Y:S02]  /*d260*/  STS.128 [R25+0x18100], R4 ;  /* 0x0181000419007388 */ /* 0x0003e40000000c00 */
.L_x_1808:
[----:B------:R-:W-:Y:S05]  /*d270*/  BSYNC B0 ;  /* 0x0000000000007941 */ /* 0x000fea0003800000 */
.L_x_1807:
        /* <DEDUP_REMOVED lines=18> */
[C---:B-1----:R-:W-:Y:S01]  /*d3a0*/  SHF.L.U32 R3, R4.reuse, 0x10, RZ ;  /* 0x0000001004037819 */ /* 0x042fe200000006ff */
[C---:B------:R-:W-:Y:S01]  /*d3b0*/  IMAD.U32 R9, R5.reuse, 0x10000, RZ ;  /* 0x0001000005097824 */ /* 0x040fe200078e00ff */
        /* <DEDUP_REMOVED lines=71> */
.L_x_1804:
[----:B------:R-:W-:Y:S05]  /*d830*/  BSYNC B1 ;  /* 0x0000000000017941 */ /* 0x000fea0003800000 */
.L_x_1803:
[----:B------:R-:W-:-:S04]  /*d840*/  IADD3 R0, R207, 0x40, RZ ;  /* 0x00000040cf007810 */ /* 0x000fc80007ffe0ff */
[----:B------:R-:W-:-:S13]  /*d850*/  ISETP.GE.AND P0, PT, R0, R57, PT ;  /* 0x000000390000720c */ /* 0x000fda0003f06270 */
[----:B------:R-:W-:Y:S05]  /*d860*/  @P0 BRA `(.L_x_1771) ;  /* 0x000011c000000947 */ /* 0x000fea0003800000 */
[----:B------:R2:W5:Y:S01]  /*d870*/  LDL R58, [R1] ;  /* 0x00000000013a7983 */ /* 0x0005620000100800 */
        /* <DEDUP_REMOVED lines=10> */
[----:B-1----:R-:W3:Y:S01]  /*d920*/  LDL R32, [R1+0x18] ;  /* 0x0000180001207983 */ /* 0x002ee20000100800 */
        /* <DEDUP_REMOVED lines=20> */
[----:B---3--:R-:W1:Y:S02]  /*da70*/  LDS.128 R12, [R32] ;  /* 0x00000000200c7984 */ /* 0x008e640000000c00 */
        /* <DEDUP_REMOVED lines=8> */
[C---:B------:R-:W-:Y:S01]  /*db00*/  FMUL.FTZ R6, R0.reuse, R3 ;  /* 0x0000000300067220 */ /* 0x040fe20000410000 */
        /* <DEDUP_REMOVED lines=12> */
[-C--:B------:R-:W-:Y:S02]  /*dbd0*/  FMUL.FTZ R7, R0, R9.reuse ;  /* 0x0000000900077220 */ /* 0x080fe40000410000 */
[----:B------:R-:W-:Y:S02]  /*dbe0*/  FMUL.FTZ R8, R3, R8 ;  /* 0x0000000803087220 */ /* 0x000fe40000410000 */
[C---:B------:R-:W-:Y:S02]  /*dbf0*/  FMUL.FTZ R3, R2.reuse, R9 ;  /* 0x0000000902037220 */ /* 0x040fe40000410000 */
[----:B------:R-:W-:Y:S02]  /*dc00*/  FFMA.FTZ R27, R2, R18, -R7 ;  /* 0x00000012021b7223 */ /* 0x000fe40000010807 */
[----:B------:R-:W-:Y:S02]  /*dc10*/  IMAD.U32 R2, R51, 0x10000, RZ ;  /* 0x0001000033027824 */ /* 0x000fe400078e00ff */
[----:B------:R-:W-:-:S02]  /*dc20*/  FFMA.FTZ R28, R4, R17, R8 ;  /* 0x00000011041c7223 */ /* 0x000fc40000010008 */
[----:B------:R-:W-:Y:S01]  /*dc30*/  FFMA.FTZ R26, R0, R18, R3 ;  /* 0x00000012001a7223 */ /* 0x000fe20000010003 */
[----:B------:R-:W-:Y:S01]  /*dc40*/  LOP3.LUT R3, R51, 0xffff0000, RZ, 0xc0, !PT ;  /* 0xffff000033037812 */ /* 0x000fe200078ec0ff */
[-C--:B------:R-:W-:Y:S01]  /*dc50*/  FMUL.FTZ R4, R6, R5.reuse ;  /* 0x0000000506047220 */ /* 0x080fe20000410000 */
[----:B------:R-:W-:Y:S01]  /*dc60*/  LOP3.LUT R0, R34, 0xffff0000, RZ, 0xc0, !PT ;  /* 0xffff000022007812 */ /* 0x000fe200078ec0ff */
[----:B------:R-:W-:Y:S01]  /*dc70*/  FMUL.FTZ R9, R2, R5 ;  /* 0x0000000502097220 */ /* 0x000fe20000410000 */
        /* <DEDUP_REMOVED lines=10> */
[C---:B------:R-:W-:Y:S02]  /*dd20*/  FMUL.FTZ R6, R2.reuse, R13 ;  /* 0x0000000d02067220 */ /* 0x040fe40000410000 */
        /* <DEDUP_REMOVED lines=10> */
[C---:B------:R-:W-:Y:S02]  /*ddd0*/  FMUL.FTZ R5, R3.reuse, R15 ;  /* 0x0000000f03057220 */ /* 0x040fe40000410000 */
[----:B------:R-:W-:Y:S01]  /*dde0*/  FFMA.FTZ R8, R4, R24, -R8 ;  /* 0x0000001804087223 */ /* 0x000fe20000010808 */
        /* <DEDUP_REMOVED lines=11> */
.L_x_1810:
[----:B------:R-:W-:Y:S05]  /*dea0*/  BSYNC B0 ;  /* 0x0000000000007941 */ /* 0x000fea0003800000 */
.L_x_1809:
[----:B------:R-:W-:Y:S01]  /*deb0*/  IADD3 R0, R104, 0x20, RZ ;  /* 0x0000002068007810 */ /* 0x000fe20007ffe0ff */
[----:B------:R-:W-:Y:S03]  /*dec0*/  BSSY B0, `(.L_x_1811) ;  /* 0x000005b000007945 */ /* 0x000fe60003800000 */
[----:B------:R-:W-:-:S13]  /*ded0*/  ISETP.GE.AND P0, PT, R0, c[0x0][0x27c], PT ;  /* 0x00009f0000007a0c */ /* 0x000fda0003f06270 */
        /* <DEDUP_REMOVED lines=89> */
.L_x_1812:
[----:B------:R-:W-:Y:S05]  /*e470*/  BSYNC B0 ;  /* 0x0000000000007941 */ /* 0x000fea0003800000 */
.L_x_1811:
[----:B------:R-:W-:-:S04]  /*e480*/  IADD3 R0, R104, 0x40, RZ ;  /* 0x0000004068007810 */ /* 0x000fc80007ffe0ff */
        /* <DEDUP_REMOVED lines=90> */
.L_x_1771:
[----:B------:R-:W-:Y:S05]  /*ea30*/  BSYNC B2 ;  /* 0x0000000000027941 */ /* 0x000fea0003800000 */
.L_x_1769:
[----:B------:R-:W-:-:S04]  /*ea40*/  DEPBAR.LE SB0, 0x2 ;  /* 0x000080800000791a */ /* 0x000fc80000000000 */
[----:B------:R-:W-:Y:S01]  /*ea50*/  WARPSYNC 0xffffffff ;  /* 0xffffffff00007948 */ /* 0x000fe20003800000 */
[----:B------:R-:W-:Y:S01]  /*ea60*/  BAR.SYNC.DEFER_BLOCKING 0x0 ;  /* 0x0000000000007b1d */ /* 0x000fe20000010000 */
[----:B------:R-:W-:Y:S01]  /*ea70*/  IMAD.MOV.U32 R0, RZ, RZ, 0x20 ;  /* 0x00000020ff007424 */ /* 0x000fe200078e00ff */
[----:B------:R-:W-:Y:S02]  /*ea80*/  LOP3.LUT P0, RZ, R182, 0x2, RZ, 0xc0, !PT ;  /* 0x00000002b6ff7812 */ /* 0x000fe4000780c0ff */
[----:B------:R-:W-:Y:S02]  /*ea90*/  LOP3.LUT P1, RZ, R198, 0x10, RZ, 0xc0, !PT ;  /* 0x00000010c6ff7812 */ /* 0x000fe4000782c0ff */
[----:B------:R-:W-:Y:S01]  /*eaa0*/  SEL R177, R0, 0xffffffe0, !P0 ;  /* 0xffffffe000b17807 */ /* 0x000fe20004000000 */
[----:B------:R-:W-:Y:S04]  /*eab0*/  BSSY B0, `(.L_x_1813) ;  /* 0x000004b000007945 */ /* 0x000fe80003800000 */
[----:B------:R-:W-:Y:S01]  /*eac0*/  IMAD.IADD R0, R184, 0x1, R177 ;  /* 0x00000001b8007824 */ /* 0x000fe200078e02b1 */
[----:B-1----:R1:W3:Y:S04]  /*ead0*/  LDSM.16.M88.4 R4, [R178] ;  /* 0x00000000b204783b */ /* 0x0022e80000000200 */
[----:B------:R1:W4:Y:S04]  /*eae0*/  LDSM.16.M88.4 R44, [R184] ;  /* 0x00000000b82c783b */ /* 0x0003280000000200 */
[----:B------:R1:W2:Y:S04]  /*eaf0*/  LDSM.16.M88.4 R36, [R184+0x800] ;  /* 0x00080000b824783b */ /* 0x0002a80000000200 */
        /* <DEDUP_REMOVED lines=12> */
[----:B------:R-:W-:Y:S01]  /*ebc0*/  SHF.L.U64.HI R28, R206, 0x1, R212 ;  /* 0x00000001ce1c7819 */ /* 0x000fe200000102d4 */
[----:B------:R-:W-:Y:S01]  /*ebd0*/  IMAD R8, R2, c[0x0][0x208], RZ ;  /* 0x0000820002087a24 */ /* 0x000fe200078e02ff */
[----:B------:R-:W-:Y:S01]  /*ebe0*/  SHF.L.U64.HI R26, R203, 0x1, R213 ;  /* 0x00000001cb1a7819 */ /* 0x000fe200000102d5 */
[----:B------:R-:W-:Y:S01]  /*ebf0*/  IMAD.WIDE.U32 R2, R191, c[0x0][0x208], RZ ;  /* 0x00008200bf027a25 */ /* 0x000fe200078e00ff */
[----:B------:R-:W-:-:S02]  /*ec00*/  SHF.L.U32 R25, R203, 0x1, RZ ;  /* 0x00000001cb197819 */ /* 0x000fc400000006ff */
[----:B------:R-:W-:Y:S01]  /*ec10*/  SHF.L.U64.HI R24, R204, 0x1, R205 ;  /* 0x00000001cc187819 */ /* 0x000fe200000102cd */
[----:B------:R-:W-:-:S04]  /*ec20*/  IMAD R8, R191, c[0x0][0x20c], R8 ;  /* 0x00008300bf087a24 */ /* 0x000fc800078e0208 */
        /* <DEDUP_REMOVED lines=10> */
.L_x_1908:
[----:B------:R-:W-:Y:S05]  /*ecd0*/  BRA.DIV ~URZ, `(.L_x_1816) ;  /* 0x0000b2027f007947 */ /* 0x000fea000b800000 */
[----:B------:R-:W4:Y:S01]  /*ece0*/  SHFL.IDX PT, R2, R23, RZ, 0x181f ;  /* 0x00181fff17027589 */ /* 0x000f2200000e0000 */
[C---:B------:R-:W-:Y:S02]  /*ecf0*/  LOP3.LUT P3, RZ, R198.reuse, 0x2, RZ, 0xc0, !PT ;  /* 0x00000002c6ff7812 */ /* 0x040fe4000786c0ff */
[C---:B------:R-:W-:Y:S02]  /*ed00*/  LOP3.LUT P2, RZ, R198.reuse, 0x1, RZ, 0xc0, !PT ;  /* 0x00000001c6ff7812 */ /* 0x040fe4000784c0ff */
[----:B------:R-:W-:Y:S02]  /*ed10*/  LOP3.LUT P4, RZ, R198, 0x4, RZ, 0xc0, !PT ;  /* 0x00000004c6ff7812 */ /* 0x000fe4000788c0ff */
[C---:B----4-:R-:W-:Y:S02]  /*ed20*/  IADD3 R16, P0, R2.reuse, R22, RZ ;  /* 0x0000001602107210 */ /* 0x050fe40007f1e0ff */
[----:B------:R-:W-:-:S03]  /*ed30*/  IADD3 R20, P1, R2, R25, RZ ;  /* 0x0000001902147210 */ /* 0x000fc60007f3e0ff */
[----:B---3--:R-:W-:Y:S01]  /*ed40*/  IMAD.X R17, R8, 0x1, R24, P0 ;  /* 0x0000000108117824 */ /* 0x008fe200000e0618 */
[----:B------:R-:W-:Y:S01]  /*ed50*/  IADD3 R18, P0, R2, R27, RZ ;  /* 0x0000001b02127210 */ /* 0x000fe20007f1e0ff */
[C---:B------:R-:W-:Y:S01]  /*ed60*/  IMAD.X R21, R8.reuse, 0x1, R26, P1 ;  /* 0x0000000108157824 */ /* 0x040fe200008e061a */
[----:B------:R-:W3:Y:S03]  /*ed70*/  SHFL.IDX PT, R2, R23, 0x1, 0x181f ;  /* 0x00381f0017027f89 */ /* 0x000ee600000e0000 */
[----:B------:R-:W-:Y:S01]  /*ed80*/  IMAD.X R19, R8, 0x1, R28, P0 ;  /* 0x0000000108137824 */ /* 0x000fe200000e061c */
[----:B------:R-:W-:Y:S01]  /*ed90*/  @!PT LDS RZ, [RZ] ;  /* 0x00000000fffff984 */ /* 0x000fe20000000800 */
[----:B------:R4:W-:Y:S04]  /*eda0*/  LDGSTS.E.BYPASS.LTC128B.128 [R107+0x6100], [R16.64], !P3 ;  /* 0x06100000106b7fae */ /* 0x0009e8000d901d48 */
[----:B------:R2:W-:Y:S04]  /*edb0*/  LDGSTS.E.BYPASS.LTC128B.128 [R107+0x8100], [R20.64], !P2 ;  /* 0x08100000146b7fae */ /* 0x0005e8000d101d48 */
[----:B------:R4:W-:Y:S04]  /*edc0*/  LDGSTS.E.BYPASS.LTC128B.128 [R107+0xa100], [R18.64], !P4 ;  /* 0x0a100000126b7fae */ /* 0x0009e8000e101d48 */
[----:B------:R1:W3:Y:S01]  /*edd0*/  SHFL.IDX PT, R8, R9, 0x1, 0x181f ;  /* 0x00381f0009087f89 */ /* 0x0002e200000e0000 */
[----:B--2---:R-:W-:-:S02]  /*ede0*/  SEL R21, RZ, 0x10, P3 ;  /* 0x00000010ff157807 */ /* 0x004fc40001800000 */
[----:B------:R-:W-:Y:S01]  /*edf0*/  SEL R20, RZ, 0x10, P2 ;  /* 0x00000010ff147807 */ /* 0x000fe20001000000 */
[----:B-1----:R-:W-:Y:S02]  /*ee00*/  IMAD.MOV.U32 R9, RZ, RZ, R149 ;  /* 0x000000ffff097224 */ /* 0x002fe400078e0095 */
.L_x_1909:
[----:B----4-:R-:W-:Y:S02]  /*ee10*/  IADD3 R3, -R21, 0x10, RZ ;  /* 0x0000001015037810 */ /* 0x010fe40007ffe1ff */
[----:B------:R-:W-:Y:S02]  /*ee20*/  IADD3 R16, -R20, 0x10, RZ ;  /* 0x0000001014107810 */ /* 0x000fe40007ffe1ff */
[----:B------:R-:W-:Y:S02]  /*ee30*/  LOP3.LUT R3, R3, 0xf, RZ, 0xc0, !PT ;  /* 0x0000000f03037812 */ /* 0x000fe400078ec0ff */
[----:B------:R-:W-:Y:S02]  /*ee40*/  IADD3 R17, -R9, 0x10, RZ ;  /* 0x0000001009117810 */ /* 0x000fe40007ffe1ff */
[----:B---3--:R-:W-:Y:S02]  /*ee50*/  IADD3 R18, P1, P0, R3, R2, R22 ;  /* 0x0000000203127210 */ /* 0x008fe4000783e016 */
[----:B------:R-:W-:-:S02]  /*ee60*/  LOP3.LUT R3, R16, 0xf, RZ, 0xc0, !PT ;  /* 0x0000000f10037812 */ /* 0x000fc400078ec0ff */
[----:B------:R-:W-:Y:S02]  /*ee70*/  IADD3.X R19, RZ, R8, R24, P1, P0 ;  /* 0x00000008ff137210 */ /* 0x000fe40000fe0418 */
        /* <DEDUP_REMOVED lines=14> */
.L_x_1814:
[----:B------:R-:W-:Y:S05]  /*ef60*/  BSYNC B0 ;  /* 0x0000000000007941 */ /* 0x000fea0003800000 */
.L_x_1813:
[----:B-1----:R-:W-:Y:S01]  /*ef70*/  IMAD.MOV.U32 R2, RZ, RZ, 0x40 ;  /* 0x00000040ff027424 */ /* 0x002fe200078e00ff */
[----:B------:R-:W-:Y:S01]  /*ef80*/  LOP3.LUT P0, RZ, R182, 0x4, RZ, 0xc0, !PT ;  /* 0x00000004b6ff7812 */ /* 0x000fe2000780c0ff */
[----:B------:R-:W0:Y:S01]  /*ef90*/  LDGDEPBAR ;  /* 0x00000000000079af */ /* 0x000e220000000000 */
[----:B------:R-:W-:Y:S02]  /*efa0*/  WARPSYNC 0xffffffff ;  /* 0xffffffff00007948 */ /* 0x000fe40003800000 */
[----:B------:R-:W-:-:S04]  /*efb0*/  SEL R2, R2, 0xffffffc0, !P0 ;  /* 0xffffffc002027807 */ /* 0x000fc80004000000 */
[----:B------:R-:W-:Y:S01]  /*efc0*/  IADD3 R3, R2, R184, R177 ;  /* 0x000000b802037210 */ /* 0x000fe20007ffe0b1 */
[----:B------:R-:W-:-:S04]  /*efd0*/  IMAD.IADD R2, R184, 0x1, R2 ;  /* 0x00000001b8027824 */ /* 0x000fc800078e0202 */
[C---:B--23--:R-:W-:Y:S01]  /*efe0*/  HMMA.16816.F32.BF16 R16, R4.reuse, R36, RZ ;  /* 0x000000240410723c */ /* 0x04cfe200000418ff */
[----:B------:R-:W-:Y:S04]  /*eff0*/  LDSM.16.M88.4 R68, [R2+0x1000] ;  /* 0x001000000244783b */ /* 0x000fe80000000200 */
[----:B------:R-:W-:Y:S03]  /*f000*/  LDSM.16.M88.4 R64, [R2+0x800] ;  /* 0x000800000240783b */ /* 0x000fe60000000200 */
[C---:B------:R-:W-:Y:S01]  /*f010*/  HMMA.16816.F32.BF16 R28, R4.reuse, R38, RZ ;  /* 0x00000026041c723c */ /* 0x040fe200000418ff */
[----:B------:R-:W-:Y:S04]  /*f020*/  LDSM.16.M88.4 R76, [R2+0x1800] ;  /* 0x00180000024c783b */ /* 0x000fe80000000200 */
[----:B------:R-:W-:Y:S03]  /*f030*/  LDSM.16.M88.4 R88, [R3+0x1000] ;  /* 0x001000000358783b */ /* 0x000fe60000000200 */
[C---:B----4-:R-:W-:Y:S01]  /*f040*/  HMMA.16816.F32.BF16 R36, R4.reuse, R44, RZ ;  /* 0x0000002c0424723c */ /* 0x050fe200000418ff */
[----:B------:R-:W-:Y:S04]  /*f050*/  LDSM.16.M88.4 R92, [R3+0x1800] ;  /* 0x00180000035c783b */ /* 0x000fe80000000200 */
[----:B------:R-:W-:Y:S03]  /*f060*/  LDSM.16.M88.4 R96, [R184+0x3800] ;  /* 0x00380000b860783b */ /* 0x000fe60000000200 */
[C---:B------:R-:W-:Y:S01]  /*f070*/  HMMA.16816.F32.BF16 R20, R4.reuse, R46, RZ ;  /* 0x0000002e0414723c */ /* 0x040fe200000418ff */
[----:B------:R-:W-:Y:S04]  /*f080*/  LDSM.16.M88.4 R44, [R2] ;  /* 0x00000000022c783b */ /* 0x000fe80000000200 */
[----:B------:R-:W2:Y:S01]  /*f090*/  LDL R103, [R1+0x4] ;  /* 0x0000040001677983 */ /* 0x000ea20000100800 */
[----:B------:R-:W-:Y:S02]  /*f0a0*/  BSSY B0, `(.L_x_1817) ;  /* 0x0000241000007945 */ /* 0x000fe40003800000 */
        /* <DEDUP_REMOVED lines=8> */
[C---:B-----5:R-:W-:Y:S01]  /*f130*/  HMMA.16816.F32.BF16 R56, R12.reuse, R74, R20 ;  /* 0x0000004a0c38723c */ /* 0x060fe20000041814 */
[----:B------:R-:W-:Y:S04]  /*f140*/  LDSM.16.M88.4 R20, [R180] ;  /* 0x00000000b414783b */ /* 0x000fe80000000200 */
[----:B------:R-:W3:Y:S03]  /*f150*/  LDSM.16.M88.4 R72, [R3] ;  /* 0x000000000348783b */ /* 0x000ee60000000200 */
[C---:B------:R-:W-:Y:S08]  /*f160*/  HMMA.16816.F32.BF16 R24, R12.reuse, R80, R24 ;  /* 0x000000500c18723c */ /* 0x040ff00000041818 */
[C---:B------:R-:W-:Y:S01]  /*f170*/  HMMA.16816.F32.BF16 R16, R12.reuse, R82, R32 ;  /* 0x000000520c10723c */ /* 0x040fe20000041820 */
[----:B------:R-:W4:Y:S07]  /*f180*/  LDSM.16.M88.4 R80, [R3+0x800] ;  /* 0x000800000350783b */ /* 0x000f2e0000000200 */
        /* <DEDUP_REMOVED lines=16> */
[C---:B---3--:R-:W-:Y:S08]  /*f290*/  HMMA.16816.F32.BF16 R36, R20.reuse, R74, R44 ;  /* 0x0000004a1424723c */ /* 0x048ff0000004182c */
[C---:B------:R-:W-:Y:S01]  /*f2a0*/  HMMA.16816.F32.BF16 R32, R20.reuse, R72, R28 ;  /* 0x000000481420723c */ /* 0x040fe2000004181c */
[----:B------:R-:W-:Y:S07]  /*f2b0*/  LDSM.16.M88.4 R72, [R2+0x2800] ;  /* 0x002800000248783b */ /* 0x000fee0000000200 */
[C---:B------:R-:W-:Y:S08]  /*f2c0*/  HMMA.16816.F32.BF16 R48, R20.reuse, R88, R40 ;  /* 0x000000581430723c */ /* 0x040ff00000041828 */
[C---:B----4-:R-:W-:Y:S08]  /*f2d0*/  HMMA.16816.F32.BF16 R52, R20.reuse, R80, R52 ;  /* 0x000000501434723c */ /* 0x050ff00000041834 */
[C---:B------:R-:W-:Y:S01]  /*f2e0*/  HMMA.16816.F32.BF16 R60, R20.reuse, R82, R60 ;  /* 0x00000052143c723c */ /* 0x040fe2000004183c */
[----:B------:R-:W-:Y:S07]  /*f2f0*/  LDSM.16.M88.4 R80, [R2+0x3000] ;  /* 0x003000000250783b */ /* 0x000fee0000000200 */
[C---:B------:R-:W-:Y:S01]  /*f300*/  HMMA.16816.F32.BF16 R40, R20.reuse, R92, R12 ;  /* 0x0000005c1428723c */ /* 0x040fe2000004180c */
[----:B------:R-:W3:Y:S07]  /*f310*/  LDSM.16.M88.4 R12, [R179+0x4000] ;  /* 0x00400000b30c783b */ /* 0x000eee0000000200 */
[C---:B------:R-:W-:Y:S01]  /*f320*/  HMMA.16816.F32.BF16 R44, R20.reuse, R90, R24 ;  /* 0x0000005a142c723c */ /* 0x040fe20000041818 */
[----:B------:R-:W4:Y:S07]  /*f330*/  LDSM.16.M88.4 R88, [R0+0x3000] ;  /* 0x003000000058783b */ /* 0x000f2e0000000200 */
[----:B------:R-:W-:Y:S01]  /*f340*/  HMMA.16816.F32.BF16 R28, R20, R94, R4 ;  /* 0x0000005e141c723c */ /* 0x000fe20000041804 */
[----:B------:R-:W2:Y:S04]  /*f350*/  LDSM.16.M88.4 R92, [R0+0x3800] ;  /* 0x00380000005c783b */ /* 0x000ea80000000200 */
        /* <DEDUP_REMOVED lines=8> */
[----:B------:R-:W1:Y:S07]  /*f3e0*/  LDSM.16.M88.4 R84, [R2+0x3800] ;  /* 0x003800000254783b */ /* 0x000e6e0000000200 */
[C---:B------:R-:W-:Y:S08]  /*f3f0*/  HMMA.16816.F32.BF16 R48, R16.reuse, R96, R40 ;  /* 0x000000601030723c */ /* 0x040ff00000041828 */
[----:B------:R-:W-:Y:S08]  /*f400*/  HMMA.16816.F32.BF16 R44, R16, R98, R28 ;  /* 0x00000062102c723c */ /* 0x000ff0000004181c */
[C---:B---3--:R-:W-:Y:S01]  /*f410*/  HMMA.16816.F32.BF16 R32, R12.reuse, R70, R20 ;  /* 0x000000460c20723c */ /* 0x048fe20000041814 */
[----:B------:R-:W-:Y:S07]  /*f420*/  LDSM.16.M88.4 R20, [R180+0x4000] ;  /* 0x00400000b414783b */ /* 0x000fee0000000200 */
[C---:B------:R-:W-:Y:S01]  /*f430*/  HMMA.16816.F32.BF16 R40, R12.reuse, R68, R24 ;  /* 0x000000440c28723c */ /* 0x040fe20000041818 */
[----:B------:R-:W3:Y:S07]  /*f440*/  LDSM.16.M88.4 R68, [R3+0x2000] ;  /* 0x002000000344783b */ /* 0x000eee0000000200 */
[C---:B------:R-:W-:Y:S08]  /*f450*/  HMMA.16816.F32.BF16 R24, R12.reuse, R78, R60 ;  /* 0x0000004e0c18723c */ /* 0x040ff0000004183c */
[C---:B------:R-:W-:Y:S01]  /*f460*/  HMMA.16816.F32.BF16 R28, R12.reuse, R76, R36 ;  /* 0x0000004c0c1c723c */ /* 0x040fe20000041824 */
[----:B------:R-:W3:Y:S07]  /*f470*/  LDSM.16.M88.4 R76, [R3+0x2800] ;  /* 0x00280000034c783b */ /* 0x000eee0000000200 */
[C---:B----4-:R-:W-:Y:S08]  /*f480*/  HMMA.16816.F32.BF16 R36, R12.reuse, R90, R52 ;  /* 0x0000005a0c24723c */ /* 0x050ff00000041834 */
[C---:B------:R-:W-:Y:S01]  /*f490*/  HMMA.16816.F32.BF16 R16, R12.reuse, R88, R56 ;  /* 0x000000580c10723c */ /* 0x040fe20000041838 */
[----:B------:R-:W-:Y:S07]  /*f4a0*/  LDSM.16.M88.4 R88, [R0+0x5000] ;  /* 0x005000000058783b */ /* 0x000fee0000000200 */
[C---:B--2---:R-:W-:Y:S08]  /*f4b0*/  HMMA.16816.F32.BF16 R48, R12.reuse, R92, R48 ;  /* 0x0000005c0c30723c */ /* 0x044ff00000041830 */
[----:B------:R-:W-:Y:S08]  /*f4c0*/  HMMA.16816.F32.BF16 R44, R12, R94, R44 ;  /* 0x0000005e0c2c723c */ /* 0x000ff0000004182c */
[C---:B-1----:R-:W-:Y:S08]  /*f4d0*/  HMMA.16816.F32.BF16 R32, R4.reuse, R66, R32 ;  /* 0x000000420420723c */ /* 0x042ff00000041820 */
[C---:B------:R-:W-:Y:S01]  /*f4e0*/  HMMA.16816.F32.BF16 R52, R4.reuse, R74, R24 ;  /* 0x0000004a0434723c */ /* 0x040fe20000041818 */
[----:B------:R-:W1:Y:S07]  /*f4f0*/  LDSM.16.M88.4 R24, [R3+0x3000] ;  /* 0x003000000318783b */ /* 0x000e6e0000000200 */
[C---:B------:R-:W-:Y:S01]  /*f500*/  HMMA.16816.F32.BF16 R56, R4.reuse, R72, R28 ;  /* 0x000000480438723c */ /* 0x040fe2000004181c */
[----:B------:R-:W2:Y:S04]  /*f510*/  LDSM.16.M88.4 R28, [R3+0x3800] ;  /* 0x00380000031c783b */ /* 0x000ea80000000200 */
[----:B------:R-:W-:Y:S03]  /*f520*/  LDSM.16.M88.4 R72, [R0+0x4000] ;  /* 0x004000000048783b */ /* 0x000fe60000000200 */
[C---:B------:R-:W-:Y:S01]  /*f530*/  HMMA.16816.F32.BF16 R40, R4.reuse, R64, R40 ;  /* 0x000000400428723c */ /* 0x040fe20000041828 */
[----:B------:R-:W-:Y:S07]  /*f540*/  LDSM.16.M88.4 R64, [R184+0x4800] ;  /* 0x00480000b840783b */ /* 0x000fee0000000200 */
[C---:B------:R-:W-:Y:S08]  /*f550*/  HMMA.16816.F32.BF16 R12, R4.reuse, R82, R36 ;  /* 0x00000052040c723c */ /* 0x040ff00000041824 */
[C---:B------:R-:W-:Y:S01]  /*f560*/  HMMA.16816.F32.BF16 R16, R4.reuse, R80, R16 ;  /* 0x000000500410723c */ /* 0x040fe20000041810 */
[----:B------:R-:W-:Y:S07]  /*f570*/  LDSM.16.M88.4 R80, [R0+0x4800] ;  /* 0x004800000050783b */ /* 0x000fee0000000200 */
[C---:B------:R-:W-:Y:S08]  /*f580*/  HMMA.16816.F32.BF16 R60, R4.reuse, R84, R48 ;  /* 0x00000054043c723c */ /* 0x040ff00000041830 */
[----:B------:R-:W-:Y:S01]  /*f590*/  HMMA.16816.F32.BF16 R44, R4, R86, R44 ;  /* 0x00000056042c723c */ /* 0x000fe2000004182c */
[----:B------:R-:W-:Y:S04]  /*f5a0*/  LDSM.16.M88.4 R4, [R178+0x8000] ;  /* 0x00800000b204783b */ /* 0x000fe80000000200 */
[----:B------:R-:W-:Y:S03]  /*f5b0*/  LDSM.16.M88.4 R84, [R2+0x4000] ;  /* 0x004000000254783b */ /* 0x000fe60000000200 */
[C---:B---3--:R-:W-:Y:S01]  /*f5c0*/  HMMA.16816.F32.BF16 R36, R20.reuse, R70, R32 ;  /* 0x000000461424723c */ /* 0x048fe20000041820 */
[----:B------:R-:W3:Y:S07]  /*f5d0*/  LDSM.16.M88.4 R32, [R184+0x4000] ;  /* 0x00400000b820783b */ /* 0x000eee0000000200 */
[C---:B------:R-:W-:Y:S08]  /*f5e0*/  HMMA.16816.F32.BF16 R56, R20.reuse, R76, R56 ;  /* 0x0000004c1438723c */ /* 0x040ff00000041838 */
[C---:B------:R-:W-:Y:S01]  /*f5f0*/  HMMA.16816.F32.BF16 R52, R20.reuse, R78, R52 ;  /* 0x0000004e1434723c */ /* 0x040fe20000041834 */
[----:B------:R-:W4:Y:S07]  /*f600*/  LDSM.16.M88.4 R76, [R184+0x5800] ;  /* 0x00580000b84c783b */ /* 0x000f2e0000000200 */
[C---:B------:R-:W-:Y:S01]  /*f610*/  HMMA.16816.F32.BF16 R40, R20.reuse, R68, R40 ;  /* 0x000000441428723c */ /* 0x040fe20000041828 */
[----:B------:R-:W4:Y:S07]  /*f620*/  LDSM.16.M88.4 R68, [R184+0x5000] ;  /* 0x00500000b844783b */ /* 0x000f2e0000000200 */
[C---:B-1----:R-:W-:Y:S01]  /*f630*/  HMMA.16816.F32.BF16 R48, R20.reuse, R24, R16 ;  /* 0x000000181430723c */ /* 0x042fe20000041810 */
[----:B------:R-:W1:Y:S07]  /*f640*/  LDSM.16.M88.4 R16, [R179+0x8000] ;  /* 0x00800000b310783b */ /* 0x000e6e0000000200 */
[C---:B------:R-:W-:Y:S08]  /*f650*/  HMMA.16816.F32.BF16 R24, R20.reuse, R26, R12 ;  /* 0x0000001a1418723c */ /* 0x040ff0000004180c */
[C---:B--2---:R-:W-:Y:S01]  /*f660*/  HMMA.16816.F32.BF16 R12, R20.reuse, R28, R60 ;  /* 0x0000001c140c723c */ /* 0x044fe2000004183c */
[----:B------:R-:W-:Y:S07]  /*f670*/  LDSM.16.M88.4 R60, [R2+0x5000] ;  /* 0x00500000023c783b */ /* 0x000fee0000000200 */
[----:B------:R-:W-:Y:S08]  /*f680*/  HMMA.16816.F32.BF16 R20, R20, R30, R44 ;  /* 0x0000001e1414723c */ /* 0x000ff0000004182c */
[C---:B---3--:R-:W-:Y:S01]  /*f690*/  HMMA.16816.F32.BF16 R28, R4.reuse, R32, R40 ;  /* 0x00000020041c723c */ /* 0x048fe20000041828 */
[----:B------:R2:W3:Y:S07]  /*f6a0*/  LDSM.16.M88.4 R40, [R0+0x5800] ;  /* 0x005800000028783b */ /* 0x0004ee0000000200 */
[C---:B------:R-:W-:Y:S08]  /*f6b0*/  HMMA.16816.F32.BF16 R32, R4.reuse, R34, R36 ;  /* 0x000000220420723c */ /* 0x040ff00000041824 */
[C---:B------:R-:W-:Y:S08]  /*f6c0*/  HMMA.16816.F32.BF16 R36, R4.reuse, R64, R56 ;  /* 0x000000400424723c */ /* 0x040ff00000041838 */
[----:B----4-:R-:W-:Y:S01]  /*f6d0*/  HMMA.16816.F32.BF16 R56, R4, R76, R12 ;  /* 0x0000004c0438723c */ /* 0x010fe2000004180c */
[----:B------:R-:W4:Y:S01]  /*f6e0*/  LDSM.16.M88.4 R12, [R181+0x8000] ;  /* 0x00800000b50c783b */ /* 0x000f220000000200 */
[----:B--2---:R-:W-:-:S05]  /*f6f0*/  IMAD.IADD R0, R143, 0x1, -R251 ;  /* 0x000000018f007824 */ /* 0x004fca00078e0afb */
[C---:B------:R-:W-:Y:S01]  /*f700*/  ISETP.GT.AND P0, PT, R0.reuse, RZ, PT ;  /* 0x000000ff0000720c */ /* 0x040fe20003f04270 */
[----:B------:R-:W-:Y:S01]  /*f710*/  HMMA.16816.F32.BF16 R44, R4, R66, R52 ;  /* 0x00000042042c723c */ /* 0x000fe20000041834 */
[----:B------:R-:W-:Y:S01]  /*f720*/  LDSM.16.M88.4 R64, [R3+0x4800] ;  /* 0x004800000340783b */ /* 0x000fe20000000200 */
[C---:B------:R-:W-:Y:S02]  /*f730*/  ISETP.GT.AND P1, PT, R0.reuse, 0x1, PT ;  /* 0x000000010000780c */ /* 0x040fe40003f24270 */
[----:B------:R-:W-:-:S04]  /*f740*/  ISETP.GT.AND P2, PT, R0, 0x21, PT ;  /* 0x000000210000780c */ /* 0x000fc80003f44270 */
[C---:B------:R-:W-:Y:S08]  /*f750*/  HMMA.16816.F32.BF16 R52, R4.reuse, R70, R24 ;  /* 0x000000460434723c */ /* 0x040ff00000041818 */
[----:B------:R-:W-:Y:S01]  /*f760*/  HMMA.16816.F32.BF16 R24, R4, R78, R20 ;  /* 0x0000004e0418723c */ /* 0x000fe20000041814 */
[----:B------:R-:W-:Y:S07]  /*f770*/  LDSM.16.M88.4 R76, [R3+0x4000] ;  /* 0x00400000034c783b */ /* 0x000fee0000000200 */
[C---:B-1----:R-:W-:Y:S08]  /*f780*/  HMMA.16816.F32.BF16 R20, R16.reuse, R72, R28 ;  /* 0x000000481014723c */ /* 0x042ff0000004181c */
[C---:B------:R-:W-:Y:S01]  /*f790*/  HMMA.16816.F32.BF16 R28, R16.reuse, R74, R32 ;  /* 0x0000004a101c723c */ /* 0x040fe20000041820 */
[----:B------:R-:W-:Y:S07]  /*f7a0*/  LDSM.16.M88.4 R72, [R3+0x5000] ;  /* 0x005000000348783b */ /* 0x000fee0000000200 */
[----:B------:R-:W-:Y:S01]  /*f7b0*/  HMMA.16816.F32.BF16 R32, R16, R80, R36 ;  /* 0x000000501020723c */ /* 0x000fe20000041824 */
[----:B------:R-:W1:Y:S07]  /*f7c0*/  LDSM.16.M88.4 R36, [R2+0x4800] ;  /* 0x004800000224783b */ /* 0x000e6e0000000200 */
[----:B------:R-:W-:Y:S01]  /*f7d0*/  HMMA.16816.F32.BF16 R48, R4, R68, R48 ;  /* 0x000000440430723c */ /* 0x000fe20000041830 */
[----:B------:R-:W2:Y:S04]  /*f7e0*/  LDSM.16.M88.4 R68, [R2+0x5800] ;  /* 0x005800000244783b */ /* 0x000ea80000000200 */
[----:B------:R-:W1:Y:S03]  /*f7f0*/  LDSM.16.M88.4 R4, [R180+0x8000] ;  /* 0x00800000b404783b */ /* 0x000e660000000200 */
[----:B------:R-:W-:Y:S01]  /*f800*/  HMMA.16816.F32.BF16 R44, R16, R82, R44 ;  /* 0x00000052102c723c */ /* 0x000fe2000004182c */
[----:B------:R1:W1:Y:S01]  /*f810*/  LDSM.16.M88.4 R80, [R3+0x5800] ;  /* 0x005800000350783b */ /* 0x0002620000000200 */
[----:B------:R-:W-:-:S06]  /*f820*/  DEPBAR.LE SB0, 0x2 ;  /* 0x000080800000791a */ /* 0x000fcc0000000000 */
[C---:B------:R-:W-:Y:S08]  /*f830*/  HMMA.16816.F32.BF16 R52, R16.reuse, R90, R52 ;  /* 0x0000005a1034723c */ /* 0x040ff00000041834 */
[C---:B------:R-:W-:Y:S08]  /*f840*/  HMMA.16816.F32.BF16 R48, R16.reuse, R88, R48 ;  /* 0x000000581030723c */ /* 0x040ff00000041830 */
[C---:B---3--:R-:W-:Y:S08]  /*f850*/  HMMA.16816.F32.BF16 R56, R16.reuse, R40, R56 ;  /* 0x000000281038723c */ /* 0x048ff00000041838 */
[----:B------:R-:W-:Y:S08]  /*f860*/  HMMA.16816.F32.BF16 R40, R16, R42, R24 ;  /* 0x0000002a1028723c */ /* 0x000ff00000041818 */
[C---:B----4-:R-:W-:Y:S08]  /*f870*/  HMMA.16816.F32.BF16 R20, R12.reuse, R84, R20 ;  /* 0x000000540c14723c */ /* 0x050ff00000041814 */
[C---:B------:R-:W-:Y:S08]  /*f880*/  HMMA.16816.F32.BF16 R16, R12.reuse, R86, R28 ;  /* 0x000000560c10723c */ /* 0x040ff0000004181c */
[C---:B-1----:R-:W-:Y:S08]  /*f890*/  HMMA.16816.F32.BF16 R24, R12.reuse, R36, R32 ;  /* 0x000000240c18723c */ /* 0x042ff00000041820 */
[C---:B------:R-:W-:Y:S08]  /*f8a0*/  HMMA.16816.F32.BF16 R28, R12.reuse, R38, R44 ;  /* 0x000000260c1c723c */ /* 0x040ff0000004182c */
[C---:B------:R-:W-:Y:S08]  /*f8b0*/  HMMA.16816.F32.BF16 R36, R12.reuse, R60, R48 ;  /* 0x0000003c0c24723c */ /* 0x040ff00000041830 */
[C---:B------:R-:W-:Y:S01]  /*f8c0*/  HMMA.16816.F32.BF16 R44, R12.reuse, R62, R52 ;  /* 0x0000003e0c2c723c */ /* 0x040fe20000041834 */
[----:B------:R-:W-:Y:S07]  /*f8d0*/  BAR.SYNC.DEFER_BLOCKING 0x0 ;  /* 0x0000000000007b1d */ /* 0x000fee0000010000 */
[C---:B--2---:R-:W-:Y:S08]  /*f8e0*/  HMMA.16816.F32.BF16 R48, R12.reuse, R68, R56 ;  /* 0x000000440c30723c */ /* 0x044ff00000041838 */
[----:B------:R-:W-:Y:S08]  /*f8f0*/  HMMA.16816.F32.BF16 R40, R12, R70, R40 ;  /* 0x000000460c28723c */ /* 0x000ff00000041828 */
[C---:B------:R-:W-:Y:S01]  /*f900*/  HMMA.16816.F32.BF16 R32, R4.reuse, R76, R20 ;  /* 0x0000004c0420723c */ /* 0x040fe20000041814 */
[----:B------:R-:W-:Y:S04]  /*f910*/  LDSM.16.MT88.4 R52, [R186+0x800] ;  /* 0x00080000ba34783b */ /* 0x000fe80000004200 */
[----:B------:R-:W-:Y:S03]  /*f920*/  LDSM.16.MT88.4 R60, [R185+0x2000] ;  /* 0x00200000b93c783b */ /* 0x000fe60000004200 */
[C---:B------:R-:W-:Y:S01]  /*f930*/  HMMA.16816.F32.BF16 R12, R4.reuse, R78, R16 ;  /* 0x0000004e040c723c */ /* 0x040fe20000041810 */
[----:B------:R-:W-:Y:S07]  /*f940*/  LDSM.16.MT88.4 R68, [R185+0x2800] ;  /* 0x00280000b944783b */ /* 0x000fee0000004200 */
[C---:B------:R-:W-:Y:S08]  /*f950*/  HMMA.16816.F32.BF16 R16, R4.reuse, R64, R24 ;  /* 0x000000400410723c */ /* 0x040ff00000041818 */
[----:B------:R-:W-:Y:S01]  /*f960*/  HMMA.16816.F32.BF16 R20, R4, R66, R28 ;  /* 0x000000420414723c */ /* 0x000fe2000004181c */
[----:B------:R-:W-:-:S06]  /*f970*/  FSEL R8, R33, -INF , P1 ;  /* 0xff80000021087808 */ /* 0x000fcc0000800000 */
[----:B------:R-:W-:Y:S01]  /*f980*/  FSEL R28, R34, -INF , P0 ;  /* 0xff800000221c7808 */ /* 0x000fe20000000000 */
[C---:B------:R-:W-:Y:S01]  /*f990*/  HMMA.16816.F32.BF16 R24, R4.reuse, R72, R36 ;  /* 0x000000480418723c */ /* 0x040fe20000041824 */
[----:B------:R-:W-:Y:S02]  /*f9a0*/  FSEL R30, R35, -INF , P1 ;  /* 0xff800000231e7808 */ /* 0x000fe40000800000 */
[----:B------:R-:W-:Y:S02]  /*f9b0*/  ISETP.GT.AND P1, PT, R0, 0x9, PT ;  /* 0x000000090000780c */ /* 0x000fe40003f24270 */
[----:B------:R-:W-:Y:S02]  /*f9c0*/  FMNMX.FTZ R3, R28, R30, !PT ;  /* 0x0000001e1c037209 */ /* 0x000fe40007810000 */
[----:B------:R-:W-:Y:S01]  /*f9d0*/  FSEL R31, R15, -INF , P1 ;  /* 0xff8000000f1f7808 */ /* 0x000fe20000800000 */
[C---:B------:R-:W-:Y:S08]  /*f9e0*/  HMMA.16816.F32.BF16 R36, R4.reuse, R74, R44 ;  /* 0x0000004a0424723c */ /* 0x040ff0000004182c */
[C---:B------:R-:W-:Y:S01]  /*f9f0*/  HMMA.16816.F32.BF16 R44, R4.reuse, R80, R48 ;  /* 0x00000050042c723c */ /* 0x040fe20000041830 */
[----:B------:R-:W-:Y:S07]  /*fa00*/  LDSM.16.MT88.4 R48, [R186] ;  /* 0x00000000ba30783b */ /* 0x000fee0000004200 */
[----:B------:R-:W-:Y:S01]  /*fa10*/  HMMA.16816.F32.BF16 R40, R4, R82, R40 ;  /* 0x000000520428723c */ /* 0x000fe20000041828 */
[----:B------:R-:W-:-:S02]  /*fa20*/  FSEL R90, R25, -INF , P2 ;  /* 0xff800000195a7808 */ /* 0x000fc40001000000 */
[----:B------:R-:W-:-:S04]  /*fa30*/  FSEL R98, R27, -INF , P2 ;  /* 0xff8000001b627808 */ /* 0x000fc80001000000 */
[----:B------:R-:W-:Y:S02]  /*fa40*/  FSEL R5, R32, -INF , P0 ;  /* 0xff80000020057808 */ /* 0x000fe40000000000 */
[----:B------:R-:W-:Y:S02]  /*fa50*/  ISETP.GT.AND P0, PT, R0, 0x8, PT ;  /* 0x000000080000780c */ /* 0x000fe40003f04270 */
[----:B------:R-:W-:Y:S02]  /*fa60*/  FMNMX.FTZ R2, R5, R8, !PT ;  /* 0x0000000805027209 */ /* 0x000fe40007810000 */
[----:B------:R-:W-:Y:S02]  /*fa70*/  FSEL R12, R12, -INF , P0 ;  /* 0xff8000000c0c7808 */ /* 0x000fe40000000000 */
[----:B------:R-:W-:Y:S02]  /*fa80*/  FSEL R29, R14, -INF , P0 ;  /* 0xff8000000e1d7808 */ /* 0x000fe40000000000 */
[----:B------:R-:W-:-:S02]  /*fa90*/  ISETP.GT.AND P0, PT, R0, 0x10, PT ;  /* 0x000000100000780c */ /* 0x000fc40003f04270 */
[----:B------:R-:W-:Y:S02]  /*faa0*/  FSEL R7, R13, -INF , P1 ;  /* 0xff8000000d077808 */ /* 0x000fe40000800000 */
[----:B------:R-:W-:Y:S02]  /*fab0*/  FMNMX.FTZ R2, R12, R2, !PT ;  /* 0x000000020c027209 */ /* 0x000fe40007810000 */
        /* <DEDUP_REMOVED lines=8> */
[----:B------:R-:W-:Y:S02]  /*fb40*/  ISETP.GT.AND P1, PT, R0, 0x19, PT ;  /* 0x000000190000780c */ /* 0x000fe40003f24270 */
[----:B------:R-:W-:-:S02]  /*fb50*/  FSEL R16, R20, -INF , P0 ;  /* 0xff80000014107808 */ /* 0x000fc40000000000 */
[----:B------:R-:W-:Y:S02]  /*fb60*/  FMNMX.FTZ R2, R17, R2, !PT ;  /* 0x0000000211027209 */ /* 0x000fe40007810000 */
[----:B------:R-:W-:Y:S02]  /*fb70*/  FSEL R22, R22, -INF , P0 ;  /* 0xff80000016167808 */ /* 0x000fe40000000000 */
        /* <DEDUP_REMOVED lines=8> */
[----:B------:R-:W-:Y:S02]  /*fc00*/  FMNMX.FTZ R3, R29, R3, !PT ;  /* 0x000000031d037209 */ /* 0x000fe40007810000 */
[----:B------:R-:W-:-:S02]  /*fc10*/  FSEL R97, R26, -INF , P0 ;  /* 0xff8000001a617808 */ /* 0x000fc40000000000 */
[----:B------:R-:W-:Y:S02]  /*fc20*/  ISETP.GT.AND P0, PT, R0, 0x29, PT ;  /* 0x000000290000780c */ /* 0x000fe40003f04270 */
[----:B------:R-:W-:Y:S02]  /*fc30*/  FSEL R89, R36, -INF , P1 ;  /* 0xff80000024597808 */ /* 0x000fe40000800000 */
        /* <DEDUP_REMOVED lines=8> */
[----:B------:R-:W-:Y:S01]  /*fcc0*/  ISETP.GT.AND P0, PT, R0, 0x31, PT ;  /* 0x000000310000780c */ /* 0x000fe20003f04270 */
[----:B------:R-:W-:Y:S01]  /*fcd0*/  LDSM.16.MT88.4 R36, [R185+0x800] ;  /* 0x00080000b924783b */ /* 0x000fe20000004200 */
[----:B------:R-:W-:-:S02]  /*fce0*/  FSEL R87, R44, -INF , P1 ;  /* 0xff8000002c577808 */ /* 0x000fc40000800000 */
[----:B------:R-:W-:Y:S02]  /*fcf0*/  FMNMX.FTZ R2, R88, R2, !PT ;  /* 0x0000000258027209 */ /* 0x000fe40007810000 */
[----:B------:R-:W-:Y:S02]  /*fd00*/  FMNMX.FTZ R3, R33, R3, !PT ;  /* 0x0000000321037209 */ /* 0x000fe40007810000 */
[----:B------:R-:W-:Y:S02]  /*fd10*/  FSEL R95, R46, -INF , P1 ;  /* 0xff8000002e5f7808 */ /* 0x000fe40000800000 */
[----:B------:R-:W-:Y:S02]  /*fd20*/  FSEL R86, R45, -INF , P0 ;  /* 0xff8000002d567808 */ /* 0x000fe40000000000 */
[----:B------:R-:W-:Y:S02]  /*fd30*/  ISETP.GT.AND P1, PT, R0, 0x38, PT ;  /* 0x000000380000780c */ /* 0x000fe40003f24270 */
[----:B------:R-:W-:-:S02]  /*fd40*/  FMNMX.FTZ R2, R87, R2, !PT ;  /* 0x0000000257027209 */ /* 0x000fc40007810000 */
[----:B------:R-:W-:Y:S02]  /*fd50*/  FMNMX.FTZ R3, R22, R3, !PT ;  /* 0x0000000316037209 */ /* 0x000fe40007810000 */
[----:B------:R-:W-:Y:S02]  /*fd60*/  FSEL R94, R47, -INF , P0 ;  /* 0xff8000002f5e7808 */ /* 0x000fe40000000000 */
[----:B------:R-:W-:Y:S01]  /*fd70*/  ISETP.GT.AND P0, PT, R0, 0x39, PT ;  /* 0x000000390000780c */ /* 0x000fe20003f04270 */
[----:B------:R-:W-:Y:S01]  /*fd80*/  LDSM.16.MT88.4 R44, [R103] ;  /* 0x00000000672c783b */ /* 0x000fe20000004200 */
[----:B------:R-:W-:Y:S02]  /*fd90*/  FSEL R85, R40, -INF , P1 ;  /* 0xff80000028557808 */ /* 0x000fe40000800000 */
[----:B------:R-:W-:Y:S02]  /*fda0*/  FMNMX.FTZ R0, R86, R2, !PT ;  /* 0x0000000256007209 */ /* 0x000fe40007810000 */
[----:B------:R-:W-:-:S02]  /*fdb0*/  FMNMX.FTZ R3, R56, R3, !PT ;  /* 0x0000000338037209 */ /* 0x000fc40007810000 */
[----:B------:R-:W-:Y:S02]  /*fdc0*/  FSEL R84, R41, -INF , P0 ;  /* 0xff80000029547808 */ /* 0x000fe40000000000 */
[----:B------:R-:W-:Y:S02]  /*fdd0*/  FMNMX.FTZ R0, R85, R0, !PT ;  /* 0x0000000055007209 */ /* 0x000fe40007810000 */
[----:B------:R-:W-:Y:S02]  /*fde0*/  FMNMX.FTZ R2, R97, R3, !PT ;  /* 0x0000000361027209 */ /* 0x000fe40007810000 */
[----:B------:R-:W-:Y:S02]  /*fdf0*/  FMNMX.FTZ R0, R84, R0, !PT ;  /* 0x0000000054007209 */ /* 0x000fe40007810000 */
[----:B------:R-:W-:Y:S02]  /*fe00*/  FMNMX.FTZ R2, R98, R2, !PT ;  /* 0x0000000262027209 */ /* 0x000fe40007810000 */
[----:B------:R-:W-:Y:S01]  /*fe10*/  FSEL R93, R42, -INF , P1 ;  /* 0xff8000002a5d7808 */ /* 0x000fe20000800000 */
[----:B------:R-:W1:Y:S01]  /*fe20*/  SHFL.BFLY PT, R3, R0, 0x2, 0x1f ;  /* 0x0c401f0000037f89 */ /* 0x000e6200000e0000 */
[----:B------:R-:W-:-:S02]  /*fe30*/  FMNMX.FTZ R2, R96, R2, !PT ;  /* 0x0000000260027209 */ /* 0x000fc40007810000 */
[----:B------:R-:W-:Y:S02]  /*fe40*/  FSEL R92, R43, -INF , P0 ;  /* 0xff8000002b5c7808 */ /* 0x000fe40000000000 */
[----:B------:R-:W-:-:S04]  /*fe50*/  FMNMX.FTZ R2, R99, R2, !PT ;  /* 0x0000000263027209 */ /* 0x000fc80007810000 */
[----:B------:R-:W-:-:S04]  /*fe60*/  FMNMX.FTZ R2, R95, R2, !PT ;  /* 0x000000025f027209 */ /* 0x000fc80007810000 */
[----:B------:R-:W-:-:S04]  /*fe70*/  FMNMX.FTZ R2, R94, R2, !PT ;  /* 0x000000025e027209 */ /* 0x000fc80007810000 */
[----:B------:R-:W-:-:S04]  /*fe80*/  FMNMX.FTZ R2, R93, R2, !PT ;  /* 0x000000025d027209 */ /* 0x000fc80007810000 */
[----:B------:R-:W-:Y:S02]  /*fe90*/  FMNMX.FTZ R2, R92, R2, !PT ;  /* 0x000000025c027209 */ /* 0x000fe40007810000 */
[----:B-1----:R-:W-:-:S03]  /*fea0*/  FMNMX.FTZ R0, R0, R3, !PT ;  /* 0x0000000300007209 */ /* 0x002fc60007810000 */
[----:B------:R-:W1:Y:S04]  /*feb0*/  SHFL.BFLY PT, R3, R2, 0x2, 0x1f ;  /* 0x0c401f0002037f89 */ /* 0x000e6800000e0000 */
[----:B------:R-:W2:Y:S01]  /*fec0*/  SHFL.BFLY PT, R4, R0, 0x1, 0x1f ;  /* 0x0c201f0000047f89 */ /* 0x000ea200000e0000 */
[----:B-1----:R-:W-:Y:S02]  /*fed0*/  FMNMX.FTZ R3, R2, R3, !PT ;  /* 0x0000000302037209 */ /* 0x002fe40007810000 */
[----:B--2---:R-:W-:-:S03]  /*fee0*/  FMNMX.FTZ R9, R0, R4, !PT ;  /* 0x0000000400097209 */ /* 0x004fc60007810000 */
[----:B------:R-:W1:Y:S01]  /*fef0*/  SHFL.BFLY PT, R4, R3, 0x1, 0x1f ;  /* 0x0c201f0003047f89 */ /* 0x000e6200000e0000 */
[C---:B------:R-:W-:Y:S01]  /*ff00*/  FSETP.NEU.FTZ.AND P0, PT, R9.reuse, -INF , PT ;  /* 0xff8000000900780b */ /* 0x040fe20003f1d000 */
[----:B------:R-:W-:-:S05]  /*ff10*/  FMUL.FTZ R2, R9, c[0x0][0x2d0] ;  /* 0x0000b40009027a20 */ /* 0x000fca0000410000 */
[----:B------:R-:W-:-:S05]  /*ff20*/  FSEL R2, R2, RZ, P0 ;  /* 0x000000ff02027208 */ /* 0x000fca0000000000 */
[----:B------:R-:W-:-:S04]  /*ff30*/  FFMA.FTZ R0, R5, c[0x0][0x2d0], -R2 ;  /* 0x0000b40005007a23 */ /* 0x000fc80000010802 */
[----:B------:R2:W-:Y:S02]  /*ff40*/  MUFU.EX2 R67, R0 ;  /* 0x0000000000437308 */ /* 0x0005e40000000800 */
[--C-:B--2---:R-:W-:Y:S01]  /*ff50*/  FFMA.FTZ R0, R8, c[0x0][0x2d0], -R2.reuse ;  /* 0x0000b40008007a23 */ /* 0x104fe20000010802 */
[----:B-1----:R-:W-:Y:S01]  /*ff60*/  FMNMX.FTZ R8, R3, R4, !PT ;  /* 0x0000000403087209 */ /* 0x002fe20007810000 */
[----:B------:R-:W-:-:S04]  /*ff70*/  FFMA.FTZ R3, R7, c[0x0][0x2d0], -R2 ;  /* 0x0000b40007037a23 */ /* 0x000fc80000010802 */
[----:B------:R1:W-:Y:S01]  /*ff80*/  MUFU.EX2 R66, R0 ;  /* 0x0000000000427308 */ /* 0x0003e20000000800 */
[----:B------:R-:W-:-:S07]  /*ff90*/  FSETP.NEU.FTZ.AND P0, PT, R8, -INF , PT ;  /* 0xff8000000800780b */ /* 0x000fce0003f1d000 */
[----:B------:R2:W-:Y:S01]  /*ffa0*/  MUFU.EX2 R77, R3 ;  /* 0x00000003004d7308 */ /* 0x0005e20000000800 */
[--C-:B-1----:R-:W-:Y:S02]  /*ffb0*/  FFMA.FTZ R0, R12, c[0x0][0x2d0], -R2.reuse ;  /* 0x0000b4000c007a23 */ /* 0x102fe40000010802 */
[----:B------:R-:W1:Y:S05]  /*ffc0*/  LDSM.16.MT88.4 R12, [R185] ;  /* 0x00000000b90c783b */ /* 0x000e6a0000004200 */
[----:B------:R3:W4:Y:S01]  /*ffd0*/  MUFU.EX2 R74, R0 ;  /* 0x00000000004a7308 */ /* 0x0007220000000800 */
[----:B--2---:R-:W-:Y:S02]  /*ffe0*/  FFMA.FTZ R3, R6, c[0x0][0x2d0], -R2 ;  /* 0x0000b40006037a23 */ /* 0x004fe40000010802 */
[----:B------:R-:W2:Y:S05]  /*fff0*/  LDSM.16.MT88.4 R4, [R246] ;  /* 0x00000000f604783b */ /* 0x000eaa0000004200 */
[----:B------:R4:W-:Y:S01]  /*10000*/  MUFU.EX2 R78, R3 ;  /* 0x00000003004e7308 */ /* 0x0009e20000000800 */
[----:B---3--:R-:W-:Y:S01]  /*10010*/  FMUL.FTZ R0, R8, c[0x0][0x2d0] ;  /* 0x0000b40008007a20 */ /* 0x008fe20000410000 */
[----:B----4-:R-:W-:-:S04]  /*10020*/  F2FP.BF16.PACK_AB R18, R77, R74 ;  /* 0x0000004a4d12723e */ /* 0x010fc800000010ff */
[----:B------:R-:W-:-:S05]  /*10030*/  FSEL R0, R0, RZ, P0 ;  /* 0x000000ff00007208 */ /* 0x000fca0000000000 */
[----:B------:R-:W-:-:S04]  /*10040*/  FFMA.FTZ R3, R28, c[0x0][0x2d0], -R0 ;  /* 0x0000b4001c037a23 */ /* 0x000fc80000010800 */
[----:B------:R3:W-:Y:S02]  /*10050*/  MUFU.EX2 R65, R3 ;  /* 0x0000000300417308 */ /* 0x0007e40000000800 */
[----:B---3--:R-:W-:-:S06]  /*10060*/  FFMA.FTZ R3, R30, c[0x0][0x2d0], -R0 ;  /* 0x0000b4001e037a23 */ /* 0x008fcc0000010800 */
[----:B------:R3:W4:Y:S02]  /*10070*/  MUFU.EX2 R64, R3 ;  /* 0x0000000300407308 */ /* 0x0007240000000800 */
[----:B---3--:R-:W-:-:S06]  /*10080*/  FFMA.FTZ R3, R29, c[0x0][0x2d0], -R0 ;  /* 0x0000b4001d037a23 */ /* 0x008fcc0000010800 */
[----:B------:R3:W-:Y:S02]  /*10090*/  MUFU.EX2 R73, R3 ;  /* 0x0000000300497308 */ /* 0x0007e40000000800 */
[----:B---3--:R-:W-:-:S06]  /*100a0*/  FFMA.FTZ R3, R31, c[0x0][0x2d0], -R0 ;  /* 0x0000b4001f037a23 */ /* 0x008fcc0000010800 */
[----:B------:R3:W1:Y:S02]  /*100b0*/  MUFU.EX2 R75, R3 ;  /* 0x00000003004b7308 */ /* 0x0006640000000800 */
[----:B---3--:R-:W-:Y:S01]  /*100c0*/  FFMA.FTZ R3, R17, c[0x0][0x2d0], -R2 ;  /* 0x0000b40011037a23 */ /* 0x008fe20000010802 */
[----:B----4-:R-:W-:Y:S02]  /*100d0*/  F2FP.BF16.PACK_AB R17, R64, R65 ;  /* 0x000000414011723e */ /* 0x010fe400000010ff */
[----:B-1----:R-:W-:-:S03]  /*100e0*/  F2FP.BF16.PACK_AB R19, R75, R73 ;  /* 0x000000494b13723e */ /* 0x002fc600000010ff */
[----:B------:R1:W3:Y:S02]  /*100f0*/  MUFU.EX2 R79, R3 ;  /* 0x00000003004f7308 */ /* 0x0002e40000000800 */
[----:B-1----:R-:W-:Y:S01]  /*10100*/  FFMA.FTZ R3, R16, c[0x0][0x2d0], -R2 ;  /* 0x0000b40010037a23 */ /* 0x002fe20000010802 */
[----:B------:R-:W-:-:S05]  /*10110*/  F2FP.BF16.PACK_AB R16, R66, R67 ;  /* 0x000000434210723e */ /* 0x000fca00000010ff */
[----:B------:R1:W-:Y:S02]  /*10120*/  MUFU.EX2 R82, R3 ;  /* 0x0000000300527308 */ /* 0x0003e40000000800 */
[C---:B------:R-:W-:Y:S07]  /*10130*/  HMMA.16816.F32.BF16 R40, R16.reuse, R12, RZ ;  /* 0x0000000c1028723c */ /* 0x040fee00000418ff */
[----:B---3--:R-:W-:Y:S01]  /*10140*/  F2FP.BF16.PACK_AB R12, R79, R78 ;  /* 0x0000004e4f0c723e */ /* 0x008fe200000010ff */
[----:B--2---:R-:W-:Y:S01]  /*10150*/  HMMA.16816.F32.BF16 R24, R16, R4, RZ ;  /* 0x000000041018723c */ /* 0x004fe200000418ff */
[----:B-1----:R-:W-:-:S04]  /*10160*/  FFMA.FTZ R3, R21, c[0x0][0x2d0], -R2 ;  /* 0x0000b40015037a23 */ /* 0x002fc80000010802 */
[----:B------:R1:W2:Y:S03]  /*10170*/  MUFU.EX2 R83, R3 ;  /* 0x0000000300537308 */ /* 0x0002a60000000800 */
[----:B------:R-:W-:Y:S01]  /*10180*/  HMMA.16816.F32.BF16 R28, R16, R14, RZ ;  /* 0x0000000e101c723c */ /* 0x000fe200000418ff */
[----:B-1----:R-:W-:-:S06]  /*10190*/  FFMA.FTZ R3, R32, c[0x0][0x2d0], -R0 ;  /* 0x0000b40020037a23 */ /* 0x002fcc0000010800 */
[----:B--2---:R-:W-:Y:S01]  /*101a0*/  F2FP.BF16.PACK_AB R14, R83, R82 ;  /* 0x00000052530e723e */ /* 0x004fe200000010ff */
[----:B------:R1:W-:Y:S02]  /*101b0*/  MUFU.EX2 R72, R3 ;  /* 0x0000000300487308 */ /* 0x0003e40000000800 */
[--C-:B-1----:R-:W-:Y:S02]  /*101c0*/  FFMA.FTZ R3, R33, c[0x0][0x2d0], -R0.reuse ;  /* 0x0000b40021037a23 */ /* 0x102fe40000010800 */
[----:B------:R-:W1:Y:S04]  /*101d0*/  LDSM.16.MT88.4 R32, [R246+0x800] ;  /* 0x00080000f620783b */ /* 0x000e680000004200 */
[----:B------:R2:W3:Y:S02]  /*101e0*/  MUFU.EX2 R76, R3 ;  /* 0x00000003004c7308 */ /* 0x0004e40000000800 */
[--C-:B--2---:R-:W-:Y:S01]  /*101f0*/  FFMA.FTZ R3, R22, c[0x0][0x2d0], -R0.reuse ;  /* 0x0000b40016037a23 */ /* 0x104fe20000010800 */
[----:B---3--:R-:W-:Y:S01]  /*10200*/  F2FP.BF16.PACK_AB R13, R76, R72 ;  /* 0x000000484c0d723e */ /* 0x008fe200000010ff */
[C---:B------:R-:W-:Y:S04]  /*10210*/  HMMA.16816.F32.BF16 R20, R16.reuse, R6, RZ ;  /* 0x000000061014723c */ /* 0x040fe800000418ff */
[----:B------:R2:W-:Y:S04]  /*10220*/  MUFU.EX2 R81, R3 ;  /* 0x0000000300517308 */ /* 0x0005e80000000800 */
[----:B------:R-:W-:Y:S01]  /*10230*/  HMMA.16816.F32.BF16 R4, R16, R48, RZ ;  /* 0x000000301004723c */ /* 0x000fe200000418ff */
[----:B--2---:R-:W-:-:S02]  /*10240*/  FFMA.FTZ R3, R56, c[0x0][0x2d0], -R0 ;  /* 0x0000b40038037a23 */ /* 0x004fc40000010800 */
[----:B------:R-:W2:Y:S02]  /*10250*/  LDSM.16.MT88.4 R56, [R247+0x800] ;  /* 0x00080000f738783b */ /* 0x000ea40000004200 */
[----:B------:R-:W3:Y:S02]  /*10260*/  MUFU.EX2 R80, R3 ;  /* 0x0000000300507308 */ /* 0x000ee40000000800 */
[----:B---3--:R-:W-:Y:S01]  /*10270*/  F2FP.BF16.PACK_AB R15, R80, R81 ;  /* 0x00000051500f723e */ /* 0x008fe200000010ff */
[----:B------:R-:W-:-:S04]  /*10280*/  FADD.FTZ R3, R67, R66 ;  /* 0x0000004243037221 */ /* 0x000fc80000010000 */
[----:B------:R-:W-:Y:S02]  /*10290*/  FADD.FTZ R3, R74, R3 ;  /* 0x000000034a037221 */ /* 0x000fe40000010000 */
[C---:B------:R-:W-:Y:S01]  /*102a0*/  HMMA.16816.F32.BF16 R140, R12.reuse, R36, R40 ;  /* 0x000000240c8c723c */ /* 0x040fe20000041828 */
[----:B------:R-:W3:Y:S07]  /*102b0*/  LDSM.16.MT88.4 R40, [R246+0x2000] ;  /* 0x00200000f628783b */ /* 0x000eee0000004200 */
[C---:B-1----:R-:W-:Y:S08]  /*102c0*/  HMMA.16816.F32.BF16 R228, R12.reuse, R32, R24 ;  /* 0x000000200ce4723c */ /* 0x042ff00000041818 */
[----:B------:R-:W-:Y:S01]  /*102d0*/  HMMA.16816.F32.BF16 R124, R12, R34, R20 ;  /* 0x000000220c7c723c */ /* 0x000fe20000041814 */
[----:B------:R-:W-:Y:S07]  /*102e0*/  LDSM.16.MT88.4 R32, [R246+0x2800] ;  /* 0x00280000f620783b */ /* 0x000fee0000004200 */
[C---:B------:R-:W-:Y:S08]  /*102f0*/  HMMA.16816.F32.BF16 R24, R16.reuse, R44, RZ ;  /* 0x0000002c1018723c */ /* 0x040ff000000418ff */
[----:B------:R-:W-:Y:S01]  /*10300*/  HMMA.16816.F32.BF16 R20, R16, R46, RZ ;  /* 0x0000002e1014723c */ /* 0x000fe200000418ff */
[----:B------:R-:W1:Y:S07]  /*10310*/  LDSM.16.MT88.4 R44, [R186+0x2000] ;  /* 0x00200000ba2c783b */ /* 0x000e6e0000004200 */
[----:B------:R-:W-:Y:S08]  /*10320*/  HMMA.16816.F32.BF16 R224, R12, R52, R4 ;  /* 0x000000340ce0723c */ /* 0x000ff00000041804 */
[----:B------:R-:W-:Y:S08]  /*10330*/  HMMA.16816.F32.BF16 R4, R16, R60, RZ ;  /* 0x0000003c1004723c */ /* 0x000ff000000418ff */
[C---:B------:R-:W-:Y:S01]  /*10340*/  HMMA.16816.F32.BF16 R132, R12.reuse, R38, R28 ;  /* 0x000000260c84723c */ /* 0x040fe2000004181c */
[----:B------:R-:W4:Y:S07]  /*10350*/  LDSM.16.MT88.4 R36, [R186+0x2800] ;  /* 0x00280000ba24783b */ /* 0x000f2e0000004200 */
[C---:B--2---:R-:W-:Y:S08]  /*10360*/  HMMA.16816.F32.BF16 R172, R12.reuse, R56, R24 ;  /* 0x000000380cac723c */ /* 0x044ff00000041818 */
[----:B------:R-:W-:Y:S08]  /*10370*/  HMMA.16816.F32.BF16 R164, R12, R58, R20 ;  /* 0x0000003a0ca4723c */ /* 0x000ff00000041814 */
[C---:B---3--:R-:W-:Y:S08]  /*10380*/  HMMA.16816.F32.BF16 R24, R16.reuse, R40, RZ ;  /* 0x000000281018723c */ /* 0x048ff000000418ff */
[----:B------:R-:W-:Y:S01]  /*10390*/  HMMA.16816.F32.BF16 R20, R16, R42, RZ ;  /* 0x0000002a1014723c */ /* 0x000fe200000418ff */
[----:B------:R-:W2:Y:S07]  /*103a0*/  LDSM.16.MT88.4 R40, [R247+0x2000] ;  /* 0x00200000f728783b */ /* 0x000eae0000004200 */
[----:B------:R-:W-:Y:S08]  /*103b0*/  HMMA.16816.F32.BF16 R168, R12, R68, R4 ;  /* 0x000000440ca8723c */ /* 0x000ff00000041804 */
[C---:B-1----:R-:W-:Y:S08]  /*103c0*/  HMMA.16816.F32.BF16 R4, R16.reuse, R44, RZ ;  /* 0x0000002c1004723c */ /* 0x042ff000000418ff */
[----:B------:R-:W-:Y:S08]  /*103d0*/  HMMA.16816.F32.BF16 R28, R16, R50, RZ ;  /* 0x00000032101c723c */ /* 0x000ff000000418ff */
[C---:B------:R-:W-:Y:S01]  /*103e0*/  HMMA.16816.F32.BF16 R56, R12.reuse, R32, R24 ;  /* 0x000000200c38723c */ /* 0x040fe20000041818 */
[----:B------:R-:W1:Y:S06]  /*103f0*/  LDSM.16.MT88.4 R24, [R247+0x2800] ;  /* 0x00280000f718783b */ /* 0x000e6c0000004200 */
[--C-:B------:R-:W-:Y:S01]  /*10400*/  FFMA.FTZ R32, R89, c[0x0][0x2d0], -R2.reuse ;  /* 0x0000b40059207a23 */ /* 0x100fe20000010802 */
[----:B----4-:R-:W-:Y:S01]  /*10410*/  HMMA.16816.F32.BF16 R160, R12, R36, R4 ;  /* 0x000000240ca0723c */ /* 0x010fe20000041804 */
[----:B------:R-:W-:-:S06]  /*10420*/  FFMA.FTZ R33, R88, c[0x0][0x2d0], -R2 ;  /* 0x0000b40058217a23 */ /* 0x000fcc0000010802 */
[--C-:B------:R-:W-:Y:S01]  /*10430*/  FFMA.FTZ R37, R95, c[0x0][0x2d0], -R0.reuse ;  /* 0x0000b4005f257a23 */ /* 0x100fe20000010800 */
[----:B------:R-:W-:Y:S01]  /*10440*/  HMMA.16816.F32.BF16 R116, R12, R54, R28 ;  /* 0x000000360c74723c */ /* 0x000fe2000004181c */
[----:B------:R-:W-:-:S07]  /*10450*/  FFMA.FTZ R36, R94, c[0x0][0x2d0], -R0 ;  /* 0x0000b4005e247a23 */ /* 0x000fce0000010800 */
[C---:B--2---:R-:W-:Y:S07]  /*10460*/  HMMA.16816.F32.BF16 R4, R16.reuse, R40, RZ ;  /* 0x000000281004723c */ /* 0x044fee00000418ff */
[--C-:B------:R-:W-:Y:S01]  /*10470*/  FFMA.FTZ R40, R87, c[0x0][0x2d0], -R2.reuse ;  /* 0x0000b40057287a23 */ /* 0x100fe20000010802 */
[----:B------:R-:W-:Y:S01]  /*10480*/  HMMA.16816.F32.BF16 R28, R16, R62, RZ ;  /* 0x0000003e101c723c */ /* 0x000fe200000418ff */
[----:B------:R-:W-:-:S07]  /*10490*/  FFMA.FTZ R41, R86, c[0x0][0x2d0], -R2 ;  /* 0x0000b40056297a23 */ /* 0x000fce0000010802 */
[C---:B------:R-:W-:Y:S07]  /*104a0*/  HMMA.16816.F32.BF16 R60, R12.reuse, R34, R20 ;  /* 0x000000220c3c723c */ /* 0x040fee0000041814 */
[--C-:B------:R-:W-:Y:S01]  /*104b0*/  FFMA.FTZ R35, R96, c[0x0][0x2d0], -R0.reuse ;  /* 0x0000b40060237a23 */ /* 0x100fe20000010800 */
[----:B-1----:R-:W-:Y:S01]  /*104c0*/  HMMA.16816.F32.BF16 R156, R12, R24, R4 ;  /* 0x000000180c9c723c */ /* 0x002fe20000041804 */
[----:B------:R-:W-:-:S07]  /*104d0*/  FFMA.FTZ R34, R99, c[0x0][0x2d0], -R0 ;  /* 0x0000b40063227a23 */ /* 0x000fce0000010800 */
[----:B------:R-:W-:Y:S01]  /*104e0*/  HMMA.16816.F32.BF16 R48, R12, R70, R28 ;  /* 0x000000460c30723c */ /* 0x000fe2000004181c */
[----:B------:R-:W1:Y:S07]  /*104f0*/  LDSM.16.MT88.4 R28, [R185+0x4000] ;  /* 0x00400000b91c783b */ /* 0x000e6e0000004200 */
[C---:B------:R-:W-:Y:S07]  /*10500*/  HMMA.16816.F32.BF16 R4, R16.reuse, R42, RZ ;  /* 0x0000002a1004723c */ /* 0x040fee00000418ff */
[--C-:B------:R-:W-:Y:S01]  /*10510*/  FFMA.FTZ R42, R85, c[0x0][0x2d0], -R2.reuse ;  /* 0x0000b400552a7a23 */ /* 0x100fe20000010802 */
[----:B------:R-:W-:Y:S01]  /*10520*/  HMMA.16816.F32.BF16 R20, R16, R46, RZ ;  /* 0x0000002e1014723c */ /* 0x000fe200000418ff */
[----:B------:R-:W-:-:S02]  /*10530*/  FFMA.FTZ R43, R84, c[0x0][0x2d0], -R2 ;  /* 0x0000b400542b7a23 */ /* 0x000fc40000010802 */
[----:B------:R-:W-:Y:S11]  /*10540*/  LDSM.16.MT88.4 R84, [R246+0x5800] ;  /* 0x00580000f654783b */ /* 0x000ff60000004200 */
[----:B------:R-:W-:Y:S02]  /*10550*/  @!UPT UIADD3 URZ, URZ, URZ, URZ ;  /* 0x0000003f3f3ff290 */ /* 0x000fe4000fffe03f */
[C---:B------:R-:W-:Y:S01]  /*10560*/  HMMA.16816.F32.BF16 R128, R12.reuse, R26, R4 ;  /* 0x0000001a0c80723c */ /* 0x040fe20000041804 */
[----:B------:R-:W2:Y:S07]  /*10570*/  LDSM.16.MT88.4 R24, [R185+0x4800] ;  /* 0x00480000b918783b */ /* 0x000eae0000004200 */
[----:B------:R-:W-:Y:S07]  /*10580*/  HMMA.16816.F32.BF16 R136, R12, R38, R20 ;  /* 0x000000260c88723c */ /* 0x000fee0000041814 */
[----:B------:R-:W-:Y:S01]  /*10590*/  FADD.FTZ R21, R65, R64 ;  /* 0x0000004041157221 */ /* 0x000fe20000010000 */
[----:B-1----:R-:W-:Y:S01]  /*105a0*/  HMMA.16816.F32.BF16 R4, R16, R28, RZ ;  /* 0x0000001c1004723c */ /* 0x002fe200000418ff */
[----:B------:R-:W-:-:S02]  /*105b0*/  FADD.FTZ R20, R77, R3 ;  /* 0x000000034d147221 */ /* 0x000fc40000010000 */
[----:B------:R-:W-:Y:S02]  /*105c0*/  FADD.FTZ R21, R73, R21 ;  /* 0x0000001549157221 */ /* 0x000fe40000010000 */
[----:B------:R-:W-:Y:S02]  /*105d0*/  FFMA.FTZ R39, R93, c[0x0][0x2d0], -R0 ;  /* 0x0000b4005d277a23 */ /* 0x000fe40000010800 */
[----:B------:R-:W-:Y:S02]  /*105e0*/  FADD.FTZ R3, R75, R21 ;  /* 0x000000154b037221 */ /* 0x000fe40000010000 */
[----:B------:R-:W-:Y:S02]  /*105f0*/  FFMA.FTZ R28, R91, c[0x0][0x2d0], -R2 ;  /* 0x0000b4005b1c7a23 */ /* 0x000fe40000010802 */
[----:B------:R-:W-:Y:S02]  /*10600*/  FADD.FTZ R3, R72, R3 ;  /* 0x0000000348037221 */ /* 0x000fe40000010000 */
[----:B------:R-:W-:-:S11]  /*10610*/  FFMA.FTZ R38, R92, c[0x0][0x2d0], -R0 ;  /* 0x0000b4005c267a23 */ /* 0x000fd60000010800 */
[----:B--2---:R-:W-:Y:S08]  /*10620*/  HMMA.16816.F32.BF16 R120, R12, R24, R4 ;  /* 0x000000180c78723c */ /* 0x004ff00000041804 */
[----:B------:R-:W-:Y:S07]  /*10630*/  HMMA.16816.F32.BF16 R4, R16, R30, RZ ;  /* 0x0000001e1004723c */ /* 0x000fee00000418ff */
[----:B------:R-:W-:-:S02]  /*10640*/  FFMA.FTZ R30, R90, c[0x0][0x2d0], -R2 ;  /* 0x0000b4005a1e7a23 */ /* 0x000fc40000010802 */
[----:B------:R-:W-:Y:S02]  /*10650*/  FADD.FTZ R31, R76, R3 ;  /* 0x000000034c1f7221 */ /* 0x000fe40000010000 */
[----:B------:R-:W1:Y:S08]  /*10660*/  MUFU.EX2 R3, R28 ;  /* 0x0000001c00037308 */ /* 0x000e700000000800 */
[----:B------:R2:W3:Y:S05]  /*10670*/  MUFU.EX2 R2, R30 ;  /* 0x0000001e00027308 */ /* 0x0004ea0000000800 */
[----:B------:R-:W-:Y:S01]  /*10680*/  HMMA.16816.F32.BF16 R112, R12, R26, R4 ;  /* 0x0000001a0c70723c */ /* 0x000fe20000041804 */
[----:B------:R-:W-:Y:S06]  /*10690*/  LDSM.16.MT88.4 R24, [R246+0x4800] ;  /* 0x00480000f618783b */ /* 0x000fec0000004200 */
[----:B------:R-:W-:-:S02]  /*106a0*/  FADD.FTZ R4, R78, R20 ;  /* 0x000000144e047221 */ /* 0x000fc40000010000 */
[----:B------:R-:W4:Y:S02]  /*106b0*/  LDSM.16.MT88.4 R20, [R246+0x4000] ;  /* 0x00400000f614783b */ /* 0x000f240000004200 */
[----:B------:R-:W-:Y:S02]  /*106c0*/  FADD.FTZ R29, R79, R4 ;  /* 0x000000044f1d7221 */ /* 0x000fe40000010000 */
[----:B----4-:R-:W-:Y:S01]  /*106d0*/  HMMA.16816.F32.BF16 R4, R16, R20, RZ ;  /* 0x000000141004723c */ /* 0x010fe200000418ff */
[----:B------:R-:W4:Y:S11]  /*106e0*/  MUFU.EX2 R20, R32 ;  /* 0x0000002000147308 */ /* 0x000f360000000800 */
[----:B------:R-:W-:Y:S11]  /*106f0*/  @!UPT UIADD3 URZ, URZ, URZ, URZ ;  /* 0x0000003f3f3ff290 */ /* 0x000ff6000fffe03f */
[----:B------:R-:W-:Y:S01]  /*10700*/  @!UPT UIADD3 URZ, URZ, URZ, URZ ;  /* 0x0000003f3f3ff290 */ /* 0x000fe2000fffe03f */
[----:B------:R-:W-:Y:S08]  /*10710*/  HMMA.16816.F32.BF16 R68, R12, R24, R4 ;  /* 0x000000180c44723c */ /* 0x000ff00000041804 */
[----:B------:R-:W-:Y:S11]  /*10720*/  HMMA.16816.F32.BF16 R4, R16, R22, RZ ;  /* 0x000000161004723c */ /* 0x000ff600000418ff */
[----:B------:R-:W-:Y:S11]  /*10730*/  @!UPT UIADD3 URZ, URZ, URZ, URZ ;  /* 0x0000003f3f3ff290 */ /* 0x000ff6000fffe03f */
[----:B------:R-:W-:Y:S02]  /*10740*/  @!UPT UIADD3 URZ, URZ, URZ, URZ ;  /* 0x0000003f3f3ff290 */ /* 0x000fe4000fffe03f */
[----:B------:R-:W-:Y:S01]  /*10750*/  HMMA.16816.F32.BF16 R152, R12, R26, R4 ;  /* 0x0000001a0c98723c */ /* 0x000fe20000041804 */
[----:B------:R-:W-:Y:S01]  /*10760*/  MUFU.EX2 R7, R33 ;  /* 0x0000002100077308 */ /* 0x000fe20000000800 */
[----:B------:R-:W-:Y:S05]  /*10770*/  LDSM.16.MT88.4 R24, [R186+0x4800] ;  /* 0x00480000ba18783b */ /* 0x000fea0000004200 */
[----:B------:R-:W-:Y:S02]  /*10780*/  FADD.FTZ R4, R82, R29 ;  /* 0x0000001d52047221 */ /* 0x000fe40000010000 */
[----:B------:R-:W-:Y:S02]  /*10790*/  FADD.FTZ R5, R81, R31 ;  /* 0x0000001f51057221 */ /* 0x000fe40000010000 */
[----:B--2---:R-:W2:Y:S01]  /*107a0*/  LDSM.16.MT88.4 R28, [R186+0x4000] ;  /* 0x00400000ba1c783b */ /* 0x004ea20000004200 */
[----:B------:R-:W-:-:S02]  /*107b0*/  FFMA.FTZ R6, R97, c[0x0][0x2d0], -R0 ;  /* 0x0000b40061067a23 */ /* 0x000fc40000010800 */
[----:B------:R-:W-:Y:S02]  /*107c0*/  FADD.FTZ R22, R80, R5 ;  /* 0x0000000550167221 */ /* 0x000fe40000010000 */
[----:B------:R-:W-:Y:S02]  /*107d0*/  FFMA.FTZ R5, R98, c[0x0][0x2d0], -R0 ;  /* 0x0000b40062057a23 */ /* 0x000fe40000010800 */
[----:B------:R-:W4:Y:S01]  /*107e0*/  MUFU.EX2 R6, R6 ;  /* 0x0000000600067308 */ /* 0x000f220000000800 */
[----:B------:R-:W-:-:S04]  /*107f0*/  FADD.FTZ R4, R83, R4 ;  /* 0x0000000453047221 */ /* 0x000fc80000010000 */
[----:B-1----:R-:W-:-:S03]  /*10800*/  FADD.FTZ R4, R3, R4 ;  /* 0x0000000403047221 */ /* 0x002fc60000010000 */
[----:B------:R-:W1:Y:S01]  /*10810*/  MUFU.EX2 R5, R5 ;  /* 0x0000000500057308 */ /* 0x000e620000000800 */
[C---:B---3--:R-:W-:Y:S01]  /*10820*/  FADD.FTZ R21, R2.reuse, R4 ;  /* 0x0000000402157221 */ /* 0x048fe20000010000 */
[----:B------:R-:W-:-:S03]  /*10830*/  F2FP.BF16.PACK_AB R4, R2, R3 ;  /* 0x000000030204723e */ /* 0x000fc600000010ff */
[----:B----4-:R-:W-:Y:S02]  /*10840*/  FADD.FTZ R2, R20, R21 ;  /* 0x0000001514027221 */ /* 0x010fe40000010000 */
[----:B------:R-:W-:Y:S01]  /*10850*/  FADD.FTZ R0, R6, R22 ;  /* 0x0000001606007221 */ /* 0x000fe20000010000 */
[----:B------:R-:W-:Y:S01]  /*10860*/  MUFU.EX2 R3, R41 ;  /* 0x0000002900037308 */ /* 0x000fe20000000800 */
[----:B------:R-:W-:Y:S02]  /*10870*/  FADD.FTZ R32, R7, R2 ;  /* 0x0000000207207221 */ /* 0x000fe40000010000 */
[C---:B-1----:R-:W-:Y:S01]  /*10880*/  FADD.FTZ R33, R5.reuse, R0 ;  /* 0x0000000005217221 */ /* 0x042fe20000010000 */
[----:B------:R-:W-:-:S04]  /*10890*/  F2FP.BF16.PACK_AB R5, R5, R6 ;  /* 0x000000060505723e */ /* 0x000fc800000010ff */
[----:B------:R-:W1:Y:S01]  /*108a0*/  MUFU.EX2 R2, R35 ;  /* 0x0000002300027308 */ /* 0x000e620000000800 */
[----:B------:R-:W-:Y:S02]  /*108b0*/  F2FP.BF16.PACK_AB R6, R7, R20 ;  /* 0x000000140706723e */ /* 0x000fe400000010ff */
[C---:B--2---:R-:W-:Y:S05]  /*108c0*/  HMMA.16816.F32.BF16 R20, R16.reuse, R28, RZ ;  /* 0x0000001c1014723c */ /* 0x044fea00000418ff */
[----:B------:R-:W2:Y:S03]  /*108d0*/  MUFU.EX2 R0, R34 ;  /* 0x0000002200007308 */ /* 0x000ea60000000800 */
[----:B------:R-:W-:Y:S01]  /*108e0*/  HMMA.16816.F32.BF16 R28, R16, R30, RZ ;  /* 0x0000001e101c723c */ /* 0x000fe200000418ff */
[----:B-1----:R-:W-:Y:S11]  /*108f0*/  FADD.FTZ R7, R2, R33 ;  /* 0x0000002102077221 */ /* 0x002ff60000010000 */
[----:B------:R-:W-:Y:S04]  /*10900*/  @!UPT UIADD3 URZ, URZ, URZ, URZ ;  /* 0x0000003f3f3ff290 */ /* 0x000fe8000fffe03f */
[C---:B------:R-:W-:Y:S01]  /*10910*/  HMMA.16816.F32.BF16 R52, R12.reuse, R24, R20 ;  /* 0x000000180c34723c */ /* 0x040fe20000041814 */
[----:B------:R-:W1:Y:S07]  /*10920*/  MUFU.EX2 R20, R40 ;  /* 0x0000002800147308 */ /* 0x000e6e0000000800 */
[----:B------:R-:W-:Y:S01]  /*10930*/  HMMA.16816.F32.BF16 R44, R12, R26, R28 ;  /* 0x0000001a0c2c723c */ /* 0x000fe2000004181c */
[----:B------:R-:W3:Y:S06]  /*10940*/  MUFU.EX2 R24, R42 ;  /* 0x0000002a00187308 */ /* 0x000eec0000000800 */
[C---:B--2---:R-:W-:Y:S01]  /*10950*/  FADD.FTZ R26, R0.reuse, R7 ;  /* 0x00000007001a7221 */ /* 0x044fe20000010000 */
[----:B------:R-:W-:Y:S01]  /*10960*/  F2FP.BF16.PACK_AB R7, R0, R2 ;  /* 0x000000020007723e */ /* 0x000fe200000010ff */
[----:B------:R-:W2:Y:S01]  /*10970*/  MUFU.EX2 R22, R37 ;  /* 0x0000002500167308 */ /* 0x000ea20000000800 */
[----:B-1----:R-:W-:Y:S01]  /*10980*/  FADD.FTZ R25, R20, R32 ;  /* 0x0000002014197221 */ /* 0x002fe20000010000 */
[----:B------:R-:W-:-:S03]  /*10990*/  F2FP.BF16.PACK_AB R100, R3, R20 ;  /* 0x000000140364723e */ /* 0x000fc600000010ff */
[----:B------:R-:W-:-:S03]  /*109a0*/  FADD.FTZ R2, R3, R25 ;  /* 0x0000001903027221 */ /* 0x000fc60000010000 */
[----:B------:R-:W1:Y:S01]  /*109b0*/  MUFU.EX2 R21, R36 ;  /* 0x0000002400157308 */ /* 0x000e620000000800 */
[----:B---3--:R-:W-:-:S07]  /*109c0*/  FADD.FTZ R2, R24, R2 ;  /* 0x0000000218027221 */ /* 0x008fce0000010000 */
[----:B------:R-:W3:Y:S01]  /*109d0*/  MUFU.EX2 R23, R43 ;  /* 0x0000002b00177308 */ /* 0x000ee20000000800 */
[----:B--2---:R-:W-:-:S04]  /*109e0*/  FADD.FTZ R0, R22, R26 ;  /* 0x0000001a16007221 */ /* 0x004fc80000010000 */
[C---:B-1----:R-:W-:Y:S01]  /*109f0*/  FADD.FTZ R3, R21.reuse, R0 ;  /* 0x0000000015037221 */ /* 0x042fe20000010000 */
[----:B------:R-:W-:Y:S02]  /*10a00*/  F2FP.BF16.PACK_AB R101, R21, R22 ;  /* 0x000000161565723e */ /* 0x000fe400000010ff */
[----:B------:R-:W-:Y:S01]  /*10a10*/  MUFU.EX2 R0, R38 ;  /* 0x0000002600007308 */ /* 0x000fe20000000800 */
[C---:B---3--:R-:W-:Y:S01]  /*10a20*/  FADD.FTZ R193, R23.reuse, R2 ;  /* 0x0000000217c17221 */ /* 0x048fe20000010000 */
[----:B------:R-:W-:-:S06]  /*10a30*/  F2FP.BF16.PACK_AB R102, R23, R24 ;  /* 0x000000181766723e */ /* 0x000fcc00000010ff */
[----:B------:R-:W1:Y:S01]  /*10a40*/  MUFU.EX2 R2, R39 ;  /* 0x0000002700027308 */ /* 0x000e620000000800 */
[----:B------:R2:W3:Y:S01]  /*10a50*/  LDSM.16.MT88.4 R20, [R103+0x4000] ;  /* 0x004000006714783b */ /* 0x0004e20000004200 */
[----:B-1----:R-:W-:-:S04]  /*10a60*/  FADD.FTZ R3, R2, R3 ;  /* 0x0000000302037221 */ /* 0x002fc80000010000 */
[C---:B------:R-:W-:Y:S01]  /*10a70*/  FADD.FTZ R199, R0.reuse, R3 ;  /* 0x0000000300c77221 */ /* 0x040fe20000010000 */
[----:B--2---:R-:W-:Y:S02]  /*10a80*/  F2FP.BF16.PACK_AB R103, R0, R2 ;  /* 0x000000020067723e */ /* 0x004fe400000010ff */
[----:B------:R-:W-:-:S04]  /*10a90*/  IADD3 R0, R106, -0x3, RZ ;  /* 0xfffffffd6a007810 */ /* 0x000fc80007ffe0ff */
[----:B------:R-:W-:Y:S01]  /*10aa0*/  ISETP.GE.AND P0, PT, R0, R208, PT ;  /* 0x000000d00000720c */ /* 0x000fe20003f06270 */
[C---:B---3--:R-:W-:Y:S08]  /*10ab0*/  HMMA.16816.F32.BF16 R24, R16.reuse, R20, RZ ;  /* 0x000000141018723c */ /* 0x048ff000000418ff */
        /* <DEDUP_REMOVED lines=13> */
[----:B------:R-:W-:Y:S01]  /*10b90*/  IMAD.MOV.U32 R225, RZ, RZ, 0x1f ;  /* 0x0000001fffe17424 */ /* 0x000fe200078e00ff */
[----:B------:R-:W-:Y:S01]  /*10ba0*/  HMMA.16816.F32.BF16 R32, R4, R14, R116 ;  /* 0x0000000e0420723c */ /* 0x000fe20000041874 */
[----:B------:R-:W1:Y:S01]  /*10bb0*/  LDSM.16.MT88.4 R12, [R247+0x1000] ;  /* 0x00100000f70c783b */ /* 0x000e620000004200 */
[----:B------:R-:W-:-:S06]  /*10bc0*/  IMAD.MOV.U32 R224, RZ, RZ, -0x1 ;  /* 0xffffffffffe07424 */ /* 0x000fcc00078e00ff */
        /* <DEDUP_REMOVED lines=15> */
[----:B------:R-:W1:Y:S04]  /*10cc0*/  LDSM.16.MT88.4 R12, [R185+0x5000] ;  /* 0x00500000b90c783b */ /* 0x000e680000004200 */
[----:B------:R-:W3:Y:S03]  /*10cd0*/  LDSM.16.MT88.4 R128, [R246+0x1800] ;  /* 0x00180000f680783b */ /* 0x000ee60000004200 */
[C---:B--2---:R-:W-:Y:S08]  /*10ce0*/  HMMA.16816.F32.BF16 R140, R100.reuse, R136, R140 ;  /* 0x00000088648c723c */ /* 0x044ff0000004188c */
[----:B------:R-:W-:Y:S08]  /*10cf0*/  HMMA.16816.F32.BF16 R136, R100, R138, R20 ;  /* 0x0000008a6488723c */ /* 0x000ff00000041814 */
[C---:B-1----:R-:W-:Y:S01]  /*10d00*/  HMMA.16816.F32.BF16 R88, R4.reuse, R12, R120 ;  /* 0x0000000c0458723c */ /* 0x042fe20000041878 */
[----:B------:R-:W1:Y:S07]  /*10d10*/  LDSM.16.MT88.4 R120, [R186+0x1800] ;  /* 0x00180000ba78783b */ /* 0x000e6e0000004200 */
[----:B------:R-:W-:Y:S01]  /*10d20*/  HMMA.16816.F32.BF16 R92, R4, R14, R112 ;  /* 0x0000000e045c723c */ /* 0x000fe20000041870 */
[----:B------:R-:W2:Y:S04]  /*10d30*/  LDSM.16.MT88.4 R12, [R246+0x5000] ;  /* 0x00500000f60c783b */ /* 0x000ea80000004200 */
[----:B------:R-:W4:Y:S03]  /*10d40*/  LDSM.16.MT88.4 R112, [R247+0x1800] ;  /* 0x00180000f770783b */ /* 0x000f260000004200 */
[C---:B---3--:R-:W-:Y:S08]  /*10d50*/  HMMA.16816.F32.BF16 R132, R100.reuse, R128, R132 ;  /* 0x000000806484723c */ /* 0x048ff00000041884 */
[C---:B------:R-:W-:Y:S08]  /*10d60*/  HMMA.16816.F32.BF16 R128, R100.reuse, R130, R28 ;  /* 0x000000826480723c */ /* 0x040ff0000004181c */
[----:B-1----:R-:W-:Y:S08]  /*10d70*/  HMMA.16816.F32.BF16 R124, R100, R120, R124 ;  /* 0x00000078647c723c */ /* 0x002ff0000004187c */
[C---:B--2---:R-:W-:Y:S01]  /*10d80*/  HMMA.16816.F32.BF16 R96, R4.reuse, R12, R68 ;  /* 0x0000000c0460723c */ /* 0x044fe20000041844 */
[----:B------:R-:W-:Y:S07]  /*10d90*/  LDSM.16.MT88.4 R68, [R247+0x3800] ;  /* 0x00380000f744783b */ /* 0x000fee0000004200 */
[----:B------:R-:W-:Y:S01]  /*10da0*/  HMMA.16816.F32.BF16 R152, R4, R14, R152 ;  /* 0x0000000e0498723c */ /* 0x000fe20000041898 */
[----:B------:R-:W1:Y:S07]  /*10db0*/  LDSM.16.MT88.4 R12, [R186+0x5000] ;  /* 0x00500000ba0c783b */ /* 0x000e6e0000004200 */
[C---:B----4-:R-:W-:Y:S08]  /*10dc0*/  HMMA.16816.F32.BF16 R116, R100.reuse, R112, R116 ;  /* 0x000000706474723c */ /* 0x050ff00000041874 */
[C---:B------:R-:W-:Y:S08]  /*10dd0*/  HMMA.16816.F32.BF16 R120, R100.reuse, R122, R32 ;  /* 0x0000007a6478723c */ /* 0x040ff00000041820 */
[----:B------:R-:W-:Y:S08]  /*10de0*/  HMMA.16816.F32.BF16 R112, R100, R114, R36 ;  /* 0x000000726470723c */ /* 0x000ff00000041824 */
[C---:B-1----:R-:W-:Y:S01]  /*10df0*/  HMMA.16816.F32.BF16 R156, R4.reuse, R14, R44 ;  /* 0x0000000e049c723c */ /* 0x042fe2000004182c */
[----:B------:R-:W1:Y:S07]  /*10e00*/  LDSM.16.MT88.4 R44, [R185+0x3800] ;  /* 0x00380000b92c783b */ /* 0x000e6e0000004200 */
[----:B------:R-:W-:Y:S01]  /*10e10*/  HMMA.16816.F32.BF16 R160, R4, R12, R52 ;  /* 0x0000000c04a0723c */ /* 0x000fe20000041834 */
[----:B------:R-:W2:Y:S04]  /*10e20*/  LDSM.16.MT88.4 R52, [R246+0x3800] ;  /* 0x00380000f634783b */ /* 0x000ea80000004200 */
[----:B------:R-:W3:Y:S03]  /*10e30*/  LDSM.16.MT88.4 R12, [R247+0x5000] ;  /* 0x00500000f70c783b */ /* 0x000ee60000004200 */
[C---:B-1----:R-:W-:Y:S08]  /*10e40*/  HMMA.16816.F32.BF16 R40, R100.reuse, R44, R40 ;  /* 0x0000002c6428723c */ /* 0x042ff00000041828 */
[C---:B------:R-:W-:Y:S08]  /*10e50*/  HMMA.16816.F32.BF16 R44, R100.reuse, R46, R48 ;  /* 0x0000002e642c723c */ /* 0x040ff00000041830 */
[C---:B--2---:R-:W-:Y:S08]  /*10e60*/  HMMA.16816.F32.BF16 R48, R100.reuse, R52, R56 ;  /* 0x000000346430723c */ /* 0x044ff00000041838 */
[----:B------:R-:W-:Y:S01]  /*10e70*/  HMMA.16816.F32.BF16 R52, R100, R54, R60 ;  /* 0x000000366434723c */ /* 0x000fe2000004183c */
[----:B------:R-:W1:Y:S07]  /*10e80*/  LDSM.16.MT88.4 R60, [R186+0x3800] ;  /* 0x00380000ba3c783b */ /* 0x000e6e0000004200 */
[C---:B---3--:R-:W-:Y:S08]  /*10e90*/  HMMA.16816.F32.BF16 R24, R4.reuse, R12, R24 ;  /* 0x0000000c0418723c */ /* 0x048ff00000041818 */
[----:B------:R-:W-:Y:S01]  /*10ea0*/  HMMA.16816.F32.BF16 R16, R4, R14, R16 ;  /* 0x0000000e0410723c */ /* 0x000fe20000041810 */
[----:B------:R-:W2:Y:S07]  /*10eb0*/  LDSM.16.MT88.4 R4, [R247+0x5800] ;  /* 0x00580000f704783b */ /* 0x000eae0000004200 */
        /* <DEDUP_REMOVED lines=8> */
[C---:B-1----:R-:W-:Y:S08]  /*10f40*/  HMMA.16816.F32.BF16 R72, R100.reuse, R76, R88 ;  /* 0x0000004c6448723c */ /* 0x042ff00000041858 */
[C---:B------:R-:W-:Y:S01]  /*10f50*/  HMMA.16816.F32.BF16 R76, R100.reuse, R78, R92 ;  /* 0x0000004e644c723c */ /* 0x040fe2000004185c */
[----:B------:R-:W1:Y:S07]  /*10f60*/  LDSM.16.MT88.4 R92, [R186+0x5800] ;  /* 0x00580000ba5c783b */ /* 0x000e6e0000004200 */
[C---:B-1----:R-:W-:Y:S08]  /*10f70*/  HMMA.16816.F32.BF16 R88, R100.reuse, R92, R160 ;  /* 0x0000005c6458723c */ /* 0x042ff000000418a0 */
        /* <DEDUP_REMOVED lines=19> */
[C---:B------:R-:W-:Y:S01]  /*110b0*/  SHF.L.U64.HI R18, R206.reuse, 0x1, R212 ;  /* 0x00000001ce127819 */ /* 0x040fe200000102d4 */
[----:B------:R-:W-:Y:S01]  /*110c0*/  IMAD.SHL.U32 R17, R206, 0x2, RZ ;  /* 0x00000002ce117824 */ /* 0x000fe200078e00ff */
[C---:B------:R-:W-:Y:S01]  /*110d0*/  SHF.L.U64.HI R16, R203.reuse, 0x1, R213 ;  /* 0x00000001cb107819 */ /* 0x040fe200000102d5 */
[----:B------:R-:W-:Y:S01]  /*110e0*/  IMAD R191, R0, c[0x0][0x2b8], R2 ;  /* 0x0000ae0000bf7a24 */ /* 0x000fe200078e0202 */
[----:B------:R-:W-:Y:S01]  /*110f0*/  SHF.L.U64.HI R14, R204, 0x1, R205 ;  /* 0x00000001cc0e7819 */ /* 0x000fe200000102cd */
[----:B------:R-:W-:Y:S02]  /*11100*/  IMAD.SHL.U32 R15, R203, 0x2, RZ ;  /* 0x00000002cb0f7824 */ /* 0x000fe400078e00ff */
[----:B------:R-:W-:Y:S01]  /*11110*/  IMAD.WIDE.U32 R2, R191, c[0x0][0x1e0], RZ ;  /* 0x00007800bf027a25 */ /* 0x000fe200078e00ff */
[----:B------:R-:W-:-:S03]  /*11120*/  SHF.R.S32.HI R0, RZ, 0x1f, R191 ;  /* 0x0000001fff007819 */ /* 0x000fc600000114bf */
[----:B------:R-:W-:Y:S02]  /*11130*/  IMAD.SHL.U32 R7, R204, 0x2, RZ ;  /* 0x00000002cc077824 */ /* 0x000fe400078e00ff */
        /* <DEDUP_REMOVED lines=13> */
.L_x_1910:
[----:B------:R-:W-:Y:S05]  /*11210*/  BRA.DIV ~URZ, `(.L_x_1820) ;  /* 0x00008f727f007947 */ /* 0x000fea000b800000 */
[----:B------:R-:W3:Y:S01]  /*11220*/  SHFL.IDX PT, R0, R6, RZ, 0x181f ;  /* 0x00181fff06007589 */ /* 0x000ee200000e0000 */
[C---:B------:R-:W-:Y:S01]  /*11230*/  LOP3.LUT P2, RZ, R198.reuse, 0x2, RZ, 0xc0, !PT ;  /* 0x00000002c6ff7812 */ /* 0x040fe2000784c0ff */
[----:B------:R-:W-:Y:S01]  /*11240*/  IMAD.MOV.U32 R12, RZ, RZ, R149 ;  /* 0x000000ffff0c7224 */ /* 0x000fe200078e0095 */
[C---:B------:R-:W-:Y:S02]  /*11250*/  LOP3.LUT P1, RZ, R198.reuse, 0x1, RZ, 0xc0, !PT ;  /* 0x00000001c6ff7812 */ /* 0x040fe4000782c0ff */
[----:B------:R-:W-:Y:S02]  /*11260*/  LOP3.LUT P3, RZ, R198, 0x4, RZ, 0xc0, !PT ;  /* 0x00000004c6ff7812 */ /* 0x000fe4000786c0ff */
[----:B------:R-:W-:Y:S02]  /*11270*/  SEL R13, RZ, 0x10, P1 ;  /* 0x00000010ff0d7807 */ /* 0x000fe40000800000 */
[----:B---3--:R-:W-:-:S05]  /*11280*/  IADD3 R2, P0, R0, R7, RZ ;  /* 0x0000000700027210 */ /* 0x008fca0007f1e0ff */
[----:B--2---:R-:W-:-:S05]  /*11290*/  IMAD.X R3, R4, 0x1, R14, P0 ;  /* 0x0000000104037824 */ /* 0x004fca00000e060e */
[----:B------:R-:W-:Y:S01]  /*112a0*/  @!PT LDS RZ, [RZ] ;  /* 0x00000000fffff984 */ /* 0x000fe20000000800 */
[----:B------:R-:W-:Y:S01]  /*112b0*/  @!PT LDS RZ, [RZ] ;  /* 0x00000000fffff984 */ /* 0x000fe20000000800 */
[----:B------:R2:W-:Y:S02]  /*112c0*/  LDGSTS.E.BYPASS.LTC128B.128 [R107+0xc100], [R2.64], !P2 ;  /* 0x0c100000026b7fae */ /* 0x0005e4000d101d48 */
[----:B--2---:R-:W-:-:S05]  /*112d0*/  IADD3 R2, P0, R0, R15, RZ ;  /* 0x0000000f00027210 */ /* 0x004fca0007f1e0ff */
[----:B------:R-:W-:-:S05]  /*112e0*/  IMAD.X R3, R4, 0x1, R16, P0 ;  /* 0x0000000104037824 */ /* 0x000fca00000e0610 */
[----:B------:R2:W-:Y:S02]  /*112f0*/  LDGSTS.E.BYPASS.LTC128B.128 [R107+0xe100], [R2.64], !P1 ;  /* 0x0e100000026b7fae */ /* 0x0005e4000c901d48 */
[----:B--2---:R-:W-:Y:S02]  /*11300*/  IADD3 R2, P0, R0, R17, RZ ;  /* 0x0000001100027210 */ /* 0x004fe40007f1e0ff */
[----:B------:R-:W2:Y:S03]  /*11310*/  SHFL.IDX PT, R0, R6, 0x1, 0x181f ;  /* 0x00381f0006007f89 */ /* 0x000ea600000e0000 */
[----:B------:R-:W-:Y:S02]  /*11320*/  IMAD.X R3, R4, 0x1, R18, P0 ;  /* 0x0000000104037824 */ /* 0x000fe400000e0612 */
[----:B------:R3:W4:Y:S04]  /*11330*/  SHFL.IDX PT, R4, R5, 0x1, 0x181f ;  /* 0x00381f0005047f89 */ /* 0x00072800000e0000 */
[----:B------:R1:W-:Y:S02]  /*11340*/  LDGSTS.E.BYPASS.LTC128B.128 [R107+0x10100], [R2.64], !P3 ;  /* 0x10100000026b7fae */ /* 0x0003e4000d901d48 */
[----:B-1-3--:R-:W-:-:S04]  /*11350*/  SEL R5, RZ, 0x10, P2 ;  /* 0x00000010ff057807 */ /* 0x00afc80001000000 */
.L_x_1911:
[C---:B--2---:R-:W-:Y:S02]  /*11360*/  IADD3 R2, -R5.reuse, 0x10, RZ ;  /* 0x0000001005027810 */ /* 0x044fe40007ffe1ff */
[----:B------:R-:W-:-:S02]  /*11370*/  ISETP.NE.U32.AND P2, PT, R5, RZ, PT ;  /* 0x000000ff0500720c */ /* 0x000fc40003f45070 */
[----:B------:R-:W-:-:S04]  /*11380*/  LOP3.LUT R2, R2, 0xf, RZ, 0xc0, !PT ;  /* 0x0000000f02027812 */ /* 0x000fc800078ec0ff */
[----:B------:R-:W-:-:S04]  /*11390*/  IADD3 R2, P1, P0, R2, R0, R7 ;  /* 0x0000000002027210 */ /* 0x000fc8000783e007 */
[----:B----4-:R-:W-:-:S05]  /*113a0*/  IADD3.X R3, RZ, R4, R14, P1, P0 ;  /* 0x00000004ff037210 */ /* 0x010fca0000fe040e */
[----:B------:R-:W-:Y:S01]  /*113b0*/  @!PT LDS RZ, [RZ] ;  /* 0x00000000fffff984 */ /* 0x000fe20000000800 */
[----:B------:R-:W-:Y:S01]  /*113c0*/  @!PT LDS RZ, [RZ] ;  /* 0x00000000fffff984 */ /* 0x000fe20000000800 */
[----:B------:R-:W-:Y:S01]  /*113d0*/  @!PT LDS RZ, [RZ] ;  /* 0x00000000fffff984 */ /* 0x000fe20000000800 */
[----:B------:R1:W-:Y:S02]  /*113e0*/  LDGSTS.E.BYPASS.LTC128B.128.ZFILL [R107+0xd100], [R2.64], P2 ;  /* 0x0d100000026b7fae */ /* 0x0003e40009141d48 */
[----:B-1----:R-:W-:-:S04]  /*113f0*/  IADD3 R2, -R13, 0x10, RZ ;  /* 0x000000100d027810 */ /* 0x002fc80007ffe1ff */
[----:B------:R-:W-:-:S04]  /*11400*/  LOP3.LUT R2, R2, 0xf, RZ, 0xc0, !PT ;  /* 0x0000000f02027812 */ /* 0x000fc800078ec0ff */
[----:B------:R-:W-:Y:S02]  /*11410*/  IADD3 R6, P1, P0, R2, R0, R15 ;  /* 0x0000000002067210 */ /* 0x000fe4000783e00f */
[----:B------:R-:W-:Y:S02]  /*11420*/  IADD3 R2, -R12, 0x10, RZ ;  /* 0x000000100c027810 */ /* 0x000fe40007ffe1ff */
[----:B------:R-:W-:Y:S02]  /*11430*/  IADD3.X R7, RZ, R4, R16, P1, P0 ;  /* 0x00000004ff077210 */ /* 0x000fe40000fe0410 */
[----:B------:R-:W-:-:S04]  /*11440*/  LOP3.LUT R2, R2, 0xf, RZ, 0xc0, !PT ;  /* 0x0000000f02027812 */ /* 0x000fc800078ec0ff */
[----:B------:R-:W-:-:S04]  /*11450*/  IADD3 R2, P1, P0, R2, R0, R17 ;  /* 0x0000000002027210 */ /* 0x000fc8000783e011 */
[----:B------:R-:W-:Y:S02]  /*11460*/  IADD3.X R3, RZ, R4, R18, P1, P0 ;  /* 0x00000004ff037210 */ /* 0x000fe40000fe0412 */
[----:B------:R-:W-:Y:S02]  /*11470*/  ISETP.NE.U32.AND P1, PT, R13, RZ, PT ;  /* 0x000000ff0d00720c */ /* 0x000fe40003f25070 */
[----:B------:R-:W-:-:S11]  /*11480*/  ISETP.NE.U32.AND P0, PT, R12, RZ, PT ;  /* 0x000000ff0c00720c */ /* 0x000fd60003f05070 */
[----:B------:R1:W-:Y:S04]  /*11490*/  LDGSTS.E.BYPASS.LTC128B.128.ZFILL [R107+0xf100], [R6.64], P1 ;  /* 0x0f100000066b7fae */ /* 0x0003e80008941d48 */
[----:B------:R1:W-:Y:S02]  /*114a0*/  LDGSTS.E.BYPASS.LTC128B.128.ZFILL [R107+0x11100], [R2.64], P0 ;  /* 0x11100000026b7fae */ /* 0x0003e40008141d48 */
.L_x_1818:
[----:B------:R-:W-:Y:S05]  /*114b0*/  BSYNC B0 ;  /* 0x0000000000007941 */ /* 0x000fea0003800000 */
.L_x_1817:
        /* <DEDUP_REMOVED lines=9> */
.L_x_1831:
        /* <DEDUP_REMOVED lines=9> */
[----:B------:R2:W4:Y:S04]  /*115e0*/  LDSM.16.M88.4 R12, [R8] ;  /* 0x00000000080c783b */ /* 0x0005280000000200 */
[----:B------:R2:W1:Y:S04]  /*115f0*/  LDSM.16.M88.4 R20, [R8+0x800] ;  /* 0x000800000814783b */ /* 0x0004680000000200 */
        /* <DEDUP_REMOVED lines=9> */
[----:B-1----:R-:W-:Y:S01]  /*11690*/  SHF.R.S32.HI R2, RZ, 0x1f, R191 ;  /* 0x0000001fff027819 */ /* 0x002fe200000114bf */
[----:B------:R-:W-:Y:S01]  /*116a0*/  IMAD.SHL.U32 R17, R204, 0x2, RZ ;  /* 0x00000002cc117824 */ /* 0x000fe200078e00ff */
[----:B------:R-:W-:Y:S02]  /*116b0*/  SHF.R.S32.HI R5, RZ, 0x1f, R189 ;  /* 0x0000001fff057819 */ /* 0x000fe400000114bd */
[----:B------:R-:W-:Y:S01]  /*116c0*/  SHF.L.U64.HI R27, R206, 0x1, R212 ;  /* 0x00000001ce1b7819 */ /* 0x000fe200000102d4 */
[----:B------:R-:W-:Y:S01]  /*116d0*/  IMAD R4, R2, c[0x0][0x208], RZ ;  /* 0x0000820002047a24 */ /* 0x000fe200078e02ff */
[----:B------:R-:W-:Y:S01]  /*116e0*/  SHF.L.U64.HI R25, R203, 0x1, R213 ;  /* 0x00000001cb197819 */ /* 0x000fe200000102d5 */
[----:B------:R-:W-:Y:S01]  /*116f0*/  IMAD.WIDE.U32 R2, R191, c[0x0][0x208], RZ ;  /* 0x00008200bf027a25 */ /* 0x000fe200078e00ff */
[----:B------:R-:W-:Y:S02]  /*11700*/  SHF.L.U32 R24, R203, 0x1, RZ ;  /* 0x00000001cb187819 */ /* 0x000fe400000006ff */
[----:B------:R-:W-:Y:S01]  /*11710*/  SHF.L.U64.HI R19, R204, 0x1, R205 ;  /* 0x00000001cc137819 */ /* 0x000fe200000102cd */
        /* <DEDUP_REMOVED lines=10> */
[----:B------:R1:W2:Y:S02]  /*117c0*/  SHFL.IDX PT, R5, R9, RZ, 0x181f ;  /* 0x00181fff09057589 */ /* 0x0002a400000e0000 */
.L_x_1912:
[----:B------:R-:W-:-:S05]  /*117d0*/  BRA.DIV ~URZ, `(.L_x_1825) ;  /* 0x00008c627f007947 */ /* 0x000fca000b800000 */
[----:B------:R-:W5:Y:S01]  /*117e0*/  SHFL.IDX PT, R2, R16, RZ, 0x181f ;  /* 0x00181fff10027589 */ /* 0x000f6200000e0000 */
[----:B------:R-:W-:Y:S01]  /*117f0*/  LOP3.LUT P3, RZ, R198, 0x2, RZ, 0xc0, !PT ;  /* 0x00000002c6ff7812 */ /* 0x000fe2000786c0ff */
[----:B------:R-:W-:Y:S01]  /*11800*/  IMAD R4, R190, 0x6000, R10 ;  /* 0x00006000be047824 */ /* 0x000fe200078e020a */
[C---:B------:R-:W-:Y:S02]  /*11810*/  LOP3.LUT P2, RZ, R198.reuse, 0x1, RZ, 0xc0, !PT ;  /* 0x00000001c6ff7812 */ /* 0x040fe4000784c0ff */
[----:B------:R-:W-:Y:S02]  /*11820*/  LOP3.LUT P1, RZ, R198, 0x4, RZ, 0xc0, !PT ;  /* 0x00000004c6ff7812 */ /* 0x000fe4000782c0ff */
[----:B------:R-:W-:Y:S02]  /*11830*/  SEL R18, RZ, 0x10, P2 ;  /* 0x00000010ff127807 */ /* 0x000fe40001000000 */
[C---:B-----5:R-:W-:Y:S05]  /*11840*/  IADD3 R6, P0, R2.reuse, R17, RZ ;  /* 0x0000001102067210 */ /* 0x060fea0007f1e0ff */
[C---:B--2---:R-:W-:Y:S05]  /*11850*/  IMAD.X R7, R5.reuse, 0x1, R19, P0 ;  /* 0x0000000105077824 */ /* 0x044fea00000e0613 */
[----:B------:R-:W-:Y:S01]  /*11860*/  @!PT LDS RZ, [RZ] ;  /* 0x00000000fffff984 */ /* 0x000fe20000000800 */
[----:B------:R-:W-:Y:S01]  /*11870*/  @!PT LDS RZ, [RZ] ;  /* 0x00000000fffff984 */ /* 0x000fe20000000800 */
[----:B------:R2:W-:Y:S02]  /*11880*/  LDGSTS.E.BYPASS.LTC128B.128 [R4], [R6.64], !P3 ;  /* 0x0000000006047fae */ /* 0x0005e4000d901d48 */
[C---:B--2---:R-:W-:Y:S05]  /*11890*/  IADD3 R6, P0, R2.reuse, R24, RZ ;  /* 0x0000001802067210 */ /* 0x044fea0007f1e0ff */
[C---:B------:R-:W-:Y:S01]  /*118a0*/  IMAD.X R7, R5.reuse, 0x1, R25, P0 ;  /* 0x0000000105077824 */ /* 0x040fe200000e0619 */
[----:B------:R-:W-:Y:S04]  /*118b0*/  IADD3 R2, P0, R2, R26, RZ ;  /* 0x0000001a02027210 */ /* 0x000fe80007f1e0ff */
[----:B------:R2:W-:Y:S01]  /*118c0*/  LDGSTS.E.BYPASS.LTC128B.128 [R4+0x2000], [R6.64], !P2 ;  /* 0x0200000006047fae */ /* 0x0005e2000d101d48 */
[----:B------:R-:W-:Y:S03]  /*118d0*/  IMAD.X R3, R5, 0x1, R27, P0 ;  /* 0x0000000105037824 */ /* 0x000fe600000e061b */
[----:B------:R5:W1:Y:S04]  /*118e0*/  SHFL.IDX PT, R5, R9, 0x1, 0x181f ;  /* 0x00381f0009057f89 */ /* 0x000a6800000e0000 */
[----:B------:R4:W-:Y:S01]  /*118f0*/  LDGSTS.E.BYPASS.LTC128B.128 [R4+0x4000], [R2.64], !P1 ;  /* 0x0400000002047fae */ /* 0x0009e2000c901d48 */
[----:B--2---:R-:W-:Y:S02]  /*11900*/  SEL R6, RZ, 0x10, P3 ;  /* 0x00000010ff067807 */ /* 0x004fe40001800000 */
[----:B-1---5:R-:W-:Y:S01]  /*11910*/  SEL R9, RZ, 0x10, P1 ;  /* 0x00000010ff097807 */ /* 0x022fe20000800000 */
[----:B----4-:R1:W2:Y:S04]  /*11920*/  SHFL.IDX PT, R2, R16, 0x1, 0x181f ;  /* 0x00381f0010027f89 */ /* 0x0102a800000e0000 */
.L_x_1913:
[C---:B------:R-:W-:Y:S02]  /*11930*/  IADD3 R3, -R6.reuse, 0x10, RZ ;  /* 0x0000001006037810 */ /* 0x040fe40007ffe1ff */
[----:B------:R-:W-:Y:S02]  /*11940*/  ISETP.NE.U32.AND P2, PT, R6, RZ, PT ;  /* 0x000000ff0600720c */ /* 0x000fe40003f45070 */
[----:B------:R-:W-:Y:S04]  /*11950*/  LOP3.LUT R3, R3, 0xf, RZ, 0xc0, !PT ;  /* 0x0000000f03037812 */ /* 0x000fe800078ec0ff */
[-C--:B-12---:R-:W-:Y:S02]  /*11960*/  IADD3 R16, P1, P0, R3, R2.reuse, R17 ;  /* 0x0000000203107210 */ /* 0x086fe4000783e011 */
[C---:B------:R-:W-:Y:S02]  /*11970*/  IADD3 R3, -R18.reuse, 0x10, RZ ;  /* 0x0000001012037810 */ /* 0x040fe40007ffe1ff */
[-C--:B------:R-:W-:Y:S02]  /*11980*/  IADD3.X R17, RZ, R5.reuse, R19, P1, P0 ;  /* 0x00000005ff117210 */ /* 0x080fe40000fe0413 */
[----:B------:R-:W-:Y:S03]  /*11990*/  LOP3.LUT R3, R3, 0xf, RZ, 0xc0, !PT ;  /* 0x0000000f03037812 */ /* 0x000fe600078ec0ff */
[----:B------:R-:W-:Y:S01]  /*119a0*/  @!PT LDS RZ, [RZ] ;  /* 0x00000000fffff984 */ /* 0x000fe20000000800 */
[----:B------:R-:W-:Y:S01]  /*119b0*/  @!PT LDS RZ, [RZ] ;  /* 0x00000000fffff984 */ /* 0x000fe20000000800 */
[----:B------:R-:W-:Y:S01]  /*119c0*/  @!PT LDS RZ, [RZ] ;  /* 0x00000000fffff984 */ /* 0x000fe20000000800 */
[----:B------:R1:W-:Y:S01]  /*119d0*/  LDGSTS.E.BYPASS.LTC128B.128.ZFILL [R4+0x1000], [R16.64], P2 ;  /* 0x0100000010047fae */ /* 0x0003e20009141d48 */
[-C--:B------:R-:W-:Y:S02]  /*119e0*/  IADD3 R6, P1, P0, R3, R2.reuse, R24 ;  /* 0x0000000203067210 */ /* 0x080fe4000783e018 */
[----:B------:R-:W-:Y:S02]  /*119f0*/  IADD3 R3, -R9, 0x10, RZ ;  /* 0x0000001009037810 */ /* 0x000fe40007ffe1ff */
        /* <DEDUP_REMOVED lines=8> */
.L_x_1823:
[----:B------:R-:W-:Y:S05]  /*11a80*/  BSYNC B0 ;  /* 0x0000000000007941 */ /* 0x000fea0003800000 */
.L_x_1822:
[----:B------:R-:W0:Y:S01]  /*11a90*/  LDGDEPBAR ;  /* 0x00000000000079af */ /* 0x000e220000000000 */
[----:B------:R-:W-:Y:S01]  /*11aa0*/  WARPSYNC 0xffffffff ;  /* 0xffffffff00007948 */ /* 0x000fe20003800000 */
[C---:B-1-34-:R-:W-:Y:S01]  /*11ab0*/  HMMA.16816.F32.BF16 R4, R36.reuse, R12, RZ ;  /* 0x0000000c2404723c */ /* 0x05afe200000418ff */
[----:B------:R-:W-:Y:S02]  /*11ac0*/  IMAD.MOV.U32 R2, RZ, RZ, 0x40 ;  /* 0x00000040ff027424 */ /* 0x000fe400078e00ff */
[----:B------:R-:W-:Y:S01]  /*11ad0*/  LOP3.LUT P0, RZ, R182, 0x4, RZ, 0xc0, !PT ;  /* 0x00000004b6ff7812 */ /* 0x000fe2000780c0ff */
[C-C-:B------:R-:W-:Y:S03]  /*11ae0*/  IMAD.IADD R9, R177.reuse, 0x1, R8.reuse ;  /* 0x00000001b1097824 */ /* 0x140fe600078e0208 */
[----:B------:R-:W-:Y:S01]  /*11af0*/  SEL R2, R2, 0xffffffc0, !P0 ;  /* 0xffffffc002027807 */ /* 0x000fe20004000000 */
[C---:B------:R-:W-:Y:S01]  /*11b00*/  HMMA.16816.F32.BF16 R12, R36.reuse, R14, RZ ;  /* 0x0000000e240c723c */ /* 0x040fe200000418ff */
[----:B------:R-:W-:Y:S03]  /*11b10*/  ISETP.GE.AND P0, PT, R190, 0x1, PT ;  /* 0x00000001be00780c */ /* 0x000fe60003f06270 */
[C---:B------:R-:W-:Y:S02]  /*11b20*/  IMAD.IADD R3, R2.reuse, 0x1, R8 ;  /* 0x0000000102037824 */ /* 0x040fe400078e0208 */
[----:B------:R-:W-:Y:S01]  /*11b30*/  IMAD.IADD R150, R2, 0x1, R149 ;  /* 0x0000000102967824 */ /* 0x000fe200078e0295 */
[----:B------:R-:W-:Y:S01]  /*11b40*/  IADD3 R2, R177, R8, R2 ;  /* 0x00000008b1027210 */ /* 0x000fe20007ffe002 */
[C---:B------:R-:W-:Y:S08]  /*11b50*/  HMMA.16816.F32.BF16 R16, R36.reuse, R20, RZ ;  /* 0x000000142410723c */ /* 0x040ff000000418ff */
        /* <DEDUP_REMOVED lines=20> */
[----:B------:R-:W1:Y:S07]  /*11ca0*/  LDSM.16.M88.4 R160, [R3+0x1800] ;  /* 0x0018000003a0783b */ /* 0x000e6e0000000200 */
[C---:B---3--:R-:W-:Y:S08]  /*11cb0*/  HMMA.16816.F32.BF16 R16, R152.reuse, R156, R16 ;  /* 0x0000009c9810723c */ /* 0x048ff00000041810 */
[C---:B------:R-:W-:Y:S01]  /*11cc0*/  HMMA.16816.F32.BF16 R20, R152.reuse, R158, R20 ;  /* 0x0000009e9814723c */ /* 0x040fe20000041814 */
[----:B------:R-:W-:Y:S07]  /*11cd0*/  LDSM.16.M88.4 R156, [R180] ;  /* 0x00000000b49c783b */ /* 0x000fee0000000200 */
[C---:B------:R-:W-:Y:S08]  /*11ce0*/  HMMA.16816.F32.BF16 R24, R152.reuse, R164, R24 ;  /* 0x000000a49818723c */ /* 0x040ff00000041818 */
[C---:B------:R-:W-:Y:S01]  /*11cf0*/  HMMA.16816.F32.BF16 R28, R152.reuse, R166, R28 ;  /* 0x000000a6981c723c */ /* 0x040fe2000004181c */
[----:B------:R-:W3:Y:S07]  /*11d00*/  LDSM.16.M88.4 R164, [R150] ;  /* 0x0000000096a4783b */ /* 0x000eee0000000200 */
[C---:B-1----:R-:W-:Y:S08]  /*11d10*/  HMMA.16816.F32.BF16 R32, R152.reuse, R160, R32 ;  /* 0x000000a09820723c */ /* 0x042ff00000041820 */
[----:B------:R-:W-:Y:S01]  /*11d20*/  HMMA.16816.F32.BF16 R36, R152, R162, R36 ;  /* 0x000000a29824723c */ /* 0x000fe20000041824 */
[----:B------:R-:W1:Y:S07]  /*11d30*/  LDSM.16.M88.4 R152, [R150+0x800] ;  /* 0x000800009698783b */ /* 0x000e6e0000000200 */
[----:B------:R-:W4:Y:S01]  /*11d40*/  LDSM.16.M88.4 R160, [R150+0x1000] ;  /* 0x0010000096a0783b */ /* 0x000f220000000200 */
[C---:B---3--:R-:W-:Y:S08]  /*11d50*/  HMMA.16816.F32.BF16 R4, R156.reuse, R164, R4 ;  /* 0x000000a49c04723c */ /* 0x048ff00000041804 */
[C---:B------:R-:W-:Y:S01]  /*11d60*/  HMMA.16816.F32.BF16 R12, R156.reuse, R166, R12 ;  /* 0x000000a69c0c723c */ /* 0x040fe2000004180c */
[----:B------:R-:W-:Y:S07]  /*11d70*/  LDSM.16.M88.4 R164, [R178+0x4000] ;  /* 0x00400000b2a4783b */ /* 0x000fee0000000200 */
[C---:B-1----:R-:W-:Y:S08]  /*11d80*/  HMMA.16816.F32.BF16 R16, R156.reuse, R152, R16 ;  /* 0x000000989c10723c */ /* 0x042ff00000041810 */
[C---:B------:R-:W-:Y:S01]  /*11d90*/  HMMA.16816.F32.BF16 R20, R156.reuse, R154, R20 ;  /* 0x0000009a9c14723c */ /* 0x040fe20000041814 */
[----:B------:R-:W1:Y:S07]  /*11da0*/  LDSM.16.M88.4 R152, [R150+0x1800] ;  /* 0x001800009698783b */ /* 0x000e6e0000000200 */
[C---:B----4-:R-:W-:Y:S08]  /*11db0*/  HMMA.16816.F32.BF16 R24, R156.reuse, R160, R24 ;  /* 0x000000a09c18723c */ /* 0x050ff00000041818 */
[C---:B------:R-:W-:Y:S01]  /*11dc0*/  HMMA.16816.F32.BF16 R28, R156.reuse, R162, R28 ;  /* 0x000000a29c1c723c */ /* 0x040fe2000004181c */
[----:B------:R-:W3:Y:S07]  /*11dd0*/  LDSM.16.M88.4 R160, [R8+0x2000] ;  /* 0x0020000008a0783b */ /* 0x000eee0000000200 */
[C---:B-1----:R-:W-:Y:S08]  /*11de0*/  HMMA.16816.F32.BF16 R32, R156.reuse, R152, R32 ;  /* 0x000000989c20723c */ /* 0x042ff00000041820 */
[----:B------:R-:W-:Y:S01]  /*11df0*/  HMMA.16816.F32.BF16 R36, R156, R154, R36 ;  /* 0x0000009a9c24723c */ /* 0x000fe20000041824 */
[----:B------:R-:W1:Y:S07]  /*11e00*/  LDSM.16.M88.4 R152, [R8+0x2800] ;  /* 0x002800000898783b */ /* 0x000e6e0000000200 */
[C---:B---3--:R-:W-:Y:S01]  /*11e10*/  HMMA.16816.F32.BF16 R4, R164.reuse, R160, R4 ;  /* 0x000000a0a404723c */ /* 0x048fe20000041804 */
[----:B------:R-:W3:Y:S07]  /*11e20*/  LDSM.16.M88.4 R156, [R8+0x3000] ;  /* 0x00300000089c783b */ /* 0x000eee0000000200 */
[C---:B------:R-:W-:Y:S01]  /*11e30*/  HMMA.16816.F32.BF16 R12, R164.reuse, R162, R12 ;  /* 0x000000a2a40c723c */ /* 0x040fe2000004180c */
[----:B------:R-:W4:Y:S07]  /*11e40*/  LDSM.16.M88.4 R160, [R8+0x3800] ;  /* 0x0038000008a0783b */ /* 0x000f2e0000000200 */
        /* <DEDUP_REMOVED lines=8> */
[----:B------:R-:W3:Y:S07]  /*11ed0*/  LDSM.16.M88.4 R160, [R9+0x2800] ;  /* 0x0028000009a0783b */ /* 0x000eee0000000200 */
[----:B------:R-:W-:Y:S01]  /*11ee0*/  LDSM.16.M88.4 R164, [R9+0x3800] ;  /* 0x0038000009a4783b */ /* 0x000fe20000000200 */
[C---:B-1----:R-:W-:Y:S08]  /*11ef0*/  HMMA.16816.F32.BF16 R4, R152.reuse, R156, R4 ;  /* 0x0000009c9804723c */ /* 0x042ff00000041804 */
[C---:B------:R-:W-:Y:S01]  /*11f00*/  HMMA.16816.F32.BF16 R12, R152.reuse, R158, R12 ;  /* 0x0000009e980c723c */ /* 0x040fe2000004180c */
[----:B------:R-:W1:Y:S07]  /*11f10*/  LDSM.16.M88.4 R156, [R9+0x3000] ;  /* 0x00300000099c783b */ /* 0x000e6e0000000200 */
        /* <DEDUP_REMOVED lines=35> */
[----:B------:R-:W4:Y:S01]  /*12150*/  LDSM.16.M88.4 R164, [R8+0x5000] ;  /* 0x0050000008a4783b */ /* 0x000f220000000200 */
[C---:B-1----:R-:W-:Y:S08]  /*12160*/  HMMA.16816.F32.BF16 R4, R156.reuse, R160, R4 ;  /* 0x000000a09c04723c */ /* 0x042ff00000041804 */
[C---:B------:R-:W-:Y:S01]  /*12170*/  HMMA.16816.F32.BF16 R12, R156.reuse, R162, R12 ;  /* 0x000000a29c0c723c */ /* 0x040fe2000004180c */
[----:B------:R-:W1:Y:S07]  /*12180*/  LDSM.16.M88.4 R160, [R8+0x5800] ;  /* 0x0058000008a0783b */ /* 0x000e6e0000000200 */
[C---:B---3--:R-:W-:Y:S08]  /*12190*/  HMMA.16816.F32.BF16 R16, R156.reuse, R152, R16 ;  /* 0x000000989c10723c */ /* 0x048ff00000041810 */
[C---:B------:R-:W-:Y:S01]  /*121a0*/  HMMA.16816.F32.BF16 R20, R156.reuse, R154, R20 ;  /* 0x0000009a9c14723c */ /* 0x040fe20000041814 */
[----:B------:R-:W-:Y:S07]  /*121b0*/  LDSM.16.M88.4 R152, [R179+0x8000] ;  /* 0x00800000b398783b */ /* 0x000fee0000000200 */
[C---:B----4-:R-:W-:Y:S08]  /*121c0*/  HMMA.16816.F32.BF16 R24, R156.reuse, R164, R24 ;  /* 0x000000a49c18723c */ /* 0x050ff00000041818 */
[C---:B------:R-:W-:Y:S01]  /*121d0*/  HMMA.16816.F32.BF16 R28, R156.reuse, R166, R28 ;  /* 0x000000a69c1c723c */ /* 0x040fe2000004181c */
[----:B------:R-:W3:Y:S07]  /*121e0*/  LDSM.16.M88.4 R164, [R149+0x4000] ;  /* 0x0040000095a4783b */ /* 0x000eee0000000200 */
        /* <DEDUP_REMOVED lines=13> */
[C---:B------:R-:W-:Y:S08]  /*122c0*/  HMMA.16816.F32.BF16 R32, R152.reuse, R168, R32 ;  /* 0x000000a89820723c */ /* 0x040ff00000041820 */
[----:B------:R-:W-:Y:S01]  /*122d0*/  HMMA.16816.F32.BF16 R36, R152, R170, R36 ;  /* 0x000000aa9824723c */ /* 0x000fe20000041824 */
[----:B------:R-:W4:Y:S07]  /*122e0*/  LDSM.16.M88.4 R152, [R3+0x5000] ;  /* 0x005000000398783b */ /* 0x000f2e0000000200 */
[----:B------:R-:W-:Y:S01]  /*122f0*/  LDSM.16.M88.4 R168, [R150+0x4000] ;  /* 0x0040000096a8783b */ /* 0x000fe20000000200 */
[C---:B-1----:R-:W-:Y:S08]  /*12300*/  HMMA.16816.F32.BF16 R4, R156.reuse, R164, R4 ;  /* 0x000000a49c04723c */ /* 0x042ff00000041804 */
[C---:B------:R-:W-:Y:S01]  /*12310*/  HMMA.16816.F32.BF16 R12, R156.reuse, R166, R12 ;  /* 0x000000a69c0c723c */ /* 0x040fe2000004180c */
[----:B------:R-:W1:Y:S07]  /*12320*/  LDSM.16.M88.4 R164, [R3+0x5800] ;  /* 0x0058000003a4783b */ /* 0x000e6e0000000200 */
[C---:B---3--:R-:W-:Y:S08]  /*12330*/  HMMA.16816.F32.BF16 R16, R156.reuse, R160, R16 ;  /* 0x000000a09c10723c */ /* 0x048ff00000041810 */
[C---:B------:R-:W-:Y:S01]  /*12340*/  HMMA.16816.F32.BF16 R20, R156.reuse, R162, R20 ;  /* 0x000000a29c14723c */ /* 0x040fe20000041814 */
[----:B------:R-:W3:Y:S07]  /*12350*/  LDSM.16.M88.4 R160, [R180+0x8000] ;  /* 0x00800000b4a0783b */ /* 0x000eee0000000200 */
[C---:B----4-:R-:W-:Y:S08]  /*12360*/  HMMA.16816.F32.BF16 R24, R156.reuse, R152, R24 ;  /* 0x000000989c18723c */ /* 0x050ff00000041818 */
[C---:B------:R-:W-:Y:S01]  /*12370*/  HMMA.16816.F32.BF16 R28, R156.reuse, R154, R28 ;  /* 0x0000009a9c1c723c */ /* 0x040fe2000004181c */
[----:B------:R-:W4:Y:S07]  /*12380*/  LDSM.16.M88.4 R152, [R2+0x4800] ;  /* 0x004800000298783b */ /* 0x000f2e0000000200 */
[C---:B-1----:R-:W-:Y:S08]  /*12390*/  HMMA.16816.F32.BF16 R32, R156.reuse, R164, R32 ;  /* 0x000000a49c20723c */ /* 0x042ff00000041820 */
[----:B------:R-:W-:Y:S01]  /*123a0*/  HMMA.16816.F32.BF16 R36, R156, R166, R36 ;  /* 0x000000a69c24723c */ /* 0x000fe20000041824 */
[----:B------:R-:W1:Y:S07]  /*123b0*/  LDSM.16.M88.4 R156, [R2+0x5000] ;  /* 0x00500000029c783b */ /* 0x000e6e0000000200 */
[C---:B---3--:R-:W-:Y:S01]  /*123c0*/  HMMA.16816.F32.BF16 R4, R160.reuse, R168, R4 ;  /* 0x000000a8a004723c */ /* 0x048fe20000041804 */
[----:B------:R3:W5:Y:S07]  /*123d0*/  LDSM.16.M88.4 R164, [R2+0x5800] ;  /* 0x0058000002a4783b */ /* 0x00076e0000000200 */
[C---:B------:R-:W-:Y:S08]  /*123e0*/  HMMA.16816.F32.BF16 R12, R160.reuse, R170, R12 ;  /* 0x000000aaa00c723c */ /* 0x040ff0000004180c */
[C---:B----4-:R-:W-:Y:S08]  /*123f0*/  HMMA.16816.F32.BF16 R16, R160.reuse, R152, R16 ;  /* 0x00000098a010723c */ /* 0x050ff00000041810 */
[----:B------:R-:W-:Y:S01]  /*12400*/  FMNMX.FTZ R3, R4, R0, !PT ;  /* 0x0000000004037209 */ /* 0x000fe20007810000 */
[C---:B------:R-:W-:Y:S03]  /*12410*/  HMMA.16816.F32.BF16 R20, R160.reuse, R154, R20 ;  /* 0x0000009aa014723c */ /* 0x040fe60000041814 */
[----:B---3--:R-:W-:Y:S02]  /*12420*/  FMNMX.FTZ R2, R6, R106, !PT ;  /* 0x0000006a06027209 */ /* 0x008fe40007810000 */
        /* <DEDUP_REMOVED lines=10> */
[C---:B-----5:R-:W-:Y:S04]  /*124d0*/  HMMA.16816.F32.BF16 R32, R160.reuse, R164, R32 ;  /* 0x000000a4a020723c */ /* 0x060fe80000041820 */
[----:B------:R-:W-:Y:S02]  /*124e0*/  FMNMX.FTZ R3, R17, R3, !PT ;  /* 0x0000000311037209 */ /* 0x000fe40007810000 */
[----:B------:R-:W-:Y:S02]  /*124f0*/  FMNMX.FTZ R2, R19, R2, !PT ;  /* 0x0000000213027209 */ /* 0x000fe40007810000 */
[----:B------:R-:W-:Y:S01]  /*12500*/  FMNMX.FTZ R3, R20, R3, !PT ;  /* 0x0000000314037209 */ /* 0x000fe20007810000 */
[----:B------:R-:W-:Y:S03]  /*12510*/  HMMA.16816.F32.BF16 R36, R160, R166, R36 ;  /* 0x000000a6a024723c */ /* 0x000fe60000041824 */
[----:B------:R-:W-:Y:S02]  /*12520*/  FMNMX.FTZ R2, R22, R2, !PT ;  /* 0x0000000216027209 */ /* 0x000fe40007810000 */
[----:B--2---:R-:W-:Y:S02]  /*12530*/  FMNMX.FTZ R8, R21, R3, !PT ;  /* 0x0000000315087209 */ /* 0x004fe40007810000 */
        /* <DEDUP_REMOVED lines=21> */
.L_x_1914:
        /* <DEDUP_REMOVED lines=10> */
[--C-:B-1----:R-:W-:Y:S02]  /*12730*/  FFMA.FTZ R8, R16, c[0x0][0x2d0], -R3.reuse ;  /* 0x0000b40010087a23 */ /* 0x102fe40000010803 */
        /* <DEDUP_REMOVED lines=11> */
[--C-:B------:R-:W-:Y:S02]  /*127f0*/  FFMA.FTZ R164, R21, c[0x0][0x2d0], -R3.reuse ;  /* 0x0000b40015a47a23 */ /* 0x100fe40000010803 */
[--C-:B------:R-:W-:Y:S02]  /*12800*/  FFMA.FTZ R171, R28, c[0x0][0x2d0], -R3.reuse ;  /* 0x0000b4001cab7a23 */ /* 0x100fe40000010803 */
[--C-:B------:R-:W-:Y:S02]  /*12810*/  FFMA.FTZ R170, R29, c[0x0][0x2d0], -R3.reuse ;  /* 0x0000b4001daa7a23 */ /* 0x100fe40000010803 */
[--C-:B------:R-:W-:Y:S02]  /*12820*/  FFMA.FTZ R192, R32, c[0x0][0x2d0], -R3.reuse ;  /* 0x0000b40020c07a23 */ /* 0x100fe40000010803 */
[----:B------:R-:W-:Y:S02]  /*12830*/  FFMA.FTZ R194, R33, c[0x0][0x2d0], -R3 ;  /* 0x0000b40021c27a23 */ /* 0x000fe40000010803 */
[----:B------:R-:W3:Y:S01]  /*12840*/  MUFU.EX2 R3, R5 ;  /* 0x0000000500037308 */ /* 0x000ee20000000800 */
[C---:B-1----:R-:W-:Y:S02]  /*12850*/  FMUL.FTZ R36, R2.reuse, R112 ;  /* 0x0000007002247220 */ /* 0x042fe40000410000 */
[C---:B------:R-:W-:Y:S02]  /*12860*/  FMUL.FTZ R37, R2.reuse, R113 ;  /* 0x0000007102257220 */ /* 0x040fe40000410000 */
[C---:B--2---:R-:W-:Y:S02]  /*12870*/  FFMA.FTZ R0, R2.reuse, R193, R16 ;  /* 0x000000c102007223 */ /* 0x044fe40000010010 */
        /* <DEDUP_REMOVED lines=11> */
[C---:B---3--:R-:W-:Y:S01]  /*12930*/  F2FP.BF16.PACK_AB R152, R3.reuse, R16 ;  /* 0x000000100398723e */ /* 0x048fe200000010ff */
[----:B------:R-:W-:Y:S02]  /*12940*/  FADD.FTZ R4, R3, R0 ;  /* 0x0000000003047221 */ /* 0x000fe40000010000 */
[----:B------:R-:W2:Y:S01]  /*12950*/  SHFL.BFLY PT, R0, R149, 0x2, 0x1f ;  /* 0x0c401f0095007f89 */ /* 0x000ea200000e0000 */
[C---:B------:R-:W-:Y:S02]  /*12960*/  FMUL.FTZ R40, R2.reuse, R40 ;  /* 0x0000002802287220 */ /* 0x040fe40000410000 */
[----:B------:R-:W3:Y:S01]  /*12970*/  MUFU.EX2 R16, R150 ;  /* 0x0000009600107308 */ /* 0x000ee20000000800 */
[C---:B------:R-:W-:Y:S02]  /*12980*/  FMUL.FTZ R41, R2.reuse, R41 ;  /* 0x0000002902297220 */ /* 0x040fe40000410000 */
[C---:B------:R-:W-:Y:S02]  /*12990*/  FMUL.FTZ R44, R2.reuse, R44 ;  /* 0x0000002c022c7220 */ /* 0x040fe40000410000 */
[C---:B-1----:R-:W-:Y:S02]  /*129a0*/  FMUL.FTZ R13, R2.reuse, R137 ;  /* 0x00000089020d7220 */ /* 0x042fe40000410000 */
        /* <DEDUP_REMOVED lines=9> */
[----:B--2---:R-:W-:Y:S01]  /*12a40*/  FMNMX.FTZ R0, R149, R0, !PT ;  /* 0x0000000095007209 */ /* 0x004fe20007810000 */
[C---:B------:R-:W-:Y:S01]  /*12a50*/  FMUL.FTZ R60, R2.reuse, R60 ;  /* 0x0000003c023c7220 */ /* 0x040fe20000410000 */
[----:B---3--:R-:W-:Y:S01]  /*12a60*/  F2FP.BF16.PACK_AB R154, R5, R16 ;  /* 0x00000010059a723e */ /* 0x008fe200000010ff */
[C---:B------:R-:W-:Y:S02]  /*12a70*/  FMUL.FTZ R61, R2.reuse, R61 ;  /* 0x0000003d023d7220 */ /* 0x040fe40000410000 */
[----:B------:R-:W1:Y:S01]  /*12a80*/  SHFL.BFLY PT, R3, R0, 0x1, 0x1f ;  /* 0x0c201f0000037f89 */ /* 0x000e6200000e0000 */
        /* <DEDUP_REMOVED lines=19> */
[----:B------:R-:W-:Y:S01]  /*12bc0*/  FADD.FTZ R0, -R8, R106 ;  /* 0x0000006a08007221 */ /* 0x000fe20000010100 */
[----:B------:R-:W-:Y:S01]  /*12bd0*/  IADD3 R106, R186, R151, RZ ;  /* 0x00000097ba6a7210 */ /* 0x000fe20007ffe0ff */
        /* <DEDUP_REMOVED lines=20> */
[----:B------:R-:W-:Y:S02]  /*12d20*/  FFMA.FTZ R7, R7, c[0x0][0x2d0], -R3 ;  /* 0x0000b40007077a23 */ /* 0x000fe40000010803 */
[----:B------:R-:W-:Y:S01]  /*12d30*/  FADD.FTZ R3, R16, R4 ;  /* 0x0000000410037221 */ /* 0x000fe20000010000 */
        /* <DEDUP_REMOVED lines=12> */
[----:B------:R-:W4:Y:S01]  /*12e00*/  MUFU.EX2 R7, R7 ;  /* 0x0000000700077308 */ /* 0x000f220000000800 */
[----:B------:R-:W-:Y:S01]  /*12e10*/  FMUL.FTZ R5, R2, R141 ;  /* 0x0000008d02057220 */ /* 0x000fe20000410000 */
[----:B------:R-:W-:Y:S01]  /*12e20*/  IADD3 R2, R185, R151, RZ ;  /* 0x00000097b9027210 */ /* 0x000fe20007ffe0ff */
[----:B------:R-:W-:Y:S02]  /*12e30*/  FADD.FTZ R3, R150, R3 ;  /* 0x0000000396037221 */ /* 0x000fe40000010000 */
[C---:B-1----:R-:W-:Y:S02]  /*12e40*/  FMUL.FTZ R38, R0.reuse, R114 ;  /* 0x0000007200267220 */ /* 0x042fe40000410000 */
[----:B------:R-:W1:Y:S01]  /*12e50*/  LDSM.16.MT88.4 R156, [R2] ;  /* 0x00000000029c783b */ /* 0x000e620000004200 */
[----:B------:R-:W-:Y:S01]  /*12e60*/  FADD.FTZ R117, R149, R3 ;  /* 0x0000000395757221 */ /* 0x000fe20000010000 */
[----:B------:R-:W-:Y:S01]  /*12e70*/  IADD3 R3, R183, R2, RZ ;  /* 0x00000002b7037210 */ /* 0x000fe20007ffe0ff */
[C---:B------:R-:W-:Y:S01]  /*12e80*/  FMUL.FTZ R39, R0.reuse, R115 ;  /* 0x0000007300277220 */ /* 0x040fe20000410000 */
[----:B------:R-:W-:Y:S01]  /*12e90*/  MUFU.EX2 R132, R162 ;  /* 0x000000a200847308 */ /* 0x000fe20000000800 */
[----:B--2---:R-:W-:Y:S01]  /*12ea0*/  FFMA.FTZ R6, R0, R199, R18 ;  /* 0x000000c700067223 */ /* 0x004fe20000010012 */
[----:B---3--:R-:W-:Y:S02]  /*12eb0*/  F2FP.BF16.PACK_AB R155, R136, R133 ;  /* 0x00000085889b723e */ /* 0x008fe400000010ff */
[----:B------:R-:W2:Y:S01]  /*12ec0*/  LDSM.16.MT88.4 R112, [R3] ;  /* 0x000000000370783b */ /* 0x000ea20000004200 */
[C---:B------:R-:W-:Y:S02]  /*12ed0*/  FMUL.FTZ R14, R0.reuse, R138 ;  /* 0x0000008a000e7220 */ /* 0x040fe40000410000 */
[C---:B------:R-:W-:Y:S02]  /*12ee0*/  FMUL.FTZ R15, R0.reuse, R139 ;  /* 0x0000008b000f7220 */ /* 0x040fe40000410000 */
[C---:B------:R-:W-:Y:S01]  /*12ef0*/  FMUL.FTZ R19, R0.reuse, R135 ;  /* 0x0000008700137220 */ /* 0x040fe20000410000 */
[----:B------:R-:W-:Y:S01]  /*12f00*/  MUFU.EX2 R151, R193 ;  /* 0x000000c100977308 */ /* 0x000fe20000000800 */
[C---:B------:R-:W-:Y:S02]  /*12f10*/  FMUL.FTZ R22, R0.reuse, R130 ;  /* 0x0000008200167220 */ /* 0x040fe40000410000 */
[C---:B----4-:R-:W-:Y:S01]  /*12f20*/  FADD.FTZ R129, R7.reuse, R6 ;  /* 0x0000000607817221 */ /* 0x050fe20000010000 */
[----:B------:R-:W-:Y:S01]  /*12f30*/  F2FP.BF16.PACK_AB R153, R7, R18 ;  /* 0x000000120799723e */ /* 0x000fe200000010ff */
[C---:B------:R-:W-:Y:S02]  /*12f40*/  FMUL.FTZ R6, R0.reuse, R142 ;  /* 0x0000008e00067220 */ /* 0x040fe40000410000 */
[C---:B------:R-:W-:Y:S02]  /*12f50*/  FMUL.FTZ R7, R0.reuse, R143 ;  /* 0x0000008f00077220 */ /* 0x040fe40000410000 */
[C---:B------:R-:W-:Y:S01]  /*12f60*/  FMUL.FTZ R31, R0.reuse, R123 ;  /* 0x0000007b001f7220 */ /* 0x040fe20000410000 */
[----:B------:R-:W-:Y:S01]  /*12f70*/  MUFU.EX2 R130, R161 ;  /* 0x000000a100827308 */ /* 0x000fe20000000800 */
[----:B------:R-:W-:Y:S02]  /*12f80*/  FADD.FTZ R129, R133, R129 ;  /* 0x0000008185817221 */ /* 0x000fe40000010000 */
[C---:B------:R-:W-:Y:S02]  /*12f90*/  FMUL.FTZ R18, R0.reuse, R134 ;  /* 0x0000008600127220 */ /* 0x040fe40000410000 */
[C---:B------:R-:W-:Y:S02]  /*12fa0*/  FMUL.FTZ R23, R0.reuse, R131 ;  /* 0x0000008300177220 */ /* 0x040fe40000410000 */
[C---:B------:R-:W-:Y:S02]  /*12fb0*/  FMUL.FTZ R26, R0.reuse, R126 ;  /* 0x0000007e001a7220 */ /* 0x040fe40000410000 */
[C---:B------:R-:W-:Y:S01]  /*12fc0*/  FMUL.FTZ R27, R0.reuse, R127 ;  /* 0x0000007f001b7220 */ /* 0x040fe20000410000 */
[----:B------:R-:W-:Y:S01]  /*12fd0*/  MUFU.EX2 R131, R160 ;  /* 0x000000a000837308 */ /* 0x000fe20000000800 */
[C---:B------:R-:W-:Y:S02]  /*12fe0*/  FMUL.FTZ R30, R0.reuse, R122 ;  /* 0x0000007a001e7220 */ /* 0x040fe40000410000 */
[C---:B------:R-:W-:Y:S02]  /*12ff0*/  FMUL.FTZ R34, R0.reuse, R118 ;  /* 0x0000007600227220 */ /* 0x040fe40000410000 */
[C---:B------:R-:W-:Y:S01]  /*13000*/  FMUL.FTZ R35, R0.reuse, R119 ;  /* 0x0000007700237220 */ /* 0x040fe20000410000 */
[C---:B-1----:R-:W-:Y:S04]  /*13010*/  HMMA.16816.F32.BF16 R4, R152.reuse, R156, R4 ;  /* 0x0000009c9804723c */ /* 0x042fe80000041804 */
[----:B------:R-:W1:Y:S01]  /*13020*/  MUFU.EX2 R119, R165 ;  /* 0x000000a500777308 */ /* 0x000e620000000800 */
[C---:B------:R-:W-:Y:S02]  /*13030*/  FMUL.FTZ R42, R0.reuse, R42 ;  /* 0x0000002a002a7220 */ /* 0x040fe40000410000 */
[C---:B------:R-:W-:Y:S01]  /*13040*/  FMUL.FTZ R43, R0.reuse, R43 ;  /* 0x0000002b002b7220 */ /* 0x040fe20000410000 */
[C---:B------:R-:W-:Y:S04]  /*13050*/  HMMA.16816.F32.BF16 R12, R152.reuse, R158, R12 ;  /* 0x0000009e980c723c */ /* 0x040fe8000004180c */
[C---:B------:R-:W-:Y:S02]  /*13060*/  FMUL.FTZ R46, R0.reuse, R46 ;  /* 0x0000002e002e7220 */ /* 0x040fe40000410000 */
[C---:B------:R-:W-:Y:S01]  /*13070*/  FMUL.FTZ R47, R0.reuse, R47 ;  /* 0x0000002f002f7220 */ /* 0x040fe20000410000 */
[----:B------:R-:W3:Y:S01]  /*13080*/  MUFU.EX2 R118, R164 ;  /* 0x000000a400767308 */ /* 0x000ee20000000800 */
[C---:B--2---:R-:W-:Y:S04]  /*13090*/  HMMA.16816.F32.BF16 R16, R152.reuse, R112, R16 ;  /* 0x000000709810723c */ /* 0x044fe80000041810 */
[C---:B------:R-:W-:Y:S02]  /*130a0*/  FMUL.FTZ R50, R0.reuse, R50 ;  /* 0x0000003200327220 */ /* 0x040fe40000410000 */
[C---:B------:R-:W-:Y:S02]  /*130b0*/  FMUL.FTZ R51, R0.reuse, R51 ;  /* 0x0000003300337220 */ /* 0x040fe40000410000 */
[C---:B------:R-:W-:Y:S01]  /*130c0*/  HMMA.16816.F32.BF16 R20, R152.reuse, R114, R20 ;  /* 0x000000729814723c */ /* 0x040fe20000041814 */
[----:B------:R-:W2:Y:S01]  /*130d0*/  LDSM.16.MT88.4 R112, [R106] ;  /* 0x000000006a70783b */ /* 0x000ea20000004200 */
[----:B------:R-:W-:Y:S02]  /*130e0*/  MUFU.EX2 R160, R167 ;  /* 0x000000a700a07308 */ /* 0x000fe40000000800 */
        /* <DEDUP_REMOVED lines=26> */
[C---:B------:R-:W-:Y:S04]  /*13290*/  HMMA.16816.F32.BF16 R28, R152.reuse, R114, R28 ;  /* 0x00000072981c723c */ /* 0x040fe8000004181c */
[C---:B------:R-:W-:Y:S01]  /*132a0*/  FMUL.FTZ R95, R0.reuse, R95 ;  /* 0x0000005f005f7220 */ /* 0x040fe20000410000 */
[----:B------:R-:W-:Y:S01]  /*132b0*/  MUFU.EX2 R126, R196 ;  /* 0x000000c4007e7308 */ /* 0x000fe20000000800 */
[C---:B------:R-:W-:Y:S02]  /*132c0*/  FMUL.FTZ R98, R0.reuse, R98 ;  /* 0x0000006200627220 */ /* 0x040fe40000410000 */
[C---:B------:R-:W-:Y:S04]  /*132d0*/  FMUL.FTZ R99, R0.reuse, R99 ;  /* 0x0000006300637220 */ /* 0x040fe80000410000 */
[C---:B------:R-:W-:Y:S02]  /*132e0*/  FMUL.FTZ R102, R0.reuse, R102 ;  /* 0x0000006600667220 */ /* 0x040fe40000410000 */
[----:B------:R-:W-:Y:S01]  /*132f0*/  FMUL.FTZ R103, R0, R103 ;  /* 0x0000006700677220 */ /* 0x000fe20000410000 */
[----:B------:R-:W-:Y:S01]  /*13300*/  IADD3 R0, R183, R106, RZ ;  /* 0x0000006ab7007210 */ /* 0x000fe20007ffe0ff */
[----:B-1----:R-:W-:Y:S01]  /*13310*/  FADD.FTZ R117, R119, R117 ;  /* 0x0000007577757221 */ /* 0x002fe20000010000 */
[----:B------:R-:W-:Y:S03]  /*13320*/  MUFU.EX2 R157, R174 ;  /* 0x000000ae009d7308 */ /* 0x000fe60000000800 */
[----:B------:R-:W1:Y:S01]  /*13330*/  LDSM.16.MT88.4 R112, [R0] ;  /* 0x000000000070783b */ /* 0x000e620000004200 */
[C---:B---3--:R-:W-:Y:S01]  /*13340*/  FADD.FTZ R122, R118.reuse, R117 ;  /* 0x00000075767a7221 */ /* 0x048fe20000010000 */
[----:B------:R-:W-:Y:S02]  /*13350*/  F2FP.BF16.PACK_AB R118, R118, R119 ;  /* 0x000000777676723e */ /* 0x000fe400000010ff */
[----:B------:R-:W-:Y:S02]  /*13360*/  F2FP.BF16.PACK_AB R117, R131, R130 ;  /* 0x000000828375723e */ /* 0x000fe400000010ff */
[----:B------:R-:W-:Y:S01]  /*13370*/  F2FP.BF16.PACK_AB R119, R163, R132 ;  /* 0x00000084a377723e */ /* 0x000fe200000010ff */
[----:B------:R-:W2:Y:S10]  /*13380*/  MUFU.EX2 R156, R175 ;  /* 0x000000af009c7308 */ /* 0x000eb40000000800 */
[----:B------:R-:W3:Y:S01]  /*13390*/  MUFU.EX2 R150, R197 ;  /* 0x000000c500967308 */ /* 0x000ee20000000800 */
        /* <DEDUP_REMOVED lines=27> */
[----:B--2---:R-:W-:Y:S02]  /*13550*/  F2FP.BF16.PACK_AB R153, R156, R157 ;  /* 0x0000009d9c99723e */ /* 0x004fe400000010ff */
        /* <DEDUP_REMOVED lines=35> */
[----:B------:R-:W-:Y:S01]  /*13790*/  FADD.FTZ R112, R121, R122 ;  /* 0x0000007a79707221 */ /* 0x000fe20000010000 */
[----:B------:R-:W-:Y:S01]  /*137a0*/  HMMA.16816.F32.BF16 R100, R116, R114, R100 ;  /* 0x000000727464723c */ /* 0x000fe20000041864 */
[----:B------:R-:W1:Y:S03]  /*137b0*/  LDSM.16.MT88.4 R116, [R2+0x1000] ;  /* 0x001000000274783b */ /* 0x000e660000004200 */
[C---:B------:R-:W-:Y:S01]  /*137c0*/  FADD.FTZ R113, R120.reuse, R112 ;  /* 0x0000007078717221 */ /* 0x040fe20000010000 */
[----:B------:R-:W-:Y:S02]  /*137d0*/  F2FP.BF16.PACK_AB R112, R120, R121 ;  /* 0x000000797870723e */ /* 0x000fe400000010ff */
[C---:B------:R-:W-:Y:S01]  /*137e0*/  F2FP.BF16.PACK_AB R114, R124.reuse, R125 ;  /* 0x0000007d7c72723e */ /* 0x040fe200000010ff */
[----:B------:R-:W-:Y:S01]  /*137f0*/  FADD.FTZ R113, R125, R113 ;  /* 0x000000717d717221 */ /* 0x000fe20000010000 */
[----:B------:R-:W2:Y:S01]  /*13800*/  LDSM.16.MT88.4 R120, [R3+0x1000] ;  /* 0x001000000378783b */ /* 0x000ea20000004200 */
[----:B------:R-:W3:Y:S02]  /*13810*/  MUFU.EX2 R125, R195 ;  /* 0x000000c3007d7308 */ /* 0x000ee40000000800 */
[----:B------:R-:W-:Y:S01]  /*13820*/  FADD.FTZ R128, R124, R113 ;  /* 0x000000717c807221 */ /* 0x000fe20000010000 */
[----:B------:R-:W-:Y:S02]  /*13830*/  F2FP.BF16.PACK_AB R113, R161, R160 ;  /* 0x000000a0a171723e */ /* 0x000fe400000010ff */
[----:B------:R-:W-:Y:S05]  /*13840*/  F2FP.BF16.PACK_AB R115, R159, R158 ;  /* 0x0000009e9f73723e */ /* 0x000fea00000010ff */
[----:B------:R-:W4:Y:S01]  /*13850*/  MUFU.EX2 R124, R194 ;  /* 0x000000c2007c7308 */ /* 0x000f220000000800 */
[----:B---3--:R-:W-:Y:S01]  /*13860*/  F2FP.BF16.PACK_AB R154, R125, R126 ;  /* 0x0000007e7d9a723e */ /* 0x008fe200000010ff */
[C---:B-1----:R-:W-:Y:S05]  /*13870*/  HMMA.16816.F32.BF16 R4, R112.reuse, R116, R4 ;  /* 0x000000747004723c */ /* 0x042fea0000041804 */
[----:B----4-:R-:W-:Y:S03]  /*13880*/  F2FP.BF16.PACK_AB R152, R124, R127 ;  /* 0x0000007f7c98723e */ /* 0x010fe600000010ff */
        /* <DEDUP_REMOVED lines=33> */
[----:B------:R-:W-:Y:S02]  /*13aa0*/  FADD.FTZ R117, R130, R117 ;  /* 0x0000007582757221 */ /* 0x000fe40000010000 */
[----:B------:R-:W-:Y:S02]  /*13ab0*/  FADD.FTZ R116, R127, R128 ;  /* 0x000000807f747221 */ /* 0x000fe40000010000 */
[C---:B--2---:R-:W-:Y:S04]  /*13ac0*/  HMMA.16816.F32.BF16 R96, R112.reuse, R120, R96 ;  /* 0x000000787060723c */ /* 0x044fe80000041860 */
[----:B------:R-:W-:Y:S02]  /*13ad0*/  FADD.FTZ R117, R131, R117 ;  /* 0x0000007583757221 */ /* 0x000fe40000010000 */
[----:B------:R-:W2:Y:S01]  /*13ae0*/  LDSM.16.MT88.4 R128, [R3+0x1800] ;  /* 0x001800000380783b */ /* 0x000ea20000004200 */
[----:B------:R-:W-:Y:S01]  /*13af0*/  FADD.FTZ R116, R124, R116 ;  /* 0x000000747c747221 */ /* 0x000fe20000010000 */
[----:B------:R-:W-:Y:S04]  /*13b00*/  HMMA.16816.F32.BF16 R100, R112, R122, R100 ;  /* 0x0000007a7064723c */ /* 0x000fe80000041864 */
[----:B------:R-:W-:Y:S02]  /*13b10*/  FADD.FTZ R116, R126, R116 ;  /* 0x000000747e747221 */ /* 0x000fe40000010000 */
[----:B------:R-:W-:Y:S01]  /*13b20*/  FADD.FTZ R149, R132, R117 ;  /* 0x0000007584957221 */ /* 0x000fe20000010000 */
[----:B------:R-:W-:Y:S01]  /*13b30*/  LDSM.16.MT88.4 R112, [R0+0x1800] ;  /* 0x001800000070783b */ /* 0x000fe20000004200 */
[----:B------:R-:W-:Y:S07]  /*13b40*/  FADD.FTZ R193, R125, R116 ;  /* 0x000000747dc17221 */ /* 0x000fee0000010000 */
[----:B------:R-:W3:Y:S01]  /*13b50*/  LDSM.16.MT88.4 R116, [R106+0x1800] ;  /* 0x001800006a74783b */ /* 0x000ee20000004200 */
[C---:B-1----:R-:W-:Y:S07]  /*13b60*/  HMMA.16816.F32.BF16 R140, R152.reuse, R136, R4 ;  /* 0x00000088988c723c */ /* 0x042fee0000041804 */
[----:B------:R-:W1:Y:S01]  /*13b70*/  LDSM.16.MT88.4 R4, [R2+0x3800] ;  /* 0x003800000204783b */ /* 0x000e620000004200 */
[C---:B------:R-:W-:Y:S07]  /*13b80*/  HMMA.16816.F32.BF16 R136, R152.reuse, R138, R12 ;  /* 0x0000008a9888723c */ /* 0x040fee000004180c */
[----:B------:R-:W4:Y:S01]  /*13b90*/  LDSM.16.MT88.4 R12, [R3+0x3800] ;  /* 0x00380000030c783b */ /* 0x000f220000004200 */
[C---:B--2---:R-:W-:Y:S07]  /*13ba0*/  HMMA.16816.F32.BF16 R132, R152.reuse, R128, R16 ;  /* 0x000000809884723c */ /* 0x044fee0000041810 */
[----:B------:R-:W2:Y:S01]  /*13bb0*/  LDSM.16.MT88.4 R16, [R106+0x3800] ;  /* 0x003800006a10783b */ /* 0x000ea20000004200 */
[C---:B------:R-:W-:Y:S07]  /*13bc0*/  HMMA.16816.F32.BF16 R128, R152.reuse, R130, R20 ;  /* 0x000000829880723c */ /* 0x040fee0000041814 */
[----:B------:R-:W-:Y:S01]  /*13bd0*/  LDSM.16.MT88.4 R20, [R3+0x5800] ;  /* 0x005800000314783b */ /* 0x000fe20000004200 */
[C---:B---3--:R-:W-:Y:S07]  /*13be0*/  HMMA.16816.F32.BF16 R124, R152.reuse, R116, R24 ;  /* 0x00000074987c723c */ /* 0x048fee0000041818 */
[----:B------:R-:W-:Y:S01]  /*13bf0*/  LDSM.16.MT88.4 R24, [R106+0x5800] ;  /* 0x005800006a18783b */ /* 0x000fe20000004200 */
[C---:B------:R-:W-:Y:S08]  /*13c00*/  HMMA.16816.F32.BF16 R120, R152.reuse, R118, R28 ;  /* 0x000000769878723c */ /* 0x040ff0000004181c */
[C---:B------:R-:W-:Y:S08]  /*13c10*/  HMMA.16816.F32.BF16 R116, R152.reuse, R112, R32 ;  /* 0x000000709874723c */ /* 0x040ff00000041820 */
[C---:B------:R-:W-:Y:S08]  /*13c20*/  HMMA.16816.F32.BF16 R112, R152.reuse, R114, R36 ;  /* 0x000000729870723c */ /* 0x040ff00000041824 */
[C---:B-1----:R-:W-:Y:S08]  /*13c30*/  HMMA.16816.F32.BF16 R40, R152.reuse, R4, R40 ;  /* 0x000000049828723c */ /* 0x042ff00000041828 */
[C---:B------:R-:W-:Y:S01]  /*13c40*/  HMMA.16816.F32.BF16 R44, R152.reuse, R6, R44 ;  /* 0x00000006982c723c */ /* 0x040fe2000004182c */
[----:B------:R-:W1:Y:S07]  /*13c50*/  LDSM.16.MT88.4 R4, [R0+0x3800] ;  /* 0x003800000004783b */ /* 0x000e6e0000004200 */
[C---:B----4-:R-:W-:Y:S08]  /*13c60*/  HMMA.16816.F32.BF16 R48, R152.reuse, R12, R48 ;  /* 0x0000000c9830723c */ /* 0x050ff00000041830 */
[C---:B------:R-:W-:Y:S01]  /*13c70*/  HMMA.16816.F32.BF16 R52, R152.reuse, R14, R52 ;  /* 0x0000000e9834723c */ /* 0x040fe20000041834 */
[----:B------:R3:W4:Y:S07]  /*13c80*/  LDSM.16.MT88.4 R12, [R2+0x5800] ;  /* 0x00580000020c783b */ /* 0x00072e0000004200 */
[C---:B--2---:R-:W-:Y:S08]  /*13c90*/  HMMA.16816.F32.BF16 R56, R152.reuse, R16, R56 ;  /* 0x000000109838723c */ /* 0x044ff00000041838 */
[C---:B------:R-:W-:Y:S01]  /*13ca0*/  HMMA.16816.F32.BF16 R60, R152.reuse, R18, R60 ;  /* 0x00000012983c723c */ /* 0x040fe2000004183c */
[----:B------:R2:W5:Y:S03]  /*13cb0*/  LDSM.16.MT88.4 R16, [R0+0x5800] ;  /* 0x005800000010783b */ /* 0x0005660000004200 */
[----:B---3--:R-:W-:Y:S04]  /*13cc0*/  IADD3 R2, R188, -0x2, RZ ;  /* 0xfffffffebc027810 */ /* 0x008fe80007ffe0ff */
[C---:B-1----:R-:W-:Y:S03]  /*13cd0*/  HMMA.16816.F32.BF16 R64, R152.reuse, R4, R64 ;  /* 0x000000049840723c */ /* 0x042fe60000041840 */
[----:B------:R-:W-:Y:S05]  /*13ce0*/  ISETP.GE.AND P0, PT, R2, R208, PT ;  /* 0x000000d00200720c */ /* 0x000fea0003f06270 */
[C---:B------:R-:W-:Y:S04]  /*13cf0*/  HMMA.16816.F32.BF16 R68, R152.reuse, R6, R68 ;  /* 0x000000069844723c */ /* 0x040fe80000041844 */
[----:B--2---:R-:W-:Y:S04]  /*13d00*/  FADD.FTZ R0, R163, R149 ;  /* 0x00000095a3007221 */ /* 0x004fe80000010000 */
[C---:B----4-:R-:W-:Y:S04]  /*13d10*/  HMMA.16816.F32.BF16 R72, R152.reuse, R12, R72 ;  /* 0x0000000c9848723c */ /* 0x050fe80000041848 */
[----:B------:R-:W-:Y:S04]  /*13d20*/  FADD.FTZ R0, R160, R0 ;  /* 0x00000000a0007221 */ /* 0x000fe80000010000 */
[C---:B------:R-:W-:Y:S04]  /*13d30*/  HMMA.16816.F32.BF16 R76, R152.reuse, R14, R76 ;  /* 0x0000000e984c723c */ /* 0x040fe8000004184c */
        /* <DEDUP_REMOVED lines=9> */
[C---:B-----5:R-:W-:Y:S04]  /*13dd0*/  HMMA.16816.F32.BF16 R96, R152.reuse, R16, R96 ;  /* 0x000000109860723c */ /* 0x060fe80000041860 */
[----:B------:R-:W-:Y:S04]  /*13de0*/  FADD.FTZ R0, R151, R0 ;  /* 0x0000000097007221 */ /* 0x000fe80000010000 */
[----:B------:R-:W-:Y:S04]  /*13df0*/  HMMA.16816.F32.BF16 R100, R152, R18, R100 ;  /* 0x000000129864723c */ /* 0x000fe80000041864 */
[----:B------:R-:W-:Y:S04]  /*13e00*/  FADD.FTZ R199, R150, R0 ;  /* 0x0000000096c77221 */ /* 0x000fe80000010000 */
[----:B------:R-:W-:-:S11]  /*13e10*/  @!P0 BRA `(.L_x_1828) ;  /* 0x000004f000008947 */ /* 0x000fd60003800000 */
[----:B------:R-:W-:Y:S01]  /*13e20*/  SHF.L.U64.HI R20, R206, 0x1, R212 ;  /* 0x00000001ce147819 */ /* 0x000fe200000102d4 */
[----:B------:R-:W-:Y:S01]  /*13e30*/  IMAD.MOV.U32 R226, RZ, RZ, c[0x0][0x2b8] ;  /* 0x0000ae00ffe27624 */ /* 0x000fe200078e00ff */
[C---:B------:R-:W-:Y:S01]  /*13e40*/  SHF.L.U64.HI R18, R203.reuse, 0x1, R213 ;  /* 0x00000001cb127819 */ /* 0x040fe200000102d5 */
[----:B------:R-:W-:Y:S01]  /*13e50*/  IMAD R2, R188, 0x40, R235 ;  /* 0x00000040bc027824 */ /* 0x000fe200078e02eb */
[----:B------:R-:W-:Y:S01]  /*13e60*/  SHF.L.U32 R17, R203, 0x1, RZ ;  /* 0x00000001cb117819 */ /* 0x000fe200000006ff */
[----:B------:R-:W-:Y:S01]  /*13e70*/  IMAD.MOV.U32 R189, RZ, RZ, RZ ;  /* 0x000000ffffbd7224 */ /* 0x000fe200078e00ff */
[----:B------:R-:W-:Y:S01]  /*13e80*/  ISETP.NE.AND P1, PT, R226, 0x1, PT ;  /* 0x00000001e200780c */ /* 0x000fe20003f25270 */
[----:B------:R-:W-:Y:S01]  /*13e90*/  IMAD.SHL.U32 R19, R206, 0x2, RZ ;  /* 0x00000002ce137824 */ /* 0x000fe200078e00ff */
[----:B------:R-:W-:Y:S01]  /*13ea0*/  IADD3 R2, R2, -0x80, R217 ;  /* 0xffffff8002027810 */ /* 0x000fe20007ffe0d9 */
[C---:B------:R-:W-:Y:S01]  /*13eb0*/  IMAD.SHL.U32 R13, R204.reuse, 0x2, RZ ;  /* 0x00000002cc0d7824 */ /* 0x040fe200078e00ff */
[----:B------:R-:W-:Y:S03]  /*13ec0*/  SHF.L.U64.HI R16, R204, 0x1, R205 ;  /* 0x00000001cc107819 */ /* 0x000fe600000102cd */
[--C-:B------:R-:W-:Y:S06]  /*13ed0*/  IMAD.MOV.U32 R0, RZ, RZ, R2.reuse ;  /* 0x000000ffff007224 */ /* 0x100fec00078e0002 */
[----:B------:R-:W-:Y:S05]  /*13ee0*/  @P1 IMAD.HI.U32 R3, R2, c[0x0][0x2bc], RZ ;  /* 0x0000af0002031a27 */ /* 0x000fea00078e00ff */
[----:B------:R-:W-:Y:S04]  /*13ef0*/  @P1 SHF.R.U32.HI R0, RZ, c[0x0][0x2c0], R3 ;  /* 0x0000b000ff001a19 */ /* 0x000fe80000011603 */
[C---:B------:R-:W-:Y:S04]  /*13f00*/  @!P6 IADD3 R3, P0, R0.reuse, R220, RZ ;  /* 0x000000dc0003e210 */ /* 0x040fe80007f1e0ff */
[C---:B------:R-:W-:Y:S02]  /*13f10*/  @!P6 LEA.HI.X.SX32 R5, R0.reuse, R233, 0x1, P0 ;  /* 0x000000e90005e211 */ /* 0x040fe400000f0eff */
[C---:B------:R-:W-:Y:S02]  /*13f20*/  @!P6 LEA R4, P0, R3.reuse, c[0x0][0x2a0], 0x2 ;  /* 0x0000a8000304ea11 */ /* 0x040fe400078010ff */
[----:B------:R-:W-:Y:S02]  /*13f30*/  IADD3 R0, -R0, RZ, RZ ;  /* 0x000000ff00007210 */ /* 0x000fe40007ffe1ff */
[----:B------:R-:W-:Y:S03]  /*13f40*/  @!P6 LEA.HI.X R5, R3, c[0x0][0x2a4], R5, 0x2, P0 ;  /* 0x0000a9000305ea11 */ /* 0x000fe600000f1405 */
[----:B------:R-:W-:Y:S02]  /*13f50*/  IMAD R191, R0, c[0x0][0x2b8], R2 ;  /* 0x0000ae0000bf7a24 */ /* 0x000fe400078e0202 */
[----:B------:R-:W2:Y:S02]  /*13f60*/  @!P6 LDG.E R189, [R4.64] ;  /* 0x0000000804bde981 */ /* 0x000ea4000c1e1900 */
[C---:B------:R-:W-:Y:S01]  /*13f70*/  IMAD.WIDE.U32 R2, R191.reuse, c[0x0][0x1e0], RZ ;  /* 0x00007800bf027a25 */ /* 0x040fe200078e00ff */
[----:B------:R-:W-:Y:S05]  /*13f80*/  SHF.R.S32.HI R0, RZ, 0x1f, R191 ;  /* 0x0000001fff007819 */ /* 0x000fea00000114bf */
        /* <DEDUP_REMOVED lines=13> */
.L_x_1915:
[----:B------:R-:W-:-:S05]  /*14060*/  BRA.DIV ~URZ, `(.L_x_1830) ;  /* 0x000066f27f007947 */ /* 0x000fca000b800000 */
[----:B------:R-:W3:Y:S01]  /*14070*/  SHFL.IDX PT, R2, R12, RZ, 0x181f ;  /* 0x00181fff0c027589 */ /* 0x000ee200000e0000 */
[----:B------:R-:W-:Y:S01]  /*14080*/  LOP3.LUT P3, RZ, R198, 0x2, RZ, 0xc0, !PT ;  /* 0x00000002c6ff7812 */ /* 0x000fe2000786c0ff */
[----:B------:R-:W-:Y:S01]  /*14090*/  IMAD R0, R190, 0x6000, R11 ;  /* 0x00006000be007824 */ /* 0x000fe200078e020b */
[C---:B------:R-:W-:Y:S02]  /*140a0*/  LOP3.LUT P2, RZ, R198.reuse, 0x1, RZ, 0xc0, !PT ;  /* 0x00000001c6ff7812 */ /* 0x040fe4000784c0ff */
[----:B------:R-:W-:Y:S02]  /*140b0*/  LOP3.LUT P1, RZ, R198, 0x4, RZ, 0xc0, !PT ;  /* 0x00000004c6ff7812 */ /* 0x000fe4000782c0ff */
[----:B------:R-:W-:Y:S02]  /*140c0*/  SEL R15, RZ, 0x10, P2 ;  /* 0x00000010ff0f7807 */ /* 0x000fe40001000000 */
[----:B------:R-:W-:Y:S02]  /*140d0*/  SEL R14, RZ, 0x10, P1 ;  /* 0x00000010ff0e7807 */ /* 0x000fe40000800000 */
[----:B---3--:R-:W-:Y:S05]  /*140e0*/  IADD3 R6, P0, R2, R13, RZ ;  /* 0x0000000d02067210 */ /* 0x008fea0007f1e0ff */
[----:B--2---:R-:W-:Y:S05]  /*140f0*/  IMAD.X R7, R4, 0x1, R16, P0 ;  /* 0x0000000104077824 */ /* 0x004fea00000e0610 */
[----:B------:R-:W-:Y:S01]  /*14100*/  @!PT LDS RZ, [RZ] ;  /* 0x00000000fffff984 */ /* 0x000fe20000000800 */
[----:B------:R-:W-:Y:S01]  /*14110*/  @!PT LDS RZ, [RZ] ;  /* 0x00000000fffff984 */ /* 0x000fe20000000800 */
[----:B------:R2:W-:Y:S02]  /*14120*/  LDGSTS.E.BYPASS.LTC128B.128 [R0], [R6.64], !P3 ;  /* 0x0000000006007fae */ /* 0x0005e4000d901d48 */
[----:B--2---:R-:W-:Y:S05]  /*14130*/  IADD3 R6, P0, R2, R17, RZ ;  /* 0x0000001102067210 */ /* 0x004fea0007f1e0ff */
[----:B------:R-:W-:Y:S01]  /*14140*/  IMAD.X R7, R4, 0x1, R18, P0 ;  /* 0x0000000104077824 */ /* 0x000fe200000e0612 */
[----:B------:R-:W-:Y:S04]  /*14150*/  IADD3 R2, P0, R2, R19, RZ ;  /* 0x0000001302027210 */ /* 0x000fe80007f1e0ff */
[----:B------:R2:W-:Y:S01]  /*14160*/  LDGSTS.E.BYPASS.LTC128B.128 [R0+0x2000], [R6.64], !P2 ;  /* 0x0200000006007fae */ /* 0x0005e2000d101d48 */
[----:B------:R-:W-:Y:S03]  /*14170*/  IMAD.X R3, R4, 0x1, R20, P0 ;  /* 0x0000000104037824 */ /* 0x000fe600000e0614 */
[----:B------:R3:W4:Y:S04]  /*14180*/  SHFL.IDX PT, R4, R5, 0x1, 0x181f ;  /* 0x00381f0005047f89 */ /* 0x00072800000e0000 */
[----:B------:R5:W-:Y:S01]  /*14190*/  LDGSTS.E.BYPASS.LTC128B.128 [R0+0x4000], [R2.64], !P1 ;  /* 0x0400000002007fae */ /* 0x000be2000c901d48 */
[----:B-1-3--:R-:W-:Y:S03]  /*141a0*/  SEL R5, RZ, 0x10, P3 ;  /* 0x00000010ff057807 */ /* 0x00afe60001800000 */
[----:B-----5:R2:W1:Y:S04]  /*141b0*/  SHFL.IDX PT, R2, R12, 0x1, 0x181f ;  /* 0x00381f000c027f89 */ /* 0x02046800000e0000 */
.L_x_1916:
[C---:B----4-:R-:W-:Y:S02]  /*141c0*/  IADD3 R3, -R5.reuse, 0x10, RZ ;  /* 0x0000001005037810 */ /* 0x050fe40007ffe1ff */
[----:B------:R-:W-:Y:S02]  /*141d0*/  ISETP.NE.U32.AND P2, PT, R5, RZ, PT ;  /* 0x000000ff0500720c */ /* 0x000fe40003f45070 */
[----:B------:R-:W-:Y:S04]  /*141e0*/  LOP3.LUT R3, R3, 0xf, RZ, 0xc0, !PT ;  /* 0x0000000f03037812 */ /* 0x000fe800078ec0ff */
[----:B-12---:R-:W-:Y:S02]  /*141f0*/  IADD3 R12, P1, P0, R3, R2, R13 ;  /* 0x00000002030c7210 */ /* 0x006fe4000783e00d */
[----:B------:R-:W-:Y:S02]  /*14200*/  IADD3 R3, -R15, 0x10, RZ ;  /* 0x000000100f037810 */ /* 0x000fe40007ffe1ff */
[----:B------:R-:W-:Y:S02]  /*14210*/  IADD3.X R13, RZ, R4, R16, P1, P0 ;  /* 0x00000004ff0d7210 */ /* 0x000fe40000fe0410 */
[----:B------:R-:W-:Y:S03]  /*14220*/  LOP3.LUT R3, R3, 0xf, RZ, 0xc0, !PT ;  /* 0x0000000f03037812 */ /* 0x000fe600078ec0ff */
[----:B------:R-:W-:Y:S01]  /*14230*/  @!PT LDS RZ, [RZ] ;  /* 0x00000000fffff984 */ /* 0x000fe20000000800 */
[----:B------:R-:W-:Y:S01]  /*14240*/  @!PT LDS RZ, [RZ] ;  /* 0x00000000fffff984 */ /* 0x000fe20000000800 */
[----:B------:R-:W-:Y:S01]  /*14250*/  @!PT LDS RZ, [RZ] ;  /* 0x00000000fffff984 */ /* 0x000fe20000000800 */
[----:B------:R1:W-:Y:S01]  /*14260*/  LDGSTS.E.BYPASS.LTC128B.128.ZFILL [R0+0x1000], [R12.64], P2 ;  /* 0x010000000c007fae */ /* 0x0003e20009141d48 */
[----:B------:R-:W-:Y:S02]  /*14270*/  IADD3 R6, P1, P0, R3, R2, R17 ;  /* 0x0000000203067210 */ /* 0x000fe4000783e011 */
[C---:B------:R-:W-:Y:S02]  /*14280*/  IADD3 R3, -R14.reuse, 0x10, RZ ;  /* 0x000000100e037810 */ /* 0x040fe40007ffe1ff */
[----:B------:R-:W-:Y:S02]  /*14290*/  IADD3.X R7, RZ, R4, R18, P1, P0 ;  /* 0x00000004ff077210 */ /* 0x000fe40000fe0412 */
[----:B------:R-:W-:Y:S04]  /*142a0*/  LOP3.LUT R3, R3, 0xf, RZ, 0xc0, !PT ;  /* 0x0000000f03037812 */ /* 0x000fe800078ec0ff */
[----:B------:R-:W-:Y:S04]  /*142b0*/  IADD3 R2, P1, P0, R3, R2, R19 ;  /* 0x0000000203027210 */ /* 0x000fe8000783e013 */
[----:B------:R-:W-:Y:S02]  /*142c0*/  IADD3.X R3, RZ, R4, R20, P1, P0 ;  /* 0x00000004ff037210 */ /* 0x000fe40000fe0414 */
[----:B------:R-:W-:Y:S02]  /*142d0*/  ISETP.NE.U32.AND P1, PT, R15, RZ, PT ;  /* 0x000000ff0f00720c */ /* 0x000fe40003f25070 */
[----:B------:R-:W-:Y:S11]  /*142e0*/  ISETP.NE.U32.AND P0, PT, R14, RZ, PT ;  /* 0x000000ff0e00720c */ /* 0x000ff60003f05070 */
[----:B------:R1:W-:Y:S04]  /*142f0*/  LDGSTS.E.BYPASS.LTC128B.128.ZFILL [R0+0x3000], [R6.64], P1 ;  /* 0x0300000006007fae */ /* 0x0003e80008941d48 */
[----:B------:R1:W-:Y:S02]  /*14300*/  LDGSTS.E.BYPASS.LTC128B.128.ZFILL [R0+0x5000], [R2.64], P0 ;  /* 0x0500000002007fae */ /* 0x0003e40008141d48 */
.L_x_1828:
[----:B------:R-:W-:Y:S05]  /*14310*/  BSYNC B0 ;  /* 0x0000000000007941 */ /* 0x000fea0003800000 */
.L_x_1827:
        /* <DEDUP_REMOVED lines=10> */
.L_x_1821:
[----:B------:R-:W-:Y:S05]  /*143c0*/  BRA.DIV ~URZ, `(.L_x_1832) ;  /* 0x000065e27f007947 */ /* 0x000fea000b800000 */
[----:B------:R2:W3:Y:S02]  /*143d0*/  SHFL.BFLY PT, R0, R193, 0x2, 0x1f ;  /* 0x0c401f00c1007f89 */ /* 0x0004e400000e0000 */
.L_x_1917:
[----:B---3--:R-:W-:Y:S01]  /*143e0*/  FADD.FTZ R0, R0, R193 ;  /* 0x000000c100007221 */ /* 0x008fe20000010000 */
[----:B------:R-:W-:Y:S05]  /*143f0*/  BRA.DIV ~URZ, `(.L_x_1833) ;  /* 0x000066127f007947 */ /* 0x000fea000b800000 */
[----:B-1----:R-:W1:Y:S04]  /*14400*/  SHFL.BFLY PT, R2, R199, 0x2, 0x1f ;  /* 0x0c401f00c7027f89 */ /* 0x002e6800000e0000 */
[----:B------:R-:W3:Y:S01]  /*14410*/  SHFL.BFLY PT, R5, R0, 0x1, 0x1f ;  /* 0x0c201f0000057f89 */ /* 0x000ee200000e0000 */
[----:B-1----:R-:W-:-:S02]  /*14420*/  FADD.FTZ R4, R2, R199 ;  /* 0x000000c702047221 */ /* 0x002fc40000010000 */
[----:B---3--:R-:W-:-:S03]  /*14430*/  FADD.FTZ R0, R0, R5 ;  /* 0x0000000500007221 */ /* 0x008fc60000010000 */
[----:B------:R1:W3:Y:S04]  /*14440*/  SHFL.BFLY PT, R3, R4, 0x1, 0x1f ;  /* 0x0c201f0004037f89 */ /* 0x0002e800000e0000 */
.L_x_1918:
[----:B------:R-:W-:Y:S01]  /*14450*/  FSETP.NE.FTZ.AND P1, PT, R0, RZ, PT ;  /* 0x000000ff0000720b */ /* 0x000fe20003f35000 */
[----:B---3--:R-:W-:Y:S01]  /*14460*/  FADD.FTZ R3, R3, R4 ;  /* 0x0000000403037221 */ /* 0x008fe20000010000 */
[----:B------:R-:W-:Y:S02]  /*14470*/  MOV R2, RZ ;  /* 0x000000ff00027202 */ /* 0x000fe40000000f00 */
[----:B------:R-:W-:Y:S02]  /*14480*/  MOV R22, 0xff800000 ;  /* 0xff80000000167802 */ /* 0x000fe40000000f00 */
[----:B------:R-:W-:Y:S02]  /*14490*/  FSETP.NE.FTZ.AND P0, PT, R3, RZ, PT ;  /* 0x000000ff0300720b */ /* 0x000fe40003f15000 */
[----:B-1----:R-:W-:Y:S02]  /*144a0*/  MOV R4, 0x1 ;  /* 0x0000000100047802 */ /* 0x002fe40000000f00 */
[----:B------:R-:W-:-:S03]  /*144b0*/  MOV R17, 0xff800000 ;  /* 0xff80000000117802 */ /* 0x000fc60000000f00 */
[----:B------:R-:W1:Y:S08]  /*144c0*/  @P1 MUFU.LG2 R5, R0 ;  /* 0x0000000000051308 */ /* 0x000e700000000c00 */
[----:B------:R3:W4:Y:S01]  /*144d0*/  @P1 MUFU.RCP R2, R0 ;  /* 0x0000000000021308 */ /* 0x0007220000001000 */
[----:B-1----:R-:W-:Y:S01]  /*144e0*/  @P1 FMUL.FTZ R5, R5, 0.69314718246459960938 ;  /* 0x3f31721805051820 */ /* 0x002fe20000410000 */
[----:B---3--:R-:W-:Y:S01]  /*144f0*/  @P1 MOV R0, 0x3f317218 ;  /* 0x3f31721800001802 */ /* 0x008fe20000000f00 */
[----:B----4-:R-:W-:-:S02]  /*14500*/  FMUL.FTZ R38, R2, R124 ;  /* 0x0000007c02267220 */ /* 0x010fc40000410000 */
[----:B------:R-:W-:Y:S02]  /*14510*/  FMUL.FTZ R39, R2, R125 ;  /* 0x0000007d02277220 */ /* 0x000fe40000410000 */
[----:B------:R-:W-:Y:S02]  /*14520*/  @P1 FMUL.FTZ R0, R0, c[0x0][0x2d0] ;  /* 0x0000b40000001a20 */ /* 0x000fe40000410000 */
[----:B------:R-:W-:Y:S02]  /*14530*/  FMUL.FTZ R124, R2, R72 ;  /* 0x00000048027c7220 */ /* 0x000fe40000410000 */
[----:B------:R-:W-:Y:S01]  /*14540*/  @P1 FFMA.FTZ R22, R0, R9, R5 ;  /* 0x0000000900161223 */ /* 0x000fe20000010005 */
[----:B------:R-:W-:Y:S01]  /*14550*/  MOV R0, RZ ;  /* 0x000000ff00007202 */ /* 0x000fe20000000f00 */
[C---:B------:R-:W-:Y:S02]  /*14560*/  FMUL.FTZ R125, R2.reuse, R73 ;  /* 0x00000049027d7220 */ /* 0x040fe40000410000 */
[----:B------:R-:W-:-:S02]  /*14570*/  FMUL.FTZ R72, R2, R76 ;  /* 0x0000004c02487220 */ /* 0x000fc40000410000 */
[C---:B------:R-:W-:Y:S01]  /*14580*/  FMUL.FTZ R73, R2.reuse, R77 ;  /* 0x0000004d02497220 */ /* 0x040fe20000410000 */
[----:B------:R-:W1:Y:S01]  /*14590*/  @P0 MUFU.RCP R0, R3 ;  /* 0x0000000300000308 */ /* 0x000e620000001000 */
        /* <DEDUP_REMOVED lines=42> */
[----:B------:R3:W4:Y:S01]  /*14840*/  @P0 MUFU.LG2 R2, R3 ;  /* 0x0000000300020308 */ /* 0x0007220000000c00 */
[C---:B-1----:R-:W-:Y:S02]  /*14850*/  FMUL.FTZ R100, R0.reuse, R114 ;  /* 0x0000007200647220 */ /* 0x042fe40000410000 */
[C---:B------:R-:W-:Y:S02]  /*14860*/  FMUL.FTZ R101, R0.reuse, R115 ;  /* 0x0000007300657220 */ /* 0x040fe40000410000 */
[C---:B------:R-:W-:Y:S02]  /*14870*/  FMUL.FTZ R136, R0.reuse, R42 ;  /* 0x0000002a00887220 */ /* 0x040fe40000410000 */
[C---:B------:R-:W-:Y:S02]  /*14880*/  FMUL.FTZ R137, R0.reuse, R43 ;  /* 0x0000002b00897220 */ /* 0x040fe40000410000 */
[----:B------:R-:W-:-:S02]  /*14890*/  FMUL.FTZ R114, R0, R46 ;  /* 0x0000002e00727220 */ /* 0x000fc40000410000 */
[C---:B------:R-:W-:Y:S02]  /*148a0*/  FMUL.FTZ R115, R0.reuse, R47 ;  /* 0x0000002f00737220 */ /* 0x040fe40000410000 */
[C---:B------:R-:W-:Y:S02]  /*148b0*/  FMUL.FTZ R88, R0.reuse, R138 ;  /* 0x0000008a00587220 */ /* 0x040fe40000410000 */
[----:B------:R-:W-:Y:S01]  /*148c0*/  FMUL.FTZ R89, R0, R139 ;  /* 0x0000008b00597220 */ /* 0x000fe20000410000 */
[----:B---3--:R-:W-:Y:S01]  /*148d0*/  @P0 MOV R3, 0x3f317218 ;  /* 0x3f31721800030802 */ /* 0x008fe20000000f00 */
[----:B----4-:R-:W-:Y:S02]  /*148e0*/  @P0 FMUL.FTZ R2, R2, 0.69314718246459960938 ;  /* 0x3f31721802020820 */ /* 0x010fe40000410000 */
        /* <DEDUP_REMOVED lines=40> */
[----:B------:R-:W-:Y:S01]  /*14b70*/  FMUL.FTZ R55, R0, R103 ;  /* 0x0000006700377220 */ /* 0x000fe20000410000 */
[----:B------:R-:W-:Y:S01]  /*14b80*/  PRMT R0, R4, 0x7610, R0 ;  /* 0x0000761004007816 */ /* 0x000fe20000000000 */
[----:B------:R-:W-:Y:S02]  /*14b90*/  @P0 FFMA.FTZ R17, R3, R8, R2 ;  /* 0x0000000803110223 */ /* 0x000fe40000010002 */
.L_x_1752:
        /* <DEDUP_REMOVED lines=16> */
.L_x_1835:
[----:B------:R-:W-:Y:S05]  /*14ca0*/  BSYNC B0 ;  /* 0x0000000000007941 */ /* 0x000fea0003800000 */
.L_x_1834:
[----:B------:R-:W-:Y:S01]  /*14cb0*/  PRMT R0, R0, 0x9910, RZ ;  /* 0x0000991000007816 */ /* 0x000fe200000000ff */
[----:B------:R-:W-:Y:S01]  /*14cc0*/  BSSY B1, `(.L_x_1836) ;  /* 0x0000390000017945 */ /* 0x000fe20003800000 */
[----:B------:R-:W-:Y:S02]  /*14cd0*/  IMAD.MOV.U32 R35, RZ, RZ, R236 ;  /* 0x000000ffff237224 */ /* 0x000fe400078e00ec */
[----:B------:R-:W-:-:S13]  /*14ce0*/  ISETP.NE.AND P0, PT, R0, RZ, PT ;  /* 0x000000ff0000720c */ /* 0x000fda0003f05270 */
[----:B------:R-:W-:Y:S05]  /*14cf0*/  @!P0 BRA `(.L_x_1837) ;  /* 0x00002d1000008947 */ /* 0x000fea0003800000 */
[----:B------:R-:W-:Y:S01]  /*14d00*/  SHF.R.S32.HI R2, RZ, 0x1f, R187 ;  /* 0x0000001fff027819 */ /* 0x000fe200000114bb */
[----:B------:R-:W-:Y:S01]  /*14d10*/  WARPSYNC 0xffffffff ;  /* 0xffffffff00007948 */ /* 0x000fe20003800000 */
[----:B------:R-:W-:Y:S01]  /*14d20*/  BAR.SYNC.DEFER_BLOCKING 0x1, 0x100 ;  /* 0x0044000000007b1d */ /* 0x000fe20000010000 */
[----:B------:R-:W-:Y:S01]  /*14d30*/  LOP3.LUT R0, R147, R209, RZ, 0xfc, !PT ;  /* 0x000000d193007212 */ /* 0x000fe200078efcff */
[----:B------:R-:W-:Y:S01]  /*14d40*/  IMAD.MOV.U32 R6, RZ, RZ, 0x20 ;  /* 0x00000020ff067424 */ /* 0x000fe200078e00ff */
[----:B------:R-:W-:Y:S01]  /*14d50*/  LEA.HI R2, R2, R187, RZ, 0x5 ;  /* 0x000000bb02027211 */ /* 0x000fe200078f28ff */
[----:B------:R-:W-:Y:S01]  /*14d60*/  IMAD.MOV.U32 R9, RZ, RZ, 0x40 ;  /* 0x00000040ff097424 */ /* 0x000fe200078e00ff */
[----:B------:R-:W-:Y:S01]  /*14d70*/  F2FP.BF16.PACK_AB R5, R89, R88 ;  /* 0x000000585905723e */ /* 0x000fe200000010ff */
[----:B------:R-:W-:Y:S01]  /*14d80*/  IMAD.MOV.U32 R16, RZ, RZ, c[0x0][0x388] ;  /* 0x0000e200ff107624 */ /* 0x000fe200078e00ff */
[----:B------:R-:W-:Y:S02]  /*14d90*/  SHF.R.S32.HI R2, RZ, 0x5, R2 ;  /* 0x00000005ff027819 */ /* 0x000fe40000011402 */
[----:B------:R-:W-:-:S02]  /*14da0*/  F2FP.BF16.PACK_AB R7, R39, R38 ;  /* 0x000000262707723e */ /* 0x000fc400000010ff */
[----:B------:R-:W-:Y:S01]  /*14db0*/  F2FP.BF16.PACK_AB R8, R117, R116 ;  /* 0x000000747508723e */ /* 0x000fe200000010ff */
[----:B------:R-:W-:Y:S01]  /*14dc0*/  IMAD.SHL.U32 R2, R2, 0x400, RZ ;  /* 0x0000040002027824 */ /* 0x000fe200078e00ff */
[----:B------:R-:W-:-:S03]  /*14dd0*/  F2FP.BF16.PACK_AB R12, R77, R76 ;  /* 0x0000004c4d0c723e */ /* 0x000fc600000010ff */
[----:B------:R-:W-:Y:S01]  /*14de0*/  IMAD R3, R240, 0x2, R2 ;  /* 0x00000002f0037824 */ /* 0x000fe200078e0202 */
[----:B------:R-:W-:-:S03]  /*14df0*/  LOP3.LUT R2, R241, 0x1, RZ, 0xc0, !PT ;  /* 0x00000001f1027812 */ /* 0x000fc600078ec0ff */
[----:B------:R-:W-:Y:S01]  /*14e00*/  IMAD.IADD R0, R3, 0x1, R0 ;  /* 0x0000000103007824 */ /* 0x000fe200078e0200 */
[----:B------:R-:W-:Y:S02]  /*14e10*/  ISETP.NE.U32.AND P0, PT, R2, 0x1, PT ;  /* 0x000000010200780c */ /* 0x000fe40003f05070 */
[----:B------:R-:W-:Y:S01]  /*14e20*/  F2FP.BF16.PACK_AB R3, R27, R26 ;  /* 0x0000001a1b03723e */ /* 0x000fe200000010ff */
[----:B------:R-:W-:Y:S01]  /*14e30*/  IMAD.SHL.U32 R0, R0, 0x2, RZ ;  /* 0x0000000200007824 */ /* 0x000fe200078e00ff */
[----:B------:R-:W-:Y:S02]  /*14e40*/  R2P PR, R241, 0x6 ;  /* 0x00000006f1007804 */ /* 0x000fe40000000000 */
[----:B------:R-:W-:Y:S02]  /*14e50*/  ISETP.NE.U32.AND P3, PT, RZ, c[0x0][0x500], PT ;  /* 0x00014000ff007a0c */ /* 0x000fe40003f65070 */
[C---:B------:R-:W-:Y:S01]  /*14e60*/  IADD3 R4, R0.reuse, 0x80, RZ ;  /* 0x0000008000047810 */ /* 0x040fe20007ffe0ff */
[----:B------:R1:W-:Y:S01]  /*14e70*/  STS [R0+0x80], R3 ;  /* 0x0000800300007388 */ /* 0x0003e20000000800 */
[----:B------:R-:W-:-:S02]  /*14e80*/  IADD3 R2, R0, 0x70, RZ ;  /* 0x0000007000027810 */ /* 0x000fc40007ffe0ff */
[----:B------:R-:W-:Y:S02]  /*14e90*/  SEL R6, R6, 0xffffffe0, !P1 ;  /* 0xffffffe006067807 */ /* 0x000fe40004800000 */
[----:B------:R-:W-:Y:S02]  /*14ea0*/  @P0 IADD3 R2, R4, 0x10, RZ ;  /* 0x0000001004020810 */ /* 0x000fe40007ffe0ff */
[----:B------:R-:W-:Y:S02]  /*14eb0*/  F2FP.BF16.PACK_AB R4, R97, R96 ;  /* 0x000000606104723e */ /* 0x000fe400000010ff */
[----:B------:R-:W-:Y:S02]  /*14ec0*/  SEL R9, R9, 0xffffffc0, !P2 ;  /* 0xffffffc009097807 */ /* 0x000fe40005000000 */
[----:B------:R-:W-:Y:S01]  /*14ed0*/  ISETP.NE.U32.AND P0, PT, RZ, c[0x0][0x508], PT ;  /* 0x00014200ff007a0c */ /* 0x000fe20003f05070 */
[----:B------:R3:W-:Y:S01]  /*14ee0*/  STS [R0+0x480], R4 ;  /* 0x0004800400007388 */ /* 0x0007e20000000800 */
[----:B------:R-:W-:Y:S01]  /*14ef0*/  ISETP.NE.AND.EX P3, PT, RZ, c[0x0][0x504], PT, P3 ;  /* 0x00014100ff007a0c */ /* 0x000fe20003f65330 */
[----:B------:R-:W-:Y:S01]  /*14f00*/  IMAD.IADD R13, R9, 0x1, R2 ;  /* 0x00000001090d7824 */ /* 0x000fe200078e0202 */
[----:B------:R-:W-:Y:S01]  /*14f10*/  ISETP.NE.AND.EX P2, PT, RZ, c[0x0][0x50c], PT, P0 ;  /* 0x00014300ff007a0c */ /* 0x000fe20003f45300 */
[----:B------:R4:W-:Y:S01]  /*14f20*/  STS [R2+0x400], R5 ;  /* 0x0004000502007388 */ /* 0x0009e20000000800 */
[----:B-1----:R-:W-:-:S05]  /*14f30*/  F2FP.BF16.PACK_AB R3, R29, R28 ;  /* 0x0000001c1d03723e */ /* 0x002fca00000010ff */
[----:B------:R1:W-:Y:S01]  /*14f40*/  STS [R2], R3 ;  /* 0x0000000302007388 */ /* 0x0003e20000000800 */
[----:B---3--:R-:W-:Y:S02]  /*14f50*/  F2FP.BF16.PACK_AB R4, R31, R30 ;  /* 0x0000001e1f04723e */ /* 0x008fe400000010ff */
[----:B----4-:R-:W-:Y:S01]  /*14f60*/  F2FP.BF16.PACK_AB R5, R37, R36 ;  /* 0x000000242505723e */ /* 0x010fe200000010ff */
[----:B-1----:R-:W-:-:S05]  /*14f70*/  IMAD.IADD R3, R0, 0x1, R6 ;  /* 0x0000000100037824 */ /* 0x002fca00078e0206 */
[----:B------:R1:W-:Y:S02]  /*14f80*/  STS [R3+0x80], R4 ;  /* 0x0000800403007388 */ /* 0x0003e40000000800 */
[----:B-1----:R-:W-:Y:S01]  /*14f90*/  IMAD.IADD R4, R6, 0x1, R2 ;  /* 0x0000000106047824 */ /* 0x002fe200078e0202 */
[----:B------:R-:W-:-:S05]  /*14fa0*/  F2FP.BF16.PACK_AB R6, R135, R134 ;  /* 0x000000868706723e */ /* 0x000fca00000010ff */
[----:B------:R1:W-:Y:S04]  /*14fb0*/  STS [R3+0x480], R6 ;  /* 0x0004800603007388 */ /* 0x0003e80000000800 */
[----:B------:R3:W-:Y:S01]  /*14fc0*/  STS [R4], R5 ;  /* 0x0000000504007388 */ /* 0x0007e20000000800 */
[----:B-1----:R-:W-:Y:S01]  /*14fd0*/  IMAD.IADD R6, R0, 0x1, R9 ;  /* 0x0000000100067824 */ /* 0x002fe200078e0209 */
[----:B---3--:R-:W-:-:S05]  /*14fe0*/  F2FP.BF16.PACK_AB R5, R131, R130 ;  /* 0x000000828305723e */ /* 0x008fca00000010ff */
[----:B------:R1:W-:Y:S04]  /*14ff0*/  STS [R4+0x400], R5 ;  /* 0x0004000504007388 */ /* 0x0003e80000000800 */
[----:B------:R3:W-:Y:S01]  /*15000*/  STS [R6+0x80], R7 ;  /* 0x0000800706007388 */ /* 0x0007e20000000800 */
[----:B-1----:R-:W-:Y:S02]  /*15010*/  F2FP.BF16.PACK_AB R5, R93, R92 ;  /* 0x0000005c5d05723e */ /* 0x002fe400000010ff */
[----:B---3--:R-:W-:-:S03]  /*15020*/  F2FP.BF16.PACK_AB R7, R121, R120 ;  /* 0x000000787907723e */ /* 0x008fc600000010ff */
[----:B------:R1:W-:Y:S04]  /*15030*/  STS [R6+0x480], R5 ;  /* 0x0004800506007388 */ /* 0x0003e80000000800 */
[----:B------:R3:W-:Y:S01]  /*15040*/  STS [R13], R7 ;  /* 0x000000070d007388 */ /* 0x0007e20000000800 */
[----:B-1----:R-:W-:Y:S02]  /*15050*/  F2FP.BF16.PACK_AB R5, R123, R122 ;  /* 0x0000007a7b05723e */ /* 0x002fe400000010ff */
[----:B---3--:R-:W-:-:S03]  /*15060*/  F2FP.BF16.PACK_AB R7, R119, R118 ;  /* 0x000000767707723e */ /* 0x008fc600000010ff */
[----:B------:R1:W-:Y:S02]  /*15070*/  STS [R13+0x400], R5 ;  /* 0x000400050d007388 */ /* 0x0003e40000000800 */
[----:B-1----:R-:W-:-:S05]  /*15080*/  IMAD.IADD R5, R9, 0x1, R3 ;  /* 0x0000000109057824 */ /* 0x002fca00078e0203 */
[----:B------:R1:W-:Y:S04]  /*15090*/  STS [R5+0x80], R8 ;  /* 0x0000800805007388 */ /* 0x0003e80000000800 */
[----:B------:R3:W-:Y:S01]  /*150a0*/  STS [R5+0x480], R7 ;  /* 0x0004800705007388 */ /* 0x0007e20000000800 */
[----:B-1----:R-:W-:Y:S01]  /*150b0*/  F2FP.BF16.PACK_AB R8, R101, R100 ;  /* 0x000000646508723e */ /* 0x002fe200000010ff */
[----:B---3--:R-:W-:Y:S01]  /*150c0*/  IMAD.IADD R7, R4, 0x1, R9 ;  /* 0x0000000104077824 */ /* 0x008fe200078e0209 */
[----:B------:R-:W-:-:S04]  /*150d0*/  F2FP.BF16.PACK_AB R9, R113, R112 ;  /* 0x000000707109723e */ /* 0x000fc800000010ff */
[----:B------:R1:W-:Y:S04]  /*150e0*/  STS [R7+0x400], R8 ;  /* 0x0004000807007388 */ /* 0x0003e80000000800 */
[----:B------:R3:W-:Y:S01]  /*150f0*/  STS [R7], R9 ;  /* 0x0000000907007388 */ /* 0x0007e20000000800 */
[----:B-1----:R-:W-:Y:S02]  /*15100*/  F2FP.BF16.PACK_AB R8, R137, R136 ;  /* 0x000000888908723e */ /* 0x002fe400000010ff */
[----:B---3--:R-:W-:-:S03]  /*15110*/  F2FP.BF16.PACK_AB R9, R41, R40 ;  /* 0x000000282909723e */ /* 0x008fc600000010ff */
[----:B------:R1:W-:Y:S04]  /*15120*/  STS [R0+0x4480], R8 ;  /* 0x0044800800007388 */ /* 0x0003e80000000800 */
[----:B------:R3:W-:Y:S01]  /*15130*/  STS [R0+0x4080], R9 ;  /* 0x0040800900007388 */ /* 0x0007e20000000800 */
        /* <DEDUP_REMOVED lines=35> */
[----:B------:R3:W-:Y:S04]  /*15370*/  STS [R2+0x8400], R0 ;  /* 0x0084000002007388 */ /* 0x0007e80000000800 */
[----:B------:R-:W-:Y:S01]  /*15380*/  STS [R3+0x8080], R12 ;  /* 0x0080800c03007388 */ /* 0x000fe20000000800 */
[----:B-1----:R-:W-:Y:S02]  /*15390*/  F2FP.BF16.PACK_AB R8, R67, R66 ;  /* 0x000000424308723e */ /* 0x002fe400000010ff */
[----:B---3--:R-:W-:-:S03]  /*153a0*/  F2FP.BF16.PACK_AB R2, R81, R80 ;  /* 0x000000505102723e */ /* 0x008fc600000010ff */
[----:B------:R1:W-:Y:S01]  /*153b0*/  STS [R3+0x8480], R8 ;  /* 0x0084800803007388 */ /* 0x0003e20000000800 */
[----:B------:R-:W-:-:S03]  /*153c0*/  F2FP.BF16.PACK_AB R0, R83, R82 ;  /* 0x000000525300723e */ /* 0x000fc600000010ff */
[----:B------:R3:W-:Y:S04]  /*153d0*/  STS [R4+0x8000], R2 ;  /* 0x0080000204007388 */ /* 0x0007e80000000800 */
[----:B------:R4:W-:Y:S01]  /*153e0*/  STS [R4+0x8400], R0 ;  /* 0x0084000004007388 */ /* 0x0009e20000000800 */
[----:B-1----:R-:W-:Y:S02]  /*153f0*/  @P2 IADD3 R8, P0, R243, c[0x0][0x508], RZ ;  /* 0x00014200f3082a10 */ /* 0x002fe40007f1e0ff */
[----:B---3--:R-:W-:Y:S02]  /*15400*/  F2FP.BF16.PACK_AB R2, R133, R132 ;  /* 0x000000848502723e */ /* 0x008fe400000010ff */
[----:B------:R-:W-:Y:S02]  /*15410*/  @P2 IADD3.X R9, R244, c[0x0][0x50c], RZ, P0, !PT ;  /* 0x00014300f4092a10 */ /* 0x000fe400007fe4ff */
[----:B----4-:R-:W-:Y:S01]  /*15420*/  F2FP.BF16.PACK_AB R0, R79, R78 ;  /* 0x0000004e4f00723e */ /* 0x010fe200000010ff */
[----:B------:R1:W-:Y:S01]  /*15430*/  STS [R6+0x8080], R2 ;  /* 0x0080800206007388 */ /* 0x0003e20000000800 */
[----:B------:R-:W-:-:S03]  /*15440*/  IADD3 R4, P1, R243, c[0x0][0x500], RZ ;  /* 0x00014000f3047a10 */ /* 0x000fc60007f3e0ff */
        /* <DEDUP_REMOVED lines=11> */
[----:B------:R1:W-:Y:S01]  /*15500*/  STS [R7+0x8400], R2 ;  /* 0x0084000207007388 */ /* 0x0003e20000000800 */
[----:B------:R-:W-:-:S03]  /*15510*/  IADD3.X R5, R244, c[0x0][0x504], RZ, P1, !PT ;  /* 0x00014100f4057a10 */ /* 0x000fc60000ffe4ff */
[----:B------:R3:W-:Y:S04]  /*15520*/  STS [R7+0x8000], R0 ;  /* 0x0080000007007388 */ /* 0x0007e80000000800 */
[----:B------:R-:W-:Y:S01]  /*15530*/  BAR.SYNC.DEFER_BLOCKING 0x1, 0x100 ;  /* 0x0044000000007b1d */ /* 0x000fe20000010000 */
[----:B-1----:R-:W-:-:S05]  /*15540*/  IMAD.MOV.U32 R2, RZ, RZ, RZ ;  /* 0x000000ffff027224 */ /* 0x002fca00078e00ff */
[----:B------:R1:W5:Y:S04]  /*15550*/  @P2 LDG.E R16, [R8.64] ;  /* 0x0000000808102981 */ /* 0x000368000c1e1900 */
[----:B------:R1:W5:Y:S01]  /*15560*/  @P3 LDG.E R2, [R4.64] ;  /* 0x0000000804023981 */ /* 0x000362000c1e1900 */
[----:B------:R-:W-:-:S04]  /*15570*/  ISETP.NE.AND P0, PT, R249, RZ, PT ;  /* 0x000000fff900720c */ /* 0x000fc80003f05270 */
[----:B---3--:R-:W-:Y:S01]  /*15580*/  SEL R0, R249, c[0x0][0x3d4], P0 ;  /* 0x0000f500f9007a07 */ /* 0x008fe20000000000 */
[----:B------:R-:W-:Y:S05]  /*15590*/  @P2 BRA `(.L_x_1838) ;  /* 0x0000004000002947 */ /* 0x000fea0003800000 */
[----:B------:R-:W-:Y:S05]  /*155a0*/  @!P3 BRA `(.L_x_1838) ;  /* 0x000000300000b947 */ /* 0x000fea0003800000 */
[----:B-----5:R3:W4:Y:S04]  /*155b0*/  LDG.E R16, [R4.64] ;  /* 0x0000000804107981 */ /* 0x020728000c1e1900 */
[----:B-1-3--:R-:W4:Y:S02]  /*155c0*/  LDG.E R4, [R4.64+0x4] ;  /* 0x0000040804047981 */ /* 0x00af24000c1e1900 */
[----:B----4-:R-:W-:Y:S02]  /*155d0*/  IADD3 R16, -R16, R4, RZ ;  /* 0x0000000410107210 */ /* 0x010fe40007ffe1ff */
.L_x_1838:
[----:B------:R-:W-:Y:S01]  /*155e0*/  IMAD.MOV.U32 R12, RZ, RZ, 0x368 ;  /* 0x00000368ff0c7424 */ /* 0x000fe200078e00ff */
[----:B------:R-:W-:Y:S01]  /*155f0*/  ISETP.GT.AND P2, PT, R0, 0x1, PT ;  /* 0x000000010000780c */ /* 0x000fe20003f44270 */
[----:B------:R-:W3:Y:S01]  /*15600*/  LDL R23, [R1+0x4c] ;  /* 0x00004c0001177983 */ /* 0x000ee20000100800 */
[----:B------:R-:W-:-:S02]  /*15610*/  ISETP.NE.U32.AND P0, PT, RZ, c[0x0][0x500], PT ;  /* 0x00014000ff007a0c */ /* 0x000fc40003f05070 */
[----:B------:R-:W-:Y:S02]  /*15620*/  SEL R12, R12, 0x328, P2 ;  /* 0x000003280c0c7807 */ /* 0x000fe40001000000 */
[----:B------:R-:W-:Y:S02]  /*15630*/  ISETP.NE.AND.EX P0, PT, RZ, c[0x0][0x504], PT, P0 ;  /* 0x00014100ff007a0c */ /* 0x000fe40003f05300 */
[----:B------:R-:W4:Y:S01]  /*15640*/  LDC.64 R6, c[0x0][R12+0x170] ;  /* 0x00005c000c067b82 */ /* 0x000f220000000a00 */
[----:B-1----:R-:W-:Y:S02]  /*15650*/  LOP3.LUT R5, R238, 0xffff, RZ, 0xc0, !PT ;  /* 0x0000ffffee057812 */ /* 0x002fe400078ec0ff */
[----:B------:R-:W-:Y:S02]  /*15660*/  SEL R0, R245, RZ, !P0 ;  /* 0x000000fff5007207 */ /* 0x000fe40004000000 */
[----:B------:R-:W-:-:S03]  /*15670*/  SEL R4, R248, RZ, !P0 ;  /* 0x000000fff8047207 */ /* 0x000fc60004000000 */
[----:B------:R-:W1:Y:S08]  /*15680*/  LDC.64 R8, c[0x0][R12+0x168] ;  /* 0x00005a000c087b82 */ /* 0x000e700000000a00 */
[----:B------:R-:W2:Y:S08]  /*15690*/  LDC.64 R20, c[0x0][R12+0x178] ;  /* 0x00005e000c147b82 */ /* 0x000eb00000000a00 */
[----:B------:R1:W2:Y:S01]  /*156a0*/  LDC.64 R18, c[0x0][R12+0x160] ;  /* 0x000058000c127b82 */ /* 0x0002a20000000a00 */
[----:B----4-:R-:W-:-:S04]  /*156b0*/  IMAD R3, R7, R0, RZ ;  /* 0x0000000007037224 */ /* 0x010fc800078e02ff */
[C---:B------:R-:W-:Y:S02]  /*156c0*/  IMAD R4, R6.reuse, R4, R3 ;  /* 0x0000000406047224 */ /* 0x040fe400078e0203 */
[----:B------:R-:W-:-:S04]  /*156d0*/  IMAD.WIDE.U32 R6, R6, R0, RZ ;  /* 0x0000000006067225 */ /* 0x000fc800078e00ff */
[-C--:B-1----:R-:W-:Y:S02]  /*156e0*/  IMAD R3, R9, R5.reuse, RZ ;  /* 0x0000000509037224 */ /* 0x082fe400078e02ff */
[----:B------:R-:W-:-:S04]  /*156f0*/  IMAD.WIDE.U32 R8, R8, R5, RZ ;  /* 0x0000000508087225 */ /* 0x000fc800078e00ff */
[----:B------:R-:W-:Y:S01]  /*15700*/  IMAD.IADD R13, R9, 0x1, R3 ;  /* 0x00000001090d7824 */ /* 0x000fe200078e0203 */
[----:B-----5:R-:W-:Y:S01]  /*15710*/  IADD3 R14, P4, P3, R6, R8, R2 ;  /* 0x00000008060e7210 */ /* 0x020fe20007b9e002 */
[----:B------:R-:W-:Y:S01]  /*15720*/  IMAD.IADD R15, R7, 0x1, R4 ;  /* 0x00000001070f7824 */ /* 0x000fe200078e0204 */
[----:B------:R-:W-:Y:S01]  /*15730*/  SEL R6, R250, RZ, P2 ;  /* 0x000000fffa067207 */ /* 0x000fe20001000000 */
[----:B------:R-:W-:-:S04]  /*15740*/  IMAD.MOV.U32 R3, RZ, RZ, c[0x0][0x4e8] ;  /* 0x00013a00ff037624 */ /* 0x000fc800078e00ff */
[-C--:B--2---:R-:W-:Y:S01]  /*15750*/  IMAD R9, R21, R6.reuse, RZ ;  /* 0x0000000615097224 */ /* 0x084fe200078e02ff */
[----:B------:R-:W-:Y:S01]  /*15760*/  ISETP.NE.AND P5, PT, R3, 0x1, PT ;  /* 0x000000010300780c */ /* 0x000fe20003fa5270 */
[----:B------:R-:W-:Y:S02]  /*15770*/  IMAD.WIDE.U32 R6, R20, R6, RZ ;  /* 0x0000000614067225 */ /* 0x000fe400078e00ff */
[----:B------:R-:W2:Y:S02]  /*15780*/  LDL R20, [R1+0x48] ;  /* 0x0000480001147983 */ /* 0x000ea40000100800 */
[----:B------:R-:W-:Y:S02]  /*15790*/  IMAD.IADD R12, R7, 0x1, R9 ;  /* 0x00000001070c7824 */ /* 0x000fe400078e0209 */
[----:B---3--:R-:W-:-:S06]  /*157a0*/  IMAD R3, R237, 0x80, R23 ;  /* 0x00000080ed037824 */ /* 0x008fcc00078e0217 */
[----:B------:R-:W-:-:S04]  /*157b0*/  @P5 IMAD.HI.U32 R8, R3, c[0x0][0x4ec], RZ ;  /* 0x00013b0003085a27 */ /* 0x000fc800078e00ff */
[----:B------:R-:W-:Y:S01]  /*157c0*/  IMAD.MOV.U32 R4, RZ, RZ, R3 ;  /* 0x000000ffff047224 */ /* 0x000fe200078e0003 */
[----:B------:R-:W-:Y:S02]  /*157d0*/  @P5 SHF.R.U32.HI R4, RZ, c[0x0][0x4f0], R8 ;  /* 0x00013c00ff045a19 */ /* 0x000fe40000011608 */
[----:B------:R-:W-:Y:S02]  /*157e0*/  SHF.R.S32.HI R8, RZ, 0x1f, R2 ;  /* 0x0000001fff087819 */ /* 0x000fe40000011402 */
[----:B------:R-:W-:Y:S02]  /*157f0*/  IADD3 R6, P1, P0, R4, R14, R6 ;  /* 0x0000000e04067210 */ /* 0x000fe4000783e006 */
[--C-:B------:R-:W-:Y:S01]  /*15800*/  SHF.R.S32.HI R9, RZ, 0x1f, R4.reuse ;  /* 0x0000001fff097819 */ /* 0x100fe20000011404 */
[----:B------:R-:W-:Y:S01]  /*15810*/  IMAD.MOV R4, RZ, RZ, -R4 ;  /* 0x000000ffff047224 */ /* 0x000fe200078e0a04 */
[----:B------:R-:W-:-:S03]  /*15820*/  IADD3.X R7, R15, R13, R8, P4, P3 ;  /* 0x0000000d0f077210 */ /* 0x000fc600027e6408 */
[----:B------:R-:W-:Y:S01]  /*15830*/  IMAD R4, R4, c[0x0][0x4e8], R3 ;  /* 0x00013a0004047a24 */ /* 0x000fe200078e0203 */
[----:B------:R-:W-:-:S03]  /*15840*/  IADD3.X R7, R9, R7, R12, P1, P0 ;  /* 0x0000000709077210 */ /* 0x000fc60000fe040c */
[----:B------:R-:W-:Y:S01]  /*15850*/  IMAD R9, R19, R4, RZ ;  /* 0x0000000413097224 */ /* 0x000fe200078e02ff */
[----:B------:R-:W-:-:S05]  /*15860*/  SHF.R.S32.HI R12, RZ, 0x1f, R4 ;  /* 0x0000001fff0c7819 */ /* 0x000fca0000011404 */
[C---:B------:R-:W-:Y:S02]  /*15870*/  IMAD R9, R18.reuse, R12, R9 ;  /* 0x0000000c12097224 */ /* 0x040fe400078e0209 */
[----:B------:R-:W-:Y:S02]  /*15880*/  IMAD.MOV.U32 R12, RZ, RZ, c[0x0][0x4a8] ;  /* 0x00012a00ff0c7624 */ /* 0x000fe400078e00ff */
[----:B------:R-:W-:Y:S01]  /*15890*/  IMAD.WIDE.U32 R6, R18, R4, R6 ;  /* 0x0000000412067225 */ /* 0x000fe200078e0006 */
[----:B------:R-:W-:Y:S02]  /*158a0*/  SHF.R.S32.HI R23, RZ, 0x1f, R187 ;  /* 0x0000001fff177819 */ /* 0x000fe400000114bb */
[----:B------:R-:W-:Y:S01]  /*158b0*/  SEL R12, R12, c[0x0][0x450], P2 ;  /* 0x000114000c0c7a07 */ /* 0x000fe20001000000 */
[----:B------:R-:W-:Y:S02]  /*158c0*/  IMAD.MOV.U32 R13, RZ, RZ, c[0x0][0x4ac] ;  /* 0x00012b00ff0d7624 */ /* 0x000fe400078e00ff */
[----:B------:R-:W-:Y:S01]  /*158d0*/  IMAD.IADD R4, R7, 0x1, R9 ;  /* 0x0000000107047824 */ /* 0x000fe200078e0209 */
[----:B------:R-:W-:-:S02]  /*158e0*/  LEA R12, P0, R6, R12, 0x2 ;  /* 0x0000000c060c7211 */ /* 0x000fc400078010ff */
[----:B------:R-:W-:Y:S02]  /*158f0*/  SEL R13, R13, c[0x0][0x454], P2 ;  /* 0x000115000d0d7a07 */ /* 0x000fe40001000000 */
[----:B------:R-:W-:Y:S02]  /*15900*/  LEA.HI R23, R23, R187, RZ, 0x5 ;  /* 0x000000bb17177211 */ /* 0x000fe400078f28ff */
[----:B------:R-:W-:Y:S02]  /*15910*/  LEA.HI.X R6, R6, R13, R4, 0x2, P0 ;  /* 0x0000000d06067211 */ /* 0x000fe400000f1404 */
[----:B------:R-:W-:Y:S01]  /*15920*/  LOP3.LUT R23, R23, 0xffffffe0, RZ, 0xc0, !PT ;  /* 0xffffffe017177812 */ /* 0x000fe200078ec0ff */
[----:B------:R-:W-:Y:S04]  /*15930*/  SHFL.IDX PT, R14, R12, RZ, 0x1c1f ;  /* 0x001c1fff0c0e7589 */ /* 0x000fe800000e0000 */
[----:B------:R-:W1:Y:S01]  /*15940*/  SHFL.IDX PT, R15, R6, RZ, 0x1c1f ;  /* 0x001c1fff060f7589 */ /* 0x000e6200000e0000 */
[----:B------:R-:W-:-:S03]  /*15950*/  IMAD.IADD R23, R187, 0x1, -R23 ;  /* 0x00000001bb177824 */ /* 0x000fc600078e0a17 */
[----:B------:R-:W-:Y:S01]  /*15960*/  SHFL.IDX PT, R12, R12, 0x1, 0x1c1f ;  /* 0x003c1f000c0c7f89 */ /* 0x000fe200000e0000 */
[----:B------:R-:W-:-:S03]  /*15970*/  IMAD R4, R16, c[0x0][0x4e8], RZ ;  /* 0x00013a0010047a24 */ /* 0x000fc600078e02ff */
[----:B------:R2:W3:Y:S01]  /*15980*/  SHFL.IDX PT, R13, R6, 0x1, 0x1c1f ;  /* 0x003c1f00060d7f89 */ /* 0x0004e200000e0000 */
[----:B------:R-:W-:Y:S01]  /*15990*/  LOP3.LUT P0, RZ, R23, 0x3, RZ, 0xc0, !PT ;  /* 0x0000000317ff7812 */ /* 0x000fe2000780c0ff */
[----:B--2---:R-:W-:-:S05]  /*159a0*/  IMAD R6, R237, 0x80, R20 ;  /* 0x00000080ed067824 */ /* 0x004fca00078e0214 */
[C---:B------:R-:W-:Y:S02]  /*159b0*/  IADD3 R7, R6.reuse, 0x8, RZ ;  /* 0x0000000806077810 */ /* 0x040fe40007ffe0ff */
[-C--:B------:R-:W-:Y:S02]  /*159c0*/  ISETP.GE.OR P1, PT, R6, R4.reuse, P0 ;  /* 0x000000040600720c */ /* 0x080fe40000726670 */
[----:B------:R-:W-:-:S11]  /*159d0*/  ISETP.GE.OR P0, PT, R7, R4, P0 ;  /* 0x000000040700720c */ /* 0x000fd60000706670 */
[----:B-1----:R1:W-:Y:S01]  /*159e0*/  @!P1 ST.E [R14.64], R22 ;  /* 0x000000160e009985 */ /* 0x0023e2000c101908 */
[----:B------:R-:W-:-:S03]  /*159f0*/  ISETP.GE.AND P1, PT, R7, R4, PT ;  /* 0x000000040700720c */ /* 0x000fc60003f26270 */
[----:B---3--:R2:W-:Y:S01]  /*15a00*/  @!P0 ST.E [R12.64], R17 ;  /* 0x000000110c008985 */ /* 0x0085e2000c101908 */
[----:B------:R-:W-:Y:S02]  /*15a10*/  ISETP.GE.AND P0, PT, R6, R4, PT ;  /* 0x000000040600720c */ /* 0x000fe40003f06270 */
[----:B-1----:R-:W-:Y:S01]  /*15a20*/  P2R R15, PR, RZ, 0x2 ;  /* 0x00000002ff0f7803 */ /* 0x002fe20000000000 */
[----:B------:R-:W-:Y:S05]  /*15a30*/  @P2 BRA `(.L_x_1839) ;  /* 0x000007c000002947 */ /* 0x000fea0003800000 */
[----:B------:R-:W-:Y:S01]  /*15a40*/  IMAD R8, R8, c[0x0][0x3a0], RZ ;  /* 0x0000e80008087a24 */ /* 0x000fe200078e02ff */
[----:B------:R-:W-:Y:S01]  /*15a50*/  SHF.R.S32.HI R9, RZ, 0x1f, R0 ;  /* 0x0000001fff097819 */ /* 0x000fe20000011400 */
[C---:B------:R-:W-:Y:S01]  /*15a60*/  IMAD.WIDE.U32 R6, R2.reuse, c[0x0][0x3a0], RZ ;  /* 0x0000e80002067a25 */ /* 0x040fe200078e00ff */
[----:B------:R1:W3:Y:S01]  /*15a70*/  LDS.128 R24, [R107+0x80] ;  /* 0x000080006b187984 */ /* 0x0002e20000000c00 */
[C---:B--2---:R-:W-:Y:S02]  /*15a80*/  LEA R12, R237.reuse, R242, 0x7 ;  /* 0x000000f2ed0c7211 */ /* 0x044fe400078e38ff */
[----:B------:R-:W-:Y:S01]  /*15a90*/  IMAD R2, R2, c[0x0][0x3a4], R8 ;  /* 0x0000e90002027a24 */ /* 0x000fe200078e0208 */
[----:B------:R-:W-:Y:S01]  /*15aa0*/  LEA R8, R237, R217, 0x7 ;  /* 0x000000d9ed087211 */ /* 0x000fe200078e38ff */
[----:B------:R1:W2:Y:S03]  /*15ab0*/  LDS.128 R40, [R107+0x1080] ;  /* 0x001080006b287984 */ /* 0x0002a60000000c00 */
[----:B------:R-:W-:Y:S01]  /*15ac0*/  IADD3 R3, R7, R2, RZ ;  /* 0x0000000207037210 */ /* 0x000fe20007ffe0ff */
[----:B------:R1:W4:Y:S01]  /*15ad0*/  LDS.128 R52, [R107+0x2080] ;  /* 0x002080006b347984 */ /* 0x0003220000000c00 */
        /* <DEDUP_REMOVED lines=30> */
[----:B------:R-:W-:-:S04]  /*15cc0*/  LEA R14, P0, R2, c[0x0][0x380], 0x1 ;  /* 0x0000e000020e7a11 */ /* 0x000fc800078008ff */
[----:B------:R-:W-:-:S04]  /*15cd0*/  IADD3 R0, R3, R0, RZ ;  /* 0x0000000003007210 */ /* 0x000fc80007ffe0ff */
[----:B------:R-:W-:Y:S01]  /*15ce0*/  LEA.HI.X R13, R2, c[0x0][0x384], R0, 0x1, P0 ;  /* 0x0000e100020d7a11 */ /* 0x000fe200000f0c00 */
[----:B------:R-:W-:Y:S05]  /*15cf0*/  BRA.DIV ~URZ, `(.L_x_1840) ;  /* 0x00004e127f007947 */ /* 0x000fea000b800000 */
[----:B--234-:R2:W3:Y:S02]  /*15d00*/  SHFL.IDX PT, R5, R13, RZ, 0x181f ;  /* 0x00181fff0d057589 */ /* 0x01c4e400000e0000 */
.L_x_1919:
[----:B------:R-:W-:Y:S05]  /*15d10*/  BRA.DIV ~URZ, `(.L_x_1841) ;  /* 0x00004e627f007947 */ /* 0x000fea000b800000 */
[----:B------:R4:W2:Y:S02]  /*15d20*/  SHFL.IDX PT, R0, R14, RZ, 0x181f ;  /* 0x00181fff0e007589 */ /* 0x0008a400000e0000 */
.L_x_1920:
[----:B------:R-:W-:Y:S01]  /*15d30*/  ISETP.GE.AND P0, PT, R12, R4, PT ;  /* 0x000000040c00720c */ /* 0x000fe20003f06270 */
[----:B------:R-:W-:-:S12]  /*15d40*/  BSSY B0, `(.L_x_1842) ;  /* 0x000000e000007945 */ /* 0x000fd80003800000 */
[----:B------:R-:W-:Y:S05]  /*15d50*/  @P0 BRA `(.L_x_1843) ;  /* 0x000000c000000947 */ /* 0x000fea0003800000 */
[----:B------:R-:W-:Y:S02]  /*15d60*/  ISETP.GE.AND P2, PT, R204, c[0x0][0x3c8], PT ;  /* 0x0000f200cc007a0c */ /* 0x000fe40003f46270 */
[----:B------:R-:W-:Y:S02]  /*15d70*/  ISETP.GE.AND P1, PT, R203, c[0x0][0x3c8], PT ;  /* 0x0000f200cb007a0c */ /* 0x000fe40003f26270 */
[----:B------:R-:W-:-:S09]  /*15d80*/  ISETP.GE.AND P0, PT, R206, c[0x0][0x3c8], PT ;  /* 0x0000f200ce007a0c */ /* 0x000fd20003f06270 */
        /* <DEDUP_REMOVED lines=9> */
.L_x_1843:
[----:B------:R-:W-:Y:S05]  /*15e20*/  BSYNC B0 ;  /* 0x0000000000007941 */ /* 0x000fea0003800000 */
.L_x_1842:
[----:B------:R-:W-:Y:S05]  /*15e30*/  BRA.DIV ~URZ, `(.L_x_1844) ;  /* 0x00004db27f007947 */ /* 0x000fea000b800000 */
[----:B---3--:R3:W4:Y:S04]  /*15e40*/  SHFL.IDX PT, R5, R13, 0x1, 0x181f ;  /* 0x00381f000d057f89 */ /* 0x00872800000e0000 */
[----:B--2---:R3:W2:Y:S02]  /*15e50*/  SHFL.IDX PT, R0, R14, 0x1, 0x181f ;  /* 0x00381f000e007f89 */ /* 0x0046a400000e0000 */
.L_x_1921:
        /* <DEDUP_REMOVED lines=16> */
.L_x_1846:
[----:B------:R-:W-:Y:S05]  /*15f60*/  BSYNC B0 ;  /* 0x0000000000007941 */ /* 0x000fea0003800000 */
.L_x_1845:
[----:B------:R-:W-:Y:S05]  /*15f70*/  BRA.DIV ~URZ, `(.L_x_1847) ;  /* 0x00004d427f007947 */ /* 0x000fea000b800000 */
[----:B----4-:R4:W3:Y:S02]  /*15f80*/  SHFL.IDX PT, R5, R13, 0x2, 0x181f ;  /* 0x00581f000d057f89 */ /* 0x0108e400000e0000 */
.L_x_1922:
[----:B------:R-:W-:Y:S05]  /*15f90*/  BRA.DIV ~URZ, `(.L_x_1848) ;  /* 0x00004d927f007947 */ /* 0x000fea000b800000 */
[----:B--2---:R2:W4:Y:S02]  /*15fa0*/  SHFL.IDX PT, R0, R14, 0x2, 0x181f ;  /* 0x00581f000e007f89 */ /* 0x00452400000e0000 */
.L_x_1923:
        /* <DEDUP_REMOVED lines=16> */
.L_x_1850:
[----:B------:R-:W-:Y:S05]  /*160b0*/  BSYNC B0 ;  /* 0x0000000000007941 */ /* 0x000fea0003800000 */
.L_x_1849:
[----:B------:R-:W-:Y:S05]  /*160c0*/  BRA.DIV ~URZ, `(.L_x_1851) ;  /* 0x00004cd27f007947 */ /* 0x000fea000b800000 */
[----:B---3--:R3:W2:Y:S04]  /*160d0*/  SHFL.IDX PT, R6, R13, 0x3, 0x181f ;  /* 0x00781f000d067f89 */ /* 0x0086a800000e0000 */
[----:B----4-:R3:W4:Y:S02]  /*160e0*/  SHFL.IDX PT, R0, R14, 0x3, 0x181f ;  /* 0x00781f000e007f89 */ /* 0x01072400000e0000 */
.L_x_1924:
[----:B------:R-:W-:-:S04]  /*160f0*/  IADD3 R2, R12, 0x60, RZ ;  /* 0x000000600c027810 */ /* 0x000fc80007ffe0ff */
[----:B------:R-:W-:-:S13]  /*16100*/  ISETP.GE.AND P0, PT, R2, R4, PT ;  /* 0x000000040200720c */ /* 0x000fda0003f06270 */
[----:B------:R-:W-:Y:S05]  /*16110*/  @P0 BRA `(.L_x_1852) ;  /* 0x000024a000000947 */ /* 0x000fea0003800000 */
[----:B------:R-:W-:Y:S02]  /*16120*/  ISETP.GE.AND P1, PT, R204, c[0x0][0x3c8], PT ;  /* 0x0000f200cc007a0c */ /* 0x000fe40003f26270 */
[----:B------:R-:W-:-:S11]  /*16130*/  ISETP.GE.AND P0, PT, R203, c[0x0][0x3c8], PT ;  /* 0x0000f200cb007a0c */ /* 0x000fd60003f06270 */
        /* <DEDUP_REMOVED lines=12> */
.L_x_1839:
[----:B------:R-:W-:Y:S02]  /*16200*/  IMAD R8, R8, c[0x0][0x408], RZ ;  /* 0x0001020008087a24 */ /* 0x000fe400078e02ff */
[----:B------:R-:W-:-:S04]  /*16210*/  IMAD.WIDE.U32 R6, R2, c[0x0][0x408], RZ ;  /* 0x0001020002067a25 */ /* 0x000fc800078e00ff */
[----:B------:R-:W-:-:S05]  /*16220*/  IMAD R2, R2, c[0x0][0x40c], R8 ;  /* 0x0001030002027a24 */ /* 0x000fca00078e0208 */
[----:B------:R-:W-:Y:S02]  /*16230*/  IADD3 R7, R7, R2, RZ ;  /* 0x0000000207077210 */ /* 0x000fe40007ffe0ff */
[----:B------:R-:W-:-:S03]  /*16240*/  SHF.R.S32.HI R2, RZ, 0x1f, R0 ;  /* 0x0000001fff027819 */ /* 0x000fc60000011400 */
[----:B------:R-:W-:-:S04]  /*16250*/  IMAD.WIDE.U32 R6, R5, c[0x0][0x438], R6 ;  /* 0x00010e0005067a25 */ /* 0x000fc800078e0006 */
[----:B------:R-:W-:Y:S01]  /*16260*/  IMAD R2, R2, c[0x0][0x440], RZ ;  /* 0x0001100002027a24 */ /* 0x000fe200078e02ff */
[----:B------:R-:W-:Y:S01]  /*16270*/  MOV R4, R6 ;  /* 0x0000000600047202 */ /* 0x000fe20000000f00 */
[----:B------:R-:W-:Y:S02]  /*16280*/  IMAD R5, R5, c[0x0][0x43c], R7 ;  /* 0x00010f0005057a24 */ /* 0x000fe400078e0207 */
[----:B------:R-:W-:-:S04]  /*16290*/  @P5 IMAD.HI.U32 R7, R3, c[0x0][0x4ec], RZ ;  /* 0x00013b0003075a27 */ /* 0x000fc800078e00ff */
[C---:B------:R-:W-:Y:S02]  /*162a0*/  IMAD R2, R0.reuse, c[0x0][0x444], R2 ;  /* 0x0001110000027a24 */ /* 0x040fe400078e0202 */
[----:B------:R-:W-:Y:S01]  /*162b0*/  IMAD.WIDE.U32 R4, R0, c[0x0][0x440], R4 ;  /* 0x0001100000047a25 */ /* 0x000fe200078e0004 */
[----:B------:R-:W-:Y:S02]  /*162c0*/  MOV R0, R3 ;  /* 0x0000000300007202 */ /* 0x000fe40000000f00 */
[----:B------:R-:W-:Y:S02]  /*162d0*/  @P5 SHF.R.U32.HI R0, RZ, c[0x0][0x4f0], R7 ;  /* 0x00013c00ff005a19 */ /* 0x000fe40000011607 */
        /* <DEDUP_REMOVED lines=19> */
.L_x_1925:
[----:B------:R-:W-:Y:S05]  /*16410*/  BRA.DIV ~URZ, `(.L_x_1854) ;  /* 0x00004ac27f007947 */ /* 0x000fea000b800000 */
[----:B------:R4:W1:Y:S02]  /*16420*/  SHFL.IDX PT, R0, R14, RZ, 0x1c1f ;  /* 0x001c1fff0e007589 */ /* 0x00086400000e0000 */
.L_x_1926:
[----:B------:R-:W-:Y:S01]  /*16430*/  BSSY B0, `(.L_x_1855) ;  /* 0x00000a6000007945 */ /* 0x000fe20003800000 */
[----:B------:R-:W-:Y:S05]  /*16440*/  @P0 BRA `(.L_x_1856) ;  /* 0x00000a4000000947 */ /* 0x000fea0003800000 */
[C---:B------:R-:W-:Y:S02]  /*16450*/  IADD3 R9, R251.reuse, 0x8, RZ ;  /* 0x00000008fb097810 */ /* 0x040fe40007ffe0ff */
[----:B------:R-:W-:Y:S02]  /*16460*/  ISETP.GE.AND P1, PT, R251, c[0x0][0x3c8], PT ;  /* 0x0000f200fb007a0c */ /* 0x000fe40003f26270 */
[----:B------:R-:W-:Y:S02]  /*16470*/  ISETP.GE.AND P0, PT, R9, c[0x0][0x3c8], PT ;  /* 0x0000f20009007a0c */ /* 0x000fe40003f06270 */
[C---:B--2---:R-:W-:Y:S02]  /*16480*/  IADD3 R12, R251.reuse, 0x10, RZ ;  /* 0x00000010fb0c7810 */ /* 0x044fe40007ffe0ff */
[----:B------:R-:W-:-:S02]  /*16490*/  IADD3 R8, R251, 0x18, RZ ;  /* 0x00000018fb087810 */ /* 0x000fc40007ffe0ff */
[----:B------:R-:W-:Y:S02]  /*164a0*/  IADD3 R13, R251, 0x8, RZ ;  /* 0x00000008fb0d7810 */ /* 0x000fe40007ffe0ff */
[----:B------:R-:W-:Y:S02]  /*164b0*/  ISETP.GE.AND P3, PT, R12, c[0x0][0x3c8], PT ;  /* 0x0000f2000c007a0c */ /* 0x000fe40003f66270 */
[----:B------:R-:W-:Y:S01]  /*164c0*/  ISETP.GE.AND P4, PT, R8, c[0x0][0x3c8], PT ;  /* 0x0000f20008007a0c */ /* 0x000fe20003f86270 */
[----:B-1----:R-:W-:Y:S01]  /*164d0*/  @!P1 IMAD.MOV.U32 R6, RZ, RZ, R0 ;  /* 0x000000ffff069224 */ /* 0x002fe200078e0000 */
[----:B------:R-:W-:Y:S01]  /*164e0*/  SHF.R.S32.HI R13, RZ, 0x1f, R13 ;  /* 0x0000001fff0d7819 */ /* 0x000fe2000001140d */
[----:B---3--:R-:W-:Y:S01]  /*164f0*/  @!P1 IMAD.MOV.U32 R7, RZ, RZ, R4 ;  /* 0x000000ffff079224 */ /* 0x008fe200078e0004 */
[----:B------:R-:W-:Y:S02]  /*16500*/  @!P0 LEA R2, P2, R9, R0, 0x2 ;  /* 0x0000000009028211 */ /* 0x000fe400078410ff */
[C---:B------:R-:W-:Y:S01]  /*16510*/  IADD3 R16, R251.reuse, 0x20, RZ ;  /* 0x00000020fb107810 */ /* 0x040fe20007ffe0ff */
[----:B------:R-:W-:Y:S01]  /*16520*/  @!P1 IMAD.WIDE R6, R251, 0x4, R6 ;  /* 0x00000004fb069825 */ /* 0x000fe200078e0206 */
[----:B------:R-:W-:-:S02]  /*16530*/  @!P0 LEA.HI.X R3, R9, R4, R13, 0x2, P2 ;  /* 0x0000000409038211 */ /* 0x000fc400010f140d */
[C---:B------:R-:W-:Y:S02]  /*16540*/  IADD3 R9, R251.reuse, 0x28, RZ ;  /* 0x00000028fb097810 */ /* 0x040fe40007ffe0ff */
[C---:B------:R-:W-:Y:S01]  /*16550*/  IADD3 R17, R251.reuse, 0x10, RZ ;  /* 0x00000010fb117810 */ /* 0x040fe20007ffe0ff */
[----:B------:R1:W-:Y:S01]  /*16560*/  @!P1 ST.E.64 [R6.64], R26 ;  /* 0x0000001a06009985 */ /* 0x0003e2000c101b08 */
[----:B------:R-:W-:Y:S02]  /*16570*/  ISETP.GE.AND P2, PT, R16, c[0x0][0x3c8], PT ;  /* 0x0000f20010007a0c */ /* 0x000fe40003f46270 */
[----:B------:R-:W-:Y:S01]  /*16580*/  IADD3 R13, R251, 0x18, RZ ;  /* 0x00000018fb0d7810 */ /* 0x000fe20007ffe0ff */
[----:B------:R2:W-:Y:S01]  /*16590*/  @!P0 ST.E.64 [R2.64], R28 ;  /* 0x0000001c02008985 */ /* 0x0005e2000c101b08 */
[----:B------:R-:W-:Y:S02]  /*165a0*/  ISETP.GE.AND P1, PT, R9, c[0x0][0x3c8], PT ;  /* 0x0000f20009007a0c */ /* 0x000fe40003f26270 */
[----:B------:R-:W-:-:S02]  /*165b0*/  SHF.R.S32.HI R17, RZ, 0x1f, R17 ;  /* 0x0000001fff117819 */ /* 0x000fc40000011411 */
[----:B------:R-:W-:Y:S02]  /*165c0*/  SHF.R.S32.HI R13, RZ, 0x1f, R13 ;  /* 0x0000001fff0d7819 */ /* 0x000fe4000001140d */
[C---:B------:R-:W-:Y:S02]  /*165d0*/  IADD3 R18, R251.reuse, 0x60, RZ ;  /* 0x00000060fb127810 */ /* 0x040fe40007ffe0ff */
[C---:B------:R-:W-:Y:S02]  /*165e0*/  IADD3 R19, R251.reuse, 0x80, RZ ;  /* 0x00000080fb137810 */ /* 0x040fe40007ffe0ff */
[----:B------:R-:W-:Y:S02]  /*165f0*/  SHF.R.S32.HI R18, RZ, 0x1f, R18 ;  /* 0x0000001fff127819 */ /* 0x000fe40000011412 */
[----:B------:R-:W-:Y:S02]  /*16600*/  SHF.R.S32.HI R19, RZ, 0x1f, R19 ;  /* 0x0000001fff137819 */ /* 0x000fe40000011413 */
[----:B------:R-:W-:-:S04]  /*16610*/  IADD3 R20, R251, 0xa8, RZ ;  /* 0x000000a8fb147810 */ /* 0x000fc80007ffe0ff */
[----:B------:R-:W-:Y:S02]  /*16620*/  SHF.R.S32.HI R20, RZ, 0x1f, R20 ;  /* 0x0000001fff147819 */ /* 0x000fe40000011414 */
        /* <DEDUP_REMOVED lines=11> */
[----:B------:R-:W-:Y:S02]  /*166e0*/  SHF.R.S32.HI R17, RZ, 0x1f, R17 ;  /* 0x0000001fff117819 */ /* 0x000fe40000011411 */
[----:B------:R-:W-:Y:S02]  /*166f0*/  ISETP.GE.AND P4, PT, R8, c[0x0][0x3c8], PT ;  /* 0x0000f20008007a0c */ /* 0x000fe40003f86270 */
        /* <DEDUP_REMOVED lines=8> */
[C---:B------:R-:W-:Y:S01]  /*16780*/  IADD3 R17, R251.reuse, 0x30, RZ ;  /* 0x00000030fb117810 */ /* 0x040fe20007ffe0ff */
[----:B------:R2:W-:Y:S01]  /*16790*/  @!P1 ST.E.64 [R2.64], R120 ;  /* 0x0000007802009985 */ /* 0x0005e2000c101b08 */
[----:B------:R-:W-:Y:S02]  /*167a0*/  ISETP.GE.AND P2, PT, R16, c[0x0][0x3c8], PT ;  /* 0x0000f20010007a0c */ /* 0x000fe40003f46270 */
[----:B------:R-:W-:Y:S02]  /*167b0*/  IADD3 R13, R251, 0x38, RZ ;  /* 0x00000038fb0d7810 */ /* 0x000fe40007ffe0ff */
[----:B------:R-:W-:Y:S02]  /*167c0*/  ISETP.GE.AND P1, PT, R9, c[0x0][0x3c8], PT ;  /* 0x0000f20009007a0c */ /* 0x000fe40003f26270 */
[----:B------:R-:W-:Y:S02]  /*167d0*/  SHF.R.S32.HI R17, RZ, 0x1f, R17 ;  /* 0x0000001fff117819 */ /* 0x000fe40000011411 */
[----:B------:R-:W-:-:S02]  /*167e0*/  SHF.R.S32.HI R13, RZ, 0x1f, R13 ;  /* 0x0000001fff0d7819 */ /* 0x000fc4000001140d */
        /* <DEDUP_REMOVED lines=38> */
[----:B------:R-:W-:Y:S02]  /*16a50*/  ISETP.GE.AND P4, PT, R8, c[0x0][0x3c8], PT ;  /* 0x0000f20008007a0c */ /* 0x000fe40003f86270 */
[----:B------:R-:W-:Y:S02]  /*16a60*/  SHF.R.S32.HI R13, RZ, 0x1f, R13 ;  /* 0x0000001fff0d7819 */ /* 0x000fe4000001140d */
[----:B------:R-:W-:Y:S02]  /*16a70*/  IADD3 R16, R251, 0x80, RZ ;  /* 0x00000080fb107810 */ /* 0x000fe40007ffe0ff */
[----:B-1----:R-:W-:-:S02]  /*16a80*/  @!P2 LEA R6, P5, R17, R0, 0x2 ;  /* 0x000000001106a211 */ /* 0x002fc400078a10ff */
[----:B--2---:R-:W-:Y:S02]  /*16a90*/  @!P1 LEA R2, P0, R9, R0, 0x2 ;  /* 0x0000000009029211 */ /* 0x004fe400078010ff */
[-C--:B------:R-:W-:Y:S02]  /*16aa0*/  @!P2 LEA.HI.X R7, R17, R4.reuse, R18, 0x2, P5 ;  /* 0x000000041107a211 */ /* 0x080fe400028f1412 */
[----:B------:R-:W-:Y:S02]  /*16ab0*/  @!P1 LEA.HI.X R3, R9, R4, R13, 0x2, P0 ;  /* 0x0000000409039211 */ /* 0x000fe400000f140d */
[C---:B------:R-:W-:Y:S01]  /*16ac0*/  IADD3 R17, R251.reuse, 0x88, RZ ;  /* 0x00000088fb117810 */ /* 0x040fe20007ffe0ff */
[----:B------:R1:W-:Y:S01]  /*16ad0*/  @!P2 ST.E.64 [R6.64], R56 ;  /* 0x000000380600a985 */ /* 0x0003e2000c101b08 */
[C---:B------:R-:W-:Y:S02]  /*16ae0*/  IADD3 R18, R251.reuse, 0x70, RZ ;  /* 0x00000070fb127810 */ /* 0x040fe40007ffe0ff */
[----:B------:R-:W-:Y:S01]  /*16af0*/  IADD3 R9, R251, 0x78, RZ ;  /* 0x00000078fb097810 */ /* 0x000fe20007ffe0ff */
[----:B------:R2:W-:Y:S01]  /*16b00*/  @!P1 ST.E.64 [R2.64], R60 ;  /* 0x0000003c02009985 */ /* 0x0005e2000c101b08 */
[----:B------:R-:W-:-:S02]  /*16b10*/  ISETP.GE.AND P1, PT, R17, c[0x0][0x3c8], PT ;  /* 0x0000f20011007a0c */ /* 0x000fc40003f26270 */
[----:B------:R-:W-:Y:S02]  /*16b20*/  ISETP.GE.AND P2, PT, R16, c[0x0][0x3c8], PT ;  /* 0x0000f20010007a0c */ /* 0x000fe40003f46270 */
[----:B------:R-:W-:Y:S02]  /*16b30*/  SHF.R.S32.HI R18, RZ, 0x1f, R18 ;  /* 0x0000001fff127819 */ /* 0x000fe40000011412 */
[----:B------:R-:W-:Y:S02]  /*16b40*/  SHF.R.S32.HI R9, RZ, 0x1f, R9 ;  /* 0x0000001fff097819 */ /* 0x000fe40000011409 */
[----:B------:R-:W-:-:S04]  /*16b50*/  IADD3 R13, R251, 0x90, RZ ;  /* 0x00000090fb0d7810 */ /* 0x000fc80007ffe0ff */
[----:B------:R-:W-:Y:S02]  /*16b60*/  ISETP.GE.AND P6, PT, R13, c[0x0][0x3c8], PT ;  /* 0x0000f2000d007a0c */ /* 0x000fe40003fc6270 */
[-C--:B-1----:R-:W-:Y:S02]  /*16b70*/  @!P3 LEA R6, P5, R12, R0.reuse, 0x2 ;  /* 0x000000000c06b211 */ /* 0x082fe400078a10ff */
[----:B--2---:R-:W-:Y:S02]  /*16b80*/  @!P4 LEA R2, P0, R8, R0, 0x2 ;  /* 0x000000000802c211 */ /* 0x004fe400078010ff */
[-C--:B------:R-:W-:Y:S02]  /*16b90*/  @!P3 LEA.HI.X R7, R12, R4.reuse, R18, 0x2, P5 ;  /* 0x000000040c07b211 */ /* 0x080fe400028f1412 */
[----:B------:R-:W-:Y:S02]  /*16ba0*/  @!P4 LEA.HI.X R3, R8, R4, R9, 0x2, P0 ;  /* 0x000000040803c211 */ /* 0x000fe400000f1409 */
[C---:B------:R-:W-:Y:S01]  /*16bb0*/  IADD3 R18, R251.reuse, 0x88, RZ ;  /* 0x00000088fb127810 */ /* 0x040fe20007ffe0ff */
[----:B------:R1:W-:Y:S01]  /*16bc0*/  @!P3 ST.E.64 [R6.64], R64 ;  /* 0x000000400600b985 */ /* 0x0003e2000c101b08 */
[----:B------:R-:W-:-:S02]  /*16bd0*/  IADD3 R12, R251, 0x98, RZ ;  /* 0x00000098fb0c7810 */ /* 0x000fc40007ffe0ff */
[----:B------:R-:W-:Y:S01]  /*16be0*/  SHF.R.S32.HI R18, RZ, 0x1f, R18 ;  /* 0x0000001fff127819 */ /* 0x000fe20000011412 */
[----:B------:R2:W-:Y:S01]  /*16bf0*/  @!P4 ST.E.64 [R2.64], R68 ;  /* 0x000000440200c985 */ /* 0x0005e2000c101b08 */
[----:B------:R-:W-:Y:S02]  /*16c00*/  @!P2 LEA R8, P0, R16, R0, 0x2 ;  /* 0x000000001008a211 */ /* 0x000fe400078010ff */
[----:B------:R-:W-:Y:S02]  /*16c10*/  ISETP.GE.AND P5, PT, R12, c[0x0][0x3c8], PT ;  /* 0x0000f2000c007a0c */ /* 0x000fe40003fa6270 */
[----:B------:R-:W-:Y:S02]  /*16c20*/  @!P2 LEA.HI.X R9, R16, R4, R19, 0x2, P0 ;  /* 0x000000041009a211 */ /* 0x000fe400000f1413 */
[C---:B------:R-:W-:Y:S02]  /*16c30*/  IADD3 R16, R251.reuse, 0xa0, RZ ;  /* 0x000000a0fb107810 */ /* 0x040fe40007ffe0ff */
[----:B------:R-:W-:Y:S01]  /*16c40*/  IADD3 R19, R251, 0xa8, RZ ;  /* 0x000000a8fb137810 */ /* 0x000fe20007ffe0ff */
[----:B------:R-:W-:Y:S01]  /*16c50*/  @!P2 ST.E.64 [R8.64], R124 ;  /* 0x0000007c0800a985 */ /* 0x000fe2000c101b08 */
[----:B------:R-:W-:-:S02]  /*16c60*/  ISETP.GE.AND P4, PT, R16, c[0x0][0x3c8], PT ;  /* 0x0000f20010007a0c */ /* 0x000fc40003f86270 */
[----:B------:R-:W-:Y:S02]  /*16c70*/  ISETP.GE.AND P2, PT, R19, c[0x0][0x3c8], PT ;  /* 0x0000f20013007a0c */ /* 0x000fe40003f46270 */
[-C--:B-1----:R-:W-:Y:S02]  /*16c80*/  @!P6 LEA R6, P0, R13, R0.reuse, 0x2 ;  /* 0x000000000d06e211 */ /* 0x082fe400078010ff */
[----:B--2---:R-:W-:-:S04]  /*16c90*/  @!P1 LEA R2, P3, R17, R0, 0x2 ;  /* 0x0000000011029211 */ /* 0x004fc800078610ff */
        /* <DEDUP_REMOVED lines=12> */
[----:B------:R-:W-:Y:S02]  /*16d60*/  SHF.R.S32.HI R18, RZ, 0x1f, R18 ;  /* 0x0000001fff127819 */ /* 0x000fe40000011412 */
[----:B-1----:R-:W-:-:S04]  /*16d70*/  @!P5 LEA R2, P3, R12, R0, 0x2 ;  /* 0x000000000c02d211 */ /* 0x002fc800078610ff */
[----:B------:R-:W-:Y:S02]  /*16d80*/  @!P5 LEA.HI.X R3, R12, R4, R13, 0x2, P3 ;  /* 0x000000040c03d211 */ /* 0x000fe400018f140d */
[CC--:B------:R-:W-:Y:S02]  /*16d90*/  @!P4 LEA R12, P6, R16.reuse, R0.reuse, 0x2 ;  /* 0x00000000100cc211 */ /* 0x0c0fe400078c10ff */
[----:B------:R-:W-:Y:S01]  /*16da0*/  @!P2 LEA R8, P3, R19, R0, 0x2 ;  /* 0x000000001308a211 */ /* 0x000fe200078610ff */
[----:B------:R1:W-:Y:S01]  /*16db0*/  @!P5 ST.E.64 [R2.64], R80 ;  /* 0x000000500200d985 */ /* 0x0003e2000c101b08 */
[----:B------:R-:W-:Y:S02]  /*16dc0*/  @!P4 LEA.HI.X R13, R16, R4, R18, 0x2, P6 ;  /* 0x00000004100dc211 */ /* 0x000fe400030f1412 */
[----:B------:R-:W-:Y:S02]  /*16dd0*/  IADD3 R18, R251, 0xb0, RZ ;  /* 0x000000b0fb127810 */ /* 0x000fe40007ffe0ff */
[----:B--2---:R-:W-:Y:S01]  /*16de0*/  @!P1 LEA R6, P5, R17, R0, 0x2 ;  /* 0x0000000011069211 */ /* 0x004fe200078a10ff */
[----:B------:R2:W-:Y:S01]  /*16df0*/  @!P4 ST.E.64 [R12.64], R132 ;  /* 0x000000840c00c985 */ /* 0x0005e2000c101b08 */
[----:B------:R-:W-:-:S02]  /*16e00*/  SHF.R.S32.HI R18, RZ, 0x1f, R18 ;  /* 0x0000001fff127819 */ /* 0x000fc40000011412 */
        /* <DEDUP_REMOVED lines=8> */
.L_x_1856:
[----:B------:R-:W-:Y:S05]  /*16e90*/  BSYNC B0 ;  /* 0x0000000000007941 */ /* 0x000fea0003800000 */
.L_x_1855:
[----:B------:R-:W-:Y:S05]  /*16ea0*/  BRA.DIV ~URZ, `(.L_x_1857) ;  /* 0x000040a27f007947 */ /* 0x000fea000b800000 */
[----:B---3--:R3:W2:Y:S04]  /*16eb0*/  SHFL.IDX PT, R4, R5, 0x1, 0x1c1f ;  /* 0x003c1f0005047f89 */ /* 0x0086a800000e0000 */
[----:B-1----:R3:W1:Y:S02]  /*16ec0*/  SHFL.IDX PT, R0, R14, 0x1, 0x1c1f ;  /* 0x003c1f000e007f89 */ /* 0x00266400000e0000 */
.L_x_1927:
        /* <DEDUP_REMOVED lines=8> */
[----:B------:R-:W-:Y:S01]  /*16f50*/  IADD3 R9, R251, 0x8, RZ ;  /* 0x00000008fb097810 */ /* 0x000fe20007ffe0ff */
        /* <DEDUP_REMOVED lines=161> */
[----:B------:R-:W-:-:S03]  /*17970*/  @!P0 LEA.HI.X R3, R5, R4, R14, 0x2, P4 ;  /* 0x0000000405038211 */ /* 0x000fc600020f140e */
        /* <DEDUP_REMOVED lines=9> */
.L_x_1837:
        /* <DEDUP_REMOVED lines=16> */
[----:B-1----:R1:W3:Y:S04]  /*17b10*/  LDG.E R4, [R2.64] ;  /* 0x0000000802047981 */ /* 0x0022e8000c1e1900 */
[----:B-1----:R-:W3:Y:S02]  /*17b20*/  LDG.E R2, [R2.64+0x4] ;  /* 0x0000040802027981 */ /* 0x002ee4000c1e1900 */
[----:B---3-5:R-:W-:Y:S02]  /*17b30*/  IADD3 R21, -R4, R2, RZ ;  /* 0x0000000204157210 */ /* 0x028fe40007ffe1ff */
.L_x_1858:
[----:B------:R-:W-:Y:S01]  /*17b40*/  ISETP.GT.AND P0, PT, R187, 0x7f, PT ;  /* 0x0000007fbb00780c */ /* 0x000fe20003f04270 */
[----:B------:R-:W-:Y:S01]  /*17b50*/  BSSY B0, `(.L_x_1859) ;  /* 0x0000035000007945 */ /* 0x000fe20003800000 */
[----:B------:R-:W-:Y:S02]  /*17b60*/  LOP3.LUT R8, R238, 0xffff, RZ, 0xc0, !PT ;  /* 0x0000ffffee087812 */ /* 0x000fe400078ec0ff */
[----:B------:R-:W-:-:S02]  /*17b70*/  SEL R9, R245, RZ, !P3 ;  /* 0x000000fff5097207 */ /* 0x000fc40005800000 */
[----:B------:R-:W-:Y:S02]  /*17b80*/  SEL R23, R248, RZ, !P3 ;  /* 0x000000fff8177207 */ /* 0x000fe40005800000 */
[----:B-----5:R-:W-:-:S05]  /*17b90*/  SHF.R.S32.HI R19, RZ, 0x1f, R0 ;  /* 0x0000001fff137819 */ /* 0x020fca0000011400 */
[----:B------:R-:W-:Y:S05]  /*17ba0*/  @P0 BRA `(.L_x_1860) ;  /* 0x000002f000000947 */ /* 0x000fea0003800000 */
[----:B-1----:R-:W-:Y:S01]  /*17bb0*/  IMAD R2, R21, c[0x0][0x4e8], RZ ;  /* 0x00013a0015027a24 */ /* 0x002fe200078e02ff */
        /* <DEDUP_REMOVED lines=9> */
[----:B------:R1:W2:Y:S02]  /*17c50*/  LDC.64 R14, c[0x0][R2+0x160] ;  /* 0x00005800020e7b82 */ /* 0x0002a40000000a00 */
[----:B-1----:R-:W-:-:S02]  /*17c60*/  IMAD.MOV.U32 R2, RZ, RZ, c[0x0][0x4e8] ;  /* 0x00013a00ff027624 */ /* 0x002fc400078e00ff */
[-C--:B---3--:R-:W-:Y:S02]  /*17c70*/  IMAD R3, R13, R9.reuse, RZ ;  /* 0x000000090d037224 */ /* 0x088fe400078e02ff */
[----:B------:R-:W-:Y:S01]  /*17c80*/  IMAD.WIDE.U32 R4, R12, R9, RZ ;  /* 0x000000090c047225 */ /* 0x000fe200078e00ff */
[----:B------:R-:W-:Y:S02]  /*17c90*/  ISETP.NE.AND P0, PT, R2, 0x1, PT ;  /* 0x000000010200780c */ /* 0x000fe40003f05270 */
[----:B------:R-:W-:Y:S01]  /*17ca0*/  MOV R2, R18 ;  /* 0x0000001200027202 */ /* 0x000fe20000000f00 */
[----:B------:R-:W-:Y:S01]  /*17cb0*/  IMAD R12, R12, R23, R3 ;  /* 0x000000170c0c7224 */ /* 0x000fe200078e0203 */
[----:B------:R-:W-:Y:S01]  /*17cc0*/  SEL R3, R250, RZ, P2 ;  /* 0x000000fffa037207 */ /* 0x000fe20001000000 */
[-C--:B----4-:R-:W-:Y:S02]  /*17cd0*/  IMAD R13, R7, R8.reuse, RZ ;  /* 0x00000008070d7224 */ /* 0x090fe400078e02ff */
[----:B------:R-:W-:-:S04]  /*17ce0*/  IMAD.WIDE.U32 R6, R6, R8, RZ ;  /* 0x0000000806067225 */ /* 0x000fc800078e00ff */
[----:B------:R-:W-:Y:S01]  /*17cf0*/  IMAD.IADD R13, R7, 0x1, R13 ;  /* 0x00000001070d7824 */ /* 0x000fe200078e020d */
[----:B------:R-:W-:Y:S01]  /*17d00*/  IADD3 R7, R5, R12, RZ ;  /* 0x0000000c05077210 */ /* 0x000fe20007ffe0ff */
[----:B------:R-:W-:-:S04]  /*17d10*/  @P0 IMAD.HI.U32 R22, R18, c[0x0][0x4ec], RZ ;  /* 0x00013b0012160a27 */ /* 0x000fc800078e00ff */
[-C--:B-----5:R-:W-:Y:S01]  /*17d20*/  IMAD R12, R17, R3.reuse, RZ ;  /* 0x00000003110c7224 */ /* 0x0a0fe200078e02ff */
[----:B------:R-:W-:Y:S02]  /*17d30*/  @P0 SHF.R.U32.HI R2, RZ, c[0x0][0x4f0], R22 ;  /* 0x00013c00ff020a19 */ /* 0x000fe40000011616 */
[----:B------:R-:W-:Y:S01]  /*17d40*/  IADD3 R22, P1, P0, R4, R6, R0 ;  /* 0x0000000604167210 */ /* 0x000fe2000783e000 */
[----:B------:R-:W-:-:S03]  /*17d50*/  IMAD.WIDE.U32 R4, R16, R3, RZ ;  /* 0x0000000310047225 */ /* 0x000fc600078e00ff */
[----:B------:R-:W-:Y:S01]  /*17d60*/  IADD3.X R13, R7, R13, R19, P1, P0 ;  /* 0x0000000d070d7210 */ /* 0x000fe20000fe0413 */
[----:B------:R-:W-:Y:S01]  /*17d70*/  IMAD.MOV R6, RZ, RZ, -R2 ;  /* 0x000000ffff067224 */ /* 0x000fe200078e0a02 */
[----:B------:R-:W-:Y:S02]  /*17d80*/  IADD3 R7, R5, R12, RZ ;  /* 0x0000000c05077210 */ /* 0x000fe40007ffe0ff */
[----:B------:R-:W-:Y:S01]  /*17d90*/  IADD3 R4, P1, P0, R2, R22, R4 ;  /* 0x0000001602047210 */ /* 0x000fe2000783e004 */
[----:B------:R-:W-:Y:S01]  /*17da0*/  IMAD R3, R6, c[0x0][0x4e8], R18 ;  /* 0x00013a0006037a24 */ /* 0x000fe200078e0212 */
[----:B------:R-:W-:-:S03]  /*17db0*/  SHF.R.S32.HI R5, RZ, 0x1f, R2 ;  /* 0x0000001fff057819 */ /* 0x000fc60000011402 */
[----:B--2---:R-:W-:Y:S01]  /*17dc0*/  IMAD R2, R15, R3, RZ ;  /* 0x000000030f027224 */ /* 0x004fe200078e02ff */
[----:B------:R-:W-:Y:S02]  /*17dd0*/  SHF.R.S32.HI R6, RZ, 0x1f, R3 ;  /* 0x0000001fff067819 */ /* 0x000fe40000011403 */
[----:B------:R-:W-:Y:S01]  /*17de0*/  IADD3.X R5, R5, R13, R7, P1, P0 ;  /* 0x0000000d05057210 */ /* 0x000fe20000fe0407 */
[----:B------:R-:W-:Y:S02]  /*17df0*/  IMAD.MOV.U32 R7, RZ, RZ, c[0x0][0x4a8] ;  /* 0x00012a00ff077624 */ /* 0x000fe400078e00ff */
[C---:B------:R-:W-:Y:S02]  /*17e00*/  IMAD R6, R14.reuse, R6, R2 ;  /* 0x000000060e067224 */ /* 0x040fe400078e0202 */
[----:B------:R-:W-:Y:S01]  /*17e10*/  IMAD.WIDE.U32 R2, R14, R3, R4 ;  /* 0x000000030e027225 */ /* 0x000fe200078e0004 */
[----:B------:R-:W-:Y:S02]  /*17e20*/  MOV R5, c[0x0][0x4ac] ;  /* 0x00012b0000057a02 */ /* 0x000fe40000000f00 */
[----:B------:R-:W-:Y:S01]  /*17e30*/  SEL R4, R7, c[0x0][0x450], P2 ;  /* 0x0001140007047a07 */ /* 0x000fe20001000000 */
[----:B------:R-:W-:Y:S01]  /*17e40*/  IMAD.IADD R3, R3, 0x1, R6 ;  /* 0x0000000103037824 */ /* 0x000fe200078e0206 */
[----:B------:R-:W-:-:S02]  /*17e50*/  SEL R5, R5, c[0x0][0x454], P2 ;  /* 0x0001150005057a07 */ /* 0x000fc40001000000 */
[----:B------:R-:W-:-:S04]  /*17e60*/  LEA R4, P0, R2, R4, 0x2 ;  /* 0x0000000402047211 */ /* 0x000fc800078010ff */
[----:B------:R-:W-:Y:S02]  /*17e70*/  LEA.HI.X R5, R2, R5, R3, 0x2, P0 ;  /* 0x0000000502057211 */ /* 0x000fe400000f1403 */
[----:B------:R-:W-:-:S05]  /*17e80*/  MOV R2, 0xff800000 ;  /* 0xff80000000027802 */ /* 0x000fca0000000f00 */
[----:B------:R1:W-:Y:S02]  /*17e90*/  STG.E [R4.64], R2 ;  /* 0x0000000204007986 */ /* 0x0003e4000c101908 */
.L_x_1860:
[----:B------:R-:W-:Y:S05]  /*17ea0*/  BSYNC B0 ;  /* 0x0000000000007941 */ /* 0x000fea0003800000 */
.L_x_1859:
        /* <DEDUP_REMOVED lines=9> */
[----:B------:R-:W-:Y:S01]  /*17f40*/  LEA R4, R237, R217, 0x7 ;  /* 0x000000d9ed047211 */ /* 0x000fe200078e38ff */
        /* <DEDUP_REMOVED lines=25> */
.L_x_1928:
[----:B------:R-:W-:Y:S05]  /*180e0*/  BRA.DIV ~URZ, `(.L_x_1862) ;  /* 0x00002fa27f007947 */ /* 0x000fea000b800000 */
[----:B------:R4:W1:Y:S02]  /*180f0*/  SHFL.IDX PT, R0, R14, RZ, 0x181f ;  /* 0x00181fff0e007589 */ /* 0x00086400000e0000 */
.L_x_1929:
[----:B------:R-:W-:Y:S01]  /*18100*/  IMAD R12, R21, c[0x0][0x4e8], RZ ;  /* 0x00013a00150c7a24 */ /* 0x000fe200078e02ff */
[----:B------:R-:W-:Y:S04]  /*18110*/  BSSY B0, `(.L_x_1863) ;  /* 0x000000f000007945 */ /* 0x000fe80003800000 */
[----:B------:R-:W-:-:S13]  /*18120*/  ISETP.GE.AND P0, PT, R13, R12, PT ;  /* 0x0000000c0d00720c */ /* 0x000fda0003f06270 */
[----:B------:R-:W-:Y:S05]  /*18130*/  @P0 BRA `(.L_x_1864) ;  /* 0x000000c000000947 */ /* 0x000fea0003800000 */
[----:B------:R-:W-:Y:S02]  /*18140*/  ISETP.GE.AND P2, PT, R204, c[0x0][0x3c8], PT ;  /* 0x0000f200cc007a0c */ /* 0x000fe40003f46270 */
[----:B------:R-:W-:Y:S02]  /*18150*/  ISETP.GE.AND P1, PT, R203, c[0x0][0x3c8], PT ;  /* 0x0000f200cb007a0c */ /* 0x000fe40003f26270 */
[----:B------:R-:W-:-:S09]  /*18160*/  ISETP.GE.AND P0, PT, R206, c[0x0][0x3c8], PT ;  /* 0x0000f200ce007a0c */ /* 0x000fd20003f06270 */
[-C--:B-1----:R-:W-:Y:S02]  /*18170*/  @!P2 LEA R8, P5, R204, R0.reuse, 0x1 ;  /* 0x00000000cc08a211 */ /* 0x082fe400078a08ff */
[CC--:B------:R-:W-:Y:S02]  /*18180*/  @!P1 LEA R6, P4, R203.reuse, R0.reuse, 0x1 ;  /* 0x00000000cb069211 */ /* 0x0c0fe400078808ff */
[----:B------:R-:W-:Y:S02]  /*18190*/  @!P0 LEA R2, P3, R206, R0, 0x1 ;  /* 0x00000000ce028211 */ /* 0x000fe400078608ff */
[-C--:B---3--:R-:W-:Y:S02]  /*181a0*/  @!P2 LEA.HI.X R9, R204, R4.reuse, R205, 0x1, P5 ;  /* 0x00000004cc09a211 */ /* 0x088fe400028f0ccd */
[-C--:B------:R-:W-:Y:S02]  /*181b0*/  @!P1 LEA.HI.X R7, R203, R4.reuse, R213, 0x1, P4 ;  /* 0x00000004cb079211 */ /* 0x080fe400020f0cd5 */
[----:B------:R-:W-:Y:S01]  /*181c0*/  @!P0 LEA.HI.X R3, R206, R4, R212, 0x1, P3 ;  /* 0x00000004ce038211 */ /* 0x000fe200018f0cd4 */
[----:B------:R1:W-:Y:S04]  /*181d0*/  @!P2 ST.E.128 [R8.64], RZ ;  /* 0x000000ff0800a985 */ /* 0x0003e8000c101d08 */
[----:B------:R1:W-:Y:S04]  /*181e0*/  @!P1 ST.E.128 [R6.64], RZ ;  /* 0x000000ff06009985 */ /* 0x0003e8000c101d08 */
[----:B------:R1:W-:Y:S02]  /*181f0*/  @!P0 ST.E.128 [R2.64], RZ ;  /* 0x000000ff02008985 */ /* 0x0003e4000c101d08 */
.L_x_1864:
[----:B------:R-:W-:Y:S05]  /*18200*/  BSYNC B0 ;  /* 0x0000000000007941 */ /* 0x000fea0003800000 */
.L_x_1863:
[----:B------:R-:W-:Y:S05]  /*18210*/  BRA.DIV ~URZ, `(.L_x_1865) ;  /* 0x00002ee27f007947 */ /* 0x000fea000b800000 */
[----:B---3--:R3:W2:Y:S04]  /*18220*/  SHFL.IDX PT, R4, R5, 0x1, 0x181f ;  /* 0x00381f0005047f89 */ /* 0x0086a800000e0000 */
[----:B-1----:R3:W1:Y:S02]  /*18230*/  SHFL.IDX PT, R0, R14, 0x1, 0x181f ;  /* 0x00381f000e007f89 */ /* 0x00266400000e0000 */
.L_x_1930:
        /* <DEDUP_REMOVED lines=16> */
.L_x_1867:
[----:B------:R-:W-:Y:S05]  /*18340*/  BSYNC B0 ;  /* 0x0000000000007941 */ /* 0x000fea0003800000 */
.L_x_1866:
[----:B------:R-:W-:Y:S05]  /*18350*/  BRA.DIV ~URZ, `(.L_x_1868) ;  /* 0x00002e727f007947 */ /* 0x000fea000b800000 */
[----:B--2---:R2:W3:Y:S02]  /*18360*/  SHFL.IDX PT, R4, R5, 0x2, 0x181f ;  /* 0x00581f0005047f89 */ /* 0x0044e400000e0000 */
.L_x_1931:
[----:B------:R-:W-:Y:S05]  /*18370*/  BRA.DIV ~URZ, `(.L_x_1869) ;  /* 0x00002ec27f007947 */ /* 0x000fea000b800000 */
[----:B-1----:R1:W2:Y:S02]  /*18380*/  SHFL.IDX PT, R0, R14, 0x2, 0x181f ;  /* 0x00581f000e007f89 */ /* 0x0022a400000e0000 */
.L_x_1932:
        /* <DEDUP_REMOVED lines=16> */
.L_x_1871:
[----:B------:R-:W-:Y:S05]  /*18490*/  BSYNC B0 ;  /* 0x0000000000007941 */ /* 0x000fea0003800000 */
.L_x_1870:
[----:B------:R-:W-:Y:S05]  /*184a0*/  BRA.DIV ~URZ, `(.L_x_1872) ;  /* 0x00002e027f007947 */ /* 0x000fea000b800000 */
[----:B---3--:R3:W1:Y:S04]  /*184b0*/  SHFL.IDX PT, R4, R5, 0x3, 0x181f ;  /* 0x00781f0005047f89 */ /* 0x00866800000e0000 */
[----:B--2---:R3:W2:Y:S02]  /*184c0*/  SHFL.IDX PT, R0, R14, 0x3, 0x181f ;  /* 0x00781f000e007f89 */ /* 0x0046a400000e0000 */
.L_x_1933:
[----:B------:R-:W-:-:S04]  /*184d0*/  IADD3 R13, R13, 0x60, RZ ;  /* 0x000000600d0d7810 */ /* 0x000fc80007ffe0ff */
        /* <DEDUP_REMOVED lines=14> */
.L_x_1852:
[----:B------:R-:W-:Y:S05]  /*185c0*/  BSYNC B1 ;  /* 0x0000000000017941 */ /* 0x000fea0003800000 */
.L_x_1836:
        /* <DEDUP_REMOVED lines=12> */
.L_x_1934:
[----:B------:R-:W-:Y:S05]  /*18690*/  BRA.DIV ~URZ, `(.L_x_1875) ;  /* 0x00002d527f007947 */ /* 0x000fea000b800000 */
[----:B------:R2:W3:Y:S02]  /*186a0*/  SHFL.IDX PT, R6, R35, 0x1, 0x1f ;  /* 0x00201f0023067f89 */ /* 0x0004e400000e0000 */
.L_x_1935:
[----:B-1----:R-:W-:Y:S02]  /*186b0*/  IMAD.IADD R0, R239, 0x1, R16 ;  /* 0x00000001ef007824 */ /* 0x002fe400078e0210 */
[----:B------:R-:W-:-:S03]  /*186c0*/  IMAD.MOV.U32 R7, RZ, RZ, RZ ;  /* 0x000000ffff077224 */ /* 0x000fc600078e00ff */
[----:B------:R-:W-:-:S13]  /*186d0*/  ISETP.GE.OR P0, PT, R0, c[0x0][0x53c], !P6 ;  /* 0x00014f0000007a0c */ /* 0x000fda0007706670 */
[----:B------:R-:W-:Y:S01]  /*186e0*/  @!P0 MOV R2, 0x4 ;  /* 0x0000000400028802 */ /* 0x000fe20000000f00 */
[----:B------:R-:W-:-:S04]  /*186f0*/  @!P0 IMAD.MOV.U32 R4, RZ, RZ, 0x4 ;  /* 0x00000004ff048424 */ /* 0x000fc800078e00ff */
        /* <DEDUP_REMOVED lines=13> */
.L_x_1936:
        /* <DEDUP_REMOVED lines=16> */
.L_x_1937:
[----:B---3--:R-:W-:Y:S01]  /*188d0*/  IMAD R0, R0, c[0x0][0x538], RZ ;  /* 0x00014e0000007a24 */ /* 0x008fe200078e02ff */
[----:B------:R-:W-:Y:S04]  /*188e0*/  BSSY B1, `(.L_x_1878) ;  /* 0x000007e000017945 */ /* 0x000fe80003800000 */
[----:B------:R-:W-:-:S04]  /*188f0*/  IADD3 R6, R0, R6, RZ ;  /* 0x0000000600067210 */ /* 0x000fc80007ffe0ff */
[----:B----4-:R-:W-:-:S13]  /*18900*/  ISETP.GT.AND P0, PT, R6, R9, PT ;  /* 0x000000090600720c */ /* 0x010fda0003f04270 */
[----:B------:R-:W-:Y:S05]  /*18910*/  @P0 BRA `(.L_x_1879) ;  /* 0x0000025000000947 */ /* 0x000fea0003800000 */
.L_x_1883:
        /* <DEDUP_REMOVED lines=17> */
.L_x_1938:
        /* <DEDUP_REMOVED lines=16> */
.L_x_1939:
[----:B---3--:R-:W-:-:S05]  /*18b30*/  IMAD R0, R0, c[0x0][0x538], RZ ;  /* 0x00014e0000007a24 */ /* 0x008fca00078e02ff */
[----:B------:R-:W-:-:S04]  /*18b40*/  IADD3 R6, R0, R6, RZ ;  /* 0x0000000600067210 */ /* 0x000fc80007ffe0ff */
[----:B------:R-:W-:-:S13]  /*18b50*/  ISETP.GT.AND P0, PT, R6, R9, PT ;  /* 0x000000090600720c */ /* 0x000fda0003f04270 */
[----:B-12---:R-:W-:Y:S05]  /*18b60*/  @!P0 BRA `(.L_x_1883) ;  /* 0xfffffdb000008947 */ /* 0x006fea000383ffff */
.L_x_1879:
[----:B------:R-:W-:-:S05]  /*18b70*/  IADD3 R14, -R0, R6, RZ ;  /* 0x00000006000e7210 */ /* 0x000fca0007ffe1ff */
[----:B------:R-:W-:-:S05]  /*18b80*/  IMAD R0, R4, c[0x0][0x538], R14 ;  /* 0x00014e0004007a24 */ /* 0x000fca00078e020e */
[----:B------:R-:W-:Y:S01]  /*18b90*/  ISETP.GT.AND P0, PT, R0, R9, PT ;  /* 0x000000090000720c */ /* 0x000fe20003f04270 */
[----:B------:R-:W-:-:S12]  /*18ba0*/  BRA.DIV ~URZ, `(.L_x_1884) ;  /* 0x00002ca27f007947 */ /* 0x000fd8000b800000 */
[----:B------:R-:W-:-:S04]  /*18bb0*/  VOTE.ANY R0, PT, !P0 ;  /* 0x0000000000007806 */ /* 0x000fc800040e0100 */
.L_x_1940:
[----:B------:R3:W4:Y:S01]  /*18bc0*/  POPC R13, R0 ;  /* 0x00000000000d7309 */ /* 0x0007220000000000 */
[----:B------:R-:W-:Y:S05]  /*18bd0*/  BRA.DIV ~URZ, `(.L_x_1885) ;  /* 0x00002cb27f007947 */ /* 0x000fea000b800000 */
[----:B----4-:R4:W1:Y:S04]  /*18be0*/  SHFL.IDX PT, R12, R7, R13, 0x1f ;  /* 0x00001f0d070c7589 */ /* 0x01086800000e0000 */
[----:B------:R4:W2:Y:S02]  /*18bf0*/  SHFL.IDX PT, R5, R8, R13, 0x1f ;  /* 0x00001f0d08057589 */ /* 0x0008a400000e0000 */
.L_x_1941:
[----:B------:R-:W-:Y:S01]  /*18c00*/  ISETP.NE.AND P0, PT, R0, RZ, PT ;  /* 0x000000ff0000720c */ /* 0x000fe20003f05270 */
[----:B------:R-:W-:-:S12]  /*18c10*/  BSSY B0, `(.L_x_1886) ;  /* 0x0000005000007945 */ /* 0x000fd80003800000 */
[----:B------:R-:W-:Y:S05]  /*18c20*/  @!P0 BRA `(.L_x_1887) ;  /* 0x0000003000008947 */ /* 0x000fea0003800000 */
[----:B---3--:R-:W-:Y:S01]  /*18c30*/  IADD3 R0, R13, -0x1, RZ ;  /* 0xffffffff0d007810 */ /* 0x008fe20007ffe0ff */
[----:B------:R-:W-:Y:S05]  /*18c40*/  BRA.DIV ~URZ, `(.L_x_1888) ;  /* 0x00002d127f007947 */ /* 0x000fea000b800000 */
[----:B------:R3:W4:Y:S02]  /*18c50*/  SHFL.IDX PT, R15, R4, R0, 0x1f ;  /* 0x00001f00040f7589 */ /* 0x00072400000e0000 */
.L_x_1887:
[----:B------:R-:W-:Y:S05]  /*18c60*/  BSYNC B0 ;  /* 0x0000000000007941 */ /* 0x000fea0003800000 */
.L_x_1886:
[----:B-1----:R-:W-:Y:S01]  /*18c70*/  IABS R2, R12 ;  /* 0x0000000c00027213 */ /* 0x002fe20000000000 */
[----:B----4-:R-:W-:Y:S01]  /*18c80*/  IMAD R236, R15, c[0x0][0x538], R14 ;  /* 0x00014e000fec7a24 */ /* 0x010fe200078e020e */
[----:B--2---:R-:W-:Y:S01]  /*18c90*/  IABS R3, R5 ;  /* 0x0000000500037213 */ /* 0x004fe20000000000 */
[----:B------:R-:W-:Y:S01]  /*18ca0*/  IMAD.IADD R239, R13, 0x1, R239 ;  /* 0x000000010def7824 */ /* 0x000fe200078e02ef */
[----:B------:R-:W1:Y:S01]  /*18cb0*/  I2F.RP R6, R2 ;  /* 0x0000000200067306 */ /* 0x000e620000209400 */
[----:B------:R-:W-:Y:S01]  /*18cc0*/  IMAD.IADD R8, R9, 0x1, -R236 ;  /* 0x0000000109087824 */ /* 0x000fe200078e0aec */
[----:B---3--:R-:W-:-:S04]  /*18cd0*/  MOV R4, R3 ;  /* 0x0000000300047202 */ /* 0x008fc80000000f00 */
[----:B------:R-:W-:Y:S02]  /*18ce0*/  IABS R9, R8 ;  /* 0x0000000800097213 */ /* 0x000fe40000000000 */
[----:B------:R-:W-:Y:S08]  /*18cf0*/  I2F.RP R14, R4 ;  /* 0x00000004000e7306 */ /* 0x000ff00000209400 */
        /* <DEDUP_REMOVED lines=9> */
[----:B------:R-:W-:-:S03]  /*18d90*/  IMAD.HI.U32 R7, R7, R3, R6 ;  /* 0x0000000307077227 */ /* 0x000fc600078e0006 */
[----:B------:R-:W-:Y:S01]  /*18da0*/  MOV R6, R0 ;  /* 0x0000000000067202 */ /* 0x000fe20000000f00 */
[----:B------:R-:W-:-:S04]  /*18db0*/  IMAD.MOV.U32 R3, RZ, RZ, R9 ;  /* 0x000000ffff037224 */ /* 0x000fc800078e0009 */
        /* <DEDUP_REMOVED lines=26> */
[----:B------:R-:W-:-:S05]  /*18f60*/  IMAD R3, R2, R6, R3 ;  /* 0x0000000602037224 */ /* 0x000fca00078e0203 */
[----:B------:R-:W-:-:S13]  /*18f70*/  ISETP.GT.U32.AND P0, PT, R4, R3, PT ;  /* 0x000000030400720c */ /* 0x000fda0003f04070 */
[----:B------:R-:W-:Y:S01]  /*18f80*/  @!P0 IMAD.IADD R3, R3, 0x1, -R4 ;  /* 0x0000000103038824 */ /* 0x000fe200078e0a04 */
[----:B------:R-:W-:Y:S02]  /*18f90*/  @!P0 IADD3 R2, R2, 0x1, RZ ;  /* 0x0000000102028810 */ /* 0x000fe40007ffe0ff */
[----:B------:R-:W-:Y:S02]  /*18fa0*/  ISETP.NE.AND P0, PT, R5, RZ, PT ;  /* 0x000000ff0500720c */ /* 0x000fe40003f05270 */
[----:B------:R-:W-:Y:S01]  /*18fb0*/  ISETP.GE.U32.AND P2, PT, R3, R4, PT ;  /* 0x000000040300720c */ /* 0x000fe20003f46070 */
[C---:B------:R-:W-:Y:S01]  /*18fc0*/  IMAD R4, R0.reuse, R12, RZ ;  /* 0x0000000c00047224 */ /* 0x040fe200078e02ff */
[----:B------:R-:W-:-:S04]  /*18fd0*/  LOP3.LUT R3, R0, R5, RZ, 0x3c, !PT ;  /* 0x0000000500037212 */ /* 0x000fc800078e3cff */
[----:B------:R-:W-:Y:S02]  /*18fe0*/  ISETP.GE.AND P1, PT, R3, RZ, PT ;  /* 0x000000ff0300720c */ /* 0x000fe40003f26270 */
[----:B------:R-:W-:-:S05]  /*18ff0*/  IADD3 R237, R8, -R4, RZ ;  /* 0x8000000408ed7210 */ /* 0x000fca0007ffe0ff */
        /* <DEDUP_REMOVED lines=8> */
.L_x_1880:
[----:B------:R-:W-:Y:S01]  /*19080*/  IMAD.MOV.U32 R236, RZ, RZ, R9 ;  /* 0x000000ffffec7224 */ /* 0x000fe200078e0009 */
[----:B------:R-:W-:Y:S01]  /*19090*/  MOV R238, RZ ;  /* 0x000000ff00ee7202 */ /* 0x000fe20000000f00 */
[----:B------:R-:W-:Y:S01]  /*190a0*/  IMAD.MOV.U32 R237, RZ, RZ, RZ ;  /* 0x000000ffffed7224 */ /* 0x000fe200078e00ff */
[----:B------:R-:W-:Y:S02]  /*190b0*/  MOV R239, c[0x0][0x53c] ;  /* 0x00014f0000ef7a02 */ /* 0x000fe40000000f00 */
.L_x_1889:
[----:B------:R-:W-:Y:S05]  /*190c0*/  BSYNC B1 ;  /* 0x0000000000017941 */ /* 0x000fea0003800000 */
.L_x_1878:
[----:B------:R-:W-:Y:S01]  /*190d0*/  WARPSYNC 0xffffffff ;  /* 0xffffffff00007948 */ /* 0x000fe20003800000 */
[----:B------:R-:W-:Y:S01]  /*190e0*/  BAR.SYNC.DEFER_BLOCKING 0x4, 0x100 ;  /* 0x0104000000007b1d */ /* 0x000fe20000010000 */
[----:B------:R-:W-:-:S13]  /*190f0*/  ISETP.NE.AND P0, PT, R16, RZ, PT ;  /* 0x000000ff1000720c */ /* 0x000fda0003f05270 */
[----:B------:R3:W-:Y:S04]  /*19100*/  @!P0 STS.128 [0x24100], R236 ;  /* 0x024100ecff008388 */ /* 0x0007e80000000c00 */
[----:B------:R-:W-:Y:S06]  /*19110*/  BAR.ARV 0x5, 0x100 ;  /* 0x0144000000007b1d */ /* 0x000fec0000002000 */
.L_x_1873:
[----:B-1----:R-:W-:-:S13]  /*19120*/  ISETP.GE.AND P0, PT, R239, c[0x0][0x53c], PT ;  /* 0x00014f00ef007a0c */ /* 0x002fda0003f06270 */
[----:B--23--:R-:W-:Y:S01]  /*19130*/  @P0 CALL.REL.NOINC `(.L_x_1890) ;  /* 0x0000001000000944 */ /* 0x00cfe20003c00000 */
[----:B------:R-:W-:Y:S05]  /*19140*/  BRA `(.L_x_1891) ;  /* 0xfffe88b000007947 */ /* 0x000fea000383ffff */
.L_x_1890:
[----:B------:R-:W-:Y:S05]  /*19150*/  EXIT ;  /* 0x000000000000794d */ /* 0x000fea0003800000 */
.L_x_1710:
[----:B------:R-:W-:Y:S01]  /*19160*/  IMAD.MOV.U32 R0, RZ, RZ, R5 ;  /* 0x000000ffff007224 */ /* 0x000fe200078e0005 */
[----:B------:R-:W-:Y:S02]  /*19170*/  MOV R3, 0x1 ;  /* 0x0000000100037802 */ /* 0x000fe40000000f00 */
[----:B------:R-:W-:Y:S02]  /*19180*/  MOV R2, 0x191a0 ;  /* 0x000191a000027802 */ /* 0x000fe40000000f00 */
[----:B--2---:R-:W-:Y:S05]  /*19190*/  CALL.REL.NOINC `($__internal_32_$__cuda_sm70_shflsync_up_p) ;  /* 0x000028d000007944 */ /* 0x004fea0003c00000 */
[----:B------:R-:W-:Y:S01]  /*191a0*/  MOV R0, R4 ;  /* 0x0000000400007202 */ /* 0x000fe20000000f00 */
[----:B------:R-:W-:Y:S05]  /*191b0*/  BRA `(.L_x_1892) ;  /* 0xfffe729000007947 */ /* 0x000fea000383ffff */
.L_x_1711:
[----:B------:R-:W-:Y:S01]  /*191c0*/  IMAD.MOV.U32 R0, RZ, RZ, R5 ;  /* 0x000000ffff007224 */ /* 0x000fe200078e0005 */
[----:B------:R-:W-:Y:S02]  /*191d0*/  MOV R3, 0x2 ;  /* 0x0000000200037802 */ /* 0x000fe40000000f00 */
[----:B------:R-:W-:Y:S02]  /*191e0*/  MOV R2, 0x19200 ;  /* 0x0001920000027802 */ /* 0x000fe40000000f00 */
[----:B--2---:R-:W-:Y:S05]  /*191f0*/  CALL.REL.NOINC `($__internal_32_$__cuda_sm70_shflsync_up_p) ;  /* 0x0000287000007944 */ /* 0x004fea0003c00000 */
[----:B------:R-:W-:Y:S01]  /*19200*/  SEL R4, R4, RZ, P4 ;  /* 0x000000ff04047207 */ /* 0x000fe20002000000 */
[----:B------:R-:W-:Y:S01]  /*19210*/  IMAD.MOV.U32 R3, RZ, RZ, 0x4 ;  /* 0x00000004ff037424 */ /* 0x000fe200078e00ff */
[----:B------:R-:W-:-:S03]  /*19220*/  MOV R2, 0x19250 ;  /* 0x0001925000027802 */ /* 0x000fc60000000f00 */
[----:B------:R-:W-:Y:S02]  /*19230*/  IMAD.IADD R0, R5, 0x1, R4 ;  /* 0x0000000105007824 */ /* 0x000fe400078e0204 */
[----:B------:R-:W-:Y:S05]  /*19240*/  CALL.REL.NOINC `($__internal_32_$__cuda_sm70_shflsync_up_p) ;  /* 0x0000282000007944 */ /* 0x000fea0003c00000 */
        /* <DEDUP_REMOVED lines=12> */
[----:B------:R-:W-:Y:S02]  /*19310*/  MOV R3, 0x1f ;  /* 0x0000001f00037802 */ /* 0x000fe40000000f00 */
[----:B------:R-:W-:Y:S01]  /*19320*/  MOV R2, 0x19360 ;  /* 0x0001936000027802 */ /* 0x000fe20000000f00 */
[----:B------:R-:W-:-:S04]  /*19330*/  IMAD.IADD R4, R0, 0x1, R4 ;  /* 0x0000000100047824 */ /* 0x000fc800078e0204 */
[----:B------:R-:W-:Y:S02]  /*19340*/  IMAD.MOV.U32 R33, RZ, RZ, R4 ;  /* 0x000000ffff217224 */ /* 0x000fe400078e0004 */
[----:B------:R-:W-:Y:S05]  /*19350*/  CALL.REL.NOINC `($__internal_31_$__cuda_sm70_shflsync_idx_p) ;  /* 0x000026c000007944 */ /* 0x000fea0003c00000 */
[----:B------:R-:W-:Y:S01]  /*19360*/  MOV R0, R34 ;  /* 0x0000002200007202 */ /* 0x000fe20000000f00 */
[----:B------:R-:W-:Y:S05]  /*19370*/  BRA `(.L_x_1893) ;  /* 0xfffe71d000007947 */ /* 0x000fea000383ffff */
.L_x_1713:
[----:B------:R-:W-:Y:S02]  /*19380*/  SEL R0, RZ, 0x1, P0 ;  /* 0x00000001ff007807 */ /* 0x000fe40000000000 */
[----:B------:R-:W-:Y:S02]  /*19390*/  MOV R2, 0x193b0 ;  /* 0x000193b000027802 */ /* 0x000fe40000000f00 */
[----:B--2---:R-:W-:Y:S05]  /*193a0*/  CALL.REL.NOINC `($__internal_33_$__cuda_sm70_votesync_ballot) ;  /* 0x0000272000007944 */ /* 0x004fea0003c00000 */
[----:B------:R-:W-:Y:S05]  /*193b0*/  BRA `(.L_x_1894) ;  /* 0xfffe722000007947 */ /* 0x000fea000383ffff */
.L_x_1714:
[----:B------:R-:W-:Y:S01]  /*193c0*/  IMAD.MOV.U32 R33, RZ, RZ, R8 ;  /* 0x000000ffff217224 */ /* 0x000fe200078e0008 */
[----:B---3--:R-:W-:Y:S01]  /*193d0*/  MOV R32, R12 ;  /* 0x0000000c00207202 */ /* 0x008fe20000000f00 */
[----:B------:R-:W-:Y:S01]  /*193e0*/  IMAD.MOV.U32 R3, RZ, RZ, 0x1f ;  /* 0x0000001fff037424 */ /* 0x000fe200078e00ff */
[----:B------:R-:W-:Y:S02]  /*193f0*/  MOV R2, 0x19410 ;  /* 0x0001941000027802 */ /* 0x000fe40000000f00 */
[----:B-12---:R-:W-:Y:S05]  /*19400*/  CALL.REL.NOINC `($__internal_31_$__cuda_sm70_shflsync_idx_p) ;  /* 0x0000261000007944 */ /* 0x006fea0003c00000 */
[----:B------:R-:W-:Y:S01]  /*19410*/  IMAD.MOV.U32 R11, RZ, RZ, R34 ;  /* 0x000000ffff0b7224 */ /* 0x000fe200078e0022 */
[----:B------:R-:W-:Y:S01]  /*19420*/  MOV R33, R7 ;  /* 0x0000000700217202 */ /* 0x000fe20000000f00 */
[----:B------:R-:W-:Y:S01]  /*19430*/  IMAD.MOV.U32 R5, RZ, RZ, RZ ;  /* 0x000000ffff057224 */ /* 0x000fe200078e00ff */
[----:B------:R-:W-:Y:S01]  /*19440*/  MOV R32, R12 ;  /* 0x0000000c00207202 */ /* 0x000fe20000000f00 */
[----:B------:R-:W-:Y:S01]  /*19450*/  IMAD.MOV.U32 R3, RZ, RZ, 0x1f ;  /* 0x0000001fff037424 */ /* 0x000fe200078e00ff */
[----:B------:R-:W-:-:S02]  /*19460*/  MOV R2, 0x19480 ;  /* 0x0001948000027802 */ /* 0x000fc40000000f00 */
[----:B------:R-:W-:Y:S05]  /*19470*/  CALL.REL.NOINC `($__internal_31_$__cuda_sm70_shflsync_idx_p) ;  /* 0x000025a000007944 */ /* 0x000fea0003c00000 */
[----:B------:R-:W-:Y:S01]  /*19480*/  MOV R10, R34 ;  /* 0x00000022000a7202 */ /* 0x000fe20000000f00 */
[----:B------:R-:W-:Y:S05]  /*19490*/  BRA `(.L_x_1895) ;  /* 0xfffe719000007947 */ /* 0x000fea000383ffff */
.L_x_1717:
[----:B------:R-:W-:Y:S01]  /*194a0*/  IMAD.MOV.U32 R33, RZ, RZ, R4 ;  /* 0x000000ffff217224 */ /* 0x000fe200078e0004 */
[----:B------:R-:W-:-:S02]  /*194b0*/  MOV R3, 0x1f ;  /* 0x0000001f00037802 */ /* 0x000fc40000000f00 */
[----:B------:R-:W-:Y:S02]  /*194c0*/  MOV R2, 0x194e0 ;  /* 0x000194e000027802 */ /* 0x000fe40000000f00 */
[----:B-1234-:R-:W-:Y:S05]  /*194d0*/  CALL.REL.NOINC `($__internal_31_$__cuda_sm70_shflsync_idx_p) ;  /* 0x0000254000007944 */ /* 0x01efea0003c00000 */
[----:B------:R-:W-:Y:S01]  /*194e0*/  MOV R5, R34 ;  /* 0x0000002200057202 */ /* 0x000fe20000000f00 */
[----:B------:R-:W-:Y:S05]  /*194f0*/  BRA `(.L_x_1716) ;  /* 0xfffe719000007947 */ /* 0x000fea000383ffff */
.L_x_1753:
[----:B------:R-:W-:Y:S01]  /*19500*/  IMAD.MOV.U32 R33, RZ, RZ, R12 ;  /* 0x000000ffff217224 */ /* 0x000fe200078e000c */
[----:B------:R-:W-:Y:S01]  /*19510*/  MOV R32, RZ ;  /* 0x000000ff00207202 */ /* 0x000fe20000000f00 */
[----:B------:R-:W-:Y:S01]  /*19520*/  IMAD.MOV.U32 R3, RZ, RZ, 0x181f ;  /* 0x0000181fff037424 */ /* 0x000fe200078e00ff */
[----:B------:R-:W-:Y:S02]  /*19530*/  MOV R2, 0x19550 ;  /* 0x0001955000027802 */ /* 0x000fe40000000f00 */
[----:B-----5:R-:W-:Y:S05]  /*19540*/  CALL.REL.NOINC `($__internal_31_$__cuda_sm70_shflsync_idx_p) ;  /* 0x000024d000007944 */ /* 0x020fea0003c00000 */
[----:B------:R-:W-:Y:S01]  /*19550*/  MOV R4, R34 ;  /* 0x0000002200047202 */ /* 0x000fe20000000f00 */
[----:B------:R-:W-:Y:S05]  /*19560*/  BRA `(.L_x_1896) ;  /* 0xfffeead000007947 */ /* 0x000fea000383ffff */
.L_x_1754:
[----:B------:R-:W-:Y:S01]  /*19570*/  IMAD.MOV.U32 R33, RZ, RZ, R13 ;  /* 0x000000ffff217224 */ /* 0x000fe200078e000d */
[----:B------:R-:W-:Y:S01]  /*19580*/  MOV R32, RZ ;  /* 0x000000ff00207202 */ /* 0x000fe20000000f00 */
[----:B------:R-:W-:Y:S01]  /*19590*/  IMAD.MOV.U32 R3, RZ, RZ, 0x181f ;  /* 0x0000181fff037424 */ /* 0x000fe200078e00ff */
[----:B------:R-:W-:Y:S02]  /*195a0*/  MOV R2, 0x195c0 ;  /* 0x000195c000027802 */ /* 0x000fe40000000f00 */
[----:B-12--5:R-:W-:Y:S05]  /*195b0*/  CALL.REL.NOINC `($__internal_31_$__cuda_sm70_shflsync_idx_p) ;  /* 0x0000246000007944 */ /* 0x026fea0003c00000 */
[----:B------:R-:W-:Y:S01]  /*195c0*/  MOV R0, R34 ;  /* 0x0000002200007202 */ /* 0x000fe20000000f00 */
[----:B------:R-:W-:Y:S05]  /*195d0*/  BRA `(.L_x_1897) ;  /* 0xfffeea8000007947 */ /* 0x000fea000383ffff */
.L_x_1757:
[----:B------:R-:W-:Y:S01]  /*195e0*/  IMAD.MOV.U32 R33, RZ, RZ, R12 ;  /* 0x000000ffff217224 */ /* 0x000fe200078e000c */
[----:B------:R-:W-:Y:S01]  /*195f0*/  MOV R32, 0x1 ;  /* 0x0000000100207802 */ /* 0x000fe20000000f00 */
[----:B--2---:R-:W-:Y:S01]  /*19600*/  IMAD.MOV.U32 R3, RZ, RZ, 0x181f ;  /* 0x0000181fff037424 */ /* 0x004fe200078e00ff */
[----:B------:R-:W-:-:S02]  /*19610*/  MOV R2, 0x19630 ;  /* 0x0001963000027802 */ /* 0x000fc40000000f00 */
[----:B-1-345:R-:W-:Y:S05]  /*19620*/  CALL.REL.NOINC `($__internal_31_$__cuda_sm70_shflsync_idx_p) ;  /* 0x000023f000007944 */ /* 0x03afea0003c00000 */
[----:B------:R-:W-:Y:S01]  /*19630*/  IMAD.MOV.U32 R4, RZ, RZ, R34 ;  /* 0x000000ffff047224 */ /* 0x000fe200078e0022 */
[----:B------:R-:W-:Y:S01]  /*19640*/  MOV R32, 0x1 ;  /* 0x0000000100207802 */ /* 0x000fe20000000f00 */
[----:B------:R-:W-:Y:S01]  /*19650*/  IMAD.MOV.U32 R33, RZ, RZ, R13 ;  /* 0x000000ffff217224 */ /* 0x000fe200078e000d */
[----:B------:R-:W-:-:S02]  /*19660*/  MOV R3, 0x181f ;  /* 0x0000181f00037802 */ /* 0x000fc40000000f00 */
[----:B------:R-:W-:Y:S02]  /*19670*/  MOV R2, 0x19690 ;  /* 0x0001969000027802 */ /* 0x000fe40000000f00 */
[----:B------:R-:W-:Y:S05]  /*19680*/  CALL.REL.NOINC `($__internal_31_$__cuda_sm70_shflsync_idx_p) ;  /* 0x0000239000007944 */ /* 0x000fea0003c00000 */
[----:B------:R-:W-:Y:S01]  /*19690*/  MOV R0, R34 ;  /* 0x0000002200007202 */ /* 0x000fe20000000f00 */
[----:B------:R-:W-:Y:S05]  /*196a0*/  BRA `(.L_x_1898) ;  /* 0xfffeeaf000007947 */ /* 0x000fea000383ffff */
.L_x_1760:
[----:B------:R-:W-:Y:S01]  /*196b0*/  IMAD.MOV.U32 R33, RZ, RZ, R12 ;  /* 0x000000ffff217224 */ /* 0x000fe200078e000c */
[----:B------:R-:W-:Y:S01]  /*196c0*/  MOV R32, 0x2 ;  /* 0x0000000200207802 */ /* 0x000fe20000000f00 */
[----:B-1----:R-:W-:Y:S01]  /*196d0*/  IMAD.MOV.U32 R3, RZ, RZ, 0x181f ;  /* 0x0000181fff037424 */ /* 0x002fe200078e00ff */
[----:B------:R-:W-:Y:S02]  /*196e0*/  MOV R2, 0x19700 ;  /* 0x0001970000027802 */ /* 0x000fe40000000f00 */
[----:B--2345:R-:W-:Y:S05]  /*196f0*/  CALL.REL.NOINC `($__internal_31_$__cuda_sm70_shflsync_idx_p) ;  /* 0x0000232000007944 */ /* 0x03cfea0003c00000 */
[----:B------:R-:W-:Y:S01]  /*19700*/  MOV R4, R34 ;  /* 0x0000002200047202 */ /* 0x000fe20000000f00 */
[----:B------:R-:W-:Y:S05]  /*19710*/  BRA `(.L_x_1899) ;  /* 0xfffeebb000007947 */ /* 0x000fea000383ffff */
.L_x_1761:
[----:B------:R-:W-:Y:S01]  /*19720*/  IMAD.MOV.U32 R33, RZ, RZ, R13 ;  /* 0x000000ffff217224 */ /* 0x000fe200078e000d */
[----:B------:R-:W-:Y:S01]  /*19730*/  MOV R32, 0x2 ;  /* 0x0000000200207802 */ /* 0x000fe20000000f00 */
[----:B------:R-:W-:Y:S01]  /*19740*/  IMAD.MOV.U32 R3, RZ, RZ, 0x181f ;  /* 0x0000181fff037424 */ /* 0x000fe200078e00ff */
[----:B------:R-:W-:Y:S02]  /*19750*/  MOV R2, 0x19770 ;  /* 0x0001977000027802 */ /* 0x000fe40000000f00 */
[----:B-12345:R-:W-:Y:S05]  /*19760*/  CALL.REL.NOINC `($__internal_31_$__cuda_sm70_shflsync_idx_p) ;  /* 0x000022b000007944 */ /* 0x03efea0003c00000 */
[----:B------:R-:W-:Y:S01]  /*19770*/  MOV R0, R34 ;  /* 0x0000002200007202 */ /* 0x000fe20000000f00 */
[----:B------:R-:W-:Y:S05]  /*19780*/  BRA `(.L_x_1900) ;  /* 0xfffeeb6000007947 */ /* 0x000fea000383ffff */
.L_x_1764:
[----:B------:R-:W-:Y:S01]  /*19790*/  IMAD.MOV.U32 R33, RZ, RZ, R12 ;  /* 0x000000ffff217224 */ /* 0x000fe200078e000c */
[----:B------:R-:W-:Y:S01]  /*197a0*/  MOV R32, 0x3 ;  /* 0x0000000300207802 */ /* 0x000fe20000000f00 */
[----:B-1----:R-:W-:Y:S01]  /*197b0*/  IMAD.MOV.U32 R3, RZ, RZ, 0x181f ;  /* 0x0000181fff037424 */ /* 0x002fe200078e00ff */
[----:B------:R-:W-:-:S02]  /*197c0*/  MOV R2, 0x197e0 ;  /* 0x000197e000027802 */ /* 0x000fc40000000f00 */
[----:B--2345:R-:W-:Y:S05]  /*197d0*/  CALL.REL.NOINC `($__internal_31_$__cuda_sm70_shflsync_idx_p) ;  /* 0x0000224000007944 */ /* 0x03cfea0003c00000 */
        /* <DEDUP_REMOVED lines=8> */
.L_x_1767:
[----:B------:R-:W-:Y:S01]  /*19860*/  IMAD.MOV.U32 R33, RZ, RZ, R5 ;  /* 0x000000ffff217224 */ /* 0x000fe200078e0005 */
[----:B------:R-:W-:Y:S01]  /*19870*/  MOV R32, RZ ;  /* 0x000000ff00207202 */ /* 0x000fe20000000f00 */
[----:B------:R-:W-:Y:S01]  /*19880*/  IMAD.MOV.U32 R3, RZ, RZ, 0x181f ;  /* 0x0000181fff037424 */ /* 0x000fe200078e00ff */
[----:B------:R-:W-:Y:S02]  /*19890*/  MOV R2, 0x198b0 ;  /* 0x000198b000027802 */ /* 0x000fe40000000f00 */
[----:B------:R-:W-:Y:S05]  /*198a0*/  CALL.REL.NOINC `($__internal_31_$__cuda_sm70_shflsync_idx_p) ;  /* 0x0000217000007944 */ /* 0x000fea0003c00000 */
[----:B------:R-:W-:Y:S01]  /*198b0*/  MOV R4, R34 ;  /* 0x0000002200047202 */ /* 0x000fe20000000f00 */
[----:B------:R-:W-:Y:S05]  /*198c0*/  BRA `(.L_x_1902) ;  /* 0xfffef69000007947 */ /* 0x000fea000383ffff */
.L_x_1768:
[----:B------:R-:W-:Y:S01]  /*198d0*/  IMAD.MOV.U32 R33, RZ, RZ, R14 ;  /* 0x000000ffff217224 */ /* 0x000fe200078e000e */
[----:B------:R-:W-:Y:S01]  /*198e0*/  MOV R32, RZ ;  /* 0x000000ff00207202 */ /* 0x000fe20000000f00 */
[----:B------:R-:W-:Y:S01]  /*198f0*/  IMAD.MOV.U32 R3, RZ, RZ, 0x181f ;  /* 0x0000181fff037424 */ /* 0x000fe200078e00ff */
[----:B------:R-:W-:Y:S02]  /*19900*/  MOV R2, 0x19920 ;  /* 0x0001992000027802 */ /* 0x000fe40000000f00 */
[----:B-12---:R-:W-:Y:S05]  /*19910*/  CALL.REL.NOINC `($__internal_31_$__cuda_sm70_shflsync_idx_p) ;  /* 0x0000210000007944 */ /* 0x006fea0003c00000 */
[----:B------:R-:W-:Y:S01]  /*19920*/  IADD3 R8, P0, R34, R21, RZ ;  /* 0x0000001522087210 */ /* 0x000fe20007f1e0ff */
[----:B------:R-:W-:Y:S01]  /*19930*/  IMAD.MOV.U32 R33, RZ, RZ, R5 ;  /* 0x000000ffff217224 */ /* 0x000fe200078e0005 */
[C---:B------:R-:W-:Y:S01]  /*19940*/  LOP3.LUT P2, RZ, R198.reuse, 0x2, RZ, 0xc0, !PT ;  /* 0x00000002c6ff7812 */ /* 0x040fe2000784c0ff */
[----:B------:R-:W-:Y:S01]  /*19950*/  IMAD.MOV.U32 R32, RZ, RZ, 0x1 ;  /* 0x00000001ff207424 */ /* 0x000fe200078e00ff */
[----:B------:R-:W-:Y:S01]  /*19960*/  LOP3.LUT P1, RZ, R198, 0x1, RZ, 0xc0, !PT ;  /* 0x00000001c6ff7812 */ /* 0x000fe2000782c0ff */
[----:B------:R-:W-:Y:S01]  /*19970*/  IMAD.X R9, R4, 0x1, R20, P0 ;  /* 0x0000000104097824 */ /* 0x000fe200000e0614 */
[----:B------:R-:W-:-:S02]  /*19980*/  IADD3 R6, P0, R34, R17, RZ ;  /* 0x0000001122067210 */ /* 0x000fc40007f1e0ff */
[----:B------:R-:W-:Y:S02]  /*19990*/  LOP3.LUT P3, RZ, R198, 0x4, RZ, 0xc0, !PT ;  /* 0x00000004c6ff7812 */ /* 0x000fe4000786c0ff */
[----:B------:R-:W-:Y:S01]  /*199a0*/  SEL R13, RZ, 0x10, P2 ;  /* 0x00000010ff0d7807 */ /* 0x000fe20001000000 */
[----:B------:R-:W-:Y:S01]  /*199b0*/  IMAD.X R7, R4, 0x1, R18, P0 ;  /* 0x0000000104077824 */ /* 0x000fe200000e0612 */
[----:B------:R-:W-:Y:S02]  /*199c0*/  IADD3 R2, P0, R34, R19, RZ ;  /* 0x0000001322027210 */ /* 0x000fe40007f1e0ff */
[----:B------:R-:W-:Y:S01]  /*199d0*/  SEL R12, RZ, 0x10, P1 ;  /* 0x00000010ff0c7807 */ /* 0x000fe20000800000 */
[----:B------:R-:W-:Y:S01]  /*199e0*/  @!PT LDS RZ, [RZ] ;  /* 0x00000000fffff984 */ /* 0x000fe20000000800 */
[----:B------:R-:W-:Y:S01]  /*199f0*/  @!PT LDS RZ, [RZ] ;  /* 0x00000000fffff984 */ /* 0x000fe20000000800 */
[----:B------:R-:W-:Y:S01]  /*19a00*/  @!PT LDS RZ, [RZ] ;  /* 0x00000000fffff984 */ /* 0x000fe20000000800 */
[----:B------:R1:W-:Y:S02]  /*19a10*/  LDGSTS.E.BYPASS.LTC128B.128 [R107+0x12100], [R8.64], !P2 ;  /* 0x12100000086b7fae */ /* 0x0003e4000d101d48 */
[----:B------:R-:W-:Y:S02]  /*19a20*/  IMAD.X R3, R4, 0x1, R16, P0 ;  /* 0x0000000104037824 */ /* 0x000fe400000e0610 */
[----:B------:R2:W-:Y:S04]  /*19a30*/  LDGSTS.E.BYPASS.LTC128B.128 [R107+0x14100], [R6.64], !P1 ;  /* 0x14100000066b7fae */ /* 0x0005e8000c901d48 */
[----:B------:R3:W-:Y:S01]  /*19a40*/  LDGSTS.E.BYPASS.LTC128B.128 [R107+0x16100], [R2.64], !P3 ;  /* 0x16100000026b7fae */ /* 0x0007e2000d901d48 */
[----:B-1----:R-:W-:-:S02]  /*19a50*/  IMAD.MOV.U32 R9, RZ, RZ, R149 ;  /* 0x000000ffff097224 */ /* 0x002fc400078e0095 */
[----:B---3--:R-:W-:Y:S01]  /*19a60*/  IMAD.MOV.U32 R3, RZ, RZ, 0x181f ;  /* 0x0000181fff037424 */ /* 0x008fe200078e00ff */
[----:B------:R-:W-:Y:S02]  /*19a70*/  MOV R2, 0x19a90 ;  /* 0x00019a9000027802 */ /* 0x000fe40000000f00 */
[----:B--2---:R-:W-:Y:S05]  /*19a80*/  CALL.REL.NOINC `($__internal_31_$__cuda_sm70_shflsync_idx_p) ;  /* 0x00001f9000007944 */ /* 0x004fea0003c00000 */
[----:B------:R-:W-:Y:S01]  /*19a90*/  IMAD.MOV.U32 R8, RZ, RZ, R34 ;  /* 0x000000ffff087224 */ /* 0x000fe200078e0022 */
[----:B------:R-:W-:Y:S01]  /*19aa0*/  MOV R32, 0x1 ;  /* 0x0000000100207802 */ /* 0x000fe20000000f00 */
[----:B------:R-:W-:Y:S01]  /*19ab0*/  IMAD.MOV.U32 R33, RZ, RZ, R14 ;  /* 0x000000ffff217224 */ /* 0x000fe200078e000e */
[----:B------:R-:W-:Y:S02]  /*19ac0*/  MOV R3, 0x181f ;  /* 0x0000181f00037802 */ /* 0x000fe40000000f00 */
[----:B------:R-:W-:Y:S02]  /*19ad0*/  MOV R2, 0x19af0 ;  /* 0x00019af000027802 */ /* 0x000fe40000000f00 */
[----:B------:R-:W-:Y:S05]  /*19ae0*/  CALL.REL.NOINC `($__internal_31_$__cuda_sm70_shflsync_idx_p) ;  /* 0x00001f3000007944 */ /* 0x000fea0003c00000 */
[----:B------:R-:W-:Y:S01]  /*19af0*/  MOV R0, R34 ;  /* 0x0000002200007202 */ /* 0x000fe20000000f00 */
[----:B------:R-:W-:Y:S05]  /*19b00*/  BRA `(.L_x_1903) ;  /* 0xfffef5a000007947 */ /* 0x000fea000383ffff */
.L_x_1773:
[----:B------:R-:W-:Y:S01]  /*19b10*/  IMAD.MOV.U32 R33, RZ, RZ, R0 ;  /* 0x000000ffff217224 */ /* 0x000fe200078e0000 */
[----:B------:R-:W-:Y:S01]  /*19b20*/  MOV R32, RZ ;  /* 0x000000ff00207202 */ /* 0x000fe20000000f00 */
[----:B------:R-:W-:Y:S01]  /*19b30*/  IMAD.MOV.U32 R3, RZ, RZ, 0x1c1f ;  /* 0x00001c1fff037424 */ /* 0x000fe200078e00ff */
[----:B------:R-:W-:-:S02]  /*19b40*/  MOV R2, 0x19b60 ;  /* 0x00019b6000027802 */ /* 0x000fc40000000f00 */
[----:B------:R-:W-:Y:S05]  /*19b50*/  CALL.REL.NOINC `($__internal_31_$__cuda_sm70_shflsync_idx_p) ;  /* 0x00001ec000007944 */ /* 0x000fea0003c00000 */
[----:B------:R-:W-:Y:S01]  /*19b60*/  MOV R8, R34 ;  /* 0x0000002200087202 */ /* 0x000fe20000000f00 */
[----:B------:R-:W-:Y:S05]  /*19b70*/  BRA `(.L_x_1904) ;  /* 0xfffef82000007947 */ /* 0x000fea000383ffff */
.L_x_1774:
[----:B------:R-:W-:Y:S01]  /*19b80*/  IMAD.MOV.U32 R33, RZ, RZ, R6 ;  /* 0x000000ffff217224 */ /* 0x000fe200078e0006 */
[----:B------:R-:W-:Y:S01]  /*19b90*/  MOV R32, RZ ;  /* 0x000000ff00207202 */ /* 0x000fe20000000f00 */
[----:B------:R-:W-:Y:S01]  /*19ba0*/  IMAD.MOV.U32 R3, RZ, RZ, 0x1c1f ;  /* 0x00001c1fff037424 */ /* 0x000fe200078e00ff */
[----:B------:R-:W-:-:S02]  /*19bb0*/  MOV R2, 0x19bd0 ;  /* 0x00019bd000027802 */ /* 0x000fc40000000f00 */
[----:B-12---:R-:W-:Y:S05]  /*19bc0*/  CALL.REL.NOINC `($__internal_31_$__cuda_sm70_shflsync_idx_p) ;  /* 0x00001e5000007944 */ /* 0x006fea0003c00000 */
[----:B------:R-:W-:Y:S01]  /*19bd0*/  IMAD.MOV.U32 R33, RZ, RZ, R5 ;  /* 0x000000ffff217224 */ /* 0x000fe200078e0005 */
[----:B------:R-:W-:Y:S01]  /*19be0*/  MOV R32, RZ ;  /* 0x000000ff00207202 */ /* 0x000fe20000000f00 */
[----:B------:R-:W-:Y:S01]  /*19bf0*/  IMAD.MOV.U32 R3, RZ, RZ, 0x1c1f ;  /* 0x00001c1fff037424 */ /* 0x000fe200078e00ff */
[----:B------:R-:W-:Y:S01]  /*19c00*/  MOV R4, R34 ;  /* 0x0000002200047202 */ /* 0x000fe20000000f00 */
[----:B------:R-:W-:Y:S01]  /*19c10*/  IMAD.MOV.U32 R5, RZ, RZ, R8 ;  /* 0x000000ffff057224 */ /* 0x000fe200078e0008 */
[----:B------:R-:W-:-:S02]  /*19c20*/  MOV R2, 0x19c40 ;  /* 0x00019c4000027802 */ /* 0x000fc40000000f00 */
[----:B------:R-:W-:Y:S05]  /*19c30*/  CALL.REL.NOINC `($__internal_31_$__cuda_sm70_shflsync_idx_p) ;  /* 0x00001de000007944 */ /* 0x000fea0003c00000 */
[----:B------:R-:W-:Y:S01]  /*19c40*/  IMAD.MOV.U32 R30, RZ, RZ, R34 ;  /* 0x000000ffff1e7224 */ /* 0x000fe200078e0022 */
[----:B------:R-:W-:Y:S01]  /*19c50*/  MOV R32, RZ ;  /* 0x000000ff00207202 */ /* 0x000fe20000000f00 */
[----:B------:R-:W-:Y:S01]  /*19c60*/  IMAD.MOV.U32 R33, RZ, RZ, R12 ;  /* 0x000000ffff217224 */ /* 0x000fe200078e000c */
[----:B------:R-:W-:-:S02]  /*19c70*/  MOV R3, 0x1c1f ;  /* 0x00001c1f00037802 */ /* 0x000fc40000000f00 */
[----:B------:R-:W-:Y:S02]  /*19c80*/  MOV R2, 0x19ca0 ;  /* 0x00019ca000027802 */ /* 0x000fe40000000f00 */
[----:B------:R-:W-:Y:S05]  /*19c90*/  CALL.REL.NOINC `($__internal_31_$__cuda_sm70_shflsync_idx_p) ;  /* 0x00001d8000007944 */ /* 0x000fea0003c00000 */
[----:B------:R-:W-:Y:S01]  /*19ca0*/  MOV R0, R34 ;  /* 0x0000002200007202 */ /* 0x000fe20000000f00 */
[----:B------:R-:W-:Y:S05]  /*19cb0*/  BRA `(.L_x_1905) ;  /* 0xfffef73000007947 */ /* 0x000fea000383ffff */
.L_x_1799:
[----:B------:R-:W-:Y:S01]  /*19cc0*/  IMAD.MOV.U32 R33, RZ, RZ, R0 ;  /* 0x000000ffff217224 */ /* 0x000fe200078e0000 */
[----:B------:R-:W-:Y:S01]  /*19cd0*/  MOV R32, RZ ;  /* 0x000000ff00207202 */ /* 0x000fe20000000f00 */
[----:B------:R-:W-:Y:S01]  /*19ce0*/  IMAD.MOV.U32 R3, RZ, RZ, 0x1c1f ;  /* 0x00001c1fff037424 */ /* 0x000fe200078e00ff */
[----:B------:R-:W-:Y:S02]  /*19cf0*/  MOV R2, 0x19d10 ;  /* 0x00019d1000027802 */ /* 0x000fe40000000f00 */
[----:B------:R-:W-:Y:S05]  /*19d00*/  CALL.REL.NOINC `($__internal_31_$__cuda_sm70_shflsync_idx_p) ;  /* 0x00001d1000007944 */ /* 0x000fea0003c00000 */
[----:B------:R-:W-:Y:S01]  /*19d10*/  MOV R0, R34 ;  /* 0x0000002200007202 */ /* 0x000fe20000000f00 */
[----:B------:R-:W-:Y:S05]  /*19d20*/  BRA `(.L_x_1906) ;  /* 0xffff210000007947 */ /* 0x000fea000383ffff */
.L_x_1800:
[----:B------:R-:W-:Y:S01]  /*19d30*/  IMAD.MOV.U32 R33, RZ, RZ, R6 ;  /* 0x000000ffff217224 */ /* 0x000fe200078e0006 */
[----:B------:R-:W-:Y:S01]  /*19d40*/  MOV R32, RZ ;  /* 0x000000ff00207202 */ /* 0x000fe20000000f00 */
[----:B------:R-:W-:Y:S01]  /*19d50*/  IMAD.MOV.U32 R3, RZ, RZ, 0x1c1f ;  /* 0x00001c1fff037424 */ /* 0x000fe200078e00ff */
[----:B------:R-:W-:Y:S02]  /*19d60*/  MOV R2, 0x19d80 ;  /* 0x00019d8000027802 */ /* 0x000fe40000000f00 */
[----:B-1----:R-:W-:Y:S05]  /*19d70*/  CALL.REL.NOINC `($__internal_31_$__cuda_sm70_shflsync_idx_p) ;  /* 0x00001ca000007944 */ /* 0x002fea0003c00000 */
        /* <DEDUP_REMOVED lines=15> */
.L_x_1815:
[----:B------:R-:W-:Y:S01]  /*19e70*/  IMAD.MOV.U32 R33, RZ, RZ, R9 ;  /* 0x000000ffff217224 */ /* 0x000fe200078e0009 */
[----:B------:R-:W-:Y:S01]  /*19e80*/  MOV R32, RZ ;  /* 0x000000ff00207202 */ /* 0x000fe20000000f00 */
[----:B------:R-:W-:Y:S01]  /*19e90*/  IMAD.MOV.U32 R3, RZ, RZ, 0x181f ;  /* 0x0000181fff037424 */ /* 0x000fe200078e00ff */
[----:B------:R-:W-:Y:S02]  /*19ea0*/  MOV R2, 0x19ec0 ;  /* 0x00019ec000027802 */ /* 0x000fe40000000f00 */
[----:B-12345:R-:W-:Y:S05]  /*19eb0*/  CALL.REL.NOINC `($__internal_31_$__cuda_sm70_shflsync_idx_p) ;  /* 0x00001b6000007944 */ /* 0x03efea0003c00000 */
[----:B------:R-:W-:Y:S01]  /*19ec0*/  MOV R8, R34 ;  /* 0x0000002200087202 */ /* 0x000fe20000000f00 */
[----:B------:R-:W-:Y:S05]  /*19ed0*/  BRA `(.L_x_1908) ;  /* 0xffff4df000007947 */ /* 0x000fea000383ffff */
.L_x_1816:
[----:B------:R-:W-:Y:S01]  /*19ee0*/  IMAD.MOV.U32 R33, RZ, RZ, R23 ;  /* 0x000000ffff217224 */ /* 0x000fe200078e0017 */
[----:B------:R-:W-:Y:S01]  /*19ef0*/  MOV R32, RZ ;  /* 0x000000ff00207202 */ /* 0x000fe20000000f00 */
[----:B------:R-:W-:Y:S01]  /*19f00*/  IMAD.MOV.U32 R3, RZ, RZ, 0x181f ;  /* 0x0000181fff037424 */ /* 0x000fe200078e00ff */
[----:B------:R-:W-:Y:S02]  /*19f10*/  MOV R2, 0x19f30 ;  /* 0x00019f3000027802 */ /* 0x000fe40000000f00 */
[----:B-12345:R-:W-:Y:S05]  /*19f20*/  CALL.REL.NOINC `($__internal_31_$__cuda_sm70_shflsync_idx_p) ;  /* 0x00001af000007944 */ /* 0x03efea0003c00000 */
[----:B------:R-:W-:Y:S01]  /*19f30*/  LOP3.LUT P2, RZ, R198, 0x2, RZ, 0xc0, !PT ;  /* 0x00000002c6ff7812 */ /* 0x000fe2000784c0ff */
[----:B------:R-:W-:Y:S01]  /*19f40*/  IMAD.MOV.U32 R33, RZ, RZ, R9 ;  /* 0x000000ffff217224 */ /* 0x000fe200078e0009 */
[----:B------:R-:W-:Y:S01]  /*19f50*/  IADD3 R2, P0, R34, R22, RZ ;  /* 0x0000001622027210 */ /* 0x000fe20007f1e0ff */
[----:B------:R-:W-:Y:S01]  /*19f60*/  IMAD.MOV.U32 R9, RZ, RZ, R149 ;  /* 0x000000ffff097224 */ /* 0x000fe200078e0095 */
[C---:B------:R-:W-:Y:S01]  /*19f70*/  LOP3.LUT P1, RZ, R198.reuse, 0x1, RZ, 0xc0, !PT ;  /* 0x00000001c6ff7812 */ /* 0x040fe2000782c0ff */
[----:B------:R-:W-:Y:S01]  /*19f80*/  IMAD.MOV.U32 R32, RZ, RZ, 0x1 ;  /* 0x00000001ff207424 */ /* 0x000fe200078e00ff */
[----:B------:R-:W-:Y:S01]  /*19f90*/  LOP3.LUT P3, RZ, R198, 0x4, RZ, 0xc0, !PT ;  /* 0x00000004c6ff7812 */ /* 0x000fe2000786c0ff */
[----:B------:R-:W-:Y:S01]  /*19fa0*/  IMAD.X R3, R8, 0x1, R24, P0 ;  /* 0x0000000108037824 */ /* 0x000fe200000e0618 */
[----:B------:R-:W-:-:S02]  /*19fb0*/  SEL R21, RZ, 0x10, P2 ;  /* 0x00000010ff157807 */ /* 0x000fc40001000000 */
[----:B------:R-:W-:-:S03]  /*19fc0*/  SEL R20, RZ, 0x10, P1 ;  /* 0x00000010ff147807 */ /* 0x000fc60000800000 */
[----:B------:R-:W-:Y:S01]  /*19fd0*/  @!PT LDS RZ, [RZ] ;  /* 0x00000000fffff984 */ /* 0x000fe20000000800 */
[----:B------:R-:W-:Y:S01]  /*19fe0*/  @!PT LDS RZ, [RZ] ;  /* 0x00000000fffff984 */ /* 0x000fe20000000800 */
[----:B------:R-:W-:Y:S01]  /*19ff0*/  @!PT LDS RZ, [RZ] ;  /* 0x00000000fffff984 */ /* 0x000fe20000000800 */
[----:B------:R1:W-:Y:S02]  /*1a000*/  LDGSTS.E.BYPASS.LTC128B.128 [R107+0x6100], [R2.64], !P2 ;  /* 0x06100000026b7fae */ /* 0x0003e4000d101d48 */
[----:B-1----:R-:W-:-:S05]  /*1a010*/  IADD3 R2, P0, R34, R25, RZ ;  /* 0x0000001922027210 */ /* 0x002fca0007f1e0ff */
[----:B------:R-:W-:-:S05]  /*1a020*/  IMAD.X R3, R8, 0x1, R26, P0 ;  /* 0x0000000108037824 */ /* 0x000fca00000e061a */
[----:B------:R1:W-:Y:S02]  /*1a030*/  LDGSTS.E.BYPASS.LTC128B.128 [R107+0x8100], [R2.64], !P1 ;  /* 0x08100000026b7fae */ /* 0x0003e4000c901d48 */
[----:B-1----:R-:W-:-:S05]  /*1a040*/  IADD3 R2, P0, R34, R27, RZ ;  /* 0x0000001b22027210 */ /* 0x002fca0007f1e0ff */
[----:B------:R-:W-:-:S05]  /*1a050*/  IMAD.X R3, R8, 0x1, R28, P0 ;  /* 0x0000000108037824 */ /* 0x000fca00000e061c */
[----:B------:R1:W-:Y:S02]  /*1a060*/  LDGSTS.E.BYPASS.LTC128B.128 [R107+0xa100], [R2.64], !P3 ;  /* 0x0a100000026b7fae */ /* 0x0003e4000d901d48 */
[----:B-1----:R-:W-:Y:S01]  /*1a070*/  IMAD.MOV.U32 R3, RZ, RZ, 0x181f ;  /* 0x0000181fff037424 */ /* 0x002fe200078e00ff */
[----:B------:R-:W-:Y:S02]  /*1a080*/  MOV R2, 0x1a0a0 ;  /* 0x0001a0a000027802 */ /* 0x000fe40000000f00 */
[----:B------:R-:W-:Y:S05]  /*1a090*/  CALL.REL.NOINC `($__internal_31_$__cuda_sm70_shflsync_idx_p) ;  /* 0x0000198000007944 */ /* 0x000fea0003c00000 */
        /* <DEDUP_REMOVED lines=8> */
.L_x_1819:
[----:B------:R-:W-:Y:S01]  /*1a120*/  IMAD.MOV.U32 R33, RZ, RZ, R5 ;  /* 0x000000ffff217224 */ /* 0x000fe200078e0005 */
[----:B------:R-:W-:Y:S01]  /*1a130*/  MOV R32, RZ ;  /* 0x000000ff00207202 */ /* 0x000fe20000000f00 */
[----:B------:R-:W-:Y:S01]  /*1a140*/  IMAD.MOV.U32 R3, RZ, RZ, 0x181f ;  /* 0x0000181fff037424 */ /* 0x000fe200078e00ff */
[----:B------:R-:W-:-:S02]  /*1a150*/  MOV R2, 0x1a170 ;  /* 0x0001a17000027802 */ /* 0x000fc40000000f00 */
[----:B------:R-:W-:Y:S05]  /*1a160*/  CALL.REL.NOINC `($__internal_31_$__cuda_sm70_shflsync_idx_p) ;  /* 0x000018b000007944 */ /* 0x000fea0003c00000 */
[----:B------:R-:W-:Y:S01]  /*1a170*/  MOV R4, R34 ;  /* 0x0000002200047202 */ /* 0x000fe20000000f00 */
[----:B------:R-:W-:Y:S05]  /*1a180*/  BRA `(.L_x_1910) ;  /* 0xffff708000007947 */ /* 0x000fea000383ffff */
.L_x_1820:
[----:B------:R-:W-:Y:S01]  /*1a190*/  IMAD.MOV.U32 R33, RZ, RZ, R6 ;  /* 0x000000ffff217224 */ /* 0x000fe200078e0006 */
[----:B------:R-:W-:Y:S01]  /*1a1a0*/  MOV R32, RZ ;  /* 0x000000ff00207202 */ /* 0x000fe20000000f00 */
[----:B------:R-:W-:Y:S01]  /*1a1b0*/  IMAD.MOV.U32 R3, RZ, RZ, 0x181f ;  /* 0x0000181fff037424 */ /* 0x000fe200078e00ff */
[----:B------:R-:W-:-:S02]  /*1a1c0*/  MOV R2, 0x1a1e0 ;  /* 0x0001a1e000027802 */ /* 0x000fc40000000f00 */
[----:B-12---:R-:W-:Y:S05]  /*1a1d0*/  CALL.REL.NOINC `($__internal_31_$__cuda_sm70_shflsync_idx_p) ;  /* 0x0000184000007944 */ /* 0x006fea0003c00000 */
[----:B------:R-:W-:Y:S01]  /*1a1e0*/  IADD3 R20, P0, R34, R7, RZ ;  /* 0x0000000722147210 */ /* 0x000fe20007f1e0ff */
[----:B------:R-:W-:Y:S01]  /*1a1f0*/  IMAD.MOV.U32 R33, RZ, RZ, R5 ;  /* 0x000000ffff217224 */ /* 0x000fe200078e0005 */
[C---:B------:R-:W-:Y:S01]  /*1a200*/  LOP3.LUT P2, RZ, R198.reuse, 0x2, RZ, 0xc0, !PT ;  /* 0x00000002c6ff7812 */ /* 0x040fe2000784c0ff */
[----:B------:R-:W-:Y:S01]  /*1a210*/  IMAD.MOV.U32 R12, RZ, RZ, R149 ;  /* 0x000000ffff0c7224 */ /* 0x000fe200078e0095 */
[----:B------:R-:W-:Y:S01]  /*1a220*/  LOP3.LUT P1, RZ, R198, 0x1, RZ, 0xc0, !PT ;  /* 0x00000001c6ff7812 */ /* 0x000fe2000782c0ff */
[----:B------:R-:W-:Y:S01]  /*1a230*/  IMAD.X R21, R4, 0x1, R14, P0 ;  /* 0x0000000104157824 */ /* 0x000fe200000e060e */
[----:B------:R-:W-:Y:S01]  /*1a240*/  IADD3 R2, P0, R34, R15, RZ ;  /* 0x0000000f22027210 */ /* 0x000fe20007f1e0ff */
[----:B------:R-:W-:Y:S01]  /*1a250*/  IMAD.MOV.U32 R32, RZ, RZ, 0x1 ;  /* 0x00000001ff207424 */ /* 0x000fe200078e00ff */
[----:B------:R-:W-:-:S02]  /*1a260*/  LOP3.LUT P3, RZ, R198, 0x4, RZ, 0xc0, !PT ;  /* 0x00000004c6ff7812 */ /* 0x000fc4000786c0ff */
[----:B------:R-:W-:Y:S01]  /*1a270*/  SEL R5, RZ, 0x10, P2 ;  /* 0x00000010ff057807 */ /* 0x000fe20001000000 */
[----:B------:R-:W-:Y:S01]  /*1a280*/  IMAD.X R3, R4, 0x1, R16, P0 ;  /* 0x0000000104037824 */ /* 0x000fe200000e0610 */
[----:B------:R-:W-:-:S03]  /*1a290*/  SEL R13, RZ, 0x10, P1 ;  /* 0x00000010ff0d7807 */ /* 0x000fc60000800000 */
[----:B------:R-:W-:Y:S01]  /*1a2a0*/  @!PT LDS RZ, [RZ] ;  /* 0x00000000fffff984 */ /* 0x000fe20000000800 */
[----:B------:R-:W-:Y:S01]  /*1a2b0*/  @!PT LDS RZ, [RZ] ;  /* 0x00000000fffff984 */ /* 0x000fe20000000800 */
[----:B------:R-:W-:Y:S01]  /*1a2c0*/  @!PT LDS RZ, [RZ] ;  /* 0x00000000fffff984 */ /* 0x000fe20000000800 */
[----:B------:R1:W-:Y:S04]  /*1a2d0*/  LDGSTS.E.BYPASS.LTC128B.128 [R107+0xc100], [R20.64], !P2 ;  /* 0x0c100000146b7fae */ /* 0x0003e8000d101d48 */
[----:B------:R2:W-:Y:S02]  /*1a2e0*/  LDGSTS.E.BYPASS.LTC128B.128 [R107+0xe100], [R2.64], !P1 ;  /* 0x0e100000026b7fae */ /* 0x0005e4000c901d48 */
[----:B--2---:R-:W-:-:S05]  /*1a2f0*/  IADD3 R2, P0, R34, R17, RZ ;  /* 0x0000001122027210 */ /* 0x004fca0007f1e0ff */
[----:B------:R-:W-:-:S05]  /*1a300*/  IMAD.X R3, R4, 0x1, R18, P0 ;  /* 0x0000000104037824 */ /* 0x000fca00000e0612 */
[----:B------:R2:W-:Y:S02]  /*1a310*/  LDGSTS.E.BYPASS.LTC128B.128 [R107+0x10100], [R2.64], !P3 ;  /* 0x10100000026b7fae */ /* 0x0005e4000d901d48 */
[----:B--2---:R-:W-:Y:S01]  /*1a320*/  IMAD.MOV.U32 R3, RZ, RZ, 0x181f ;  /* 0x0000181fff037424 */ /* 0x004fe200078e00ff */
[----:B------:R-:W-:Y:S02]  /*1a330*/  MOV R2, 0x1a350 ;  /* 0x0001a35000027802 */ /* 0x000fe40000000f00 */
[----:B-1----:R-:W-:Y:S05]  /*1a340*/  CALL.REL.NOINC `($__internal_31_$__cuda_sm70_shflsync_idx_p) ;  /* 0x000016d000007944 */ /* 0x002fea0003c00000 */
        /* <DEDUP_REMOVED lines=8> */
.L_x_1824:
[----:B------:R-:W-:Y:S01]  /*1a3d0*/  MOV R32, RZ ;  /* 0x000000ff00207202 */ /* 0x000fe20000000f00 */
[----:B------:R-:W-:Y:S01]  /*1a3e0*/  IMAD.MOV.U32 R33, RZ, RZ, R9 ;  /* 0x000000ffff217224 */ /* 0x000fe200078e0009 */
[----:B------:R-:W-:Y:S01]  /*1a3f0*/  MOV R2, 0x1a420 ;  /* 0x0001a42000027802 */ /* 0x000fe20000000f00 */
[----:B------:R-:W-:Y:S02]  /*1a400*/  IMAD.MOV.U32 R3, RZ, RZ, 0x181f ;  /* 0x0000181fff037424 */ /* 0x000fe400078e00ff */
[----:B--234-:R-:W-:Y:S05]  /*1a410*/  CALL.REL.NOINC `($__internal_31_$__cuda_sm70_shflsync_idx_p) ;  /* 0x0000160000007944 */ /* 0x01cfea0003c00000 */
[----:B------:R-:W-:Y:S01]  /*1a420*/  MOV R5, R34 ;  /* 0x0000002200057202 */ /* 0x000fe20000000f00 */
[----:B------:R-:W-:-:S05]  /*1a430*/  BRA `(.L_x_1912) ;  /* 0xffff739000007947 */ /* 0x000fca000383ffff */
.L_x_1825:
[----:B------:R-:W-:Y:S01]  /*1a440*/  MOV R32, RZ ;  /* 0x000000ff00207202 */ /* 0x000fe20000000f00 */
[----:B------:R-:W-:Y:S01]  /*1a450*/  IMAD.MOV.U32 R33, RZ, RZ, R16 ;  /* 0x000000ffff217224 */ /* 0x000fe200078e0010 */
[----:B------:R-:W-:Y:S01]  /*1a460*/  MOV R2, 0x1a490 ;  /* 0x0001a49000027802 */ /* 0x000fe20000000f00 */
[----:B------:R-:W-:Y:S02]  /*1a470*/  IMAD.MOV.U32 R3, RZ, RZ, 0x181f ;  /* 0x0000181fff037424 */ /* 0x000fe400078e00ff */
[----:B-1234-:R-:W-:Y:S05]  /*1a480*/  CALL.REL.NOINC `($__internal_31_$__cuda_sm70_shflsync_idx_p) ;  /* 0x0000159000007944 */ /* 0x01efea0003c00000 */
[----:B------:R-:W-:Y:S01]  /*1a490*/  LOP3.LUT P3, RZ, R198, 0x2, RZ, 0xc0, !PT ;  /* 0x00000002c6ff7812 */ /* 0x000fe2000786c0ff */
[----:B------:R-:W-:Y:S01]  /*1a4a0*/  IMAD R4, R190, 0x6000, R10 ;  /* 0x00006000be047824 */ /* 0x000fe200078e020a */
[----:B------:R-:W-:Y:S01]  /*1a4b0*/  IADD3 R2, P0, R34, R17, RZ ;  /* 0x0000001122027210 */ /* 0x000fe20007f1e0ff */
[----:B------:R-:W-:Y:S01]  /*1a4c0*/  IMAD.MOV.U32 R33, RZ, RZ, R9 ;  /* 0x000000ffff217224 */ /* 0x000fe200078e0009 */
[C---:B------:R-:W-:Y:S01]  /*1a4d0*/  LOP3.LUT P2, RZ, R198.reuse, 0x1, RZ, 0xc0, !PT ;  /* 0x00000001c6ff7812 */ /* 0x040fe2000784c0ff */
[----:B------:R-:W-:Y:S01]  /*1a4e0*/  IMAD.MOV.U32 R32, RZ, RZ, 0x1 ;  /* 0x00000001ff207424 */ /* 0x000fe200078e00ff */
[----:B------:R-:W-:Y:S01]  /*1a4f0*/  LOP3.LUT P1, RZ, R198, 0x4, RZ, 0xc0, !PT ;  /* 0x00000004c6ff7812 */ /* 0x000fe2000782c0ff */
[C---:B------:R-:W-:Y:S01]  /*1a500*/  IMAD.X R3, R5.reuse, 0x1, R19, P0 ;  /* 0x0000000105037824 */ /* 0x040fe200000e0613 */
[C---:B------:R-:W-:Y:S02]  /*1a510*/  IADD3 R6, P0, R34.reuse, R24, RZ ;  /* 0x0000001822067210 */ /* 0x040fe40007f1e0ff */
[----:B------:R-:W-:Y:S02]  /*1a520*/  SEL R18, RZ, 0x10, P2 ;  /* 0x00000010ff127807 */ /* 0x000fe40001000000 */
[----:B------:R-:W-:Y:S01]  /*1a530*/  SEL R9, RZ, 0x10, P1 ;  /* 0x00000010ff097807 */ /* 0x000fe20000800000 */
[----:B------:R-:W-:Y:S01]  /*1a540*/  @!PT LDS RZ, [RZ] ;  /* 0x00000000fffff984 */ /* 0x000fe20000000800 */
[----:B------:R-:W-:Y:S01]  /*1a550*/  @!PT LDS RZ, [RZ] ;  /* 0x00000000fffff984 */ /* 0x000fe20000000800 */
[----:B------:R-:W-:Y:S01]  /*1a560*/  @!PT LDS RZ, [RZ] ;  /* 0x00000000fffff984 */ /* 0x000fe20000000800 */
[----:B------:R1:W-:Y:S01]  /*1a570*/  LDGSTS.E.BYPASS.LTC128B.128 [R4], [R2.64], !P3 ;  /* 0x0000000002047fae */ /* 0x0003e2000d901d48 */
[C---:B------:R-:W-:Y:S05]  /*1a580*/  IMAD.X R7, R5.reuse, 0x1, R25, P0 ;  /* 0x0000000105077824 */ /* 0x040fea00000e0619 */
[----:B------:R2:W-:Y:S01]  /*1a590*/  LDGSTS.E.BYPASS.LTC128B.128 [R4+0x2000], [R6.64], !P2 ;  /* 0x0200000006047fae */ /* 0x0005e2000d101d48 */
[----:B-1----:R-:W-:Y:S05]  /*1a5a0*/  IADD3 R2, P0, R34, R26, RZ ;  /* 0x0000001a22027210 */ /* 0x002fea0007f1e0ff */
[----:B------:R-:W-:Y:S01]  /*1a5b0*/  IMAD.X R3, R5, 0x1, R27, P0 ;  /* 0x0000000105037824 */ /* 0x000fe200000e061b */
[----:B--2---:R-:W-:Y:S04]  /*1a5c0*/  SEL R6, RZ, 0x10, P3 ;  /* 0x00000010ff067807 */ /* 0x004fe80001800000 */
[----:B------:R1:W-:Y:S02]  /*1a5d0*/  LDGSTS.E.BYPASS.LTC128B.128 [R4+0x4000], [R2.64], !P1 ;  /* 0x0400000002047fae */ /* 0x0003e4000c901d48 */
[----:B-1----:R-:W-:Y:S01]  /*1a5e0*/  MOV R2, 0x1a610 ;  /* 0x0001a61000027802 */ /* 0x002fe20000000f00 */
[----:B------:R-:W-:Y:S02]  /*1a5f0*/  IMAD.MOV.U32 R3, RZ, RZ, 0x181f ;  /* 0x0000181fff037424 */ /* 0x000fe400078e00ff */
[----:B------:R-:W-:Y:S05]  /*1a600*/  CALL.REL.NOINC `($__internal_31_$__cuda_sm70_shflsync_idx_p) ;  /* 0x0000141000007944 */ /* 0x000fea0003c00000 */
[----:B------:R-:W-:Y:S01]  /*1a610*/  MOV R32, 0x1 ;  /* 0x0000000100207802 */ /* 0x000fe20000000f00 */
[----:B------:R-:W-:Y:S01]  /*1a620*/  IMAD.MOV.U32 R5, RZ, RZ, R34 ;  /* 0x000000ffff057224 */ /* 0x000fe200078e0022 */
[----:B------:R-:W-:Y:S01]  /*1a630*/  MOV R3, 0x181f ;  /* 0x0000181f00037802 */ /* 0x000fe20000000f00 */
[----:B------:R-:W-:Y:S01]  /*1a640*/  IMAD.MOV.U32 R33, RZ, RZ, R16 ;  /* 0x000000ffff217224 */ /* 0x000fe200078e0010 */
[----:B------:R-:W-:Y:S02]  /*1a650*/  MOV R2, 0x1a670 ;  /* 0x0001a67000027802 */ /* 0x000fe40000000f00 */
[----:B------:R-:W-:Y:S05]  /*1a660*/  CALL.REL.NOINC `($__internal_31_$__cuda_sm70_shflsync_idx_p) ;  /* 0x000013b000007944 */ /* 0x000fea0003c00000 */
[----:B------:R-:W-:Y:S01]  /*1a670*/  MOV R2, R34 ;  /* 0x0000002200027202 */ /* 0x000fe20000000f00 */
[----:B------:R-:W-:-:S05]  /*1a680*/  BRA `(.L_x_1913) ;  /* 0xffff72a000007947 */ /* 0x000fca000383ffff */
.L_x_1826:
[----:B------:R-:W-:Y:S01]  /*1a690*/  MOV R150, 0x2 ;  /* 0x0000000200967802 */ /* 0x000fe20000000f00 */
[----:B------:R-:W-:Y:S01]  /*1a6a0*/  IMAD.MOV.U32 R2, RZ, RZ, R8 ;  /* 0x000000ffff027224 */ /* 0x000fe200078e0008 */
[----:B------:R-:W-:Y:S02]  /*1a6b0*/  MOV R3, 0x1a6d0 ;  /* 0x0001a6d000037802 */ /* 0x000fe40000000f00 */
[----:B------:R-:W-:Y:S05]  /*1a6c0*/  CALL.REL.NOINC `($__internal_30_$__cuda_sm70_shflsync_bfly_p) ;  /* 0x0000130000007944 */ /* 0x000fea0003c00000 */
[----:B------:R-:W-:Y:S01]  /*1a6d0*/  MOV R2, R150 ;  /* 0x0000009600027202 */ /* 0x000fe20000000f00 */
[----:B------:R-:W-:-:S05]  /*1a6e0*/  BRA `(.L_x_1914) ;  /* 0xffff7fa000007947 */ /* 0x000fca000383ffff */
.L_x_1829:
[----:B------:R-:W-:Y:S01]  /*1a6f0*/  MOV R32, RZ ;  /* 0x000000ff00207202 */ /* 0x000fe20000000f00 */
[----:B------:R-:W-:Y:S01]  /*1a700*/  IMAD.MOV.U32 R33, RZ, RZ, R5 ;  /* 0x000000ffff217224 */ /* 0x000fe200078e0005 */
[----:B------:R-:W-:Y:S01]  /*1a710*/  MOV R2, 0x1a740 ;  /* 0x0001a74000027802 */ /* 0x000fe20000000f00 */
[----:B------:R-:W-:Y:S02]  /*1a720*/  IMAD.MOV.U32 R3, RZ, RZ, 0x181f ;  /* 0x0000181fff037424 */ /* 0x000fe400078e00ff */
[----:B------:R-:W-:Y:S05]  /*1a730*/  CALL.REL.NOINC `($__internal_31_$__cuda_sm70_shflsync_idx_p) ;  /* 0x000012e000007944 */ /* 0x000fea0003c00000 */
[----:B------:R-:W-:Y:S01]  /*1a740*/  MOV R4, R34 ;  /* 0x0000002200047202 */ /* 0x000fe20000000f00 */
[----:B------:R-:W-:-:S05]  /*1a750*/  BRA `(.L_x_1915) ;  /* 0xffff990000007947 */ /* 0x000fca000383ffff */
.L_x_1830:
[----:B------:R-:W-:Y:S01]  /*1a760*/  MOV R32, RZ ;  /* 0x000000ff00207202 */ /* 0x000fe20000000f00 */
[----:B------:R-:W-:Y:S01]  /*1a770*/  IMAD.MOV.U32 R33, RZ, RZ, R12 ;  /* 0x000000ffff217224 */ /* 0x000fe200078e000c */
[----:B------:R-:W-:Y:S01]  /*1a780*/  MOV R2, 0x1a7b0 ;  /* 0x0001a7b000027802 */ /* 0x000fe20000000f00 */
[----:B------:R-:W-:Y:S02]  /*1a790*/  IMAD.MOV.U32 R3, RZ, RZ, 0x181f ;  /* 0x0000181fff037424 */ /* 0x000fe400078e00ff */
[----:B-12---:R-:W-:Y:S05]  /*1a7a0*/  CALL.REL.NOINC `($__internal_31_$__cuda_sm70_shflsync_idx_p) ;  /* 0x0000127000007944 */ /* 0x006fea0003c00000 */
[----:B------:R-:W-:Y:S01]  /*1a7b0*/  LOP3.LUT P3, RZ, R198, 0x2, RZ, 0xc0, !PT ;  /* 0x00000002c6ff7812 */ /* 0x000fe2000786c0ff */
[----:B------:R-:W-:Y:S01]  /*1a7c0*/  IMAD R0, R190, 0x6000, R11 ;  /* 0x00006000be007824 */ /* 0x000fe200078e020b */
[----:B------:R-:W-:Y:S01]  /*1a7d0*/  IADD3 R2, P0, R34, R13, RZ ;  /* 0x0000000d22027210 */ /* 0x000fe20007f1e0ff */
[----:B------:R-:W-:Y:S01]  /*1a7e0*/  IMAD.MOV.U32 R33, RZ, RZ, R5 ;  /* 0x000000ffff217224 */ /* 0x000fe200078e0005 */
[C---:B------:R-:W-:Y:S01]  /*1a7f0*/  LOP3.LUT P2, RZ, R198.reuse, 0x1, RZ, 0xc0, !PT ;  /* 0x00000001c6ff7812 */ /* 0x040fe2000784c0ff */
[----:B------:R-:W-:Y:S01]  /*1a800*/  IMAD.MOV.U32 R32, RZ, RZ, 0x1 ;  /* 0x00000001ff207424 */ /* 0x000fe200078e00ff */
[----:B------:R-:W-:Y:S01]  /*1a810*/  LOP3.LUT P1, RZ, R198, 0x4, RZ, 0xc0, !PT ;  /* 0x00000004c6ff7812 */ /* 0x000fe2000782c0ff */
[----:B------:R-:W-:Y:S01]  /*1a820*/  IMAD.X R3, R4, 0x1, R16, P0 ;  /* 0x0000000104037824 */ /* 0x000fe200000e0610 */
[----:B------:R-:W-:Y:S02]  /*1a830*/  IADD3 R6, P0, R34, R17, RZ ;  /* 0x0000001122067210 */ /* 0x000fe40007f1e0ff */
[----:B------:R-:W-:Y:S02]  /*1a840*/  SEL R5, RZ, 0x10, P3 ;  /* 0x00000010ff057807 */ /* 0x000fe40001800000 */
[----:B------:R-:W-:Y:S01]  /*1a850*/  SEL R15, RZ, 0x10, P2 ;  /* 0x00000010ff0f7807 */ /* 0x000fe20001000000 */
[----:B------:R-:W-:Y:S01]  /*1a860*/  @!PT LDS RZ, [RZ] ;  /* 0x00000000fffff984 */ /* 0x000fe20000000800 */
[----:B------:R-:W-:Y:S01]  /*1a870*/  @!PT LDS RZ, [RZ] ;  /* 0x00000000fffff984 */ /* 0x000fe20000000800 */
[----:B------:R-:W-:Y:S01]  /*1a880*/  @!PT LDS RZ, [RZ] ;  /* 0x00000000fffff984 */ /* 0x000fe20000000800 */
[----:B------:R1:W-:Y:S01]  /*1a890*/  LDGSTS.E.BYPASS.LTC128B.128 [R0], [R2.64], !P3 ;  /* 0x0000000002007fae */ /* 0x0003e2000d901d48 */
[----:B------:R-:W-:Y:S01]  /*1a8a0*/  IMAD.X R7, R4, 0x1, R18, P0 ;  /* 0x0000000104077824 */ /* 0x000fe200000e0612 */
[----:B------:R-:W-:Y:S04]  /*1a8b0*/  SEL R14, RZ, 0x10, P1 ;  /* 0x00000010ff0e7807 */ /* 0x000fe80000800000 */
[----:B------:R2:W-:Y:S01]  /*1a8c0*/  LDGSTS.E.BYPASS.LTC128B.128 [R0+0x2000], [R6.64], !P2 ;  /* 0x0200000006007fae */ /* 0x0005e2000d101d48 */
[----:B-1----:R-:W-:Y:S05]  /*1a8d0*/  IADD3 R2, P0, R34, R19, RZ ;  /* 0x0000001322027210 */ /* 0x002fea0007f1e0ff */
[----:B------:R-:W-:Y:S05]  /*1a8e0*/  IMAD.X R3, R4, 0x1, R20, P0 ;  /* 0x0000000104037824 */ /* 0x000fea00000e0614 */
[----:B------:R1:W-:Y:S02]  /*1a8f0*/  LDGSTS.E.BYPASS.LTC128B.128 [R0+0x4000], [R2.64], !P1 ;  /* 0x0400000002007fae */ /* 0x0003e4000c901d48 */
[----:B-1----:R-:W-:Y:S01]  /*1a900*/  MOV R2, 0x1a930 ;  /* 0x0001a93000027802 */ /* 0x002fe20000000f00 */
[----:B------:R-:W-:Y:S02]  /*1a910*/  IMAD.MOV.U32 R3, RZ, RZ, 0x181f ;  /* 0x0000181fff037424 */ /* 0x000fe400078e00ff */
[----:B--2---:R-:W-:Y:S05]  /*1a920*/  CALL.REL.NOINC `($__internal_31_$__cuda_sm70_shflsync_idx_p) ;  /* 0x000010f000007944 */ /* 0x004fea0003c00000 */
        /* <DEDUP_REMOVED lines=8> */
.L_x_1832:
[----:B-1----:R-:W-:Y:S01]  /*1a9b0*/  IMAD.MOV.U32 R2, RZ, RZ, R193 ;  /* 0x000000ffff027224 */ /* 0x002fe200078e00c1 */
[----:B------:R-:W-:-:S02]  /*1a9c0*/  MOV R150, 0x2 ;  /* 0x0000000200967802 */ /* 0x000fc40000000f00 */
[----:B------:R-:W-:Y:S02]  /*1a9d0*/  MOV R3, 0x1a9f0 ;  /* 0x0001a9f000037802 */ /* 0x000fe40000000f00 */
[----:B------:R-:W-:Y:S05]  /*1a9e0*/  CALL.REL.NOINC `($__internal_30_$__cuda_sm70_shflsync_bfly_p) ;  /* 0x00000fe000007944 */ /* 0x000fea0003c00000 */
[----:B------:R-:W-:Y:S01]  /*1a9f0*/  MOV R0, R150 ;  /* 0x0000009600007202 */ /* 0x000fe20000000f00 */
[----:B------:R-:W-:Y:S05]  /*1aa00*/  BRA `(.L_x_1917) ;  /* 0xffff99d000007947 */ /* 0x000fea000383ffff */
.L_x_1833:
[----:B-1----:R-:W-:Y:S01]  /*1aa10*/  IMAD.MOV.U32 R2, RZ, RZ, R0 ;  /* 0x000000ffff027224 */ /* 0x002fe200078e0000 */
[----:B------:R-:W-:Y:S02]  /*1aa20*/  MOV R150, 0x1 ;  /* 0x0000000100967802 */ /* 0x000fe40000000f00 */
[----:B------:R-:W-:Y:S02]  /*1aa30*/  MOV R3, 0x1aa50 ;  /* 0x0001aa5000037802 */ /* 0x000fe40000000f00 */
[----:B--2---:R-:W-:Y:S05]  /*1aa40*/  CALL.REL.NOINC `($__internal_30_$__cuda_sm70_shflsync_bfly_p) ;  /* 0x00000f8000007944 */ /* 0x004fea0003c00000 */
[----:B------:R-:W-:Y:S01]  /*1aa50*/  FADD.FTZ R0, R0, R150 ;  /* 0x0000009600007221 */ /* 0x000fe20000010000 */
[----:B------:R-:W-:Y:S02]  /*1aa60*/  MOV R2, R199 ;  /* 0x000000c700027202 */ /* 0x000fe40000000f00 */
[----:B------:R-:W-:Y:S02]  /*1aa70*/  MOV R150, 0x2 ;  /* 0x0000000200967802 */ /* 0x000fe40000000f00 */
[----:B------:R-:W-:Y:S02]  /*1aa80*/  MOV R3, 0x1aaa0 ;  /* 0x0001aaa000037802 */ /* 0x000fe40000000f00 */
[----:B------:R-:W-:Y:S05]  /*1aa90*/  CALL.REL.NOINC `($__internal_30_$__cuda_sm70_shflsync_bfly_p) ;  /* 0x00000f3000007944 */ /* 0x000fea0003c00000 */
[----:B------:R-:W-:Y:S01]  /*1aaa0*/  FADD.FTZ R4, R199, R150 ;  /* 0x00000096c7047221 */ /* 0x000fe20000010000 */
[----:B------:R-:W-:-:S02]  /*1aab0*/  MOV R150, 0x1 ;  /* 0x0000000100967802 */ /* 0x000fc40000000f00 */
[----:B------:R-:W-:Y:S02]  /*1aac0*/  MOV R3, 0x1aaf0 ;  /* 0x0001aaf000037802 */ /* 0x000fe40000000f00 */
[----:B------:R-:W-:Y:S02]  /*1aad0*/  MOV R2, R4 ;  /* 0x0000000400027202 */ /* 0x000fe40000000f00 */
[----:B------:R-:W-:Y:S05]  /*1aae0*/  CALL.REL.NOINC `($__internal_30_$__cuda_sm70_shflsync_bfly_p) ;  /* 0x00000ee000007944 */ /* 0x000fea0003c00000 */
[----:B------:R-:W-:Y:S01]  /*1aaf0*/  MOV R3, R150 ;  /* 0x0000009600037202 */ /* 0x000fe20000000f00 */
[----:B------:R-:W-:Y:S05]  /*1ab00*/  BRA `(.L_x_1918) ;  /* 0xffff994000007947 */ /* 0x000fea000383ffff */
.L_x_1840:
[----:B--234-:R-:W-:Y:S01]  /*1ab10*/  IMAD.MOV.U32 R33, RZ, RZ, R13 ;  /* 0x000000ffff217224 */ /* 0x01cfe200078e000d */
[----:B------:R-:W-:Y:S01]  /*1ab20*/  MOV R32, RZ ;  /* 0x000000ff00207202 */ /* 0x000fe20000000f00 */
[----:B------:R-:W-:Y:S01]  /*1ab30*/  IMAD.MOV.U32 R3, RZ, RZ, 0x181f ;  /* 0x0000181fff037424 */ /* 0x000fe200078e00ff */
[----:B------:R-:W-:Y:S02]  /*1ab40*/  MOV R2, 0x1ab60 ;  /* 0x0001ab6000027802 */ /* 0x000fe40000000f00 */
[----:B-1----:R-:W-:Y:S05]  /*1ab50*/  CALL.REL.NOINC `($__internal_31_$__cuda_sm70_shflsync_idx_p) ;  /* 0x00000ec000007944 */ /* 0x002fea0003c00000 */
[----:B------:R-:W-:Y:S01]  /*1ab60*/  MOV R5, R34 ;  /* 0x0000002200057202 */ /* 0x000fe20000000f00 */
[----:B------:R-:W-:Y:S05]  /*1ab70*/  BRA `(.L_x_1919) ;  /* 0xffffb19000007947 */ /* 0x000fea000383ffff */
.L_x_1841:
[----:B------:R-:W-:Y:S01]  /*1ab80*/  IMAD.MOV.U32 R33, RZ, RZ, R14 ;  /* 0x000000ffff217224 */ /* 0x000fe200078e000e */
[----:B------:R-:W-:Y:S01]  /*1ab90*/  MOV R32, RZ ;  /* 0x000000ff00207202 */ /* 0x000fe20000000f00 */
[----:B------:R-:W-:Y:S01]  /*1aba0*/  IMAD.MOV.U32 R3, RZ, RZ, 0x181f ;  /* 0x0000181fff037424 */ /* 0x000fe200078e00ff */
[----:B------:R-:W-:-:S02]  /*1abb0*/  MOV R2, 0x1abd0 ;  /* 0x0001abd000027802 */ /* 0x000fc40000000f00 */
[----:B-123--:R-:W-:Y:S05]  /*1abc0*/  CALL.REL.NOINC `($__internal_31_$__cuda_sm70_shflsync_idx_p) ;  /* 0x00000e5000007944 */ /* 0x00efea0003c00000 */
[----:B------:R-:W-:Y:S01]  /*1abd0*/  MOV R0, R34 ;  /* 0x0000002200007202 */ /* 0x000fe20000000f00 */
[----:B------:R-:W-:Y:S05]  /*1abe0*/  BRA `(.L_x_1920) ;  /* 0xffffb14000007947 */ /* 0x000fea000383ffff */
.L_x_1844:
[----:B------:R-:W-:Y:S01]  /*1abf0*/  IMAD.MOV.U32 R33, RZ, RZ, R13 ;  /* 0x000000ffff217224 */ /* 0x000fe200078e000d */
[----:B------:R-:W-:Y:S01]  /*1ac00*/  MOV R32, 0x1 ;  /* 0x0000000100207802 */ /* 0x000fe20000000f00 */
[----:B--2---:R-:W-:Y:S01]  /*1ac10*/  IMAD.MOV.U32 R3, RZ, RZ, 0x181f ;  /* 0x0000181fff037424 */ /* 0x004fe200078e00ff */
[----:B------:R-:W-:-:S02]  /*1ac20*/  MOV R2, 0x1ac40 ;  /* 0x0001ac4000027802 */ /* 0x000fc40000000f00 */
[----:B-1-34-:R-:W-:Y:S05]  /*1ac30*/  CALL.REL.NOINC `($__internal_31_$__cuda_sm70_shflsync_idx_p) ;  /* 0x00000de000007944 */ /* 0x01afea0003c00000 */
        /* <DEDUP_REMOVED lines=8> */
.L_x_1847:
[----:B------:R-:W-:Y:S01]  /*1acc0*/  IMAD.MOV.U32 R33, RZ, RZ, R13 ;  /* 0x000000ffff217224 */ /* 0x000fe200078e000d */
[----:B------:R-:W-:Y:S01]  /*1acd0*/  MOV R32, 0x2 ;  /* 0x0000000200207802 */ /* 0x000fe20000000f00 */
[----:B--2---:R-:W-:Y:S01]  /*1ace0*/  IMAD.MOV.U32 R3, RZ, RZ, 0x181f ;  /* 0x0000181fff037424 */ /* 0x004fe200078e00ff */
[----:B------:R-:W-:Y:S02]  /*1acf0*/  MOV R2, 0x1ad10 ;  /* 0x0001ad1000027802 */ /* 0x000fe40000000f00 */
[----:B-1-34-:R-:W-:Y:S05]  /*1ad00*/  CALL.REL.NOINC `($__internal_31_$__cuda_sm70_shflsync_idx_p) ;  /* 0x00000d1000007944 */ /* 0x01afea0003c00000 */
[----:B------:R-:W-:Y:S01]  /*1ad10*/  MOV R5, R34 ;  /* 0x0000002200057202 */ /* 0x000fe20000000f00 */
[----:B------:R-:W-:Y:S05]  /*1ad20*/  BRA `(.L_x_1922) ;  /* 0xffffb26000007947 */ /* 0x000fea000383ffff */
.L_x_1848:
[----:B------:R-:W-:Y:S01]  /*1ad30*/  IMAD.MOV.U32 R33, RZ, RZ, R14 ;  /* 0x000000ffff217224 */ /* 0x000fe200078e000e */
[----:B------:R-:W-:Y:S01]  /*1ad40*/  MOV R32, 0x2 ;  /* 0x0000000200207802 */ /* 0x000fe20000000f00 */
[----:B--2---:R-:W-:Y:S01]  /*1ad50*/  IMAD.MOV.U32 R3, RZ, RZ, 0x181f ;  /* 0x0000181fff037424 */ /* 0x004fe200078e00ff */
[----:B------:R-:W-:Y:S02]  /*1ad60*/  MOV R2, 0x1ad80 ;  /* 0x0001ad8000027802 */ /* 0x000fe40000000f00 */
[----:B-1-34-:R-:W-:Y:S05]  /*1ad70*/  CALL.REL.NOINC `($__internal_31_$__cuda_sm70_shflsync_idx_p) ;  /* 0x00000ca000007944 */ /* 0x01afea0003c00000 */
[----:B------:R-:W-:Y:S01]  /*1ad80*/  MOV R0, R34 ;  /* 0x0000002200007202 */ /* 0x000fe20000000f00 */
[----:B------:R-:W-:Y:S05]  /*1ad90*/  BRA `(.L_x_1923) ;  /* 0xffffb21000007947 */ /* 0x000fea000383ffff */
.L_x_1851:
[----:B------:R-:W-:Y:S01]  /*1ada0*/  IMAD.MOV.U32 R33, RZ, RZ, R13 ;  /* 0x000000ffff217224 */ /* 0x000fe200078e000d */
[----:B------:R-:W-:Y:S01]  /*1adb0*/  MOV R32, 0x3 ;  /* 0x0000000300207802 */ /* 0x000fe20000000f00 */
[----:B---3--:R-:W-:Y:S01]  /*1adc0*/  IMAD.MOV.U32 R3, RZ, RZ, 0x181f ;  /* 0x0000181fff037424 */ /* 0x008fe200078e00ff */
        /* <DEDUP_REMOVED lines=10> */
.L_x_1853:
[----:B------:R-:W-:Y:S01]  /*1ae70*/  IMAD.MOV.U32 R33, RZ, RZ, R5 ;  /* 0x000000ffff217224 */ /* 0x000fe200078e0005 */
[----:B------:R-:W-:Y:S01]  /*1ae80*/  MOV R32, RZ ;  /* 0x000000ff00207202 */ /* 0x000fe20000000f00 */
[----:B------:R-:W-:Y:S01]  /*1ae90*/  IMAD.MOV.U32 R3, RZ, RZ, 0x1c1f ;  /* 0x00001c1fff037424 */ /* 0x000fe200078e00ff */
[----:B------:R-:W-:Y:S02]  /*1aea0*/  MOV R2, 0x1aec0 ;  /* 0x0001aec000027802 */ /* 0x000fe40000000f00 */
[----:B--2---:R-:W-:Y:S05]  /*1aeb0*/  CALL.REL.NOINC `($__internal_31_$__cuda_sm70_shflsync_idx_p) ;  /* 0x00000b6000007944 */ /* 0x004fea0003c00000 */
[----:B------:R-:W-:Y:S01]  /*1aec0*/  MOV R4, R34 ;  /* 0x0000002200047202 */ /* 0x000fe20000000f00 */
[----:B------:R-:W-:Y:S05]  /*1aed0*/  BRA `(.L_x_1925) ;  /* 0xffffb53000007947 */ /* 0x000fea000383ffff */
.L_x_1854:
[----:B------:R-:W-:Y:S01]  /*1aee0*/  IMAD.MOV.U32 R33, RZ, RZ, R14 ;  /* 0x000000ffff217224 */ /* 0x000fe200078e000e */
[----:B------:R-:W-:Y:S01]  /*1aef0*/  MOV R32, RZ ;  /* 0x000000ff00207202 */ /* 0x000fe20000000f00 */
[----:B------:R-:W-:Y:S01]  /*1af00*/  IMAD.MOV.U32 R3, RZ, RZ, 0x1c1f ;  /* 0x00001c1fff037424 */ /* 0x000fe200078e00ff */
[----:B------:R-:W-:Y:S02]  /*1af10*/  MOV R2, 0x1af30 ;  /* 0x0001af3000027802 */ /* 0x000fe40000000f00 */
[----:B-123--:R-:W-:Y:S05]  /*1af20*/  CALL.REL.NOINC `($__internal_31_$__cuda_sm70_shflsync_idx_p) ;  /* 0x00000af000007944 */ /* 0x00efea0003c00000 */
[----:B------:R-:W-:Y:S01]  /*1af30*/  MOV R0, R34 ;  /* 0x0000002200007202 */ /* 0x000fe20000000f00 */
[----:B------:R-:W-:Y:S05]  /*1af40*/  BRA `(.L_x_1926) ;  /* 0xffffb4e000007947 */ /* 0x000fea000383ffff */
.L_x_1857:
        /* <DEDUP_REMOVED lines=13> */
.L_x_1861:
[----:B------:R-:W-:Y:S01]  /*1b020*/  IMAD.MOV.U32 R33, RZ, RZ, R5 ;  /* 0x000000ffff217224 */ /* 0x000fe200078e0005 */
[----:B------:R-:W-:Y:S01]  /*1b030*/  MOV R32, RZ ;  /* 0x000000ff00207202 */ /* 0x000fe20000000f00 */
[----:B------:R-:W-:Y:S01]  /*1b040*/  IMAD.MOV.U32 R3, RZ, RZ, 0x181f ;  /* 0x0000181fff037424 */ /* 0x000fe200078e00ff */
[----:B------:R-:W-:Y:S02]  /*1b050*/  MOV R2, 0x1b070 ;  /* 0x0001b07000027802 */ /* 0x000fe40000000f00 */
[----:B--2---:R-:W-:Y:S05]  /*1b060*/  CALL.REL.NOINC `($__internal_31_$__cuda_sm70_shflsync_idx_p) ;  /* 0x000009b000007944 */ /* 0x004fea0003c00000 */
[----:B------:R-:W-:Y:S01]  /*1b070*/  MOV R4, R34 ;  /* 0x0000002200047202 */ /* 0x000fe20000000f00 */
[----:B------:R-:W-:Y:S05]  /*1b080*/  BRA `(.L_x_1928) ;  /* 0xffffd05000007947 */ /* 0x000fea000383ffff */
.L_x_1862:
[----:B------:R-:W-:Y:S01]  /*1b090*/  IMAD.MOV.U32 R33, RZ, RZ, R14 ;  /* 0x000000ffff217224 */ /* 0x000fe200078e000e */
[----:B------:R-:W-:Y:S01]  /*1b0a0*/  MOV R32, RZ ;  /* 0x000000ff00207202 */ /* 0x000fe20000000f00 */
[----:B------:R-:W-:Y:S01]  /*1b0b0*/  IMAD.MOV.U32 R3, RZ, RZ, 0x181f ;  /* 0x0000181fff037424 */ /* 0x000fe200078e00ff */
[----:B------:R-:W-:Y:S02]  /*1b0c0*/  MOV R2, 0x1b0e0 ;  /* 0x0001b0e000027802 */ /* 0x000fe40000000f00 */
[----:B-123--:R-:W-:Y:S05]  /*1b0d0*/  CALL.REL.NOINC `($__internal_31_$__cuda_sm70_shflsync_idx_p) ;  /* 0x0000094000007944 */ /* 0x00efea0003c00000 */
[----:B------:R-:W-:Y:S01]  /*1b0e0*/  MOV R0, R34 ;  /* 0x0000002200007202 */ /* 0x000fe20000000f00 */
[----:B------:R-:W-:Y:S05]  /*1b0f0*/  BRA `(.L_x_1929) ;  /* 0xffffd00000007947 */ /* 0x000fea000383ffff */
.L_x_1865:
[----:B------:R-:W-:Y:S01]  /*1b100*/  IMAD.MOV.U32 R33, RZ, RZ, R5 ;  /* 0x000000ffff217224 */ /* 0x000fe200078e0005 */
[----:B------:R-:W-:Y:S01]  /*1b110*/  MOV R32, 0x1 ;  /* 0x0000000100207802 */ /* 0x000fe20000000f00 */
[----:B-1----:R-:W-:Y:S01]  /*1b120*/  IMAD.MOV.U32 R3, RZ, RZ, 0x181f ;  /* 0x0000181fff037424 */ /* 0x002fe200078e00ff */
[----:B------:R-:W-:-:S02]  /*1b130*/  MOV R2, 0x1b150 ;  /* 0x0001b15000027802 */ /* 0x000fc40000000f00 */
[----:B--234-:R-:W-:Y:S05]  /*1b140*/  CALL.REL.NOINC `($__internal_31_$__cuda_sm70_shflsync_idx_p) ;  /* 0x000008d000007944 */ /* 0x01cfea0003c00000 */
        /* <DEDUP_REMOVED lines=8> */
.L_x_1868:
[----:B------:R-:W-:Y:S01]  /*1b1d0*/  IMAD.MOV.U32 R33, RZ, RZ, R5 ;  /* 0x000000ffff217224 */ /* 0x000fe200078e0005 */
[----:B------:R-:W-:Y:S01]  /*1b1e0*/  MOV R32, 0x2 ;  /* 0x0000000200207802 */ /* 0x000fe20000000f00 */
[----:B-1----:R-:W-:Y:S01]  /*1b1f0*/  IMAD.MOV.U32 R3, RZ, RZ, 0x181f ;  /* 0x0000181fff037424 */ /* 0x002fe200078e00ff */
[----:B------:R-:W-:Y:S02]  /*1b200*/  MOV R2, 0x1b220 ;  /* 0x0001b22000027802 */ /* 0x000fe40000000f00 */
[----:B--234-:R-:W-:Y:S05]  /*1b210*/  CALL.REL.NOINC `($__internal_31_$__cuda_sm70_shflsync_idx_p) ;  /* 0x0000080000007944 */ /* 0x01cfea0003c00000 */
[----:B------:R-:W-:Y:S01]  /*1b220*/  MOV R4, R34 ;  /* 0x0000002200047202 */ /* 0x000fe20000000f00 */
[----:B------:R-:W-:Y:S05]  /*1b230*/  BRA `(.L_x_1931) ;  /* 0xffffd13000007947 */ /* 0x000fea000383ffff */
.L_x_1869:
[----:B------:R-:W-:Y:S01]  /*1b240*/  IMAD.MOV.U32 R33, RZ, RZ, R14 ;  /* 0x000000ffff217224 */ /* 0x000fe200078e000e */
[----:B------:R-:W-:Y:S01]  /*1b250*/  MOV R32, 0x2 ;  /* 0x0000000200207802 */ /* 0x000fe20000000f00 */
[----:B-1----:R-:W-:Y:S01]  /*1b260*/  IMAD.MOV.U32 R3, RZ, RZ, 0x181f ;  /* 0x0000181fff037424 */ /* 0x002fe200078e00ff */
[----:B------:R-:W-:Y:S02]  /*1b270*/  MOV R2, 0x1b290 ;  /* 0x0001b29000027802 */ /* 0x000fe40000000f00 */
[----:B--234-:R-:W-:Y:S05]  /*1b280*/  CALL.REL.NOINC `($__internal_31_$__cuda_sm70_shflsync_idx_p) ;  /* 0x0000079000007944 */ /* 0x01cfea0003c00000 */
[----:B------:R-:W-:Y:S01]  /*1b290*/  MOV R0, R34 ;  /* 0x0000002200007202 */ /* 0x000fe20000000f00 */
[----:B------:R-:W-:Y:S05]  /*1b2a0*/  BRA `(.L_x_1932) ;  /* 0xffffd0e000007947 */ /* 0x000fea000383ffff */
.L_x_1872:
        /* <DEDUP_REMOVED lines=13> */
.L_x_1874:
[----:B------:R-:W-:Y:S01]  /*1b380*/  IMAD.MOV.U32 R33, RZ, RZ, R35 ;  /* 0x000000ffff217224 */ /* 0x000fe200078e0023 */
[----:B------:R-:W-:Y:S01]  /*1b390*/  MOV R32, RZ ;  /* 0x000000ff00207202 */ /* 0x000fe20000000f00 */
[----:B------:R-:W-:Y:S01]  /*1b3a0*/  IMAD.MOV.U32 R3, RZ, RZ, 0x1f ;  /* 0x0000001fff037424 */ /* 0x000fe200078e00ff */
[----:B------:R-:W-:Y:S02]  /*1b3b0*/  MOV R2, 0x1b3d0 ;  /* 0x0001b3d000027802 */ /* 0x000fe40000000f00 */
[----:B-1-3--:R-:W-:Y:S05]  /*1b3c0*/  CALL.REL.NOINC `($__internal_31_$__cuda_sm70_shflsync_idx_p) ;  /* 0x0000065000007944 */ /* 0x00afea0003c00000 */
[----:B------:R-:W-:Y:S01]  /*1b3d0*/  MOV R9, R34 ;  /* 0x0000002200097202 */ /* 0x000fe20000000f00 */
[----:B------:R-:W-:Y:S05]  /*1b3e0*/  BRA `(.L_x_1934) ;  /* 0xffffd2a000007947 */ /* 0x000fea000383ffff */
.L_x_1875:
[----:B------:R-:W-:Y:S01]  /*1b3f0*/  IMAD.MOV.U32 R33, RZ, RZ, R35 ;  /* 0x000000ffff217224 */ /* 0x000fe200078e0023 */
[----:B------:R-:W-:Y:S01]  /*1b400*/  MOV R32, 0x1 ;  /* 0x0000000100207802 */ /* 0x000fe20000000f00 */
[----:B------:R-:W-:Y:S01]  /*1b410*/  IMAD.MOV.U32 R3, RZ, RZ, 0x1f ;  /* 0x0000001fff037424 */ /* 0x000fe200078e00ff */
[----:B------:R-:W-:Y:S02]  /*1b420*/  MOV R2, 0x1b440 ;  /* 0x0001b44000027802 */ /* 0x000fe40000000f00 */
[----:B-1234-:R-:W-:Y:S05]  /*1b430*/  CALL.REL.NOINC `($__internal_31_$__cuda_sm70_shflsync_idx_p) ;  /* 0x000005e000007944 */ /* 0x01efea0003c00000 */
[----:B------:R-:W-:Y:S01]  /*1b440*/  MOV R6, R34 ;  /* 0x0000002200067202 */ /* 0x000fe20000000f00 */
[----:B------:R-:W-:Y:S05]  /*1b450*/  BRA `(.L_x_1935) ;  /* 0xffffd25000007947 */ /* 0x000fea000383ffff */
.L_x_1876:
[----:B------:R-:W-:Y:S02]  /*1b460*/  MOV R3, 0x1 ;  /* 0x0000000100037802 */ /* 0x000fe40000000f00 */
[----:B------:R-:W-:-:S02]  /*1b470*/  MOV R2, 0x1b490 ;  /* 0x0001b49000027802 */ /* 0x000fc40000000f00 */
[----:B--2-4-:R-:W-:Y:S05]  /*1b480*/  CALL.REL.NOINC `($__internal_32_$__cuda_sm70_shflsync_up_p) ;  /* 0x000005e000007944 */ /* 0x014fea0003c00000 */
[----:B------:R-:W-:Y:S05]  /*1b490*/  BRA `(.L_x_1936) ;  /* 0xffffd33000007947 */ /* 0x000fea000383ffff */
.L_x_1877:
[----:B------:R-:W-:Y:S02]  /*1b4a0*/  MOV R3, 0x2 ;  /* 0x0000000200037802 */ /* 0x000fe40000000f00 */
[----:B------:R-:W-:-:S02]  /*1b4b0*/  MOV R2, 0x1b4d0 ;  /* 0x0001b4d000027802 */ /* 0x000fc40000000f00 */
[----:B--2-4-:R-:W-:Y:S05]  /*1b4c0*/  CALL.REL.NOINC `($__internal_32_$__cuda_sm70_shflsync_up_p) ;  /* 0x000005a000007944 */ /* 0x014fea0003c00000 */
        /* <DEDUP_REMOVED lines=24> */
.L_x_1881:
[----:B------:R-:W-:Y:S02]  /*1b650*/  MOV R3, 0x1 ;  /* 0x0000000100037802 */ /* 0x000fe40000000f00 */
[----:B------:R-:W-:Y:S02]  /*1b660*/  MOV R2, 0x1b680 ;  /* 0x0001b68000027802 */ /* 0x000fe40000000f00 */
[----:B--2---:R-:W-:Y:S05]  /*1b670*/  CALL.REL.NOINC `($__internal_32_$__cuda_sm70_shflsync_up_p) ;  /* 0x000003f000007944 */ /* 0x004fea0003c00000 */
[----:B------:R-:W-:Y:S01]  /*1b680*/  MOV R2, R4 ;  /* 0x0000000400027202 */ /* 0x000fe20000000f00 */
[----:B------:R-:W-:Y:S05]  /*1b690*/  BRA `(.L_x_1938) ;  /* 0xffffd39000007947 */ /* 0x000fea000383ffff */
.L_x_1882:
        /* <DEDUP_REMOVED lines=27> */
.L_x_1884:
[----:B------:R-:W-:Y:S02]  /*1b850*/  SEL R0, RZ, 0x1, P0 ;  /* 0x00000001ff007807 */ /* 0x000fe40000000000 */
[----:B------:R-:W-:Y:S02]  /*1b860*/  MOV R2, 0x1b880 ;  /* 0x0001b88000027802 */ /* 0x000fe40000000f00 */
[----:B-12---:R-:W-:Y:S05]  /*1b870*/  CALL.REL.NOINC `($__internal_33_$__cuda_sm70_votesync_ballot) ;  /* 0x0000025000007944 */ /* 0x006fea0003c00000 */
[----:B------:R-:W-:Y:S05]  /*1b880*/  BRA `(.L_x_1940) ;  /* 0xffffd33000007947 */ /* 0x000fea000383ffff */
.L_x_1885:
[----:B------:R-:W-:Y:S01]  /*1b890*/  IMAD.MOV.U32 R33, RZ, RZ, R7 ;  /* 0x000000ffff217224 */ /* 0x000fe200078e0007 */
[----:B----4-:R-:W-:Y:S01]  /*1b8a0*/  MOV R32, R13 ;  /* 0x0000000d00207202 */ /* 0x010fe20000000f00 */
[----:B------:R-:W-:Y:S01]  /*1b8b0*/  IMAD.MOV.U32 R3, RZ, RZ, 0x1f ;  /* 0x0000001fff037424 */ /* 0x000fe200078e00ff */
[----:B------:R-:W-:Y:S02]  /*1b8c0*/  MOV R2, 0x1b8e0 ;  /* 0x0001b8e000027802 */ /* 0x000fe40000000f00 */
[----:B-123--:R-:W-:Y:S05]  /*1b8d0*/  CALL.REL.NOINC `($__internal_31_$__cuda_sm70_shflsync_idx_p) ;  /* 0x0000014000007944 */ /* 0x00efea0003c00000 */
[----:B------:R-:W-:Y:S01]  /*1b8e0*/  IMAD.MOV.U32 R12, RZ, RZ, R34 ;  /* 0x000000ffff0c7224 */ /* 0x000fe200078e0022 */
[----:B------:R-:W-:Y:S01]  /*1b8f0*/  MOV R32, R13 ;  /* 0x0000000d00207202 */ /* 0x000fe20000000f00 */
[----:B------:R-:W-:Y:S01]  /*1b900*/  IMAD.MOV.U32 R33, RZ, RZ, R8 ;  /* 0x000000ffff217224 */ /* 0x000fe200078e0008 */
[----:B------:R-:W-:Y:S02]  /*1b910*/  MOV R3, 0x1f ;  /* 0x0000001f00037802 */ /* 0x000fe40000000f00 */
[----:B------:R-:W-:-:S02]  /*1b920*/  MOV R2, 0x1b940 ;  /* 0x0001b94000027802 */ /* 0x000fc40000000f00 */
[----:B------:R-:W-:Y:S05]  /*1b930*/  CALL.REL.NOINC `($__internal_31_$__cuda_sm70_shflsync_idx_p) ;  /* 0x000000e000007944 */ /* 0x000fea0003c00000 */
[----:B------:R-:W-:Y:S01]  /*1b940*/  MOV R5, R34 ;  /* 0x0000002200057202 */ /* 0x000fe20000000f00 */
[----:B------:R-:W-:Y:S05]  /*1b950*/  BRA `(.L_x_1941) ;  /* 0xffffd2a000007947 */ /* 0x000fea000383ffff */
.L_x_1888:
[----:B------:R-:W-:Y:S01]  /*1b960*/  IMAD.MOV.U32 R33, RZ, RZ, R4 ;  /* 0x000000ffff217224 */ /* 0x000fe200078e0004 */
[----:B------:R-:W-:Y:S01]  /*1b970*/  MOV R32, R0 ;  /* 0x0000000000207202 */ /* 0x000fe20000000f00 */
[----:B------:R-:W-:Y:S01]  /*1b980*/  IMAD.MOV.U32 R3, RZ, RZ, 0x1f ;  /* 0x0000001fff037424 */ /* 0x000fe200078e00ff */
[----:B------:R-:W-:-:S02]  /*1b990*/  MOV R2, 0x1b9b0 ;  /* 0x0001b9b000027802 */ /* 0x000fc40000000f00 */
[----:B-12-4-:R-:W-:Y:S05]  /*1b9a0*/  CALL.REL.NOINC `($__internal_31_$__cuda_sm70_shflsync_idx_p) ;  /* 0x0000007000007944 */ /* 0x016fea0003c00000 */
[----:B------:R-:W-:Y:S01]  /*1b9b0*/  MOV R15, R34 ;  /* 0x00000022000f7202 */ /* 0x000fe20000000f00 */
[----:B------:R-:W-:Y:S05]  /*1b9c0*/  BRA `(.L_x_1887) ;  /* 0xffffd29000007947 */ /* 0x000fea000383ffff */
        .weak           $__internal_30_$__cuda_sm70_shflsync_bfly_p
        .type           $__internal_30_$__cuda_sm70_shflsync_bfly_p,@function
        .size           $__internal_30_$__cuda_sm70_shflsync_bfly_p,($__internal_31_$__cuda_sm70_shflsync_idx_p - $__internal_30_$__cuda_sm70_shflsync_bfly_p)
$__internal_30_$__cuda_sm70_shflsync_bfly_p:
[----:B------:R-:W-:Y:S04]  /*1b9d0*/  WARPSYNC R224 ;  /* 0x000000e000007348 */ /* 0x000fe80003800000 */
[----:B------:R1:W2:Y:S02]  /*1b9e0*/  SHFL.BFLY PT, R150, R2, R150, R225 ;  /* 0x0c00009602967389 */ /* 0x0002a400000e00e1 */
[----:B-1----:R-:W-:-:S02]  /*1b9f0*/  MOV R2, R3 ;  /* 0x0000000300027202 */ /* 0x002fc40000000f00 */
[----:B------:R-:W-:-:S04]  /*1ba00*/  MOV R3, 0x0 ;  /* 0x0000000000037802 */ /* 0x000fc80000000f00 */
[----:B--2---:R-:W-:Y:S05]  /*1ba10*/  RET.REL.NODEC R2 `(_ZN7cutlass13device_kernelIN5flash19enable_sm80_to_sm89INS1_16FlashAttnFwdSm80INS1_25CollectiveMainloopFwdSm80ILi8ELi2ELb0EN4cute5tupleIJNS5_1CILi128EEENS7_ILi64EEENS7_ILi192EEEEEELi192ENS_10bfloat16_tEfNS_4arch4Sm80ELb0ELb0ELb0ELb1ELb1ELb1ELb1ELb1EEENS1_21CollectiveEpilogueFwdINS6_IJS8_SA_S9_EEENS6_IJNS7_ILi1EEESI_SI_EEESC_SE_Li256ELb1ELb1ELb1ELb0EEENS1_36VarlenDynamicPersistentTileSchedulerILi128ELi64ELi256ELi256ELb1ELb1ELb0ELb0ELb1ELb1EEEEEEEEEvNT_6ParamsE) ;  /* 0xfffe45e002007950 */ /* 0x004fea0003c3ffff */
        .weak           $__internal_31_$__cuda_sm70_shflsync_idx_p
        .type           $__internal_31_$__cuda_sm70_shflsync_idx_p,@function
        .size           $__internal_31_$__cuda_sm70_shflsync_idx_p,($__internal_32_$__cuda_sm70_shflsync_up_p - $__internal_31_$__cuda_sm70_shflsync_idx_p)
$__internal_31_$__cuda_sm70_shflsync_idx_p:
[----:B------:R-:W-:-:S04]  /*1ba20*/  MOV R34, 0xffffffff ;  /* 0xffffffff00227802 */ /* 0x000fc80000000f00 */
[----:B------:R-:W-:Y:S04]  /*1ba30*/  WARPSYNC R34 ;  /* 0x0000002200007348 */ /* 0x000fe80003800000 */
[----:B------:R1:W2:Y:S02]  /*1ba40*/  SHFL.IDX PT, R34, R33, R32, R3 ;  /* 0x0000002021227389 */ /* 0x0002a400000e0003 */
[----:B-1----:R-:W-:-:S04]  /*1ba50*/  MOV R3, 0x0 ;  /* 0x0000000000037802 */ /* 0x002fc80000000f00 */
[----:B--2---:R-:W-:Y:S05]  /*1ba60*/  RET.REL.NODEC R2 `(_ZN7cutlass13device_kernelIN5flash19enable_sm80_to_sm89INS1_16FlashAttnFwdSm80INS1_25CollectiveMainloopFwdSm80ILi8ELi2ELb0EN4cute5tupleIJNS5_1CILi128EEENS7_ILi64EEENS7_ILi192EEEEEELi192ENS_10bfloat16_tEfNS_4arch4Sm80ELb0ELb0ELb0ELb1ELb1ELb1ELb1ELb1EEENS1_21CollectiveEpilogueFwdINS6_IJS8_SA_S9_EEENS6_IJNS7_ILi1EEESI_SI_EEESC_SE_Li256ELb1ELb1ELb1ELb0EEENS1_36VarlenDynamicPersistentTileSchedulerILi128ELi64ELi256ELi256ELb1ELb1ELb0ELb0ELb1ELb1EEEEEEEEEvNT_6ParamsE) ;  /* 0xfffe459002007950 */ /* 0x004fea0003c3ffff */
        .weak           $__internal_32_$__cuda_sm70_shflsync_up_p
        .type           $__internal_32_$__cuda_sm70_shflsync_up_p,@function
        .size           $__internal_32_$__cuda_sm70_shflsync_up_p,($__internal_33_$__cuda_sm70_votesync_ballot - $__internal_32_$__cuda_sm70_shflsync_up_p)
$__internal_32_$__cuda_sm70_shflsync_up_p:
[----:B------:R-:W-:Y:S02]  /*1ba70*/  MOV R4, RZ ;  /* 0x000000ff00047202 */ /* 0x000fe40000000f00 */
[----:B------:R-:W-:-:S04]  /*1ba80*/  MOV R12, 0xffffffff ;  /* 0xffffffff000c7802 */ /* 0x000fc80000000f00 */
[----:B------:R-:W-:Y:S04]  /*1ba90*/  WARPSYNC R12 ;  /* 0x0000000c00007348 */ /* 0x000fe80003800000 */
[----:B------:R1:W2:Y:S02]  /*1baa0*/  SHFL.UP PT, R4, R0, R3, R4 ;  /* 0x0400000300047389 */ /* 0x0002a400000e0004 */
[----:B-1----:R-:W-:-:S04]  /*1bab0*/  MOV R3, 0x0 ;  /* 0x0000000000037802 */ /* 0x002fc80000000f00 */
[----:B--2---:R-:W-:Y:S05]  /*1bac0*/  RET.REL.NODEC R2 `(_ZN7cutlass13device_kernelIN5flash19enable_sm80_to_sm89INS1_16FlashAttnFwdSm80INS1_25CollectiveMainloopFwdSm80ILi8ELi2ELb0EN4cute5tupleIJNS5_1CILi128EEENS7_ILi64EEENS7_ILi192EEEEEELi192ENS_10bfloat16_tEfNS_4arch4Sm80ELb0ELb0ELb0ELb1ELb1ELb1ELb1ELb1EEENS1_21CollectiveEpilogueFwdINS6_IJS8_SA_S9_EEENS6_IJNS7_ILi1EEESI_SI_EEESC_SE_Li256ELb1ELb1ELb1ELb0EEENS1_36VarlenDynamicPersistentTileSchedulerILi128ELi64ELi256ELi256ELb1ELb1ELb0ELb0ELb1ELb1EEEEEEEEEvNT_6ParamsE) ;  /* 0xfffe453002007950 */ /* 0x004fea0003c3ffff */
        .weak           $__internal_33_$__cuda_sm70_votesync_ballot
        .type           $__internal_33_$__cuda_sm70_votesync_ballot,@function
        .size           $__internal_33_$__cuda_sm70_votesync_ballot,(.L_x_3147 - $__internal_33_$__cuda_sm70_votesync_ballot)
$__internal_33_$__cuda_sm70_votesync_ballot:
[----:B------:R-:W-:Y:S01]  /*1bad0*/  ISETP.NE.U32.AND P0, PT, R0, 0x1, PT ;  /* 0x000000010000780c */ /* 0x000fe20003f05070 */
[----:B------:R-:W-:-:S04]  /*1bae0*/  IMAD.MOV.U32 R3, RZ, RZ, -0x1 ;  /* 0xffffffffff037424 */ /* 0x000fc800078e00ff */
[----:B------:R-:W-:Y:S08]  /*1baf0*/  WARPSYNC R3 ;  /* 0x0000000300007348 */ /* 0x000ff00003800000 */
[----:B------:R-:W-:-:S04]  /*1bb00*/  VOTE.ANY R0, PT, !P0 ;  /* 0x0000000000007806 */ /* 0x000fc800040e0100 */
[----:B------:R-:W-:Y:S01]  /*1bb10*/  LOP3.LUT R0, R0, R3, RZ, 0xc0, !PT ;  /* 0x0000000300007212 */ /* 0x000fe200078ec0ff */
[----:B------:R-:W-:-:S04]  /*1bb20*/  IMAD.MOV.U32 R3, RZ, RZ, 0x0 ;  /* 0x00000000ff037424 */ /* 0x000fc800078e00ff */
[----:B------:R-:W-:Y:S05]  /*1bb30*/  RET.REL.NODEC R2 `(_ZN7cutlass13device_kernelIN5flash19enable_sm80_to_sm89INS1_16FlashAttnFwdSm80INS1_25CollectiveMainloopFwdSm80ILi8ELi2ELb0EN4cute5tupleIJNS5_1CILi128EEENS7_ILi64EEENS7_ILi192EEEEEELi192ENS_10bfloat16_tEfNS_4arch4Sm80ELb0ELb0ELb0ELb1ELb1ELb1ELb1ELb1EEENS1_21CollectiveEpilogueFwdINS6_IJS8_SA_S9_EEENS6_IJNS7_ILi1EEESI_SI_EEESC_SE_Li256ELb1ELb1ELb1ELb0EEENS1_36VarlenDynamicPersistentTileSchedulerILi128ELi64ELi256ELi256ELb1ELb1ELb0ELb0ELb1ELb1EEEEEEEEEvNT_6ParamsE) ;  /* 0xfffe44c002007950 */ /* 0x000fea0003c3ffff */
.L_x_1942:
        /* <DEDUP_REMOVED lines=12> */
.L_x_3147:


//--------------------- .text._ZN7cutlass13device_kernelIN5flash19enable_sm80_to_sm89INS1_16FlashAttnFwdSm80INS1_25CollectiveMainloopFwdSm80ILi8ELi2ELb0EN4cute5tupleIJNS5_1CILi128EEENS7_ILi64EEENS7_ILi192EEEEEELi192ENS_10bfloat16_tEfNS_4arch4Sm80ELb0ELb1ELb0ELb0ELb1ELb0ELb1ELb1EEENS1_21CollectiveEpilogueFwdINS6_IJS8_SA_S9_EEENS6_IJNS7_ILi1EEESI_SI_EEESC_SE_Li256ELb0ELb1ELb1ELb0EEENS1_19SingleTileSchedulerILb0ELb1ELb1ELi128EEEEEEEEEvNT_6ParamsE --------------------------
	.section	.text._ZN7cutlass13device_kernelIN5flash19enable_sm80_to_sm89INS1_16FlashAttnFwdSm80INS1_25CollectiveMainloopFwdSm80ILi8ELi2ELb0EN4cute5tupleIJNS5_1CILi128EEENS7_ILi64EEENS7_ILi192EEEEEELi192ENS_10bfloat16_tEfNS_4arch4Sm80ELb0ELb1ELb0ELb0ELb1ELb0ELb1ELb1EEENS1_21CollectiveEpilogueFwdINS6_IJS8_SA_S9_EEENS6_IJNS7_ILi1EEESI_SI_EEESC_SE_Li256ELb0ELb1ELb1ELb0EEENS1_19SingleTileSchedulerILb0ELb1ELb1ELi128EEEEEEEEEvNT_6ParamsE,"ax",@progbits
	.sectioninfo	@"SHI_REGISTERS=228"
	.align	128
.text._ZN7cutlass13device_kernelIN5flash19enable_sm80_to_sm89INS1_16FlashAttnFwdSm80INS1_25CollectiveMainloopFwdSm80ILi8ELi2ELb0EN4cute5tupleIJNS5_1CILi128EEENS7_ILi64EEENS7_ILi192EEEEEELi192ENS_10bfloat16_tEfNS_4arch4Sm80ELb0ELb1ELb0ELb0ELb1ELb0ELb1ELb1EEENS1_21CollectiveEpilogueFwdINS6_IJS8_SA_S9_EEENS6_IJNS7_ILi1EEESI_SI_EEESC_SE_Li256ELb0ELb1ELb1ELb0EEENS1_19SingleTileSchedulerILb0ELb1ELb1ELi128EEEEEEEEEvNT_6ParamsE:
        .type           _ZN7cutlass13device_kernelIN5flash19enable_sm80_to_sm89INS1_16FlashAttnFwdSm80INS1_25CollectiveMainloopFwdSm80ILi8ELi2ELb0EN4cute5tupleIJNS5_1CILi128EEENS7_ILi64EEENS7_ILi192EEEEEELi192ENS_10bfloat16_tEfNS_4arch4Sm80ELb0ELb1ELb0ELb0ELb1ELb0ELb1ELb1EEENS1_21CollectiveEpilogueFwdINS6_IJS8_SA_S9_EEENS6_IJNS7_ILi1EEESI_SI_EEESC_SE_Li256ELb0ELb1ELb1ELb0EEENS1_19SingleTileSchedulerILb0ELb1ELb1ELi128EEEEEEEEEvNT_6ParamsE,@function
        .size           _ZN7cutlass13device_kernelIN5flash19enable_sm80_to_sm89INS1_16FlashAttnFwdSm80INS1_25CollectiveMainloopFwdSm80ILi8ELi2ELb0EN4cute5tupleIJNS5_1CILi128EEENS7_ILi64EEENS7_ILi192EEEEEELi192ENS_10bfloat16_tEfNS_4arch4Sm80ELb0ELb1ELb0ELb0ELb1ELb0ELb1ELb1EEENS1_21CollectiveEpilogueFwdINS6_IJS8_SA_S9_EEENS6_IJNS7_ILi1EEESI_SI_EEESC_SE_Li256ELb0ELb1ELb1ELb0EEENS1_19SingleTileSchedulerILb0ELb1ELb1ELi128EEEEEEEEEvNT_6ParamsE,(.L_x_3152 - _ZN7cutlass13device_kernelIN5flash19enable_sm80_to_sm89INS1_16FlashAttnFwdSm80INS1_25CollectiveMainloopFwdSm80ILi8ELi2ELb0EN4cute5tupleIJNS5_1CILi128EEENS7_ILi64EEENS7_ILi192EEEEEELi192ENS_10bfloat16_tEfNS_4arch4Sm80ELb0ELb1ELb0ELb0ELb1ELb0ELb1ELb1EEENS1_21CollectiveEpilogueFwdINS6_IJS8_SA_S9_EEENS6_IJNS7_ILi1EEESI_SI_EEESC_SE_Li256ELb0ELb1ELb1ELb0EEENS1_19SingleTileSchedulerILb0ELb1ELb1ELi128EEEEEEEEEvNT_6ParamsE)
        .other          _ZN7cutlass13device_kernelIN5flash19enable_sm80_to_sm89INS1_16FlashAttnFwdSm80INS1_25CollectiveMainloopFwdSm80ILi8ELi2ELb0EN4cute5tupleIJNS5_1CILi128EEENS7_ILi64EEENS7_ILi192EEEEEELi192ENS_10bfloat16_tEfNS_4arch4Sm80ELb0ELb1ELb0ELb0ELb1ELb0ELb1ELb1EEENS1_21CollectiveEpilogueFwdINS6_IJS8_SA_S9_EEENS6_IJNS7_ILi1EEESI_SI_EEESC_SE_Li256ELb0ELb1ELb1ELb0EEENS1_19SingleTileSchedulerILb0ELb1ELb1ELi128EEEEEEEEEvNT_6ParamsE,@"STO_CUDA_ENTRY STV_DEFAULT"
_ZN7cutlass13device_kernelIN5flash19enable_sm80_to_sm89INS1_16FlashAttnFwdSm80INS1_25CollectiveMainloopFwdSm80ILi8ELi2ELb0EN4cute5tupleIJNS5_1CILi128EEENS7_ILi64EEENS7_ILi192EEEEEELi192ENS_10bfloat16_tEfNS_4arch4Sm80ELb0ELb1ELb0ELb0ELb1ELb0ELb1ELb1EEENS1_21CollectiveEpilogueFwdINS6_IJS8_SA_S9_EEENS6_IJNS7_ILi1EEESI_SI_EEESC_SE_Li256ELb0ELb1ELb1ELb0EEENS1_19SingleTileSchedulerILb0ELb1ELb1ELi128EEEEEEEEEvNT_6ParamsE:
        /* <DEDUP_REMOVED lines=17> */
.L_x_1943:
[----:B------:R-:W-:Y:S02]  /*0110*/  ULDC.64 UR4, c[0x0][0x550] ;  /* 0x0001540000047ab9 */ /* 0x000fe40000000a00 */
[----:B------:R-:W-:Y:S02]  /*0120*/  UISETP.NE.AND UP0, UPT, UR4, 0x1, UPT ;  /* 0x000000010400788c */ /* 0x000fe4000bf05270 */
[----:B------:R-:W-:-:S02]  /*0130*/  UIMAD.WIDE.U32 UR10, UR6, UR5, URZ ;  /* 0x00000005060a72a5 */ /* 0x000fc4000f8e003f */
[----:B------:R-:W-:Y:S02]  /*0140*/  ULDC UR4, c[0x0][0x558] ;  /* 0x0001560000047ab9 */ /* 0x000fe40000000800 */
[----:B------:R-:W-:-:S05]  /*0150*/  UMOV UR14, UR6 ;  /* 0x00000006000e7c82 */ /* 0x000fca0008000000 */
[----:B------:R-:W-:-:S03]  /*0160*/  @UP0 USHF.R.U32.HI UR14, URZ, UR4, UR11 ;  /* 0x000000043f0e0299 */ /* 0x000fc6000801160b */
.L_x_1944:
[----:B------:R-:W-:Y:S01]  /*0170*/  ISETP.LE.AND P0, PT, RZ, UR8, PT ;  /* 0x00000008ff007c0c */ /* 0x000fe2000bf03270 */
[----:B------:R-:W-:Y:S02]  /*0180*/  UIADD3 UR4, -UR14, URZ, URZ ;  /* 0x0000003f0e047290 */ /* 0x000fe4000fffe13f */
[----:B------:R-:W-:Y:S02]  /*0190*/  ULDC UR7, c[0x0][0x550] ;  /* 0x0001540000077ab9 */ /* 0x000fe40000000800 */
[----:B------:R-:W-:-:S08]  /*01a0*/  UIMAD UR7, UR4, UR7, UR6 ;  /* 0x00000007040772a4 */ /* 0x000fd0000f8e0206 */
[----:B------:R-:W-:Y:S05]  /*01b0*/  @!P0 EXIT ;  /* 0x000000000000894d */ /* 0x000fea0003800000 */
[----:B------:R-:W-:Y:S01]  /*01c0*/  ULDC.64 UR4, c[0x0][0x370] ;  /* 0x0000dc0000047ab9 */ /* 0x000fe20000000a00 */
[----:B------:R-:W-:Y:S01]  /*01d0*/  IMAD.MOV.U32 R194, RZ, RZ, RZ ;  /* 0x000000ffffc27224 */ /* 0x000fe200078e00ff */
[----:B------:R-:W-:Y:S02]  /*01e0*/  UISETP.NE.U32.AND UP0, UPT, URZ, UR4, UPT ;  /* 0x000000043f00728c */ /* 0x000fe4000bf05070 */
[----:B------:R-:W-:Y:S02]  /*01f0*/  ULDC.64 UR10, c[0x0][0x370] ;  /* 0x0000dc00000a7ab9 */ /* 0x000fe40000000a00 */
[----:B------:R-:W-:Y:S01]  /*0200*/  UISETP.NE.AND.EX UP0, UPT, URZ, UR5, UPT, UP0 ;  /* 0x000000053f00728c */ /* 0x000fe2000bf05300 */
[----:B------:R-:W1:Y:S01]  /*0210*/  S2UR UR6, SR_CTAID.X ;  /* 0x00000000000679c3 */ /* 0x000e620000002500 */
[----:B------:R-:W-:Y:S02]  /*0220*/  ULDC UR12, c[0x0][0x2ac] ;  /* 0x0000ab00000c7ab9 */ /* 0x000fe40000000800 */
[----:B------:R-:W-:-:S02]  /*0230*/  ULDC.64 UR20, c[0x0][0x118] ;  /* 0x0000460000147ab9 */ /* 0x000fc40000000a00 */
[----:B------:R-:W-:-:S05]  /*0240*/  PLOP3.LUT P0, PT, PT, PT, UP0, 0x80, 0x0 ;  /* 0x000000000000781c */ /* 0x000fca0003f0f008 */
[----:B------:R-:W-:Y:S02]  /*0250*/  @UP0 UMOV UR4, 0x4 ;  /* 0x0000000400040882 */ /* 0x000fe40000000000 */
[----:B------:R-:W-:-:S06]  /*0260*/  @UP0 UIMAD.WIDE UR4, UR8, UR4, UR10 ;  /* 0x00000004080402a5 */ /* 0x000fcc000f8e020a */
[----:B------:R-:W-:Y:S01]  /*0270*/  MOV R2, UR4 ;  /* 0x0000000400027c02 */ /* 0x000fe20008000f00 */
[----:B------:R-:W-:Y:S01]  /*0280*/  ULDC UR4, c[0x0][0x2c4] ;  /* 0x0000b10000047ab9 */ /* 0x000fe20000000800 */
[----:B------:R-:W-:Y:S01]  /*0290*/  IMAD.U32 R3, RZ, RZ, UR5 ;  /* 0x00000005ff037e24 */ /* 0x000fe2000f8e00ff */
[----:B------:R-:W-:Y:S02]  /*02a0*/  UISETP.NE.AND UP1, UPT, UR4, 0x1, UPT ;  /* 0x000000010400788c */ /* 0x000fe4000bf25270 */
[----:B-1----:R-:W-:Y:S02]  /*02b0*/  USHF.L.U32 UR24, UR6, 0x7, URZ ;  /* 0x0000000706187899 */ /* 0x002fe4000800063f */
[----:B------:R1:W5:Y:S01]  /*02c0*/  @P0 LDG.E R194, [R2.64] ;  /* 0x0000001402c20981 */ /* 0x000362000c1e1900 */
[----:B------:R-:W-:Y:S02]  /*02d0*/  ULDC.64 UR4, c[0x0][0x2c8] ;  /* 0x0000b20000047ab9 */ /* 0x000fe40000000a00 */
[----:B------:R-:W-:-:S04]  /*02e0*/  UIADD3 UR9, UR24, 0x7f, URZ ;  /* 0x0000007f18097890 */ /* 0x000fc8000fffe03f */
[----:B------:R-:W-:-:S04]  /*02f0*/  @UP1 UIADD3 UR10, UR24, 0x7f, URZ ;  /* 0x0000007f180a1890 */ /* 0x000fc8000fffe03f */
[----:B------:R-:W-:-:S03]  /*0300*/  UIMAD.WIDE.U32 UR10, UR10, UR4, URZ ;  /* 0x000000040a0a72a5 */ /* 0x000fc6000f8e003f */
[----:B------:R-:W-:Y:S02]  /*0310*/  ULDC UR4, c[0x0][0x1d0] ;  /* 0x0000740000047ab9 */ /* 0x000fe40000000800 */
[----:B------:R-:W-:Y:S02]  /*0320*/  @UP1 USHF.R.U32.HI UR9, URZ, UR5, UR11 ;  /* 0x000000053f091299 */ /* 0x000fe4000801160b */
[----:B------:R-:W-:Y:S02]  /*0330*/  UIMAD UR12, UR12, UR4, URZ ;  /* 0x000000040c0c72a4 */ /* 0x000fe4000f8e023f */
[----:B------:R-:W-:Y:S02]  /*0340*/  UMOV UR10, 0x1 ;  /* 0x00000001000a7882 */ /* 0x000fe40000000000 */
[----:B------:R-:W-:Y:S02]  /*0350*/  ULDC.64 UR4, c[0x0][0x328] ;  /* 0x0000ca0000047ab9 */ /* 0x000fe40000000a00 */
[----:B------:R-:W-:-:S02]  /*0360*/  UISETP.LE.AND UP0, UPT, UR10, UR5, UPT ;  /* 0x000000050a00728c */ /* 0x000fc4000bf03270 */
[----:B------:R-:W-:Y:S02]  /*0370*/  ULDC UR11, c[0x0][0x168] ;  /* 0x00005a00000b7ab9 */ /* 0x000fe40000000800 */
[----:B------:R-:W-:Y:S02]  /*0380*/  UIADD3 UR11, UR12, -UR11, UR10 ;  /* 0x8000000b0c0b7290 */ /* 0x000fe4000fffe00a */
[----:B------:R-:W-:Y:S02]  /*0390*/  PLOP3.LUT P0, PT, PT, PT, UP0, 0x40, 0x0 ;  /* 0x000000000000781c */ /* 0x000fe40003f0e808 */
[----:B------:R-:W-:-:S04]  /*03a0*/  UIADD3 UR5, UR11, UR9, URZ ;  /* 0x000000090b057290 */ /* 0x000fc8000fffe03f */
[----:B------:R-:W-:-:S07]  /*03b0*/  UIADD3 UR9, UR5, UR4, URZ ;  /* 0x0000000405097290 */ /* 0x000fce000fffe03f */
[----:B------:R-:W-:Y:S05]  /*03c0*/  @P0 BRA `(.L_x_1945) ;  /* 0x0000016000000947 */ /* 0x000fea0003800000 */
[----:B-1----:R-:W-:Y:S01]  /*03d0*/  ISETP.LT.AND P0, PT, RZ, UR5, PT ;  /* 0x00000005ff007c0c */ /* 0x002fe2000bf01270 */
        /* <DEDUP_REMOVED lines=11> */
.L_x_1946:
[----:B------:R-:W-:Y:S02]  /*0490*/  ULDC UR4, c[0x0][0x32c] ;  /* 0x0000cb0000047ab9 */ /* 0x000fe40000000800 */
[----:B------:R-:W-:-:S03]  /*04a0*/  UISETP.NE.AND UP2, UPT, UR10, UR4, UPT ;  /* 0x000000040a00728c */ /* 0x000fc6000bf45270 */
[----:B------:R-:W-:Y:S02]  /*04b0*/  ULDC.64 UR4, c[0x0][0x330] ;  /* 0x0000cc0000047ab9 */ /* 0x000fe40000000a00 */
[----:B------:R-:W-:-:S07]  /*04c0*/  UIMAD.WIDE.U32 UR16, UR11, UR4, URZ ;  /* 0x000000040b1072a5 */ /* 0x000fce000f8e003f */
[----:B------:R-:W-:Y:S02]  /*04d0*/  @UP2 UMOV UR13, UR17 ;  /* 0x00000011000d2c82 */ /* 0x000fe40008000000 */
[----:B------:R-:W-:Y:S02]  /*04e0*/  @UP2 USHF.R.U32.HI UR11, URZ, UR5, UR13 ;  /* 0x000000053f0b2299 */ /* 0x000fe4000801160d */
.L_x_1947:
[----:B------:R-:W-:Y:S02]  /*04f0*/  ULDC UR4, c[0x0][0x32c] ;  /* 0x0000cb0000047ab9 */ /* 0x000fe40000000800 */
[----:B------:R-:W-:-:S04]  /*0500*/  UIMAD UR4, UR11, UR4, UR4 ;  /* 0x000000040b0472a4 */ /* 0x000fc8000f8e0204 */
[----:B------:R-:W-:-:S04]  /*0510*/  UISETP.LT.AND UP2, UPT, UR9, UR4, UPT ;  /* 0x000000040900728c */ /* 0x000fc8000bf41270 */
[----:B------:R-:W-:Y:S02]  /*0520*/  USEL UR9, UR9, UR4, UP2 ;  /* 0x0000000409097287 */ /* 0x000fe40009000000 */
.L_x_1945:
[----:B-1----:R-:W-:Y:S01]  /*0530*/  UIADD3 UR10, UR12, 0x3f, URZ ;  /* 0x0000003f0c0a7890 */ /* 0x002fe2000fffe03f */
        /* <DEDUP_REMOVED lines=33> */
.L_x_1949:
[----:B------:R-:W-:Y:S02]  /*0750*/  ULDC UR4, c[0x0][0x32c] ;  /* 0x0000cb0000047ab9 */ /* 0x000fe40000000800 */
[----:B------:R-:W-:-:S03]  /*0760*/  UISETP.NE.AND UP2, UPT, UR4, 0x1, UPT ;  /* 0x000000010400788c */ /* 0x000fc6000bf45270 */
[----:B------:R-:W-:Y:S02]  /*0770*/  ULDC.64 UR4, c[0x0][0x330] ;  /* 0x0000cc0000047ab9 */ /* 0x000fe40000000a00 */
[----:B------:R-:W-:-:S07]  /*0780*/  UIMAD.WIDE.U32 UR16, UR11, UR4, URZ ;  /* 0x000000040b1072a5 */ /* 0x000fce000f8e003f */
[----:B------:R-:W-:Y:S02]  /*0790*/  @UP2 UMOV UR13, UR17 ;  /* 0x00000011000d2c82 */ /* 0x000fe40008000000 */
[----:B------:R-:W-:Y:S02]  /*07a0*/  @UP2 USHF.R.U32.HI UR11, URZ, UR5, UR13 ;  /* 0x000000053f0b2299 */ /* 0x000fe4000801160d */
.L_x_1950:
[----:B------:R-:W-:Y:S02]  /*07b0*/  ULDC UR4, c[0x0][0x32c] ;  /* 0x0000cb0000047ab9 */ /* 0x000fe40000000800 */
[----:B------:R-:W-:-:S04]  /*07c0*/  UIMAD UR4, UR11, UR4, URZ ;  /* 0x000000040b0472a4 */ /* 0x000fc8000f8e023f */
[----:B------:R-:W-:-:S04]  /*07d0*/  UISETP.LT.AND UP2, UPT, UR10, UR4, UPT ;  /* 0x000000040a00728c */ /* 0x000fc8000bf41270 */
[----:B------:R-:W-:-:S04]  /*07e0*/  USEL UR10, UR10, UR4, !UP2 ;  /* 0x000000040a0a7287 */ /* 0x000fc8000d000000 */
.L_x_1948:
        /* <DEDUP_REMOVED lines=16> */
[-C--:B------:R-:W-:Y:S01]  /*08f0*/  IABS R2, R0.reuse ;  /* 0x0000000000027213 */ /* 0x080fe20000000000 */
[----:B------:R-:W-:Y:S01]  /*0900*/  UIADD3 UR17, -UR11, UR17, URZ ;  /* 0x000000110b117290 */ /* 0x000fe2000fffe13f */
[----:B------:R-:W-:Y:S02]  /*0910*/  IABS R0, R0 ;  /* 0x0000000000007213 */ /* 0x000fe40000000000 */
[----:B------:R1:W2:Y:S03]  /*0920*/  R2UR UR16, R2 ;  /* 0x00000000021073c2 */ /* 0x0002a600000e0000 */
[----:B------:R-:W-:Y:S01]  /*0930*/  IMAD.U32 R4, RZ, RZ, UR17 ;  /* 0x00000011ff047e24 */ /* 0x000fe2000f8e00ff */
[----:B------:R-:W-:Y:S01]  /*0940*/  ULOP3.LUT UR17, UR17, UR5, URZ, 0x3c, !UPT ;  /* 0x0000000511117292 */ /* 0x000fe2000f8e3c3f */
[----:B------:R-:W-:-:S04]  /*0950*/  IMAD.MOV R0, RZ, RZ, -R0 ;  /* 0x000000ffff007224 */ /* 0x000fc800078e0a00 */
[----:B------:R-:W3:Y:S01]  /*0960*/  R2UR UR10, R0 ;  /* 0x00000000000a73c2 */ /* 0x000ee200000e0000 */
[----:B-1----:R-:W-:Y:S01]  /*0970*/  IABS R2, R4 ;  /* 0x0000000400027213 */ /* 0x002fe20000000000 */
[----:B--2---:R-:W1:Y:S06]  /*0980*/  I2F.RP R5, UR16 ;  /* 0x0000001000057d06 */ /* 0x004e6c0008209400 */
[----:B------:R-:W2:Y:S02]  /*0990*/  R2UR UR13, R2 ;  /* 0x00000000020d73c2 */ /* 0x000ea400000e0000 */
[----:B-1----:R-:W1:Y:S02]  /*09a0*/  MUFU.RCP R3, R5 ;  /* 0x0000000500037308 */ /* 0x002e640000001000 */
[----:B-1----:R-:W-:-:S06]  /*09b0*/  IADD3 R3, R3, 0xffffffe, RZ ;  /* 0x0ffffffe03037810 */ /* 0x002fcc0007ffe0ff */
[----:B------:R-:W1:Y:S02]  /*09c0*/  F2I.FTZ.U32.TRUNC.NTZ R3, R3 ;  /* 0x0000000300037305 */ /* 0x000e64000021f000 */
[----:B-1----:R-:W1:Y:S02]  /*09d0*/  R2UR UR19, R3 ;  /* 0x00000000031373c2 */ /* 0x002e6400000e0000 */
[----:B-1----:R-:W-:-:S04]  /*09e0*/  UIADD3 UR4, URZ, -UR19, URZ ;  /* 0x800000133f047290 */ /* 0x002fc8000fffe03f */
[----:B------:R-:W-:-:S04]  /*09f0*/  UIMAD UR4, UR4, UR16, URZ ;  /* 0x00000010040472a4 */ /* 0x000fc8000f8e023f */
[----:B------:R-:W-:-:S04]  /*0a00*/  UIMAD.WIDE.U32 UR18, UR19, UR4, UR18 ;  /* 0x00000004131272a5 */ /* 0x000fc8000f8e0012 */
[----:B--2---:R-:W-:-:S04]  /*0a10*/  UIMAD.WIDE.U32 UR18, UR19, UR13, URZ ;  /* 0x0000000d131272a5 */ /* 0x004fc8000f8e003f */
[----:B---3--:R-:W-:-:S04]  /*0a20*/  UIMAD UR10, UR19, UR10, UR13 ;  /* 0x0000000a130a72a4 */ /* 0x008fc8000f8e020d */
        /* <DEDUP_REMOVED lines=10> */
.L_x_1951:
        /* <DEDUP_REMOVED lines=72> */
[----:B------:R1:W2:Y:S01]  /*0f50*/  @P2 LDG.E R4, [R4.64] ;  /* 0x0000001404042981 */ /* 0x0002a2000c1e1900 */
        /* <DEDUP_REMOVED lines=13> */
[----:B------:R-:W-:Y:S01]  /*1030*/  IMAD R193, R201, 0x20, R20 ;  /* 0x00000020c9c17824 */ /* 0x000fe200078e0214 */
[----:B------:R-:W-:Y:S01]  /*1040*/  UIMAD UR10, UR10, UR4, URZ ;  /* 0x000000040a0a72a4 */ /* 0x000fe2000f8e023f */
[----:B------:R-:W-:Y:S01]  /*1050*/  LOP3.LUT R19, R21, 0xfffffff0, RZ, 0xc0, !PT ;  /* 0xfffffff015137812 */ /* 0x000fe200078ec0ff */
[----:B------:R-:W-:Y:S01]  /*1060*/  UIMAD.WIDE.U32 UR16, UR8, UR4, UR16 ;  /* 0x00000004081072a5 */ /* 0x000fe2000f8e0010 */
[----:B------:R-:W-:Y:S01]  /*1070*/  IMAD.SHL.U32 R200, R201, 0x8, RZ ;  /* 0x00000008c9c87824 */ /* 0x000fe200078e00ff */
[----:B------:R-:W-:Y:S01]  /*1080*/  IADD3 R2, R193, UR24, RZ ;  /* 0x00000018c1027c10 */ /* 0x000fe2000fffe0ff */
[----:B------:R-:W-:Y:S01]  /*1090*/  UIMAD UR5, UR8, UR5, UR10 ;  /* 0x00000005080572a4 */ /* 0x000fe2000f8e020a */
[----:B------:R-:W-:Y:S01]  /*10a0*/  IMAD.IADD R19, R6, 0x1, -R19 ;  /* 0x0000000106137824 */ /* 0x000fe200078e0a13 */
[----:B------:R-:W-:Y:S01]  /*10b0*/  ULDC UR4, c[0x0][0x168] ;  /* 0x00005a0000047ab9 */ /* 0x000fe20000000800 */
[----:B------:R-:W-:Y:S01]  /*10c0*/  IMAD.U32 R11, RZ, RZ, UR17 ;  /* 0x00000011ff0b7e24 */ /* 0x000fe2000f8e00ff */
[----:B------:R-:W-:Y:S01]  /*10d0*/  UIADD3 UR5, UR17, UR5, URZ ;  /* 0x0000000511057290 */ /* 0x000fe2000fffe03f */
[----:B------:R-:W-:Y:S01]  /*10e0*/  @P1 IMAD.HI.U32 R0, R2, c[0x0][0x2c8], RZ ;  /* 0x0000b20002001a27 */ /* 0x000fe200078e00ff */
[----:B------:R-:W-:Y:S01]  /*10f0*/  LOP3.LUT R9, R9, 0x1c0, RZ, 0xc0, !PT ;  /* 0x000001c009097812 */ /* 0x000fe200078ec0ff */
[----:B------:R-:W-:Y:S01]  /*1100*/  BSSY B0, `(.L_x_1953) ;  /* 0x0000042000007945 */ /* 0x000fe20003800000 */
[----:B------:R-:W-:Y:S01]  /*1110*/  LOP3.LUT P1, RZ, R201, 0x4, RZ, 0xc0, !PT ;  /* 0x00000004c9ff7812 */ /* 0x000fe2000782c0ff */
[----:B------:R-:W-:Y:S01]  /*1120*/  IMAD.MOV.U32 R3, RZ, RZ, R2 ;  /* 0x000000ffff037224 */ /* 0x000fe200078e0002 */
[----:B------:R-:W-:Y:S01]  /*1130*/  @P0 SHF.R.U32.HI R3, RZ, c[0x0][0x2cc], R0 ;  /* 0x0000b300ff030a19 */ /* 0x000fe20000011600 */
[----:B------:R-:W-:Y:S01]  /*1140*/  IMAD.U32 R10, RZ, RZ, UR16 ;  /* 0x00000010ff0a7e24 */ /* 0x000fe2000f8e00ff */
[----:B------:R-:W-:Y:S01]  /*1150*/  SHF.R.U32.HI R7, RZ, 0x3, R9 ;  /* 0x00000003ff077819 */ /* 0x000fe20000011609 */
[----:B------:R-:W-:Y:S01]  /*1160*/  IMAD.U32 R11, RZ, RZ, UR5 ;  /* 0x00000005ff0b7e24 */ /* 0x000fe2000f8e00ff */
[--C-:B------:R-:W-:Y:S01]  /*1170*/  SHF.R.S32.HI R0, RZ, 0x1f, R3.reuse ;  /* 0x0000001fff007819 */ /* 0x100fe20000011403 */
[----:B-1----:R-:W-:Y:S01]  /*1180*/  IMAD.MOV R5, RZ, RZ, -R3 ;  /* 0x000000ffff057224 */ /* 0x002fe200078e0a03 */
[----:B------:R-:W-:Y:S01]  /*1190*/  ULDC UR5, c[0x0][0x2c4] ;  /* 0x0000b10000057ab9 */ /* 0x000fe20000000800 */
[----:B------:R-:W-:Y:S01]  /*11a0*/  IMAD.WIDE.U32 R10, R3, c[0x0][0x1b0], R10 ;  /* 0x00006c00030a7a25 */ /* 0x000fe200078e000a */
[----:B------:R-:W-:Y:S01]  /*11b0*/  UIMAD UR4, UR5, UR4, URZ ;  /* 0x00000004050472a4 */ /* 0x000fe2000f8e023f */
[----:B------:R-:W-:-:S02]  /*11c0*/  LOP3.LUT R192, R9, 0x38, R200, 0xf8, !PT ;  /* 0x0000003809c07812 */ /* 0x000fc400078ef8c8 */
[----:B------:R-:W-:Y:S01]  /*11d0*/  IMAD R2, R5, c[0x0][0x2c4], R2 ;  /* 0x0000b10005027a24 */ /* 0x000fe200078e0202 */
[----:B------:R-:W-:Y:S01]  /*11e0*/  IADD3 R9, R200, 0x80, RZ ;  /* 0x00000080c8097810 */ /* 0x000fe20007ffe0ff */
[----:B------:R-:W-:Y:S01]  /*11f0*/  IMAD R0, R0, c[0x0][0x1b0], RZ ;  /* 0x00006c0000007a24 */ /* 0x000fe200078e02ff */
[----:B------:R-:W-:Y:S01]  /*1200*/  LOP3.LUT R192, R192, R7, RZ, 0x3c, !PT ;  /* 0x00000007c0c07212 */ /* 0x000fe200078e3cff */
[----:B------:R-:W-:Y:S01]  /*1210*/  IMAD.MOV.U32 R182, RZ, RZ, 0x10 ;  /* 0x00000010ffb67424 */ /* 0x000fe200078e00ff */
[----:B------:R-:W-:Y:S01]  /*1220*/  SHF.R.S32.HI R5, RZ, 0x1f, R2 ;  /* 0x0000001fff057819 */ /* 0x000fe20000011402 */
[----:B------:R-:W-:Y:S01]  /*1230*/  IMAD R3, R3, c[0x0][0x1b4], R0 ;  /* 0x00006d0003037a24 */ /* 0x000fe200078e0200 */
[----:B------:R-:W-:Y:S02]  /*1240*/  SHF.R.S32.HI R0, RZ, 0x1f, R19 ;  /* 0x0000001fff007819 */ /* 0x000fe40000011413 */
[----:B------:R-:W-:Y:S01]  /*1250*/  LEA.HI R7, R81, R6, RZ, 0x6 ;  /* 0x0000000651077211 */ /* 0x000fe200078f30ff */
[----:B------:R-:W-:Y:S01]  /*1260*/  IMAD R5, R5, c[0x0][0x1a8], RZ ;  /* 0x00006a0005057a24 */ /* 0x000fe200078e02ff */
[----:B------:R-:W-:Y:S01]  /*1270*/  LEA.HI R0, R0, R19, RZ, 0x3 ;  /* 0x0000001300007211 */ /* 0x000fe200078f18ff */
[----:B------:R-:W-:Y:S01]  /*1280*/  IMAD.IADD R11, R11, 0x1, R3 ;  /* 0x000000010b0b7824 */ /* 0x000fe200078e0203 */
[----:B------:R-:W-:Y:S01]  /*1290*/  ISETP.GE.AND P4, PT, R9, c[0x0][0x198], PT ;  /* 0x0000660009007a0c */ /* 0x000fe20003f86270 */
[----:B------:R-:W-:-:S02]  /*12a0*/  IMAD R5, R2, c[0x0][0x1ac], R5 ;  /* 0x00006b0002057a24 */ /* 0x000fc400078e0205 */
[----:B------:R-:W-:Y:S01]  /*12b0*/  IMAD.WIDE.U32 R2, R2, c[0x0][0x1a8], R10 ;  /* 0x00006a0002027a25 */ /* 0x000fe200078e000a */
[----:B------:R-:W-:-:S03]  /*12c0*/  IADD3 R10, R200, 0x40, RZ ;  /* 0x00000040c80a7810 */ /* 0x000fc60007ffe0ff */
[----:B------:R-:W-:Y:S01]  /*12d0*/  IMAD.IADD R3, R3, 0x1, R5 ;  /* 0x0000000103037824 */ /* 0x000fe200078e0205 */
[----:B------:R-:W-:Y:S01]  /*12e0*/  LEA R5, P0, R2, c[0x0][0x160], 0x1 ;  /* 0x0000580002057a11 */ /* 0x000fe200078008ff */
[----:B------:R-:W-:Y:S01]  /*12f0*/  IMAD.SHL.U32 R7, R7, 0x8, RZ ;  /* 0x0000000807077824 */ /* 0x000fe200078e00ff */
[----:B------:R-:W-:Y:S02]  /*1300*/  ISETP.GE.AND P3, PT, R10, c[0x0][0x198], PT ;  /* 0x000066000a007a0c */ /* 0x000fe40003f66270 */
[----:B------:R-:W-:Y:S01]  /*1310*/  LEA.HI.X R3, R2, c[0x0][0x164], R3, 0x1, P0 ;  /* 0x0000590002037a11 */ /* 0x000fe200000f0c03 */
[----:B------:R1:W3:Y:S01]  /*1320*/  SHFL.IDX PT, R12, R5, RZ, 0x181f ;  /* 0x00181fff050c7589 */ /* 0x0002e200000e0000 */
[----:B------:R-:W-:Y:S02]  /*1330*/  LOP3.LUT R2, R0, 0xfffffff8, RZ, 0xc0, !PT ;  /* 0xfffffff800027812 */ /* 0x000fe400078ec0ff */
[----:B------:R-:W-:Y:S01]  /*1340*/  LOP3.LUT P0, RZ, R201, 0x2, RZ, 0xc0, !PT ;  /* 0x00000002c9ff7812 */ /* 0x000fe2000780c0ff */
[----:B------:R1:W4:Y:S01]  /*1350*/  SHFL.IDX PT, R13, R3, RZ, 0x181f ;  /* 0x00181fff030d7589 */ /* 0x00032200000e0000 */
[----:B------:R-:W-:Y:S01]  /*1360*/  LOP3.LUT R192, R192, 0xfffffe00, R7, 0xf8, !PT ;  /* 0xfffffe00c0c07812 */ /* 0x000fe200078ef807 */
[----:B------:R-:W-:Y:S01]  /*1370*/  IMAD.IADD R19, R19, 0x1, -R2 ;  /* 0x0000000113137824 */ /* 0x000fe200078e0a02 */
[----:B------:R-:W-:-:S04]  /*1380*/  IADD3 R2, R20, UR24, RZ ;  /* 0x0000001814027c10 */ /* 0x000fc8000fffe0ff */
[----:B------:R-:W-:Y:S01]  /*1390*/  ISETP.GE.AND P5, PT, R2, UR4, PT ;  /* 0x0000000402007c0c */ /* 0x000fe2000bfa6270 */
[----:B--2---:R2:W1:Y:S02]  /*13a0*/  @P2 R2UR UR9, R4 ;  /* 0x00000000040923c2 */ /* 0x00446400000e0000 */
[----:B-1----:R-:W-:Y:S01]  /*13b0*/  @!UP2 UMOV UR9, UR8 ;  /* 0x000000080009ac82 */ /* 0x002fe20008000000 */
[----:B------:R-:W-:Y:S02]  /*13c0*/  ISETP.GE.AND P2, PT, R200, c[0x0][0x198], PT ;  /* 0x00006600c8007a0c */ /* 0x000fe40003f46270 */
[----:B--2---:R-:W-:Y:S01]  /*13d0*/  P2R R4, PR, RZ, 0x1 ;  /* 0x00000001ff047803 */ /* 0x004fe20000000000 */
[----:B------:R-:W-:Y:S01]  /*13e0*/  IMAD.MOV.U32 R4, RZ, RZ, 0x20 ;  /* 0x00000020ff047424 */ /* 0x000fe200078e00ff */
[----:B------:R-:W-:-:S04]  /*13f0*/  LOP3.LUT P0, RZ, R19, 0x2, RZ, 0xc0, !PT ;  /* 0x0000000213ff7812 */ /* 0x000fc8000780c0ff */
[----:B------:R-:W-:Y:S02]  /*1400*/  SEL R182, R182, 0xfffffff0, !P0 ;  /* 0xfffffff0b6b67807 */ /* 0x000fe40004000000 */
[----:B------:R-:W-:-:S04]  /*1410*/  LOP3.LUT P0, RZ, R19, 0x4, RZ, 0xc0, !PT ;  /* 0x0000000413ff7812 */ /* 0x000fc8000780c0ff */
[----:B------:R-:W-:Y:S01]  /*1420*/  SEL R4, R4, 0xffffffe0, !P0 ;  /* 0xffffffe004047807 */ /* 0x000fe20004000000 */
[----:B------:R-:W-:Y:S05]  /*1430*/  @P5 BRA `(.L_x_1954) ;  /* 0x000000e000005947 */ /* 0x000fea0003800000 */
[----:B---34-:R-:W-:Y:S01]  /*1440*/  SHF.R.S32.HI R7, RZ, 0x1f, R10 ;  /* 0x0000001fff077819 */ /* 0x018fe2000001140a */
[----:B------:R-:W-:Y:S01]  /*1450*/  IMAD.SHL.U32 R11, R192, 0x2, RZ ;  /* 0x00000002c00b7824 */ /* 0x000fe200078e00ff */
[----:B------:R-:W-:Y:S02]  /*1460*/  SHF.R.S32.HI R14, RZ, 0x1f, R9 ;  /* 0x0000001fff0e7819 */ /* 0x000fe40000011409 */
[----:B------:R-:W-:Y:S02]  /*1470*/  LEA.HI R8, R7, R10, RZ, 0x3 ;  /* 0x0000000a07087211 */ /* 0x000fe400078f18ff */
[----:B------:R-:W-:Y:S01]  /*1480*/  LEA.HI R7, R14, R9, RZ, 0x3 ;  /* 0x000000090e077211 */ /* 0x000fe200078f18ff */
[----:B------:R-:W-:Y:S01]  /*1490*/  IMAD.WIDE R14, R200, 0x2, R12 ;  /* 0x00000002c80e7825 */ /* 0x000fe200078e020c */
[----:B------:R-:W-:Y:S02]  /*14a0*/  LOP3.LUT R8, R8, 0xfffffff8, RZ, 0xc0, !PT ;  /* 0xfffffff808087812 */ /* 0x000fe400078ec0ff */
[----:B------:R-:W-:-:S02]  /*14b0*/  LOP3.LUT R7, R7, 0xfffffff8, RZ, 0xc0, !PT ;  /* 0xfffffff807077812 */ /* 0x000fc400078ec0ff */
[----:B------:R-:W-:Y:S01]  /*14c0*/  @!PT LDS RZ, [RZ] ;  /* 0x00000000fffff984 */ /* 0x000fe20000000800 */
[----:B------:R1:W-:Y:S01]  /*14d0*/  LDGSTS.E.BYPASS.LTC128B.128 [R11+0x18100], [R14.64], !P2 ;  /* 0x181000000e0b7fae */ /* 0x0003e2000d101d54 */
[----:B------:R-:W-:-:S04]  /*14e0*/  IMAD.WIDE R16, R8, 0x2, R12 ;  /* 0x0000000208107825 */ /* 0x000fc800078e020c */
[----:B------:R-:W-:Y:S01]  /*14f0*/  IMAD.WIDE R12, R7, 0x2, R12 ;  /* 0x00000002070c7825 */ /* 0x000fe200078e020c */
[----:B------:R1:W-:Y:S04]  /*1500*/  LDGSTS.E.BYPASS.LTC128B.128 [R11+0x1c100], [R16.64], !P3 ;  /* 0x1c100000100b7fae */ /* 0x0003e8000d901d54 */
[----:B------:R1:W-:Y:S02]  /*1510*/  LDGSTS.E.BYPASS.LTC128B.128 [R11+0x20100], [R12.64], !P4 ;  /* 0x201000000c0b7fae */ /* 0x0003e4000e101d54 */
.L_x_1954:
[----:B---34-:R-:W-:Y:S05]  /*1520*/  BSYNC B0 ;  /* 0x0000000000007941 */ /* 0x018fea0003800000 */
.L_x_1953:
[----:B------:R-:W-:Y:S01]  /*1530*/  IADD3 R7, R2, 0x20, RZ ;  /* 0x0000002002077810 */ /* 0x000fe20007ffe0ff */
[----:B-1----:R1:W2:Y:S01]  /*1540*/  SHFL.IDX PT, R13, R3, 0x1, 0x181f ;  /* 0x00381f00030d7f89 */ /* 0x0022a200000e0000 */
[----:B------:R-:W-:Y:S02]  /*1550*/  BSSY B0, `(.L_x_1955) ;  /* 0x0000012000007945 */ /* 0x000fe40003800000 */
[----:B------:R-:W-:Y:S01]  /*1560*/  ISETP.GE.AND P0, PT, R7, UR4, PT ;  /* 0x0000000407007c0c */ /* 0x000fe2000bf06270 */
[----:B------:R1:W3:-:S12]  /*1570*/  SHFL.IDX PT, R12, R5, 0x1, 0x181f ;  /* 0x00381f00050c7f89 */ /* 0x0002d800000e0000 */
[----:B------:R-:W-:Y:S05]  /*1580*/  @P0 BRA `(.L_x_1956) ;  /* 0x000000e000000947 */ /* 0x000fea0003800000 */
[----:B------:R-:W-:Y:S01]  /*1590*/  SHF.R.S32.HI R7, RZ, 0x1f, R10 ;  /* 0x0000001fff077819 */ /* 0x000fe2000001140a */
[----:B------:R-:W-:Y:S01]  /*15a0*/  IMAD.SHL.U32 R11, R192, 0x2, RZ ;  /* 0x00000002c00b7824 */ /* 0x000fe200078e00ff */
[----:B------:R-:W-:Y:S02]  /*15b0*/  SHF.R.S32.HI R14, RZ, 0x1f, R9 ;  /* 0x0000001fff0e7819 */ /* 0x000fe40000011409 */
[----:B------:R-:W-:Y:S02]  /*15c0*/  LEA.HI R8, R7, R10, RZ, 0x3 ;  /* 0x0000000a07087211 */ /* 0x000fe400078f18ff */
[----:B------:R-:W-:Y:S01]  /*15d0*/  LEA.HI R7, R14, R9, RZ, 0x3 ;  /* 0x000000090e077211 */ /* 0x000fe200078f18ff */
[----:B--23--:R-:W-:Y:S01]  /*15e0*/  IMAD.WIDE R14, R200, 0x2, R12 ;  /* 0x00000002c80e7825 */ /* 0x00cfe200078e020c */
        /* <DEDUP_REMOVED lines=8> */
.L_x_1956:
[----:B------:R-:W-:Y:S05]  /*1670*/  BSYNC B0 ;  /* 0x0000000000007941 */ /* 0x000fea0003800000 */
.L_x_1955:
        /* <DEDUP_REMOVED lines=8> */
[----:B------:R-:W-:Y:S02]  /*1700*/  SHF.R.S32.HI R14, RZ, 0x1f, R9 ;  /* 0x0000001fff0e7819 */ /* 0x000fe40000011409 */
[----:B------:R-:W-:Y:S02]  /*1710*/  LEA.HI R8, R7, R10, RZ, 0x3 ;  /* 0x0000000a07087211 */ /* 0x000fe400078f18ff */
[----:B------:R-:W-:Y:S01]  /*1720*/  LEA.HI R7, R14, R9, RZ, 0x3 ;  /* 0x000000090e077211 */ /* 0x000fe200078f18ff */
[----:B---34-:R-:W-:Y:S01]  /*1730*/  IMAD.WIDE R14, R200, 0x2, R12 ;  /* 0x00000002c80e7825 */ /* 0x018fe200078e020c */
        /* <DEDUP_REMOVED lines=8> */
.L_x_1958:
[----:B------:R-:W-:Y:S05]  /*17c0*/  BSYNC B0 ;  /* 0x0000000000007941 */ /* 0x000fea0003800000 */
.L_x_1957:
[----:B---3--:R-:W-:Y:S01]  /*17d0*/  SHFL.IDX PT, R16, R5, 0x3, 0x181f ;  /* 0x00781f0005107f89 */ /* 0x008fe200000e0000 */
[----:B------:R-:W-:Y:S01]  /*17e0*/  IADD3 R2, R2, 0x60, RZ ;  /* 0x0000006002027810 */ /* 0x000fe20007ffe0ff */
[----:B------:R-:W-:Y:S01]  /*17f0*/  UIADD3 UR13, UR7, -0x1, URZ ;  /* 0xffffffff070d7890 */ /* 0x000fe2000fffe03f */
[----:B------:R-:W-:Y:S01]  /*1800*/  SHF.R.S32.HI R199, RZ, 0x1f, R10 ;  /* 0x0000001fffc77819 */ /* 0x000fe2000001140a */
[----:B------:R-:W3:Y:S01]  /*1810*/  SHFL.IDX PT, R17, R3, 0x3, 0x181f ;  /* 0x00781f0003117f89 */ /* 0x000ee200000e0000 */
[----:B------:R-:W-:Y:S01]  /*1820*/  ISETP.GE.AND P0, PT, R2, UR4, PT ;  /* 0x0000000402007c0c */ /* 0x000fe2000bf06270 */
[----:B------:R-:W-:Y:S01]  /*1830*/  IMAD.MOV.U32 R187, RZ, RZ, c[0x0][0x2b8] ;  /* 0x0000ae00ffbb7624 */ /* 0x000fe200078e00ff */
[----:B------:R-:W-:Y:S01]  /*1840*/  SHF.R.S32.HI R186, RZ, 0x1f, R9 ;  /* 0x0000001fffba7819 */ /* 0x000fe20000011409 */
[----:B------:R-:W-:Y:S01]  /*1850*/  USHF.L.U32 UR25, UR13, 0x6, URZ ;  /* 0x000000060d197899 */ /* 0x000fe2000800063f */
[----:B------:R-:W-:Y:S01]  /*1860*/  LEA.HI R199, R199, R10, RZ, 0x3 ;  /* 0x0000000ac7c77211 */ /* 0x000fe200078f18ff */
[----:B------:R-:W-:Y:S01]  /*1870*/  IMAD.SHL.U32 R134, R192, 0x2, RZ ;  /* 0x00000002c0867824 */ /* 0x000fe200078e00ff */
[----:B------:R-:W-:Y:S01]  /*1880*/  LEA.HI R186, R186, R9, RZ, 0x3 ;  /* 0x00000009baba7211 */ /* 0x000fe200078f18ff */
[----:B------:R-:W-:Y:S01]  /*1890*/  USHF.R.S32.HI UR8, URZ, 0x1f, UR9 ;  /* 0x0000001f3f087899 */ /* 0x000fe20008011409 */
[----:B------:R-:W-:Y:S01]  /*18a0*/  LOP3.LUT R199, R199, 0xfffffff8, RZ, 0xc0, !PT ;  /* 0xfffffff8c7c77812 */ /* 0x000fe200078ec0ff */
[----:B------:R-:W-:Y:S01]  /*18b0*/  ULDC.64 UR4, c[0x0][0x2b0] ;  /* 0x0000ac0000047ab9 */ /* 0x000fe20000000a00 */
[----:B------:R-:W-:Y:S01]  /*18c0*/  ISETP.NE.AND P5, PT, R187, 0x1, PT ;  /* 0x00000001bb00780c */ /* 0x000fe20003fa5270 */
[----:B------:R-:W-:Y:S01]  /*18d0*/  UIMAD UR8, UR8, UR4, URZ ;  /* 0x00000004080872a4 */ /* 0x000fe2000f8e023f */
[----:B------:R-:W-:Y:S01]  /*18e0*/  LOP3.LUT R186, R186, 0xfffffff8, RZ, 0xc0, !PT ;  /* 0xfffffff8baba7812 */ /* 0x000fe200078ec0ff */
[----:B------:R-:W-:Y:S01]  /*18f0*/  UIMAD.WIDE.U32 UR18, UR9, UR4, URZ ;  /* 0x00000004091272a5 */ /* 0x000fe2000f8e003f */
[----:B------:R-:W-:Y:S01]  /*1900*/  IADD3 R191, R193, UR25, RZ ;  /* 0x00000019c1bf7c10 */ /* 0x000fe2000fffe0ff */
[----:B------:R-:W-:Y:S01]  /*1910*/  UIMAD UR5, UR9, UR5, UR8 ;  /* 0x00000005090572a4 */ /* 0x000fe2000f8e0208 */
[----:B------:R-:W-:Y:S01]  /*1920*/  P2R R2, PR, RZ, 0x20 ;  /* 0x00000020ff027803 */ /* 0x000fe20000000000 */
[----:B------:R-:W-:Y:S01]  /*1930*/  IMAD.MOV.U32 R190, RZ, RZ, RZ ;  /* 0x000000ffffbe7224 */ /* 0x000fe200078e00ff */
[----:B------:R-:W-:Y:S01]  /*1940*/  P2R R11, PR, RZ, 0x2 ;  /* 0x00000002ff0b7803 */ /* 0x000fe20000000000 */
[----:B------:R-:W-:Y:S01]  /*1950*/  UIADD3 UR10, UR19, UR5, URZ ;  /* 0x00000005130a7290 */ /* 0x000fe2000fffe03f */
[----:B---34-:R-:W-:-:S04]  /*1960*/  @!P0 IMAD.WIDE R12, R200, 0x2, R16 ;  /* 0x00000002c80c8825 */ /* 0x018fc800078e0210 */
[--C-:B------:R-:W-:Y:S01]  /*1970*/  @!P0 IMAD.WIDE R14, R199, 0x2, R16.reuse ;  /* 0x00000002c70e8825 */ /* 0x100fe200078e0210 */
[----:B------:R-:W-:Y:S01]  /*1980*/  @!PT LDS RZ, [RZ] ;  /* 0x00000000fffff984 */ /* 0x000fe20000000800 */
[----:B------:R3:W-:Y:S01]  /*1990*/  @!P0 LDGSTS.E.BYPASS.LTC128B.128 [R134+0x1b100], [R12.64], !P2 ;  /* 0x1b1000000c868fae */ /* 0x0007e2000d101d54 */
[----:B------:R-:W-:Y:S01]  /*19a0*/  ISETP.GE.AND P2, PT, R191, UR12, PT ;  /* 0x0000000cbf007c0c */ /* 0x000fe2000bf46270 */
[----:B------:R-:W-:Y:S01]  /*19b0*/  USHF.R.S32.HI UR8, URZ, 0x1f, UR14 ;  /* 0x0000001f3f087899 */ /* 0x000fe2000801140e */
[----:B------:R-:W-:Y:S01]  /*19c0*/  @!P0 IMAD.WIDE R16, R186, 0x2, R16 ;  /* 0x00000002ba108825 */ /* 0x000fe200078e0210 */
[----:B------:R4:W-:Y:S01]  /*19d0*/  @!P0 LDGSTS.E.BYPASS.LTC128B.128 [R134+0x1f100], [R14.64], !P3 ;  /* 0x1f1000000e868fae */ /* 0x0009e2000d901d54 */
[----:B------:R-:W-:Y:S01]  /*19e0*/  ISETP.GT.OR P2, PT, R193, 0x3f, P2 ;  /* 0x0000003fc100780c */ /* 0x000fe20001744670 */
[----:B------:R-:W-:Y:S01]  /*19f0*/  ULDC.64 UR4, c[0x0][0x1e8] ;  /* 0x00007a0000047ab9 */ /* 0x000fe20000000a00 */
[----:B-----5:R-:W-:Y:S01]  /*1a00*/  IMAD.IADD R191, R191, 0x1, R194 ;  /* 0x00000001bfbf7824 */ /* 0x020fe200078e02c2 */
[----:B------:R1:W-:Y:S03]  /*1a10*/  @!P0 LDGSTS.E.BYPASS.LTC128B.128 [R134+0x23100], [R16.64], !P4 ;  /* 0x2310000010868fae */ /* 0x0003e6000e101d54 */
[----:B-12---:R-:W-:Y:S01]  /*1a20*/  @P5 IMAD.HI.U32 R3, R191, c[0x0][0x2bc], RZ ;  /* 0x0000af00bf035a27 */ /* 0x006fe200078e00ff */
[----:B------:R-:W0:Y:S03]  /*1a30*/  LDGDEPBAR ;  /* 0x00000000000079af */ /* 0x000e260000000000 */
[----:B------:R-:W-:Y:S01]  /*1a40*/  IMAD.MOV.U32 R2, RZ, RZ, R191 ;  /* 0x000000ffff027224 */ /* 0x000fe200078e00bf */
[----:B------:R-:W-:-:S04]  /*1a50*/  @P5 SHF.R.U32.HI R2, RZ, c[0x0][0x2c0], R3 ;  /* 0x0000b000ff025a19 */ /* 0x000fc80000011603 */
[----:B------:R-:W-:-:S04]  /*1a60*/  @!P2 IADD3 R8, P3, R2, UR18, RZ ;  /* 0x000000120208ac10 */ /* 0x000fc8000ff7e0ff */
[----:B------:R-:W-:Y:S02]  /*1a70*/  @!P2 LEA.HI.X.SX32 R3, R2, UR10, 0x1, P3 ;  /* 0x0000000a0203ac11 */ /* 0x000fe400098f0eff */
[----:B---3--:R-:W-:-:S04]  /*1a80*/  @!P2 LEA R12, P3, R8, c[0x0][0x2a0], 0x2 ;  /* 0x0000a800080caa11 */ /* 0x008fc800078610ff */
[----:B------:R-:W-:Y:S01]  /*1a90*/  @!P2 LEA.HI.X R13, R8, c[0x0][0x2a4], R3, 0x2, P3 ;  /* 0x0000a900080daa11 */ /* 0x000fe200018f1403 */
[----:B------:R-:W-:Y:S06]  /*1aa0*/  BAR.SYNC.DEFER_BLOCKING 0x0 ;  /* 0x0000000000007b1d */ /* 0x000fec0000010000 */
[----:B------:R-:W2:Y:S01]  /*1ab0*/  @!P2 LDG.E R190, [R12.64] ;  /* 0x000000140cbea981 */ /* 0x000ea2000c1e1900 */
[----:B------:R-:W-:Y:S01]  /*1ac0*/  IMAD.MOV R2, RZ, RZ, -R2 ;  /* 0x000000ffff027224 */ /* 0x000fe200078e0a02 */
[----:B------:R-:W-:Y:S01]  /*1ad0*/  UIMAD UR9, UR8, UR4, URZ ;  /* 0x00000004080972a4 */ /* 0x000fe2000f8e023f */
[----:B------:R-:W-:Y:S01]  /*1ae0*/  ISETP.GE.AND P5, PT, R200, c[0x0][0x1d4], PT ;  /* 0x00007500c8007a0c */ /* 0x000fe20003fa6270 */
[----:B------:R-:W-:Y:S01]  /*1af0*/  UIMAD.WIDE.U32 UR16, UR14, UR4, URZ ;  /* 0x000000040e1072a5 */ /* 0x000fe2000f8e003f */
[----:B------:R-:W-:Y:S01]  /*1b00*/  IMAD R191, R2, c[0x0][0x2b8], R191 ;  /* 0x0000ae0002bf7a24 */ /* 0x000fe200078e02bf */
[----:B------:R-:W-:Y:S01]  /*1b10*/  UIMAD UR9, UR14, UR5, UR9 ;  /* 0x000000050e0972a4 */ /* 0x000fe2000f8e0209 */
[----:B------:R-:W-:Y:S01]  /*1b20*/  ISETP.GE.AND P4, PT, R10, c[0x0][0x1d4], PT ;  /* 0x000075000a007a0c */ /* 0x000fe20003f86270 */
[----:B------:R-:W-:Y:S01]  /*1b30*/  UISETP.GT.AND UP2, UPT, UR13, UR11, UPT ;  /* 0x0000000b0d00728c */ /* 0x000fe2000bf44270 */
[----:B------:R-:W-:Y:S01]  /*1b40*/  IMAD.WIDE.U32 R22, R191, c[0x0][0x1e0], RZ ;  /* 0x00007800bf167a25 */ /* 0x000fe200078e00ff */
[----:B----4-:R-:W-:Y:S01]  /*1b50*/  SHF.R.S32.HI R14, RZ, 0x1f, R191 ;  /* 0x0000001fff0e7819 */ /* 0x010fe200000114bf */
[----:B------:R-:W-:Y:S01]  /*1b60*/  UIADD3 UR9, UR17, UR9, URZ ;  /* 0x0000000911097290 */ /* 0x000fe2000fffe03f */
[----:B------:R-:W-:Y:S01]  /*1b70*/  ISETP.GE.AND P6, PT, R9, c[0x0][0x1d4], PT ;  /* 0x0000750009007a0c */ /* 0x000fe20003fc6270 */
[----:B------:R-:W-:Y:S01]  /*1b80*/  IMAD.MOV.U32 R16, RZ, RZ, R22 ;  /* 0x000000ffff107224 */ /* 0x000fe200078e0016 */
[----:B------:R-:W-:Y:S01]  /*1b90*/  ULDC.64 UR4, c[0x0][0x210] ;  /* 0x0000840000047ab9 */ /* 0x000fe20000000a00 */
[C---:B------:R-:W-:Y:S01]  /*1ba0*/  IMAD R2, R14.reuse, c[0x0][0x1e0], RZ ;  /* 0x000078000e027a24 */ /* 0x040fe200078e02ff */
[----:B------:R-:W-:Y:S01]  /*1bb0*/  UIMAD UR8, UR8, UR4, URZ ;  /* 0x00000004080872a4 */ /* 0x000fe2000f8e023f */
[----:B------:R-:W-:Y:S01]  /*1bc0*/  IMAD R14, R14, c[0x0][0x208], RZ ;  /* 0x000082000e0e7a24 */ /* 0x000fe200078e02ff */
[----:B------:R-:W-:Y:S01]  /*1bd0*/  UIMAD.WIDE.U32 UR22, UR14, UR4, URZ ;  /* 0x000000040e1672a5 */ /* 0x000fe2000f8e003f */
[C---:B------:R-:W-:Y:S01]  /*1be0*/  IMAD R2, R191.reuse, c[0x0][0x1e4], R2 ;  /* 0x00007900bf027a24 */ /* 0x040fe200078e0202 */
[----:B------:R-:W-:Y:S01]  /*1bf0*/  UIMAD UR8, UR14, UR5, UR8 ;  /* 0x000000050e0872a4 */ /* 0x000fe2000f8e0208 */
[----:B------:R-:W-:Y:S01]  /*1c00*/  IMAD R14, R191, c[0x0][0x20c], R14 ;  /* 0x00008300bf0e7a24 */ /* 0x000fe200078e020e */
[----:B------:R-:W-:Y:S01]  /*1c10*/  ISETP.GE.AND P3, PT, R200, c[0x0][0x1d4], PT ;  /* 0x00007500c8007a0c */ /* 0x000fe20003f66270 */
[----:B------:R-:W-:Y:S01]  /*1c20*/  IMAD.IADD R17, R23, 0x1, R2 ;  /* 0x0000000117117824 */ /* 0x000fe200078e0202 */
[----:B------:R-:W-:Y:S01]  /*1c30*/  UIADD3 UR8, UR23, UR8, URZ ;  /* 0x0000000817087290 */ /* 0x000fe2000fffe03f */
[----:B------:R-:W-:Y:S01]  /*1c40*/  IMAD.WIDE.U32 R22, R191, c[0x0][0x208], RZ ;  /* 0x00008200bf167a25 */ /* 0x000fe200078e00ff */
[----:B------:R-:W-:-:S02]  /*1c50*/  SHF.R.S32.HI R133, RZ, 0x1f, R200 ;  /* 0x0000001fff857819 */ /* 0x000fc400000114c8 */
[----:B------:R-:W-:Y:S01]  /*1c60*/  SEL R184, RZ, 0x10, P6 ;  /* 0x00000010ffb87807 */ /* 0x000fe20003000000 */
[----:B------:R-:W-:Y:S01]  /*1c70*/  IMAD.IADD R15, R23, 0x1, R14 ;  /* 0x00000001170f7824 */ /* 0x000fe200078e020e */
[----:B------:R-:W-:Y:S01]  /*1c80*/  IADD3 R188, R134, 0x100, RZ ;  /* 0x0000010086bc7810 */ /* 0x000fe20007ffe0ff */
[----:B------:R-:W-:Y:S01]  /*1c90*/  IMAD.MOV.U32 R14, RZ, RZ, R22 ;  /* 0x000000ffff0e7224 */ /* 0x000fe200078e0016 */
[----:B------:R-:W-:Y:S02]  /*1ca0*/  SHF.R.S32.HI R132, RZ, 0x1f, R199 ;  /* 0x0000001fff847819 */ /* 0x000fe400000114c7 */
[----:B------:R-:W-:Y:S02]  /*1cb0*/  SHF.R.S32.HI R189, RZ, 0x1f, R186 ;  /* 0x0000001fffbd7819 */ /* 0x000fe400000114ba */
[----:B--2---:R-:W-:Y:S01]  /*1cc0*/  SHF.R.S32.HI R3, RZ, 0x1f, R190 ;  /* 0x0000001fff037819 */ /* 0x004fe200000114be */
[----:B------:R-:W-:-:S04]  /*1cd0*/  IMAD.WIDE.U32 R12, R190, c[0x0][0x1f0], R16 ;  /* 0x00007c00be0c7a25 */ /* 0x000fc800078e0010 */
[C---:B------:R-:W-:Y:S01]  /*1ce0*/  IMAD R5, R3.reuse, c[0x0][0x1f0], RZ ;  /* 0x00007c0003057a24 */ /* 0x040fe200078e02ff */
[----:B------:R-:W-:Y:S01]  /*1cf0*/  IADD3 R12, P0, R12, UR16, RZ ;  /* 0x000000100c0c7c10 */ /* 0x000fe2000ff1e0ff */
[----:B------:R-:W-:Y:S02]  /*1d00*/  IMAD R3, R3, c[0x0][0x218], RZ ;  /* 0x0000860003037a24 */ /* 0x000fe400078e02ff */
[C---:B------:R-:W-:Y:S02]  /*1d10*/  IMAD R2, R190.reuse, c[0x0][0x1f4], R5 ;  /* 0x00007d00be027a24 */ /* 0x040fe400078e0205 */
[----:B------:R-:W-:-:S03]  /*1d20*/  IMAD.WIDE.U32 R14, R190, c[0x0][0x218], R14 ;  /* 0x00008600be0e7a25 */ /* 0x000fc600078e000e */
[----:B------:R-:W-:Y:S01]  /*1d30*/  IADD3.X R5, R13, UR9, R2, P0, !PT ;  /* 0x000000090d057c10 */ /* 0x000fe200087fe402 */
[----:B------:R-:W-:Y:S01]  /*1d40*/  IMAD R3, R190, c[0x0][0x21c], R3 ;  /* 0x00008700be037a24 */ /* 0x000fe200078e0203 */
[----:B------:R-:W-:-:S04]  /*1d50*/  LEA R13, P0, R12, c[0x0][0x1c8], 0x1 ;  /* 0x000072000c0d7a11 */ /* 0x000fc800078008ff */
[----:B------:R-:W-:Y:S01]  /*1d60*/  LEA.HI.X R12, R12, c[0x0][0x1cc], R5, 0x1, P0 ;  /* 0x000073000c0c7a11 */ /* 0x000fe200000f0c05 */
[----:B------:R-:W-:Y:S01]  /*1d70*/  SHFL.IDX PT, R16, R13, RZ, 0x181f ;  /* 0x00181fff0d107589 */ /* 0x000fe200000e0000 */
[----:B------:R-:W-:-:S03]  /*1d80*/  IMAD.U32 R5, RZ, RZ, UR25 ;  /* 0x00000019ff057e24 */ /* 0x000fc6000f8e00ff */
[----:B------:R-:W1:Y:S02]  /*1d90*/  SHFL.IDX PT, R17, R12, RZ, 0x181f ;  /* 0x00181fff0c117589 */ /* 0x000e6400000e0000 */
[----:B------:R-:W-:Y:S02]  /*1da0*/  IADD3 R2, -R20, UR12, -R5 ;  /* 0x0000000c14027c10 */ /* 0x000fe4000fffe905 */
[----:B------:R-:W-:Y:S02]  /*1db0*/  SHFL.IDX PT, R28, R13, 0x1, 0x181f ;  /* 0x00381f000d1c7f89 */ /* 0x000fe400000e0000 */
[----:B------:R-:W-:Y:S02]  /*1dc0*/  ISETP.GE.AND P0, PT, R2, 0x1, PT ;  /* 0x000000010200780c */ /* 0x000fe40003f06270 */
[----:B------:R2:W3:Y:S11]  /*1dd0*/  SHFL.IDX PT, R29, R12, 0x1, 0x181f ;  /* 0x00381f000c1d7f89 */ /* 0x0004f600000e0000 */
[----:B-1----:R-:W-:-:S04]  /*1de0*/  @P0 IMAD.WIDE R24, R200, 0x2, R16 ;  /* 0x00000002c8180825 */ /* 0x002fc800078e0210 */
[--C-:B------:R-:W-:Y:S01]  /*1df0*/  @P0 IMAD.WIDE R22, R199, 0x2, R16.reuse ;  /* 0x00000002c7160825 */ /* 0x100fe200078e0210 */
[----:B------:R1:W-:Y:S03]  /*1e00*/  @P0 LDGSTS.E.BYPASS.LTC128B.128 [R134+0xc100], [R24.64], !P5 ;  /* 0x0c10000018860fae */ /* 0x0003e6000e901d54 */
[----:B------:R-:W-:Y:S01]  /*1e10*/  @P0 IMAD.WIDE R16, R186, 0x2, R16 ;  /* 0x00000002ba100825 */ /* 0x000fe200078e0210 */
[----:B------:R4:W-:Y:S03]  /*1e20*/  @P0 LDGSTS.E.BYPASS.LTC128B.128 [R134+0xe100], [R22.64], !P4 ;  /* 0x0e10000016860fae */ /* 0x0009e6000e101d54 */
[----:B--2---:R-:W-:Y:S01]  /*1e30*/  IMAD.WIDE R12, R200, 0x2, RZ ;  /* 0x00000002c80c7825 */ /* 0x004fe200078e02ff */
[----:B------:R2:W-:Y:S01]  /*1e40*/  @P0 LDGSTS.E.BYPASS.LTC128B.128 [R134+0x10100], [R16.64], !P6 ;  /* 0x1010000010860fae */ /* 0x0005e2000f101d54 */
[----:B------:R-:W-:-:S04]  /*1e50*/  IADD3 R5, P0, R14, UR22, RZ ;  /* 0x000000160e057c10 */ /* 0x000fc8000ff1e0ff */
[----:B------:R-:W-:Y:S02]  /*1e60*/  IADD3.X R14, R15, UR8, R3, P0, !PT ;  /* 0x000000080f0e7c10 */ /* 0x000fe400087fe403 */
[----:B------:R-:W-:-:S04]  /*1e70*/  LEA R15, P0, R5, c[0x0][0x1f8], 0x1 ;  /* 0x00007e00050f7a11 */ /* 0x000fc800078008ff */
[----:B------:R-:W-:Y:S01]  /*1e80*/  LEA.HI.X R14, R5, c[0x0][0x1fc], R14, 0x1, P0 ;  /* 0x00007f00050e7a11 */ /* 0x000fe200000f0c0e */
[----:B------:R-:W2:Y:S01]  /*1e90*/  SHFL.IDX PT, R7, R15, RZ, 0x181f ;  /* 0x00181fff0f077589 */ /* 0x000ea200000e0000 */
[----:B------:R-:W-:-:S03]  /*1ea0*/  ISETP.GT.AND P0, PT, R2, 0x20, PT ;  /* 0x000000200200780c */ /* 0x000fc60003f04270 */
[----:B------:R-:W2:Y:S01]  /*1eb0*/  SHFL.IDX PT, R8, R14, RZ, 0x181f ;  /* 0x00181fff0e087589 */ /* 0x000ea200000e0000 */
[----:B-1----:R-:W-:-:S03]  /*1ec0*/  IMAD.WIDE R24, R199, 0x2, RZ ;  /* 0x00000002c7187825 */ /* 0x002fc600078e02ff */
[----:B------:R-:W1:Y:S01]  /*1ed0*/  SHFL.IDX PT, R3, R15, 0x1, 0x181f ;  /* 0x00381f000f037f89 */ /* 0x000e6200000e0000 */
[----:B----4-:R-:W-:-:S03]  /*1ee0*/  IMAD.WIDE R22, R186, 0x2, RZ ;  /* 0x00000002ba167825 */ /* 0x010fc600078e02ff */
[----:B------:R4:W1:Y:S02]  /*1ef0*/  SHFL.IDX PT, R5, R14, 0x1, 0x181f ;  /* 0x00381f000e057f89 */ /* 0x00086400000e0000 */
[----:B---3--:R-:W-:-:S04]  /*1f00*/  @P0 IMAD.WIDE R26, R200, 0x2, R28 ;  /* 0x00000002c81a0825 */ /* 0x008fc800078e021c */
[--C-:B------:R-:W-:Y:S01]  /*1f10*/  @P0 IMAD.WIDE R30, R199, 0x2, R28.reuse ;  /* 0x00000002c71e0825 */ /* 0x100fe200078e021c */
[----:B------:R3:W-:Y:S03]  /*1f20*/  @P0 LDGSTS.E.BYPASS.LTC128B.128 [R134+0xd100], [R26.64], !P5 ;  /* 0x0d1000001a860fae */ /* 0x0007e6000e901d54 */
[----:B------:R-:W-:Y:S01]  /*1f30*/  @P0 IMAD.WIDE R28, R186, 0x2, R28 ;  /* 0x00000002ba1c0825 */ /* 0x000fe200078e021c */
[----:B------:R3:W-:Y:S04]  /*1f40*/  @P0 LDGSTS.E.BYPASS.LTC128B.128 [R134+0xf100], [R30.64], !P4 ;  /* 0x0f1000001e860fae */ /* 0x0007e8000e101d54 */
[----:B------:R3:W-:Y:S01]  /*1f50*/  @P0 LDGSTS.E.BYPASS.LTC128B.128 [R134+0x11100], [R28.64], !P6 ;  /* 0x111000001c860fae */ /* 0x0007e2000f101d54 */
[----:B--2---:R-:W-:-:S03]  /*1f60*/  IADD3 R16, P0, R7, R12, RZ ;  /* 0x0000000c07107210 */ /* 0x004fc60007f1e0ff */
[----:B------:R-:W0:Y:S02]  /*1f70*/  LDGDEPBAR ;  /* 0x00000000000079af */ /* 0x000e240000000000 */
[----:B------:R-:W-:Y:S01]  /*1f80*/  IMAD.X R17, R8, 0x1, R13, P0 ;  /* 0x0000000108117824 */ /* 0x000fe200000e060d */
[----:B----4-:R-:W-:-:S05]  /*1f90*/  IADD3 R14, P0, R7, R24, RZ ;  /* 0x00000018070e7210 */ /* 0x010fca0007f1e0ff */
[----:B------:R-:W-:Y:S01]  /*1fa0*/  IMAD.X R15, R8, 0x1, R25, P0 ;  /* 0x00000001080f7824 */ /* 0x000fe200000e0619 */
[----:B-1----:R-:W-:-:S05]  /*1fb0*/  IADD3 R12, P0, R12, R3, RZ ;  /* 0x000000030c0c7210 */ /* 0x002fca0007f1e0ff */
[----:B------:R-:W-:Y:S01]  /*1fc0*/  IMAD.X R13, R13, 0x1, R5, P0 ;  /* 0x000000010d0d7824 */ /* 0x000fe200000e0605 */
[----:B---3--:R-:W-:Y:S02]  /*1fd0*/  IADD3 R26, P0, R7, R22, RZ ;  /* 0x00000016071a7210 */ /* 0x008fe40007f1e0ff */
[----:B------:R-:W-:-:S03]  /*1fe0*/  LEA.HI R7, R81, R6, RZ, 0x5 ;  /* 0x0000000651077211 */ /* 0x000fc600078f28ff */
[----:B------:R-:W-:Y:S01]  /*1ff0*/  IMAD.X R27, R8, 0x1, R23, P0 ;  /* 0x00000001081b7824 */ /* 0x000fe200000e0617 */
[----:B------:R-:W-:-:S05]  /*2000*/  IADD3 R24, P0, R24, R3, RZ ;  /* 0x0000000318187210 */ /* 0x000fca0007f1e0ff */
[----:B------:R-:W-:Y:S01]  /*2010*/  IMAD.X R25, R25, 0x1, R5, P0 ;  /* 0x0000000119197824 */ /* 0x000fe200000e0605 */
[----:B------:R-:W-:-:S05]  /*2020*/  IADD3 R22, P0, R22, R3, RZ ;  /* 0x0000000316167210 */ /* 0x000fca0007f1e0ff */
[----:B------:R-:W-:Y:S01]  /*2030*/  IMAD.X R23, R23, 0x1, R5, P0 ;  /* 0x0000000117177824 */ /* 0x000fe200000e0605 */
[C---:B------:R-:W-:Y:S02]  /*2040*/  ISETP.LT.OR P0, PT, R2.reuse, 0x1, P3 ;  /* 0x000000010200780c */ /* 0x040fe40001f01670 */
[----:B------:R-:W-:Y:S02]  /*2050*/  ISETP.LT.OR P3, PT, R2, 0x21, P3 ;  /* 0x000000210200780c */ /* 0x000fe40001f61670 */
[----:B------:R-:W-:-:S09]  /*2060*/  SHF.R.S32.HI R5, RZ, 0x5, R7 ;  /* 0x00000005ff057819 */ /* 0x000fd20000011407 */
[----:B------:R1:W-:Y:S01]  /*2070*/  LDGSTS.E.BYPASS.LTC128B.128 [R134+0x100], [R16.64], !P0 ;  /* 0x0010000010867fae */ /* 0x0003e2000c101d54 */
[----:B------:R-:W-:-:S04]  /*2080*/  ISETP.GE.AND P0, PT, R10, c[0x0][0x1d4], PT ;  /* 0x000075000a007a0c */ /* 0x000fc80003f06270 */
[C---:B------:R-:W-:Y:S02]  /*2090*/  ISETP.LT.OR P2, PT, R2.reuse, 0x1, P0 ;  /* 0x000000010200780c */ /* 0x040fe40000741670 */
[----:B------:R-:W-:-:S11]  /*20a0*/  ISETP.LT.OR P0, PT, R2, 0x21, P0 ;  /* 0x000000210200780c */ /* 0x000fd60000701670 */
[----:B------:R1:W-:Y:S01]  /*20b0*/  LDGSTS.E.BYPASS.LTC128B.128 [R134+0x2100], [R14.64], !P2 ;  /* 0x021000000e867fae */ /* 0x0003e2000d101d54 */
[----:B------:R-:W-:-:S04]  /*20c0*/  ISETP.GE.AND P2, PT, R9, c[0x0][0x1d4], PT ;  /* 0x0000750009007a0c */ /* 0x000fc80003f46270 */
[----:B------:R-:W-:-:S13]  /*20d0*/  ISETP.LT.OR P1, PT, R2, 0x1, P2 ;  /* 0x000000010200780c */ /* 0x000fda0001721670 */
[----:B------:R1:W-:Y:S01]  /*20e0*/  LDGSTS.E.BYPASS.LTC128B.128 [R134+0x4100], [R26.64], !P1 ;  /* 0x041000001a867fae */ /* 0x0003e2000c901d54 */
[----:B------:R-:W-:-:S03]  /*20f0*/  ISETP.NE.AND P1, PT, R11, RZ, PT ;  /* 0x000000ff0b00720c */ /* 0x000fc60003f25270 */
[----:B------:R1:W-:Y:S01]  /*2100*/  LDGSTS.E.BYPASS.LTC128B.128 [R134+0x1100], [R12.64], !P3 ;  /* 0x011000000c867fae */ /* 0x0003e2000d901d54 */
[----:B------:R-:W-:-:S03]  /*2110*/  ISETP.GT.AND P3, PT, R193, 0x3f, PT ;  /* 0x0000003fc100780c */ /* 0x000fc60003f64270 */
[----:B------:R1:W-:Y:S01]  /*2120*/  LDGSTS.E.BYPASS.LTC128B.128 [R134+0x3100], [R24.64], !P0 ;  /* 0x0310000018867fae */ /* 0x0003e2000c101d54 */
[----:B------:R-:W-:-:S13]  /*2130*/  ISETP.LT.OR P0, PT, R2, 0x21, P2 ;  /* 0x000000210200780c */ /* 0x000fda0001701670 */
[----:B------:R1:W-:Y:S01]  /*2140*/  LDGSTS.E.BYPASS.LTC128B.128 [R134+0x5100], [R22.64], !P0 ;  /* 0x0510000016867fae */ /* 0x0003e2000c101d54 */
[----:B------:R-:W-:-:S03]  /*2150*/  PLOP3.LUT P0, PT, PT, PT, UP2, 0x40, 0x0 ;  /* 0x000000000000781c */ /* 0x000fc60003f0e828 */
[----:B------:R-:W0:Y:S10]  /*2160*/  LDGDEPBAR ;  /* 0x00000000000079af */ /* 0x000e340000000000 */
[----:B------:R-:W-:Y:S05]  /*2170*/  @P0 BRA `(.L_x_1959) ;  /* 0x0000042000000947 */ /* 0x000fea0003800000 */
[----:B------:R-:W-:Y:S01]  /*2180*/  ISETP.NE.AND P2, PT, R187, 0x1, PT ;  /* 0x00000001bb00780c */ /* 0x000fe20003f45270 */
[----:B------:R-:W-:Y:S01]  /*2190*/  IMAD.MOV.U32 R190, RZ, RZ, RZ ;  /* 0x000000ffffbe7224 */ /* 0x000fe200078e00ff */
[----:B------:R-:W-:-:S04]  /*21a0*/  IADD3 R191, R193, UR25, R194 ;  /* 0x00000019c1bf7c10 */ /* 0x000fc8000fffe0c2 */
[----:B------:R-:W-:-:S05]  /*21b0*/  IADD3 R191, R191, -0x40, RZ ;  /* 0xffffffc0bfbf7810 */ /* 0x000fca0007ffe0ff */
[----:B------:R-:W-:Y:S02]  /*21c0*/  IMAD.MOV.U32 R2, RZ, RZ, R191 ;  /* 0x000000ffff027224 */ /* 0x000fe400078e00bf */
[----:B------:R-:W-:-:S05]  /*21d0*/  @P2 IMAD.HI.U32 R3, R191, c[0x0][0x2bc], RZ ;  /* 0x0000af00bf032a27 */ /* 0x000fca00078e00ff */
[----:B------:R-:W-:-:S04]  /*21e0*/  @P2 SHF.R.U32.HI R2, RZ, c[0x0][0x2c0], R3 ;  /* 0x0000b000ff022a19 */ /* 0x000fc80000011603 */
[----:B------:R-:W-:-:S04]  /*21f0*/  @!P3 IADD3 R10, P0, R2, UR18, RZ ;  /* 0x00000012020abc10 */ /* 0x000fc8000ff1e0ff */
[----:B------:R-:W-:Y:S02]  /*2200*/  @!P3 LEA.HI.X.SX32 R3, R2, UR10, 0x1, P0 ;  /* 0x0000000a0203bc11 */ /* 0x000fe400080f0eff */
[----:B------:R-:W-:-:S04]  /*2210*/  @!P3 LEA R8, P0, R10, c[0x0][0x2a0], 0x2 ;  /* 0x0000a8000a08ba11 */ /* 0x000fc800078010ff */
[----:B------:R-:W-:-:S05]  /*2220*/  @!P3 LEA.HI.X R9, R10, c[0x0][0x2a4], R3, 0x2, P0 ;  /* 0x0000a9000a09ba11 */ /* 0x000fca00000f1403 */
[----:B------:R-:W2:Y:S01]  /*2230*/  @!P3 LDG.E R190, [R8.64] ;  /* 0x0000001408beb981 */ /* 0x000ea2000c1e1900 */
[----:B------:R-:W-:Y:S01]  /*2240*/  IMAD.MOV R2, RZ, RZ, -R2 ;  /* 0x000000ffff027224 */ /* 0x000fe200078e0a02 */
[C---:B-1----:R-:W-:Y:S01]  /*2250*/  SHF.L.U64.HI R13, R200.reuse, 0x1, R133 ;  /* 0x00000001c80d7819 */ /* 0x042fe20000010285 */
[----:B------:R-:W-:Y:S01]  /*2260*/  IMAD.SHL.U32 R12, R200, 0x2, RZ ;  /* 0x00000002c80c7824 */ /* 0x000fe200078e00ff */
[----:B------:R-:W-:Y:S01]  /*2270*/  IADD3 R17, -R184, 0x10, RZ ;  /* 0x00000010b8117810 */ /* 0x000fe20007ffe1ff */
[----:B------:R-:W-:-:S03]  /*2280*/  IMAD R191, R2, c[0x0][0x2b8], R191 ;  /* 0x0000ae0002bf7a24 */ /* 0x000fc600078e02bf */
[----:B------:R-:W-:Y:S01]  /*2290*/  LOP3.LUT R17, R17, 0xf, RZ, 0xc0, !PT ;  /* 0x0000000f11117812 */ /* 0x000fe200078ec0ff */
[----:B------:R-:W-:Y:S01]  /*22a0*/  IMAD.WIDE.U32 R10, R191, c[0x0][0x1e0], RZ ;  /* 0x00007800bf0a7a25 */ /* 0x000fe200078e00ff */
[----:B------:R-:W-:-:S05]  /*22b0*/  SHF.R.S32.HI R2, RZ, 0x1f, R191 ;  /* 0x0000001fff027819 */ /* 0x000fca00000114bf */
[----:B------:R-:W-:-:S04]  /*22c0*/  IMAD R2, R2, c[0x0][0x1e0], RZ ;  /* 0x0000780002027a24 */ /* 0x000fc800078e02ff */
[----:B------:R-:W-:-:S04]  /*22d0*/  IMAD R3, R191, c[0x0][0x1e4], R2 ;  /* 0x00007900bf037a24 */ /* 0x000fc800078e0202 */
[----:B------:R-:W-:Y:S01]  /*22e0*/  IMAD.IADD R11, R11, 0x1, R3 ;  /* 0x000000010b0b7824 */ /* 0x000fe200078e0203 */
[----:B--2---:R-:W-:-:S03]  /*22f0*/  SHF.R.S32.HI R3, RZ, 0x1f, R190 ;  /* 0x0000001fff037819 */ /* 0x004fc600000114be */
[----:B------:R-:W-:Y:S01]  /*2300*/  IMAD.WIDE.U32 R8, R190, c[0x0][0x1f0], R10 ;  /* 0x00007c00be087a25 */ /* 0x000fe200078e000a */
[----:B------:R-:W-:Y:S02]  /*2310*/  SEL R11, RZ, 0x10, P5 ;  /* 0x00000010ff0b7807 */ /* 0x000fe40002800000 */
[----:B------:R-:W-:Y:S01]  /*2320*/  SHF.L.U64.HI R10, R199, 0x1, R132 ;  /* 0x00000001c70a7819 */ /* 0x000fe20000010284 */
[----:B------:R-:W-:Y:S01]  /*2330*/  IMAD R3, R3, c[0x0][0x1f0], RZ ;  /* 0x00007c0003037a24 */ /* 0x000fe200078e02ff */
[----:B------:R-:W-:Y:S02]  /*2340*/  IADD3 R14, P0, R8, UR16, RZ ;  /* 0x00000010080e7c10 */ /* 0x000fe4000ff1e0ff */
[----:B------:R-:W-:Y:S01]  /*2350*/  IADD3 R25, -R11, 0x10, RZ ;  /* 0x000000100b197810 */ /* 0x000fe20007ffe1ff */
[----:B------:R-:W-:Y:S01]  /*2360*/  IMAD R2, R190, c[0x0][0x1f4], R3 ;  /* 0x00007d00be027a24 */ /* 0x000fe200078e0203 */
[----:B------:R-:W-:Y:S02]  /*2370*/  SEL R8, RZ, 0x10, P4 ;  /* 0x00000010ff087807 */ /* 0x000fe40002000000 */
[----:B------:R-:W-:-:S02]  /*2380*/  LOP3.LUT R25, R25, 0xf, RZ, 0xc0, !PT ;  /* 0x0000000f19197812 */ /* 0x000fc400078ec0ff */
[----:B------:R-:W-:Y:S01]  /*2390*/  IADD3.X R9, R9, UR9, R2, P0, !PT ;  /* 0x0000000909097c10 */ /* 0x000fe200087fe402 */
[----:B------:R-:W-:Y:S01]  /*23a0*/  IMAD.SHL.U32 R2, R186, 0x2, RZ ;  /* 0x00000002ba027824 */ /* 0x000fe200078e00ff */
[----:B------:R-:W-:Y:S02]  /*23b0*/  LEA R15, P0, R14, c[0x0][0x1c8], 0x1 ;  /* 0x000072000e0f7a11 */ /* 0x000fe400078008ff */
[----:B------:R-:W-:Y:S02]  /*23c0*/  IADD3 R22, -R8, 0x10, RZ ;  /* 0x0000001008167810 */ /* 0x000fe40007ffe1ff */
[----:B------:R-:W-:Y:S01]  /*23d0*/  LEA.HI.X R14, R14, c[0x0][0x1cc], R9, 0x1, P0 ;  /* 0x000073000e0e7a11 */ /* 0x000fe200000f0c09 */
[----:B------:R-:W1:Y:S01]  /*23e0*/  SHFL.IDX PT, R16, R15, 0x1, 0x181f ;  /* 0x00381f000f107f89 */ /* 0x000e6200000e0000 */
[----:B------:R-:W-:Y:S01]  /*23f0*/  IMAD.SHL.U32 R9, R199, 0x2, RZ ;  /* 0x00000002c7097824 */ /* 0x000fe200078e00ff */
[----:B------:R-:W-:Y:S02]  /*2400*/  LOP3.LUT R22, R22, 0xf, RZ, 0xc0, !PT ;  /* 0x0000000f16167812 */ /* 0x000fe400078ec0ff */
[----:B------:R-:W2:Y:S01]  /*2410*/  SHFL.IDX PT, R18, R14, 0x1, 0x181f ;  /* 0x00381f000e127f89 */ /* 0x000ea200000e0000 */
[----:B------:R-:W-:-:S03]  /*2420*/  SHF.L.U64.HI R3, R186, 0x1, R189 ;  /* 0x00000001ba037819 */ /* 0x000fc600000102bd */
[----:B------:R-:W3:Y:S04]  /*2430*/  SHFL.IDX PT, R15, R15, RZ, 0x181f ;  /* 0x00181fff0f0f7589 */ /* 0x000ee800000e0000 */
[----:B------:R-:W4:Y:S01]  /*2440*/  SHFL.IDX PT, R14, R14, RZ, 0x181f ;  /* 0x00181fff0e0e7589 */ /* 0x000f2200000e0000 */
[----:B-1----:R-:W-:-:S04]  /*2450*/  IADD3 R24, P2, P0, R25, R16, R12 ;  /* 0x0000001019187210 */ /* 0x002fc8000785e00c */
[----:B--2---:R-:W-:Y:S02]  /*2460*/  IADD3.X R25, RZ, R18, R13, P2, P0 ;  /* 0x00000012ff197210 */ /* 0x004fe400017e040d */
[----:B------:R-:W-:-:S04]  /*2470*/  IADD3 R22, P2, P0, R22, R16, R9 ;  /* 0x0000001016167210 */ /* 0x000fc8000785e009 */
[----:B------:R-:W-:Y:S02]  /*2480*/  IADD3.X R23, RZ, R18, R10, P2, P0 ;  /* 0x00000012ff177210 */ /* 0x000fe400017e040a */
[----:B------:R-:W-:-:S04]  /*2490*/  IADD3 R16, P2, P0, R17, R16, R2 ;  /* 0x0000001011107210 */ /* 0x000fc8000785e002 */
[----:B------:R-:W-:Y:S02]  /*24a0*/  IADD3.X R17, RZ, R18, R3, P2, P0 ;  /* 0x00000012ff117210 */ /* 0x000fe400017e0403 */
[----:B---3--:R-:W-:-:S05]  /*24b0*/  IADD3 R12, P0, R15, R12, RZ ;  /* 0x0000000c0f0c7210 */ /* 0x008fca0007f1e0ff */
[----:B----4-:R-:W-:Y:S01]  /*24c0*/  IMAD.X R13, R14, 0x1, R13, P0 ;  /* 0x000000010e0d7824 */ /* 0x010fe200000e060d */
        /* <DEDUP_REMOVED lines=13> */
.L_x_1959:
[----:B-1----:R-:W-:Y:S01]  /*25a0*/  SHF.R.S32.HI R2, RZ, 0x4, R21 ;  /* 0x00000004ff027819 */ /* 0x002fe20000011415 */
[----:B------:R-:W0:Y:S01]  /*25b0*/  LDGDEPBAR ;  /* 0x00000000000079af */ /* 0x000e220000000000 */
[C---:B------:R-:W-:Y:S01]  /*25c0*/  IMAD.SHL.U32 R3, R201.reuse, 0x40, RZ ;  /* 0x00000040c9037824 */ /* 0x040fe200078e00ff */
[----:B------:R-:W-:Y:S01]  /*25d0*/  LOP3.LUT P0, RZ, R201, 0x2, RZ, 0xc0, !PT ;  /* 0x00000002c9ff7812 */ /* 0x000fe2000780c0ff */
[----:B------:R-:W-:Y:S01]  /*25e0*/  IMAD.SHL.U32 R20, R20, 0x8, RZ ;  /* 0x0000000814147824 */ /* 0x000fe200078e00ff */
[----:B------:R-:W-:Y:S01]  /*25f0*/  LEA.HI R21, R21, R2, RZ, 0x1 ;  /* 0x0000000215157211 */ /* 0x000fe200078f08ff */
[----:B------:R-:W-:Y:S01]  /*2600*/  IMAD.SHL.U32 R19, R19, 0x40, RZ ;  /* 0x0000004013137824 */ /* 0x000fe200078e00ff */
[----:B------:R-:W-:Y:S01]  /*2610*/  LOP3.LUT R3, R3, 0x1c0, RZ, 0xc0, !PT ;  /* 0x000001c003037812 */ /* 0x000fe200078ec0ff */
[----:B------:R-:W-:Y:S01]  /*2620*/  IMAD.SHL.U32 R0, R0, 0x40, RZ ;  /* 0x0000004000007824 */ /* 0x000fe200078e00ff */
[----:B------:R-:W-:Y:S01]  /*2630*/  LOP3.LUT R21, R21, 0xfffffffe, RZ, 0xc0, !PT ;  /* 0xfffffffe15157812 */ /* 0x000fe200078ec0ff */
[----:B------:R-:W-:Y:S01]  /*2640*/  IMAD.MOV.U32 R180, RZ, RZ, 0x20 ;  /* 0x00000020ffb47424 */ /* 0x000fe200078e00ff */
[----:B------:R-:W-:Y:S01]  /*2650*/  LOP3.LUT R20, R3, 0x8, R20, 0xf8, !PT ;  /* 0x0000000803147812 */ /* 0x000fe200078ef814 */
[----:B------:R-:W-:Y:S01]  /*2660*/  IMAD.SHL.U32 R182, R182, 0x2, RZ ;  /* 0x00000002b6b67824 */ /* 0x000fe200078e00ff */
[----:B------:R-:W-:Y:S01]  /*2670*/  SHF.R.U32.HI R3, RZ, 0x3, R3 ;  /* 0x00000003ff037819 */ /* 0x000fe20000011603 */
[----:B------:R-:W-:Y:S01]  /*2680*/  IMAD.IADD R21, R2, 0x1, -R21 ;  /* 0x0000000102157824 */ /* 0x000fe200078e0a15 */
[----:B------:R-:W-:-:S02]  /*2690*/  LOP3.LUT R19, R19, 0x1c0, RZ, 0xc0, !PT ;  /* 0x000001c013137812 */ /* 0x000fc400078ec0ff */
[----:B------:R-:W-:Y:S01]  /*26a0*/  LOP3.LUT R20, R20, R3, RZ, 0x3c, !PT ;  /* 0x0000000314147212 */ /* 0x000fe200078e3cff */
[C---:B------:R-:W-:Y:S01]  /*26b0*/  IMAD.SHL.U32 R2, R21.reuse, 0x8, RZ ;  /* 0x0000000815027824 */ /* 0x040fe200078e00ff */
[----:B------:R-:W-:Y:S02]  /*26c0*/  SHF.R.U32.HI R3, RZ, 0x3, R19 ;  /* 0x00000003ff037819 */ /* 0x000fe40000011613 */
[----:B------:R-:W-:Y:S01]  /*26d0*/  SEL R180, R180, 0xffffffe0, !P0 ;  /* 0xffffffe0b4b47807 */ /* 0x000fe20004000000 */
[----:B------:R-:W-:Y:S01]  /*26e0*/  IMAD R183, R21, 0x200, R20 ;  /* 0x0000020015b77824 */ /* 0x000fe200078e0214 */
[----:B------:R-:W-:Y:S01]  /*26f0*/  LOP3.LUT R2, R19, 0x8, R2, 0xf8, !PT ;  /* 0x0000000813027812 */ /* 0x000fe200078ef802 */
[----:B------:R-:W-:-:S04]  /*2700*/  DEPBAR.LE SB0, 0x3 ;  /* 0x000080c00000791a */ /* 0x000fc80000000000 */
[----:B------:R-:W-:Y:S01]  /*2710*/  LOP3.LUT R3, R2, R3, RZ, 0x3c, !PT ;  /* 0x0000000302037212 */ /* 0x000fe200078e3cff */
[----:B------:R-:W-:-:S04]  /*2720*/  DEPBAR.LE SB0, 0x2 ;  /* 0x000080800000791a */ /* 0x000fc80000000000 */
[----:B------:R-:W-:Y:S01]  /*2730*/  LOP3.LUT R2, R0, 0xfffffe00, RZ, 0xc0, !PT ;  /* 0xfffffe0000027812 */ /* 0x000fe200078ec0ff */
[----:B------:R-:W-:Y:S01]  /*2740*/  IMAD.SHL.U32 R183, R183, 0x2, RZ ;  /* 0x00000002b7b77824 */ /* 0x000fe200078e00ff */
[----:B------:R-:W-:Y:S01]  /*2750*/  BAR.SYNC.DEFER_BLOCKING 0x0 ;  /* 0x0000000000007b1d */ /* 0x000fe20000010000 */
[----:B------:R-:W-:Y:S02]  /*2760*/  PLOP3.LUT P0, PT, PT, PT, UP2, 0x40, 0x0 ;  /* 0x000000000000781c */ /* 0x000fe40003f0e828 */
[----:B------:R-:W-:Y:S02]  /*2770*/  IMAD R0, R5, 0x400, R2 ;  /* 0x0000040005007824 */ /* 0x000fe400078e0202 */
[----:B------:R-:W-:Y:S02]  /*2780*/  IMAD.IADD R82, R183, 0x1, R180 ;  /* 0x00000001b7527824 */ /* 0x000fe400078e02b4 */
[----:B------:R-:W-:-:S04]  /*2790*/  IMAD.IADD R0, R3, 0x1, R0 ;  /* 0x0000000103007824 */ /* 0x000fc800078e0200 */
[C---:B------:R-:W-:Y:S01]  /*27a0*/  IMAD.SHL.U32 R12, R0.reuse, 0x2, RZ ;  /* 0x00000002000c7824 */ /* 0x040fe200078e00ff */
[----:B------:R-:W-:-:S05]  /*27b0*/  LEA R185, R0, 0x18100, 0x1 ;  /* 0x0001810000b97811 */ /* 0x000fca00078e08ff */
        /* <DEDUP_REMOVED lines=11> */
[----:B------:R-:W-:Y:S05]  /*2870*/  @P0 BRA `(.L_x_1960) ;  /* 0x0000034000000947 */ /* 0x000fea0003800000 */
[----:B------:R-:W-:Y:S01]  /*2880*/  SHF.R.S32.HI R0, RZ, 0x1f, R191 ;  /* 0x0000001fff007819 */ /* 0x000fe200000114bf */
[----:B------:R-:W-:Y:S01]  /*2890*/  IMAD.WIDE.U32 R8, R191, c[0x0][0x208], RZ ;  /* 0x00008200bf087a25 */ /* 0x000fe200078e00ff */
[----:B------:R-:W-:-:S02]  /*28a0*/  SHF.R.S32.HI R11, RZ, 0x1f, R190 ;  /* 0x0000001fff0b7819 */ /* 0x000fc400000114be */
[----:B------:R-:W-:Y:S01]  /*28b0*/  SEL R20, RZ, 0x10, P5 ;  /* 0x00000010ff147807 */ /* 0x000fe20002800000 */
[----:B------:R-:W-:Y:S01]  /*28c0*/  IMAD R0, R0, c[0x0][0x208], RZ ;  /* 0x0000820000007a24 */ /* 0x000fe200078e02ff */
[----:B------:R-:W-:Y:S01]  /*28d0*/  SHF.L.U64.HI R22, R200, 0x1, R133 ;  /* 0x00000001c8167819 */ /* 0x000fe20000010285 */
[----:B------:R-:W-:Y:S01]  /*28e0*/  IMAD R11, R11, c[0x0][0x218], RZ ;  /* 0x000086000b0b7a24 */ /* 0x000fe200078e02ff */
[----:B------:R-:W-:Y:S01]  /*28f0*/  IADD3 R38, -R20, 0x10, RZ ;  /* 0x0000001014267810 */ /* 0x000fe20007ffe1ff */
[----:B------:R-:W-:Y:S01]  /*2900*/  IMAD R0, R191, c[0x0][0x20c], R0 ;  /* 0x00008300bf007a24 */ /* 0x000fe200078e0200 */
[----:B------:R-:W-:Y:S01]  /*2910*/  IADD3 R29, -R184, 0x10, RZ ;  /* 0x00000010b81d7810 */ /* 0x000fe20007ffe1ff */
[----:B------:R-:W-:Y:S01]  /*2920*/  IMAD.SHL.U32 R21, R200, 0x2, RZ ;  /* 0x00000002c8157824 */ /* 0x000fe200078e00ff */
[----:B------:R-:W-:Y:S01]  /*2930*/  LOP3.LUT R38, R38, 0xf, RZ, 0xc0, !PT ;  /* 0x0000000f26267812 */ /* 0x000fe200078ec0ff */
[----:B------:R-:W-:Y:S01]  /*2940*/  IMAD.IADD R9, R9, 0x1, R0 ;  /* 0x0000000109097824 */ /* 0x000fe200078e0200 */
[----:B------:R-:W-:Y:S01]  /*2950*/  LOP3.LUT R29, R29, 0xf, RZ, 0xc0, !PT ;  /* 0x0000000f1d1d7812 */ /* 0x000fe200078ec0ff */
[C---:B------:R-:W-:Y:S01]  /*2960*/  IMAD R0, R190.reuse, c[0x0][0x21c], R11 ;  /* 0x00008700be007a24 */ /* 0x040fe200078e020b */
[----:B------:R-:W-:Y:S01]  /*2970*/  SHF.L.U64.HI R11, R199, 0x1, R132 ;  /* 0x00000001c70b7819 */ /* 0x000fe20000010284 */
[----:B------:R-:W-:-:S04]  /*2980*/  IMAD.WIDE.U32 R8, R190, c[0x0][0x218], R8 ;  /* 0x00008600be087a25 */ /* 0x000fc800078e0008 */
[----:B------:R-:W-:Y:S01]  /*2990*/  IMAD.SHL.U32 R10, R199, 0x2, RZ ;  /* 0x00000002c70a7824 */ /* 0x000fe200078e00ff */
[----:B------:R-:W-:Y:S02]  /*29a0*/  IADD3 R23, P0, R8, UR22, RZ ;  /* 0x0000001608177c10 */ /* 0x000fe4000ff1e0ff */
[C---:B------:R-:W-:Y:S02]  /*29b0*/  SHF.L.U64.HI R8, R186.reuse, 0x1, R189 ;  /* 0x00000001ba087819 */ /* 0x040fe400000102bd */
[----:B------:R-:W-:Y:S02]  /*29c0*/  IADD3.X R0, R9, UR8, R0, P0, !PT ;  /* 0x0000000809007c10 */ /* 0x000fe400087fe400 */
        /* <DEDUP_REMOVED lines=31> */
.L_x_1960:
[C---:B-1-34-:R-:W-:Y:S01]  /*2bc0*/  HMMA.16816.F32.BF16 R36, R12.reuse, R32, RZ ;  /* 0x000000200c24723c */ /* 0x05afe200000418ff */
[----:B------:R-:W-:Y:S01]  /*2bd0*/  IMAD.MOV.U32 R0, RZ, RZ, 0x40 ;  /* 0x00000040ff007424 */ /* 0x000fe200078e00ff */
[----:B------:R-:W-:Y:S01]  /*2be0*/  LDSM.16.M88.4 R72, [R185+0x4000] ;  /* 0x00400000b948783b */ /* 0x000fe20000000200 */
[C---:B------:R-:W-:Y:S01]  /*2bf0*/  IMAD R179, R4.reuse, 0x2, R185 ;  /* 0x0000000204b37824 */ /* 0x040fe200078e02b9 */
[----:B------:R-:W-:Y:S01]  /*2c00*/  LOP3.LUT R7, R7, 0xffffffe0, RZ, 0xc0, !PT ;  /* 0xffffffe007077812 */ /* 0x000fe200078ec0ff */
[----:B------:R-:W-:Y:S01]  /*2c10*/  IMAD R178, R4, 0x2, R181 ;  /* 0x0000000204b27824 */ /* 0x000fe200078e02b5 */
[----:B------:R-:W-:Y:S01]  /*2c20*/  SEL R135, R0, 0xffffffc0, !P1 ;  /* 0xffffffc000877807 */ /* 0x000fe20004800000 */
[----:B------:R-:W-:Y:S01]  /*2c30*/  LDSM.16.M88.4 R76, [R183+0xf900] ;  /* 0x00f90000b74c783b */ /* 0x000fe20000000200 */
[C---:B------:R-:W-:Y:S01]  /*2c40*/  HMMA.16816.F32.BF16 R32, R12.reuse, R34, RZ ;  /* 0x000000220c20723c */ /* 0x040fe200000418ff */
[----:B------:R-:W-:Y:S01]  /*2c50*/  LEA.HI R81, R81, R6, RZ, 0x2 ;  /* 0x0000000651517211 */ /* 0x000fe200078f10ff */
[C---:B------:R-:W-:Y:S01]  /*2c60*/  IMAD.IADD R7, R6.reuse, 0x1, -R7 ;  /* 0x0000000106077824 */ /* 0x040fe200078e0a07 */
[----:B------:R-:W-:Y:S01]  /*2c70*/  LDSM.16.M88.4 R60, [R179] ;  /* 0x00000000b33c783b */ /* 0x000fe20000000200 */
[----:B------:R-:W-:Y:S01]  /*2c80*/  IMAD.IADD R80, R183, 0x1, R135 ;  /* 0x00000001b7507824 */ /* 0x000fe200078e0287 */
[----:B------:R-:W-:Y:S01]  /*2c90*/  LOP3.LUT R81, R81, 0xfffffffc, RZ, 0xc0, !PT ;  /* 0xfffffffc51517812 */ /* 0x000fe200078ec0ff */
[----:B------:R-:W-:Y:S01]  /*2ca0*/  IMAD.IADD R0, R135, 0x1, R82 ;  /* 0x0000000187007824 */ /* 0x000fe200078e0252 */
[----:B------:R-:W-:Y:S01]  /*2cb0*/  PLOP3.LUT P0, PT, PT, PT, UP1, 0x80, 0x0 ;  /* 0x000000000000781c */ /* 0x000fe20003f0f018 */
[C---:B--2---:R-:W-:Y:S01]  /*2cc0*/  HMMA.16816.F32.BF16 R44, R12.reuse, R40, RZ ;  /* 0x000000280c2c723c */ /* 0x044fe200000418ff */
[----:B------:R-:W1:Y:S01]  /*2cd0*/  LDSM.16.M88.4 R8, [R80+0xc100] ;  /* 0x00c100005008783b */ /* 0x000e620000000200 */
[----:B------:R-:W-:Y:S01]  /*2ce0*/  IMAD.IADD R6, R6, 0x1, -R81 ;  /* 0x0000000106067824 */ /* 0x000fe200078e0a51 */
[----:B------:R-:W-:Y:S01]  /*2cf0*/  UIADD3 UR4, UR12, 0x1, -UR25 ;  /* 0x000000010c047890 */ /* 0x000fe2000fffe819 */
[----:B------:R-:W-:Y:S01]  /*2d00*/  IMAD.IADD R3, R2, 0x1, R3 ;  /* 0x0000000102037824 */ /* 0x000fe200078e0203 */
[----:B------:R-:W-:Y:S01]  /*2d10*/  ULDC UR13, c[0x0][0x324] ;  /* 0x0000c900000d7ab9 */ /* 0x000fe20000000800 */
[----:B------:R-:W0:Y:S01]  /*2d20*/  LDGDEPBAR ;  /* 0x00000000000079af */ /* 0x000e220000000000 */
[----:B------:R-:W-:Y:S01]  /*2d30*/  ULDC UR5, c[0x0][0x2ac] ;  /* 0x0000ab0000057ab9 */ /* 0x000fe20000000800 */
[----:B------:R-:W-:Y:S01]  /*2d40*/  HMMA.16816.F32.BF16 R28, R12, R24, RZ ;  /* 0x000000180c1c723c */ /* 0x000fe200000418ff */
[----:B------:R-:W-:-:S07]  /*2d50*/  ULOP3.LUT UR13, URZ, UR13, URZ, 0x33, !UPT ;  /* 0x0000000d3f0d7292 */ /* 0x000fce000f8e333f */
[C---:B------:R-:W-:Y:S08]  /*2d60*/  HMMA.16816.F32.BF16 R40, R12.reuse, R42, RZ ;  /* 0x0000002a0c28723c */ /* 0x040ff000000418ff */
[C---:B------:R-:W-:Y:S08]  /*2d70*/  HMMA.16816.F32.BF16 R24, R12.reuse, R26, RZ ;  /* 0x0000001a0c18723c */ /* 0x040ff000000418ff */
[C---:B------:R-:W-:Y:S08]  /*2d80*/  HMMA.16816.F32.BF16 R20, R12.reuse, R64, RZ ;  /* 0x000000400c14723c */ /* 0x040ff000000418ff */
[----:B------:R-:W-:Y:S01]  /*2d90*/  HMMA.16816.F32.BF16 R12, R12, R66, RZ ;  /* 0x000000420c0c723c */ /* 0x000fe200000418ff */
[----:B------:R-:W-:Y:S07]  /*2da0*/  LDSM.16.M88.4 R64, [R80+0xd900] ;  /* 0x00d900005040783b */ /* 0x000fee0000000200 */
[C---:B------:R-:W-:Y:S08]  /*2db0*/  HMMA.16816.F32.BF16 R36, R68.reuse, R52, R36 ;  /* 0x000000344424723c */ /* 0x040ff00000041824 */
[C---:B------:R-:W-:Y:S01]  /*2dc0*/  HMMA.16816.F32.BF16 R32, R68.reuse, R54, R32 ;  /* 0x000000364420723c */ /* 0x040fe20000041820 */
[----:B------:R-:W2:Y:S07]  /*2dd0*/  LDSM.16.M88.4 R52, [R80+0xc900] ;  /* 0x00c900005034783b */ /* 0x000eae0000000200 */
[C---:B------:R-:W-:Y:S08]  /*2de0*/  HMMA.16816.F32.BF16 R44, R68.reuse, R56, R44 ;  /* 0x00000038442c723c */ /* 0x040ff0000004182c */
[C---:B------:R-:W-:Y:S01]  /*2df0*/  HMMA.16816.F32.BF16 R40, R68.reuse, R58, R40 ;  /* 0x0000003a4428723c */ /* 0x040fe20000041828 */
[----:B------:R-:W-:Y:S07]  /*2e00*/  LDSM.16.M88.4 R56, [R0+0xc100] ;  /* 0x00c100000038783b */ /* 0x000fee0000000200 */
[C---:B------:R-:W-:Y:S08]  /*2e10*/  HMMA.16816.F32.BF16 R28, R68.reuse, R48, R28 ;  /* 0x00000030441c723c */ /* 0x040ff0000004181c */
[C---:B------:R-:W-:Y:S01]  /*2e20*/  HMMA.16816.F32.BF16 R24, R68.reuse, R50, R24 ;  /* 0x000000324418723c */ /* 0x040fe20000041818 */
[----:B------:R-:W3:Y:S07]  /*2e30*/  LDSM.16.M88.4 R48, [R80+0xd100] ;  /* 0x00d100005030783b */ /* 0x000eee0000000200 */
[C---:B------:R-:W-:Y:S08]  /*2e40*/  HMMA.16816.F32.BF16 R20, R68.reuse, R16, R20 ;  /* 0x000000104414723c */ /* 0x040ff00000041814 */
[----:B------:R-:W-:Y:S01]  /*2e50*/  HMMA.16816.F32.BF16 R68, R68, R18, R12 ;  /* 0x000000124444723c */ /* 0x000fe2000004180c */
[----:B------:R-:W-:Y:S04]  /*2e60*/  LDSM.16.M88.4 R16, [R178] ;  /* 0x00000000b210783b */ /* 0x000fe80000000200 */
[----:B------:R-:W4:Y:S03]  /*2e70*/  LDSM.16.M88.4 R12, [R0+0xc900] ;  /* 0x00c90000000c783b */ /* 0x000f260000000200 */
        /* <DEDUP_REMOVED lines=9> */
[C---:B------:R-:W-:Y:S08]  /*2f10*/  HMMA.16816.F32.BF16 R20, R60.reuse, R64, R20 ;  /* 0x000000403c14723c */ /* 0x040ff00000041814 */
[----:B------:R-:W-:Y:S01]  /*2f20*/  HMMA.16816.F32.BF16 R68, R60, R66, R68 ;  /* 0x000000423c44723c */ /* 0x000fe20000041844 */
[----:B------:R-:W-:Y:S04]  /*2f30*/  LDSM.16.M88.4 R64, [R82+0xf100] ;  /* 0x00f100005240783b */ /* 0x000fe80000000200 */
[----:B------:R-:W-:Y:S03]  /*2f40*/  LDSM.16.M88.4 R60, [R82+0xf900] ;  /* 0x00f90000523c783b */ /* 0x000fe60000000200 */
        /* <DEDUP_REMOVED lines=8> */
[----:B------:R-:W-:Y:S07]  /*2fd0*/  LDSM.16.M88.4 R56, [R82+0xe100] ;  /* 0x00e100005238783b */ /* 0x000fee0000000200 */
[C---:B--2---:R-:W-:Y:S08]  /*2fe0*/  HMMA.16816.F32.BF16 R20, R16.reuse, R52, R20 ;  /* 0x000000341014723c */ /* 0x044ff00000041814 */
[----:B------:R-:W-:Y:S01]  /*2ff0*/  HMMA.16816.F32.BF16 R68, R16, R54, R68 ;  /* 0x000000361044723c */ /* 0x000fe20000041844 */
[----:B------:R-:W2:Y:S04]  /*3000*/  LDSM.16.M88.4 R16, [R181+0x4000] ;  /* 0x00400000b510783b */ /* 0x000ea80000000200 */
[----:B------:R-:W5:Y:S03]  /*3010*/  LDSM.16.M88.4 R52, [R82+0xe900] ;  /* 0x00e900005234783b */ /* 0x000f660000000200 */
[C---:B---3--:R-:W-:Y:S08]  /*3020*/  HMMA.16816.F32.BF16 R44, R72.reuse, R48, R44 ;  /* 0x00000030482c723c */ /* 0x048ff0000004182c */
[C---:B------:R-:W-:Y:S01]  /*3030*/  HMMA.16816.F32.BF16 R40, R72.reuse, R50, R40 ;  /* 0x000000324828723c */ /* 0x040fe20000041828 */
[----:B------:R-:W-:Y:S07]  /*3040*/  LDSM.16.M88.4 R48, [R179+0x4000] ;  /* 0x00400000b330783b */ /* 0x000fee0000000200 */
[C---:B----4-:R-:W-:Y:S08]  /*3050*/  HMMA.16816.F32.BF16 R36, R72.reuse, R12, R36 ;  /* 0x0000000c4824723c */ /* 0x050ff00000041824 */
[C---:B------:R-:W-:Y:S01]  /*3060*/  HMMA.16816.F32.BF16 R32, R72.reuse, R14, R32 ;  /* 0x0000000e4820723c */ /* 0x040fe20000041820 */
[----:B------:R-:W3:Y:S07]  /*3070*/  LDSM.16.M88.4 R12, [R80+0xe100] ;  /* 0x00e10000500c783b */ /* 0x000eee0000000200 */
[C---:B-1----:R-:W-:Y:S08]  /*3080*/  HMMA.16816.F32.BF16 R28, R72.reuse, R8, R28 ;  /* 0x00000008481c723c */ /* 0x042ff0000004181c */
[C---:B------:R-:W-:Y:S01]  /*3090*/  HMMA.16816.F32.BF16 R24, R72.reuse, R10, R24 ;  /* 0x0000000a4818723c */ /* 0x040fe20000041818 */
[----:B------:R-:W1:Y:S07]  /*30a0*/  LDSM.16.M88.4 R8, [R80+0xe900] ;  /* 0x00e900005008783b */ /* 0x000e6e0000000200 */
[C---:B------:R-:W-:Y:S08]  /*30b0*/  HMMA.16816.F32.BF16 R20, R72.reuse, R76, R20 ;  /* 0x0000004c4814723c */ /* 0x040ff00000041814 */
[----:B------:R-:W-:Y:S01]  /*30c0*/  HMMA.16816.F32.BF16 R68, R72, R78, R68 ;  /* 0x0000004e4844723c */ /* 0x000fe20000041844 */
[----:B------:R-:W-:Y:S04]  /*30d0*/  LDSM.16.M88.4 R72, [R178+0x4000] ;  /* 0x00400000b248783b */ /* 0x000fe80000000200 */
[----:B------:R-:W-:Y:S03]  /*30e0*/  LDSM.16.M88.4 R76, [R0+0xf900] ;  /* 0x00f90000004c783b */ /* 0x000fe60000000200 */
[C---:B--2---:R-:W-:Y:S08]  /*30f0*/  HMMA.16816.F32.BF16 R44, R16.reuse, R56, R44 ;  /* 0x00000038102c723c */ /* 0x044ff0000004182c */
[C---:B------:R-:W-:Y:S01]  /*3100*/  HMMA.16816.F32.BF16 R40, R16.reuse, R58, R40 ;  /* 0x0000003a1028723c */ /* 0x040fe20000041828 */
[----:B------:R-:W2:Y:S07]  /*3110*/  LDSM.16.M88.4 R56, [R80+0xf100] ;  /* 0x00f100005038783b */ /* 0x000eae0000000200 */
[C---:B-----5:R-:W-:Y:S08]  /*3120*/  HMMA.16816.F32.BF16 R36, R16.reuse, R52, R36 ;  /* 0x000000341024723c */ /* 0x060ff00000041824 */
[C---:B------:R-:W-:Y:S01]  /*3130*/  HMMA.16816.F32.BF16 R32, R16.reuse, R54, R32 ;  /* 0x000000361020723c */ /* 0x040fe20000041820 */
[----:B------:R-:W4:Y:S07]  /*3140*/  LDSM.16.M88.4 R52, [R80+0xf900] ;  /* 0x00f900005034783b */ /* 0x000f2e0000000200 */
[C---:B------:R-:W-:Y:S08]  /*3150*/  HMMA.16816.F32.BF16 R28, R16.reuse, R64, R28 ;  /* 0x00000040101c723c */ /* 0x040ff0000004181c */
[C---:B------:R-:W-:Y:S01]  /*3160*/  HMMA.16816.F32.BF16 R24, R16.reuse, R66, R24 ;  /* 0x000000421018723c */ /* 0x040fe20000041818 */
[----:B------:R-:W-:Y:S07]  /*3170*/  LDSM.16.M88.4 R64, [R185+0x8000] ;  /* 0x00800000b940783b */ /* 0x000fee0000000200 */
[C---:B------:R-:W-:Y:S08]  /*3180*/  HMMA.16816.F32.BF16 R20, R16.reuse, R60, R20 ;  /* 0x0000003c1014723c */ /* 0x040ff00000041814 */
[----:B------:R-:W-:Y:S01]  /*3190*/  HMMA.16816.F32.BF16 R68, R16, R62, R68 ;  /* 0x0000003e1044723c */ /* 0x000fe20000041844 */
[----:B------:R-:W5:Y:S04]  /*31a0*/  LDSM.16.M88.4 R16, [R0+0xe100] ;  /* 0x00e100000010783b */ /* 0x000f680000000200 */
[----:B------:R-:W-:Y:S03]  /*31b0*/  LDSM.16.M88.4 R60, [R183+0x10100] ;  /* 0x01010000b73c783b */ /* 0x000fe60000000200 */
[C---:B---3--:R-:W-:Y:S08]  /*31c0*/  HMMA.16816.F32.BF16 R44, R48.reuse, R12, R44 ;  /* 0x0000000c302c723c */ /* 0x048ff0000004182c */
[C---:B------:R-:W-:Y:S01]  /*31d0*/  HMMA.16816.F32.BF16 R40, R48.reuse, R14, R40 ;  /* 0x0000000e3028723c */ /* 0x040fe20000041828 */
[----:B------:R-:W3:Y:S07]  /*31e0*/  LDSM.16.M88.4 R12, [R0+0xe900] ;  /* 0x00e90000000c783b */ /* 0x000eee0000000200 */
[C---:B-1----:R-:W-:Y:S08]  /*31f0*/  HMMA.16816.F32.BF16 R36, R48.reuse, R8, R36 ;  /* 0x000000083024723c */ /* 0x042ff00000041824 */
[C---:B------:R-:W-:Y:S01]  /*3200*/  HMMA.16816.F32.BF16 R32, R48.reuse, R10, R32 ;  /* 0x0000000a3020723c */ /* 0x040fe20000041820 */
[----:B------:R-:W1:Y:S07]  /*3210*/  LDSM.16.M88.4 R8, [R0+0xf100] ;  /* 0x00f100000008783b */ /* 0x000e6e0000000200 */
[C---:B--2---:R-:W-:Y:S08]  /*3220*/  HMMA.16816.F32.BF16 R28, R48.reuse, R56, R28 ;  /* 0x00000038301c723c */ /* 0x044ff0000004181c */
[C---:B------:R-:W-:Y:S01]  /*3230*/  HMMA.16816.F32.BF16 R24, R48.reuse, R58, R24 ;  /* 0x0000003a3018723c */ /* 0x040fe20000041818 */
[----:B------:R-:W2:Y:S07]  /*3240*/  LDSM.16.M88.4 R56, [R183+0x10900] ;  /* 0x01090000b738783b */ /* 0x000eae0000000200 */
[C---:B----4-:R-:W-:Y:S08]  /*3250*/  HMMA.16816.F32.BF16 R20, R48.reuse, R52, R20 ;  /* 0x000000343014723c */ /* 0x050ff00000041814 */
[----:B------:R-:W-:Y:S01]  /*3260*/  HMMA.16816.F32.BF16 R68, R48, R54, R68 ;  /* 0x000000363044723c */ /* 0x000fe20000041844 */
[----:B------:R-:W4:Y:S04]  /*3270*/  LDSM.16.M88.4 R52, [R183+0x11100] ;  /* 0x01110000b734783b */ /* 0x000f280000000200 */
[----:B------:R-:W2:Y:S03]  /*3280*/  LDSM.16.M88.4 R48, [R183+0x11900] ;  /* 0x01190000b730783b */ /* 0x000ea60000000200 */
[C---:B-----5:R-:W-:Y:S08]  /*3290*/  HMMA.16816.F32.BF16 R44, R72.reuse, R16, R44 ;  /* 0x00000010482c723c */ /* 0x060ff0000004182c */
[C---:B------:R-:W-:Y:S01]  /*32a0*/  HMMA.16816.F32.BF16 R40, R72.reuse, R18, R40 ;  /* 0x000000124828723c */ /* 0x040fe20000041828 */
[----:B------:R-:W-:Y:S07]  /*32b0*/  LDSM.16.M88.4 R16, [R181+0x8000] ;  /* 0x00800000b510783b */ /* 0x000fee0000000200 */
[C---:B---3--:R-:W-:Y:S08]  /*32c0*/  HMMA.16816.F32.BF16 R36, R72.reuse, R12, R36 ;  /* 0x0000000c4824723c */ /* 0x048ff00000041824 */
[C---:B------:R-:W-:Y:S01]  /*32d0*/  HMMA.16816.F32.BF16 R32, R72.reuse, R14, R32 ;  /* 0x0000000e4820723c */ /* 0x040fe20000041820 */
[----:B------:R-:W3:Y:S07]  /*32e0*/  LDSM.16.M88.4 R12, [R82+0x10100] ;  /* 0x01010000520c783b */ /* 0x000eee0000000200 */
[C---:B-1----:R-:W-:Y:S08]  /*32f0*/  HMMA.16816.F32.BF16 R28, R72.reuse, R8, R28 ;  /* 0x00000008481c723c */ /* 0x042ff0000004181c */
[----:B------:R-:W-:Y:S01]  /*3300*/  HMMA.16816.F32.BF16 R24, R72, R10, R24 ;  /* 0x0000000a4818723c */ /* 0x000fe20000041818 */
[----:B------:R-:W1:Y:S07]  /*3310*/  LDSM.16.M88.4 R8, [R82+0x10900] ;  /* 0x010900005208783b */ /* 0x000e6e0000000200 */
[C---:B------:R-:W-:Y:S08]  /*3320*/  HMMA.16816.F32.BF16 R44, R64.reuse, R60, R44 ;  /* 0x0000003c402c723c */ /* 0x040ff0000004182c */
[----:B------:R-:W-:Y:S01]  /*3330*/  HMMA.16816.F32.BF16 R40, R64, R62, R40 ;  /* 0x0000003e4028723c */ /* 0x000fe20000041828 */
[----:B------:R-:W5:Y:S07]  /*3340*/  LDSM.16.M88.4 R60, [R82+0x11100] ;  /* 0x01110000523c783b */ /* 0x000f6e0000000200 */
[C---:B------:R-:W-:Y:S08]  /*3350*/  HMMA.16816.F32.BF16 R20, R72.reuse, R76, R20 ;  /* 0x0000004c4814723c */ /* 0x040ff00000041814 */
[----:B------:R-:W-:Y:S08]  /*3360*/  HMMA.16816.F32.BF16 R68, R72, R78, R68 ;  /* 0x0000004e4844723c */ /* 0x000ff00000041844 */
[C---:B--2---:R-:W-:Y:S08]  /*3370*/  HMMA.16816.F32.BF16 R36, R64.reuse, R56, R36 ;  /* 0x000000384024723c */ /* 0x044ff00000041824 */
[C---:B------:R-:W-:Y:S01]  /*3380*/  HMMA.16816.F32.BF16 R32, R64.reuse, R58, R32 ;  /* 0x0000003a4020723c */ /* 0x040fe20000041820 */
[----:B------:R-:W2:Y:S07]  /*3390*/  LDSM.16.M88.4 R56, [R82+0x11900] ;  /* 0x011900005238783b */ /* 0x000eae0000000200 */
[C---:B----4-:R-:W-:Y:S08]  /*33a0*/  HMMA.16816.F32.BF16 R28, R64.reuse, R52, R28 ;  /* 0x00000034401c723c */ /* 0x050ff0000004181c */
[C---:B------:R-:W-:Y:S01]  /*33b0*/  HMMA.16816.F32.BF16 R24, R64.reuse, R54, R24 ;  /* 0x000000364018723c */ /* 0x040fe20000041818 */
[----:B------:R-:W-:Y:S07]  /*33c0*/  LDSM.16.M88.4 R52, [R80+0x10900] ;  /* 0x010900005034783b */ /* 0x000fee0000000200 */
[C---:B------:R-:W-:Y:S08]  /*33d0*/  HMMA.16816.F32.BF16 R20, R64.reuse, R48, R20 ;  /* 0x000000304014723c */ /* 0x040ff00000041814 */
[----:B------:R-:W-:Y:S01]  /*33e0*/  HMMA.16816.F32.BF16 R68, R64, R50, R68 ;  /* 0x000000324044723c */ /* 0x000fe20000041844 */
[----:B------:R-:W4:Y:S04]  /*33f0*/  LDSM.16.M88.4 R48, [R179+0x8000] ;  /* 0x00800000b330783b */ /* 0x000f280000000200 */
[----:B------:R-:W-:Y:S03]  /*3400*/  LDSM.16.M88.4 R64, [R0+0x10100] ;  /* 0x010100000040783b */ /* 0x000fe60000000200 */
[C---:B---3--:R-:W-:Y:S08]  /*3410*/  HMMA.16816.F32.BF16 R44, R16.reuse, R12, R44 ;  /* 0x0000000c102c723c */ /* 0x048ff0000004182c */
[C---:B------:R-:W-:Y:S01]  /*3420*/  HMMA.16816.F32.BF16 R40, R16.reuse, R14, R40 ;  /* 0x0000000e1028723c */ /* 0x040fe20000041828 */
[----:B------:R-:W3:Y:S07]  /*3430*/  LDSM.16.M88.4 R12, [R80+0x10100] ;  /* 0x01010000500c783b */ /* 0x000eee0000000200 */
[C---:B-1----:R-:W-:Y:S08]  /*3440*/  HMMA.16816.F32.BF16 R36, R16.reuse, R8, R36 ;  /* 0x000000081024723c */ /* 0x042ff00000041824 */
[C---:B------:R-:W-:Y:S01]  /*3450*/  HMMA.16816.F32.BF16 R32, R16.reuse, R10, R32 ;  /* 0x0000000a1020723c */ /* 0x040fe20000041820 */
[----:B------:R-:W1:Y:S07]  /*3460*/  LDSM.16.M88.4 R8, [R80+0x11100] ;  /* 0x011100005008783b */ /* 0x000e6e0000000200 */
[C---:B-----5:R-:W-:Y:S08]  /*3470*/  HMMA.16816.F32.BF16 R28, R16.reuse, R60, R28 ;  /* 0x0000003c101c723c */ /* 0x060ff0000004181c */
[C---:B------:R-:W-:Y:S01]  /*3480*/  HMMA.16816.F32.BF16 R24, R16.reuse, R62, R24 ;  /* 0x0000003e1018723c */ /* 0x040fe20000041818 */
[----:B------:R-:W5:Y:S07]  /*3490*/  LDSM.16.M88.4 R60, [R80+0x11900] ;  /* 0x01190000503c783b */ /* 0x000f6e0000000200 */
[C---:B--2---:R-:W-:Y:S01]  /*34a0*/  HMMA.16816.F32.BF16 R72, R16.reuse, R56, R20 ;  /* 0x000000381048723c */ /* 0x044fe20000041814 */
[----:B------:R-:W-:Y:S07]  /*34b0*/  LDSM.16.M88.4 R20, [R178+0x8000] ;  /* 0x00800000b214783b */ /* 0x000fee0000000200 */
[----:B------:R-:W-:Y:S01]  /*34c0*/  HMMA.16816.F32.BF16 R68, R16, R58, R68 ;  /* 0x0000003a1044723c */ /* 0x000fe20000041844 */
[----:B------:R-:W2:Y:S07]  /*34d0*/  LDSM.16.M88.4 R16, [R0+0x10900] ;  /* 0x010900000010783b */ /* 0x000eae0000000200 */
[C---:B----4-:R-:W-:Y:S08]  /*34e0*/  HMMA.16816.F32.BF16 R36, R48.reuse, R52, R36 ;  /* 0x000000343024723c */ /* 0x050ff00000041824 */
[C---:B---3--:R-:W-:Y:S07]  /*34f0*/  HMMA.16816.F32.BF16 R44, R48.reuse, R12, R44 ;  /* 0x0000000c302c723c */ /* 0x048fee000004182c */
[----:B------:R-:W-:Y:S01]  /*3500*/  SHF.R.S32.HI R12, RZ, 0x1f, R5 ;  /* 0x0000001fff0c7819 */ /* 0x000fe20000011405 */
[----:B------:R-:W-:Y:S03]  /*3510*/  HMMA.16816.F32.BF16 R40, R48, R14, R40 ;  /* 0x0000000e3028723c */ /* 0x000fe60000041828 */
[----:B------:R-:W-:-:S05]  /*3520*/  LEA.HI R12, R12, R5, RZ, 0x3 ;  /* 0x000000050c0c7211 */ /* 0x000fca00078f18ff */
[C---:B------:R-:W-:Y:S08]  /*3530*/  HMMA.16816.F32.BF16 R32, R48.reuse, R54, R32 ;  /* 0x000000363020723c */ /* 0x040ff00000041820 */
[C---:B-1----:R-:W-:Y:S08]  /*3540*/  HMMA.16816.F32.BF16 R28, R48.reuse, R8, R28 ;  /* 0x00000008301c723c */ /* 0x042ff0000004181c */
[C---:B------:R-:W-:Y:S01]  /*3550*/  HMMA.16816.F32.BF16 R24, R48.reuse, R10, R24 ;  /* 0x0000000a3018723c */ /* 0x040fe20000041818 */
[----:B------:R-:W1:Y:S07]  /*3560*/  LDSM.16.M88.4 R8, [R0+0x11100] ;  /* 0x011100000008783b */ /* 0x000e6e0000000200 */
[C---:B-----5:R-:W-:Y:S08]  /*3570*/  HMMA.16816.F32.BF16 R72, R48.reuse, R60, R72 ;  /* 0x0000003c3048723c */ /* 0x060ff00000041848 */
[----:B------:R-:W-:Y:S07]  /*3580*/  HMMA.16816.F32.BF16 R68, R48, R62, R68 ;  /* 0x0000003e3044723c */ /* 0x000fee0000041844 */
[----:B------:R-:W-:Y:S01]  /*3590*/  LOP3.LUT R50, R12, 0xffffff8, RZ, 0xc0, !PT ;  /* 0x0ffffff80c327812 */ /* 0x000fe200078ec0ff */
[----:B--2---:R-:W-:Y:S01]  /*35a0*/  HMMA.16816.F32.BF16 R36, R20, R16, R36 ;  /* 0x000000101424723c */ /* 0x004fe20000041824 */
[----:B------:R-:W-:Y:S01]  /*35b0*/  SHF.R.S32.HI R48, RZ, 0x1f, R7 ;  /* 0x0000001fff307819 */ /* 0x000fe20000011407 */
[----:B------:R2:W3:Y:S02]  /*35c0*/  LDSM.16.M88.4 R12, [R0+0x11900] ;  /* 0x01190000000c783b */ /* 0x0004e40000000200 */
[----:B------:R-:W-:Y:S01]  /*35d0*/  IMAD.IADD R49, R5, 0x1, -R50 ;  /* 0x0000000105317824 */ /* 0x000fe200078e0a32 */
[----:B------:R-:W-:-:S02]  /*35e0*/  LEA.HI R5, R48, R7, RZ, 0x2 ;  /* 0x0000000730057211 */ /* 0x000fc400078f10ff */
[----:B------:R-:W-:Y:S01]  /*35f0*/  LEA.HI R48, R6, R6, RZ, 0x1 ;  /* 0x0000000606307211 */ /* 0x000fe200078f08ff */
[C---:B------:R-:W-:Y:S01]  /*3600*/  HMMA.16816.F32.BF16 R44, R20.reuse, R64, R44 ;  /* 0x00000040142c723c */ /* 0x040fe2000004182c */
[C---:B------:R-:W-:Y:S02]  /*3610*/  LEA.HI.SX32 R16, R5.reuse, UR24, 0x1e ;  /* 0x0000001805107c11 */ /* 0x040fe4000f8ff2ff */
[----:B------:R-:W-:Y:S02]  /*3620*/  LOP3.LUT R17, R48, 0x1ffffffe, RZ, 0xc0, !PT ;  /* 0x1ffffffe30117812 */ /* 0x000fe400078ec0ff */
[----:B------:R-:W-:Y:S01]  /*3630*/  LOP3.LUT R196, R5, 0x7ffffffc, RZ, 0xc0, !PT ;  /* 0x7ffffffc05c47812 */ /* 0x000fe200078ec0ff */
[----:B------:R-:W-:Y:S02]  /*3640*/  IMAD R49, R49, 0x10, R16 ;  /* 0x0000001031317824 */ /* 0x000fe400078e0210 */
[----:B------:R-:W-:Y:S01]  /*3650*/  IMAD.IADD R6, R6, 0x1, -R17 ;  /* 0x0000000106067824 */ /* 0x000fe200078e0a11 */
[----:B-1----:R-:W-:Y:S01]  /*3660*/  HMMA.16816.F32.BF16 R28, R20, R8, R28 ;  /* 0x00000008141c723c */ /* 0x002fe2000004181c */
[----:B------:R-:W-:-:S02]  /*3670*/  IMAD.IADD R196, R7, 0x1, -R196 ;  /* 0x0000000107c47824 */ /* 0x000fc400078e0ac4 */
[----:B------:R-:W-:Y:S02]  /*3680*/  IMAD R195, R6, 0x8, R49 ;  /* 0x0000000806c37824 */ /* 0x000fe400078e0231 */
[----:B------:R-:W-:Y:S01]  /*3690*/  IMAD.U32 R7, RZ, RZ, UR4 ;  /* 0x00000004ff077e24 */ /* 0x000fe2000f8e00ff */
[----:B------:R-:W-:Y:S01]  /*36a0*/  ULDC UR4, c[0x0][0x1d0] ;  /* 0x0000740000047ab9 */ /* 0x000fe20000000800 */
[----:B------:R-:W-:Y:S01]  /*36b0*/  @P0 IMAD.HI.U32 R6, R195, c[0x0][0x2c8], RZ ;  /* 0x0000b200c3060a27 */ /* 0x000fe200078e00ff */
[----:B------:R-:W-:Y:S01]  /*36c0*/  PLOP3.LUT P0, PT, PT, PT, UP1, 0x80, 0x0 ;  /* 0x000000000000781c */ /* 0x000fe20003f0f018 */
[----:B------:R-:W-:Y:S01]  /*36d0*/  UIMAD UR4, UR5, UR4, -UR25 ;  /* 0x00000004050472a4 */ /* 0x000fe2000f8e0a19 */
[----:B------:R-:W-:Y:S01]  /*36e0*/  HMMA.16816.F32.BF16 R40, R20, R66, R40 ;  /* 0x000000421428723c */ /* 0x000fe20000041828 */
[----:B--2---:R-:W-:Y:S02]  /*36f0*/  IMAD.MOV.U32 R0, RZ, RZ, R195 ;  /* 0x000000ffff007224 */ /* 0x004fe400078e00c3 */
[----:B------:R-:W-:-:S05]  /*3700*/  IMAD.SHL.U32 R196, R196, 0x2, RZ ;  /* 0x00000002c4c47824 */ /* 0x000fca00078e00ff */
[----:B------:R-:W-:Y:S01]  /*3710*/  IADD3 R7, R7, -c[0x0][0x168], -R196 ;  /* 0x80005a0007077a10 */ /* 0x000fe20007ffe8c4 */
[C---:B------:R-:W-:Y:S01]  /*3720*/  HMMA.16816.F32.BF16 R32, R20.reuse, R18, R32 ;  /* 0x000000121420723c */ /* 0x040fe20000041820 */
[----:B------:R-:W-:Y:S02]  /*3730*/  IADD3 R5, -R196, UR4, RZ ;  /* 0x00000004c4057c10 */ /* 0x000fe4000fffe1ff */
[----:B------:R-:W-:Y:S02]  /*3740*/  @P0 SHF.R.U32.HI R0, RZ, c[0x0][0x2cc], R6 ;  /* 0x0000b300ff000a19 */ /* 0x000fe40000011606 */
[----:B------:R-:W-:Y:S02]  /*3750*/  PLOP3.LUT P0, PT, PT, PT, UP0, 0x40, 0x0 ;  /* 0x000000000000781c */ /* 0x000fe40003f0e808 */
[C---:B------:R-:W-:Y:S01]  /*3760*/  IADD3 R9, R7.reuse, c[0x0][0x328], RZ ;  /* 0x0000ca0007097a10 */ /* 0x040fe20007ffe0ff */
[----:B------:R-:W1:Y:S01]  /*3770*/  SHFL.IDX PT, R6, R0, RZ, 0x1c1f ;  /* 0x001c1fff00067589 */ /* 0x000e6200000e0000 */
[----:B------:R-:W-:Y:S01]  /*3780*/  IADD3 R7, R7, UR13, RZ ;  /* 0x0000000d07077c10 */ /* 0x000fe2000fffe0ff */
[C---:B------:R-:W-:Y:S08]  /*3790*/  HMMA.16816.F32.BF16 R24, R20.reuse, R10, R24 ;  /* 0x0000000a1418723c */ /* 0x040ff00000041818 */
[C---:B---3--:R-:W-:Y:S08]  /*37a0*/  HMMA.16816.F32.BF16 R72, R20.reuse, R12, R72 ;  /* 0x0000000c1448723c */ /* 0x048ff00000041848 */
[----:B------:R-:W-:Y:S01]  /*37b0*/  HMMA.16816.F32.BF16 R68, R20, R14, R68 ;  /* 0x0000000e1444723c */ /* 0x000fe20000041844 */
[----:B-1----:R-:W-:-:S02]  /*37c0*/  IMAD.IADD R8, R9, 0x1, R6 ;  /* 0x0000000109087824 */ /* 0x002fc400078e0206 */
[----:B------:R-:W-:-:S03]  /*37d0*/  IMAD.IADD R2, R7, 0x1, R6 ;  /* 0x0000000107027824 */ /* 0x000fc600078e0206 */
        /* <DEDUP_REMOVED lines=14> */
.L_x_1963:
[----:B------:R-:W-:-:S04]  /*38c0*/  MOV R6, c[0x0][0x32c] ;  /* 0x0000cb0000067a02 */ /* 0x000fc80000000f00 */
[----:B------:R-:W-:-:S13]  /*38d0*/  ISETP.NE.AND P0, PT, R6, 0x1, PT ;  /* 0x000000010600780c */ /* 0x000fda0003f05270 */
[----:B------:R-:W-:-:S05]  /*38e0*/  @P0 IMAD.HI.U32 R6, R13, c[0x0][0x330], RZ ;  /* 0x0000cc000d060a27 */ /* 0x000fca00078e00ff */
[----:B------:R-:W-:Y:S02]  /*38f0*/  @P0 SHF.R.U32.HI R13, RZ, c[0x0][0x334], R6 ;  /* 0x0000cd00ff0d0a19 */ /* 0x000fe40000011606 */
.L_x_1964:
[----:B------:R-:W-:Y:S05]  /*3900*/  BSYNC B0 ;  /* 0x0000000000007941 */ /* 0x000fea0003800000 */
.L_x_1962:
[----:B------:R-:W-:-:S04]  /*3910*/  IMAD.MOV.U32 R6, RZ, RZ, c[0x0][0x32c] ;  /* 0x0000cb00ff067624 */ /* 0x000fc800078e00ff */
[----:B------:R-:W-:-:S04]  /*3920*/  IMAD R13, R13, R6, -UR25 ;  /* 0x800000190d0d7e24 */ /* 0x000fc8000f8e0206 */
[----:B------:R-:W-:-:S05]  /*3930*/  IMAD.IADD R13, R13, 0x1, -R196 ;  /* 0x000000010d0d7824 */ /* 0x000fca00078e0ac4 */
[----:B------:R-:W-:Y:S02]  /*3940*/  IADD3 R6, R13, c[0x0][0x32c], RZ ;  /* 0x0000cb000d067a10 */ /* 0x000fe40007ffe0ff */
[----:B------:R-:W-:Y:S02]  /*3950*/  IMNMX R2, R2, R13, !PT ;  /* 0x0000000d02027217 */ /* 0x000fe40007800200 */
[----:B------:R-:W-:Y:S02]  /*3960*/  IMNMX R11, R11, R6, PT ;  /* 0x000000060b0b7217 */ /* 0x000fe40003800200 */
.L_x_1961:
[----:B------:R-:W-:Y:S01]  /*3970*/  ISETP.LT.AND P1, PT, RZ, UR7, PT ;  /* 0x00000007ff007c0c */ /* 0x000fe2000bf21270 */
[----:B------:R-:W1:Y:S03]  /*3980*/  SHFL.IDX PT, R0, R0, 0x1, 0x1c1f ;  /* 0x003c1f0000007f89 */ /* 0x000e6600000e0000 */
[----:B------:R-:W-:-:S04]  /*3990*/  ISETP.GT.AND P0, PT, R2, RZ, P1 ;  /* 0x000000ff0200720c */ /* 0x000fc80000f04270 */
[----:B------:R-:W-:-:S04]  /*39a0*/  ISETP.LT.OR P0, PT, R11, 0x1, P0 ;  /* 0x000000010b00780c */ /* 0x000fc80000701670 */
[----:B------:R-:W-:Y:S02]  /*39b0*/  FSEL R44, R44, -INF , !P0 ;  /* 0xff8000002c2c7808 */ /* 0x000fe40004000000 */
[----:B------:R-:W-:-:S04]  /*39c0*/  ISETP.GT.AND P0, PT, R2, 0x1, P1 ;  /* 0x000000010200780c */ /* 0x000fc80000f04270 */
[----:B------:R-:W-:-:S04]  /*39d0*/  ISETP.LT.OR P0, PT, R11, 0x2, P0 ;  /* 0x000000020b00780c */ /* 0x000fc80000701670 */
[----:B------:R-:W-:Y:S02]  /*39e0*/  FSEL R14, R45, -INF , !P0 ;  /* 0xff8000002d0e7808 */ /* 0x000fe40004000000 */
[----:B------:R-:W-:Y:S01]  /*39f0*/  ISETP.GT.AND P0, PT, R2, 0x8, P1 ;  /* 0x000000080200780c */ /* 0x000fe20000f04270 */
[----:B-1----:R-:W-:-:S03]  /*3a00*/  IMAD.IADD R7, R7, 0x1, R0 ;  /* 0x0000000107077824 */ /* 0x002fc600078e0200 */
        /* <DEDUP_REMOVED lines=39> */
[----:B------:R-:W-:-:S03]  /*3c80*/  IMAD.IADD R2, R9, 0x1, R0 ;  /* 0x0000000109027824 */ /* 0x000fc600078e0200 */
[----:B------:R-:W-:Y:S02]  /*3c90*/  ISETP.LT.OR P0, PT, R11, 0x3a, P0 ;  /* 0x0000003a0b00780c */ /* 0x000fe40000701670 */
[----:B------:R-:W-:Y:S02]  /*3ca0*/  IMNMX R2, R2, R5, PT ;  /* 0x0000000502027217 */ /* 0x000fe40003800200 */
        /* <DEDUP_REMOVED lines=15> */
.L_x_1967:
[----:B------:R-:W-:-:S04]  /*3da0*/  MOV R0, c[0x0][0x32c] ;  /* 0x0000cb0000007a02 */ /* 0x000fc80000000f00 */
[----:B------:R-:W-:-:S13]  /*3db0*/  ISETP.NE.AND P0, PT, R0, 0x1, PT ;  /* 0x000000010000780c */ /* 0x000fda0003f05270 */
[----:B------:R-:W-:-:S05]  /*3dc0*/  @P0 IMAD.HI.U32 R0, R5, c[0x0][0x330], RZ ;  /* 0x0000cc0005000a27 */ /* 0x000fca00078e00ff */
[----:B------:R-:W-:Y:S02]  /*3dd0*/  @P0 SHF.R.U32.HI R5, RZ, c[0x0][0x334], R0 ;  /* 0x0000cd00ff050a19 */ /* 0x000fe40000011600 */
.L_x_1968:
[----:B------:R-:W-:Y:S05]  /*3de0*/  BSYNC B0 ;  /* 0x0000000000007941 */ /* 0x000fea0003800000 */
.L_x_1966:
[----:B------:R-:W-:-:S04]  /*3df0*/  IMAD.MOV.U32 R0, RZ, RZ, c[0x0][0x32c] ;  /* 0x0000cb00ff007624 */ /* 0x000fc800078e00ff */
[----:B------:R-:W-:-:S04]  /*3e00*/  IMAD R5, R5, R0, -UR25 ;  /* 0x8000001905057e24 */ /* 0x000fc8000f8e0200 */
[----:B------:R-:W-:-:S05]  /*3e10*/  IMAD.IADD R0, R5, 0x1, -R196 ;  /* 0x0000000105007824 */ /* 0x000fca00078e0ac4 */
[----:B------:R-:W-:Y:S02]  /*3e20*/  IADD3 R5, R0, c[0x0][0x32c], RZ ;  /* 0x0000cb0000057a10 */ /* 0x000fe40007ffe0ff */
[----:B------:R-:W-:Y:S02]  /*3e30*/  IMNMX R7, R7, R0, !PT ;  /* 0x0000000007077217 */ /* 0x000fe40007800200 */
[----:B------:R-:W-:Y:S02]  /*3e40*/  IMNMX R2, R2, R5, PT ;  /* 0x0000000502027217 */ /* 0x000fe40003800200 */
.L_x_1965:
[----:B------:R-:W-:Y:S01]  /*3e50*/  ISETP.GT.AND P0, PT, R7, 0x8, P1 ;  /* 0x000000080700780c */ /* 0x000fe20000f04270 */
[----:B------:R-:W-:-:S04]  /*3e60*/  DEPBAR.LE SB0, 0x2 ;  /* 0x000080800000791a */ /* 0x000fc80000000000 */
[----:B------:R-:W-:Y:S01]  /*3e70*/  BAR.SYNC.DEFER_BLOCKING 0x0 ;  /* 0x0000000000007b1d */ /* 0x000fe20000010000 */
[----:B------:R-:W-:Y:S01]  /*3e80*/  ISETP.LT.OR P0, PT, R2, 0x9, P0 ;  /* 0x000000090200780c */ /* 0x000fe20000701670 */
[----:B------:R-:W-:Y:S01]  /*3e90*/  IMAD.SHL.U32 R177, R3, 0x2, RZ ;  /* 0x0000000203b17824 */ /* 0x000fe200078e00ff */
[----:B------:R-:W-:Y:S01]  /*3ea0*/  FMNMX.FTZ R17, R44, R14, !PT ;  /* 0x0000000e2c117209 */ /* 0x000fe20007810000 */
[----:B------:R-:W-:Y:S01]  /*3eb0*/  UIADD3 UR4, UR7, -0x3, URZ ;  /* 0xfffffffd07047890 */ /* 0x000fe2000fffe03f */
[----:B------:R-:W-:Y:S01]  /*3ec0*/  FSEL R5, R42, -INF , !P0 ;  /* 0xff8000002a057808 */ /* 0x000fe20004000000 */
[--C-:B------:R-:W-:Y:S01]  /*3ed0*/  IMAD R176, R4, 0x2, R177.reuse ;  /* 0x0000000204b07824 */ /* 0x100fe200078e02b1 */
[----:B------:R-:W-:Y:S01]  /*3ee0*/  ISETP.GT.AND P0, PT, R7, 0x9, P1 ;  /* 0x000000090700780c */ /* 0x000fe20000f04270 */
[----:B------:R-:W-:Y:S01]  /*3ef0*/  IMAD.IADD R167, R182, 0x1, R177 ;  /* 0x00000001b6a77824 */ /* 0x000fe200078e02b1 */
[----:B------:R-:W-:Y:S01]  /*3f00*/  FMNMX.FTZ R17, R40, R17, !PT ;  /* 0x0000001128117209 */ /* 0x000fe20007810000 */
[----:B------:R-:W-:Y:S01]  /*3f10*/  IMAD.IADD R159, R182, 0x1, R176 ;  /* 0x00000001b69f7824 */ /* 0x000fe200078e02b0 */
[----:B------:R-:W-:Y:S01]  /*3f20*/  ISETP.LT.OR P0, PT, R2, 0xa, P0 ;  /* 0x0000000a0200780c */ /* 0x000fe20000701670 */
[----:B------:R-:W-:Y:S01]  /*3f30*/  IMAD R4, R4, 0x2, R167 ;  /* 0x0000000204047824 */ /* 0x000fe200078e02a7 */
[----:B------:R-:W-:Y:S01]  /*3f40*/  FMNMX.FTZ R17, R12, R17, !PT ;  /* 0x000000110c117209 */ /* 0x000fe20007810000 */
[----:B------:R-:W-:Y:S01]  /*3f50*/  UISETP.GE.AND UP2, UPT, UR4, UR11, UPT ;  /* 0x0000000b0400728c */ /* 0x000fe2000bf46270 */
[----:B------:R-:W-:-:S02]  /*3f60*/  FSEL R43, R43, -INF , !P0 ;  /* 0xff8000002b2b7808 */ /* 0x000fc40004000000 */
[C---:B------:R-:W-:Y:S02]  /*3f70*/  ISETP.GT.AND P0, PT, R7.reuse, 0x10, P1 ;  /* 0x000000100700780c */ /* 0x040fe40000f04270 */
[----:B------:R-:W-:Y:S02]  /*3f80*/  FMNMX.FTZ R17, R10, R17, !PT ;  /* 0x000000110a117209 */ /* 0x000fe40007810000 */
[----:B------:R-:W-:Y:S02]  /*3f90*/  ISETP.LT.OR P0, PT, R2, 0x11, P0 ;  /* 0x000000110200780c */ /* 0x000fe40000701670 */
[----:B------:R-:W-:Y:S01]  /*3fa0*/  FMNMX.FTZ R17, R8, R17, !PT ;  /* 0x0000001108117209 */ /* 0x000fe20007810000 */
[----:B------:R-:W-:Y:S01]  /*3fb0*/  LDSM.16.MT88.4 R56, [R176+0x2100] ;  /* 0x00210000b038783b */ /* 0x000fe20000004200 */
[----:B------:R-:W-:Y:S02]  /*3fc0*/  FSEL R15, R38, -INF , !P0 ;  /* 0xff800000260f7808 */ /* 0x000fe40004000000 */
[----:B------:R-:W-:Y:S01]  /*3fd0*/  ISETP.GT.AND P0, PT, R7, 0x11, P1 ;  /* 0x000000110700780c */ /* 0x000fe20000f04270 */
[----:B------:R-:W-:Y:S01]  /*3fe0*/  LDSM.16.MT88.4 R124, [R177+0x100] ;  /* 0x00010000b17c783b */ /* 0x000fe20000004200 */
[----:B------:R-:W-:-:S02]  /*3ff0*/  FMNMX.FTZ R17, R32, R17, !PT ;  /* 0x0000001120117209 */ /* 0x000fc40007810000 */
[----:B------:R-:W-:Y:S01]  /*4000*/  ISETP.LT.OR P0, PT, R2, 0x12, P0 ;  /* 0x000000120200780c */ /* 0x000fe20000701670 */
[----:B------:R-:W-:Y:S01]  /*4010*/  LDSM.16.MT88.4 R104, [R167+0x100] ;  /* 0x00010000a768783b */ /* 0x000fe20000004200 */
[----:B------:R-:W-:Y:S02]  /*4020*/  FMNMX.FTZ R17, R6, R17, !PT ;  /* 0x0000001106117209 */ /* 0x000fe40007810000 */
[----:B------:R-:W-:Y:S01]  /*4030*/  FSEL R13, R39, -INF , !P0 ;  /* 0xff800000270d7808 */ /* 0x000fe20004000000 */
[----:B------:R-:W-:Y:S01]  /*4040*/  LDSM.16.MT88.4 R112, [R176+0x100] ;  /* 0x00010000b070783b */ /* 0x000fe20000004200 */
[----:B------:R-:W-:Y:S02]  /*4050*/  ISETP.GT.AND P0, PT, R7, 0x18, P1 ;  /* 0x000000180700780c */ /* 0x000fe40000f04270 */
[----:B------:R-:W-:Y:S01]  /*4060*/  FMNMX.FTZ R17, R160, R17, !PT ;  /* 0x00000011a0117209 */ /* 0x000fe20007810000 */
[----:B------:R-:W-:Y:S01]  /*4070*/  LDSM.16.MT88.4 R120, [R4+0x100] ;  /* 0x000100000478783b */ /* 0x000fe20000004200 */
[----:B------:R-:W-:-:S02]  /*4080*/  ISETP.LT.OR P0, PT, R2, 0x19, P0 ;  /* 0x000000190200780c */ /* 0x000fc40000701670 */
[----:B------:R-:W-:Y:S01]  /*4090*/  FMNMX.FTZ R17, R168, R17, !PT ;  /* 0x00000011a8117209 */ /* 0x000fe20007810000 */
[----:B------:R-:W-:Y:S01]  /*40a0*/  LDSM.16.MT88.4 R48, [R167+0x2100] ;  /* 0x00210000a730783b */ /* 0x000fe20000004200 */
[----:B------:R-:W-:Y:S02]  /*40b0*/  FSEL R11, R34, -INF , !P0 ;  /* 0xff800000220b7808 */ /* 0x000fe40004000000 */
[----:B------:R-:W-:Y:S01]  /*40c0*/  ISETP.GT.AND P0, PT, R7, 0x19, P1 ;  /* 0x000000190700780c */ /* 0x000fe20000f04270 */
[----:B------:R-:W-:Y:S01]  /*40d0*/  LDSM.16.MT88.4 R64, [R159+0x2100] ;  /* 0x002100009f40783b */ /* 0x000fe20000004200 */
[----:B------:R-:W-:Y:S02]  /*40e0*/  FMNMX.FTZ R17, R166, R17, !PT ;  /* 0x00000011a6117209 */ /* 0x000fe40007810000 */
[----:B------:R-:W-:Y:S01]  /*40f0*/  ISETP.LT.OR P0, PT, R2, 0x1a, P0 ;  /* 0x0000001a0200780c */ /* 0x000fe20000701670 */
[----:B------:R-:W-:Y:S01]  /*4100*/  LDSM.16.MT88.4 R80, [R167+0x4100] ;  /* 0x00410000a750783b */ /* 0x000fe20000004200 */
[----:B------:R-:W-:-:S02]  /*4110*/  FMNMX.FTZ R17, R162, R17, !PT ;  /* 0x00000011a2117209 */ /* 0x000fc40007810000 */
[----:B------:R-:W-:Y:S01]  /*4120*/  FSEL R9, R35, -INF , !P0 ;  /* 0xff80000023097808 */ /* 0x000fe20004000000 */
[----:B------:R-:W-:Y:S01]  /*4130*/  LDSM.16.MT88.4 R88, [R176+0x4100] ;  /* 0x00410000b058783b */ /* 0x000fe20000004200 */
[----:B------:R-:W-:Y:S02]  /*4140*/  ISETP.GT.AND P0, PT, R7, 0x20, P1 ;  /* 0x000000200700780c */ /* 0x000fe40000f04270 */
[----:B------:R-:W-:Y:S01]  /*4150*/  FMNMX.FTZ R17, R172, R17, !PT ;  /* 0x00000011ac117209 */ /* 0x000fe20007810000 */
[----:B------:R-:W-:Y:S01]  /*4160*/  LDSM.16.MT88.4 R20, [R177+0x900] ;  /* 0x00090000b114783b */ /* 0x000fe20000004200 */
[----:B------:R-:W-:Y:S02]  /*4170*/  ISETP.LT.OR P0, PT, R2, 0x21, P0 ;  /* 0x000000210200780c */ /* 0x000fe40000701670 */
[----:B------:R-:W-:Y:S01]  /*4180*/  FMNMX.FTZ R17, R170, R17, !PT ;  /* 0x00000011aa117209 */ /* 0x000fe20007810000 */
[----:B------:R-:W-:Y:S01]  /*4190*/  LDSM.16.MT88.4 R136, [R167+0x900] ;  /* 0x00090000a788783b */ /* 0x000fe20000004200 */
[----:B------:R-:W-:-:S02]  /*41a0*/  FSEL R203, R30, -INF , !P0 ;  /* 0xff8000001ecb7808 */ /* 0x000fc40004000000 */
[----:B------:R-:W-:Y:S02]  /*41b0*/  ISETP.GT.AND P0, PT, R7, 0x21, P1 ;  /* 0x000000210700780c */ /* 0x000fe40000f04270 */
[----:B------:R-:W-:Y:S02]  /*41c0*/  FMNMX.FTZ R17, R142, R17, !PT ;  /* 0x000000118e117209 */ /* 0x000fe40007810000 */
[----:B------:R-:W-:Y:S02]  /*41d0*/  ISETP.LT.OR P0, PT, R2, 0x22, P0 ;  /* 0x000000220200780c */ /* 0x000fe40000701670 */
[----:B------:R-:W-:Y:S02]  /*41e0*/  FMNMX.FTZ R17, R140, R17, !PT ;  /* 0x000000118c117209 */ /* 0x000fe40007810000 */
[----:B------:R-:W-:Y:S02]  /*41f0*/  FSEL R169, R31, -INF , !P0 ;  /* 0xff8000001fa97808 */ /* 0x000fe40004000000 */
[----:B------:R-:W-:Y:S01]  /*4200*/  ISETP.GT.AND P0, PT, R7, 0x28, P1 ;  /* 0x000000280700780c */ /* 0x000fe20000f04270 */
[----:B------:R-:W1:Y:S03]  /*4210*/  SHFL.BFLY PT, R0, R17, 0x2, 0x1f ;  /* 0x0c401f0011007f89 */ /* 0x000e6600000e0000 */
[----:B------:R-:W-:Y:S01]  /*4220*/  ISETP.LT.OR P0, PT, R2, 0x29, P0 ;  /* 0x000000290200780c */ /* 0x000fe20000701670 */
[----:B------:R-:W-:Y:S03]  /*4230*/  LDSM.16.MT88.4 R28, [R159+0x900] ;  /* 0x000900009f1c783b */ /* 0x000fe60000004200 */
[----:B------:R-:W-:-:S02]  /*4240*/  FSEL R197, R26, -INF , !P0 ;  /* 0xff8000001ac57808 */ /* 0x000fc40004000000 */
[----:B------:R-:W-:-:S04]  /*4250*/  ISETP.GT.AND P0, PT, R7, 0x29, P1 ;  /* 0x000000290700780c */ /* 0x000fc80000f04270 */
[----:B------:R-:W-:-:S04]  /*4260*/  ISETP.LT.OR P0, PT, R2, 0x2a, P0 ;  /* 0x0000002a0200780c */ /* 0x000fc80000701670 */
[----:B------:R-:W-:Y:S02]  /*4270*/  FSEL R171, R27, -INF , !P0 ;  /* 0xff8000001bab7808 */ /* 0x000fe40004000000 */
[----:B------:R-:W-:Y:S01]  /*4280*/  ISETP.GT.AND P0, PT, R7, 0x30, P1 ;  /* 0x000000300700780c */ /* 0x000fe20000f04270 */
[----:B------:R-:W-:Y:S03]  /*4290*/  LDSM.16.MT88.4 R24, [R167+0x2900] ;  /* 0x00290000a718783b */ /* 0x000fe60000004200 */
[----:B------:R-:W-:Y:S02]  /*42a0*/  ISETP.LT.OR P0, PT, R2, 0x31, P0 ;  /* 0x000000310200780c */ /* 0x000fe40000701670 */
[----:B-1----:R-:W-:Y:S02]  /*42b0*/  FMNMX.FTZ R19, R17, R0, !PT ;  /* 0x0000000011137209 */ /* 0x002fe40007810000 */
[----:B------:R-:W-:-:S02]  /*42c0*/  FSEL R173, R74, -INF , !P0 ;  /* 0xff8000004aad7808 */ /* 0x000fc40004000000 */
[----:B------:R-:W-:-:S04]  /*42d0*/  ISETP.GT.AND P0, PT, R7, 0x31, P1 ;  /* 0x000000310700780c */ /* 0x000fc80000f04270 */
[----:B------:R-:W-:-:S04]  /*42e0*/  ISETP.LT.OR P0, PT, R2, 0x32, P0 ;  /* 0x000000320200780c */ /* 0x000fc80000701670 */
[----:B------:R-:W-:Y:S02]  /*42f0*/  FSEL R143, R75, -INF , !P0 ;  /* 0xff8000004b8f7808 */ /* 0x000fe40004000000 */
[----:B------:R-:W-:Y:S01]  /*4300*/  ISETP.GT.AND P0, PT, R7, 0x1, P1 ;  /* 0x000000010700780c */ /* 0x000fe20000f04270 */
[----:B------:R-:W-:Y:S03]  /*4310*/  LDSM.16.MT88.4 R72, [R177+0x4100] ;  /* 0x00410000b148783b */ /* 0x000fe60000004200 */
[----:B------:R-:W-:-:S04]  /*4320*/  ISETP.LT.OR P0, PT, R2, 0x2, P0 ;  /* 0x000000020200780c */ /* 0x000fc80000701670 */
[----:B------:R-:W-:Y:S02]  /*4330*/  FSEL R47, R47, -INF , !P0 ;  /* 0xff8000002f2f7808 */ /* 0x000fe40004000000 */
[----:B------:R-:W-:-:S04]  /*4340*/  ISETP.GT.AND P0, PT, R7, RZ, P1 ;  /* 0x000000ff0700720c */ /* 0x000fc80000f04270 */
[----:B------:R-:W-:-:S04]  /*4350*/  ISETP.LT.OR P0, PT, R2, 0x1, P0 ;  /* 0x000000010200780c */ /* 0x000fc80000701670 */
[----:B------:R-:W-:Y:S02]  /*4360*/  FSEL R46, R46, -INF , !P0 ;  /* 0xff8000002e2e7808 */ /* 0x000fe40004000000 */
[----:B------:R-:W-:Y:S02]  /*4370*/  ISETP.GT.AND P0, PT, R7, 0x38, P1 ;  /* 0x000000380700780c */ /* 0x000fe40000f04270 */
[----:B------:R-:W-:Y:S02]  /*4380*/  FMNMX.FTZ R16, R46, R47, !PT ;  /* 0x0000002f2e107209 */ /* 0x000fe40007810000 */
[----:B------:R-:W-:Y:S02]  /*4390*/  ISETP.LT.OR P0, PT, R2, 0x39, P0 ;  /* 0x000000390200780c */ /* 0x000fe40000701670 */
[----:B------:R-:W-:Y:S02]  /*43a0*/  FMNMX.FTZ R16, R5, R16, !PT ;  /* 0x0000001005107209 */ /* 0x000fe40007810000 */
[----:B------:R-:W-:-:S02]  /*43b0*/  FSEL R141, R70, -INF , !P0 ;  /* 0xff800000468d7808 */ /* 0x000fc40004000000 */
[----:B------:R-:W-:Y:S02]  /*43c0*/  FMNMX.FTZ R16, R43, R16, !PT ;  /* 0x000000102b107209 */ /* 0x000fe40007810000 */
[----:B------:R-:W-:Y:S02]  /*43d0*/  ISETP.GT.AND P0, PT, R7, 0x39, P1 ;  /* 0x000000390700780c */ /* 0x000fe40000f04270 */
[----:B------:R-:W-:Y:S02]  /*43e0*/  FMNMX.FTZ R16, R15, R16, !PT ;  /* 0x000000100f107209 */ /* 0x000fe40007810000 */
[----:B------:R-:W-:Y:S02]  /*43f0*/  ISETP.LT.OR P0, PT, R2, 0x3a, P0 ;  /* 0x0000003a0200780c */ /* 0x000fe40000701670 */
[----:B------:R-:W-:Y:S02]  /*4400*/  FMNMX.FTZ R16, R13, R16, !PT ;  /* 0x000000100d107209 */ /* 0x000fe40007810000 */
[----:B------:R-:W-:-:S02]  /*4410*/  FSEL R165, R71, -INF , !P0 ;  /* 0xff80000047a57808 */ /* 0x000fc40004000000 */
[----:B------:R-:W-:-:S04]  /*4420*/  FMNMX.FTZ R16, R11, R16, !PT ;  /* 0x000000100b107209 */ /* 0x000fc80007810000 */
        /* <DEDUP_REMOVED lines=8> */
[----:B------:R-:W-:Y:S02]  /*44b0*/  FMNMX.FTZ R16, R165, R2, !PT ;  /* 0x00000002a5107209 */ /* 0x000fe40007810000 */
[----:B------:R-:W1:Y:S04]  /*44c0*/  SHFL.BFLY PT, R2, R19, 0x1, 0x1f ;  /* 0x0c201f0013027f89 */ /* 0x000e6800000e0000 */
[----:B------:R-:W2:Y:S01]  /*44d0*/  SHFL.BFLY PT, R7, R16, 0x2, 0x1f ;  /* 0x0c401f0010077f89 */ /* 0x000ea200000e0000 */
[----:B-1----:R-:W-:Y:S02]  /*44e0*/  FMNMX.FTZ R2, R19, R2, !PT ;  /* 0x0000000213027209 */ /* 0x002fe40007810000 */
[----:B--2---:R-:W-:-:S03]  /*44f0*/  FMNMX.FTZ R7, R16, R7, !PT ;  /* 0x0000000710077209 */ /* 0x004fc60007810000 */
[C---:B------:R-:W-:Y:S01]  /*4500*/  FMUL.FTZ R175, R2.reuse, c[0x0][0x2d0] ;  /* 0x0000b40002af7a20 */ /* 0x040fe20000410000 */
[----:B------:R-:W-:Y:S01]  /*4510*/  FSETP.NEU.FTZ.AND P0, PT, R2, -INF , PT ;  /* 0xff8000000200780b */ /* 0x000fe20003f1d000 */
[----:B------:R-:W-:Y:S03]  /*4520*/  LDSM.16.MT88.4 R16, [R176+0x2900] ;  /* 0x00290000b010783b */ /* 0x000fe60000004200 */
[----:B------:R-:W-:Y:S01]  /*4530*/  FSEL R175, R175, RZ, P0 ;  /* 0x000000ffafaf7208 */ /* 0x000fe20000000000 */
[----:B------:R-:W1:Y:S04]  /*4540*/  SHFL.BFLY PT, R0, R7, 0x1, 0x1f ;  /* 0x0c201f0007007f89 */ /* 0x000e6800000e0000 */
[----:B------:R-:W-:-:S02]  /*4550*/  FFMA.FTZ R152, R40, c[0x0][0x2d0], -R175 ;  /* 0x0000b40028987a23 */ /* 0x000fc400000108af */
[--C-:B------:R-:W-:Y:S02]  /*4560*/  FFMA.FTZ R155, R44, c[0x0][0x2d0], -R175.reuse ;  /* 0x0000b4002c9b7a23 */ /* 0x100fe400000108af */
[--C-:B------:R-:W-:Y:S02]  /*4570*/  FFMA.FTZ R154, R14, c[0x0][0x2d0], -R175.reuse ;  /* 0x0000b4000e9a7a23 */ /* 0x100fe400000108af */
[--C-:B------:R-:W-:Y:S01]  /*4580*/  FFMA.FTZ R149, R12, c[0x0][0x2d0], -R175.reuse ;  /* 0x0000b4000c957a23 */ /* 0x100fe200000108af */
[----:B------:R-:W-:Y:S01]  /*4590*/  MUFU.EX2 R152, R152 ;  /* 0x0000009800987308 */ /* 0x000fe20000000800 */
[--C-:B------:R-:W-:Y:S02]  /*45a0*/  FFMA.FTZ R144, R6, c[0x0][0x2d0], -R175.reuse ;  /* 0x0000b40006907a23 */ /* 0x100fe400000108af */
[--C-:B------:R-:W-:Y:S02]  /*45b0*/  FFMA.FTZ R153, R10, c[0x0][0x2d0], -R175.reuse ;  /* 0x0000b4000a997a23 */ /* 0x100fe400000108af */
[----:B------:R-:W-:-:S02]  /*45c0*/  FFMA.FTZ R148, R8, c[0x0][0x2d0], -R175 ;  /* 0x0000b40008947a23 */ /* 0x000fc400000108af */
[--C-:B------:R-:W-:Y:S01]  /*45d0*/  FFMA.FTZ R147, R32, c[0x0][0x2d0], -R175.reuse ;  /* 0x0000b40020937a23 */ /* 0x100fe200000108af */
[----:B------:R-:W-:Y:S01]  /*45e0*/  MUFU.EX2 R155, R155 ;  /* 0x0000009b009b7308 */ /* 0x000fe20000000800 */
[----:B------:R-:W-:Y:S01]  /*45f0*/  LDSM.16.MT88.4 R32, [R176+0x900] ;  /* 0x00090000b020783b */ /* 0x000fe20000004200 */
[--C-:B------:R-:W-:Y:S02]  /*4600*/  FFMA.FTZ R163, R168, c[0x0][0x2d0], -R175.reuse ;  /* 0x0000b400a8a37a23 */ /* 0x100fe400000108af */
[--C-:B------:R-:W-:Y:S01]  /*4610*/  FFMA.FTZ R161, R166, c[0x0][0x2d0], -R175.reuse ;  /* 0x0000b400a6a17a23 */ /* 0x100fe200000108af */
[----:B-1----:R-:W-:Y:S01]  /*4620*/  FMNMX.FTZ R0, R7, R0, !PT ;  /* 0x0000000007007209 */ /* 0x002fe20007810000 */
[----:B------:R-:W-:Y:S02]  /*4630*/  FFMA.FTZ R160, R160, c[0x0][0x2d0], -R175 ;  /* 0x0000b400a0a07a23 */ /* 0x000fe400000108af */
[----:B------:R-:W1:Y:S01]  /*4640*/  MUFU.EX2 R154, R154 ;  /* 0x0000009a009a7308 */ /* 0x000e620000000800 */
[C---:B------:R-:W-:Y:S01]  /*4650*/  FSETP.NEU.FTZ.AND P0, PT, R0.reuse, -INF , PT ;  /* 0xff8000000000780b */ /* 0x040fe20003f1d000 */
[----:B------:R-:W-:-:S02]  /*4660*/  FMUL.FTZ R164, R0, c[0x0][0x2d0] ;  /* 0x0000b40000a47a20 */ /* 0x000fc40000410000 */
[--C-:B------:R-:W-:Y:S02]  /*4670*/  FFMA.FTZ R162, R162, c[0x0][0x2d0], -R175.reuse ;  /* 0x0000b400a2a27a23 */ /* 0x100fe400000108af */
[----:B------:R-:W-:Y:S01]  /*4680*/  FFMA.FTZ R172, R172, c[0x0][0x2d0], -R175 ;  /* 0x0000b400acac7a23 */ /* 0x000fe200000108af */
[----:B------:R-:W-:Y:S01]  /*4690*/  FSEL R164, R164, RZ, P0 ;  /* 0x000000ffa4a47208 */ /* 0x000fe20000000000 */
[----:B------:R-:W2:Y:S01]  /*46a0*/  MUFU.EX2 R149, R149 ;  /* 0x0000009500957308 */ /* 0x000ea20000000800 */
[----:B------:R-:W-:-:S03]  /*46b0*/  PLOP3.LUT P0, PT, PT, PT, UP2, 0x40, 0x0 ;  /* 0x000000000000781c */ /* 0x000fc60003f0e828 */
[--C-:B------:R-:W-:Y:S02]  /*46c0*/  FFMA.FTZ R151, R43, c[0x0][0x2d0], -R164.reuse ;  /* 0x0000b4002b977a23 */ /* 0x100fe400000108a4 */
[----:B------:R-:W3:Y:S01]  /*46d0*/  LDSM.16.MT88.4 R40, [R177+0x2100] ;  /* 0x00210000b128783b */ /* 0x000ee20000004200 */
[--C-:B------:R-:W-:Y:S01]  /*46e0*/  FFMA.FTZ R157, R46, c[0x0][0x2d0], -R164.reuse ;  /* 0x0000b4002e9d7a23 */ /* 0x100fe200000108a4 */
[----:B-1----:R-:W-:Y:S01]  /*46f0*/  F2FP.BF16.PACK_AB R96, R154, R155 ;  /* 0x0000009b9a60723e */ /* 0x002fe200000010ff */
[--C-:B------:R-:W-:Y:S01]  /*4700*/  FFMA.FTZ R156, R47, c[0x0][0x2d0], -R164.reuse ;  /* 0x0000b4002f9c7a23 */ /* 0x100fe200000108a4 */
[----:B------:R-:W-:Y:S01]  /*4710*/  MUFU.EX2 R151, R151 ;  /* 0x0000009700977308 */ /* 0x000fe20000000800 */
[--C-:B------:R-:W-:Y:S02]  /*4720*/  FFMA.FTZ R158, R5, c[0x0][0x2d0], -R164.reuse ;  /* 0x0000b400059e7a23 */ /* 0x100fe400000108a4 */
[----:B------:R-:W1:Y:S01]  /*4730*/  LDSM.16.MT88.4 R4, [R4+0x4100] ;  /* 0x004100000404783b */ /* 0x000e620000004200 */
[----:B------:R-:W-:-:S02]  /*4740*/  FFMA.FTZ R146, R11, c[0x0][0x2d0], -R164 ;  /* 0x0000b4000b927a23 */ /* 0x000fc400000108a4 */
[--C-:B------:R-:W-:Y:S01]  /*4750*/  FFMA.FTZ R3, R9, c[0x0][0x2d0], -R164.reuse ;  /* 0x0000b40009037a23 */ /* 0x100fe200000108a4 */
[----:B--2---:R-:W-:Y:S01]  /*4760*/  F2FP.BF16.PACK_AB R98, R149, R152 ;  /* 0x000000989562723e */ /* 0x004fe200000010ff */
[----:B------:R-:W-:Y:S01]  /*4770*/  MUFU.EX2 R157, R157 ;  /* 0x0000009d009d7308 */ /* 0x000fe20000000800 */
[----:B------:R-:W2:Y:S01]  /*4780*/  LDSM.16.MT88.4 R8, [R177+0x2900] ;  /* 0x00290000b108783b */ /* 0x000ea20000004200 */
[--C-:B------:R-:W-:Y:S02]  /*4790*/  FFMA.FTZ R150, R15, c[0x0][0x2d0], -R164.reuse ;  /* 0x0000b4000f967a23 */ /* 0x100fe400000108a4 */
[--C-:B------:R-:W-:Y:S02]  /*47a0*/  FFMA.FTZ R145, R13, c[0x0][0x2d0], -R164.reuse ;  /* 0x0000b4000d917a23 */ /* 0x100fe400000108a4 */
[----:B------:R-:W4:Y:S01]  /*47b0*/  LDSM.16.MT88.4 R12, [R159+0x2900] ;  /* 0x002900009f0c783b */ /* 0x000f220000004200 */
[--C-:B------:R-:W-:Y:S01]  /*47c0*/  FFMA.FTZ R166, R203, c[0x0][0x2d0], -R164.reuse ;  /* 0x0000b400cba67a23 */ /* 0x100fe200000108a4 */
[----:B------:R-:W5:Y:S01]  /*47d0*/  MUFU.EX2 R156, R156 ;  /* 0x0000009c009c7308 */ /* 0x000f620000000800 */
[----:B------:R-:W-:-:S02]  /*47e0*/  FFMA.FTZ R169, R169, c[0x0][0x2d0], -R164 ;  /* 0x0000b400a9a97a23 */ /* 0x000fc400000108a4 */
[--C-:B------:R-:W-:Y:S02]  /*47f0*/  FFMA.FTZ R168, R197, c[0x0][0x2d0], -R164.reuse ;  /* 0x0000b400c5a87a23 */ /* 0x100fe400000108a4 */
[--C-:B------:R-:W-:Y:S02]  /*4800*/  FFMA.FTZ R171, R171, c[0x0][0x2d0], -R164.reuse ;  /* 0x0000b400abab7a23 */ /* 0x100fe400000108a4 */
[--C-:B------:R-:W-:Y:S01]  /*4810*/  FFMA.FTZ R197, R170, c[0x0][0x2d0], -R175.reuse ;  /* 0x0000b400aac57a23 */ /* 0x100fe200000108af */
[----:B------:R-:W3:Y:S01]  /*4820*/  MUFU.EX2 R158, R158 ;  /* 0x0000009e009e7308 */ /* 0x000ee20000000800 */
[--C-:B------:R-:W-:Y:S02]  /*4830*/  FFMA.FTZ R170, R142, c[0x0][0x2d0], -R175.reuse ;  /* 0x0000b4008eaa7a23 */ /* 0x100fe400000108af */
[----:B------:R-:W-:Y:S02]  /*4840*/  FFMA.FTZ R175, R140, c[0x0][0x2d0], -R175 ;  /* 0x0000b4008caf7a23 */ /* 0x000fe400000108af */
[----:B------:R-:W-:-:S02]  /*4850*/  FFMA.FTZ R173, R173, c[0x0][0x2d0], -R164 ;  /* 0x0000b400adad7a23 */ /* 0x000fc400000108a4 */
[--C-:B------:R-:W-:Y:S01]  /*4860*/  FFMA.FTZ R174, R143, c[0x0][0x2d0], -R164.reuse ;  /* 0x0000b4008fae7a23 */ /* 0x100fe200000108a4 */
[----:B-----5:R-:W-:Y:S01]  /*4870*/  F2FP.BF16.PACK_AB R97, R156, R157 ;  /* 0x0000009d9c61723e */ /* 0x020fe200000010ff */
[----:B------:R-:W-:Y:S01]  /*4880*/  MUFU.EX2 R153, R153 ;  /* 0x0000009900997308 */ /* 0x000fe20000000800 */
[--C-:B------:R-:W-:Y:S02]  /*4890*/  FFMA.FTZ R198, R141, c[0x0][0x2d0], -R164.reuse ;  /* 0x0000b4008dc67a23 */ /* 0x100fe400000108a4 */
[----:B------:R-:W-:Y:S01]  /*48a0*/  FFMA.FTZ R165, R165, c[0x0][0x2d0], -R164 ;  /* 0x0000b400a5a57a23 */ /* 0x000fe200000108a4 */
[----:B------:R-:W-:Y:S01]  /*48b0*/  LDSM.16.MT88.4 R140, [R167+0x3900] ;  /* 0x00390000a78c783b */ /* 0x000fe20000004200 */
[----:B------:R-:W-:Y:S01]  /*48c0*/  FADD.FTZ R155, R155, R154 ;  /* 0x0000009a9b9b7221 */ /* 0x000fe20000010000 */
[----:B---3--:R-:W-:Y:S02]  /*48d0*/  F2FP.BF16.PACK_AB R99, R151, R158 ;  /* 0x0000009e9763723e */ /* 0x008fe400000010ff */
[----:B------:R-:W3:Y:S01]  /*48e0*/  MUFU.EX2 R148, R148 ;  /* 0x0000009400947308 */ /* 0x000ee20000000800 */
[----:B------:R-:W-:-:S02]  /*48f0*/  FADD.FTZ R157, R157, R156 ;  /* 0x0000009c9d9d7221 */ /* 0x000fc40000010000 */
[----:B------:R-:W-:Y:S02]  /*4900*/  FADD.FTZ R152, R152, R155 ;  /* 0x0000009b98987221 */ /* 0x000fe40000010000 */
[----:B------:R-:W-:Y:S01]  /*4910*/  FADD.FTZ R158, R158, R157 ;  /* 0x0000009d9e9e7221 */ /* 0x000fe20000010000 */
[----:B------:R-:W-:Y:S01]  /*4920*/  HMMA.16816.F32.BF16 R36, R96, R40, RZ ;  /* 0x000000286024723c */ /* 0x000fe200000418ff */
[----:B------:R-:W-:Y:S01]  /*4930*/  FADD.FTZ R152, R149, R152 ;  /* 0x0000009895987221 */ /* 0x000fe20000010000 */
[----:B------:R-:W-:Y:S01]  /*4940*/  MUFU.EX2 R147, R147 ;  /* 0x0000009300937308 */ /* 0x000fe20000000800 */
[----:B------:R-:W-:-:S05]  /*4950*/  FADD.FTZ R151, R151, R158 ;  /* 0x0000009e97977221 */ /* 0x000fca0000010000 */
        /* <DEDUP_REMOVED lines=41> */
[----:B------:R-:W2:Y:S06]  /*4bf0*/  MUFU.EX2 R165, R165 ;  /* 0x000000a500a57308 */ /* 0x000eac0000000800 */
[C---:B-1----:R-:W-:Y:S07]  /*4c00*/  HMMA.16816.F32.BF16 R92, R96.reuse, R4, RZ ;  /* 0x00000004605c723c */ /* 0x042fee00000418ff */
[----:B---3--:R-:W-:Y:S01]  /*4c10*/  F2FP.BF16.PACK_AB R4, R148, R153 ;  /* 0x000000999404723e */ /* 0x008fe200000010ff */
[----:B------:R-:W-:Y:S01]  /*4c20*/  HMMA.16816.F32.BF16 R96, R96, R6, RZ ;  /* 0x000000066060723c */ /* 0x000fe200000418ff */
[----:B-----5:R-:W-:Y:S01]  /*4c30*/  F2FP.BF16.PACK_AB R5, R145, R150 ;  /* 0x000000969105723e */ /* 0x020fe200000010ff */
[----:B------:R-:W-:-:S02]  /*4c40*/  FADD.FTZ R153, R153, R152 ;  /* 0x0000009899997221 */ /* 0x000fc40000010000 */
[----:B------:R-:W-:Y:S02]  /*4c50*/  FADD.FTZ R150, R150, R151 ;  /* 0x0000009796967221 */ /* 0x000fe40000010000 */
[----:B------:R-:W-:Y:S01]  /*4c60*/  FADD.FTZ R148, R148, R153 ;  /* 0x0000009994947221 */ /* 0x000fe20000010000 */
[----:B------:R-:W-:Y:S01]  /*4c70*/  F2FP.BF16.PACK_AB R6, R144, R147 ;  /* 0x000000939006723e */ /* 0x000fe200000010ff */
[----:B------:R-:W-:Y:S01]  /*4c80*/  FADD.FTZ R145, R145, R150 ;  /* 0x0000009691917221 */ /* 0x000fe20000010000 */
[----:B------:R-:W-:Y:S01]  /*4c90*/  F2FP.BF16.PACK_AB R7, R3, R146 ;  /* 0x000000920307723e */ /* 0x000fe200000010ff */
[----:B------:R-:W-:Y:S02]  /*4ca0*/  FADD.FTZ R147, R147, R148 ;  /* 0x0000009493937221 */ /* 0x000fe40000010000 */
[----:B------:R-:W-:Y:S02]  /*4cb0*/  FADD.FTZ R146, R146, R145 ;  /* 0x0000009192927221 */ /* 0x000fe40000010000 */
[----:B------:R-:W-:-:S02]  /*4cc0*/  FADD.FTZ R147, R144, R147 ;  /* 0x0000009390937221 */ /* 0x000fc40000010000 */
[----:B--2---:R-:W-:Y:S01]  /*4cd0*/  HMMA.16816.F32.BF16 R36, R4, R8, R36 ;  /* 0x000000080424723c */ /* 0x004fe20000041824 */
        /* <DEDUP_REMOVED lines=87> */
[C---:B------:R-:W-:Y:S01]  /*5250*/  F2FP.BF16.PACK_AB R5, R174.reuse, R173 ;  /* 0x000000adae05723e */ /* 0x040fe200000010ff */
        /* <DEDUP_REMOVED lines=58> */
[----:B------:R-:W-:Y:S02]  /*5600*/  IMAD.IADD R7, R9, 0x1, R6 ;  /* 0x0000000109077824 */ /* 0x000fe400078e0206 */
[----:B------:R-:W-:Y:S01]  /*5610*/  IMAD.MOV.U32 R6, RZ, RZ, R8 ;  /* 0x000000ffff067224 */ /* 0x000fe200078e0008 */
[----:B------:R-:W-:Y:S01]  /*5620*/  SEL R8, RZ, 0x10, P5 ;  /* 0x00000010ff087807 */ /* 0x000fe20002800000 */
[----:B------:R-:W-:-:S03]  /*5630*/  IMAD.SHL.U32 R9, R200, 0x2, RZ ;  /* 0x00000002c8097824 */ /* 0x000fc600078e00ff */
[----:B------:R-:W-:-:S04]  /*5640*/  IADD3 R18, -R8, 0x10, RZ ;  /* 0x0000001008127810 */ /* 0x000fc80007ffe1ff */
[----:B------:R-:W-:Y:S02]  /*5650*/  LOP3.LUT R18, R18, 0xf, RZ, 0xc0, !PT ;  /* 0x0000000f12127812 */ /* 0x000fe400078ec0ff */
[----:B--2---:R-:W-:Y:S01]  /*5660*/  SHF.R.S32.HI R11, RZ, 0x1f, R190 ;  /* 0x0000001fff0b7819 */ /* 0x004fe200000114be */
[----:B------:R-:W-:Y:S01]  /*5670*/  IMAD.WIDE.U32 R4, R190, c[0x0][0x1f0], R6 ;  /* 0x00007c00be047a25 */ /* 0x000fe200078e0006 */
[----:B------:R-:W-:-:S03]  /*5680*/  SHF.L.U64.HI R7, R199, 0x1, R132 ;  /* 0x00000001c7077819 */ /* 0x000fc60000010284 */
[----:B------:R-:W-:Y:S01]  /*5690*/  IMAD R11, R11, c[0x0][0x1f0], RZ ;  /* 0x00007c000b0b7a24 */ /* 0x000fe200078e02ff */
[----:B------:R-:W-:Y:S01]  /*56a0*/  IADD3 R4, P0, R4, UR16, RZ ;  /* 0x0000001004047c10 */ /* 0x000fe2000ff1e0ff */
[----:B------:R-:W-:Y:S02]  /*56b0*/  IMAD.SHL.U32 R6, R199, 0x2, RZ ;  /* 0x00000002c7067824 */ /* 0x000fe400078e00ff */
[----:B------:R-:W-:-:S05]  /*56c0*/  IMAD R11, R190, c[0x0][0x1f4], R11 ;  /* 0x00007d00be0b7a24 */ /* 0x000fca00078e020b */
[----:B------:R-:W-:Y:S02]  /*56d0*/  IADD3.X R11, R5, UR9, R11, P0, !PT ;  /* 0x00000009050b7c10 */ /* 0x000fe400087fe40b */
[C---:B------:R-:W-:Y:S02]  /*56e0*/  LEA R12, P0, R4.reuse, c[0x0][0x1c8], 0x1 ;  /* 0x00007200040c7a11 */ /* 0x040fe400078008ff */
[----:B------:R-:W-:Y:S02]  /*56f0*/  SEL R5, RZ, 0x10, P4 ;  /* 0x00000010ff057807 */ /* 0x000fe40002000000 */
[----:B------:R-:W-:Y:S01]  /*5700*/  LEA.HI.X R11, R4, c[0x0][0x1cc], R11, 0x1, P0 ;  /* 0x00007300040b7a11 */ /* 0x000fe200000f0c0b */
[----:B------:R-:W1:Y:S01]  /*5710*/  SHFL.IDX PT, R13, R12, 0x1, 0x181f ;  /* 0x00381f000c0d7f89 */ /* 0x000e6200000e0000 */
[----:B------:R-:W-:Y:S02]  /*5720*/  IADD3 R16, -R5, 0x10, RZ ;  /* 0x0000001005107810 */ /* 0x000fe40007ffe1ff */
[----:B------:R-:W-:Y:S01]  /*5730*/  SHF.L.U64.HI R4, R186, 0x1, R189 ;  /* 0x00000001ba047819 */ /* 0x000fe200000102bd */
[----:B------:R-:W2:Y:S01]  /*5740*/  SHFL.IDX PT, R15, R11, 0x1, 0x181f ;  /* 0x00381f000b0f7f89 */ /* 0x000ea200000e0000 */
[----:B------:R-:W-:-:S03]  /*5750*/  LOP3.LUT R16, R16, 0xf, RZ, 0xc0, !PT ;  /* 0x0000000f10107812 */ /* 0x000fc600078ec0ff */
        /* <DEDUP_REMOVED lines=23> */
.L_x_1969:
[----:B------:R-:W-:Y:S01]  /*58d0*/  ULDC.64 UR4, c[0x0][0x2c8] ;  /* 0x0000b20000047ab9 */ /* 0x000fe20000000a00 */
[----:B------:R-:W-:Y:S01]  /*58e0*/  PLOP3.LUT P0, PT, PT, PT, UP0, 0x40, 0x0 ;  /* 0x000000000000781c */ /* 0x000fe20003f0e808 */
[----:B------:R-:W-:Y:S01]  /*58f0*/  UIMAD.WIDE.U32 UR26, UR24, UR4, URZ ;  /* 0x00000004181a72a5 */ /* 0x000fe2000f8e003f */
[----:B------:R-:W0:Y:S01]  /*5900*/  LDGDEPBAR ;  /* 0x00000000000079af */ /* 0x000e220000000000 */
[----:B------:R-:W-:-:S05]  /*5910*/  UIADD3 UR7, UR7, -0x2, URZ ;  /* 0xfffffffe07077890 */ /* 0x000fca000fffe03f */
[----:B------:R-:W-:Y:S01]  /*5920*/  @UP1 UMOV UR25, UR27 ;  /* 0x0000001b00191c82 */ /* 0x000fe20008000000 */
[----:B------:R-:W-:Y:S01]  /*5930*/  MOV R202, UR7 ;  /* 0x0000000700ca7c02 */ /* 0x000fe20008000f00 */
[----:B------:R-:W-:-:S04]  /*5940*/  @UP1 USHF.R.U32.HI UR24, URZ, UR5, UR25 ;  /* 0x000000053f181299 */ /* 0x000fc80008011619 */
[----:B------:R-:W-:-:S03]  /*5950*/  UIADD3 UR4, UR15, UR24, URZ ;  /* 0x000000180f047290 */ /* 0x000fc6000fffe03f */
[----:B------:R-:W-:Y:S02]  /*5960*/  ULDC UR15, c[0x0][0x328] ;  /* 0x0000ca00000f7ab9 */ /* 0x000fe40000000800 */
[----:B------:R-:W-:Y:S01]  /*5970*/  UIADD3 UR15, UR4, UR15, URZ ;  /* 0x0000000f040f7290 */ /* 0x000fe2000fffe03f */
[----:B------:R-:W-:Y:S05]  /*5980*/  @P0 BRA `(.L_x_1970) ;  /* 0x0000015000000947 */ /* 0x000fea0003800000 */
[----:B------:R-:W-:Y:S01]  /*5990*/  ISETP.LT.AND P0, PT, RZ, UR4, PT ;  /* 0x00000004ff007c0c */ /* 0x000fe2000bf01270 */
[----:B------:R-:W-:Y:S02]  /*59a0*/  UIADD3 UR24, UR4, -0x1, URZ ;  /* 0xffffffff04187890 */ /* 0x000fe4000fffe03f */
[----:B------:R-:W-:-:S10]  /*59b0*/  ULDC UR7, c[0x0][0x32c] ;  /* 0x0000cb0000077ab9 */ /* 0x000fd40000000800 */
[----:B------:R-:W-:Y:S05]  /*59c0*/  @P0 BRA `(.L_x_1971) ;  /* 0x0000008000000947 */ /* 0x000fea0003800000 */
[----:B------:R-:W-:Y:S02]  /*59d0*/  UISETP.NE.AND UP2, UPT, UR7, 0x1, UPT ;  /* 0x000000010700788c */ /* 0x000fe4000bf45270 */
[----:B------:R-:W-:-:S03]  /*59e0*/  UIADD3 UR24, -UR4, URZ, URZ ;  /* 0x0000003f04187290 */ /* 0x000fc6000fffe13f */
[----:B------:R-:W-:Y:S02]  /*59f0*/  ULDC.64 UR4, c[0x0][0x330] ;  /* 0x0000cc0000047ab9 */ /* 0x000fe40000000a00 */
[----:B------:R-:W-:-:S07]  /*5a00*/  UIMAD.WIDE.U32 UR26, UR24, UR4, URZ ;  /* 0x00000004181a72a5 */ /* 0x000fce000f8e003f */
[----:B------:R-:W-:Y:S02]  /*5a10*/  @UP2 UMOV UR25, UR27 ;  /* 0x0000001b00192c82 */ /* 0x000fe40008000000 */
[----:B------:R-:W-:-:S04]  /*5a20*/  @UP2 USHF.R.U32.HI UR24, URZ, UR5, UR25 ;  /* 0x000000053f182299 */ /* 0x000fc80008011619 */
[----:B------:R-:W-:Y:S01]  /*5a30*/  ULOP3.LUT UR24, URZ, UR24, URZ, 0x33, !UPT ;  /* 0x000000183f187292 */ /* 0x000fe2000f8e333f */
[----:B------:R-:W-:Y:S05]  /*5a40*/  BRA `(.L_x_1972) ;  /* 0x0000005000007947 */ /* 0x000fea0003800000 */
.L_x_1971:
[----:B------:R-:W-:Y:S02]  /*5a50*/  UISETP.NE.AND UP2, UPT, UR7, 0x1, UPT ;  /* 0x000000010700788c */ /* 0x000fe4000bf45270 */
[----:B------:R-:W-:Y:S02]  /*5a60*/  ULDC.64 UR4, c[0x0][0x330] ;  /* 0x0000cc0000047ab9 */ /* 0x000fe40000000a00 */
[----:B------:R-:W-:-:S07]  /*5a70*/  UIMAD.WIDE.U32 UR26, UR24, UR4, URZ ;  /* 0x00000004181a72a5 */ /* 0x000fce000f8e003f */
[----:B------:R-:W-:Y:S02]  /*5a80*/  @UP2 UMOV UR25, UR27 ;  /* 0x0000001b00192c82 */ /* 0x000fe40008000000 */
[----:B------:R-:W-:Y:S02]  /*5a90*/  @UP2 USHF.R.U32.HI UR24, URZ, UR5, UR25 ;  /* 0x000000053f182299 */ /* 0x000fe40008011619 */
.L_x_1972:
[----:B------:R-:W-:Y:S02]  /*5aa0*/  ULDC UR4, c[0x0][0x32c] ;  /* 0x0000cb0000047ab9 */ /* 0x000fe40000000800 */
[----:B------:R-:W-:-:S04]  /*5ab0*/  UIMAD UR4, UR24, UR7, UR4 ;  /* 0x00000007180472a4 */ /* 0x000fc8000f8e0204 */
[----:B------:R-:W-:-:S04]  /*5ac0*/  UISETP.LT.AND UP2, UPT, UR15, UR4, UPT ;  /* 0x000000040f00728c */ /* 0x000fc8000bf41270 */
[----:B------:R-:W-:-:S04]  /*5ad0*/  USEL UR15, UR15, UR4, UP2 ;  /* 0x000000040f0f7287 */ /* 0x000fc80009000000 */
.L_x_1970:
[----:B------:R-:W-:Y:S02]  /*5ae0*/  USHF.R.S32.HI UR4, URZ, 0x1f, UR15 ;  /* 0x0000001f3f047899 */ /* 0x000fe4000801140f */
[----:B------:R-:W-:Y:S02]  /*5af0*/  UMOV UR5, 0x1 ;  /* 0x0000000100057882 */ /* 0x000fe40000000000 */
[----:B------:R-:W-:-:S03]  /*5b00*/  ULEA.HI UR4, UR4, UR15, URZ, 0x6 ;  /* 0x0000000f04047291 */ /* 0x000fc6000f8f303f */
[----:B------:R-:W-:Y:S02]  /*5b10*/  UMOV UR15, URZ ;  /* 0x0000003f000f7c82 */ /* 0x000fe40008000000 */
[----:B------:R-:W-:-:S04]  /*5b20*/  USHF.R.S32.HI UR7, URZ, 0x6, UR4 ;  /* 0x000000063f077899 */ /* 0x000fc80008011404 */
[----:B------:R-:W-:-:S04]  /*5b30*/  UISETP.LT.AND UP2, UPT, UR11, UR7, UPT ;  /* 0x000000070b00728c */ /* 0x000fc8000bf41270 */
[----:B------:R-:W-:-:S06]  /*5b40*/  USEL UR7, UR11, UR7, !UP2 ;  /* 0x000000070b077287 */ /* 0x000fcc000d000000 */
[----:B------:R-:W-:-:S13]  /*5b50*/  ISETP.GE.AND P0, PT, R202, UR7, PT ;  /* 0x00000007ca007c0c */ /* 0x000fda000bf06270 */
[----:B------:R-:W-:Y:S05]  /*5b60*/  @!P0 BRA `(.L_x_1973) ;  /* 0x000037d000008947 */ /* 0x000fea0003800000 */
[----:B------:R-:W-:Y:S01]  /*5b70*/  IMAD.MOV.U32 R180, RZ, RZ, 0x20 ;  /* 0x00000020ffb47424 */ /* 0x000fe200078e00ff */
[----:B------:R-:W-:Y:S01]  /*5b80*/  LOP3.LUT P1, RZ, R201, 0x2, RZ, 0xc0, !PT ;  /* 0x00000002c9ff7812 */ /* 0x000fe2000782c0ff */
[----:B------:R-:W-:Y:S01]  /*5b90*/  IMAD.MOV.U32 R3, RZ, RZ, R0 ;  /* 0x000000ffff037224 */ /* 0x000fe200078e0000 */
[C---:B------:R-:W-:Y:S01]  /*5ba0*/  SHF.L.U64.HI R205, R199.reuse, 0x1, R132 ;  /* 0x00000001c7cd7819 */ /* 0x040fe20000010284 */
[----:B------:R-:W-:Y:S01]  /*5bb0*/  IMAD.MOV.U32 R132, RZ, RZ, R2 ;  /* 0x000000ffff847224 */ /* 0x000fe200078e0002 */
[C---:B------:R-:W-:Y:S01]  /*5bc0*/  SHF.L.U64.HI R208, R200.reuse, 0x1, R133 ;  /* 0x00000001c8d07819 */ /* 0x040fe20000010285 */
[----:B------:R-:W-:Y:S01]  /*5bd0*/  IMAD.SHL.U32 R207, R200, 0x2, RZ ;  /* 0x00000002c8cf7824 */ /* 0x000fe200078e00ff */
[----:B------:R-:W-:Y:S01]  /*5be0*/  SEL R206, RZ, 0x10, P5 ;  /* 0x00000010ffce7807 */ /* 0x000fe20002800000 */
[----:B------:R-:W-:Y:S01]  /*5bf0*/  IMAD.SHL.U32 R204, R199, 0x2, RZ ;  /* 0x00000002c7cc7824 */ /* 0x000fe200078e00ff */
[----:B------:R-:W-:Y:S01]  /*5c00*/  SEL R203, RZ, 0x10, P4 ;  /* 0x00000010ffcb7807 */ /* 0x000fe20002000000 */
[----:B------:R-:W-:Y:S01]  /*5c10*/  UMOV UR15, URZ ;  /* 0x0000003f000f7c82 */ /* 0x000fe20008000000 */
[----:B------:R-:W-:Y:S01]  /*5c20*/  SEL R180, R180, 0xffffffe0, !P1 ;  /* 0xffffffe0b4b47807 */ /* 0x000fe20004800000 */
[----:B------:R-:W-:-:S02]  /*5c30*/  UMOV UR5, 0x1 ;  /* 0x0000000100057882 */ /* 0x000fc40000000000 */
.L_x_1984:
[----:B------:R-:W-:Y:S04]  /*5c40*/  DEPBAR.LE SB0, 0x2 ;  /* 0x000080800000791a */ /* 0x000fe80000000000 */
[----:B------:R-:W-:Y:S01]  /*5c50*/  BAR.SYNC.DEFER_BLOCKING 0x0 ;  /* 0x0000000000007b1d */ /* 0x000fe20000010000 */
[----:B------:R-:W-:Y:S01]  /*5c60*/  UIMAD UR4, UR5, 0x6000, URZ ;  /* 0x00006000050478a4 */ /* 0x000fe2000f8e023f */
[----:B------:R-:W-:Y:S05]  /*5c70*/  ISETP.LE.AND P0, PT, R202, UR11, PT ;  /* 0x0000000bca007c0c */ /* 0x000fea000bf03270 */
[----:B------:R-:W-:Y:S05]  /*5c80*/  IADD3 R133, R183, UR4, RZ ;  /* 0x00000004b7857c10 */ /* 0x000fea000fffe0ff */
[----:B-1----:R-:W-:Y:S01]  /*5c90*/  IMAD.IADD R134, R180, 0x1, R133 ;  /* 0x00000001b4867824 */ /* 0x002fe200078e0285 */
[----:B------:R1:W2:Y:S04]  /*5ca0*/  LDSM.16.M88.4 R136, [R185] ;  /* 0x00000000b988783b */ /* 0x0002a80000000200 */
[----:B------:R1:W3:Y:S04]  /*5cb0*/  LDSM.16.M88.4 R140, [R183+UR4+0xc100] ;  /* 0x00c10004b78c783b */ /* 0x0002e80008000200 */
[----:B------:R1:W4:Y:S04]  /*5cc0*/  LDSM.16.M88.4 R144, [R183+UR4+0xc900] ;  /* 0x00c90004b790783b */ /* 0x0003280008000200 */
        /* <DEDUP_REMOVED lines=18> */
[----:B------:R-:W-:Y:S01]  /*5df0*/  IMAD R5, R190, c[0x0][0x21c], R5 ;  /* 0x00008700be057a24 */ /* 0x000fe200078e0205 */
[----:B------:R-:W-:Y:S01]  /*5e00*/  IADD3 R11, -R184, 0x10, RZ ;  /* 0x00000010b80b7810 */ /* 0x000fe20007ffe1ff */
[----:B------:R-:W-:Y:S03]  /*5e10*/  IMAD.IADD R7, R7, 0x1, R9 ;  /* 0x0000000107077824 */ /* 0x000fe600078e0209 */
[----:B------:R-:W-:Y:S01]  /*5e20*/  LOP3.LUT R11, R11, 0xf, RZ, 0xc0, !PT ;  /* 0x0000000f0b0b7812 */ /* 0x000fe200078ec0ff */
[----:B------:R-:W-:Y:S05]  /*5e30*/  IMAD.WIDE.U32 R6, R190, c[0x0][0x218], R6 ;  /* 0x00008600be067a25 */ /* 0x000fea00078e0006 */
[----:B------:R-:W-:Y:S04]  /*5e40*/  IADD3 R0, P0, R6, UR22, RZ ;  /* 0x0000001606007c10 */ /* 0x000fe8000ff1e0ff */
[----:B------:R-:W-:Y:S02]  /*5e50*/  IADD3.X R5, R7, UR8, R5, P0, !PT ;  /* 0x0000000807057c10 */ /* 0x000fe400087fe405 */
[C---:B------:R-:W-:Y:S04]  /*5e60*/  LEA R4, P0, R0.reuse, c[0x0][0x1f8], 0x1 ;  /* 0x00007e0000047a11 */ /* 0x040fe800078008ff */
[----:B------:R-:W-:Y:S01]  /*5e70*/  LEA.HI.X R2, R0, c[0x0][0x1fc], R5, 0x1, P0 ;  /* 0x00007f0000027a11 */ /* 0x000fe200000f0c05 */
[----:B------:R-:W5:Y:S01]  /*5e80*/  SHFL.IDX PT, R10, R4, 0x1, 0x181f ;  /* 0x00381f00040a7f89 */ /* 0x000f6200000e0000 */
[----:B------:R-:W-:Y:S03]  /*5e90*/  IMAD.SHL.U32 R0, R186, 0x2, RZ ;  /* 0x00000002ba007824 */ /* 0x000fe600078e00ff */
[----:B------:R-:W4:Y:S04]  /*5ea0*/  SHFL.IDX PT, R5, R2, 0x1, 0x181f ;  /* 0x00381f0002057f89 */ /* 0x000f2800000e0000 */
[----:B------:R3:W-:Y:S04]  /*5eb0*/  SHFL.IDX PT, R9, R2, RZ, 0x181f ;  /* 0x00181fff02097589 */ /* 0x0007e800000e0000 */
[----:B------:R-:W2:Y:S01]  /*5ec0*/  SHFL.IDX PT, R7, R4, RZ, 0x181f ;  /* 0x00181fff04077589 */ /* 0x000ea200000e0000 */
[-C--:B-----5:R-:W-:Y:S04]  /*5ed0*/  IADD3 R14, P1, P0, R14, R10.reuse, R207 ;  /* 0x0000000a0e0e7210 */ /* 0x0a0fe8000783e0cf */
[-C--:B----4-:R-:W-:Y:S02]  /*5ee0*/  IADD3.X R15, RZ, R5.reuse, R208, P1, P0 ;  /* 0x00000005ff0f7210 */ /* 0x090fe40000fe04d0 */
[-C--:B------:R-:W-:Y:S02]  /*5ef0*/  IADD3 R12, P1, P0, R13, R10.reuse, R204 ;  /* 0x0000000a0d0c7210 */ /* 0x080fe4000783e0cc */
[----:B---3--:R-:W-:Y:S02]  /*5f00*/  SHF.L.U64.HI R2, R186, 0x1, R189 ;  /* 0x00000001ba027819 */ /* 0x008fe400000102bd */
[-CC-:B------:R-:W-:Y:S02]  /*5f10*/  IADD3.X R13, RZ, R5.reuse, R205.reuse, P1, P0 ;  /* 0x00000005ff0d7210 */ /* 0x180fe40000fe04cd */
[----:B------:R-:W-:Y:S04]  /*5f20*/  IADD3 R10, P1, P0, R11, R10, R0 ;  /* 0x0000000a0b0a7210 */ /* 0x000fe8000783e000 */
[----:B------:R-:W-:Y:S01]  /*5f30*/  IADD3.X R11, RZ, R5, R2, P1, P0 ;  /* 0x00000005ff0b7210 */ /* 0x000fe20000fe0402 */
[----:B------:R-:W-:Y:S01]  /*5f40*/  IMAD.U32 R5, RZ, RZ, UR15 ;  /* 0x0000000fff057e24 */ /* 0x000fe2000f8e00ff */
[C---:B--2---:R-:W-:Y:S02]  /*5f50*/  IADD3 R18, P1, R7.reuse, R207, RZ ;  /* 0x000000cf07127210 */ /* 0x044fe40007f3e0ff */
[----:B------:R-:W-:Y:S03]  /*5f60*/  IADD3 R16, P0, R7, R204, RZ ;  /* 0x000000cc07107210 */ /* 0x000fe60007f1e0ff */
[C---:B------:R-:W-:Y:S01]  /*5f70*/  IMAD.X R19, R9.reuse, 0x1, R208, P1 ;  /* 0x0000000109137824 */ /* 0x040fe200008e06d0 */
[----:B------:R-:W-:Y:S01]  /*5f80*/  ISETP.NE.U32.AND P1, PT, R206, RZ, PT ;  /* 0x000000ffce00720c */ /* 0x000fe20003f25070 */
[----:B------:R-:W-:Y:S01]  /*5f90*/  IMAD.X R17, R9, 0x1, R205, P0 ;  /* 0x0000000109117824 */ /* 0x000fe200000e06cd */
[----:B------:R-:W-:Y:S01]  /*5fa0*/  IADD3 R8, P0, R7, R0, RZ ;  /* 0x0000000007087210 */ /* 0x000fe20007f1e0ff */
[----:B------:R-:W-:Y:S04]  /*5fb0*/  IMAD R7, R5, 0x6000, R188 ;  /* 0x0000600005077824 */ /* 0x000fe800078e02bc */
[----:B------:R-:W-:Y:S01]  /*5fc0*/  IMAD.X R9, R9, 0x1, R2, P0 ;  /* 0x0000000109097824 */ /* 0x000fe200000e0602 */
[----:B------:R2:W-:Y:S01]  /*5fd0*/  LDGSTS.E.BYPASS.LTC128B.128 [R7], [R18.64], !P5 ;  /* 0x0000000012077fae */ /* 0x0005e2000e901d54 */
[----:B------:R-:W-:Y:S03]  /*5fe0*/  ISETP.NE.U32.AND P0, PT, R184, RZ, PT ;  /* 0x000000ffb800720c */ /* 0x000fe60003f05070 */
[----:B------:R2:W-:Y:S04]  /*5ff0*/  LDGSTS.E.BYPASS.LTC128B.128 [R7+0x2000], [R16.64], !P4 ;  /* 0x0200000010077fae */ /* 0x0005e8000e101d54 */
[----:B------:R2:W-:Y:S04]  /*6000*/  LDGSTS.E.BYPASS.LTC128B.128 [R7+0x4000], [R8.64], !P6 ;  /* 0x0400000008077fae */ /* 0x0005e8000f101d54 */
[----:B------:R2:W-:Y:S01]  /*6010*/  LDGSTS.E.BYPASS.LTC128B.128.ZFILL [R7+0x1000], [R14.64], P1 ;  /* 0x010000000e077fae */ /* 0x0005e20008941d54 */
[----:B------:R-:W-:Y:S11]  /*6020*/  ISETP.NE.U32.AND P1, PT, R203, RZ, PT ;  /* 0x000000ffcb00720c */ /* 0x000ff60003f25070 */
[----:B------:R-:W-:Y:S02]  /*6030*/  @!UPT UIADD3 URZ, URZ, URZ, URZ ;  /* 0x0000003f3f3ff290 */ /* 0x000fe4000fffe03f */
[----:B------:R2:W-:Y:S04]  /*6040*/  LDGSTS.E.BYPASS.LTC128B.128.ZFILL [R7+0x3000], [R12.64], P1 ;  /* 0x030000000c077fae */ /* 0x0005e80008941d54 */
[----:B------:R2:W-:Y:S02]  /*6050*/  LDGSTS.E.BYPASS.LTC128B.128.ZFILL [R7+0x5000], [R10.64], P0 ;  /* 0x050000000a077fae */ /* 0x0005e40008141d54 */
.L_x_1974:
[C---:B--23--:R-:W-:Y:S01]  /*6060*/  HMMA.16816.F32.BF16 R4, R136.reuse, R140, RZ ;  /* 0x0000008c8804723c */ /* 0x04cfe200000418ff */
[----:B------:R-:W0:Y:S01]  /*6070*/  LDGDEPBAR ;  /* 0x00000000000079af */ /* 0x000e220000000000 */
[----:B------:R-:W-:Y:S01]  /*6080*/  PLOP3.LUT P1, PT, PT, PT, UP1, 0x80, 0x0 ;  /* 0x000000000000781c */ /* 0x000fe20003f2f018 */
[----:B------:R-:W-:Y:S01]  /*6090*/  UIADD3 UR24, UR15, 0x1, URZ ;  /* 0x000000010f187890 */ /* 0x000fe2000fffe03f */
[C---:B------:R-:W-:Y:S01]  /*60a0*/  IMAD.IADD R0, R135.reuse, 0x1, R133 ;  /* 0x0000000187007824 */ /* 0x040fe200078e0285 */
[----:B------:R-:W-:Y:S01]  /*60b0*/  IADD3 R133, R180, R133, R135 ;  /* 0x00000085b4857210 */ /* 0x000fe20007ffe087 */
[----:B------:R-:W-:Y:S01]  /*60c0*/  IMAD.IADD R2, R135, 0x1, R134 ;  /* 0x0000000187027824 */ /* 0x000fe200078e0286 */
[----:B------:R-:W-:Y:S01]  /*60d0*/  PLOP3.LUT P0, PT, PT, PT, UP1, 0x80, 0x0 ;  /* 0x000000000000781c */ /* 0x000fe20003f0f018 */
[C---:B------:R-:W-:Y:S01]  /*60e0*/  HMMA.16816.F32.BF16 R8, R136.reuse, R142, RZ ;  /* 0x0000008e8808723c */ /* 0x040fe200000418ff */
[----:B------:R-:W-:Y:S01]  /*60f0*/  LDSM.16.M88.4 R140, [R179] ;  /* 0x00000000b38c783b */ /* 0x000fe20000000200 */
[----:B------:R-:W-:Y:S02]  /*6100*/  UISETP.GE.AND UP2, UPT, UR15, 0x1, UPT ;  /* 0x000000010f00788c */ /* 0x000fe4000bf46270 */
[----:B------:R-:W-:Y:S02]  /*6110*/  IMAD.MOV.U32 R210, RZ, RZ, R195 ;  /* 0x000000ffffd27224 */ /* 0x000fe400078e00c3 */
[----:B------:R-:W-:Y:S01]  /*6120*/  IMAD.MOV.U32 R212, RZ, RZ, c[0x0][0x2ac] ;  /* 0x0000ab00ffd47624 */ /* 0x000fe200078e00ff */
[----:B------:R-:W-:Y:S01]  /*6130*/  USEL UR15, UR24, URZ, !UP2 ;  /* 0x0000003f180f7287 */ /* 0x000fe2000d000000 */
[C---:B----4-:R-:W-:Y:S01]  /*6140*/  HMMA.16816.F32.BF16 R12, R136.reuse, R144, RZ ;  /* 0x00000090880c723c */ /* 0x050fe200000418ff */
[----:B------:R-:W-:Y:S05]  /*6150*/  @P1 IMAD.HI.U32 R209, R195, c[0x0][0x2c8], RZ ;  /* 0x0000b200c3d11a27 */ /* 0x000fea00078e00ff */
[----:B------:R-:W-:Y:S01]  /*6160*/  @P0 SHF.R.U32.HI R210, RZ, c[0x0][0x2cc], R209 ;  /* 0x0000b300ffd20a19 */ /* 0x000fe200000116d1 */
[----:B------:R-:W-:Y:S01]  /*6170*/  IMAD.SHL.U32 R209, R202, 0x40, RZ ;  /* 0x00000040cad17824 */ /* 0x000fe200078e00ff */
[C---:B------:R-:W-:Y:S01]  /*6180*/  HMMA.16816.F32.BF16 R16, R136.reuse, R146, RZ ;  /* 0x000000928810723c */ /* 0x040fe200000418ff */
[----:B------:R-:W2:Y:S01]  /*6190*/  LDSM.16.M88.4 R144, [R0+0xc100] ;  /* 0x00c100000090783b */ /* 0x000ea20000000200 */
[----:B------:R-:W-:Y:S02]  /*61a0*/  PLOP3.LUT P0, PT, PT, PT, UP0, 0x40, 0x0 ;  /* 0x000000000000781c */ /* 0x000fe40003f0e808 */
[----:B------:R-:W-:Y:S03]  /*61b0*/  IADD3 R213, -R196, 0x1, -R209 ;  /* 0x00000001c4d57810 */ /* 0x000fe60007ffe9d1 */
[----:B------:R-:W3:Y:S01]  /*61c0*/  SHFL.IDX PT, R211, R210, RZ, 0x1c1f ;  /* 0x001c1fffd2d37589 */ /* 0x000ee200000e0000 */
[C---:B-1----:R-:W-:Y:S01]  /*61d0*/  HMMA.16816.F32.BF16 R20, R136.reuse, R148, RZ ;  /* 0x000000948814723c */ /* 0x042fe200000418ff */
[----:B------:R-:W-:Y:S05]  /*61e0*/  IMAD R213, R212, c[0x0][0x1d0], R213 ;  /* 0x00007400d4d57a24 */ /* 0x000fea00078e02d5 */
[----:B------:R-:W-:Y:S02]  /*61f0*/  IADD3 R213, R213, -c[0x0][0x168], RZ ;  /* 0x80005a00d5d57a10 */ /* 0x000fe40007ffe0ff */
[C---:B------:R-:W-:Y:S01]  /*6200*/  HMMA.16816.F32.BF16 R24, R136.reuse, R150, RZ ;  /* 0x000000968818723c */ /* 0x040fe200000418ff */
[----:B------:R-:W-:Y:S03]  /*6210*/  LDSM.16.M88.4 R148, [R0+0xd100] ;  /* 0x00d100000094783b */ /* 0x000fe60000000200 */
[C---:B------:R-:W-:Y:S02]  /*6220*/  IADD3 R214, R213.reuse, c[0x0][0x328], RZ ;  /* 0x0000ca00d5d67a10 */ /* 0x040fe40007ffe0ff */
[----:B------:R-:W-:Y:S02]  /*6230*/  IADD3 R213, R213, UR13, RZ ;  /* 0x0000000dd5d57c10 */ /* 0x000fe4000fffe0ff */
[C---:B------:R-:W-:Y:S08]  /*6240*/  HMMA.16816.F32.BF16 R28, R136.reuse, R152, RZ ;  /* 0x00000098881c723c */ /* 0x040ff000000418ff */
[----:B------:R-:W-:Y:S01]  /*6250*/  HMMA.16816.F32.BF16 R32, R136, R154, RZ ;  /* 0x0000009a8820723c */ /* 0x000fe200000418ff */
[----:B------:R-:W1:Y:S06]  /*6260*/  LDSM.16.M88.4 R136, [R0+0xc900] ;  /* 0x00c900000088783b */ /* 0x000e6c0000000200 */
[----:B------:R-:W4:Y:S01]  /*6270*/  LDSM.16.M88.4 R152, [R0+0xd900] ;  /* 0x00d900000098783b */ /* 0x000f220000000200 */
[C---:B------:R-:W-:Y:S08]  /*6280*/  HMMA.16816.F32.BF16 R4, R156.reuse, R160, R4 ;  /* 0x000000a09c04723c */ /* 0x040ff00000041804 */
[C---:B------:R-:W-:Y:S01]  /*6290*/  HMMA.16816.F32.BF16 R8, R156.reuse, R162, R8 ;  /* 0x000000a29c08723c */ /* 0x040fe20000041808 */
[----:B------:R-:W-:Y:S07]  /*62a0*/  LDSM.16.M88.4 R160, [R178] ;  /* 0x00000000b2a0783b */ /* 0x000fee0000000200 */
[C---:B------:R-:W-:Y:S08]  /*62b0*/  HMMA.16816.F32.BF16 R12, R156.reuse, R164, R12 ;  /* 0x000000a49c0c723c */ /* 0x040ff0000004180c */
[C---:B------:R-:W-:Y:S01]  /*62c0*/  HMMA.16816.F32.BF16 R16, R156.reuse, R166, R16 ;  /* 0x000000a69c10723c */ /* 0x040fe20000041810 */
[----:B------:R-:W5:Y:S07]  /*62d0*/  LDSM.16.M88.4 R164, [R2+0xc100] ;  /* 0x00c1000002a4783b */ /* 0x000f6e0000000200 */
[C---:B------:R-:W-:Y:S08]  /*62e0*/  HMMA.16816.F32.BF16 R20, R156.reuse, R168, R20 ;  /* 0x000000a89c14723c */ /* 0x040ff00000041814 */
[C---:B------:R-:W-:Y:S01]  /*62f0*/  HMMA.16816.F32.BF16 R24, R156.reuse, R170, R24 ;  /* 0x000000aa9c18723c */ /* 0x040fe20000041818 */
[----:B------:R-:W4:Y:S07]  /*6300*/  LDSM.16.M88.4 R168, [R2+0xc900] ;  /* 0x00c9000002a8783b */ /* 0x000f2e0000000200 */
[C---:B------:R-:W-:Y:S08]  /*6310*/  HMMA.16816.F32.BF16 R28, R156.reuse, R172, R28 ;  /* 0x000000ac9c1c723c */ /* 0x040ff0000004181c */
[----:B------:R-:W-:Y:S01]  /*6320*/  HMMA.16816.F32.BF16 R32, R156, R174, R32 ;  /* 0x000000ae9c20723c */ /* 0x000fe20000041820 */
[----:B------:R-:W-:Y:S06]  /*6330*/  LDSM.16.M88.4 R156, [R183+UR4+0xf100] ;  /* 0x00f10004b79c783b */ /* 0x000fec0008000200 */
[----:B------:R-:W-:Y:S01]  /*6340*/  LDSM.16.M88.4 R172, [R133+0xe900] ;  /* 0x00e9000085ac783b */ /* 0x000fe20000000200 */
[C---:B--2---:R-:W-:Y:S05]  /*6350*/  HMMA.16816.F32.BF16 R4, R140.reuse, R144, R4 ;  /* 0x000000908c04723c */ /* 0x044fea0000041804 */
[--C-:B---3--:R-:W-:Y:S02]  /*6360*/  IMAD.IADD R216, R214, 0x1, R211.reuse ;  /* 0x00000001d6d87824 */ /* 0x108fe400078e02d3 */
[----:B------:R-:W-:Y:S01]  /*6370*/  IMAD.IADD R215, R213, 0x1, R211 ;  /* 0x00000001d5d77824 */ /* 0x000fe200078e02d3 */
[C---:B------:R-:W-:Y:S01]  /*6380*/  HMMA.16816.F32.BF16 R8, R140.reuse, R146, R8 ;  /* 0x000000928c08723c */ /* 0x040fe20000041808 */
[----:B------:R-:W2:Y:S07]  /*6390*/  LDSM.16.M88.4 R144, [R2+0xd100] ;  /* 0x00d100000290783b */ /* 0x000eae0000000200 */
[C---:B-1----:R-:W-:Y:S08]  /*63a0*/  HMMA.16816.F32.BF16 R12, R140.reuse, R136, R12 ;  /* 0x000000888c0c723c */ /* 0x042ff0000004180c */
[C---:B------:R-:W-:Y:S01]  /*63b0*/  HMMA.16816.F32.BF16 R16, R140.reuse, R138, R16 ;  /* 0x0000008a8c10723c */ /* 0x040fe20000041810 */
[----:B------:R-:W1:Y:S07]  /*63c0*/  LDSM.16.M88.4 R136, [R2+0xd900] ;  /* 0x00d900000288783b */ /* 0x000e6e0000000200 */
[C---:B------:R-:W-:Y:S08]  /*63d0*/  HMMA.16816.F32.BF16 R20, R140.reuse, R148, R20 ;  /* 0x000000948c14723c */ /* 0x040ff00000041814 */
[C---:B------:R-:W-:Y:S01]  /*63e0*/  HMMA.16816.F32.BF16 R24, R140.reuse, R150, R24 ;  /* 0x000000968c18723c */ /* 0x040fe20000041818 */
[----:B------:R-:W-:Y:S07]  /*63f0*/  LDSM.16.M88.4 R148, [R183+UR4+0xe100] ;  /* 0x00e10004b794783b */ /* 0x000fee0008000200 */
[C---:B----4-:R-:W-:Y:S08]  /*6400*/  HMMA.16816.F32.BF16 R28, R140.reuse, R152, R28 ;  /* 0x000000988c1c723c */ /* 0x050ff0000004181c */
[----:B------:R-:W-:Y:S01]  /*6410*/  HMMA.16816.F32.BF16 R32, R140, R154, R32 ;  /* 0x0000009a8c20723c */ /* 0x000fe20000041820 */
[----:B------:R-:W3:Y:S06]  /*6420*/  LDSM.16.M88.4 R140, [R185+0x4000] ;  /* 0x00400000b98c783b */ /* 0x000eec0000000200 */
[----:B------:R-:W4:Y:S01]  /*6430*/  LDSM.16.M88.4 R152, [R183+UR4+0xe900] ;  /* 0x00e90004b798783b */ /* 0x000f220008000200 */
[C---:B-----5:R-:W-:Y:S08]  /*6440*/  HMMA.16816.F32.BF16 R4, R160.reuse, R164, R4 ;  /* 0x000000a4a004723c */ /* 0x060ff00000041804 */
[C---:B------:R-:W-:Y:S01]  /*6450*/  HMMA.16816.F32.BF16 R8, R160.reuse, R166, R8 ;  /* 0x000000a6a008723c */ /* 0x040fe20000041808 */
[----:B------:R-:W5:Y:S07]  /*6460*/  LDSM.16.M88.4 R164, [R183+UR4+0xf900] ;  /* 0x00f90004b7a4783b */ /* 0x000f6e0008000200 */
[C---:B------:R-:W-:Y:S08]  /*6470*/  HMMA.16816.F32.BF16 R12, R160.reuse, R168, R12 ;  /* 0x000000a8a00c723c */ /* 0x040ff0000004180c */
[C---:B------:R-:W-:Y:S01]  /*6480*/  HMMA.16816.F32.BF16 R16, R160.reuse, R170, R16 ;  /* 0x000000aaa010723c */ /* 0x040fe20000041810 */
[----:B------:R-:W-:Y:S07]  /*6490*/  LDSM.16.M88.4 R168, [R134+0xe100] ;  /* 0x00e1000086a8783b */ /* 0x000fee0000000200 */
[C---:B--2---:R-:W-:Y:S08]  /*64a0*/  HMMA.16816.F32.BF16 R20, R160.reuse, R144, R20 ;  /* 0x00000090a014723c */ /* 0x044ff00000041814 */
[C---:B------:R-:W-:Y:S01]  /*64b0*/  HMMA.16816.F32.BF16 R24, R160.reuse, R146, R24 ;  /* 0x00000092a018723c */ /* 0x040fe20000041818 */
[----:B------:R-:W2:Y:S07]  /*64c0*/  LDSM.16.M88.4 R144, [R181+0x4000] ;  /* 0x00400000b590783b */ /* 0x000eae0000000200 */
[C---:B-1----:R-:W-:Y:S08]  /*64d0*/  HMMA.16816.F32.BF16 R28, R160.reuse, R136, R28 ;  /* 0x00000088a01c723c */ /* 0x042ff0000004181c */
[----:B------:R-:W-:Y:S01]  /*64e0*/  HMMA.16816.F32.BF16 R32, R160, R138, R32 ;  /* 0x0000008aa020723c */ /* 0x000fe20000041820 */
[----:B------:R-:W1:Y:S06]  /*64f0*/  LDSM.16.M88.4 R136, [R134+0xe900] ;  /* 0x00e900008688783b */ /* 0x000e6c0000000200 */
[----:B------:R-:W-:Y:S01]  /*6500*/  LDSM.16.M88.4 R160, [R0+0xe900] ;  /* 0x00e9000000a0783b */ /* 0x000fe20000000200 */
[C---:B---3--:R-:W-:Y:S08]  /*6510*/  HMMA.16816.F32.BF16 R4, R140.reuse, R148, R4 ;  /* 0x000000948c04723c */ /* 0x048ff00000041804 */
[C---:B------:R-:W-:Y:S01]  /*6520*/  HMMA.16816.F32.BF16 R8, R140.reuse, R150, R8 ;  /* 0x000000968c08723c */ /* 0x040fe20000041808 */
[----:B------:R-:W3:Y:S07]  /*6530*/  LDSM.16.M88.4 R148, [R134+0xf100] ;  /* 0x00f100008694783b */ /* 0x000eee0000000200 */
[C---:B----4-:R-:W-:Y:S08]  /*6540*/  HMMA.16816.F32.BF16 R12, R140.reuse, R152, R12 ;  /* 0x000000988c0c723c */ /* 0x050ff0000004180c */
[C---:B------:R-:W-:Y:S01]  /*6550*/  HMMA.16816.F32.BF16 R16, R140.reuse, R154, R16 ;  /* 0x0000009a8c10723c */ /* 0x040fe20000041810 */
[----:B------:R-:W4:Y:S07]  /*6560*/  LDSM.16.M88.4 R152, [R134+0xf900] ;  /* 0x00f900008698783b */ /* 0x000f2e0000000200 */
[C---:B------:R-:W-:Y:S08]  /*6570*/  HMMA.16816.F32.BF16 R20, R140.reuse, R156, R20 ;  /* 0x0000009c8c14723c */ /* 0x040ff00000041814 */
[C---:B------:R-:W-:Y:S01]  /*6580*/  HMMA.16816.F32.BF16 R24, R140.reuse, R158, R24 ;  /* 0x0000009e8c18723c */ /* 0x040fe20000041818 */
[----:B------:R-:W-:Y:S07]  /*6590*/  LDSM.16.M88.4 R156, [R0+0xe100] ;  /* 0x00e10000009c783b */ /* 0x000fee0000000200 */
[C---:B-----5:R-:W-:Y:S08]  /*65a0*/  HMMA.16816.F32.BF16 R28, R140.reuse, R164, R28 ;  /* 0x000000a48c1c723c */ /* 0x060ff0000004181c */
[----:B------:R-:W-:Y:S01]  /*65b0*/  HMMA.16816.F32.BF16 R32, R140, R166, R32 ;  /* 0x000000a68c20723c */ /* 0x000fe20000041820 */
[----:B------:R-:W5:Y:S06]  /*65c0*/  LDSM.16.M88.4 R140, [R179+0x4000] ;  /* 0x00400000b38c783b */ /* 0x000f6c0000000200 */
[----:B------:R-:W4:Y:S01]  /*65d0*/  LDSM.16.M88.4 R164, [R0+0xf100] ;  /* 0x00f1000000a4783b */ /* 0x000f220000000200 */
        /* <DEDUP_REMOVED lines=9> */
[C---:B----4-:R-:W-:Y:S08]  /*6670*/  HMMA.16816.F32.BF16 R28, R144.reuse, R152, R28 ;  /* 0x00000098901c723c */ /* 0x050ff0000004181c */
[----:B------:R-:W-:Y:S01]  /*6680*/  HMMA.16816.F32.BF16 R32, R144, R154, R32 ;  /* 0x0000009a9020723c */ /* 0x000fe20000041820 */
[----:B------:R-:W3:Y:S06]  /*6690*/  LDSM.16.M88.4 R144, [R133+0xf100] ;  /* 0x00f100008590783b */ /* 0x000eec0000000200 */
[----:B------:R-:W4:Y:S01]  /*66a0*/  LDSM.16.M88.4 R152, [R133+0xf900] ;  /* 0x00f900008598783b */ /* 0x000f220000000200 */
[C---:B-----5:R-:W-:Y:S08]  /*66b0*/  HMMA.16816.F32.BF16 R4, R140.reuse, R156, R4 ;  /* 0x0000009c8c04723c */ /* 0x060ff00000041804 */
[C---:B------:R-:W-:Y:S01]  /*66c0*/  HMMA.16816.F32.BF16 R8, R140.reuse, R158, R8 ;  /* 0x0000009e8c08723c */ /* 0x040fe20000041808 */
[----:B------:R-:W-:Y:S07]  /*66d0*/  LDSM.16.M88.4 R156, [R183+UR4+0x10900] ;  /* 0x01090004b79c783b */ /* 0x000fee0008000200 */
[C---:B------:R-:W-:Y:S08]  /*66e0*/  HMMA.16816.F32.BF16 R12, R140.reuse, R160, R12 ;  /* 0x000000a08c0c723c */ /* 0x040ff0000004180c */
[C---:B------:R-:W-:Y:S01]  /*66f0*/  HMMA.16816.F32.BF16 R16, R140.reuse, R162, R16 ;  /* 0x000000a28c10723c */ /* 0x040fe20000041810 */
[----:B------:R-:W-:Y:S07]  /*6700*/  LDSM.16.M88.4 R160, [R183+UR4+0x11100] ;  /* 0x01110004b7a0783b */ /* 0x000fee0008000200 */
[C---:B------:R-:W-:Y:S08]  /*6710*/  HMMA.16816.F32.BF16 R20, R140.reuse, R164, R20 ;  /* 0x000000a48c14723c */ /* 0x040ff00000041814 */
[C---:B------:R-:W-:Y:S01]  /*6720*/  HMMA.16816.F32.BF16 R24, R140.reuse, R166, R24 ;  /* 0x000000a68c18723c */ /* 0x040fe20000041818 */
[----:B------:R-:W-:Y:S07]  /*6730*/  LDSM.16.M88.4 R164, [R181+0x8000] ;  /* 0x00800000b5a4783b */ /* 0x000fee0000000200 */
[C---:B-1----:R-:W-:Y:S08]  /*6740*/  HMMA.16816.F32.BF16 R28, R140.reuse, R136, R28 ;  /* 0x000000888c1c723c */ /* 0x042ff0000004181c */
[----:B------:R-:W-:Y:S01]  /*6750*/  HMMA.16816.F32.BF16 R32, R140, R138, R32 ;  /* 0x0000008a8c20723c */ /* 0x000fe20000041820 */
[----:B------:R-:W-:Y:S06]  /*6760*/  LDSM.16.M88.4 R136, [R185+0x8000] ;  /* 0x00800000b988783b */ /* 0x000fec0000000200 */
[----:B------:R-:W1:Y:S01]  /*6770*/  LDSM.16.M88.4 R140, [R183+UR4+0x10100] ;  /* 0x01010004b78c783b */ /* 0x000e620008000200 */
        /* <DEDUP_REMOVED lines=8> */
[----:B------:R-:W2:Y:S07]  /*6800*/  LDSM.16.M88.4 R144, [R183+UR4+0x11900] ;  /* 0x01190004b790783b */ /* 0x000eae0008000200 */
[C---:B----4-:R-:W-:Y:S08]  /*6810*/  HMMA.16816.F32.BF16 R28, R148.reuse, R152, R28 ;  /* 0x00000098941c723c */ /* 0x050ff0000004181c */
[----:B------:R-:W-:Y:S01]  /*6820*/  HMMA.16816.F32.BF16 R32, R148, R154, R32 ;  /* 0x0000009a9420723c */ /* 0x000fe20000041820 */
[----:B------:R-:W3:Y:S06]  /*6830*/  LDSM.16.M88.4 R148, [R134+0x10900] ;  /* 0x010900008694783b */ /* 0x000eec0000000200 */
[----:B------:R-:W4:Y:S01]  /*6840*/  LDSM.16.M88.4 R152, [R134+0x11100] ;  /* 0x011100008698783b */ /* 0x000f220000000200 */
        /* <DEDUP_REMOVED lines=11> */
[----:B------:R-:W1:Y:S06]  /*6900*/  LDSM.16.M88.4 R136, [R179+0x8000] ;  /* 0x00800000b388783b */ /* 0x000e6c0000000200 */
[----:B------:R-:W2:Y:S01]  /*6910*/  LDSM.16.M88.4 R144, [R0+0x10900] ;  /* 0x010900000090783b */ /* 0x000ea20000000200 */
[C---:B------:R-:W-:Y:S08]  /*6920*/  HMMA.16816.F32.BF16 R4, R164.reuse, R168, R4 ;  /* 0x000000a8a404723c */ /* 0x040ff00000041804 */
[C---:B------:R-:W-:Y:S01]  /*6930*/  HMMA.16816.F32.BF16 R8, R164.reuse, R170, R8 ;  /* 0x000000aaa408723c */ /* 0x040fe20000041808 */
[----:B------:R-:W-:Y:S07]  /*6940*/  LDSM.16.M88.4 R168, [R133+0x10900] ;  /* 0x0109000085a8783b */ /* 0x000fee0000000200 */
[C---:B---3--:R-:W-:Y:S08]  /*6950*/  HMMA.16816.F32.BF16 R12, R164.reuse, R148, R12 ;  /* 0x00000094a40c723c */ /* 0x048ff0000004180c */
[C---:B------:R-:W-:Y:S01]  /*6960*/  HMMA.16816.F32.BF16 R16, R164.reuse, R150, R16 ;  /* 0x00000096a410723c */ /* 0x040fe20000041810 */
[----:B------:R-:W3:Y:S07]  /*6970*/  LDSM.16.M88.4 R148, [R0+0x11900] ;  /* 0x011900000094783b */ /* 0x000eee0000000200 */
[C---:B----4-:R-:W-:Y:S08]  /*6980*/  HMMA.16816.F32.BF16 R20, R164.reuse, R152, R20 ;  /* 0x00000098a414723c */ /* 0x050ff00000041814 */
[C---:B------:R-:W-:Y:S01]  /*6990*/  HMMA.16816.F32.BF16 R24, R164.reuse, R154, R24 ;  /* 0x0000009aa418723c */ /* 0x040fe20000041818 */
[----:B------:R-:W4:Y:S07]  /*69a0*/  LDSM.16.M88.4 R152, [R178+0x8000] ;  /* 0x00800000b298783b */ /* 0x000f2e0000000200 */
[C---:B------:R-:W-:Y:S08]  /*69b0*/  HMMA.16816.F32.BF16 R28, R164.reuse, R172, R28 ;  /* 0x000000aca41c723c */ /* 0x040ff0000004181c */
[----:B------:R-:W-:Y:S01]  /*69c0*/  HMMA.16816.F32.BF16 R32, R164, R174, R32 ;  /* 0x000000aea420723c */ /* 0x000fe20000041820 */
[----:B------:R-:W5:Y:S07]  /*69d0*/  LDSM.16.M88.4 R164, [R133+0x11100] ;  /* 0x0111000085a4783b */ /* 0x000f6e0000000200 */
[C---:B-1----:R-:W-:Y:S08]  /*69e0*/  HMMA.16816.F32.BF16 R4, R136.reuse, R140, R4 ;  /* 0x0000008c8804723c */ /* 0x042ff00000041804 */
[C---:B------:R-:W-:Y:S01]  /*69f0*/  HMMA.16816.F32.BF16 R8, R136.reuse, R142, R8 ;  /* 0x0000008e8808723c */ /* 0x040fe20000041808 */
[----:B------:R-:W1:Y:S07]  /*6a00*/  LDSM.16.M88.4 R140, [R133+0x11900] ;  /* 0x01190000858c783b */ /* 0x000e6e0000000200 */
[C---:B--2---:R-:W-:Y:S08]  /*6a10*/  HMMA.16816.F32.BF16 R12, R136.reuse, R144, R12 ;  /* 0x00000090880c723c */ /* 0x044ff0000004180c */
[C---:B------:R-:W-:Y:S08]  /*6a20*/  HMMA.16816.F32.BF16 R16, R136.reuse, R146, R16 ;  /* 0x000000928810723c */ /* 0x040ff00000041810 */
[C---:B------:R-:W-:Y:S08]  /*6a30*/  HMMA.16816.F32.BF16 R20, R136.reuse, R156, R20 ;  /* 0x0000009c8814723c */ /* 0x040ff00000041814 */
        /* <DEDUP_REMOVED lines=9> */
[C---:B-1----:R-:W-:Y:S08]  /*6ad0*/  HMMA.16816.F32.BF16 R28, R152.reuse, R140, R28 ;  /* 0x0000008c981c723c */ /* 0x042ff0000004181c */
[----:B------:R-:W-:Y:S01]  /*6ae0*/  HMMA.16816.F32.BF16 R32, R152, R142, R32 ;  /* 0x0000008e9820723c */ /* 0x000fe20000041820 */
[----:B------:R-:W-:-:S07]  /*6af0*/  @P0 BRA `(.L_x_1975) ;  /* 0x0000019000000947 */ /* 0x000fce0003800000 */
[----:B------:R-:W-:Y:S01]  /*6b00*/  IMAD R211, R212, c[0x0][0x1d0], R211 ;  /* 0x00007400d4d37a24 */ /* 0x000fe200078e02d3 */
[----:B------:R-:W-:Y:S04]  /*6b10*/  BSSY B0, `(.L_x_1976) ;  /* 0x0000012000007945 */ /* 0x000fe80003800000 */
        /* <DEDUP_REMOVED lines=12> */
.L_x_1977:
[----:B------:R-:W-:Y:S04]  /*6be0*/  MOV R0, 0x1 ;  /* 0x0000000100007802 */ /* 0x000fe80000000f00 */
[----:B------:R-:W-:Y:S11]  /*6bf0*/  ISETP.NE.AND P0, PT, R0, c[0x0][0x32c], PT ;  /* 0x0000cb0000007a0c */ /* 0x000ff60003f05270 */
[----:B------:R-:W-:Y:S02]  /*6c00*/  @!UPT UIADD3 URZ, URZ, URZ, URZ ;  /* 0x0000003f3f3ff290 */ /* 0x000fe4000fffe03f */
[----:B------:R-:W-:Y:S05]  /*6c10*/  @P0 IMAD.HI.U32 R0, R2, c[0x0][0x330], RZ ;  /* 0x0000cc0002000a27 */ /* 0x000fea00078e00ff */
[----:B------:R-:W-:Y:S02]  /*6c20*/  @P0 SHF.R.U32.HI R2, RZ, c[0x0][0x334], R0 ;  /* 0x0000cd00ff020a19 */ /* 0x000fe40000011600 */
.L_x_1978:
[----:B------:R-:W-:Y:S05]  /*6c30*/  BSYNC B0 ;  /* 0x0000000000007941 */ /* 0x000fea0003800000 */
.L_x_1976:
[----:B------:R-:W-:Y:S04]  /*6c40*/  IMAD R133, R2, c[0x0][0x32c], -R209 ;  /* 0x0000cb0002857a24 */ /* 0x000fe800078e0ad1 */
[----:B------:R-:W-:Y:S05]  /*6c50*/  IMAD.IADD R0, R133, 0x1, -R196 ;  /* 0x0000000185007824 */ /* 0x000fea00078e0ac4 */
[----:B------:R-:W-:Y:S02]  /*6c60*/  IADD3 R133, R0, c[0x0][0x32c], RZ ;  /* 0x0000cb0000857a10 */ /* 0x000fe40007ffe0ff */
[----:B------:R-:W-:Y:S02]  /*6c70*/  IMNMX R215, R215, R0, !PT ;  /* 0x00000000d7d77217 */ /* 0x000fe40007800200 */
[----:B------:R-:W-:Y:S02]  /*6c80*/  IMNMX R216, R216, R133, PT ;  /* 0x00000085d8d87217 */ /* 0x000fe40003800200 */
.L_x_1975:
[----:B------:R-:W-:Y:S04]  /*6c90*/  ISETP.GT.AND P2, PT, R202, -0x1, PT ;  /* 0xffffffffca00780c */ /* 0x000fe80003f44270 */
[C---:B------:R-:W-:Y:S04]  /*6ca0*/  ISETP.GT.AND P0, PT, R215.reuse, RZ, P2 ;  /* 0x000000ffd700720c */ /* 0x040fe80001704270 */
[----:B------:R-:W-:Y:S04]  /*6cb0*/  ISETP.LT.OR P0, PT, R216, 0x1, P0 ;  /* 0x00000001d800780c */ /* 0x000fe80000701670 */
[----:B------:R-:W-:Y:S02]  /*6cc0*/  FSEL R137, R4, -INF , !P0 ;  /* 0xff80000004897808 */ /* 0x000fe40004000000 */
[----:B------:R-:W-:Y:S04]  /*6cd0*/  ISETP.GT.AND P0, PT, R215, 0x1, P2 ;  /* 0x00000001d700780c */ /* 0x000fe80001704270 */
[C---:B------:R-:W-:Y:S04]  /*6ce0*/  ISETP.LT.OR P0, PT, R216.reuse, 0x2, P0 ;  /* 0x00000002d800780c */ /* 0x040fe80000701670 */
[----:B------:R-:W-:Y:S02]  /*6cf0*/  FSEL R133, R5, -INF , !P0 ;  /* 0xff80000005857808 */ /* 0x000fe40004000000 */
[C---:B------:R-:W-:Y:S04]  /*6d00*/  ISETP.GT.AND P0, PT, R215.reuse, 0x8, P2 ;  /* 0x00000008d700780c */ /* 0x040fe80001704270 */
        /* <DEDUP_REMOVED lines=11> */
[C---:B------:R-:W-:Y:S01]  /*6dc0*/  ISETP.GT.AND P0, PT, R215.reuse, 0x18, P2 ;  /* 0x00000018d700780c */ /* 0x040fe20001704270 */
[----:B------:R-:W1:Y:S03]  /*6dd0*/  SHFL.IDX PT, R13, R210, 0x1, 0x1c1f ;  /* 0x003c1f00d20d7f89 */ /* 0x000e6600000e0000 */
[----:B------:R-:W-:Y:S04]  /*6de0*/  ISETP.LT.OR P0, PT, R216, 0x19, P0 ;  /* 0x00000019d800780c */ /* 0x000fe80000701670 */
[----:B------:R-:W-:Y:S02]  /*6df0*/  FSEL R143, R16, -INF , !P0 ;  /* 0xff800000108f7808 */ /* 0x000fe40004000000 */
[----:B------:R-:W-:Y:S04]  /*6e00*/  ISETP.GT.AND P0, PT, R215, 0x19, P2 ;  /* 0x00000019d700780c */ /* 0x000fe80001704270 */
[C---:B------:R-:W-:Y:S04]  /*6e10*/  ISETP.LT.OR P0, PT, R216.reuse, 0x1a, P0 ;  /* 0x0000001ad800780c */ /* 0x040fe80000701670 */
[----:B------:R-:W-:Y:S02]  /*6e20*/  FSEL R141, R17, -INF , !P0 ;  /* 0xff800000118d7808 */ /* 0x000fe40004000000 */
[----:B------:R-:W-:Y:S04]  /*6e30*/  ISETP.GT.AND P0, PT, R215, 0x20, P2 ;  /* 0x00000020d700780c */ /* 0x000fe80001704270 */
[----:B------:R-:W-:Y:S01]  /*6e40*/  ISETP.LT.OR P0, PT, R216, 0x21, P0 ;  /* 0x00000021d800780c */ /* 0x000fe20000701670 */
[--C-:B-1----:R-:W-:Y:S02]  /*6e50*/  IMAD.IADD R214, R214, 0x1, R13.reuse ;  /* 0x00000001d6d67824 */ /* 0x102fe400078e020d */
[----:B------:R-:W-:Y:S01]  /*6e60*/  IMAD.IADD R213, R213, 0x1, R13 ;  /* 0x00000001d5d57824 */ /* 0x000fe200078e020d */
        /* <DEDUP_REMOVED lines=20> */
[----:B------:R-:W-:Y:S04]  /*6fb0*/  ISETP.LT.OR P0, PT, R216, 0x3a, P0 ;  /* 0x0000003ad800780c */ /* 0x000fe80000701670 */
[----:B------:R-:W-:Y:S02]  /*6fc0*/  FSEL R147, R33, -INF , !P0 ;  /* 0xff80000021937808 */ /* 0x000fe40004000000 */
[----:B------:R-:W-:Y:S11]  /*6fd0*/  PLOP3.LUT P0, PT, PT, PT, UP0, 0x40, 0x0 ;  /* 0x000000000000781c */ /* 0x000ff60003f0e808 */
[----:B------:R-:W-:Y:S02]  /*6fe0*/  @!UPT UIADD3 URZ, URZ, URZ, URZ ;  /* 0x0000003f3f3ff290 */ /* 0x000fe4000fffe03f */
[----:B------:R-:W-:-:S05]  /*6ff0*/  @P0 BRA `(.L_x_1979) ;  /* 0x0000019000000947 */ /* 0x000fca0003800000 */
        /* <DEDUP_REMOVED lines=14> */
.L_x_1981:
[----:B------:R-:W-:Y:S04]  /*70e0*/  MOV R0, 0x1 ;  /* 0x0000000100007802 */ /* 0x000fe80000000f00 */
[----:B------:R-:W-:Y:S11]  /*70f0*/  ISETP.NE.AND P0, PT, R0, c[0x0][0x32c], PT ;  /* 0x0000cb0000007a0c */ /* 0x000ff60003f05270 */
[----:B------:R-:W-:Y:S02]  /*7100*/  @!UPT UIADD3 URZ, URZ, URZ, URZ ;  /* 0x0000003f3f3ff290 */ /* 0x000fe4000fffe03f */
[----:B------:R-:W-:Y:S05]  /*7110*/  @P0 IMAD.HI.U32 R0, R2, c[0x0][0x330], RZ ;  /* 0x0000cc0002000a27 */ /* 0x000fea00078e00ff */
[----:B------:R-:W-:Y:S02]  /*7120*/  @P0 SHF.R.U32.HI R2, RZ, c[0x0][0x334], R0 ;  /* 0x0000cd00ff020a19 */ /* 0x000fe40000011600 */
.L_x_1982:
[----:B------:R-:W-:Y:S05]  /*7130*/  BSYNC B0 ;  /* 0x0000000000007941 */ /* 0x000fea0003800000 */
.L_x_1980:
[----:B------:R-:W-:Y:S04]  /*7140*/  IMAD R13, R2, c[0x0][0x32c], -R209 ;  /* 0x0000cb00020d7a24 */ /* 0x000fe800078e0ad1 */
[----:B------:R-:W-:Y:S05]  /*7150*/  IMAD.IADD R0, R13, 0x1, -R196 ;  /* 0x000000010d007824 */ /* 0x000fea00078e0ac4 */
[----:B------:R-:W-:Y:S02]  /*7160*/  IADD3 R13, R0, c[0x0][0x32c], RZ ;  /* 0x0000cb00000d7a10 */ /* 0x000fe40007ffe0ff */
[----:B------:R-:W-:Y:S02]  /*7170*/  IMNMX R213, R213, R0, !PT ;  /* 0x00000000d5d57217 */ /* 0x000fe40007800200 */
[----:B------:R-:W-:Y:S02]  /*7180*/  IMNMX R214, R214, R13, PT ;  /* 0x0000000dd6d67217 */ /* 0x000fe40003800200 */
.L_x_1979:
[----:B------:R-:W-:Y:S01]  /*7190*/  ISETP.GT.AND P0, PT, R213, RZ, P2 ;  /* 0x000000ffd500720c */ /* 0x000fe20001704270 */
[----:B------:R-:W-:Y:S04]  /*71a0*/  DEPBAR.LE SB0, 0x2 ;  /* 0x000080800000791a */ /* 0x000fe80000000000 */
[----:B------:R-:W-:Y:S01]  /*71b0*/  BAR.SYNC.DEFER_BLOCKING 0x0 ;  /* 0x0000000000007b1d */ /* 0x000fe20000010000 */
[----:B------:R-:W-:Y:S02]  /*71c0*/  ISETP.LT.OR P0, PT, R214, 0x1, P0 ;  /* 0x00000001d600780c */ /* 0x000fe40000701670 */
[----:B------:R-:W-:Y:S02]  /*71d0*/  FMNMX.FTZ R0, R137, R132, !PT ;  /* 0x0000008489007209 */ /* 0x000fe40007810000 */
[----:B------:R-:W-:Y:S02]  /*71e0*/  FSEL R12, R6, -INF , !P0 ;  /* 0xff800000060c7808 */ /* 0x000fe40004000000 */
[----:B------:R-:W-:Y:S02]  /*71f0*/  ISETP.GT.AND P0, PT, R213, 0x1, P2 ;  /* 0x00000001d500780c */ /* 0x000fe40001704270 */
[----:B------:R-:W-:Y:S02]  /*7200*/  FMNMX.FTZ R0, R133, R0, !PT ;  /* 0x0000000085007209 */ /* 0x000fe40007810000 */
[C---:B------:R-:W-:Y:S02]  /*7210*/  ISETP.LT.OR P0, PT, R214.reuse, 0x2, P0 ;  /* 0x00000002d600780c */ /* 0x040fe40000701670 */
[----:B------:R-:W-:Y:S02]  /*7220*/  FMNMX.FTZ R0, R5, R0, !PT ;  /* 0x0000000005007209 */ /* 0x000fe40007810000 */
[----:B------:R-:W-:Y:S02]  /*7230*/  FSEL R8, R7, -INF , !P0 ;  /* 0xff80000007087808 */ /* 0x000fe40004000000 */
[----:B------:R-:W-:Y:S02]  /*7240*/  ISETP.GT.AND P0, PT, R213, 0x8, P2 ;  /* 0x00000008d500780c */ /* 0x000fe40001704270 */
[----:B------:R-:W-:Y:S02]  /*7250*/  FMNMX.FTZ R0, R9, R0, !PT ;  /* 0x0000000009007209 */ /* 0x000fe40007810000 */
[----:B------:R-:W-:Y:S02]  /*7260*/  ISETP.LT.OR P0, PT, R214, 0x9, P0 ;  /* 0x00000009d600780c */ /* 0x000fe40000701670 */
        /* <DEDUP_REMOVED lines=49> */
[----:B------:R-:W-:Y:S02]  /*7580*/  FMNMX.FTZ R0, R147, R2, !PT ;  /* 0x0000000293007209 */ /* 0x000fe40007810000 */
[----:B------:R-:W-:Y:S02]  /*7590*/  FMNMX.FTZ R11, R158, R11, !PT ;  /* 0x0000000b9e0b7209 */ /* 0x000fe40007810000 */
[----:B------:R-:W-:Y:S01]  /*75a0*/  ISETP.LT.OR P0, PT, R214, 0x31, P0 ;  /* 0x00000031d600780c */ /* 0x000fe20000701670 */
[----:B------:R-:W1:Y:S01]  /*75b0*/  SHFL.BFLY PT, R7, R0, 0x2, 0x1f ;  /* 0x0c401f0000077f89 */ /* 0x000e6200000e0000 */
[----:B------:R-:W-:Y:S02]  /*75c0*/  FMNMX.FTZ R11, R156, R11, !PT ;  /* 0x0000000b9c0b7209 */ /* 0x000fe40007810000 */
[----:B------:R-:W-:Y:S02]  /*75d0*/  FSEL R150, R30, -INF , !P0 ;  /* 0xff8000001e967808 */ /* 0x000fe40004000000 */
[C---:B------:R-:W-:Y:S02]  /*75e0*/  ISETP.GT.AND P0, PT, R213.reuse, 0x31, P2 ;  /* 0x00000031d500780c */ /* 0x040fe40001704270 */
[----:B------:R-:W-:Y:S02]  /*75f0*/  FMNMX.FTZ R11, R154, R11, !PT ;  /* 0x0000000b9a0b7209 */ /* 0x000fe40007810000 */
[----:B------:R-:W-:Y:S02]  /*7600*/  ISETP.LT.OR P0, PT, R214, 0x32, P0 ;  /* 0x00000032d600780c */ /* 0x000fe40000701670 */
[----:B------:R-:W-:Y:S02]  /*7610*/  ISETP.GT.AND P1, PT, R213, 0x38, P2 ;  /* 0x00000038d500780c */ /* 0x000fe40001724270 */
[----:B------:R-:W-:Y:S02]  /*7620*/  FSEL R148, R31, -INF , !P0 ;  /* 0xff8000001f947808 */ /* 0x000fe40004000000 */
[----:B------:R-:W-:Y:S01]  /*7630*/  FMNMX.FTZ R11, R150, R11, !PT ;  /* 0x0000000b960b7209 */ /* 0x000fe20007810000 */
[----:B------:R-:W-:Y:S01]  /*7640*/  LDSM.16.MT88.4 R28, [R176+UR4+0x100] ;  /* 0x00010004b01c783b */ /* 0x000fe20008004200 */
[----:B------:R-:W-:Y:S02]  /*7650*/  ISETP.GT.AND P0, PT, R213, 0x39, P2 ;  /* 0x00000039d500780c */ /* 0x000fe40001704270 */
[----:B------:R-:W-:Y:S02]  /*7660*/  ISETP.LT.OR P1, PT, R214, 0x39, P1 ;  /* 0x00000039d600780c */ /* 0x000fe40000f21670 */
[----:B------:R-:W-:Y:S02]  /*7670*/  FMNMX.FTZ R11, R148, R11, !PT ;  /* 0x0000000b940b7209 */ /* 0x000fe40007810000 */
[----:B------:R-:W-:Y:S02]  /*7680*/  FSEL R146, R34, -INF , !P1 ;  /* 0xff80000022927808 */ /* 0x000fe40004800000 */
[----:B------:R-:W-:Y:S02]  /*7690*/  ISETP.LT.OR P0, PT, R214, 0x3a, P0 ;  /* 0x0000003ad600780c */ /* 0x000fe40000701670 */
[----:B------:R-:W-:Y:S02]  /*76a0*/  FMNMX.FTZ R15, R146, R11, !PT ;  /* 0x0000000b920f7209 */ /* 0x000fe40007810000 */
[----:B------:R-:W-:Y:S02]  /*76b0*/  FSEL R144, R35, -INF , !P0 ;  /* 0xff80000023907808 */ /* 0x000fe40004000000 */
[----:B------:R-:W-:Y:S02]  /*76c0*/  IADD3 R17, R176, UR4, RZ ;  /* 0x00000004b0117c10 */ /* 0x000fe4000fffe0ff */
[----:B------:R-:W-:Y:S02]  /*76d0*/  FMNMX.FTZ R13, R144, R15, !PT ;  /* 0x0000000f900d7209 */ /* 0x000fe40007810000 */
[----:B------:R-:W-:Y:S02]  /*76e0*/  IADD3 R134, R182, R17, RZ ;  /* 0x00000011b6867210 */ /* 0x000fe40007ffe0ff */
[----:B-1----:R-:W-:Y:S02]  /*76f0*/  FMNMX.FTZ R4, R0, R7, !PT ;  /* 0x0000000700047209 */ /* 0x002fe40007810000 */
[----:B------:R-:W1:Y:S08]  /*7700*/  SHFL.BFLY PT, R0, R13, 0x2, 0x1f ;  /* 0x0c401f000d007f89 */ /* 0x000e7000000e0000 */
[----:B------:R-:W2:Y:S01]  /*7710*/  SHFL.BFLY PT, R11, R4, 0x1, 0x1f ;  /* 0x0c201f00040b7f89 */ /* 0x000ea200000e0000 */
[----:B-1----:R-:W-:Y:S07]  /*7720*/  FMNMX.FTZ R7, R13, R0, !PT ;  /* 0x000000000d077209 */ /* 0x002fee0007810000 */
[----:B------:R-:W1:Y:S01]  /*7730*/  SHFL.BFLY PT, R0, R7, 0x1, 0x1f ;  /* 0x0c201f0007007f89 */ /* 0x000e6200000e0000 */
[----:B--2---:R-:W-:Y:S04]  /*7740*/  FMNMX.FTZ R2, R4, R11, !PT ;  /* 0x0000000b04027209 */ /* 0x004fe80007810000 */
[C---:B------:R-:W-:Y:S01]  /*7750*/  FSETP.NEU.FTZ.AND P0, PT, R2.reuse, -INF , PT ;  /* 0xff8000000200780b */ /* 0x040fe20003f1d000 */
[----:B------:R-:W-:Y:S05]  /*7760*/  FMUL.FTZ R152, R2, c[0x0][0x2d0] ;  /* 0x0000b40002987a20 */ /* 0x000fea0000410000 */
[----:B------:R-:W-:Y:S05]  /*7770*/  FSEL R152, R152, RZ, P0 ;  /* 0x000000ff98987208 */ /* 0x000fea0000000000 */
[--C-:B------:R-:W-:Y:S01]  /*7780*/  FFMA.FTZ R160, R5, c[0x0][0x2d0], -R152.reuse ;  /* 0x0000b40005a07a23 */ /* 0x100fe20000010898 */
[----:B------:R-:W-:Y:S01]  /*7790*/  FSEL R5, R2, RZ, P0 ;  /* 0x000000ff02057208 */ /* 0x000fe20000000000 */
[--C-:B------:R-:W-:Y:S02]  /*77a0*/  FFMA.FTZ R162, R137, c[0x0][0x2d0], -R152.reuse ;  /* 0x0000b40089a27a23 */ /* 0x100fe40000010898 */
[----:B------:R-:W-:Y:S01]  /*77b0*/  FFMA.FTZ R161, R133, c[0x0][0x2d0], -R152 ;  /* 0x0000b40085a17a23 */ /* 0x000fe20000010898 */
[----:B-1----:R-:W-:Y:S01]  /*77c0*/  FMNMX.FTZ R0, R7, R0, !PT ;  /* 0x0000000007007209 */ /* 0x002fe20007810000 */
[----:B------:R-:W-:Y:S02]  /*77d0*/  FADD.FTZ R4, -R5, R132 ;  /* 0x0000008405047221 */ /* 0x000fe40000010100 */
[----:B------:R-:W-:Y:S01]  /*77e0*/  MUFU.EX2 R162, R162 ;  /* 0x000000a200a27308 */ /* 0x000fe20000000800 */
[--C-:B------:R-:W-:Y:S01]  /*77f0*/  FFMA.FTZ R163, R9, c[0x0][0x2d0], -R152.reuse ;  /* 0x0000b40009a37a23 */ /* 0x100fe20000010898 */
[C---:B------:R-:W-:Y:S01]  /*7800*/  FSETP.NEU.FTZ.AND P0, PT, R0.reuse, -INF , PT ;  /* 0xff8000000000780b */ /* 0x040fe20003f1d000 */
[----:B------:R-:W-:Y:S01]  /*7810*/  FMUL.FTZ R145, R0, c[0x0][0x2d0] ;  /* 0x0000b40000917a20 */ /* 0x000fe20000410000 */
[----:B------:R-:W-:Y:S01]  /*7820*/  IADD3 R5, R177, UR4, RZ ;  /* 0x00000004b1057c10 */ /* 0x000fe2000fffe0ff */
[----:B------:R-:W-:Y:S01]  /*7830*/  FMUL.FTZ R132, R4, c[0x0][0x2d0] ;  /* 0x0000b40004847a20 */ /* 0x000fe20000410000 */
[----:B------:R-:W-:Y:S01]  /*7840*/  FSEL R4, R0, RZ, P0 ;  /* 0x000000ff00047208 */ /* 0x000fe20000000000 */
[--C-:B------:R-:W-:Y:S01]  /*7850*/  FFMA.FTZ R170, R143, c[0x0][0x2d0], -R152.reuse ;  /* 0x0000b4008faa7a23 */ /* 0x100fe20000010898 */
[----:B------:R-:W-:Y:S01]  /*7860*/  FSEL R145, R145, RZ, P0 ;  /* 0x000000ff91917208 */ /* 0x000fe20000000000 */
[--C-:B------:R-:W-:Y:S01]  /*7870*/  FFMA.FTZ R212, R159, c[0x0][0x2d0], -R152.reuse ;  /* 0x0000b4009fd47a23 */ /* 0x100fe20000010898 */
[----:B------:R-:W1:Y:S01]  /*7880*/  MUFU.EX2 R161, R161 ;  /* 0x000000a100a17308 */ /* 0x000e620000000800 */
[----:B------:R-:W-:Y:S01]  /*7890*/  FADD.FTZ R4, -R4, R3 ;  /* 0x0000000304047221 */ /* 0x000fe20000010100 */
[----:B------:R-:W-:Y:S01]  /*78a0*/  IADD3 R133, R182, R5, RZ ;  /* 0x00000005b6857210 */ /* 0x000fe20007ffe0ff */
[--C-:B------:R-:W-:Y:S02]  /*78b0*/  FFMA.FTZ R166, R12, c[0x0][0x2d0], -R145.reuse ;  /* 0x0000b4000ca67a23 */ /* 0x100fe40000010891 */
[----:B------:R-:W2:Y:S01]  /*78c0*/  LDSM.16.MT88.4 R12, [R177+UR4+0x100] ;  /* 0x00010004b10c783b */ /* 0x000ea20008004200 */
[--C-:B------:R-:W-:Y:S02]  /*78d0*/  FFMA.FTZ R165, R8, c[0x0][0x2d0], -R145.reuse ;  /* 0x0000b40008a57a23 */ /* 0x100fe40000010891 */
[--C-:B------:R-:W-:Y:S02]  /*78e0*/  FFMA.FTZ R164, R10, c[0x0][0x2d0], -R145.reuse ;  /* 0x0000b4000aa47a23 */ /* 0x100fe40000010891 */
[--C-:B------:R-:W-:Y:S01]  /*78f0*/  FFMA.FTZ R167, R6, c[0x0][0x2d0], -R145.reuse ;  /* 0x0000b40006a77a23 */ /* 0x100fe20000010891 */
[----:B------:R-:W3:Y:S01]  /*7900*/  MUFU.EX2 R132, R132 ;  /* 0x0000008400847308 */ /* 0x000ee20000000800 */
[----:B------:R-:W-:Y:S01]  /*7910*/  FMUL.FTZ R3, R4, c[0x0][0x2d0] ;  /* 0x0000b40004037a20 */ /* 0x000fe20000410000 */
[----:B------:R-:W4:Y:S01]  /*7920*/  LDSM.16.MT88.4 R20, [R133+0x100] ;  /* 0x000100008514783b */ /* 0x000f220000004200 */
[--C-:B------:R-:W-:Y:S02]  /*7930*/  FFMA.FTZ R175, R140, c[0x0][0x2d0], -R145.reuse ;  /* 0x0000b4008caf7a23 */ /* 0x100fe40000010891 */
[--C-:B------:R-:W-:Y:S02]  /*7940*/  FFMA.FTZ R213, R157, c[0x0][0x2d0], -R152.reuse ;  /* 0x0000b4009dd57a23 */ /* 0x100fe40000010898 */
[--C-:B------:R-:W-:Y:S02]  /*7950*/  FFMA.FTZ R214, R155, c[0x0][0x2d0], -R152.reuse ;  /* 0x0000b4009bd67a23 */ /* 0x100fe40000010898 */
[--C-:B------:R-:W-:Y:S01]  /*7960*/  FFMA.FTZ R215, R158, c[0x0][0x2d0], -R145.reuse ;  /* 0x0000b4009ed77a23 */ /* 0x100fe20000010891 */
[----:B------:R-:W5:Y:S01]  /*7970*/  MUFU.EX2 R3, R3 ;  /* 0x0000000300037308 */ /* 0x000f620000000800 */
[--C-:B------:R-:W-:Y:S01]  /*7980*/  FFMA.FTZ R216, R156, c[0x0][0x2d0], -R145.reuse ;  /* 0x0000b4009cd87a23 */ /* 0x100fe20000010891 */
[----:B-1----:R-:W-:Y:S01]  /*7990*/  F2FP.BF16.PACK_AB R136, R161, R162 ;  /* 0x000000a2a188723e */ /* 0x002fe200000010ff */
[----:B------:R-:W-:Y:S01]  /*79a0*/  LDSM.16.MT88.4 R156, [R177+UR4+0x5900] ;  /* 0x00590004b19c783b */ /* 0x000fe20008004200 */
[--C-:B------:R-:W-:Y:S02]  /*79b0*/  FFMA.FTZ R217, R154, c[0x0][0x2d0], -R145.reuse ;  /* 0x0000b4009ad97a23 */ /* 0x100fe40000010891 */
[--C-:B------:R-:W-:Y:S02]  /*79c0*/  FFMA.FTZ R218, R153, c[0x0][0x2d0], -R152.reuse ;  /* 0x0000b40099da7a23 */ /* 0x100fe40000010898 */
[--C-:B------:R-:W-:Y:S02]  /*79d0*/  FFMA.FTZ R219, R151, c[0x0][0x2d0], -R152.reuse ;  /* 0x0000b40097db7a23 */ /* 0x100fe40000010898 */
[----:B------:R-:W-:Y:S01]  /*79e0*/  MUFU.EX2 R160, R160 ;  /* 0x000000a000a07308 */ /* 0x000fe20000000800 */
[--C-:B------:R-:W-:Y:S02]  /*79f0*/  FFMA.FTZ R220, R149, c[0x0][0x2d0], -R152.reuse ;  /* 0x0000b40095dc7a23 */ /* 0x100fe40000010898 */
[--C-:B------:R-:W-:Y:S02]  /*7a00*/  FFMA.FTZ R222, R150, c[0x0][0x2d0], -R145.reuse ;  /* 0x0000b40096de7a23 */ /* 0x100fe40000010891 */
[C---:B---3--:R-:W-:Y:S02]  /*7a10*/  FMUL.FTZ R4, R132.reuse, R128 ;  /* 0x0000008084047220 */ /* 0x048fe40000410000 */
[C---:B------:R-:W-:Y:S02]  /*7a20*/  FMUL.FTZ R5, R132.reuse, R129 ;  /* 0x0000008184057220 */ /* 0x040fe40000410000 */
[C---:B------:R-:W-:Y:S01]  /*7a30*/  FMUL.FTZ R8, R132.reuse, R124 ;  /* 0x0000007c84087220 */ /* 0x040fe20000410000 */
[----:B------:R-:W1:Y:S01]  /*7a40*/  MUFU.EX2 R163, R163 ;  /* 0x000000a300a37308 */ /* 0x000e620000000800 */
[C---:B------:R-:W-:Y:S02]  /*7a50*/  FMUL.FTZ R9, R132.reuse, R125 ;  /* 0x0000007d84097220 */ /* 0x040fe40000410000 */
[C---:B------:R-:W-:Y:S02]  /*7a60*/  FMUL.FTZ R16, R132.reuse, R104 ;  /* 0x0000006884107220 */ /* 0x040fe40000410000 */
[C---:B-----5:R-:W-:Y:S02]  /*7a70*/  FMUL.FTZ R6, R3.reuse, R130 ;  /* 0x0000008203067220 */ /* 0x060fe40000410000 */
[C---:B------:R-:W-:Y:S02]  /*7a80*/  FMUL.FTZ R7, R3.reuse, R131 ;  /* 0x0000008303077220 */ /* 0x040fe40000410000 */
[C---:B------:R-:W-:Y:S01]  /*7a90*/  FMUL.FTZ R10, R3.reuse, R126 ;  /* 0x0000007e030a7220 */ /* 0x040fe20000410000 */
[----:B------:R-:W-:Y:S01]  /*7aa0*/  MUFU.EX2 R166, R166 ;  /* 0x000000a600a67308 */ /* 0x000fe20000000800 */
[C---:B------:R-:W-:Y:S01]  /*7ab0*/  FMUL.FTZ R11, R3.reuse, R127 ;  /* 0x0000007f030b7220 */ /* 0x040fe20000410000 */
[----:B------:R-:W-:Y:S01]  /*7ac0*/  LDSM.16.MT88.4 R128, [R133+0x2900] ;  /* 0x002900008580783b */ /* 0x000fe20000004200 */
[C---:B------:R-:W-:Y:S02]  /*7ad0*/  FMUL.FTZ R17, R132.reuse, R105 ;  /* 0x0000006984117220 */ /* 0x040fe40000410000 */
[C---:B------:R-:W-:Y:S02]  /*7ae0*/  FMUL.FTZ R18, R3.reuse, R106 ;  /* 0x0000006a03127220 */ /* 0x040fe40000410000 */
[----:B------:R-:W-:Y:S02]  /*7af0*/  FMUL.FTZ R19, R3, R107 ;  /* 0x0000006b03137220 */ /* 0x000fe40000410000 */
[C---:B------:R-:W-:Y:S01]  /*7b00*/  FMUL.FTZ R24, R132.reuse, R112 ;  /* 0x0000007084187220 */ /* 0x040fe20000410000 */
[----:B------:R-:W3:Y:S01]  /*7b10*/  MUFU.EX2 R165, R165 ;  /* 0x000000a500a57308 */ /* 0x000ee20000000800 */
[----:B------:R-:W-:Y:S01]  /*7b20*/  LDSM.16.MT88.4 R104, [R177+UR4+0x2100] ;  /* 0x00210004b168783b */ /* 0x000fe20008004200 */
[C---:B------:R-:W-:Y:S01]  /*7b30*/  FMUL.FTZ R25, R132.reuse, R113 ;  /* 0x0000007184197220 */ /* 0x040fe20000410000 */
[----:B-1----:R-:W-:Y:S01]  /*7b40*/  F2FP.BF16.PACK_AB R138, R163, R160 ;  /* 0x000000a0a38a723e */ /* 0x002fe200000010ff */
[C---:B------:R-:W-:Y:S02]  /*7b50*/  FMUL.FTZ R26, R3.reuse, R114 ;  /* 0x00000072031a7220 */ /* 0x040fe40000410000 */
[C---:B------:R-:W-:Y:S03]  /*7b60*/  FMUL.FTZ R27, R3.reuse, R115 ;  /* 0x00000073031b7220 */ /* 0x040fe60000410000 */
[----:B------:R-:W-:Y:S01]  /*7b70*/  LDSM.16.MT88.4 R112, [R177+UR4+0x900] ;  /* 0x00090004b170783b */ /* 0x000fe20008004200 */
[----:B------:R-:W-:Y:S01]  /*7b80*/  MUFU.EX2 R164, R164 ;  /* 0x000000a400a47308 */ /* 0x000fe20000000800 */
[C---:B------:R-:W-:Y:S02]  /*7b90*/  FMUL.FTZ R32, R132.reuse, R120 ;  /* 0x0000007884207220 */ /* 0x040fe40000410000 */
[----:B------:R-:W-:Y:S02]  /*7ba0*/  FMUL.FTZ R33, R132, R121 ;  /* 0x0000007984217220 */ /* 0x000fe40000410000 */
[C---:B------:R-:W-:Y:S02]  /*7bb0*/  FMUL.FTZ R34, R3.reuse, R122 ;  /* 0x0000007a03227220 */ /* 0x040fe40000410000 */
[----:B------:R-:W-:Y:S01]  /*7bc0*/  LDSM.16.MT88.4 R124, [R177+UR4+0x2900] ;  /* 0x00290004b17c783b */ /* 0x000fe20008004200 */
[----:B------:R-:W-:Y:S02]  /*7bd0*/  FMUL.FTZ R35, R3, R123 ;  /* 0x0000007b03237220 */ /* 0x000fe40000410000 */
[----:B------:R-:W1:Y:S01]  /*7be0*/  MUFU.EX2 R167, R167 ;  /* 0x000000a700a77308 */ /* 0x000e620000000800 */
[--C-:B------:R-:W-:Y:S02]  /*7bf0*/  FFMA.FTZ R223, R148, c[0x0][0x2d0], -R145.reuse ;  /* 0x0000b40094df7a23 */ /* 0x100fe40000010891 */
[--C-:B------:R-:W-:Y:S01]  /*7c00*/  FFMA.FTZ R224, R146, c[0x0][0x2d0], -R145.reuse ;  /* 0x0000b40092e07a23 */ /* 0x100fe20000010891 */
[----:B---3--:R-:W-:Y:S01]  /*7c10*/  F2FP.BF16.PACK_AB R137, R165, R166 ;  /* 0x000000a6a589723e */ /* 0x008fe200000010ff */
[----:B------:R-:W-:Y:S01]  /*7c20*/  LDSM.16.MT88.4 R120, [R134+0x900] ;  /* 0x000900008678783b */ /* 0x000fe20000004200 */
[C---:B------:R-:W-:Y:S02]  /*7c30*/  FMUL.FTZ R36, R132.reuse, R36 ;  /* 0x0000002484247220 */ /* 0x040fe40000410000 */
[C---:B------:R-:W-:Y:S02]  /*7c40*/  FMUL.FTZ R37, R132.reuse, R37 ;  /* 0x0000002584257220 */ /* 0x040fe40000410000 */
[C---:B------:R-:W-:Y:S01]  /*7c50*/  FMUL.FTZ R38, R3.reuse, R38 ;  /* 0x0000002603267220 */ /* 0x040fe20000410000 */
[----:B------:R-:W-:Y:S01]  /*7c60*/  MUFU.EX2 R170, R170 ;  /* 0x000000aa00aa7308 */ /* 0x000fe20000000800 */
[C---:B------:R-:W-:Y:S01]  /*7c70*/  FMUL.FTZ R39, R3.reuse, R39 ;  /* 0x0000002703277220 */ /* 0x040fe20000410000 */
[----:B------:R-:W-:Y:S01]  /*7c80*/  LDSM.16.MT88.4 R148, [R176+UR4+0x3900] ;  /* 0x00390004b094783b */ /* 0x000fe20008004200 */
[C---:B------:R-:W-:Y:S02]  /*7c90*/  FMUL.FTZ R40, R132.reuse, R40 ;  /* 0x0000002884287220 */ /* 0x040fe40000410000 */
[C---:B------:R-:W-:Y:S02]  /*7ca0*/  FMUL.FTZ R41, R132.reuse, R41 ;  /* 0x0000002984297220 */ /* 0x040fe40000410000 */
[C---:B------:R-:W-:Y:S02]  /*7cb0*/  FMUL.FTZ R42, R3.reuse, R42 ;  /* 0x0000002a032a7220 */ /* 0x040fe40000410000 */
[----:B------:R-:W-:Y:S01]  /*7cc0*/  FMUL.FTZ R43, R3, R43 ;  /* 0x0000002b032b7220 */ /* 0x000fe20000410000 */
[----:B------:R-:W-:Y:S01]  /*7cd0*/  MUFU.EX2 R175, R175 ;  /* 0x000000af00af7308 */ /* 0x000fe20000000800 */
[C---:B------:R-:W-:Y:S01]  /*7ce0*/  FMUL.FTZ R44, R132.reuse, R44 ;  /* 0x0000002c842c7220 */ /* 0x040fe20000410000 */
[----:B-1----:R-:W-:Y:S01]  /*7cf0*/  F2FP.BF16.PACK_AB R139, R167, R164 ;  /* 0x000000a4a78b723e */ /* 0x002fe200000010ff */
[C---:B------:R-:W-:Y:S02]  /*7d00*/  FMUL.FTZ R45, R132.reuse, R45 ;  /* 0x0000002d842d7220 */ /* 0x040fe40000410000 */
[C---:B------:R-:W-:Y:S02]  /*7d10*/  FMUL.FTZ R46, R3.reuse, R46 ;  /* 0x0000002e032e7220 */ /* 0x040fe40000410000 */
[C---:B------:R-:W-:Y:S02]  /*7d20*/  FMUL.FTZ R47, R3.reuse, R47 ;  /* 0x0000002f032f7220 */ /* 0x040fe40000410000 */
[C---:B--2---:R-:W-:Y:S01]  /*7d30*/  HMMA.16816.F32.BF16 R4, R136.reuse, R12, R4 ;  /* 0x0000000c8804723c */ /* 0x044fe20000041804 */
[----:B------:R-:W-:Y:S04]  /*7d40*/  MUFU.EX2 R212, R212 ;  /* 0x000000d400d47308 */ /* 0x000fe80000000800 */
        /* <DEDUP_REMOVED lines=9> */
[----:B------:R-:W1:Y:S01]  /*7de0*/  LDSM.16.MT88.4 R100, [R134+0x100] ;  /* 0x000100008664783b */ /* 0x000e620000004200 */
[C---:B------:R-:W-:Y:S02]  /*7df0*/  FMUL.FTZ R50, R3.reuse, R50 ;  /* 0x0000003203327220 */ /* 0x040fe40000410000 */
[C---:B------:R-:W-:Y:S02]  /*7e00*/  FMUL.FTZ R51, R3.reuse, R51 ;  /* 0x0000003303337220 */ /* 0x040fe40000410000 */
[C---:B----4-:R-:W-:Y:S03]  /*7e10*/  HMMA.16816.F32.BF16 R12, R136.reuse, R20, R12 ;  /* 0x00000014880c723c */ /* 0x050fe6000004180c */
[C---:B------:R-:W-:Y:S01]  /*7e20*/  FMUL.FTZ R52, R132.reuse, R52 ;  /* 0x0000003484347220 */ /* 0x040fe20000410000 */
[----:B------:R-:W-:Y:S01]  /*7e30*/  MUFU.EX2 R215, R215 ;  /* 0x000000d700d77308 */ /* 0x000fe20000000800 */
[C---:B------:R-:W-:Y:S02]  /*7e40*/  FMUL.FTZ R53, R132.reuse, R53 ;  /* 0x0000003584357220 */ /* 0x040fe40000410000 */
[C---:B------:R-:W-:Y:S01]  /*7e50*/  FMUL.FTZ R20, R132.reuse, R108 ;  /* 0x0000006c84147220 */ /* 0x040fe20000410000 */
[C---:B------:R-:W-:Y:S04]  /*7e60*/  HMMA.16816.F32.BF16 R16, R136.reuse, R22, R16 ;  /* 0x000000168810723c */ /* 0x040fe80000041810 */
[C---:B------:R-:W-:Y:S02]  /*7e70*/  FMUL.FTZ R21, R132.reuse, R109 ;  /* 0x0000006d84157220 */ /* 0x040fe40000410000 */
[C---:B------:R-:W-:Y:S01]  /*7e80*/  FMUL.FTZ R54, R3.reuse, R54 ;  /* 0x0000003603367220 */ /* 0x040fe20000410000 */
[----:B------:R-:W-:Y:S01]  /*7e90*/  MUFU.EX2 R216, R216 ;  /* 0x000000d800d87308 */ /* 0x000fe20000000800 */
[C---:B------:R-:W-:Y:S04]  /*7ea0*/  FMUL.FTZ R22, R3.reuse, R110 ;  /* 0x0000006e03167220 */ /* 0x040fe80000410000 */
[C---:B------:R-:W-:Y:S02]  /*7eb0*/  FMUL.FTZ R23, R3.reuse, R111 ;  /* 0x0000006f03177220 */ /* 0x040fe40000410000 */
[----:B------:R-:W2:Y:S01]  /*7ec0*/  LDSM.16.MT88.4 R108, [R133+0x2100] ;  /* 0x00210000856c783b */ /* 0x000ea20000004200 */
[C---:B------:R-:W-:Y:S02]  /*7ed0*/  FMUL.FTZ R55, R3.reuse, R55 ;  /* 0x0000003703377220 */ /* 0x040fe40000410000 */
[C---:B------:R-:W-:Y:S01]  /*7ee0*/  FMUL.FTZ R56, R132.reuse, R56 ;  /* 0x0000003884387220 */ /* 0x040fe20000410000 */
[----:B------:R-:W-:Y:S01]  /*7ef0*/  MUFU.EX2 R217, R217 ;  /* 0x000000d900d97308 */ /* 0x000fe20000000800 */
[C---:B------:R-:W-:Y:S03]  /*7f00*/  HMMA.16816.F32.BF16 R20, R136.reuse, R28, R20 ;  /* 0x0000001c8814723c */ /* 0x040fe60000041814 */
[C---:B------:R-:W-:Y:S02]  /*7f10*/  FMUL.FTZ R57, R132.reuse, R57 ;  /* 0x0000003984397220 */ /* 0x040fe40000410000 */
[C---:B------:R-:W-:Y:S02]  /*7f20*/  FMUL.FTZ R58, R3.reuse, R58 ;  /* 0x0000003a033a7220 */ /* 0x040fe40000410000 */
[C---:B------:R-:W-:Y:S01]  /*7f30*/  FMUL.FTZ R28, R132.reuse, R116 ;  /* 0x00000074841c7220 */ /* 0x040fe20000410000 */
[C---:B------:R-:W-:Y:S01]  /*7f40*/  HMMA.16816.F32.BF16 R24, R136.reuse, R30, R24 ;  /* 0x0000001e8818723c */ /* 0x040fe20000041818 */
[----:B------:R-:W-:Y:S03]  /*7f50*/  MUFU.EX2 R218, R218 ;  /* 0x000000da00da7308 */ /* 0x000fe60000000800 */
[C---:B------:R-:W-:Y:S02]  /*7f60*/  FMUL.FTZ R29, R132.reuse, R117 ;  /* 0x00000075841d7220 */ /* 0x040fe40000410000 */
[C---:B------:R-:W-:Y:S02]  /*7f70*/  FMUL.FTZ R59, R3.reuse, R59 ;  /* 0x0000003b033b7220 */ /* 0x040fe40000410000 */
[C---:B------:R-:W-:Y:S03]  /*7f80*/  FMUL.FTZ R30, R3.reuse, R118 ;  /* 0x00000076031e7220 */ /* 0x040fe60000410000 */
[----:B------:R-:W-:Y:S01]  /*7f90*/  MUFU.EX2 R219, R219 ;  /* 0x000000db00db7308 */ /* 0x000fe20000000800 */
[C---:B------:R-:W-:Y:S02]  /*7fa0*/  FMUL.FTZ R31, R3.reuse, R119 ;  /* 0x00000077031f7220 */ /* 0x040fe40000410000 */
[----:B------:R-:W-:Y:S01]  /*7fb0*/  LDSM.16.MT88.4 R116, [R176+UR4+0x900] ;  /* 0x00090004b074783b */ /* 0x000fe20008004200 */
[C---:B------:R-:W-:Y:S02]  /*7fc0*/  FMUL.FTZ R60, R132.reuse, R60 ;  /* 0x0000003c843c7220 */ /* 0x040fe40000410000 */
[C---:B------:R-:W-:Y:S02]  /*7fd0*/  FMUL.FTZ R61, R132.reuse, R61 ;  /* 0x0000003d843d7220 */ /* 0x040fe40000410000 */
[C---:B-1----:R-:W-:Y:S02]  /*7fe0*/  HMMA.16816.F32.BF16 R28, R136.reuse, R100, R28 ;  /* 0x00000064881c723c */ /* 0x042fe4000004181c */
[----:B------:R-:W-:Y:S01]  /*7ff0*/  MUFU.EX2 R220, R220 ;  /* 0x000000dc00dc7308 */ /* 0x000fe20000000800 */
[C---:B------:R-:W-:Y:S02]  /*8000*/  FMUL.FTZ R62, R3.reuse, R62 ;  /* 0x0000003e033e7220 */ /* 0x040fe40000410000 */
[C---:B------:R-:W-:Y:S02]  /*8010*/  FMUL.FTZ R63, R3.reuse, R63 ;  /* 0x0000003f033f7220 */ /* 0x040fe40000410000 */
[C---:B------:R-:W-:Y:S01]  /*8020*/  FMUL.FTZ R64, R132.reuse, R64 ;  /* 0x0000004084407220 */ /* 0x040fe20000410000 */
[C---:B------:R-:W-:Y:S01]  /*8030*/  HMMA.16816.F32.BF16 R32, R136.reuse, R102, R32 ;  /* 0x000000668820723c */ /* 0x040fe20000041820 */
[----:B------:R-:W1:Y:S03]  /*8040*/  LDSM.16.MT88.4 R100, [R176+UR4+0x2100] ;  /* 0x00210004b064783b */ /* 0x000e660008004200 */
[C---:B------:R-:W-:Y:S01]  /*8050*/  FMUL.FTZ R65, R132.reuse, R65 ;  /* 0x0000004184417220 */ /* 0x040fe20000410000 */
[----:B------:R-:W-:Y:S01]  /*8060*/  MUFU.EX2 R222, R222 ;  /* 0x000000de00de7308 */ /* 0x000fe20000000800 */
[C---:B------:R-:W-:Y:S02]  /*8070*/  FMUL.FTZ R66, R3.reuse, R66 ;  /* 0x0000004203427220 */ /* 0x040fe40000410000 */
[C---:B------:R-:W-:Y:S04]  /*8080*/  HMMA.16816.F32.BF16 R36, R136.reuse, R104, R36 ;  /* 0x000000688824723c */ /* 0x040fe80000041824 */
[C---:B------:R-:W-:Y:S02]  /*8090*/  FMUL.FTZ R67, R3.reuse, R67 ;  /* 0x0000004303437220 */ /* 0x040fe40000410000 */
[C---:B------:R-:W-:Y:S01]  /*80a0*/  FMUL.FTZ R68, R132.reuse, R68 ;  /* 0x0000004484447220 */ /* 0x040fe20000410000 */
[----:B------:R-:W-:Y:S01]  /*80b0*/  MUFU.EX2 R223, R223 ;  /* 0x000000df00df7308 */ /* 0x000fe20000000800 */
[C---:B------:R-:W-:Y:S01]  /*80c0*/  HMMA.16816.F32.BF16 R40, R136.reuse, R106, R40 ;  /* 0x0000006a8828723c */ /* 0x040fe20000041828 */
[----:B------:R-:W3:Y:S03]  /*80d0*/  LDSM.16.MT88.4 R104, [R134+0x2100] ;  /* 0x002100008668783b */ /* 0x000ee60000004200 */
[C---:B------:R-:W-:Y:S02]  /*80e0*/  FMUL.FTZ R69, R132.reuse, R69 ;  /* 0x0000004584457220 */ /* 0x040fe40000410000 */
[C---:B------:R-:W-:Y:S02]  /*80f0*/  FMUL.FTZ R70, R3.reuse, R70 ;  /* 0x0000004603467220 */ /* 0x040fe40000410000 */
[C---:B--2---:R-:W-:Y:S01]  /*8100*/  HMMA.16816.F32.BF16 R44, R136.reuse, R108, R44 ;  /* 0x0000006c882c723c */ /* 0x044fe2000004182c */
[----:B------:R-:W-:Y:S03]  /*8110*/  MUFU.EX2 R224, R224 ;  /* 0x000000e000e07308 */ /* 0x000fe60000000800 */
[C---:B------:R-:W-:Y:S02]  /*8120*/  FMUL.FTZ R71, R3.reuse, R71 ;  /* 0x0000004703477220 */ /* 0x040fe40000410000 */
[C---:B------:R-:W-:Y:S02]  /*8130*/  FMUL.FTZ R72, R132.reuse, R72 ;  /* 0x0000004884487220 */ /* 0x040fe40000410000 */
[C---:B------:R-:W-:Y:S01]  /*8140*/  HMMA.16816.F32.BF16 R48, R136.reuse, R110, R48 ;  /* 0x0000006e8830723c */ /* 0x040fe20000041830 */
[----:B------:R-:W2:Y:S03]  /*8150*/  LDSM.16.MT88.4 R108, [R177+UR4+0x4100] ;  /* 0x00410004b16c783b */ /* 0x000ea60008004200 */
[C---:B------:R-:W-:Y:S02]  /*8160*/  FMUL.FTZ R73, R132.reuse, R73 ;  /* 0x0000004984497220 */ /* 0x040fe40000410000 */
[C---:B------:R-:W-:Y:S02]  /*8170*/  FMUL.FTZ R74, R3.reuse, R74 ;  /* 0x0000004a034a7220 */ /* 0x040fe40000410000 */
[C---:B------:R-:W-:Y:S01]  /*8180*/  FMUL.FTZ R75, R3.reuse, R75 ;  /* 0x0000004b034b7220 */ /* 0x040fe20000410000 */
[C---:B-1----:R-:W-:Y:S03]  /*8190*/  HMMA.16816.F32.BF16 R52, R136.reuse, R100, R52 ;  /* 0x000000648834723c */ /* 0x042fe60000041834 */
[C---:B------:R-:W-:Y:S02]  /*81a0*/  FMUL.FTZ R84, R132.reuse, R84 ;  /* 0x0000005484547220 */ /* 0x040fe40000410000 */
[----:B------:R-:W-:Y:S02]  /*81b0*/  FMUL.FTZ R85, R132, R85 ;  /* 0x0000005584557220 */ /* 0x000fe40000410000 */
[C---:B------:R-:W-:Y:S01]  /*81c0*/  FMUL.FTZ R86, R3.reuse, R86 ;  /* 0x0000005603567220 */ /* 0x040fe20000410000 */
[C---:B------:R-:W-:Y:S01]  /*81d0*/  HMMA.16816.F32.BF16 R56, R136.reuse, R102, R56 ;  /* 0x000000668838723c */ /* 0x040fe20000041838 */
[----:B------:R-:W1:Y:S03]  /*81e0*/  LDSM.16.MT88.4 R100, [R133+0x4100] ;  /* 0x004100008564783b */ /* 0x000e660000004200 */
        /* <DEDUP_REMOVED lines=9> */
[--C-:B------:R-:W-:Y:S01]  /*8280*/  FFMA.FTZ R174, R142, c[0x0][0x2d0], -R145.reuse ;  /* 0x0000b4008eae7a23 */ /* 0x100fe20000010891 */
[----:B------:R-:W4:Y:S01]  /*8290*/  MUFU.EX2 R169, R169 ;  /* 0x000000a900a97308 */ /* 0x000f220000000800 */
[C---:B--2---:R-:W-:Y:S01]  /*82a0*/  HMMA.16816.F32.BF16 R68, R136.reuse, R108, R68 ;  /* 0x0000006c8844723c */ /* 0x044fe20000041844 */
[----:B------:R-:W-:Y:S03]  /*82b0*/  LDSM.16.MT88.4 R140, [R176+UR4+0x2900] ;  /* 0x00290004b08c783b */ /* 0x000fe60008004200 */
[--C-:B------:R-:W-:Y:S02]  /*82c0*/  FFMA.FTZ R172, R172, c[0x0][0x2d0], -R145.reuse ;  /* 0x0000b400acac7a23 */ /* 0x100fe40000010891 */
[C---:B------:R-:W-:Y:S02]  /*82d0*/  FMUL.FTZ R88, R132.reuse, R88 ;  /* 0x0000005884587220 */ /* 0x040fe40000410000 */
[C---:B------:R-:W-:Y:S01]  /*82e0*/  HMMA.16816.F32.BF16 R72, R136.reuse, R110, R72 ;  /* 0x0000006e8848723c */ /* 0x040fe20000041848 */
[----:B------:R-:W2:Y:S01]  /*82f0*/  LDSM.16.MT88.4 R108, [R134+0x4100] ;  /* 0x00410000866c783b */ /* 0x000ea20000004200 */
        /* <DEDUP_REMOVED lines=8> */
[C---:B------:R-:W-:Y:S01]  /*8380*/  FMUL.FTZ R91, R3.reuse, R91 ;  /* 0x0000005b035b7220 */ /* 0x040fe20000410000 */
[C---:B-1----:R-:W-:Y:S03]  /*8390*/  HMMA.16816.F32.BF16 R76, R136.reuse, R100, R76 ;  /* 0x00000064884c723c */ /* 0x042fe6000004184c */
[C---:B------:R-:W-:Y:S01]  /*83a0*/  FMUL.FTZ R80, R132.reuse, R80 ;  /* 0x0000005084507220 */ /* 0x040fe20000410000 */
[----:B------:R-:W1:Y:S01]  /*83b0*/  MUFU.EX2 R172, R172 ;  /* 0x000000ac00ac7308 */ /* 0x000e620000000800 */
[C---:B------:R-:W-:Y:S02]  /*83c0*/  FMUL.FTZ R81, R132.reuse, R81 ;  /* 0x0000005184517220 */ /* 0x040fe40000410000 */
[----:B------:R-:W-:Y:S01]  /*83d0*/  FMUL.FTZ R82, R3, R82 ;  /* 0x0000005203527220 */ /* 0x000fe20000410000 */
[----:B----4-:R-:W-:Y:S01]  /*83e0*/  F2FP.BF16.PACK_AB R100, R169, R168 ;  /* 0x000000a8a964723e */ /* 0x010fe200000010ff */
[C---:B------:R-:W-:Y:S03]  /*83f0*/  FMUL.FTZ R83, R3.reuse, R83 ;  /* 0x0000005303537220 */ /* 0x040fe60000410000 */
[C---:B------:R-:W-:Y:S02]  /*8400*/  FMUL.FTZ R92, R132.reuse, R92 ;  /* 0x0000005c845c7220 */ /* 0x040fe40000410000 */
[C---:B------:R-:W-:Y:S01]  /*8410*/  FMUL.FTZ R93, R132.reuse, R93 ;  /* 0x0000005d845d7220 */ /* 0x040fe20000410000 */
[----:B------:R-:W4:Y:S01]  /*8420*/  MUFU.EX2 R174, R174 ;  /* 0x000000ae00ae7308 */ /* 0x000f220000000800 */
[C---:B------:R-:W-:Y:S03]  /*8430*/  HMMA.16816.F32.BF16 R80, R136.reuse, R102, R80 ;  /* 0x000000668850723c */ /* 0x040fe60000041850 */
[C---:B------:R-:W-:Y:S02]  /*8440*/  FMUL.FTZ R94, R3.reuse, R94 ;  /* 0x0000005e035e7220 */ /* 0x040fe40000410000 */
[----:B------:R-:W-:Y:S02]  /*8450*/  FMUL.FTZ R95, R3, R95 ;  /* 0x0000005f035f7220 */ /* 0x000fe40000410000 */
[C---:B------:R-:W-:Y:S01]  /*8460*/  FMUL.FTZ R96, R132.reuse, R96 ;  /* 0x0000006084607220 */ /* 0x040fe20000410000 */
[C---:B---3--:R-:W-:Y:S04]  /*8470*/  HMMA.16816.F32.BF16 R84, R136.reuse, R104, R84 ;  /* 0x000000688854723c */ /* 0x048fe80000041854 */
[----:B------:R-:W-:Y:S01]  /*8480*/  FMUL.FTZ R97, R132, R97 ;  /* 0x0000006184617220 */ /* 0x000fe20000410000 */
[----:B-----5:R-:W-:Y:S01]  /*8490*/  F2FP.BF16.PACK_AB R102, R171, R170 ;  /* 0x000000aaab66723e */ /* 0x020fe200000010ff */
[C---:B------:R-:W-:Y:S01]  /*84a0*/  FMUL.FTZ R98, R3.reuse, R98 ;  /* 0x0000006203627220 */ /* 0x040fe20000410000 */
[----:B-1----:R-:W-:Y:S01]  /*84b0*/  F2FP.BF16.PACK_AB R101, R172, R173 ;  /* 0x000000adac65723e */ /* 0x002fe200000010ff */
[C---:B------:R-:W-:Y:S01]  /*84c0*/  HMMA.16816.F32.BF16 R88, R136.reuse, R106, R88 ;  /* 0x0000006a8858723c */ /* 0x040fe20000041858 */
[----:B------:R-:W1:Y:S03]  /*84d0*/  LDSM.16.MT88.4 R104, [R133+0x900] ;  /* 0x000900008568783b */ /* 0x000e660000004200 */
[----:B------:R-:W-:Y:S02]  /*84e0*/  FMUL.FTZ R99, R3, R99 ;  /* 0x0000006303637220 */ /* 0x000fe40000410000 */
[--C-:B------:R-:W-:Y:S01]  /*84f0*/  FFMA.FTZ R211, R211, c[0x0][0x2d0], -R152.reuse ;  /* 0x0000b400d3d37a23 */ /* 0x100fe20000010898 */
[----:B----4-:R-:W-:Y:S01]  /*8500*/  F2FP.BF16.PACK_AB R103, R175, R174 ;  /* 0x000000aeaf67723e */ /* 0x010fe200000010ff */
[C---:B--2---:R-:W-:Y:S04]  /*8510*/  HMMA.16816.F32.BF16 R92, R136.reuse, R108, R92 ;  /* 0x0000006c885c723c */ /* 0x044fe8000004185c */
[----:B------:R-:W-:Y:S01]  /*8520*/  FFMA.FTZ R152, R147, c[0x0][0x2d0], -R152 ;  /* 0x0000b40093987a23 */ /* 0x000fe20000010898 */
[----:B------:R-:W-:Y:S01]  /*8530*/  MUFU.EX2 R211, R211 ;  /* 0x000000d300d37308 */ /* 0x000fe20000000800 */
[--C-:B------:R-:W-:Y:S02]  /*8540*/  FFMA.FTZ R210, R210, c[0x0][0x2d0], -R145.reuse ;  /* 0x0000b400d2d27a23 */ /* 0x100fe40000010891 */
[----:B------:R-:W-:Y:S01]  /*8550*/  HMMA.16816.F32.BF16 R96, R136, R110, R96 ;  /* 0x0000006e8860723c */ /* 0x000fe20000041860 */
[----:B------:R-:W2:Y:S03]  /*8560*/  LDSM.16.MT88.4 R108, [R134+0x2900] ;  /* 0x00290000866c783b */ /* 0x000ea60000004200 */
[----:B------:R-:W-:Y:S02]  /*8570*/  FFMA.FTZ R145, R144, c[0x0][0x2d0], -R145 ;  /* 0x0000b40090917a23 */ /* 0x000fe40000010891 */
[----:B------:R-:W-:Y:S01]  /*8580*/  FFMA.FTZ R162, R132, R197, R162 ;  /* 0x000000c584a27223 */ /* 0x000fe200000100a2 */
[----:B------:R3:W4:Y:S01]  /*8590*/  MUFU.EX2 R221, R152 ;  /* 0x0000009800dd7308 */ /* 0x0007220000000800 */
[C---:B------:R-:W-:Y:S05]  /*85a0*/  HMMA.16816.F32.BF16 R4, R100.reuse, R112, R4 ;  /* 0x000000706404723c */ /* 0x040fea0000041804 */
[----:B------:R-:W-:Y:S01]  /*85b0*/  F2FP.BF16.PACK_AB R136, R219, R218 ;  /* 0x000000dadb88723e */ /* 0x000fe200000010ff */
[----:B------:R-:W-:Y:S01]  /*85c0*/  FADD.FTZ R161, R161, R162 ;  /* 0x000000a2a1a17221 */ /* 0x000fe20000010000 */
[----:B------:R-:W-:Y:S01]  /*85d0*/  F2FP.BF16.PACK_AB R137, R223, R222 ;  /* 0x000000dedf89723e */ /* 0x000fe200000010ff */
[C---:B------:R-:W-:Y:S01]  /*85e0*/  HMMA.16816.F32.BF16 R8, R100.reuse, R114, R8 ;  /* 0x000000726408723c */ /* 0x040fe20000041808 */
[----:B------:R-:W-:Y:S01]  /*85f0*/  LDSM.16.MT88.4 R112, [R133+0x4900] ;  /* 0x004900008570783b */ /* 0x000fe20000004200 */
[----:B------:R-:W5:Y:S02]  /*8600*/  MUFU.EX2 R225, R145 ;  /* 0x0000009100e17308 */ /* 0x000f640000000800 */
[----:B------:R-:W-:Y:S02]  /*8610*/  FFMA.FTZ R166, R3, R198, R166 ;  /* 0x000000c603a67223 */ /* 0x000fe400000100a6 */
[----:B------:R-:W-:Y:S02]  /*8620*/  FADD.FTZ R160, R160, R161 ;  /* 0x000000a1a0a07221 */ /* 0x000fe40000010000 */
[----:B------:R-:W-:Y:S01]  /*8630*/  FADD.FTZ R165, R165, R166 ;  /* 0x000000a6a5a57221 */ /* 0x000fe20000010000 */
[C---:B-1----:R-:W-:Y:S03]  /*8640*/  HMMA.16816.F32.BF16 R12, R100.reuse, R104, R12 ;  /* 0x00000068640c723c */ /* 0x042fe6000004180c */
[----:B------:R-:W1:Y:S01]  /*8650*/  MUFU.EX2 R210, R210 ;  /* 0x000000d200d27308 */ /* 0x000e620000000800 */
[----:B------:R-:W-:Y:S01]  /*8660*/  FADD.FTZ R163, R163, R160 ;  /* 0x000000a0a3a37221 */ /* 0x000fe20000010000 */
[----:B---3--:R-:W-:Y:S01]  /*8670*/  LDSM.16.MT88.4 R152, [R134+0x3900] ;  /* 0x003900008698783b */ /* 0x008fe20000004200 */
[----:B----4-:R-:W-:Y:S02]  /*8680*/  F2FP.BF16.PACK_AB R138, R221, R220 ;  /* 0x000000dcdd8a723e */ /* 0x010fe400000010ff */
[C---:B------:R-:W-:Y:S04]  /*8690*/  HMMA.16816.F32.BF16 R16, R100.reuse, R106, R16 ;  /* 0x0000006a6410723c */ /* 0x040fe80000041810 */
[----:B------:R-:W-:Y:S01]  /*86a0*/  FADD.FTZ R164, R164, R165 ;  /* 0x000000a5a4a47221 */ /* 0x000fe20000010000 */
[----:B------:R-:W3:Y:S01]  /*86b0*/  LDSM.16.MT88.4 R104, [R177+UR4+0x4900] ;  /* 0x00490004b168783b */ /* 0x000ee20008004200 */
[----:B------:R-:W-:Y:S02]  /*86c0*/  FADD.FTZ R168, R168, R163 ;  /* 0x000000a3a8a87221 */ /* 0x000fe40000010000 */
[C---:B------:R-:W-:Y:S04]  /*86d0*/  HMMA.16816.F32.BF16 R20, R100.reuse, R116, R20 ;  /* 0x000000746414723c */ /* 0x040fe80000041814 */
[----:B-----5:R-:W-:Y:S01]  /*86e0*/  F2FP.BF16.PACK_AB R139, R225, R224 ;  /* 0x000000e0e18b723e */ /* 0x020fe200000010ff */
[----:B------:R-:W-:Y:S01]  /*86f0*/  FADD.FTZ R164, R167, R164 ;  /* 0x000000a4a7a47221 */ /* 0x000fe20000010000 */
[----:B------:R-:W-:Y:S01]  /*8700*/  LDSM.16.MT88.4 R144, [R133+0x3900] ;  /* 0x003900008590783b */ /* 0x000fe20000004200 */
[----:B------:R-:W-:Y:S01]  /*8710*/  FADD.FTZ R169, R169, R168 ;  /* 0x000000a8a9a97221 */ /* 0x000fe20000010000 */
[C---:B------:R-:W-:Y:S04]  /*8720*/  HMMA.16816.F32.BF16 R24, R100.reuse, R118, R24 ;  /* 0x000000766418723c */ /* 0x040fe80000041818 */
[----:B------:R-:W-:Y:S02]  /*8730*/  FADD.FTZ R173, R173, R164 ;  /* 0x000000a4adad7221 */ /* 0x000fe40000010000 */
[----:B------:R-:W-:Y:S02]  /*8740*/  LDSM.16.MT88.4 R116, [R134+0x4900] ;  /* 0x004900008674783b */ /* 0x000fe40000004200 */
[C---:B------:R-:W-:Y:S04]  /*8750*/  HMMA.16816.F32.BF16 R28, R100.reuse, R120, R28 ;  /* 0x00000078641c723c */ /* 0x040fe8000004181c */
[----:B------:R-:W-:Y:S04]  /*8760*/  FADD.FTZ R173, R172, R173 ;  /* 0x000000adacad7221 */ /* 0x000fe80000010000 */
[C---:B------:R-:W-:Y:S01]  /*8770*/  HMMA.16816.F32.BF16 R32, R100.reuse, R122, R32 ;  /* 0x0000007a6420723c */ /* 0x040fe20000041820 */
[----:B------:R-:W-:Y:S03]  /*8780*/  LDSM.16.MT88.4 R120, [R133+0x1100] ;  /* 0x001100008578783b */ /* 0x000fe60000004200 */
[----:B------:R-:W-:Y:S04]  /*8790*/  FADD.FTZ R174, R174, R173 ;  /* 0x000000adaeae7221 */ /* 0x000fe80000010000 */
[C---:B------:R-:W-:Y:S04]  /*87a0*/  HMMA.16816.F32.BF16 R36, R100.reuse, R124, R36 ;  /* 0x0000007c6424723c */ /* 0x040fe80000041824 */
[----:B------:R-:W-:Y:S04]  /*87b0*/  FADD.FTZ R175, R175, R174 ;  /* 0x000000aeafaf7221 */ /* 0x000fe80000010000 */
[C---:B------:R-:W-:Y:S01]  /*87c0*/  HMMA.16816.F32.BF16 R40, R100.reuse, R126, R40 ;  /* 0x0000007e6428723c */ /* 0x040fe20000041828 */
[----:B------:R-:W-:Y:S07]  /*87d0*/  LDSM.16.MT88.4 R124, [R134+0x1100] ;  /* 0x00110000867c783b */ /* 0x000fee0000004200 */
[C---:B------:R-:W-:Y:S08]  /*87e0*/  HMMA.16816.F32.BF16 R44, R100.reuse, R128, R44 ;  /* 0x00000080642c723c */ /* 0x040ff0000004182c */
[C---:B------:R-:W-:Y:S08]  /*87f0*/  HMMA.16816.F32.BF16 R48, R100.reuse, R130, R48 ;  /* 0x000000826430723c */ /* 0x040ff00000041830 */
[C---:B------:R-:W-:Y:S08]  /*8800*/  HMMA.16816.F32.BF16 R52, R100.reuse, R140, R52 ;  /* 0x0000008c6434723c */ /* 0x040ff00000041834 */
[C---:B------:R-:W-:Y:S01]  /*8810*/  HMMA.16816.F32.BF16 R56, R100.reuse, R142, R56 ;  /* 0x0000008e6438723c */ /* 0x040fe20000041838 */
[----:B------:R-:W-:Y:S07]  /*8820*/  LDSM.16.MT88.4 R140, [R177+UR4+0x3900] ;  /* 0x00390004b18c783b */ /* 0x000fee0008004200 */
[C---:B--2---:R-:W-:Y:S08]  /*8830*/  HMMA.16816.F32.BF16 R60, R100.reuse, R108, R60 ;  /* 0x0000006c643c723c */ /* 0x044ff0000004183c */
[C---:B------:R-:W-:Y:S01]  /*8840*/  HMMA.16816.F32.BF16 R64, R100.reuse, R110, R64 ;  /* 0x0000006e6440723c */ /* 0x040fe20000041840 */
[----:B------:R-:W2:Y:S07]  /*8850*/  LDSM.16.MT88.4 R108, [R176+UR4+0x4900] ;  /* 0x00490004b06c783b */ /* 0x000eae0008004200 */
[C---:B---3--:R-:W-:Y:S08]  /*8860*/  HMMA.16816.F32.BF16 R68, R100.reuse, R104, R68 ;  /* 0x000000686444723c */ /* 0x048ff00000041844 */
[C---:B------:R-:W-:Y:S01]  /*8870*/  HMMA.16816.F32.BF16 R72, R100.reuse, R106, R72 ;  /* 0x0000006a6448723c */ /* 0x040fe20000041848 */
[----:B------:R-:W3:Y:S07]  /*8880*/  LDSM.16.MT88.4 R104, [R177+UR4+0x1100] ;  /* 0x00110004b168783b */ /* 0x000eee0008004200 */
[C---:B------:R-:W-:Y:S08]  /*8890*/  HMMA.16816.F32.BF16 R76, R100.reuse, R112, R76 ;  /* 0x00000070644c723c */ /* 0x040ff0000004184c */
[C---:B------:R-:W-:Y:S01]  /*88a0*/  HMMA.16816.F32.BF16 R80, R100.reuse, R114, R80 ;  /* 0x000000726450723c */ /* 0x040fe20000041850 */
[----:B------:R-:W4:Y:S07]  /*88b0*/  LDSM.16.MT88.4 R112, [R176+UR4+0x1100] ;  /* 0x00110004b070783b */ /* 0x000f2e0008004200 */
[C---:B--2---:R-:W-:Y:S08]  /*88c0*/  HMMA.16816.F32.BF16 R84, R100.reuse, R108, R84 ;  /* 0x0000006c6454723c */ /* 0x044ff00000041854 */
[C---:B------:R-:W-:Y:S01]  /*88d0*/  HMMA.16816.F32.BF16 R88, R100.reuse, R110, R88 ;  /* 0x0000006e6458723c */ /* 0x040fe20000041858 */
[----:B------:R-:W2:Y:S07]  /*88e0*/  LDSM.16.MT88.4 R108, [R177+UR4+0x3100] ;  /* 0x00310004b16c783b */ /* 0x000eae0008004200 */
[C---:B------:R-:W-:Y:S08]  /*88f0*/  HMMA.16816.F32.BF16 R92, R100.reuse, R116, R92 ;  /* 0x00000074645c723c */ /* 0x040ff0000004185c */
[----:B------:R-:W-:Y:S01]  /*8900*/  HMMA.16816.F32.BF16 R96, R100, R118, R96 ;  /* 0x000000766460723c */ /* 0x000fe20000041860 */
[----:B------:R-:W5:Y:S06]  /*8910*/  LDSM.16.MT88.4 R116, [R133+0x3100] ;  /* 0x003100008574783b */ /* 0x000f6c0000004200 */
[----:B------:R-:W-:Y:S02]  /*8920*/  F2FP.BF16.PACK_AB R100, R212, R211 ;  /* 0x000000d3d464723e */ /* 0x000fe400000010ff */
[----:B------:R-:W-:Y:S03]  /*8930*/  F2FP.BF16.PACK_AB R102, R214, R213 ;  /* 0x000000d5d666723e */ /* 0x000fe600000010ff */
[----:B-1----:R-:W-:Y:S01]  /*8940*/  F2FP.BF16.PACK_AB R101, R215, R210 ;  /* 0x000000d2d765723e */ /* 0x002fe200000010ff */
[----:B------:R-:W-:Y:S01]  /*8950*/  FADD.FTZ R210, R210, R175 ;  /* 0x000000afd2d27221 */ /* 0x000fe20000010000 */
[----:B------:R-:W-:Y:S03]  /*8960*/  F2FP.BF16.PACK_AB R103, R217, R216 ;  /* 0x000000d8d967723e */ /* 0x000fe600000010ff */
[----:B------:R-:W-:Y:S04]  /*8970*/  FADD.FTZ R215, R215, R210 ;  /* 0x000000d2d7d77221 */ /* 0x000fe80000010000 */
[C---:B---3--:R-:W-:Y:S03]  /*8980*/  HMMA.16816.F32.BF16 R4, R100.reuse, R104, R4 ;  /* 0x000000686404723c */ /* 0x048fe60000041804 */
[----:B------:R-:W-:Y:S04]  /*8990*/  FADD.FTZ R216, R216, R215 ;  /* 0x000000d7d8d87221 */ /* 0x000fe80000010000 */
[----:B------:R-:W-:Y:S01]  /*89a0*/  FADD.FTZ R217, R217, R216 ;  /* 0x000000d8d9d97221 */ /* 0x000fe20000010000 */
[C---:B------:R-:W-:Y:S01]  /*89b0*/  HMMA.16816.F32.BF16 R8, R100.reuse, R106, R8 ;  /* 0x0000006a6408723c */ /* 0x040fe20000041808 */
[----:B------:R-:W1:Y:S03]  /*89c0*/  LDSM.16.MT88.4 R104, [R176+UR4+0x3100] ;  /* 0x00310004b068783b */ /* 0x000e660008004200 */
[----:B------:R-:W-:Y:S04]  /*89d0*/  FADD.FTZ R222, R222, R217 ;  /* 0x000000d9dede7221 */ /* 0x000fe80000010000 */
[C---:B------:R-:W-:Y:S04]  /*89e0*/  HMMA.16816.F32.BF16 R12, R100.reuse, R120, R12 ;  /* 0x00000078640c723c */ /* 0x040fe8000004180c */
[----:B------:R-:W-:Y:S04]  /*89f0*/  FADD.FTZ R223, R223, R222 ;  /* 0x000000dedfdf7221 */ /* 0x000fe80000010000 */
[C---:B------:R-:W-:Y:S01]  /*8a00*/  HMMA.16816.F32.BF16 R16, R100.reuse, R122, R16 ;  /* 0x0000007a6410723c */ /* 0x040fe20000041810 */
[----:B------:R-:W-:Y:S03]  /*8a10*/  LDSM.16.MT88.4 R120, [R134+0x1900] ;  /* 0x001900008678783b */ /* 0x000fe60000004200 */
[----:B------:R-:W-:Y:S04]  /*8a20*/  FADD.FTZ R198, R224, R223 ;  /* 0x000000dfe0c67221 */ /* 0x000fe80000010000 */
[C---:B----4-:R-:W-:Y:S04]  /*8a30*/  HMMA.16816.F32.BF16 R20, R100.reuse, R112, R20 ;  /* 0x000000706414723c */ /* 0x050fe80000041814 */
[----:B------:R-:W-:Y:S04]  /*8a40*/  FADD.FTZ R198, R225, R198 ;  /* 0x000000c6e1c67221 */ /* 0x000fe80000010000 */
[C---:B------:R-:W-:Y:S01]  /*8a50*/  HMMA.16816.F32.BF16 R24, R100.reuse, R114, R24 ;  /* 0x000000726418723c */ /* 0x040fe20000041818 */
[----:B------:R-:W3:Y:S07]  /*8a60*/  LDSM.16.MT88.4 R112, [R134+0x3100] ;  /* 0x003100008670783b */ /* 0x000eee0000004200 */
[C---:B------:R-:W-:Y:S08]  /*8a70*/  HMMA.16816.F32.BF16 R28, R100.reuse, R124, R28 ;  /* 0x0000007c641c723c */ /* 0x040ff0000004181c */
[C---:B------:R-:W-:Y:S01]  /*8a80*/  HMMA.16816.F32.BF16 R32, R100.reuse, R126, R32 ;  /* 0x0000007e6420723c */ /* 0x040fe20000041820 */
[----:B------:R-:W-:Y:S07]  /*8a90*/  LDSM.16.MT88.4 R124, [R177+UR4+0x1900] ;  /* 0x00190004b17c783b */ /* 0x000fee0008004200 */
[C---:B--2---:R-:W-:Y:S08]  /*8aa0*/  HMMA.16816.F32.BF16 R36, R100.reuse, R108, R36 ;  /* 0x0000006c6424723c */ /* 0x044ff00000041824 */
[C---:B------:R-:W-:Y:S01]  /*8ab0*/  HMMA.16816.F32.BF16 R40, R100.reuse, R110, R40 ;  /* 0x0000006e6428723c */ /* 0x040fe20000041828 */
[----:B------:R-:W2:Y:S07]  /*8ac0*/  LDSM.16.MT88.4 R108, [R177+UR4+0x5100] ;  /* 0x00510004b16c783b */ /* 0x000eae0008004200 */
[C---:B-----5:R-:W-:Y:S08]  /*8ad0*/  HMMA.16816.F32.BF16 R44, R100.reuse, R116, R44 ;  /* 0x00000074642c723c */ /* 0x060ff0000004182c */
[C---:B------:R-:W-:Y:S01]  /*8ae0*/  HMMA.16816.F32.BF16 R48, R100.reuse, R118, R48 ;  /* 0x000000766430723c */ /* 0x040fe20000041830 */
[----:B------:R-:W4:Y:S07]  /*8af0*/  LDSM.16.MT88.4 R116, [R133+0x5100] ;  /* 0x005100008574783b */ /* 0x000f2e0000004200 */
[C---:B-1----:R-:W-:Y:S08]  /*8b00*/  HMMA.16816.F32.BF16 R52, R100.reuse, R104, R52 ;  /* 0x000000686434723c */ /* 0x042ff00000041834 */
[C---:B------:R-:W-:Y:S01]  /*8b10*/  HMMA.16816.F32.BF16 R56, R100.reuse, R106, R56 ;  /* 0x0000006a6438723c */ /* 0x040fe20000041838 */
[----:B------:R-:W1:Y:S07]  /*8b20*/  LDSM.16.MT88.4 R104, [R176+UR4+0x5100] ;  /* 0x00510004b068783b */ /* 0x000e6e0008004200 */
        /* <DEDUP_REMOVED lines=8> */
[----:B------:R-:W4:Y:S07]  /*8bb0*/  LDSM.16.MT88.4 R116, [R176+UR4+0x1900] ;  /* 0x00190004b074783b */ /* 0x000f2e0008004200 */
[C---:B-1----:R-:W-:Y:S08]  /*8bc0*/  HMMA.16816.F32.BF16 R84, R100.reuse, R104, R84 ;  /* 0x000000686454723c */ /* 0x042ff00000041854 */
[C---:B------:R-:W-:Y:S08]  /*8bd0*/  HMMA.16816.F32.BF16 R88, R100.reuse, R106, R88 ;  /* 0x0000006a6458723c */ /* 0x040ff00000041858 */
[C---:B---3--:R-:W-:Y:S08]  /*8be0*/  HMMA.16816.F32.BF16 R92, R100.reuse, R112, R92 ;  /* 0x00000070645c723c */ /* 0x048ff0000004185c */
[----:B------:R-:W-:Y:S08]  /*8bf0*/  HMMA.16816.F32.BF16 R96, R100, R114, R96 ;  /* 0x000000726460723c */ /* 0x000ff00000041860 */
[C---:B------:R-:W-:Y:S01]  /*8c00*/  HMMA.16816.F32.BF16 R128, R136.reuse, R124, R4 ;  /* 0x0000007c8880723c */ /* 0x040fe20000041804 */
[----:B------:R-:W1:Y:S07]  /*8c10*/  LDSM.16.MT88.4 R4, [R133+0x5900] ;  /* 0x005900008504783b */ /* 0x000e6e0000004200 */
[C---:B------:R-:W-:Y:S01]  /*8c20*/  HMMA.16816.F32.BF16 R124, R136.reuse, R126, R8 ;  /* 0x0000007e887c723c */ /* 0x040fe20000041808 */
[----:B------:R-:W3:Y:S07]  /*8c30*/  LDSM.16.MT88.4 R8, [R176+UR4+0x5900] ;  /* 0x00590004b008783b */ /* 0x000eee0008004200 */
[C---:B--2---:R-:W-:Y:S01]  /*8c40*/  HMMA.16816.F32.BF16 R100, R136.reuse, R108, R12 ;  /* 0x0000006c8864723c */ /* 0x044fe2000004180c */
[----:B------:R-:W2:Y:S07]  /*8c50*/  LDSM.16.MT88.4 R12, [R134+0x5900] ;  /* 0x00590000860c783b */ /* 0x000eae0000004200 */
        /* <DEDUP_REMOVED lines=15> */
[C---:B-1----:R-:W-:Y:S07]  /*8d50*/  HMMA.16816.F32.BF16 R76, R136.reuse, R4, R76 ;  /* 0x00000004884c723c */ /* 0x042fee000004184c */
[----:B------:R-:W-:Y:S01]  /*8d60*/  FADD.FTZ R4, R170, R169 ;  /* 0x000000a9aa047221 */ /* 0x000fe20000010000 */
[C---:B------:R-:W-:Y:S04]  /*8d70*/  HMMA.16816.F32.BF16 R80, R136.reuse, R6, R80 ;  /* 0x000000068850723c */ /* 0x040fe80000041850 */
[----:B------:R-:W-:Y:S04]  /*8d80*/  FADD.FTZ R4, R171, R4 ;  /* 0x00000004ab047221 */ /* 0x000fe80000010000 */
[C---:B---3--:R-:W-:Y:S04]  /*8d90*/  HMMA.16816.F32.BF16 R84, R136.reuse, R8, R84 ;  /* 0x000000088854723c */ /* 0x048fe80000041854 */
[----:B------:R-:W-:Y:S04]  /*8da0*/  FADD.FTZ R211, R211, R4 ;  /* 0x00000004d3d37221 */ /* 0x000fe80000010000 */
[C---:B------:R-:W-:Y:S04]  /*8db0*/  HMMA.16816.F32.BF16 R88, R136.reuse, R10, R88 ;  /* 0x0000000a8858723c */ /* 0x040fe80000041858 */
[----:B------:R-:W-:Y:S04]  /*8dc0*/  FADD.FTZ R212, R212, R211 ;  /* 0x000000d3d4d47221 */ /* 0x000fe80000010000 */
[C---:B--2---:R-:W-:Y:S04]  /*8dd0*/  HMMA.16816.F32.BF16 R92, R136.reuse, R12, R92 ;  /* 0x0000000c885c723c */ /* 0x044fe8000004185c */
[----:B------:R-:W-:Y:S04]  /*8de0*/  FADD.FTZ R3, R213, R212 ;  /* 0x000000d4d5037221 */ /* 0x000fe80000010000 */
[----:B------:R-:W-:Y:S01]  /*8df0*/  FADD.FTZ R3, R214, R3 ;  /* 0x00000003d6037221 */ /* 0x000fe20000010000 */
[----:B------:R-:W-:Y:S03]  /*8e00*/  HMMA.16816.F32.BF16 R96, R136, R14, R96 ;  /* 0x0000000e8860723c */ /* 0x000fe60000041860 */
[----:B------:R-:W-:Y:S01]  /*8e10*/  FADD.FTZ R218, R218, R3 ;  /* 0x00000003dada7221 */ /* 0x000fe20000010000 */
[----:B------:R-:W-:Y:S03]  /*8e20*/  IADD3 R3, R202, -0x2, RZ ;  /* 0xfffffffeca037810 */ /* 0x000fe60007ffe0ff */
[----:B------:R-:W-:Y:S01]  /*8e30*/  FADD.FTZ R219, R219, R218 ;  /* 0x000000dadbdb7221 */ /* 0x000fe20000010000 */
[----:B------:R-:W-:Y:S04]  /*8e40*/  ISETP.GE.AND P0, PT, R3, UR11, PT ;  /* 0x0000000b03007c0c */ /* 0x000fe8000bf06270 */
[----:B------:R-:W-:Y:S04]  /*8e50*/  FADD.FTZ R220, R220, R219 ;  /* 0x000000dbdcdc7221 */ /* 0x000fe80000010000 */
[----:B------:R-:W-:Y:S05]  /*8e60*/  FADD.FTZ R197, R221, R220 ;  /* 0x000000dcddc57221 */ /* 0x000fea0000010000 */
[----:B------:R-:W-:-:S05]  /*8e70*/  @!P0 BRA `(.L_x_1983) ;  /* 0x0000040000008947 */ /* 0x000fca0003800000 */
[----:B------:R-:W-:Y:S01]  /*8e80*/  ISETP.NE.AND P2, PT, R187, 0x1, PT ;  /* 0x00000001bb00780c */ /* 0x000fe20003f45270 */
[----:B------:R-:W-:Y:S01]  /*8e90*/  IMAD.MOV.U32 R190, RZ, RZ, RZ ;  /* 0x000000ffffbe7224 */ /* 0x000fe200078e00ff */
[----:B------:R-:W-:Y:S02]  /*8ea0*/  IADD3 R191, R193, R209, R194 ;  /* 0x000000d1c1bf7210 */ /* 0x000fe40007ffe0c2 */
[----:B------:R-:W-:Y:S02]  /*8eb0*/  IADD3 R12, -R206, 0x10, RZ ;  /* 0x00000010ce0c7810 */ /* 0x000fe40007ffe1ff */
[----:B------:R-:W-:Y:S02]  /*8ec0*/  IADD3 R191, R191, -0x80, RZ ;  /* 0xffffff80bfbf7810 */ /* 0x000fe40007ffe0ff */
[----:B------:R-:W-:Y:S02]  /*8ed0*/  LOP3.LUT R12, R12, 0xf, RZ, 0xc0, !PT ;  /* 0x0000000f0c0c7812 */ /* 0x000fe400078ec0ff */
[----:B------:R-:W-:Y:S01]  /*8ee0*/  IADD3 R11, -R203, 0x10, RZ ;  /* 0x00000010cb0b7810 */ /* 0x000fe20007ffe1ff */
[----:B------:R-:W-:Y:S02]  /*8ef0*/  IMAD.MOV.U32 R3, RZ, RZ, R191 ;  /* 0x000000ffff037224 */ /* 0x000fe400078e00bf */
[----:B------:R-:W-:Y:S01]  /*8f00*/  @P2 IMAD.HI.U32 R6, R191, c[0x0][0x2bc], RZ ;  /* 0x0000af00bf062a27 */ /* 0x000fe200078e00ff */
[----:B------:R-:W-:Y:S04]  /*8f10*/  LOP3.LUT R11, R11, 0xf, RZ, 0xc0, !PT ;  /* 0x0000000f0b0b7812 */ /* 0x000fe800078ec0ff */
[----:B------:R-:W-:Y:S04]  /*8f20*/  @P2 SHF.R.U32.HI R3, RZ, c[0x0][0x2c0], R6 ;  /* 0x0000b000ff032a19 */ /* 0x000fe80000011606 */
[C---:B------:R-:W-:Y:S04]  /*8f30*/  @!P3 IADD3 R7, P0, R3.reuse, UR18, RZ ;  /* 0x000000120307bc10 */ /* 0x040fe8000ff1e0ff */
[----:B------:R-:W-:Y:S02]  /*8f40*/  @!P3 LEA.HI.X.SX32 R6, R3, UR10, 0x1, P0 ;  /* 0x0000000a0306bc11 */ /* 0x000fe400080f0eff */
[C---:B------:R-:W-:Y:S04]  /*8f50*/  @!P3 LEA R4, P0, R7.reuse, c[0x0][0x2a0], 0x2 ;  /* 0x0000a8000704ba11 */ /* 0x040fe800078010ff */
[----:B------:R-:W-:Y:S01]  /*8f60*/  @!P3 LEA.HI.X R5, R7, c[0x0][0x2a4], R6, 0x2, P0 ;  /* 0x0000a9000705ba11 */ /* 0x000fe200000f1406 */
[----:B------:R-:W-:Y:S04]  /*8f70*/  IMAD.MOV R6, RZ, RZ, -R3 ;  /* 0x000000ffff067224 */ /* 0x000fe800078e0a03 */
[----:B------:R-:W2:Y:S01]  /*8f80*/  @!P3 LDG.E R190, [R4.64] ;  /* 0x0000001404beb981 */ /* 0x000ea2000c1e1900 */
[----:B------:R-:W-:Y:S04]  /*8f90*/  IMAD R191, R6, c[0x0][0x2b8], R191 ;  /* 0x0000ae0006bf7a24 */ /* 0x000fe800078e02bf */
[----:B------:R-:W-:Y:S01]  /*8fa0*/  IMAD.WIDE.U32 R8, R191, c[0x0][0x1e0], RZ ;  /* 0x00007800bf087a25 */ /* 0x000fe200078e00ff */
[----:B------:R-:W-:Y:S05]  /*8fb0*/  SHF.R.S32.HI R3, RZ, 0x1f, R191 ;  /* 0x0000001fff037819 */ /* 0x000fea00000114bf */
        /* <DEDUP_REMOVED lines=9> */
[C---:B------:R-:W-:Y:S02]  /*9050*/  LEA R5, P0, R7.reuse, c[0x0][0x1c8], 0x1 ;  /* 0x0000720007057a11 */ /* 0x040fe400078008ff */
[----:B------:R-:W-:Y:S02]  /*9060*/  IADD3 R9, -R184, 0x10, RZ ;  /* 0x00000010b8097810 */ /* 0x000fe40007ffe1ff */
[----:B------:R-:W-:Y:S01]  /*9070*/  LEA.HI.X R3, R7, c[0x0][0x1cc], R4, 0x1, P0 ;  /* 0x0000730007037a11 */ /* 0x000fe200000f0c04 */
[----:B------:R-:W1:Y:S01]  /*9080*/  SHFL.IDX PT, R8, R5, 0x1, 0x181f ;  /* 0x00381f0005087f89 */ /* 0x000e6200000e0000 */
[----:B------:R-:W-:Y:S01]  /*9090*/  IMAD.SHL.U32 R4, R186, 0x2, RZ ;  /* 0x00000002ba047824 */ /* 0x000fe200078e00ff */
[----:B------:R-:W-:Y:S02]  /*90a0*/  LOP3.LUT R9, R9, 0xf, RZ, 0xc0, !PT ;  /* 0x0000000f09097812 */ /* 0x000fe400078ec0ff */
[----:B------:R-:W2:Y:S04]  /*90b0*/  SHFL.IDX PT, R14, R3, 0x1, 0x181f ;  /* 0x00381f00030e7f89 */ /* 0x000ea800000e0000 */
[----:B------:R3:W4:Y:S04]  /*90c0*/  SHFL.IDX PT, R7, R5, RZ, 0x181f ;  /* 0x00181fff05077589 */ /* 0x00072800000e0000 */
[----:B------:R5:W4:Y:S01]  /*90d0*/  SHFL.IDX PT, R6, R3, RZ, 0x181f ;  /* 0x00181fff03067589 */ /* 0x000b2200000e0000 */
[----:B-1----:R-:W-:Y:S04]  /*90e0*/  IADD3 R12, P1, P0, R12, R8, R207 ;  /* 0x000000080c0c7210 */ /* 0x002fe8000783e0cf */
[----:B--2---:R-:W-:Y:S02]  /*90f0*/  IADD3.X R13, RZ, R14, R208, P1, P0 ;  /* 0x0000000eff0d7210 */ /* 0x004fe40000fe04d0 */
[----:B------:R-:W-:Y:S02]  /*9100*/  IADD3 R10, P1, P0, R11, R8, R204 ;  /* 0x000000080b0a7210 */ /* 0x000fe4000783e0cc */
[----:B---3--:R-:W-:Y:S02]  /*9110*/  SHF.L.U64.HI R5, R186, 0x1, R189 ;  /* 0x00000001ba057819 */ /* 0x008fe400000102bd */
[----:B------:R-:W-:Y:S01]  /*9120*/  IADD3.X R11, RZ, R14, R205, P1, P0 ;  /* 0x0000000eff0b7210 */ /* 0x000fe20000fe04cd */
[----:B-----5:R-:W-:Y:S01]  /*9130*/  IMAD.U32 R3, RZ, RZ, UR15 ;  /* 0x0000000fff037e24 */ /* 0x020fe2000f8e00ff */
[----:B------:R-:W-:Y:S03]  /*9140*/  IADD3 R8, P1, P0, R9, R8, R4 ;  /* 0x0000000809087210 */ /* 0x000fe6000783e004 */
[----:B------:R-:W-:Y:S01]  /*9150*/  IMAD R3, R3, 0x3000, R192 ;  /* 0x0000300003037824 */ /* 0x000fe200078e02c0 */
[----:B------:R-:W-:Y:S02]  /*9160*/  IADD3.X R9, RZ, R14, R5, P1, P0 ;  /* 0x0000000eff097210 */ /* 0x000fe40000fe0405 */
[C---:B----4-:R-:W-:Y:S02]  /*9170*/  IADD3 R16, P1, R7.reuse, R207, RZ ;  /* 0x000000cf07107210 */ /* 0x050fe40007f3e0ff */
[C---:B------:R-:W-:Y:S03]  /*9180*/  IADD3 R14, P0, R7.reuse, R204, RZ ;  /* 0x000000cc070e7210 */ /* 0x040fe60007f1e0ff */
[----:B------:R-:W-:Y:S01]  /*9190*/  IMAD.X R17, R6, 0x1, R208, P1 ;  /* 0x0000000106117824 */ /* 0x000fe200008e06d0 */
[----:B------:R-:W-:Y:S01]  /*91a0*/  ISETP.NE.U32.AND P1, PT, R206, RZ, PT ;  /* 0x000000ffce00720c */ /* 0x000fe20003f25070 */
[C---:B------:R-:W-:Y:S01]  /*91b0*/  IMAD.X R15, R6.reuse, 0x1, R205, P0 ;  /* 0x00000001060f7824 */ /* 0x040fe200000e06cd */
[----:B------:R-:W-:Y:S01]  /*91c0*/  IADD3 R4, P0, R7, R4, RZ ;  /* 0x0000000407047210 */ /* 0x000fe20007f1e0ff */
[----:B------:R-:W-:Y:S04]  /*91d0*/  IMAD.SHL.U32 R7, R3, 0x2, RZ ;  /* 0x0000000203077824 */ /* 0x000fe800078e00ff */
[----:B------:R-:W-:Y:S01]  /*91e0*/  IMAD.X R5, R6, 0x1, R5, P0 ;  /* 0x0000000106057824 */ /* 0x000fe200000e0605 */
[----:B------:R1:W-:Y:S01]  /*91f0*/  LDGSTS.E.BYPASS.LTC128B.128 [R7+0xc100], [R16.64], !P5 ;  /* 0x0c10000010077fae */ /* 0x0003e2000e901d54 */
        /* <DEDUP_REMOVED lines=8> */
.L_x_1983:
[----:B------:R-:W-:Y:S01]  /*9280*/  UISETP.GE.AND UP3, UPT, UR5, 0x1, UPT ;  /* 0x000000010500788c */ /* 0x000fe2000bf66270 */
[----:B------:R2:W3:Y:S01]  /*9290*/  R2UR UR4, R202 ;  /* 0x00000000ca0473c2 */ /* 0x0004e200000e0000 */
[----:B------:R-:W0:Y:S01]  /*92a0*/  LDGDEPBAR ;  /* 0x00000000000079af */ /* 0x000e220000000000 */
[----:B------:R-:W-:Y:S02]  /*92b0*/  IMAD.MOV.U32 R3, RZ, RZ, R0 ;  /* 0x000000ffff037224 */ /* 0x000fe400078e0000 */
[----:B------:R-:W-:Y:S01]  /*92c0*/  IMAD.MOV.U32 R132, RZ, RZ, R2 ;  /* 0x000000ffff847224 */ /* 0x000fe200078e0002 */
[----:B--2---:R-:W-:Y:S01]  /*92d0*/  IADD3 R202, R202, -0x1, RZ ;  /* 0xffffffffcaca7810 */ /* 0x004fe20007ffe0ff */
[----:B---3--:R-:W-:Y:S02]  /*92e0*/  UISETP.GT.AND UP2, UPT, UR4, UR7, UPT ;  /* 0x000000070400728c */ /* 0x008fe4000bf44270 */
[----:B------:R-:W-:Y:S04]  /*92f0*/  UIADD3 UR4, UR5, 0x1, URZ ;  /* 0x0000000105047890 */ /* 0x000fe8000fffe03f */
[----:B------:R-:W-:Y:S01]  /*9300*/  USEL UR5, UR4, URZ, !UP3 ;  /* 0x0000003f04057287 */ /* 0x000fe2000d800000 */
[----:B------:R-:W-:Y:S11]  /*9310*/  PLOP3.LUT P0, PT, PT, PT, UP2, 0x80, 0x0 ;  /* 0x000000000000781c */ /* 0x000ff60003f0f028 */
[----:B------:R-:W-:Y:S02]  /*9320*/  @!UPT UIADD3 URZ, URZ, URZ, URZ ;  /* 0x0000003f3f3ff290 */ /* 0x000fe4000fffe03f */
[----:B------:R-:W-:-:S05]  /*9330*/  @P0 BRA `(.L_x_1984) ;  /* 0xffffc90000000947 */ /* 0x000fca000383ffff */
.L_x_1973:
[----:B------:R-:W-:Y:S01]  /*9340*/  IMAD.MOV.U32 R3, RZ, RZ, 0x1 ;  /* 0x00000001ff037424 */ /* 0x000fe200078e00ff */
[----:B------:R-:W-:Y:S01]  /*9350*/  ULEA UR4, UR6, 0x7f, 0x7 ;  /* 0x0000007f06047891 */ /* 0x000fe2000f8e383f */
[----:B------:R-:W-:Y:S01]  /*9360*/  PLOP3.LUT P0, PT, PT, PT, UP0, 0x40, 0x0 ;  /* 0x000000000000781c */ /* 0x000fe20003f0e808 */
[----:B-1----:R-:W-:Y:S01]  /*9370*/  IMAD.MOV.U32 R4, RZ, RZ, c[0x0][0x2ac] ;  /* 0x0000ab00ff047624 */ /* 0x002fe200078e00ff */
[----:B------:R-:W-:Y:S01]  /*9380*/  ULDC.64 UR6, c[0x0][0x2c8] ;  /* 0x0000b20000067ab9 */ /* 0x000fe20000000a00 */
[----:B------:R-:W-:Y:S01]  /*9390*/  IADD3 R5, R3, -c[0x0][0x168], RZ ;  /* 0x80005a0003057a10 */ /* 0x000fe20007ffe0ff */
[----:B------:R-:W-:-:S04]  /*93a0*/  UIMAD.WIDE.U32 UR24, UR4, UR6, URZ ;  /* 0x00000006041872a5 */ /* 0x000fc8000f8e003f */
[----:B------:R-:W-:Y:S01]  /*93b0*/  @UP1 USHF.R.U32.HI UR4, URZ, UR7, UR25 ;  /* 0x000000073f041299 */ /* 0x000fe20008011619 */
[----:B------:R-:W-:-:S05]  /*93c0*/  IMAD R4, R4, c[0x0][0x1d0], R5 ;  /* 0x0000740004047a24 */ /* 0x000fca00078e0205 */
[----:B------:R-:W-:-:S04]  /*93d0*/  IADD3 R4, R4, UR4, RZ ;  /* 0x0000000404047c10 */ /* 0x000fc8000fffe0ff */
[----:B------:R-:W-:Y:S01]  /*93e0*/  IADD3 R5, R4, -c[0x0][0x324], RZ ;  /* 0x8000c90004057a10 */ /* 0x000fe20007ffe0ff */
[----:B------:R-:W-:Y:S05]  /*93f0*/  @P0 BRA `(.L_x_1985) ;  /* 0x000000d000000947 */ /* 0x000fea0003800000 */
        /* <DEDUP_REMOVED lines=8> */
.L_x_1986:
[----:B------:R-:W-:-:S13]  /*9480*/  ISETP.NE.AND P0, PT, R3, c[0x0][0x32c], PT ;  /* 0x0000cb0003007a0c */ /* 0x000fda0003f05270 */
[----:B------:R-:W-:-:S05]  /*9490*/  @P0 IMAD.HI.U32 R3, R4, c[0x0][0x330], RZ ;  /* 0x0000cc0004030a27 */ /* 0x000fca00078e00ff */
[----:B------:R-:W-:-:S05]  /*94a0*/  @P0 SHF.R.U32.HI R4, RZ, c[0x0][0x334], R3 ;  /* 0x0000cd00ff040a19 */ /* 0x000fca0000011603 */
.L_x_1987:
[----:B------:R-:W-:-:S05]  /*94b0*/  IMAD R4, R4, c[0x0][0x32c], RZ ;  /* 0x0000cb0004047a24 */ /* 0x000fca00078e02ff */
[----:B------:R-:W-:-:S04]  /*94c0*/  IMNMX R5, R5, R4, !PT ;  /* 0x0000000405057217 */ /* 0x000fc80007800200 */
.L_x_1985:
[----:B------:R-:W-:-:S04]  /*94d0*/  IADD3 R4, R5, 0x3f, RZ ;  /* 0x0000003f05047810 */ /* 0x000fc80007ffe0ff */
[----:B------:R-:W-:-:S04]  /*94e0*/  SHF.R.S32.HI R3, RZ, 0x1f, R4 ;  /* 0x0000001fff037819 */ /* 0x000fc80000011404 */
[----:B------:R-:W-:-:S04]  /*94f0*/  LEA.HI R3, R3, R4, RZ, 0x6 ;  /* 0x0000000403037211 */ /* 0x000fc800078f30ff */
[----:B------:R-:W-:-:S04]  /*9500*/  SHF.R.S32.HI R209, RZ, 0x6, R3 ;  /* 0x00000006ffd17819 */ /* 0x000fc80000011403 */
[----:B------:R-:W-:-:S04]  /*9510*/  IMNMX R209, R209, UR11, !PT ;  /* 0x0000000bd1d17c17 */ /* 0x000fc8000f800200 */
[----:B------:R-:W-:-:S13]  /*9520*/  ISETP.GE.AND P0, PT, R202, R209, PT ;  /* 0x000000d1ca00720c */ /* 0x000fda0003f06270 */
[----:B------:R-:W-:Y:S05]  /*9530*/  @!P0 BRA `(.L_x_1988) ;  /* 0x00002ca000008947 */ /* 0x000fea0003800000 */
[----:B------:R-:W-:Y:S01]  /*9540*/  IMAD.MOV.U32 R3, RZ, RZ, R0 ;  /* 0x000000ffff037224 */ /* 0x000fe200078e0000 */
[----:B------:R-:W-:Y:S01]  /*9550*/  LOP3.LUT P0, RZ, R201, 0x2, RZ, 0xc0, !PT ;  /* 0x00000002c9ff7812 */ /* 0x000fe2000780c0ff */
[----:B------:R-:W-:Y:S01]  /*9560*/  IMAD.MOV.U32 R180, RZ, RZ, 0x20 ;  /* 0x00000020ffb47424 */ /* 0x000fe200078e00ff */
[----:B------:R-:W-:Y:S01]  /*9570*/  SHF.R.S32.HI R5, RZ, 0x1f, R200 ;  /* 0x0000001fff057819 */ /* 0x000fe200000114c8 */
[----:B------:R-:W-:Y:S01]  /*9580*/  IMAD.MOV.U32 R133, RZ, RZ, R2 ;  /* 0x000000ffff857224 */ /* 0x000fe200078e0002 */
[----:B------:R-:W-:Y:S01]  /*9590*/  SHF.R.S32.HI R0, RZ, 0x1f, R199 ;  /* 0x0000001fff007819 */ /* 0x000fe200000114c7 */
[C---:B------:R-:W-:Y:S01]  /*95a0*/  IMAD.SHL.U32 R207, R200.reuse, 0x2, RZ ;  /* 0x00000002c8cf7824 */ /* 0x040fe200078e00ff */
[----:B------:R-:W-:Y:S01]  /*95b0*/  SEL R206, RZ, 0x10, P5 ;  /* 0x00000010ffce7807 */ /* 0x000fe20002800000 */
[----:B------:R-:W-:Y:S01]  /*95c0*/  IMAD.SHL.U32 R204, R199, 0x2, RZ ;  /* 0x00000002c7cc7824 */ /* 0x000fe200078e00ff */
[----:B------:R-:W-:Y:S02]  /*95d0*/  SEL R203, RZ, 0x10, P4 ;  /* 0x00000010ffcb7807 */ /* 0x000fe40002000000 */
[----:B------:R-:W-:-:S02]  /*95e0*/  SHF.L.U64.HI R208, R200, 0x1, R5 ;  /* 0x00000001c8d07819 */ /* 0x000fc40000010205 */
[----:B------:R-:W-:Y:S02]  /*95f0*/  SHF.L.U64.HI R205, R199, 0x1, R0 ;  /* 0x00000001c7cd7819 */ /* 0x000fe40000010200 */
[----:B------:R-:W-:Y:S02]  /*9600*/  SEL R180, R180, 0xffffffe0, !P0 ;  /* 0xffffffe0b4b47807 */ /* 0x000fe40004000000 */
.L_x_1991:
[----:B------:R-:W-:Y:S04]  /*9610*/  DEPBAR.LE SB0, 0x2 ;  /* 0x000080800000791a */ /* 0x000fe80000000000 */
[----:B------:R-:W-:Y:S01]  /*9620*/  BAR.SYNC.DEFER_BLOCKING 0x0 ;  /* 0x0000000000007b1d */ /* 0x000fe20000010000 */
[----:B------:R-:W-:Y:S01]  /*9630*/  UIMAD UR4, UR5, 0x6000, URZ ;  /* 0x00006000050478a4 */ /* 0x000fe2000f8e023f */
[----:B------:R-:W-:Y:S05]  /*9640*/  ISETP.LE.AND P0, PT, R202, UR11, PT ;  /* 0x0000000bca007c0c */ /* 0x000fea000bf03270 */
[----:B------:R-:W-:Y:S05]  /*9650*/  IADD3 R132, R183, UR4, RZ ;  /* 0x00000004b7847c10 */ /* 0x000fea000fffe0ff */
[----:B------:R-:W-:Y:S01]  /*9660*/  IMAD.IADD R2, R180, 0x1, R132 ;  /* 0x00000001b4027824 */ /* 0x000fe200078e0284 */
[----:B-1----:R1:W2:Y:S04]  /*9670*/  LDSM.16.M88.4 R136, [R185] ;  /* 0x00000000b988783b */ /* 0x0022a80000000200 */
        /* <DEDUP_REMOVED lines=59> */
.L_x_1989:
[C---:B--23--:R-:W-:Y:S01]  /*9a30*/  HMMA.16816.F32.BF16 R4, R136.reuse, R140, RZ ;  /* 0x0000008c8804723c */ /* 0x04cfe200000418ff */
[----:B------:R-:W0:Y:S01]  /*9a40*/  LDGDEPBAR ;  /* 0x00000000000079af */ /* 0x000e220000000000 */
[----:B------:R-:W-:Y:S02]  /*9a50*/  UIADD3 UR6, UR15, 0x1, URZ ;  /* 0x000000010f067890 */ /* 0x000fe4000fffe03f */
[C---:B------:R-:W-:Y:S01]  /*9a60*/  IADD3 R0, R135.reuse, R132, RZ ;  /* 0x0000008487007210 */ /* 0x040fe20007ffe0ff */
[----:B------:R-:W-:Y:S01]  /*9a70*/  UISETP.GE.AND UP2, UPT, UR15, 0x1, UPT ;  /* 0x000000010f00788c */ /* 0x000fe2000bf46270 */
[----:B------:R-:W-:Y:S02]  /*9a80*/  IADD3 R172, R135, R2, RZ ;  /* 0x0000000287ac7210 */ /* 0x000fe40007ffe0ff */
[C---:B------:R-:W-:Y:S01]  /*9a90*/  HMMA.16816.F32.BF16 R8, R136.reuse, R142, RZ ;  /* 0x0000008e8808723c */ /* 0x040fe200000418ff */
[----:B------:R-:W-:Y:S01]  /*9aa0*/  LDSM.16.M88.4 R140, [R0+0xc100] ;  /* 0x00c10000008c783b */ /* 0x000fe20000000200 */
[----:B------:R-:W-:Y:S02]  /*9ab0*/  USEL UR15, UR6, URZ, !UP2 ;  /* 0x0000003f060f7287 */ /* 0x000fe4000d000000 */
[----:B------:R-:W-:Y:S04]  /*9ac0*/  IADD3 R132, R180, R132, R135 ;  /* 0x00000084b4847210 */ /* 0x000fe80007ffe087 */
[C---:B----4-:R-:W-:Y:S01]  /*9ad0*/  HMMA.16816.F32.BF16 R12, R136.reuse, R16, RZ ;  /* 0x00000010880c723c */ /* 0x050fe200000418ff */
[----:B------:R-:W-:Y:S07]  /*9ae0*/  LDSM.16.M88.4 R164, [R0+0xd900] ;  /* 0x00d9000000a4783b */ /* 0x000fee0000000200 */
[C---:B------:R-:W-:Y:S01]  /*9af0*/  HMMA.16816.F32.BF16 R16, R136.reuse, R18, RZ ;  /* 0x000000128810723c */ /* 0x040fe200000418ff */
[----:B------:R-:W-:Y:S07]  /*9b00*/  LDSM.16.M88.4 R168, [R172+0xc100] ;  /* 0x00c10000aca8783b */ /* 0x000fee0000000200 */
[C---:B-1----:R-:W-:Y:S08]  /*9b10*/  HMMA.16816.F32.BF16 R20, R136.reuse, R24, RZ ;  /* 0x000000188814723c */ /* 0x042ff000000418ff */
[C---:B------:R-:W-:Y:S08]  /*9b20*/  HMMA.16816.F32.BF16 R24, R136.reuse, R26, RZ ;  /* 0x0000001a8818723c */ /* 0x040ff000000418ff */
[C---:B------:R-:W-:Y:S08]  /*9b30*/  HMMA.16816.F32.BF16 R28, R136.reuse, R32, RZ ;  /* 0x00000020881c723c */ /* 0x040ff000000418ff */
[----:B------:R-:W-:Y:S01]  /*9b40*/  HMMA.16816.F32.BF16 R32, R136, R34, RZ ;  /* 0x000000228820723c */ /* 0x000fe200000418ff */
[----:B------:R-:W1:Y:S07]  /*9b50*/  LDSM.16.M88.4 R136, [R179] ;  /* 0x00000000b388783b */ /* 0x000e6e0000000200 */
[C---:B------:R-:W-:Y:S08]  /*9b60*/  HMMA.16816.F32.BF16 R4, R144.reuse, R148, R4 ;  /* 0x000000949004723c */ /* 0x040ff00000041804 */
[C---:B------:R-:W-:Y:S01]  /*9b70*/  HMMA.16816.F32.BF16 R8, R144.reuse, R150, R8 ;  /* 0x000000969008723c */ /* 0x040fe20000041808 */
[----:B------:R-:W2:Y:S07]  /*9b80*/  LDSM.16.M88.4 R148, [R0+0xc900] ;  /* 0x00c900000094783b */ /* 0x000eae0000000200 */
[C---:B------:R-:W-:Y:S08]  /*9b90*/  HMMA.16816.F32.BF16 R12, R144.reuse, R152, R12 ;  /* 0x00000098900c723c */ /* 0x040ff0000004180c */
[C---:B------:R-:W-:Y:S01]  /*9ba0*/  HMMA.16816.F32.BF16 R16, R144.reuse, R154, R16 ;  /* 0x0000009a9010723c */ /* 0x040fe20000041810 */
[----:B------:R-:W3:Y:S07]  /*9bb0*/  LDSM.16.M88.4 R152, [R0+0xd100] ;  /* 0x00d100000098783b */ /* 0x000eee0000000200 */
[C---:B------:R-:W-:Y:S08]  /*9bc0*/  HMMA.16816.F32.BF16 R20, R144.reuse, R156, R20 ;  /* 0x0000009c9014723c */ /* 0x040ff00000041814 */
[C---:B------:R-:W-:Y:S01]  /*9bd0*/  HMMA.16816.F32.BF16 R24, R144.reuse, R158, R24 ;  /* 0x0000009e9018723c */ /* 0x040fe20000041818 */
[----:B------:R-:W4:Y:S07]  /*9be0*/  LDSM.16.M88.4 R156, [R178] ;  /* 0x00000000b29c783b */ /* 0x000f2e0000000200 */
[C---:B------:R-:W-:Y:S08]  /*9bf0*/  HMMA.16816.F32.BF16 R28, R144.reuse, R160, R28 ;  /* 0x000000a0901c723c */ /* 0x040ff0000004181c */
[----:B------:R-:W-:Y:S01]  /*9c00*/  HMMA.16816.F32.BF16 R32, R144, R162, R32 ;  /* 0x000000a29020723c */ /* 0x000fe20000041820 */
[----:B------:R-:W5:Y:S07]  /*9c10*/  LDSM.16.M88.4 R144, [R172+0xc900] ;  /* 0x00c90000ac90783b */ /* 0x000f6e0000000200 */
[C---:B-1----:R-:W-:Y:S01]  /*9c20*/  HMMA.16816.F32.BF16 R4, R136.reuse, R140, R4 ;  /* 0x0000008c8804723c */ /* 0x042fe20000041804 */
[----:B------:R-:W1:Y:S07]  /*9c30*/  LDSM.16.M88.4 R160, [R172+0xd100] ;  /* 0x00d10000aca0783b */ /* 0x000e6e0000000200 */
[C---:B------:R-:W-:Y:S01]  /*9c40*/  HMMA.16816.F32.BF16 R8, R136.reuse, R142, R8 ;  /* 0x0000008e8808723c */ /* 0x040fe20000041808 */
[----:B------:R-:W1:Y:S07]  /*9c50*/  LDSM.16.M88.4 R140, [R172+0xd900] ;  /* 0x00d90000ac8c783b */ /* 0x000e6e0000000200 */
[C---:B--2---:R-:W-:Y:S08]  /*9c60*/  HMMA.16816.F32.BF16 R12, R136.reuse, R148, R12 ;  /* 0x00000094880c723c */ /* 0x044ff0000004180c */
[C---:B------:R-:W-:Y:S01]  /*9c70*/  HMMA.16816.F32.BF16 R16, R136.reuse, R150, R16 ;  /* 0x000000968810723c */ /* 0x040fe20000041810 */
[----:B------:R-:W-:Y:S07]  /*9c80*/  LDSM.16.M88.4 R148, [R183+UR4+0xe100] ;  /* 0x00e10004b794783b */ /* 0x000fee0008000200 */
[C---:B---3--:R-:W-:Y:S08]  /*9c90*/  HMMA.16816.F32.BF16 R20, R136.reuse, R152, R20 ;  /* 0x000000988814723c */ /* 0x048ff00000041814 */
[C---:B------:R-:W-:Y:S01]  /*9ca0*/  HMMA.16816.F32.BF16 R24, R136.reuse, R154, R24 ;  /* 0x0000009a8818723c */ /* 0x040fe20000041818 */
[----:B------:R-:W-:Y:S07]  /*9cb0*/  LDSM.16.M88.4 R152, [R183+UR4+0xe900] ;  /* 0x00e90004b798783b */ /* 0x000fee0008000200 */
[C---:B------:R-:W-:Y:S08]  /*9cc0*/  HMMA.16816.F32.BF16 R28, R136.reuse, R164, R28 ;  /* 0x000000a4881c723c */ /* 0x040ff0000004181c */
[----:B------:R-:W-:Y:S01]  /*9cd0*/  HMMA.16816.F32.BF16 R32, R136, R166, R32 ;  /* 0x000000a68820723c */ /* 0x000fe20000041820 */
[----:B------:R-:W2:Y:S07]  /*9ce0*/  LDSM.16.M88.4 R136, [R185+0x4000] ;  /* 0x00400000b988783b */ /* 0x000eae0000000200 */
[C---:B----4-:R-:W-:Y:S01]  /*9cf0*/  HMMA.16816.F32.BF16 R4, R156.reuse, R168, R4 ;  /* 0x000000a89c04723c */ /* 0x050fe20000041804 */
[----:B------:R-:W-:Y:S07]  /*9d00*/  LDSM.16.M88.4 R164, [R181+0x4000] ;  /* 0x00400000b5a4783b */ /* 0x000fee0000000200 */
[C---:B------:R-:W-:Y:S01]  /*9d10*/  HMMA.16816.F32.BF16 R8, R156.reuse, R170, R8 ;  /* 0x000000aa9c08723c */ /* 0x040fe20000041808 */
[----:B------:R-:W-:Y:S07]  /*9d20*/  LDSM.16.M88.4 R168, [R2+0xe100] ;  /* 0x00e1000002a8783b */ /* 0x000fee0000000200 */
[C---:B-----5:R-:W-:Y:S08]  /*9d30*/  HMMA.16816.F32.BF16 R12, R156.reuse, R144, R12 ;  /* 0x000000909c0c723c */ /* 0x060ff0000004180c */
[C---:B------:R-:W-:Y:S01]  /*9d40*/  HMMA.16816.F32.BF16 R16, R156.reuse, R146, R16 ;  /* 0x000000929c10723c */ /* 0x040fe20000041810 */
[----:B------:R-:W3:Y:S07]  /*9d50*/  LDSM.16.M88.4 R144, [R183+UR4+0xf100] ;  /* 0x00f10004b790783b */ /* 0x000eee0008000200 */
[C---:B-1----:R-:W-:Y:S08]  /*9d60*/  HMMA.16816.F32.BF16 R20, R156.reuse, R160, R20 ;  /* 0x000000a09c14723c */ /* 0x042ff00000041814 */
[C---:B------:R-:W-:Y:S01]  /*9d70*/  HMMA.16816.F32.BF16 R24, R156.reuse, R162, R24 ;  /* 0x000000a29c18723c */ /* 0x040fe20000041818 */
[----:B------:R-:W1:Y:S07]  /*9d80*/  LDSM.16.M88.4 R160, [R183+UR4+0xf900] ;  /* 0x00f90004b7a0783b */ /* 0x000e6e0008000200 */
[C---:B------:R-:W-:Y:S08]  /*9d90*/  HMMA.16816.F32.BF16 R28, R156.reuse, R140, R28 ;  /* 0x0000008c9c1c723c */ /* 0x040ff0000004181c */
[----:B------:R-:W-:Y:S01]  /*9da0*/  HMMA.16816.F32.BF16 R32, R156, R142, R32 ;  /* 0x0000008e9c20723c */ /* 0x000fe20000041820 */
[----:B------:R-:W4:Y:S07]  /*9db0*/  LDSM.16.M88.4 R140, [R2+0xe900] ;  /* 0x00e90000028c783b */ /* 0x000f2e0000000200 */
[C---:B--2---:R-:W-:Y:S01]  /*9dc0*/  HMMA.16816.F32.BF16 R4, R136.reuse, R148, R4 ;  /* 0x000000948804723c */ /* 0x044fe20000041804 */
[----:B------:R-:W-:Y:S07]  /*9dd0*/  LDSM.16.M88.4 R156, [R2+0xf900] ;  /* 0x00f90000029c783b */ /* 0x000fee0000000200 */
        /* <DEDUP_REMOVED lines=11> */
[C---:B------:R-:W-:Y:S01]  /*9e90*/  HMMA.16816.F32.BF16 R4, R164.reuse, R168, R4 ;  /* 0x000000a8a404723c */ /* 0x040fe20000041804 */
[----:B------:R-:W-:Y:S07]  /*9ea0*/  LDSM.16.M88.4 R160, [R178+0x4000] ;  /* 0x00400000b2a0783b */ /* 0x000fee0000000200 */
[C---:B------:R-:W-:Y:S01]  /*9eb0*/  HMMA.16816.F32.BF16 R8, R164.reuse, R170, R8 ;  /* 0x000000aaa408723c */ /* 0x040fe20000041808 */
[----:B------:R-:W-:Y:S07]  /*9ec0*/  LDSM.16.M88.4 R168, [R172+0xe100] ;  /* 0x00e10000aca8783b */ /* 0x000fee0000000200 */
[C---:B----4-:R-:W-:Y:S01]  /*9ed0*/  HMMA.16816.F32.BF16 R12, R164.reuse, R140, R12 ;  /* 0x0000008ca40c723c */ /* 0x050fe2000004180c */
[----:B------:R-:W-:Y:S07]  /*9ee0*/  LDSM.16.M88.4 R172, [R172+0x10100] ;  /* 0x01010000acac783b */ /* 0x000fee0000000200 */
[C---:B------:R-:W-:Y:S01]  /*9ef0*/  HMMA.16816.F32.BF16 R16, R164.reuse, R142, R16 ;  /* 0x0000008ea410723c */ /* 0x040fe20000041810 */
[----:B------:R-:W4:Y:S07]  /*9f00*/  LDSM.16.M88.4 R140, [R0+0xf100] ;  /* 0x00f10000008c783b */ /* 0x000f2e0000000200 */
[C---:B--2---:R-:W-:Y:S08]  /*9f10*/  HMMA.16816.F32.BF16 R20, R164.reuse, R148, R20 ;  /* 0x00000094a414723c */ /* 0x044ff00000041814 */
[C---:B------:R-:W-:Y:S01]  /*9f20*/  HMMA.16816.F32.BF16 R24, R164.reuse, R150, R24 ;  /* 0x00000096a418723c */ /* 0x040fe20000041818 */
[----:B------:R-:W2:Y:S07]  /*9f30*/  LDSM.16.M88.4 R148, [R0+0xf900] ;  /* 0x00f900000094783b */ /* 0x000eae0000000200 */
[C---:B------:R-:W-:Y:S08]  /*9f40*/  HMMA.16816.F32.BF16 R28, R164.reuse, R156, R28 ;  /* 0x0000009ca41c723c */ /* 0x040ff0000004181c */
[----:B------:R-:W-:Y:S01]  /*9f50*/  HMMA.16816.F32.BF16 R32, R164, R158, R32 ;  /* 0x0000009ea420723c */ /* 0x000fe20000041820 */
[----:B------:R-:W5:Y:S07]  /*9f60*/  LDSM.16.M88.4 R156, [R132+0xe900] ;  /* 0x00e90000849c783b */ /* 0x000f6e0000000200 */
[C---:B---3--:R-:W-:Y:S01]  /*9f70*/  HMMA.16816.F32.BF16 R4, R144.reuse, R152, R4 ;  /* 0x000000989004723c */ /* 0x048fe20000041804 */
[----:B------:R-:W-:Y:S07]  /*9f80*/  LDSM.16.M88.4 R164, [R183+UR4+0x11100] ;  /* 0x01110004b7a4783b */ /* 0x000fee0008000200 */
[C---:B------:R-:W-:Y:S01]  /*9f90*/  HMMA.16816.F32.BF16 R8, R144.reuse, R154, R8 ;  /* 0x0000009a9008723c */ /* 0x040fe20000041808 */
[----:B------:R-:W-:Y:S07]  /*9fa0*/  LDSM.16.M88.4 R152, [R183+UR4+0x10900] ;  /* 0x01090004b798783b */ /* 0x000fee0008000200 */
[C---:B-1----:R-:W-:Y:S08]  /*9fb0*/  HMMA.16816.F32.BF16 R12, R144.reuse, R136, R12 ;  /* 0x00000088900c723c */ /* 0x042ff0000004180c */
[C---:B------:R-:W-:Y:S01]  /*9fc0*/  HMMA.16816.F32.BF16 R16, R144.reuse, R138, R16 ;  /* 0x0000008a9010723c */ /* 0x040fe20000041810 */
[----:B------:R-:W1:Y:S07]  /*9fd0*/  LDSM.16.M88.4 R136, [R132+0xf100] ;  /* 0x00f100008488783b */ /* 0x000e6e0000000200 */
[C---:B----4-:R-:W-:Y:S08]  /*9fe0*/  HMMA.16816.F32.BF16 R20, R144.reuse, R140, R20 ;  /* 0x0000008c9014723c */ /* 0x050ff00000041814 */
[C---:B------:R-:W-:Y:S01]  /*9ff0*/  HMMA.16816.F32.BF16 R24, R144.reuse, R142, R24 ;  /* 0x0000008e9018723c */ /* 0x040fe20000041818 */
[----:B------:R-:W3:Y:S07]  /*a000*/  LDSM.16.M88.4 R140, [R132+0xf900] ;  /* 0x00f90000848c783b */ /* 0x000eee0000000200 */
[C---:B--2---:R-:W-:Y:S08]  /*a010*/  HMMA.16816.F32.BF16 R28, R144.reuse, R148, R28 ;  /* 0x00000094901c723c */ /* 0x044ff0000004181c */
[----:B------:R-:W-:Y:S01]  /*a020*/  HMMA.16816.F32.BF16 R32, R144, R150, R32 ;  /* 0x000000969020723c */ /* 0x000fe20000041820 */
[----:B------:R-:W-:Y:S07]  /*a030*/  LDSM.16.M88.4 R144, [R185+0x8000] ;  /* 0x00800000b990783b */ /* 0x000fee0000000200 */
[C---:B------:R-:W-:Y:S01]  /*a040*/  HMMA.16816.F32.BF16 R4, R160.reuse, R168, R4 ;  /* 0x000000a8a004723c */ /* 0x040fe20000041804 */
[----:B------:R-:W2:Y:S07]  /*a050*/  LDSM.16.M88.4 R148, [R183+UR4+0x10100] ;  /* 0x01010004b794783b */ /* 0x000eae0008000200 */
[C---:B------:R-:W-:Y:S01]  /*a060*/  HMMA.16816.F32.BF16 R8, R160.reuse, R170, R8 ;  /* 0x000000aaa008723c */ /* 0x040fe20000041808 */
[----:B------:R-:W-:Y:S07]  /*a070*/  LDSM.16.M88.4 R168, [R2+0x10100] ;  /* 0x0101000002a8783b */ /* 0x000fee0000000200 */
[C---:B-----5:R-:W-:Y:S08]  /*a080*/  HMMA.16816.F32.BF16 R12, R160.reuse, R156, R12 ;  /* 0x0000009ca00c723c */ /* 0x060ff0000004180c */
[C---:B------:R-:W-:Y:S01]  /*a090*/  HMMA.16816.F32.BF16 R16, R160.reuse, R158, R16 ;  /* 0x0000009ea010723c */ /* 0x040fe20000041810 */
[----:B------:R-:W4:Y:S07]  /*a0a0*/  LDSM.16.M88.4 R156, [R183+UR4+0x11900] ;  /* 0x01190004b79c783b */ /* 0x000f2e0008000200 */
[C---:B-1----:R-:W-:Y:S08]  /*a0b0*/  HMMA.16816.F32.BF16 R20, R160.reuse, R136, R20 ;  /* 0x00000088a014723c */ /* 0x042ff00000041814 */
[C---:B------:R-:W-:Y:S01]  /*a0c0*/  HMMA.16816.F32.BF16 R24, R160.reuse, R138, R24 ;  /* 0x0000008aa018723c */ /* 0x040fe20000041818 */
[----:B------:R-:W1:Y:S07]  /*a0d0*/  LDSM.16.M88.4 R136, [R181+0x8000] ;  /* 0x00800000b588783b */ /* 0x000e6e0000000200 */
[C---:B---3--:R-:W-:Y:S08]  /*a0e0*/  HMMA.16816.F32.BF16 R28, R160.reuse, R140, R28 ;  /* 0x0000008ca01c723c */ /* 0x048ff0000004181c */
[----:B------:R-:W-:Y:S01]  /*a0f0*/  HMMA.16816.F32.BF16 R32, R160, R142, R32 ;  /* 0x0000008ea020723c */ /* 0x000fe20000041820 */
[----:B------:R-:W3:Y:S07]  /*a100*/  LDSM.16.M88.4 R140, [R2+0x10900] ;  /* 0x01090000028c783b */ /* 0x000eee0000000200 */
        /* <DEDUP_REMOVED lines=10> */
[C---:B----4-:R-:W-:Y:S08]  /*a1b0*/  HMMA.16816.F32.BF16 R28, R144.reuse, R156, R28 ;  /* 0x0000009c901c723c */ /* 0x050ff0000004181c */
[----:B------:R-:W-:Y:S01]  /*a1c0*/  HMMA.16816.F32.BF16 R32, R144, R158, R32 ;  /* 0x0000009e9020723c */ /* 0x000fe20000041820 */
[----:B------:R-:W4:Y:S07]  /*a1d0*/  LDSM.16.M88.4 R144, [R0+0x10900] ;  /* 0x010900000090783b */ /* 0x000f2e0000000200 */
[C---:B-1----:R-:W-:Y:S01]  /*a1e0*/  HMMA.16816.F32.BF16 R4, R136.reuse, R168, R4 ;  /* 0x000000a88804723c */ /* 0x042fe20000041804 */
[----:B------:R-:W1:Y:S07]  /*a1f0*/  LDSM.16.M88.4 R156, [R0+0x11100] ;  /* 0x01110000009c783b */ /* 0x000e6e0000000200 */
[C---:B------:R-:W-:Y:S01]  /*a200*/  HMMA.16816.F32.BF16 R8, R136.reuse, R170, R8 ;  /* 0x000000aa8808723c */ /* 0x040fe20000041808 */
[----:B------:R-:W-:Y:S07]  /*a210*/  LDSM.16.M88.4 R168, [R178+0x8000] ;  /* 0x00800000b2a8783b */ /* 0x000fee0000000200 */
[C---:B---3--:R-:W-:Y:S08]  /*a220*/  HMMA.16816.F32.BF16 R12, R136.reuse, R140, R12 ;  /* 0x0000008c880c723c */ /* 0x048ff0000004180c */
[C---:B------:R-:W-:Y:S01]  /*a230*/  HMMA.16816.F32.BF16 R16, R136.reuse, R142, R16 ;  /* 0x0000008e8810723c */ /* 0x040fe20000041810 */
[----:B------:R-:W3:Y:S07]  /*a240*/  LDSM.16.M88.4 R140, [R0+0x11900] ;  /* 0x01190000008c783b */ /* 0x000eee0000000200 */
[C---:B--2---:R-:W-:Y:S08]  /*a250*/  HMMA.16816.F32.BF16 R20, R136.reuse, R148, R20 ;  /* 0x000000948814723c */ /* 0x044ff00000041814 */
[C---:B------:R-:W-:Y:S08]  /*a260*/  HMMA.16816.F32.BF16 R24, R136.reuse, R150, R24 ;  /* 0x000000968818723c */ /* 0x040ff00000041818 */
[C---:B-----5:R-:W-:Y:S08]  /*a270*/  HMMA.16816.F32.BF16 R28, R136.reuse, R152, R28 ;  /* 0x00000098881c723c */ /* 0x060ff0000004181c */
[----:B------:R-:W-:Y:S01]  /*a280*/  HMMA.16816.F32.BF16 R32, R136, R154, R32 ;  /* 0x0000009a8820723c */ /* 0x000fe20000041820 */
[----:B------:R-:W2:Y:S07]  /*a290*/  LDSM.16.M88.4 R136, [R132+0x10900] ;  /* 0x010900008488783b */ /* 0x000eae0000000200 */
[C---:B------:R-:W-:Y:S08]  /*a2a0*/  HMMA.16816.F32.BF16 R4, R160.reuse, R164, R4 ;  /* 0x000000a4a004723c */ /* 0x040ff00000041804 */
[C---:B------:R-:W-:Y:S08]  /*a2b0*/  HMMA.16816.F32.BF16 R8, R160.reuse, R166, R8 ;  /* 0x000000a6a008723c */ /* 0x040ff00000041808 */
[C---:B----4-:R-:W-:Y:S08]  /*a2c0*/  HMMA.16816.F32.BF16 R12, R160.reuse, R144, R12 ;  /* 0x00000090a00c723c */ /* 0x050ff0000004180c */
[C---:B------:R-:W-:Y:S01]  /*a2d0*/  HMMA.16816.F32.BF16 R16, R160.reuse, R146, R16 ;  /* 0x00000092a010723c */ /* 0x040fe20000041810 */
[----:B------:R-:W4:Y:S07]  /*a2e0*/  LDSM.16.M88.4 R144, [R132+0x11100] ;  /* 0x011100008490783b */ /* 0x000f2e0000000200 */
[C---:B-1----:R-:W-:Y:S08]  /*a2f0*/  HMMA.16816.F32.BF16 R20, R160.reuse, R156, R20 ;  /* 0x0000009ca014723c */ /* 0x042ff00000041814 */
[C---:B------:R-:W-:Y:S08]  /*a300*/  HMMA.16816.F32.BF16 R24, R160.reuse, R158, R24 ;  /* 0x0000009ea018723c */ /* 0x040ff00000041818 */
[C---:B---3--:R-:W-:Y:S08]  /*a310*/  HMMA.16816.F32.BF16 R28, R160.reuse, R140, R28 ;  /* 0x0000008ca01c723c */ /* 0x048ff0000004181c */
        /* <DEDUP_REMOVED lines=11> */
[C---:B----4-:R-:W-:Y:S01]  /*a3d0*/  HMMA.16816.F32.BF16 R20, R168.reuse, R144, R20 ;  /* 0x00000090a814723c */ /* 0x050fe20000041814 */
[----:B------:R-:W-:Y:S03]  /*a3e0*/  LDSM.16.MT88.4 R152, [R176+UR4+0x2900] ;  /* 0x00290004b098783b */ /* 0x000fe60008004200 */
[----:B------:R-:W-:Y:S04]  /*a3f0*/  FMNMX.FTZ R149, R5, R0, !PT ;  /* 0x0000000005957209 */ /* 0x000fe80007810000 */
[C---:B------:R-:W-:Y:S04]  /*a400*/  HMMA.16816.F32.BF16 R24, R168.reuse, R146, R24 ;  /* 0x00000092a818723c */ /* 0x040fe80000041818 */
        /* <DEDUP_REMOVED lines=36> */
[----:B------:R-:W2:Y:S01]  /*a650*/  SHFL.BFLY PT, R0, R143, 0x1, 0x1f ;  /* 0x0c201f008f007f89 */ /* 0x000ea200000e0000 */
[----:B-1----:R-:W-:Y:S07]  /*a660*/  FMNMX.FTZ R2, R145, R2, !PT ;  /* 0x0000000291027209 */ /* 0x002fee0007810000 */
[----:B------:R-:W-:Y:S01]  /*a670*/  LDSM.16.MT88.4 R144, [R177+UR4+0x2900] ;  /* 0x00290004b190783b */ /* 0x000fe20008004200 */
[C---:B------:R-:W-:Y:S02]  /*a680*/  FADD.FTZ R133, -R2.reuse, R133 ;  /* 0x0000008502857221 */ /* 0x040fe40000010100 */
[----:B------:R-:W-:Y:S01]  /*a690*/  FMUL.FTZ R165, R2, c[0x0][0x2d0] ;  /* 0x0000b40002a57a20 */ /* 0x000fe20000410000 */
[----:B--2---:R-:W-:Y:S01]  /*a6a0*/  FMNMX.FTZ R0, R143, R0, !PT ;  /* 0x000000008f007209 */ /* 0x004fe20007810000 */
[----:B------:R-:W-:Y:S02]  /*a6b0*/  FMUL.FTZ R132, R133, c[0x0][0x2d0] ;  /* 0x0000b40085847a20 */ /* 0x000fe40000410000 */
[----:B------:R-:W-:Y:S02]  /*a6c0*/  FFMA.FTZ R156, R4, c[0x0][0x2d0], -R165 ;  /* 0x0000b400049c7a23 */ /* 0x000fe400000108a5 */
[C---:B------:R-:W-:Y:S02]  /*a6d0*/  FADD.FTZ R133, -R0.reuse, R3 ;  /* 0x0000000300857221 */ /* 0x040fe40000010100 */
[----:B------:R-:W-:Y:S01]  /*a6e0*/  FMUL.FTZ R164, R0, c[0x0][0x2d0] ;  /* 0x0000b40000a47a20 */ /* 0x000fe20000410000 */
[----:B------:R-:W1:Y:S01]  /*a6f0*/  MUFU.EX2 R132, R132 ;  /* 0x0000008400847308 */ /* 0x000e620000000800 */
[----:B------:R-:W-:Y:S02]  /*a700*/  FMUL.FTZ R3, R133, c[0x0][0x2d0] ;  /* 0x0000b40085037a20 */ /* 0x000fe40000410000 */
[--C-:B------:R-:W-:Y:S02]  /*a710*/  FFMA.FTZ R157, R5, c[0x0][0x2d0], -R165.reuse ;  /* 0x0000b400059d7a23 */ /* 0x100fe400000108a5 */
[--C-:B------:R-:W-:Y:S02]  /*a720*/  FFMA.FTZ R158, R8, c[0x0][0x2d0], -R165.reuse ;  /* 0x0000b400089e7a23 */ /* 0x100fe400000108a5 */
[--C-:B------:R-:W-:Y:S01]  /*a730*/  FFMA.FTZ R159, R9, c[0x0][0x2d0], -R165.reuse ;  /* 0x0000b400099f7a23 */ /* 0x100fe200000108a5 */
[----:B------:R-:W-:Y:S01]  /*a740*/  IADD3 R9, R177, UR4, RZ ;  /* 0x00000004b1097c10 */ /* 0x000fe2000fffe0ff */
[--C-:B------:R-:W-:Y:S01]  /*a750*/  FFMA.FTZ R160, R6, c[0x0][0x2d0], -R164.reuse ;  /* 0x0000b40006a07a23 */ /* 0x100fe200000108a4 */
[----:B------:R-:W2:Y:S01]  /*a760*/  MUFU.EX2 R3, R3 ;  /* 0x0000000300037308 */ /* 0x000ea20000000800 */
[--C-:B------:R-:W-:Y:S01]  /*a770*/  FFMA.FTZ R161, R7, c[0x0][0x2d0], -R164.reuse ;  /* 0x0000b40007a17a23 */ /* 0x100fe200000108a4 */
[----:B------:R-:W-:Y:S01]  /*a780*/  IADD3 R133, R182, R9, RZ ;  /* 0x00000009b6857210 */ /* 0x000fe20007ffe0ff */
[--C-:B------:R-:W-:Y:S02]  /*a790*/  FFMA.FTZ R162, R10, c[0x0][0x2d0], -R164.reuse ;  /* 0x0000b4000aa27a23 */ /* 0x100fe400000108a4 */
[--C-:B------:R-:W-:Y:S02]  /*a7a0*/  FFMA.FTZ R163, R11, c[0x0][0x2d0], -R164.reuse ;  /* 0x0000b4000ba37a23 */ /* 0x100fe400000108a4 */
[----:B------:R-:W3:Y:S01]  /*a7b0*/  LDSM.16.MT88.4 R140, [R133+0x100] ;  /* 0x00010000858c783b */ /* 0x000ee20000004200 */
[--C-:B------:R-:W-:Y:S02]  /*a7c0*/  FFMA.FTZ R166, R12, c[0x0][0x2d0], -R165.reuse ;  /* 0x0000b4000ca67a23 */ /* 0x100fe400000108a5 */
[----:B------:R-:W-:Y:S01]  /*a7d0*/  MUFU.EX2 R156, R156 ;  /* 0x0000009c009c7308 */ /* 0x000fe20000000800 */
[--C-:B------:R-:W-:Y:S02]  /*a7e0*/  FFMA.FTZ R167, R13, c[0x0][0x2d0], -R165.reuse ;  /* 0x0000b4000da77a23 */ /* 0x100fe400000108a5 */
[--C-:B------:R-:W-:Y:S02]  /*a7f0*/  FFMA.FTZ R168, R14, c[0x0][0x2d0], -R164.reuse ;  /* 0x0000b4000ea87a23 */ /* 0x100fe400000108a4 */
[C---:B-1----:R-:W-:Y:S01]  /*a800*/  FMUL.FTZ R4, R132.reuse, R128 ;  /* 0x0000008084047220 */ /* 0x042fe20000410000 */
[----:B------:R-:W-:Y:S01]  /*a810*/  LDSM.16.MT88.4 R148, [R133+0x2900] ;  /* 0x002900008594783b */ /* 0x000fe20000004200 */
[C---:B------:R-:W-:Y:S02]  /*a820*/  FMUL.FTZ R5, R132.reuse, R129 ;  /* 0x0000008184057220 */ /* 0x040fe40000410000 */
[C---:B------:R-:W-:Y:S01]  /*a830*/  FMUL.FTZ R8, R132.reuse, R124 ;  /* 0x0000007c84087220 */ /* 0x040fe20000410000 */
[----:B------:R-:W1:Y:S01]  /*a840*/  MUFU.EX2 R157, R157 ;  /* 0x0000009d009d7308 */ /* 0x000e620000000800 */
[C---:B------:R-:W-:Y:S02]  /*a850*/  FMUL.FTZ R9, R132.reuse, R125 ;  /* 0x0000007d84097220 */ /* 0x040fe40000410000 */
[C---:B------:R-:W-:Y:S02]  /*a860*/  FMUL.FTZ R100, R132.reuse, R100 ;  /* 0x0000006484647220 */ /* 0x040fe40000410000 */
[C---:B--2---:R-:W-:Y:S02]  /*a870*/  FMUL.FTZ R6, R3.reuse, R130 ;  /* 0x0000008203067220 */ /* 0x044fe40000410000 */
[C---:B------:R-:W-:Y:S02]  /*a880*/  FMUL.FTZ R7, R3.reuse, R131 ;  /* 0x0000008303077220 */ /* 0x040fe40000410000 */
[C---:B------:R-:W-:Y:S01]  /*a890*/  FMUL.FTZ R10, R3.reuse, R126 ;  /* 0x0000007e030a7220 */ /* 0x040fe20000410000 */
[----:B------:R-:W-:Y:S01]  /*a8a0*/  MUFU.EX2 R158, R158 ;  /* 0x0000009e009e7308 */ /* 0x000fe20000000800 */
[C---:B------:R-:W-:Y:S02]  /*a8b0*/  FMUL.FTZ R11, R3.reuse, R127 ;  /* 0x0000007f030b7220 */ /* 0x040fe40000410000 */
[----:B------:R-:W2:Y:S01]  /*a8c0*/  LDSM.16.MT88.4 R124, [R176+UR4+0x100] ;  /* 0x00010004b07c783b */ /* 0x000ea20008004200 */
[C---:B------:R-:W-:Y:S02]  /*a8d0*/  FMUL.FTZ R101, R132.reuse, R101 ;  /* 0x0000006584657220 */ /* 0x040fe40000410000 */
[C---:B------:R-:W-:Y:S02]  /*a8e0*/  FMUL.FTZ R102, R3.reuse, R102 ;  /* 0x0000006603667220 */ /* 0x040fe40000410000 */
[----:B------:R-:W-:Y:S02]  /*a8f0*/  FMUL.FTZ R103, R3, R103 ;  /* 0x0000006703677220 */ /* 0x000fe40000410000 */
[----:B------:R-:W4:Y:S01]  /*a900*/  MUFU.EX2 R159, R159 ;  /* 0x0000009f009f7308 */ /* 0x000f220000000800 */
[C---:B------:R-:W-:Y:S02]  /*a910*/  FMUL.FTZ R104, R132.reuse, R104 ;  /* 0x0000006884687220 */ /* 0x040fe40000410000 */
[C---:B------:R-:W-:Y:S01]  /*a920*/  FMUL.FTZ R105, R132.reuse, R105 ;  /* 0x0000006984697220 */ /* 0x040fe20000410000 */
[----:B-1----:R-:W-:Y:S01]  /*a930*/  F2FP.BF16.PACK_AB R128, R157, R156 ;  /* 0x0000009c9d80723e */ /* 0x002fe200000010ff */
[C---:B------:R-:W-:Y:S02]  /*a940*/  FMUL.FTZ R106, R3.reuse, R106 ;  /* 0x0000006a036a7220 */ /* 0x040fe40000410000 */
[C---:B------:R-:W-:Y:S02]  /*a950*/  FMUL.FTZ R107, R3.reuse, R107 ;  /* 0x0000006b036b7220 */ /* 0x040fe40000410000 */
[C---:B------:R-:W-:Y:S01]  /*a960*/  FMUL.FTZ R108, R132.reuse, R108 ;  /* 0x0000006c846c7220 */ /* 0x040fe20000410000 */
[----:B------:R-:W-:Y:S01]  /*a970*/  MUFU.EX2 R160, R160 ;  /* 0x000000a000a07308 */ /* 0x000fe20000000800 */
[----:B------:R-:W-:Y:S02]  /*a980*/  FMUL.FTZ R109, R132, R109 ;  /* 0x0000006d846d7220 */ /* 0x000fe40000410000 */
[C---:B------:R-:W-:Y:S02]  /*a990*/  FMUL.FTZ R110, R3.reuse, R110 ;  /* 0x0000006e036e7220 */ /* 0x040fe40000410000 */
[----:B------:R-:W-:Y:S02]  /*a9a0*/  FMUL.FTZ R111, R3, R111 ;  /* 0x0000006f036f7220 */ /* 0x000fe40000410000 */
[--C-:B------:R-:W-:Y:S02]  /*a9b0*/  FFMA.FTZ R169, R15, c[0x0][0x2d0], -R164.reuse ;  /* 0x0000b4000fa97a23 */ /* 0x100fe400000108a4 */
[--C-:B------:R-:W-:Y:S01]  /*a9c0*/  FFMA.FTZ R170, R16, c[0x0][0x2d0], -R165.reuse ;  /* 0x0000b40010aa7a23 */ /* 0x100fe200000108a5 */
[----:B------:R-:W1:Y:S01]  /*a9d0*/  MUFU.EX2 R161, R161 ;  /* 0x000000a100a17308 */ /* 0x000e620000000800 */
[--C-:B------:R-:W-:Y:S02]  /*a9e0*/  FFMA.FTZ R171, R17, c[0x0][0x2d0], -R165.reuse ;  /* 0x0000b40011ab7a23 */ /* 0x100fe400000108a5 */
[--C-:B------:R-:W-:Y:S01]  /*a9f0*/  FFMA.FTZ R172, R18, c[0x0][0x2d0], -R164.reuse ;  /* 0x0000b40012ac7a23 */ /* 0x100fe200000108a4 */
[----:B----4-:R-:W-:Y:S01]  /*aa00*/  F2FP.BF16.PACK_AB R130, R159, R158 ;  /* 0x0000009e9f82723e */ /* 0x010fe200000010ff */
[--C-:B------:R-:W-:Y:S02]  /*aa10*/  FFMA.FTZ R173, R19, c[0x0][0x2d0], -R164.reuse ;  /* 0x0000b40013ad7a23 */ /* 0x100fe400000108a4 */
[----:B------:R-:W-:Y:S01]  /*aa20*/  LDSM.16.MT88.4 R16, [R133+0x900] ;  /* 0x000900008510783b */ /* 0x000fe20000004200 */
[--C-:B------:R-:W-:Y:S02]  /*aa30*/  FFMA.FTZ R174, R28, c[0x0][0x2d0], -R165.reuse ;  /* 0x0000b4001cae7a23 */ /* 0x100fe400000108a5 */
[----:B------:R-:W-:Y:S01]  /*aa40*/  MUFU.EX2 R162, R162 ;  /* 0x000000a200a27308 */ /* 0x000fe20000000800 */
[--C-:B------:R-:W-:Y:S02]  /*aa50*/  FFMA.FTZ R175, R29, c[0x0][0x2d0], -R165.reuse ;  /* 0x0000b4001daf7a23 */ /* 0x100fe400000108a5 */
[--C-:B------:R-:W-:Y:S02]  /*aa60*/  FFMA.FTZ R210, R30, c[0x0][0x2d0], -R164.reuse ;  /* 0x0000b4001ed27a23 */ /* 0x100fe400000108a4 */
[--C-:B------:R-:W-:Y:S02]  /*aa70*/  FFMA.FTZ R211, R31, c[0x0][0x2d0], -R164.reuse ;  /* 0x0000b4001fd37a23 */ /* 0x100fe400000108a4 */
[----:B------:R-:W-:Y:S01]  /*aa80*/  LDSM.16.MT88.4 R28, [R176+UR4+0x1900] ;  /* 0x00190004b01c783b */ /* 0x000fe20008004200 */
[----:B------:R-:W-:Y:S02]  /*aa90*/  FFMA.FTZ R212, R32, c[0x0][0x2d0], -R165 ;  /* 0x0000b40020d47a23 */ /* 0x000fe400000108a5 */
[----:B------:R-:W4:Y:S01]  /*aaa0*/  MUFU.EX2 R163, R163 ;  /* 0x000000a300a37308 */ /* 0x000f220000000800 */
[----:B------:R-:W-:Y:S02]  /*aab0*/  FFMA.FTZ R213, R34, c[0x0][0x2d0], -R164 ;  /* 0x0000b40022d57a23 */ /* 0x000fe400000108a4 */
[C---:B------:R-:W-:Y:S01]  /*aac0*/  FMUL.FTZ R112, R132.reuse, R112 ;  /* 0x0000007084707220 */ /* 0x040fe20000410000 */
        /* <DEDUP_REMOVED lines=10> */
[----:B------:R-:W1:Y:S01]  /*ab70*/  MUFU.EX2 R167, R167 ;  /* 0x000000a700a77308 */ /* 0x000e620000000800 */
[C---:B------:R-:W-:Y:S02]  /*ab80*/  FMUL.FTZ R121, R132.reuse, R121 ;  /* 0x0000007984797220 */ /* 0x040fe40000410000 */
[----:B------:R-:W-:Y:S01]  /*ab90*/  FMUL.FTZ R122, R3, R122 ;  /* 0x0000007a037a7220 */ /* 0x000fe20000410000 */
[----:B----4-:R-:W-:Y:S01]  /*aba0*/  F2FP.BF16.PACK_AB R131, R163, R162 ;  /* 0x000000a2a383723e */ /* 0x010fe200000010ff */
[C---:B------:R-:W-:Y:S02]  /*abb0*/  FMUL.FTZ R123, R3.reuse, R123 ;  /* 0x0000007b037b7220 */ /* 0x040fe40000410000 */
[C---:B------:R-:W-:Y:S02]  /*abc0*/  FMUL.FTZ R36, R132.reuse, R36 ;  /* 0x0000002484247220 */ /* 0x040fe40000410000 */
[----:B------:R-:W-:Y:S01]  /*abd0*/  FMUL.FTZ R37, R132, R37 ;  /* 0x0000002584257220 */ /* 0x000fe20000410000 */
[----:B------:R-:W-:Y:S01]  /*abe0*/  MUFU.EX2 R168, R168 ;  /* 0x000000a800a87308 */ /* 0x000fe20000000800 */
[C---:B------:R-:W-:Y:S05]  /*abf0*/  HMMA.16816.F32.BF16 R4, R128.reuse, R136, R4 ;  /* 0x000000888004723c */ /* 0x040fea0000041804 */
[C---:B------:R-:W-:Y:S02]  /*ac00*/  FMUL.FTZ R38, R3.reuse, R38 ;  /* 0x0000002603267220 */ /* 0x040fe40000410000 */
[----:B------:R-:W-:Y:S01]  /*ac10*/  IADD3 R137, R176, UR4, RZ ;  /* 0x00000004b0897c10 */ /* 0x000fe2000fffe0ff */
[C---:B------:R-:W-:Y:S01]  /*ac20*/  HMMA.16816.F32.BF16 R8, R128.reuse, R138, R8 ;  /* 0x0000008a8008723c */ /* 0x040fe20000041808 */
[----:B------:R-:W4:Y:S03]  /*ac30*/  MUFU.EX2 R169, R169 ;  /* 0x000000a900a97308 */ /* 0x000f260000000800 */
[----:B------:R-:W-:Y:S01]  /*ac40*/  IADD3 R134, R182, R137, RZ ;  /* 0x00000089b6867210 */ /* 0x000fe20007ffe0ff */
[C---:B------:R-:W-:Y:S02]  /*ac50*/  FMUL.FTZ R39, R3.reuse, R39 ;  /* 0x0000002703277220 */ /* 0x040fe40000410000 */
[C---:B------:R-:W-:Y:S01]  /*ac60*/  FMUL.FTZ R40, R132.reuse, R40 ;  /* 0x0000002884287220 */ /* 0x040fe20000410000 */
[C---:B---3--:R-:W-:Y:S01]  /*ac70*/  HMMA.16816.F32.BF16 R100, R128.reuse, R140, R100 ;  /* 0x0000008c8064723c */ /* 0x048fe20000041864 */
[----:B------:R-:W3:Y:S02]  /*ac80*/  LDSM.16.MT88.4 R136, [R134+0x100] ;  /* 0x000100008688783b */ /* 0x000ee40000004200 */
[----:B------:R-:W-:Y:S01]  /*ac90*/  MUFU.EX2 R170, R170 ;  /* 0x000000aa00aa7308 */ /* 0x000fe20000000800 */
[C---:B------:R-:W-:Y:S02]  /*aca0*/  FMUL.FTZ R41, R132.reuse, R41 ;  /* 0x0000002984297220 */ /* 0x040fe40000410000 */
[C---:B------:R-:W-:Y:S02]  /*acb0*/  FMUL.FTZ R42, R3.reuse, R42 ;  /* 0x0000002a032a7220 */ /* 0x040fe40000410000 */
[C---:B------:R-:W-:Y:S01]  /*acc0*/  HMMA.16816.F32.BF16 R104, R128.reuse, R142, R104 ;  /* 0x0000008e8068723c */ /* 0x040fe20000041868 */
[----:B------:R-:W5:Y:S03]  /*acd0*/  LDSM.16.MT88.4 R140, [R177+UR4+0x2100] ;  /* 0x00210004b18c783b */ /* 0x000f660008004200 */
[C---:B------:R-:W-:Y:S01]  /*ace0*/  FMUL.FTZ R43, R3.reuse, R43 ;  /* 0x0000002b032b7220 */ /* 0x040fe20000410000 */
[----:B------:R-:W1:Y:S01]  /*acf0*/  MUFU.EX2 R171, R171 ;  /* 0x000000ab00ab7308 */ /* 0x000e620000000800 */
[C---:B------:R-:W-:Y:S02]  /*ad00*/  FMUL.FTZ R44, R132.reuse, R44 ;  /* 0x0000002c842c7220 */ /* 0x040fe40000410000 */
[C---:B--2---:R-:W-:Y:S01]  /*ad10*/  HMMA.16816.F32.BF16 R108, R128.reuse, R124, R108 ;  /* 0x0000007c806c723c */ /* 0x044fe2000004186c */
[----:B------:R-:W-:Y:S03]  /*ad20*/  LDSM.16.MT88.4 R12, [R134+0x4100] ;  /* 0x00410000860c783b */ /* 0x000fe60000004200 */
[C---:B------:R-:W-:Y:S02]  /*ad30*/  FMUL.FTZ R45, R132.reuse, R45 ;  /* 0x0000002d842d7220 */ /* 0x040fe40000410000 */
[C---:B------:R-:W-:Y:S01]  /*ad40*/  FMUL.FTZ R46, R3.reuse, R46 ;  /* 0x0000002e032e7220 */ /* 0x040fe20000410000 */
[----:B------:R-:W-:Y:S01]  /*ad50*/  MUFU.EX2 R172, R172 ;  /* 0x000000ac00ac7308 */ /* 0x000fe20000000800 */
[C---:B------:R-:W-:Y:S01]  /*ad60*/  HMMA.16816.F32.BF16 R112, R128.reuse, R126, R112 ;  /* 0x0000007e8070723c */ /* 0x040fe20000041870 */
[----:B------:R-:W2:Y:S03]  /*ad70*/  LDSM.16.MT88.4 R124, [R133+0x2100] ;  /* 0x00210000857c783b */ /* 0x000ea60000004200 */
[C---:B------:R-:W-:Y:S02]  /*ad80*/  FMUL.FTZ R47, R3.reuse, R47 ;  /* 0x0000002f032f7220 */ /* 0x040fe40000410000 */
[C---:B------:R-:W-:Y:S02]  /*ad90*/  FMUL.FTZ R48, R132.reuse, R48 ;  /* 0x0000003084307220 */ /* 0x040fe40000410000 */
[C---:B------:R-:W-:Y:S01]  /*ada0*/  FMUL.FTZ R49, R132.reuse, R49 ;  /* 0x0000003184317220 */ /* 0x040fe20000410000 */
[----:B------:R-:W1:Y:S03]  /*adb0*/  MUFU.EX2 R173, R173 ;  /* 0x000000ad00ad7308 */ /* 0x000e660000000800 */
[C---:B------:R-:W-:Y:S02]  /*adc0*/  FMUL.FTZ R50, R3.reuse, R50 ;  /* 0x0000003203327220 */ /* 0x040fe40000410000 */
[C---:B------:R-:W-:Y:S02]  /*add0*/  FMUL.FTZ R51, R3.reuse, R51 ;  /* 0x0000003303337220 */ /* 0x040fe40000410000 */
[C---:B------:R-:W-:Y:S01]  /*ade0*/  FMUL.FTZ R52, R132.reuse, R52 ;  /* 0x0000003484347220 */ /* 0x040fe20000410000 */
[C---:B---3--:R-:W-:Y:S02]  /*adf0*/  HMMA.16816.F32.BF16 R116, R128.reuse, R136, R116 ;  /* 0x000000888074723c */ /* 0x048fe40000041874 */
[----:B------:R-:W-:Y:S01]  /*ae00*/  MUFU.EX2 R174, R174 ;  /* 0x000000ae00ae7308 */ /* 0x000fe20000000800 */
[C---:B------:R-:W-:Y:S02]  /*ae10*/  FMUL.FTZ R53, R132.reuse, R53 ;  /* 0x0000003584357220 */ /* 0x040fe40000410000 */
[C---:B------:R-:W-:Y:S02]  /*ae20*/  FMUL.FTZ R54, R3.reuse, R54 ;  /* 0x0000003603367220 */ /* 0x040fe40000410000 */
[C---:B------:R-:W-:Y:S01]  /*ae30*/  FMUL.FTZ R55, R3.reuse, R55 ;  /* 0x0000003703377220 */ /* 0x040fe20000410000 */
[C---:B------:R-:W-:Y:S01]  /*ae40*/  HMMA.16816.F32.BF16 R120, R128.reuse, R138, R120 ;  /* 0x0000008a8078723c */ /* 0x040fe20000041878 */
[----:B------:R-:W3:Y:S03]  /*ae50*/  LDSM.16.MT88.4 R136, [R176+UR4+0x2100] ;  /* 0x00210004b088783b */ /* 0x000ee60008004200 */
[C---:B------:R-:W-:Y:S01]  /*ae60*/  FMUL.FTZ R56, R132.reuse, R56 ;  /* 0x0000003884387220 */ /* 0x040fe20000410000 */
[----:B------:R-:W-:Y:S01]  /*ae70*/  MUFU.EX2 R175, R175 ;  /* 0x000000af00af7308 */ /* 0x000fe20000000800 */
[C---:B------:R-:W-:Y:S02]  /*ae80*/  FMUL.FTZ R57, R132.reuse, R57 ;  /* 0x0000003984397220 */ /* 0x040fe40000410000 */
[C---:B-----5:R-:W-:Y:S04]  /*ae90*/  HMMA.16816.F32.BF16 R36, R128.reuse, R140, R36 ;  /* 0x0000008c8024723c */ /* 0x060fe80000041824 */
[C---:B------:R-:W-:Y:S02]  /*aea0*/  FMUL.FTZ R58, R3.reuse, R58 ;  /* 0x0000003a033a7220 */ /* 0x040fe40000410000 */
[C---:B------:R-:W-:Y:S01]  /*aeb0*/  FMUL.FTZ R59, R3.reuse, R59 ;  /* 0x0000003b033b7220 */ /* 0x040fe20000410000 */
[----:B------:R-:W-:Y:S01]  /*aec0*/  MUFU.EX2 R210, R210 ;  /* 0x000000d200d27308 */ /* 0x000fe20000000800 */
[C---:B------:R-:W-:Y:S01]  /*aed0*/  HMMA.16816.F32.BF16 R40, R128.reuse, R142, R40 ;  /* 0x0000008e8028723c */ /* 0x040fe20000041828 */
[----:B------:R-:W5:Y:S03]  /*aee0*/  LDSM.16.MT88.4 R140, [R134+0x2100] ;  /* 0x00210000868c783b */ /* 0x000f660000004200 */
[C---:B------:R-:W-:Y:S02]  /*aef0*/  FMUL.FTZ R60, R132.reuse, R60 ;  /* 0x0000003c843c7220 */ /* 0x040fe40000410000 */
[C---:B------:R-:W-:Y:S02]  /*af00*/  FMUL.FTZ R61, R132.reuse, R61 ;  /* 0x0000003d843d7220 */ /* 0x040fe40000410000 */
[C---:B--2---:R-:W-:Y:S01]  /*af10*/  HMMA.16816.F32.BF16 R44, R128.reuse, R124, R44 ;  /* 0x0000007c802c723c */ /* 0x044fe2000004182c */
[----:B------:R-:W-:Y:S03]  /*af20*/  MUFU.EX2 R211, R211 ;  /* 0x000000d300d37308 */ /* 0x000fe60000000800 */
[C---:B------:R-:W-:Y:S02]  /*af30*/  FMUL.FTZ R62, R3.reuse, R62 ;  /* 0x0000003e033e7220 */ /* 0x040fe40000410000 */
[C---:B------:R-:W-:Y:S02]  /*af40*/  FMUL.FTZ R63, R3.reuse, R63 ;  /* 0x0000003f033f7220 */ /* 0x040fe40000410000 */
[C---:B------:R-:W-:Y:S01]  /*af50*/  HMMA.16816.F32.BF16 R48, R128.reuse, R126, R48 ;  /* 0x0000007e8030723c */ /* 0x040fe20000041830 */
[----:B------:R-:W2:Y:S02]  /*af60*/  LDSM.16.MT88.4 R124, [R177+UR4+0x4100] ;  /* 0x00410004b17c783b */ /* 0x000ea40008004200 */
[----:B------:R-:W-:Y:S01]  /*af70*/  MUFU.EX2 R212, R212 ;  /* 0x000000d400d47308 */ /* 0x000fe20000000800 */
[C---:B------:R-:W-:Y:S02]  /*af80*/  FMUL.FTZ R64, R132.reuse, R64 ;  /* 0x0000004084407220 */ /* 0x040fe40000410000 */
[C---:B------:R-:W-:Y:S02]  /*af90*/  FMUL.FTZ R65, R132.reuse, R65 ;  /* 0x0000004184417220 */ /* 0x040fe40000410000 */
[C---:B------:R-:W-:Y:S01]  /*afa0*/  FMUL.FTZ R66, R3.reuse, R66 ;  /* 0x0000004203427220 */ /* 0x040fe20000410000 */
[C---:B---3--:R-:W-:Y:S03]  /*afb0*/  HMMA.16816.F32.BF16 R52, R128.reuse, R136, R52 ;  /* 0x000000888034723c */ /* 0x048fe60000041834 */
[C---:B------:R-:W-:Y:S01]  /*afc0*/  FMUL.FTZ R67, R3.reuse, R67 ;  /* 0x0000004303437220 */ /* 0x040fe20000410000 */
[----:B------:R-:W-:Y:S01]  /*afd0*/  MUFU.EX2 R213, R213 ;  /* 0x000000d500d57308 */ /* 0x000fe20000000800 */
[C---:B------:R-:W-:Y:S02]  /*afe0*/  FMUL.FTZ R68, R132.reuse, R68 ;  /* 0x0000004484447220 */ /* 0x040fe40000410000 */
[C---:B------:R-:W-:Y:S01]  /*aff0*/  FMUL.FTZ R69, R132.reuse, R69 ;  /* 0x0000004584457220 */ /* 0x040fe20000410000 */
        /* <DEDUP_REMOVED lines=8> */
[----:B------:R-:W5:Y:S03]  /*b080*/  LDSM.16.MT88.4 R140, [R176+UR4+0x4100] ;  /* 0x00410004b08c783b */ /* 0x000f660008004200 */
[C---:B------:R-:W-:Y:S02]  /*b090*/  FMUL.FTZ R74, R3.reuse, R74 ;  /* 0x0000004a034a7220 */ /* 0x040fe40000410000 */
[C---:B------:R-:W-:Y:S02]  /*b0a0*/  FMUL.FTZ R75, R3.reuse, R75 ;  /* 0x0000004b034b7220 */ /* 0x040fe40000410000 */
[C---:B--2---:R-:W-:Y:S04]  /*b0b0*/  HMMA.16816.F32.BF16 R68, R128.reuse, R124, R68 ;  /* 0x0000007c8044723c */ /* 0x044fe80000041844 */
[C---:B------:R-:W-:Y:S02]  /*b0c0*/  FMUL.FTZ R76, R132.reuse, R76 ;  /* 0x0000004c844c7220 */ /* 0x040fe40000410000 */
[C---:B------:R-:W-:Y:S02]  /*b0d0*/  FMUL.FTZ R77, R132.reuse, R77 ;  /* 0x0000004d844d7220 */ /* 0x040fe40000410000 */
[C---:B------:R-:W-:Y:S01]  /*b0e0*/  HMMA.16816.F32.BF16 R72, R128.reuse, R126, R72 ;  /* 0x0000007e8048723c */ /* 0x040fe20000041848 */
[----:B------:R-:W2:Y:S03]  /*b0f0*/  LDSM.16.MT88.4 R124, [R177+UR4+0x900] ;  /* 0x00090004b17c783b */ /* 0x000ea60008004200 */
[C---:B------:R-:W-:Y:S02]  /*b100*/  FMUL.FTZ R78, R3.reuse, R78 ;  /* 0x0000004e034e7220 */ /* 0x040fe40000410000 */
[C---:B------:R-:W-:Y:S02]  /*b110*/  FMUL.FTZ R79, R3.reuse, R79 ;  /* 0x0000004f034f7220 */ /* 0x040fe40000410000 */
[C---:B------:R-:W-:Y:S04]  /*b120*/  FMUL.FTZ R80, R132.reuse, R80 ;  /* 0x0000005084507220 */ /* 0x040fe80000410000 */
[C---:B------:R-:W-:Y:S01]  /*b130*/  FMUL.FTZ R81, R132.reuse, R81 ;  /* 0x0000005184517220 */ /* 0x040fe20000410000 */
[C---:B---3--:R-:W-:Y:S03]  /*b140*/  HMMA.16816.F32.BF16 R76, R128.reuse, R136, R76 ;  /* 0x00000088804c723c */ /* 0x048fe6000004184c */
[C---:B------:R-:W-:Y:S02]  /*b150*/  FMUL.FTZ R82, R3.reuse, R82 ;  /* 0x0000005203527220 */ /* 0x040fe40000410000 */
[C---:B------:R-:W-:Y:S02]  /*b160*/  FMUL.FTZ R83, R3.reuse, R83 ;  /* 0x0000005303537220 */ /* 0x040fe40000410000 */
[C---:B------:R-:W-:Y:S02]  /*b170*/  FMUL.FTZ R84, R132.reuse, R84 ;  /* 0x0000005484547220 */ /* 0x040fe40000410000 */
[C---:B------:R-:W-:Y:S03]  /*b180*/  FMUL.FTZ R85, R132.reuse, R85 ;  /* 0x0000005584557220 */ /* 0x040fe60000410000 */
[C---:B------:R-:W-:Y:S01]  /*b190*/  HMMA.16816.F32.BF16 R80, R128.reuse, R138, R80 ;  /* 0x0000008a8050723c */ /* 0x040fe20000041850 */
[----:B------:R-:W3:Y:S02]  /*b1a0*/  LDSM.16.MT88.4 R136, [R176+UR4+0x900] ;  /* 0x00090004b088783b */ /* 0x000ee40008004200 */
[C---:B------:R-:W-:Y:S02]  /*b1b0*/  FMUL.FTZ R86, R3.reuse, R86 ;  /* 0x0000005603567220 */ /* 0x040fe40000410000 */
[C---:B------:R-:W-:Y:S02]  /*b1c0*/  FMUL.FTZ R87, R3.reuse, R87 ;  /* 0x0000005703577220 */ /* 0x040fe40000410000 */
[C---:B------:R-:W-:Y:S02]  /*b1d0*/  FMUL.FTZ R88, R132.reuse, R88 ;  /* 0x0000005884587220 */ /* 0x040fe40000410000 */
[C---:B------:R-:W-:Y:S03]  /*b1e0*/  FMUL.FTZ R89, R132.reuse, R89 ;  /* 0x0000005984597220 */ /* 0x040fe60000410000 */
[C---:B-----5:R-:W-:Y:S03]  /*b1f0*/  HMMA.16816.F32.BF16 R84, R128.reuse, R140, R84 ;  /* 0x0000008c8054723c */ /* 0x060fe60000041854 */
[C---:B------:R-:W-:Y:S02]  /*b200*/  FMUL.FTZ R90, R3.reuse, R90 ;  /* 0x0000005a035a7220 */ /* 0x040fe40000410000 */
[C---:B------:R-:W-:Y:S02]  /*b210*/  FMUL.FTZ R91, R3.reuse, R91 ;  /* 0x0000005b035b7220 */ /* 0x040fe40000410000 */
[C---:B------:R-:W-:Y:S02]  /*b220*/  FMUL.FTZ R92, R132.reuse, R92 ;  /* 0x0000005c845c7220 */ /* 0x040fe40000410000 */
[C---:B------:R-:W-:Y:S03]  /*b230*/  FMUL.FTZ R93, R132.reuse, R93 ;  /* 0x0000005d845d7220 */ /* 0x040fe60000410000 */
[C---:B------:R-:W-:Y:S01]  /*b240*/  HMMA.16816.F32.BF16 R88, R128.reuse, R142, R88 ;  /* 0x0000008e8058723c */ /* 0x040fe20000041858 */
[----:B------:R-:W5:Y:S02]  /*b250*/  LDSM.16.MT88.4 R140, [R134+0x900] ;  /* 0x00090000868c783b */ /* 0x000f640000004200 */
[C---:B------:R-:W-:Y:S02]  /*b260*/  FMUL.FTZ R94, R3.reuse, R94 ;  /* 0x0000005e035e7220 */ /* 0x040fe40000410000 */
[C---:B------:R-:W-:Y:S02]  /*b270*/  FMUL.FTZ R95, R3.reuse, R95 ;  /* 0x0000005f035f7220 */ /* 0x040fe40000410000 */
[C---:B------:R-:W-:Y:S02]  /*b280*/  FMUL.FTZ R96, R132.reuse, R96 ;  /* 0x0000006084607220 */ /* 0x040fe40000410000 */
[C---:B------:R-:W-:Y:S03]  /*b290*/  FMUL.FTZ R97, R132.reuse, R97 ;  /* 0x0000006184617220 */ /* 0x040fe60000410000 */
[C---:B------:R-:W-:Y:S03]  /*b2a0*/  HMMA.16816.F32.BF16 R92, R128.reuse, R12, R92 ;  /* 0x0000000c805c723c */ /* 0x040fe6000004185c */
[C---:B------:R-:W-:Y:S02]  /*b2b0*/  FMUL.FTZ R98, R3.reuse, R98 ;  /* 0x0000006203627220 */ /* 0x040fe40000410000 */
[----:B------:R-:W-:Y:S02]  /*b2c0*/  FMUL.FTZ R99, R3, R99 ;  /* 0x0000006303637220 */ /* 0x000fe40000410000 */
[----:B-1----:R-:W-:Y:S01]  /*b2d0*/  F2FP.BF16.PACK_AB R12, R167, R166 ;  /* 0x000000a6a70c723e */ /* 0x002fe200000010ff */
[----:B------:R-:W-:Y:S01]  /*b2e0*/  FFMA.FTZ R156, R132, R197, R156 ;  /* 0x000000c5849c7223 */ /* 0x000fe2000001009c */
[----:B----4-:R-:W-:Y:S03]  /*b2f0*/  F2FP.BF16.PACK_AB R13, R169, R168 ;  /* 0x000000a8a90d723e */ /* 0x010fe600000010ff */
[----:B------:R-:W-:Y:S01]  /*b300*/  HMMA.16816.F32.BF16 R96, R128, R14, R96 ;  /* 0x0000000e8060723c */ /* 0x000fe20000041860 */
[----:B------:R-:W-:Y:S02]  /*b310*/  LDSM.16.MT88.4 R128, [R133+0x4900] ;  /* 0x004900008580783b */ /* 0x000fe40000004200 */
[----:B------:R-:W-:Y:S01]  /*b320*/  FFMA.FTZ R160, R3, R198, R160 ;  /* 0x000000c603a07223 */ /* 0x000fe200000100a0 */
[----:B------:R-:W-:Y:S01]  /*b330*/  IADD3 R3, R202, -0x2, RZ ;  /* 0xfffffffeca037810 */ /* 0x000fe20007ffe0ff */
[----:B------:R-:W-:Y:S02]  /*b340*/  FADD.FTZ R157, R157, R156 ;  /* 0x0000009c9d9d7221 */ /* 0x000fe40000010000 */
[----:B------:R-:W-:Y:S01]  /*b350*/  F2FP.BF16.PACK_AB R14, R171, R170 ;  /* 0x000000aaab0e723e */ /* 0x000fe200000010ff */
[----:B------:R-:W-:Y:S01]  /*b360*/  FADD.FTZ R161, R161, R160 ;  /* 0x000000a0a1a17221 */ /* 0x000fe20000010000 */
[----:B------:R-:W-:Y:S02]  /*b370*/  F2FP.BF16.PACK_AB R15, R173, R172 ;  /* 0x000000acad0f723e */ /* 0x000fe400000010ff */
[----:B------:R-:W-:Y:S01]  /*b380*/  ISETP.GE.AND P0, PT, R3, UR11, PT ;  /* 0x0000000b03007c0c */ /* 0x000fe2000bf06270 */
[----:B------:R-:W-:Y:S02]  /*b390*/  FADD.FTZ R158, R158, R157 ;  /* 0x0000009d9e9e7221 */ /* 0x000fe40000010000 */
[----:B------:R-:W-:Y:S02]  /*b3a0*/  FADD.FTZ R162, R162, R161 ;  /* 0x000000a1a2a27221 */ /* 0x000fe40000010000 */
[C---:B--2---:R-:W-:Y:S05]  /*b3b0*/  HMMA.16816.F32.BF16 R4, R12.reuse, R124, R4 ;  /* 0x0000007c0c04723c */ /* 0x044fea0000041804 */
        /* <DEDUP_REMOVED lines=10> */
[----:B------:R-:W2:Y:S03]  /*b460*/  LDSM.16.MT88.4 R16, [R177+UR4+0x4900] ;  /* 0x00490004b110783b */ /* 0x000ea60008004200 */
[----:B------:R-:W-:Y:S02]  /*b470*/  FADD.FTZ R170, R170, R167 ;  /* 0x000000a7aaaa7221 */ /* 0x000fe40000010000 */
[----:B------:R-:W-:Y:S02]  /*b480*/  FADD.FTZ R172, R172, R169 ;  /* 0x000000a9acac7221 */ /* 0x000fe40000010000 */
[C---:B---3--:R-:W-:Y:S04]  /*b490*/  HMMA.16816.F32.BF16 R108, R12.reuse, R136, R108 ;  /* 0x000000880c6c723c */ /* 0x048fe8000004186c */
[----:B------:R-:W-:Y:S02]  /*b4a0*/  FADD.FTZ R171, R171, R170 ;  /* 0x000000aaabab7221 */ /* 0x000fe40000010000 */
[----:B------:R-:W-:Y:S02]  /*b4b0*/  FADD.FTZ R173, R173, R172 ;  /* 0x000000acadad7221 */ /* 0x000fe40000010000 */
[C---:B------:R-:W-:Y:S01]  /*b4c0*/  HMMA.16816.F32.BF16 R112, R12.reuse, R138, R112 ;  /* 0x0000008a0c70723c */ /* 0x040fe20000041870 */
[----:B------:R-:W3:Y:S07]  /*b4d0*/  LDSM.16.MT88.4 R136, [R176+UR4+0x4900] ;  /* 0x00490004b088783b */ /* 0x000eee0008004200 */
[C---:B-----5:R-:W-:Y:S08]  /*b4e0*/  HMMA.16816.F32.BF16 R116, R12.reuse, R140, R116 ;  /* 0x0000008c0c74723c */ /* 0x060ff00000041874 */
[C---:B------:R-:W-:Y:S01]  /*b4f0*/  HMMA.16816.F32.BF16 R120, R12.reuse, R142, R120 ;  /* 0x0000008e0c78723c */ /* 0x040fe20000041878 */
[----:B------:R-:W-:Y:S07]  /*b500*/  LDSM.16.MT88.4 R140, [R176+UR4+0x1100] ;  /* 0x00110004b08c783b */ /* 0x000fee0008004200 */
[C---:B------:R-:W-:Y:S08]  /*b510*/  HMMA.16816.F32.BF16 R36, R12.reuse, R144, R36 ;  /* 0x000000900c24723c */ /* 0x040ff00000041824 */
[C---:B------:R-:W-:Y:S01]  /*b520*/  HMMA.16816.F32.BF16 R40, R12.reuse, R146, R40 ;  /* 0x000000920c28723c */ /* 0x040fe20000041828 */
[----:B------:R-:W-:Y:S07]  /*b530*/  LDSM.16.MT88.4 R144, [R177+UR4+0x5900] ;  /* 0x00590004b190783b */ /* 0x000fee0008004200 */
        /* <DEDUP_REMOVED lines=8> */
[----:B------:R-:W4:Y:S01]  /*b5c0*/  LDSM.16.MT88.4 R20, [R134+0x4900] ;  /* 0x004900008614783b */ /* 0x000f220000004200 */
[--C-:B------:R-:W-:Y:S01]  /*b5d0*/  FFMA.FTZ R152, R24, c[0x0][0x2d0], -R165.reuse ;  /* 0x0000b40018987a23 */ /* 0x100fe200000108a5 */
[C---:B------:R-:W-:Y:S01]  /*b5e0*/  HMMA.16816.F32.BF16 R56, R12.reuse, R154, R56 ;  /* 0x0000009a0c38723c */ /* 0x040fe20000041838 */
[----:B------:R-:W5:Y:S03]  /*b5f0*/  MUFU.EX2 R149, R149 ;  /* 0x0000009500957308 */ /* 0x000f660000000800 */
[--C-:B------:R-:W-:Y:S02]  /*b600*/  FFMA.FTZ R153, R25, c[0x0][0x2d0], -R165.reuse ;  /* 0x0000b40019997a23 */ /* 0x100fe400000108a5 */
[----:B------:R-:W-:Y:S02]  /*b610*/  FFMA.FTZ R165, R33, c[0x0][0x2d0], -R165 ;  /* 0x0000b40021a57a23 */ /* 0x000fe400000108a5 */
[C---:B-1----:R-:W-:Y:S03]  /*b620*/  HMMA.16816.F32.BF16 R60, R12.reuse, R124, R60 ;  /* 0x0000007c0c3c723c */ /* 0x042fe6000004183c */
[----:B------:R-:W-:Y:S01]  /*b630*/  MUFU.EX2 R150, R150 ;  /* 0x0000009600967308 */ /* 0x000fe20000000800 */
[--C-:B------:R-:W-:Y:S02]  /*b640*/  FFMA.FTZ R154, R26, c[0x0][0x2d0], -R164.reuse ;  /* 0x0000b4001a9a7a23 */ /* 0x100fe400000108a4 */
[--C-:B------:R-:W-:Y:S02]  /*b650*/  FFMA.FTZ R155, R27, c[0x0][0x2d0], -R164.reuse ;  /* 0x0000b4001b9b7a23 */ /* 0x100fe400000108a4 */
[C---:B------:R-:W-:Y:S01]  /*b660*/  HMMA.16816.F32.BF16 R64, R12.reuse, R126, R64 ;  /* 0x0000007e0c40723c */ /* 0x040fe20000041840 */
[----:B------:R-:W-:Y:S03]  /*b670*/  LDSM.16.MT88.4 R124, [R133+0x1100] ;  /* 0x00110000857c783b */ /* 0x000fe60000004200 */
[----:B------:R-:W-:Y:S01]  /*b680*/  FFMA.FTZ R164, R35, c[0x0][0x2d0], -R164 ;  /* 0x0000b40023a47a23 */ /* 0x000fe200000108a4 */
[----:B------:R-:W1:Y:S03]  /*b690*/  MUFU.EX2 R151, R151 ;  /* 0x0000009700977308 */ /* 0x000e660000000800 */
[C---:B--2---:R-:W-:Y:S01]  /*b6a0*/  HMMA.16816.F32.BF16 R68, R12.reuse, R16, R68 ;  /* 0x000000100c44723c */ /* 0x044fe20000041844 */
[----:B------:R-:W-:Y:S06]  /*b6b0*/  LDSM.16.MT88.4 R24, [R134+0x1100] ;  /* 0x001100008618783b */ /* 0x000fec0000004200 */
[----:B------:R-:W-:Y:S01]  /*b6c0*/  MUFU.EX2 R152, R152 ;  /* 0x0000009800987308 */ /* 0x000fe20000000800 */
[C---:B------:R-:W-:Y:S01]  /*b6d0*/  HMMA.16816.F32.BF16 R72, R12.reuse, R18, R72 ;  /* 0x000000120c48723c */ /* 0x040fe20000041848 */
[----:B------:R-:W2:Y:S07]  /*b6e0*/  LDSM.16.MT88.4 R16, [R177+UR4+0x1100] ;  /* 0x00110004b110783b */ /* 0x000eae0008004200 */
[C---:B------:R-:W-:Y:S01]  /*b6f0*/  HMMA.16816.F32.BF16 R76, R12.reuse, R128, R76 ;  /* 0x000000800c4c723c */ /* 0x040fe2000004184c */
[----:B------:R-:W-:Y:S01]  /*b700*/  LDSM.16.MT88.4 R32, [R134+0x1900] ;  /* 0x001900008620783b */ /* 0x000fe20000004200 */
[----:B------:R-:W1:Y:S06]  /*b710*/  MUFU.EX2 R153, R153 ;  /* 0x0000009900997308 */ /* 0x000e6c0000000800 */
[C---:B------:R-:W-:Y:S01]  /*b720*/  HMMA.16816.F32.BF16 R80, R12.reuse, R130, R80 ;  /* 0x000000820c50723c */ /* 0x040fe20000041850 */
[----:B------:R-:W1:Y:S03]  /*b730*/  LDSM.16.MT88.4 R128, [R177+UR4+0x3100] ;  /* 0x00310004b180783b */ /* 0x000e660008004200 */
[----:B------:R-:W-:Y:S04]  /*b740*/  MUFU.EX2 R154, R154 ;  /* 0x0000009a009a7308 */ /* 0x000fe80000000800 */
[C---:B---3--:R-:W-:Y:S06]  /*b750*/  HMMA.16816.F32.BF16 R84, R12.reuse, R136, R84 ;  /* 0x000000880c54723c */ /* 0x048fec0000041854 */
[----:B------:R-:W3:Y:S02]  /*b760*/  MUFU.EX2 R155, R155 ;  /* 0x0000009b009b7308 */ /* 0x000ee40000000800 */
[C---:B------:R-:W-:Y:S01]  /*b770*/  HMMA.16816.F32.BF16 R88, R12.reuse, R138, R88 ;  /* 0x0000008a0c58723c */ /* 0x040fe20000041858 */
[----:B------:R-:W-:Y:S07]  /*b780*/  LDSM.16.MT88.4 R136, [R176+UR4+0x3900] ;  /* 0x00390004b088783b */ /* 0x000fee0008004200 */
[C---:B----4-:R-:W-:Y:S01]  /*b790*/  HMMA.16816.F32.BF16 R92, R12.reuse, R20, R92 ;  /* 0x000000140c5c723c */ /* 0x050fe2000004185c */
[----:B------:R-:W4:Y:S07]  /*b7a0*/  MUFU.EX2 R165, R165 ;  /* 0x000000a500a57308 */ /* 0x000f2e0000000800 */
[----:B------:R-:W-:Y:S01]  /*b7b0*/  HMMA.16816.F32.BF16 R96, R12, R22, R96 ;  /* 0x000000160c60723c */ /* 0x000fe20000041860 */
[----:B------:R-:W4:Y:S02]  /*b7c0*/  LDSM.16.MT88.4 R20, [R133+0x3100] ;  /* 0x003100008514783b */ /* 0x000f240000004200 */
[----:B------:R-:W4:Y:S04]  /*b7d0*/  MUFU.EX2 R164, R164 ;  /* 0x000000a400a47308 */ /* 0x000f280000000800 */
[----:B-----5:R-:W-:Y:S01]  /*b7e0*/  F2FP.BF16.PACK_AB R12, R149, R148 ;  /* 0x00000094950c723e */ /* 0x020fe200000010ff */
[----:B------:R-:W-:Y:S01]  /*b7f0*/  FADD.FTZ R148, R148, R171 ;  /* 0x000000ab94947221 */ /* 0x000fe20000010000 */
[----:B-1----:R-:W-:Y:S03]  /*b800*/  F2FP.BF16.PACK_AB R13, R151, R150 ;  /* 0x00000096970d723e */ /* 0x002fe600000010ff */
[----:B------:R-:W-:Y:S01]  /*b810*/  F2FP.BF16.PACK_AB R14, R153, R152 ;  /* 0x00000098990e723e */ /* 0x000fe200000010ff */
[----:B------:R-:W-:Y:S01]  /*b820*/  FADD.FTZ R150, R150, R173 ;  /* 0x000000ad96967221 */ /* 0x000fe20000010000 */
[----:B---3--:R-:W-:Y:S01]  /*b830*/  F2FP.BF16.PACK_AB R15, R155, R154 ;  /* 0x0000009a9b0f723e */ /* 0x008fe200000010ff */
        /* <DEDUP_REMOVED lines=8> */
[----:B------:R-:W1:Y:S07]  /*b8c0*/  LDSM.16.MT88.4 R16, [R176+UR4+0x3100] ;  /* 0x00310004b010783b */ /* 0x000e6e0008004200 */
[C---:B------:R-:W-:Y:S08]  /*b8d0*/  HMMA.16816.F32.BF16 R100, R12.reuse, R124, R100 ;  /* 0x0000007c0c64723c */ /* 0x040ff00000041864 */
[C---:B------:R-:W-:Y:S01]  /*b8e0*/  HMMA.16816.F32.BF16 R104, R12.reuse, R126, R104 ;  /* 0x0000007e0c68723c */ /* 0x040fe20000041868 */
[----:B------:R-:W-:Y:S07]  /*b8f0*/  LDSM.16.MT88.4 R124, [R177+UR4+0x5100] ;  /* 0x00510004b17c783b */ /* 0x000fee0008004200 */
[C---:B------:R-:W-:Y:S08]  /*b900*/  HMMA.16816.F32.BF16 R108, R12.reuse, R140, R108 ;  /* 0x0000008c0c6c723c */ /* 0x040ff0000004186c */
[C---:B------:R-:W-:Y:S01]  /*b910*/  HMMA.16816.F32.BF16 R112, R12.reuse, R142, R112 ;  /* 0x0000008e0c70723c */ /* 0x040fe20000041870 */
[----:B------:R-:W-:Y:S07]  /*b920*/  LDSM.16.MT88.4 R140, [R134+0x3900] ;  /* 0x00390000868c783b */ /* 0x000fee0000004200 */
[C---:B------:R-:W-:Y:S08]  /*b930*/  HMMA.16816.F32.BF16 R116, R12.reuse, R24, R116 ;  /* 0x000000180c74723c */ /* 0x040ff00000041874 */
[C---:B------:R-:W-:Y:S01]  /*b940*/  HMMA.16816.F32.BF16 R120, R12.reuse, R26, R120 ;  /* 0x0000001a0c78723c */ /* 0x040fe20000041878 */
[----:B------:R-:W2:Y:S07]  /*b950*/  LDSM.16.MT88.4 R24, [R134+0x3100] ;  /* 0x003100008618783b */ /* 0x000eae0000004200 */
[C---:B------:R-:W-:Y:S08]  /*b960*/  HMMA.16816.F32.BF16 R36, R12.reuse, R128, R36 ;  /* 0x000000800c24723c */ /* 0x040ff00000041824 */
[C---:B------:R-:W-:Y:S08]  /*b970*/  HMMA.16816.F32.BF16 R40, R12.reuse, R130, R40 ;  /* 0x000000820c28723c */ /* 0x040ff00000041828 */
[C---:B----4-:R-:W-:Y:S08]  /*b980*/  HMMA.16816.F32.BF16 R44, R12.reuse, R20, R44 ;  /* 0x000000140c2c723c */ /* 0x050ff0000004182c */
[C---:B------:R-:W-:Y:S01]  /*b990*/  HMMA.16816.F32.BF16 R48, R12.reuse, R22, R48 ;  /* 0x000000160c30723c */ /* 0x040fe20000041830 */
[----:B------:R-:W3:Y:S07]  /*b9a0*/  LDSM.16.MT88.4 R20, [R133+0x5100] ;  /* 0x005100008514783b */ /* 0x000eee0000004200 */
[C---:B-1----:R-:W-:Y:S08]  /*b9b0*/  HMMA.16816.F32.BF16 R52, R12.reuse, R16, R52 ;  /* 0x000000100c34723c */ /* 0x042ff00000041834 */
[C---:B------:R-:W-:Y:S01]  /*b9c0*/  HMMA.16816.F32.BF16 R56, R12.reuse, R18, R56 ;  /* 0x000000120c38723c */ /* 0x040fe20000041838 */
[----:B------:R-:W1:Y:S07]  /*b9d0*/  LDSM.16.MT88.4 R16, [R176+UR4+0x5100] ;  /* 0x00510004b010783b */ /* 0x000e6e0008004200 */
[C---:B--2---:R-:W-:Y:S08]  /*b9e0*/  HMMA.16816.F32.BF16 R60, R12.reuse, R24, R60 ;  /* 0x000000180c3c723c */ /* 0x044ff0000004183c */
[C---:B------:R-:W-:Y:S01]  /*b9f0*/  HMMA.16816.F32.BF16 R64, R12.reuse, R26, R64 ;  /* 0x0000001a0c40723c */ /* 0x040fe20000041840 */
[----:B------:R-:W2:Y:S07]  /*ba00*/  LDSM.16.MT88.4 R24, [R134+0x5100] ;  /* 0x005100008618783b */ /* 0x000eae0000004200 */
[C---:B------:R-:W-:Y:S08]  /*ba10*/  HMMA.16816.F32.BF16 R68, R12.reuse, R124, R68 ;  /* 0x0000007c0c44723c */ /* 0x040ff00000041844 */
[C---:B------:R-:W-:Y:S01]  /*ba20*/  HMMA.16816.F32.BF16 R72, R12.reuse, R126, R72 ;  /* 0x0000007e0c48723c */ /* 0x040fe20000041848 */
[----:B------:R-:W4:Y:S07]  /*ba30*/  LDSM.16.MT88.4 R124, [R177+UR4+0x1900] ;  /* 0x00190004b17c783b */ /* 0x000f2e0008004200 */
[C---:B---3--:R-:W-:Y:S08]  /*ba40*/  HMMA.16816.F32.BF16 R76, R12.reuse, R20, R76 ;  /* 0x000000140c4c723c */ /* 0x048ff0000004184c */
[C---:B------:R-:W-:Y:S01]  /*ba50*/  HMMA.16816.F32.BF16 R80, R12.reuse, R22, R80 ;  /* 0x000000160c50723c */ /* 0x040fe20000041850 */
[----:B------:R-:W3:Y:S07]  /*ba60*/  LDSM.16.MT88.4 R20, [R133+0x1900] ;  /* 0x001900008514783b */ /* 0x000eee0000004200 */
[C---:B-1----:R-:W-:Y:S08]  /*ba70*/  HMMA.16816.F32.BF16 R84, R12.reuse, R16, R84 ;  /* 0x000000100c54723c */ /* 0x042ff00000041854 */
[C---:B------:R-:W-:Y:S01]  /*ba80*/  HMMA.16816.F32.BF16 R88, R12.reuse, R18, R88 ;  /* 0x000000120c58723c */ /* 0x040fe20000041858 */
[----:B------:R-:W1:Y:S07]  /*ba90*/  LDSM.16.MT88.4 R16, [R177+UR4+0x3900] ;  /* 0x00390004b110783b */ /* 0x000e6e0008004200 */
[C---:B--2---:R-:W-:Y:S08]  /*baa0*/  HMMA.16816.F32.BF16 R92, R12.reuse, R24, R92 ;  /* 0x000000180c5c723c */ /* 0x044ff0000004185c */
[----:B------:R-:W-:Y:S01]  /*bab0*/  HMMA.16816.F32.BF16 R96, R12, R26, R96 ;  /* 0x0000001a0c60723c */ /* 0x000fe20000041860 */
[----:B------:R-:W2:Y:S06]  /*bac0*/  LDSM.16.MT88.4 R24, [R133+0x3900] ;  /* 0x003900008518783b */ /* 0x000eac0000004200 */
[----:B------:R-:W-:Y:S01]  /*bad0*/  F2FP.BF16.PACK_AB R12, R175, R174 ;  /* 0x000000aeaf0c723e */ /* 0x000fe200000010ff */
[----:B------:R-:W-:Y:S01]  /*bae0*/  FADD.FTZ R174, R174, R153 ;  /* 0x00000099aeae7221 */ /* 0x000fe20000010000 */
[----:B------:R-:W-:Y:S03]  /*baf0*/  F2FP.BF16.PACK_AB R13, R211, R210 ;  /* 0x000000d2d30d723e */ /* 0x000fe600000010ff */
[----:B------:R-:W-:Y:S01]  /*bb00*/  F2FP.BF16.PACK_AB R14, R165, R212 ;  /* 0x000000d4a50e723e */ /* 0x000fe200000010ff */
[----:B------:R-:W-:Y:S01]  /*bb10*/  FADD.FTZ R210, R210, R155 ;  /* 0x0000009bd2d27221 */ /* 0x000fe20000010000 */
[----:B------:R-:W-:Y:S01]  /*bb20*/  F2FP.BF16.PACK_AB R15, R164, R213 ;  /* 0x000000d5a40f723e */ /* 0x000fe200000010ff */
[----:B------:R-:W-:Y:S02]  /*bb30*/  FADD.FTZ R175, R175, R174 ;  /* 0x000000aeafaf7221 */ /* 0x000fe40000010000 */
[----:B------:R-:W-:Y:S02]  /*bb40*/  FADD.FTZ R210, R211, R210 ;  /* 0x000000d2d3d27221 */ /* 0x000fe40000010000 */
[----:B------:R-:W-:Y:S02]  /*bb50*/  FADD.FTZ R212, R212, R175 ;  /* 0x000000afd4d47221 */ /* 0x000fe40000010000 */
[C---:B----4-:R-:W-:Y:S03]  /*bb60*/  HMMA.16816.F32.BF16 R128, R12.reuse, R124, R4 ;  /* 0x0000007c0c80723c */ /* 0x050fe60000041804 */
[----:B------:R-:W-:Y:S02]  /*bb70*/  FADD.FTZ R213, R213, R210 ;  /* 0x000000d2d5d57221 */ /* 0x000fe40000010000 */
[----:B------:R-:W-:Y:S02]  /*bb80*/  FADD.FTZ R197, R165, R212 ;  /* 0x000000d4a5c57221 */ /* 0x000fe40000010000 */
[----:B------:R-:W-:Y:S01]  /*bb90*/  FADD.FTZ R198, R164, R213 ;  /* 0x000000d5a4c67221 */ /* 0x000fe20000010000 */
[C---:B------:R-:W-:Y:S01]  /*bba0*/  HMMA.16816.F32.BF16 R124, R12.reuse, R126, R8 ;  /* 0x0000007e0c7c723c */ /* 0x040fe20000041808 */
[----:B------:R-:W4:Y:S07]  /*bbb0*/  LDSM.16.MT88.4 R8, [R133+0x5900] ;  /* 0x005900008508783b */ /* 0x000f2e0000004200 */
[C---:B---3--:R-:W-:Y:S08]  /*bbc0*/  HMMA.16816.F32.BF16 R100, R12.reuse, R20, R100 ;  /* 0x000000140c64723c */ /* 0x048ff00000041864 */
[C---:B------:R-:W-:Y:S01]  /*bbd0*/  HMMA.16816.F32.BF16 R104, R12.reuse, R22, R104 ;  /* 0x000000160c68723c */ /* 0x040fe20000041868 */
[----:B------:R-:W-:Y:S07]  /*bbe0*/  LDSM.16.MT88.4 R20, [R134+0x5900] ;  /* 0x005900008614783b */ /* 0x000fee0000004200 */
[C---:B------:R-:W-:Y:S08]  /*bbf0*/  HMMA.16816.F32.BF16 R108, R12.reuse, R28, R108 ;  /* 0x0000001c0c6c723c */ /* 0x040ff0000004186c */
[C---:B------:R-:W-:Y:S08]  /*bc00*/  HMMA.16816.F32.BF16 R112, R12.reuse, R30, R112 ;  /* 0x0000001e0c70723c */ /* 0x040ff00000041870 */
[C---:B------:R-:W-:Y:S08]  /*bc10*/  HMMA.16816.F32.BF16 R116, R12.reuse, R32, R116 ;  /* 0x000000200c74723c */ /* 0x040ff00000041874 */
[C---:B------:R-:W-:Y:S08]  /*bc20*/  HMMA.16816.F32.BF16 R120, R12.reuse, R34, R120 ;  /* 0x000000220c78723c */ /* 0x040ff00000041878 */
[C---:B-1----:R-:W-:Y:S08]  /*bc30*/  HMMA.16816.F32.BF16 R36, R12.reuse, R16, R36 ;  /* 0x000000100c24723c */ /* 0x042ff00000041824 */
[C---:B------:R-:W-:Y:S01]  /*bc40*/  HMMA.16816.F32.BF16 R40, R12.reuse, R18, R40 ;  /* 0x000000120c28723c */ /* 0x040fe20000041828 */
[----:B------:R-:W1:Y:S07]  /*bc50*/  LDSM.16.MT88.4 R16, [R176+UR4+0x5900] ;  /* 0x00590004b010783b */ /* 0x000e6e0008004200 */
        /* <DEDUP_REMOVED lines=10> */
[C---:B-1----:R-:W-:Y:S08]  /*bd00*/  HMMA.16816.F32.BF16 R84, R12.reuse, R16, R84 ;  /* 0x000000100c54723c */ /* 0x042ff00000041854 */
[C---:B------:R-:W-:Y:S08]  /*bd10*/  HMMA.16816.F32.BF16 R88, R12.reuse, R18, R88 ;  /* 0x000000120c58723c */ /* 0x040ff00000041858 */
[C---:B------:R-:W-:Y:S08]  /*bd20*/  HMMA.16816.F32.BF16 R92, R12.reuse, R20, R92 ;  /* 0x000000140c5c723c */ /* 0x040ff0000004185c */
[----:B------:R-:W-:Y:S01]  /*bd30*/  HMMA.16816.F32.BF16 R96, R12, R22, R96 ;  /* 0x000000160c60723c */ /* 0x000fe20000041860 */
[----:B------:R-:W-:-:S07]  /*bd40*/  @!P0 BRA `(.L_x_1990) ;  /* 0x0000040000008947 */ /* 0x000fce0003800000 */
[----:B------:R-:W-:Y:S01]  /*bd50*/  ISETP.NE.AND P1, PT, R187, 0x1, PT ;  /* 0x00000001bb00780c */ /* 0x000fe20003f25270 */
[----:B------:R-:W-:Y:S01]  /*bd60*/  IMAD R6, R202, 0x40, R194 ;  /* 0x00000040ca067824 */ /* 0x000fe200078e02c2 */
[----:B------:R-:W-:Y:S01]  /*bd70*/  IADD3 R12, -R206, 0x10, RZ ;  /* 0x00000010ce0c7810 */ /* 0x000fe20007ffe1ff */
[----:B------:R-:W-:Y:S01]  /*bd80*/  IMAD.MOV.U32 R190, RZ, RZ, RZ ;  /* 0x000000ffffbe7224 */ /* 0x000fe200078e00ff */
[----:B------:R-:W-:Y:S02]  /*bd90*/  IADD3 R11, -R203, 0x10, RZ ;  /* 0x00000010cb0b7810 */ /* 0x000fe40007ffe1ff */
[----:B------:R-:W-:Y:S02]  /*bda0*/  IADD3 R191, R6, -0x80, R193 ;  /* 0xffffff8006bf7810 */ /* 0x000fe40007ffe0c1 */
[----:B------:R-:W-:Y:S02]  /*bdb0*/  LOP3.LUT R12, R12, 0xf, RZ, 0xc0, !PT ;  /* 0x0000000f0c0c7812 */ /* 0x000fe400078ec0ff */
[----:B------:R-:W-:Y:S01]  /*bdc0*/  LOP3.LUT R11, R11, 0xf, RZ, 0xc0, !PT ;  /* 0x0000000f0b0b7812 */ /* 0x000fe200078ec0ff */
[----:B------:R-:W-:Y:S02]  /*bdd0*/  IMAD.MOV.U32 R3, RZ, RZ, R191 ;  /* 0x000000ffff037224 */ /* 0x000fe400078e00bf */
[----:B------:R-:W-:Y:S05]  /*bde0*/  @P1 IMAD.HI.U32 R6, R191, c[0x0][0x2bc], RZ ;  /* 0x0000af00bf061a27 */ /* 0x000fea00078e00ff */
        /* <DEDUP_REMOVED lines=54> */
.L_x_1990:
[----:B------:R-:W-:Y:S01]  /*c150*/  UIADD3 UR4, UR5, 0x1, URZ ;  /* 0x0000000105047890 */ /* 0x000fe2000fffe03f */
[----:B------:R-:W0:Y:S01]  /*c160*/  LDGDEPBAR ;  /* 0x00000000000079af */ /* 0x000e220000000000 */
[----:B------:R-:W-:Y:S01]  /*c170*/  UISETP.GE.AND UP2, UPT, UR5, 0x1, UPT ;  /* 0x000000010500788c */ /* 0x000fe2000bf46270 */
[C---:B------:R-:W-:Y:S01]  /*c180*/  ISETP.GT.AND P0, PT, R202.reuse, R209, PT ;  /* 0x000000d1ca00720c */ /* 0x040fe20003f04270 */
[----:B------:R-:W-:Y:S01]  /*c190*/  IMAD.MOV.U32 R3, RZ, RZ, R0 ;  /* 0x000000ffff037224 */ /* 0x000fe200078e0000 */
[----:B------:R-:W-:Y:S01]  /*c1a0*/  IADD3 R202, R202, -0x1, RZ ;  /* 0xffffffffcaca7810 */ /* 0x000fe20007ffe0ff */
[----:B------:R-:W-:Y:S01]  /*c1b0*/  USEL UR5, UR4, URZ, !UP2 ;  /* 0x0000003f04057287 */ /* 0x000fe2000d000000 */
[----:B------:R-:W-:Y:S09]  /*c1c0*/  IMAD.MOV.U32 R133, RZ, RZ, R2 ;  /* 0x000000ffff857224 */ /* 0x000ff200078e0002 */
[----:B------:R-:W-:-:S05]  /*c1d0*/  @P0 BRA `(.L_x_1991) ;  /* 0xffffd43000000947 */ /* 0x000fca000383ffff */
.L_x_1988:
[----:B------:R-:W-:-:S13]  /*c1e0*/  ISETP.GE.AND P0, PT, R202, UR11, PT ;  /* 0x0000000bca007c0c */ /* 0x000fda000bf06270 */
[----:B------:R-:W-:Y:S05]  /*c1f0*/  @!P0 BRA `(.L_x_1992) ;  /* 0x0000366000008947 */ /* 0x000fea0003800000 */
[----:B------:R-:W-:Y:S01]  /*c200*/  LOP3.LUT P0, RZ, R201, 0x4, RZ, 0xc0, !PT ;  /* 0x00000004c9ff7812 */ /* 0x000fe2000780c0ff */
[----:B------:R-:W-:Y:S01]  /*c210*/  IMAD.MOV.U32 R3, RZ, RZ, R0 ;  /* 0x000000ffff037224 */ /* 0x000fe200078e0000 */
[----:B------:R-:W-:Y:S01]  /*c220*/  SHF.R.S32.HI R201, RZ, 0x1f, R200 ;  /* 0x0000001fffc97819 */ /* 0x000fe200000114c8 */
[----:B------:R-:W-:Y:S01]  /*c230*/  IMAD.MOV.U32 R184, RZ, RZ, 0x40 ;  /* 0x00000040ffb87424 */ /* 0x000fe200078e00ff */
[----:B------:R-:W-:Y:S01]  /*c240*/  SHF.R.S32.HI R0, RZ, 0x1f, R199 ;  /* 0x0000001fff007819 */ /* 0x000fe200000114c7 */
[C---:B------:R-:W-:Y:S01]  /*c250*/  IMAD.SHL.U32 R203, R200.reuse, 0x2, RZ ;  /* 0x00000002c8cb7824 */ /* 0x040fe200078e00ff */
[----:B------:R-:W-:Y:S01]  /*c260*/  SHF.L.U64.HI R201, R200, 0x1, R201 ;  /* 0x00000001c8c97819 */ /* 0x000fe200000102c9 */
[----:B------:R-:W-:Y:S01]  /*c270*/  IMAD.MOV.U32 R132, RZ, RZ, R2 ;  /* 0x000000ffff847224 */ /* 0x000fe200078e0002 */
[C---:B------:R-:W-:Y:S01]  /*c280*/  SHF.L.U64.HI R200, R199.reuse, 0x1, R0 ;  /* 0x00000001c7c87819 */ /* 0x040fe20000010200 */
[----:B------:R-:W-:Y:S01]  /*c290*/  IMAD.SHL.U32 R199, R199, 0x2, RZ ;  /* 0x00000002c7c77824 */ /* 0x000fe200078e00ff */
[----:B------:R-:W-:-:S02]  /*c2a0*/  SEL R184, R184, 0xffffffc0, !P0 ;  /* 0xffffffc0b8b87807 */ /* 0x000fc40004000000 */
.L_x_2003:
[----:B------:R-:W-:Y:S04]  /*c2b0*/  DEPBAR.LE SB0, 0x2 ;  /* 0x000080800000791a */ /* 0x000fe80000000000 */
[----:B------:R-:W-:Y:S01]  /*c2c0*/  BAR.SYNC.DEFER_BLOCKING 0x0 ;  /* 0x0000000000007b1d */ /* 0x000fe20000010000 */
[----:B------:R-:W-:Y:S01]  /*c2d0*/  UIMAD UR4, UR5, 0x6000, URZ ;  /* 0x00006000050478a4 */ /* 0x000fe2000f8e023f */
[----:B------:R-:W-:Y:S05]  /*c2e0*/  ISETP.LE.AND P0, PT, R202, UR11, PT ;  /* 0x0000000bca007c0c */ /* 0x000fea000bf03270 */
        /* <DEDUP_REMOVED lines=15> */
[----:B------:R-:W-:Y:S03]  /*c3e0*/  SHF.R.S32.HI R2, RZ, 0x1f, R190 ;  /* 0x0000001fff027819 */ /* 0x000fe600000114be */
[----:B------:R-:W-:Y:S02]  /*c3f0*/  IMAD R7, R7, c[0x0][0x208], RZ ;  /* 0x0000820007077a24 */ /* 0x000fe400078e02ff */
[----:B------:R-:W-:Y:S02]  /*c400*/  IMAD R2, R2, c[0x0][0x218], RZ ;  /* 0x0000860002027a24 */ /* 0x000fe400078e02ff */
[----:B------:R-:W-:Y:S02]  /*c410*/  IMAD R7, R191, c[0x0][0x20c], R7 ;  /* 0x00008300bf077a24 */ /* 0x000fe400078e0207 */
        /* <DEDUP_REMOVED lines=8> */
[----:B------:R-:W5:Y:S01]  /*c4a0*/  SHFL.IDX PT, R6, R21, RZ, 0x181f ;  /* 0x00181fff15067589 */ /* 0x000f6200000e0000 */
[----:B------:R-:W-:Y:S02]  /*c4b0*/  IMAD.U32 R5, RZ, RZ, UR15 ;  /* 0x0000000fff057e24 */ /* 0x000fe4000f8e00ff */
[----:B------:R-:W-:Y:S01]  /*c4c0*/  IMAD.SHL.U32 R0, R186, 0x2, RZ ;  /* 0x00000002ba007824 */ /* 0x000fe200078e00ff */
[----:B------:R-:W2:Y:S01]  /*c4d0*/  SHFL.IDX PT, R9, R20, RZ, 0x181f ;  /* 0x00181fff14097589 */ /* 0x000ea200000e0000 */
[----:B------:R-:W-:Y:S03]  /*c4e0*/  IMAD R5, R5, 0x6000, R188 ;  /* 0x0000600005057824 */ /* 0x000fe600078e02bc */
[----:B------:R-:W4:Y:S04]  /*c4f0*/  SHFL.IDX PT, R4, R21, 0x1, 0x181f ;  /* 0x00381f0015047f89 */ /* 0x000f2800000e0000 */
[----:B------:R3:W1:Y:S01]  /*c500*/  SHFL.IDX PT, R7, R20, 0x1, 0x181f ;  /* 0x00381f0014077f89 */ /* 0x00066200000e0000 */
[C---:B-----5:R-:W-:Y:S02]  /*c510*/  IADD3 R12, P0, R6.reuse, R203, RZ ;  /* 0x000000cb060c7210 */ /* 0x060fe40007f1e0ff */
[C---:B------:R-:W-:Y:S02]  /*c520*/  IADD3 R10, P2, R6.reuse, R199, RZ ;  /* 0x000000c7060a7210 */ /* 0x040fe40007f5e0ff */
[C---:B--2---:R-:W-:Y:S02]  /*c530*/  IADD3.X R13, R9.reuse, R201, RZ, P0, !PT ;  /* 0x000000c9090d7210 */ /* 0x044fe400007fe4ff */
[-C--:B------:R-:W-:Y:S01]  /*c540*/  IADD3 R8, P1, R6, R0.reuse, RZ ;  /* 0x0000000006087210 */ /* 0x080fe20007f3e0ff */
[C---:B------:R-:W-:Y:S01]  /*c550*/  IMAD.X R11, R9.reuse, 0x1, R200, P2 ;  /* 0x00000001090b7824 */ /* 0x040fe200010e06c8 */
[C---:B----4-:R-:W-:Y:S01]  /*c560*/  IADD3 R14, P0, R4.reuse, R0, RZ ;  /* 0x00000000040e7210 */ /* 0x050fe20007f1e0ff */
[----:B------:R2:W-:Y:S02]  /*c570*/  LDGSTS.E.BYPASS.LTC128B.128 [R5], [R12.64], !P5 ;  /* 0x000000000c057fae */ /* 0x0005e4000e901d54 */
[----:B------:R-:W-:Y:S01]  /*c580*/  IMAD.X R9, R9, 0x1, R2, P1 ;  /* 0x0000000109097824 */ /* 0x000fe200008e0602 */
[C---:B---3--:R-:W-:Y:S01]  /*c590*/  IADD3 R20, P1, R4.reuse, R203, RZ ;  /* 0x000000cb04147210 */ /* 0x048fe20007f3e0ff */
[----:B------:R2:W-:Y:S01]  /*c5a0*/  LDGSTS.E.BYPASS.LTC128B.128 [R5+0x2000], [R10.64], !P4 ;  /* 0x020000000a057fae */ /* 0x0005e2000e101d54 */
[C---:B-1----:R-:W-:Y:S02]  /*c5b0*/  IADD3.X R15, R7.reuse, R2, RZ, P0, !PT ;  /* 0x00000002070f7210 */ /* 0x042fe400007fe4ff */
[----:B------:R-:W-:Y:S01]  /*c5c0*/  IADD3 R6, P0, R4, R199, RZ ;  /* 0x000000c704067210 */ /* 0x000fe20007f1e0ff */
[----:B------:R2:W-:Y:S01]  /*c5d0*/  LDGSTS.E.BYPASS.LTC128B.128 [R5+0x4000], [R8.64], !P6 ;  /* 0x0400000008057fae */ /* 0x0005e2000f101d54 */
[C---:B------:R-:W-:Y:S02]  /*c5e0*/  IMAD.X R21, R7.reuse, 0x1, R201, P1 ;  /* 0x0000000107157824 */ /* 0x040fe400008e06c9 */
[----:B------:R-:W-:Y:S03]  /*c5f0*/  IADD3.X R7, R7, R200, RZ, P0, !PT ;  /* 0x000000c807077210 */ /* 0x000fe600007fe4ff */
[----:B------:R2:W-:Y:S04]  /*c600*/  LDGSTS.E.BYPASS.LTC128B.128 [R5+0x1000], [R20.64], !P5 ;  /* 0x0100000014057fae */ /* 0x0005e8000e901d54 */
[----:B------:R2:W-:Y:S04]  /*c610*/  LDGSTS.E.BYPASS.LTC128B.128 [R5+0x3000], [R6.64], !P4 ;  /* 0x0300000006057fae */ /* 0x0005e8000e101d54 */
[----:B------:R2:W-:Y:S02]  /*c620*/  LDGSTS.E.BYPASS.LTC128B.128 [R5+0x5000], [R14.64], !P6 ;  /* 0x050000000e057fae */ /* 0x0005e4000f101d54 */
.L_x_1993:
[C---:B--234-:R-:W-:Y:S01]  /*c630*/  HMMA.16816.F32.BF16 R4, R136.reuse, R140, RZ ;  /* 0x0000008c8804723c */ /* 0x05cfe200000418ff */
[----:B------:R-:W0:Y:S01]  /*c640*/  LDGDEPBAR ;  /* 0x00000000000079af */ /* 0x000e220000000000 */
[----:B------:R-:W-:Y:S01]  /*c650*/  PLOP3.LUT P1, PT, PT, PT, UP1, 0x80, 0x0 ;  /* 0x000000000000781c */ /* 0x000fe20003f2f018 */
[----:B------:R-:W-:Y:S01]  /*c660*/  UIADD3 UR6, UR15, 0x1, URZ ;  /* 0x000000010f067890 */ /* 0x000fe2000fffe03f */
[C---:B------:R-:W-:Y:S01]  /*c670*/  IMAD.IADD R0, R184.reuse, 0x1, R29 ;  /* 0x00000001b8007824 */ /* 0x040fe200078e021d */
[C---:B------:R-:W-:Y:S01]  /*c680*/  IADD3 R135, R184.reuse, UR4, R183 ;  /* 0x00000004b8877c10 */ /* 0x040fe2000fffe0b7 */
[----:B------:R-:W-:Y:S01]  /*c690*/  IMAD.IADD R2, R184, 0x1, R133 ;  /* 0x00000001b8027824 */ /* 0x000fe200078e0285 */
[----:B------:R-:W-:Y:S01]  /*c6a0*/  PLOP3.LUT P0, PT, PT, PT, UP1, 0x80, 0x0 ;  /* 0x000000000000781c */ /* 0x000fe20003f0f018 */
[C---:B------:R-:W-:Y:S01]  /*c6b0*/  HMMA.16816.F32.BF16 R8, R136.reuse, R142, RZ ;  /* 0x0000008e8808723c */ /* 0x040fe200000418ff */
[----:B------:R-:W-:Y:S01]  /*c6c0*/  LDSM.16.M88.4 R140, [R179] ;  /* 0x00000000b38c783b */ /* 0x000fe20000000200 */
[----:B------:R-:W-:Y:S02]  /*c6d0*/  UISETP.GE.AND UP2, UPT, UR15, 0x1, UPT ;  /* 0x000000010f00788c */ /* 0x000fe4000bf46270 */
[----:B------:R-:W-:Y:S02]  /*c6e0*/  IMAD.IADD R134, R180, 0x1, R135 ;  /* 0x00000001b4867824 */ /* 0x000fe400078e0287 */
[----:B------:R-:W-:Y:S01]  /*c6f0*/  USEL UR15, UR6, URZ, !UP2 ;  /* 0x0000003f060f7287 */ /* 0x000fe2000d000000 */
[----:B------:R-:W2:Y:S01]  /*c700*/  LDSM.16.M88.4 R164, [R0+0xc100] ;  /* 0x00c1000000a4783b */ /* 0x000ea20000000200 */
[C---:B-1----:R-:W-:Y:S05]  /*c710*/  HMMA.16816.F32.BF16 R12, R136.reuse, R16, RZ ;  /* 0x00000010880c723c */ /* 0x042fea00000418ff */
[----:B------:R-:W-:Y:S03]  /*c720*/  LDSM.16.M88.4 R168, [R2+0xd900] ;  /* 0x00d9000002a8783b */ /* 0x000fe60000000200 */
[C---:B------:R-:W-:Y:S03]  /*c730*/  HMMA.16816.F32.BF16 R16, R136.reuse, R18, RZ ;  /* 0x000000128810723c */ /* 0x040fe600000418ff */
[----:B------:R-:W-:Y:S05]  /*c740*/  LDSM.16.M88.4 R172, [R134+0xe900] ;  /* 0x00e9000086ac783b */ /* 0x000fea0000000200 */
[C---:B------:R-:W-:Y:S08]  /*c750*/  HMMA.16816.F32.BF16 R20, R136.reuse, R24, RZ ;  /* 0x000000188814723c */ /* 0x040ff000000418ff */
[C---:B------:R-:W-:Y:S08]  /*c760*/  HMMA.16816.F32.BF16 R24, R136.reuse, R26, RZ ;  /* 0x0000001a8818723c */ /* 0x040ff000000418ff */
[C---:B------:R-:W-:Y:S08]  /*c770*/  HMMA.16816.F32.BF16 R28, R136.reuse, R32, RZ ;  /* 0x00000020881c723c */ /* 0x040ff000000418ff */
[----:B------:R-:W-:Y:S01]  /*c780*/  HMMA.16816.F32.BF16 R32, R136, R34, RZ ;  /* 0x000000228820723c */ /* 0x000fe200000418ff */
[----:B------:R-:W1:Y:S07]  /*c790*/  LDSM.16.M88.4 R136, [R0+0xc900] ;  /* 0x00c900000088783b */ /* 0x000e6e0000000200 */
[C---:B------:R-:W-:Y:S08]  /*c7a0*/  HMMA.16816.F32.BF16 R4, R144.reuse, R148, R4 ;  /* 0x000000949004723c */ /* 0x040ff00000041804 */
[C---:B------:R-:W-:Y:S01]  /*c7b0*/  HMMA.16816.F32.BF16 R8, R144.reuse, R150, R8 ;  /* 0x000000969008723c */ /* 0x040fe20000041808 */
[----:B------:R-:W3:Y:S07]  /*c7c0*/  LDSM.16.M88.4 R148, [R0+0xd100] ;  /* 0x00d100000094783b */ /* 0x000eee0000000200 */
        /* <DEDUP_REMOVED lines=8> */
[----:B------:R-:W5:Y:S06]  /*c850*/  LDSM.16.M88.4 R144, [R178] ;  /* 0x00000000b290783b */ /* 0x000f6c0000000200 */
[----:B------:R-:W4:Y:S01]  /*c860*/  LDSM.16.M88.4 R160, [R2+0xc900] ;  /* 0x00c9000002a0783b */ /* 0x000f220000000200 */
[C---:B--2---:R-:W-:Y:S08]  /*c870*/  HMMA.16816.F32.BF16 R4, R140.reuse, R164, R4 ;  /* 0x000000a48c04723c */ /* 0x044ff00000041804 */
[C---:B------:R-:W-:Y:S01]  /*c880*/  HMMA.16816.F32.BF16 R8, R140.reuse, R166, R8 ;  /* 0x000000a68c08723c */ /* 0x040fe20000041808 */
[----:B------:R-:W2:Y:S07]  /*c890*/  LDSM.16.M88.4 R164, [R2+0xd100] ;  /* 0x00d1000002a4783b */ /* 0x000eae0000000200 */
[C---:B-1----:R-:W-:Y:S08]  /*c8a0*/  HMMA.16816.F32.BF16 R12, R140.reuse, R136, R12 ;  /* 0x000000888c0c723c */ /* 0x042ff0000004180c */
[C---:B------:R-:W-:Y:S01]  /*c8b0*/  HMMA.16816.F32.BF16 R16, R140.reuse, R138, R16 ;  /* 0x0000008a8c10723c */ /* 0x040fe20000041810 */
[----:B------:R-:W-:Y:S07]  /*c8c0*/  LDSM.16.M88.4 R136, [R185+0x4000] ;  /* 0x00400000b988783b */ /* 0x000fee0000000200 */
[C---:B---3--:R-:W-:Y:S08]  /*c8d0*/  HMMA.16816.F32.BF16 R20, R140.reuse, R148, R20 ;  /* 0x000000948c14723c */ /* 0x048ff00000041814 */
[C---:B------:R-:W-:Y:S01]  /*c8e0*/  HMMA.16816.F32.BF16 R24, R140.reuse, R150, R24 ;  /* 0x000000968c18723c */ /* 0x040fe20000041818 */
[----:B------:R-:W1:Y:S07]  /*c8f0*/  LDSM.16.M88.4 R148, [R183+UR4+0xe100] ;  /* 0x00e10004b794783b */ /* 0x000e6e0008000200 */
[C---:B----4-:R-:W-:Y:S08]  /*c900*/  HMMA.16816.F32.BF16 R28, R140.reuse, R152, R28 ;  /* 0x000000988c1c723c */ /* 0x050ff0000004181c */
[----:B------:R-:W-:Y:S01]  /*c910*/  HMMA.16816.F32.BF16 R32, R140, R154, R32 ;  /* 0x0000009a8c20723c */ /* 0x000fe20000041820 */
[----:B------:R-:W3:Y:S06]  /*c920*/  LDSM.16.M88.4 R140, [R183+UR4+0xe900] ;  /* 0x00e90004b78c783b */ /* 0x000eec0008000200 */
        /* <DEDUP_REMOVED lines=10> */
[C---:B------:R-:W-:Y:S08]  /*c9d0*/  HMMA.16816.F32.BF16 R28, R144.reuse, R168, R28 ;  /* 0x000000a8901c723c */ /* 0x040ff0000004181c */
[----:B------:R-:W-:Y:S01]  /*c9e0*/  HMMA.16816.F32.BF16 R32, R144, R170, R32 ;  /* 0x000000aa9020723c */ /* 0x000fe20000041820 */
[----:B------:R-:W2:Y:S06]  /*c9f0*/  LDSM.16.M88.4 R144, [R133+0xe900] ;  /* 0x00e900008590783b */ /* 0x000eac0000000200 */
[----:B------:R-:W-:Y:S01]  /*ca00*/  LDSM.16.M88.4 R168, [R2+0xe100] ;  /* 0x00e1000002a8783b */ /* 0x000fe20000000200 */
        /* <DEDUP_REMOVED lines=8> */
[----:B------:R-:W-:Y:S07]  /*ca90*/  LDSM.16.M88.4 R152, [R0+0xe100] ;  /* 0x00e100000098783b */ /* 0x000fee0000000200 */
[C---:B-----5:R-:W-:Y:S08]  /*caa0*/  HMMA.16816.F32.BF16 R28, R136.reuse, R156, R28 ;  /* 0x0000009c881c723c */ /* 0x060ff0000004181c */
[----:B------:R-:W-:Y:S01]  /*cab0*/  HMMA.16816.F32.BF16 R32, R136, R158, R32 ;  /* 0x0000009e8820723c */ /* 0x000fe20000041820 */
[----:B------:R-:W3:Y:S06]  /*cac0*/  LDSM.16.M88.4 R136, [R133+0xf900] ;  /* 0x00f900008588783b */ /* 0x000eec0000000200 */
[----:B------:R-:W-:Y:S01]  /*cad0*/  LDSM.16.M88.4 R156, [R0+0xf100] ;  /* 0x00f10000009c783b */ /* 0x000fe20000000200 */
[C---:B--2---:R-:W-:Y:S08]  /*cae0*/  HMMA.16816.F32.BF16 R4, R160.reuse, R164, R4 ;  /* 0x000000a4a004723c */ /* 0x044ff00000041804 */
[C---:B------:R-:W-:Y:S01]  /*caf0*/  HMMA.16816.F32.BF16 R8, R160.reuse, R166, R8 ;  /* 0x000000a6a008723c */ /* 0x040fe20000041808 */
[----:B------:R-:W-:Y:S07]  /*cb00*/  LDSM.16.M88.4 R164, [R178+0x4000] ;  /* 0x00400000b2a4783b */ /* 0x000fee0000000200 */
[C---:B------:R-:W-:Y:S08]  /*cb10*/  HMMA.16816.F32.BF16 R12, R160.reuse, R144, R12 ;  /* 0x00000090a00c723c */ /* 0x040ff0000004180c */
[C---:B------:R-:W-:Y:S01]  /*cb20*/  HMMA.16816.F32.BF16 R16, R160.reuse, R146, R16 ;  /* 0x00000092a010723c */ /* 0x040fe20000041810 */
[----:B------:R-:W2:Y:S07]  /*cb30*/  LDSM.16.M88.4 R144, [R0+0xe900] ;  /* 0x00e900000090783b */ /* 0x000eae0000000200 */
[C---:B-1----:R-:W-:Y:S08]  /*cb40*/  HMMA.16816.F32.BF16 R20, R160.reuse, R148, R20 ;  /* 0x00000094a014723c */ /* 0x042ff00000041814 */
[C---:B------:R-:W-:Y:S01]  /*cb50*/  HMMA.16816.F32.BF16 R24, R160.reuse, R150, R24 ;  /* 0x00000096a018723c */ /* 0x040fe20000041818 */
[----:B------:R-:W1:Y:S07]  /*cb60*/  LDSM.16.M88.4 R148, [R0+0xf900] ;  /* 0x00f900000094783b */ /* 0x000e6e0000000200 */
[C---:B---3--:R-:W-:Y:S08]  /*cb70*/  HMMA.16816.F32.BF16 R28, R160.reuse, R136, R28 ;  /* 0x00000088a01c723c */ /* 0x048ff0000004181c */
[----:B------:R-:W-:Y:S01]  /*cb80*/  HMMA.16816.F32.BF16 R32, R160, R138, R32 ;  /* 0x0000008aa020723c */ /* 0x000fe20000041820 */
[----:B------:R-:W3:Y:S06]  /*cb90*/  LDSM.16.M88.4 R136, [R134+0xf100] ;  /* 0x00f100008688783b */ /* 0x000eec0000000200 */
[----:B------:R-:W-:Y:S01]  /*cba0*/  LDSM.16.M88.4 R160, [R181+0x8000] ;  /* 0x00800000b5a0783b */ /* 0x000fe20000000200 */
[C---:B------:R-:W-:Y:S08]  /*cbb0*/  HMMA.16816.F32.BF16 R4, R140.reuse, R152, R4 ;  /* 0x000000988c04723c */ /* 0x040ff00000041804 */
[C---:B------:R-:W-:Y:S01]  /*cbc0*/  HMMA.16816.F32.BF16 R8, R140.reuse, R154, R8 ;  /* 0x0000009a8c08723c */ /* 0x040fe20000041808 */
[----:B------:R-:W-:Y:S07]  /*cbd0*/  LDSM.16.M88.4 R152, [R183+UR4+0x10900] ;  /* 0x01090004b798783b */ /* 0x000fee0008000200 */
[C---:B--2---:R-:W-:Y:S08]  /*cbe0*/  HMMA.16816.F32.BF16 R12, R140.reuse, R144, R12 ;  /* 0x000000908c0c723c */ /* 0x044ff0000004180c */
[C---:B------:R-:W-:Y:S01]  /*cbf0*/  HMMA.16816.F32.BF16 R16, R140.reuse, R146, R16 ;  /* 0x000000928c10723c */ /* 0x040fe20000041810 */
[----:B------:R-:W2:Y:S07]  /*cc00*/  LDSM.16.M88.4 R144, [R134+0xf900] ;  /* 0x00f900008690783b */ /* 0x000eae0000000200 */
[C---:B------:R-:W-:Y:S08]  /*cc10*/  HMMA.16816.F32.BF16 R20, R140.reuse, R156, R20 ;  /* 0x0000009c8c14723c */ /* 0x040ff00000041814 */
[C---:B------:R-:W-:Y:S01]  /*cc20*/  HMMA.16816.F32.BF16 R24, R140.reuse, R158, R24 ;  /* 0x0000009e8c18723c */ /* 0x040fe20000041818 */
[----:B------:R-:W-:Y:S07]  /*cc30*/  LDSM.16.M88.4 R156, [R183+UR4+0x11100] ;  /* 0x01110004b79c783b */ /* 0x000fee0008000200 */
[C---:B-1----:R-:W-:Y:S08]  /*cc40*/  HMMA.16816.F32.BF16 R28, R140.reuse, R148, R28 ;  /* 0x000000948c1c723c */ /* 0x042ff0000004181c */
[----:B------:R-:W-:Y:S01]  /*cc50*/  HMMA.16816.F32.BF16 R32, R140, R150, R32 ;  /* 0x000000968c20723c */ /* 0x000fe20000041820 */
[----:B------:R-:W-:Y:S06]  /*cc60*/  LDSM.16.M88.4 R140, [R185+0x8000] ;  /* 0x00800000b98c783b */ /* 0x000fec0000000200 */
[----:B------:R-:W1:Y:S01]  /*cc70*/  LDSM.16.M88.4 R148, [R183+UR4+0x10100] ;  /* 0x01010004b794783b */ /* 0x000e620008000200 */
[C---:B------:R-:W-:Y:S08]  /*cc80*/  HMMA.16816.F32.BF16 R4, R164.reuse, R168, R4 ;  /* 0x000000a8a404723c */ /* 0x040ff00000041804 */
[C---:B------:R-:W-:Y:S01]  /*cc90*/  HMMA.16816.F32.BF16 R8, R164.reuse, R170, R8 ;  /* 0x000000aaa408723c */ /* 0x040fe20000041808 */
[----:B------:R-:W-:Y:S07]  /*cca0*/  LDSM.16.M88.4 R168, [R133+0x10100] ;  /* 0x0101000085a8783b */ /* 0x000fee0000000200 */
[C---:B------:R-:W-:Y:S08]  /*ccb0*/  HMMA.16816.F32.BF16 R12, R164.reuse, R172, R12 ;  /* 0x000000aca40c723c */ /* 0x040ff0000004180c */
[C---:B------:R-:W-:Y:S01]  /*ccc0*/  HMMA.16816.F32.BF16 R16, R164.reuse, R174, R16 ;  /* 0x000000aea410723c */ /* 0x040fe20000041810 */
[----:B------:R-:W-:Y:S07]  /*ccd0*/  LDSM.16.M88.4 R172, [R133+0x11900] ;  /* 0x0119000085ac783b */ /* 0x000fee0000000200 */
[C---:B---3--:R-:W-:Y:S08]  /*cce0*/  HMMA.16816.F32.BF16 R20, R164.reuse, R136, R20 ;  /* 0x00000088a414723c */ /* 0x048ff00000041814 */
[C---:B------:R-:W-:Y:S01]  /*ccf0*/  HMMA.16816.F32.BF16 R24, R164.reuse, R138, R24 ;  /* 0x0000008aa418723c */ /* 0x040fe20000041818 */
[----:B------:R-:W3:Y:S07]  /*cd00*/  LDSM.16.M88.4 R136, [R183+UR4+0x11900] ;  /* 0x01190004b788783b */ /* 0x000eee0008000200 */
[C---:B--2---:R-:W-:Y:S08]  /*cd10*/  HMMA.16816.F32.BF16 R28, R164.reuse, R144, R28 ;  /* 0x00000090a41c723c */ /* 0x044ff0000004181c */
[----:B------:R-:W-:Y:S01]  /*cd20*/  HMMA.16816.F32.BF16 R32, R164, R146, R32 ;  /* 0x00000092a420723c */ /* 0x000fe20000041820 */
[----:B------:R-:W2:Y:S06]  /*cd30*/  LDSM.16.M88.4 R144, [R133+0x10900] ;  /* 0x010900008590783b */ /* 0x000eac0000000200 */
        /* <DEDUP_REMOVED lines=12> */
[----:B------:R-:W-:Y:S06]  /*ce00*/  LDSM.16.M88.4 R136, [R179+0x8000] ;  /* 0x00800000b388783b */ /* 0x000fec0000000200 */
[----:B------:R-:W1:Y:S01]  /*ce10*/  LDSM.16.M88.4 R140, [R0+0x10100] ;  /* 0x01010000008c783b */ /* 0x000e620000000200 */
[C---:B------:R-:W-:Y:S08]  /*ce20*/  HMMA.16816.F32.BF16 R4, R160.reuse, R168, R4 ;  /* 0x000000a8a004723c */ /* 0x040ff00000041804 */
[C---:B------:R-:W-:Y:S01]  /*ce30*/  HMMA.16816.F32.BF16 R8, R160.reuse, R170, R8 ;  /* 0x000000aaa008723c */ /* 0x040fe20000041808 */
[----:B------:R-:W-:Y:S07]  /*ce40*/  LDSM.16.M88.4 R168, [R134+0x10900] ;  /* 0x0109000086a8783b */ /* 0x000fee0000000200 */
[C---:B--2---:R-:W-:Y:S08]  /*ce50*/  HMMA.16816.F32.BF16 R12, R160.reuse, R144, R12 ;  /* 0x00000090a00c723c */ /* 0x044ff0000004180c */
[C---:B------:R-:W-:Y:S01]  /*ce60*/  HMMA.16816.F32.BF16 R16, R160.reuse, R146, R16 ;  /* 0x00000092a010723c */ /* 0x040fe20000041810 */
[----:B------:R2:W3:Y:S07]  /*ce70*/  LDSM.16.M88.4 R144, [R0+0x11900] ;  /* 0x011900000090783b */ /* 0x0004ee0000000200 */
[C---:B----4-:R-:W-:Y:S08]  /*ce80*/  HMMA.16816.F32.BF16 R20, R160.reuse, R164, R20 ;  /* 0x000000a4a014723c */ /* 0x050ff00000041814 */
[C---:B------:R-:W-:Y:S01]  /*ce90*/  HMMA.16816.F32.BF16 R24, R160.reuse, R166, R24 ;  /* 0x000000a6a018723c */ /* 0x040fe20000041818 */
[----:B------:R4:W5:Y:S07]  /*cea0*/  LDSM.16.M88.4 R164, [R2+0x10100] ;  /* 0x0101000002a4783b */ /* 0x00096e0000000200 */
[C---:B------:R-:W-:Y:S04]  /*ceb0*/  HMMA.16816.F32.BF16 R28, R160.reuse, R172, R28 ;  /* 0x000000aca01c723c */ /* 0x040fe8000004181c */
[----:B--2---:R-:W-:Y:S04]  /*cec0*/  IMAD.MOV.U32 R0, RZ, RZ, R195 ;  /* 0x000000ffff007224 */ /* 0x004fe800078e00c3 */
[----:B------:R-:W-:Y:S01]  /*ced0*/  HMMA.16816.F32.BF16 R32, R160, R174, R32 ;  /* 0x000000aea020723c */ /* 0x000fe20000041820 */
[----:B------:R-:W2:Y:S07]  /*cee0*/  LDSM.16.M88.4 R160, [R134+0x11100] ;  /* 0x0111000086a0783b */ /* 0x000eae0000000200 */
[C---:B-1----:R-:W-:Y:S05]  /*cef0*/  HMMA.16816.F32.BF16 R4, R136.reuse, R140, R4 ;  /* 0x0000008c8804723c */ /* 0x042fea0000041804 */
[----:B----4-:R-:W-:Y:S03]  /*cf00*/  @P1 IMAD.HI.U32 R2, R195, c[0x0][0x2c8], RZ ;  /* 0x0000b200c3021a27 */ /* 0x010fe600078e00ff */
[C---:B------:R-:W-:Y:S01]  /*cf10*/  HMMA.16816.F32.BF16 R8, R136.reuse, R142, R8 ;  /* 0x0000008e8808723c */ /* 0x040fe20000041808 */
[----:B------:R1:W4:Y:S03]  /*cf20*/  LDSM.16.M88.4 R140, [R134+0x11900] ;  /* 0x01190000868c783b */ /* 0x0003260000000200 */
[----:B------:R-:W-:Y:S01]  /*cf30*/  @P0 SHF.R.U32.HI R0, RZ, c[0x0][0x2cc], R2 ;  /* 0x0000b300ff000a19 */ /* 0x000fe20000011602 */
[----:B------:R-:W-:Y:S01]  /*cf40*/  IMAD.U32 R2, RZ, RZ, UR12 ;  /* 0x0000000cff027e24 */ /* 0x000fe2000f8e00ff */
[----:B------:R-:W-:Y:S02]  /*cf50*/  PLOP3.LUT P0, PT, PT, PT, UP0, 0x40, 0x0 ;  /* 0x000000000000781c */ /* 0x000fe40003f0e808 */
[C---:B------:R-:W-:Y:S01]  /*cf60*/  HMMA.16816.F32.BF16 R12, R136.reuse, R148, R12 ;  /* 0x00000094880c723c */ /* 0x040fe2000004180c */
[----:B------:R-:W1:Y:S06]  /*cf70*/  SHFL.IDX PT, R133, R0, RZ, 0x1c1f ;  /* 0x001c1fff00857589 */ /* 0x000e6c00000e0000 */
[----:B------:R-:W-:Y:S01]  /*cf80*/  IMAD.SHL.U32 R149, R202, 0x40, RZ ;  /* 0x00000040ca957824 */ /* 0x000fe200078e00ff */
[C---:B------:R-:W-:Y:S04]  /*cf90*/  HMMA.16816.F32.BF16 R16, R136.reuse, R150, R16 ;  /* 0x000000968810723c */ /* 0x040fe80000041810 */
[----:B------:R-:W-:Y:S04]  /*cfa0*/  IADD3 R135, -R196, 0x1, -R149 ;  /* 0x00000001c4877810 */ /* 0x000fe80007ffe995 */
[C---:B------:R-:W-:Y:S04]  /*cfb0*/  HMMA.16816.F32.BF16 R20, R136.reuse, R152, R20 ;  /* 0x000000988814723c */ /* 0x040fe80000041814 */
[----:B------:R-:W-:Y:S04]  /*cfc0*/  IADD3 R2, R135, -c[0x0][0x168], R2 ;  /* 0x80005a0087027a10 */ /* 0x000fe80007ffe002 */
[C---:B------:R-:W-:Y:S04]  /*cfd0*/  HMMA.16816.F32.BF16 R24, R136.reuse, R154, R24 ;  /* 0x0000009a8818723c */ /* 0x040fe80000041818 */
[C---:B-1----:R-:W-:Y:S02]  /*cfe0*/  IADD3 R134, R2.reuse, c[0x0][0x328], RZ ;  /* 0x0000ca0002867a10 */ /* 0x042fe40007ffe0ff */
[----:B------:R-:W-:Y:S02]  /*cff0*/  IADD3 R2, R2, UR13, RZ ;  /* 0x0000000d02027c10 */ /* 0x000fe4000fffe0ff */
[C---:B---3--:R-:W-:Y:S08]  /*d000*/  HMMA.16816.F32.BF16 R28, R136.reuse, R144, R28 ;  /* 0x00000090881c723c */ /* 0x048ff0000004181c */
[----:B------:R-:W-:Y:S08]  /*d010*/  HMMA.16816.F32.BF16 R32, R136, R146, R32 ;  /* 0x000000928820723c */ /* 0x000ff00000041820 */
[C---:B-----5:R-:W-:Y:S08]  /*d020*/  HMMA.16816.F32.BF16 R4, R156.reuse, R164, R4 ;  /* 0x000000a49c04723c */ /* 0x060ff00000041804 */
[C---:B------:R-:W-:Y:S08]  /*d030*/  HMMA.16816.F32.BF16 R8, R156.reuse, R166, R8 ;  /* 0x000000a69c08723c */ /* 0x040ff00000041808 */
[C---:B------:R-:W-:Y:S08]  /*d040*/  HMMA.16816.F32.BF16 R12, R156.reuse, R168, R12 ;  /* 0x000000a89c0c723c */ /* 0x040ff0000004180c */
[C---:B------:R-:W-:Y:S08]  /*d050*/  HMMA.16816.F32.BF16 R16, R156.reuse, R170, R16 ;  /* 0x000000aa9c10723c */ /* 0x040ff00000041810 */
[C---:B--2---:R-:W-:Y:S08]  /*d060*/  HMMA.16816.F32.BF16 R20, R156.reuse, R160, R20 ;  /* 0x000000a09c14723c */ /* 0x044ff00000041814 */
[C---:B------:R-:W-:Y:S08]  /*d070*/  HMMA.16816.F32.BF16 R24, R156.reuse, R162, R24 ;  /* 0x000000a29c18723c */ /* 0x040ff00000041818 */
[C---:B----4-:R-:W-:Y:S08]  /*d080*/  HMMA.16816.F32.BF16 R28, R156.reuse, R140, R28 ;  /* 0x0000008c9c1c723c */ /* 0x050ff0000004181c */
[----:B------:R-:W-:Y:S07]  /*d090*/  HMMA.16816.F32.BF16 R32, R156, R142, R32 ;  /* 0x0000008e9c20723c */ /* 0x000fee0000041820 */
[--C-:B------:R-:W-:Y:S02]  /*d0a0*/  IMAD.IADD R143, R134, 0x1, R133.reuse ;  /* 0x00000001868f7824 */ /* 0x100fe400078e0285 */
        /* <DEDUP_REMOVED lines=17> */
.L_x_1996:
[----:B------:R-:W-:Y:S04]  /*d1c0*/  MOV R133, 0x1 ;  /* 0x0000000100857802 */ /* 0x000fe80000000f00 */
[----:B------:R-:W-:Y:S11]  /*d1d0*/  ISETP.NE.AND P0, PT, R133, c[0x0][0x32c], PT ;  /* 0x0000cb0085007a0c */ /* 0x000ff60003f05270 */
[----:B------:R-:W-:Y:S02]  /*d1e0*/  @!UPT UIADD3 URZ, URZ, URZ, URZ ;  /* 0x0000003f3f3ff290 */ /* 0x000fe4000fffe03f */
[----:B------:R-:W-:Y:S05]  /*d1f0*/  @P0 IMAD.HI.U32 R133, R136, c[0x0][0x330], RZ ;  /* 0x0000cc0088850a27 */ /* 0x000fea00078e00ff */
[----:B------:R-:W-:Y:S02]  /*d200*/  @P0 SHF.R.U32.HI R136, RZ, c[0x0][0x334], R133 ;  /* 0x0000cd00ff880a19 */ /* 0x000fe40000011685 */
.L_x_1997:
[----:B------:R-:W-:Y:S05]  /*d210*/  BSYNC B0 ;  /* 0x0000000000007941 */ /* 0x000fea0003800000 */
.L_x_1995:
[----:B------:R-:W-:Y:S04]  /*d220*/  IMAD R133, R136, c[0x0][0x32c], -R149 ;  /* 0x0000cb0088857a24 */ /* 0x000fe800078e0a95 */
[----:B------:R-:W-:Y:S05]  /*d230*/  IMAD.IADD R133, R133, 0x1, -R196 ;  /* 0x0000000185857824 */ /* 0x000fea00078e0ac4 */
[----:B------:R-:W-:Y:S02]  /*d240*/  IADD3 R136, R133, c[0x0][0x32c], RZ ;  /* 0x0000cb0085887a10 */ /* 0x000fe40007ffe0ff */
[----:B------:R-:W-:Y:S02]  /*d250*/  IMNMX R142, R142, R133, !PT ;  /* 0x000000858e8e7217 */ /* 0x000fe40007800200 */
[----:B------:R-:W-:Y:S02]  /*d260*/  IMNMX R143, R143, R136, PT ;  /* 0x000000888f8f7217 */ /* 0x000fe40003800200 */
.L_x_1994:
[----:B------:R-:W-:Y:S04]  /*d270*/  ISETP.GT.AND P2, PT, R202, -0x1, PT ;  /* 0xffffffffca00780c */ /* 0x000fe80003f44270 */
[----:B------:R-:W-:Y:S04]  /*d280*/  ISETP.GT.AND P0, PT, R142, RZ, P2 ;  /* 0x000000ff8e00720c */ /* 0x000fe80001704270 */
        /* <DEDUP_REMOVED lines=17> */
[----:B------:R-:W-:Y:S01]  /*d3a0*/  ISETP.GT.AND P0, PT, R142, 0x18, P2 ;  /* 0x000000188e00780c */ /* 0x000fe20001704270 */
[----:B------:R-:W1:Y:S03]  /*d3b0*/  SHFL.IDX PT, R13, R0, 0x1, 0x1c1f ;  /* 0x003c1f00000d7f89 */ /* 0x000e6600000e0000 */
[C---:B------:R-:W-:Y:S04]  /*d3c0*/  ISETP.LT.OR P0, PT, R143.reuse, 0x19, P0 ;  /* 0x000000198f00780c */ /* 0x040fe80000701670 */
[----:B------:R-:W-:Y:S02]  /*d3d0*/  FSEL R135, R16, -INF , !P0 ;  /* 0xff80000010877808 */ /* 0x000fe40004000000 */
[C---:B------:R-:W-:Y:S04]  /*d3e0*/  ISETP.GT.AND P0, PT, R142.reuse, 0x19, P2 ;  /* 0x000000198e00780c */ /* 0x040fe80001704270 */
[----:B------:R-:W-:Y:S04]  /*d3f0*/  ISETP.LT.OR P0, PT, R143, 0x1a, P0 ;  /* 0x0000001a8f00780c */ /* 0x000fe80000701670 */
[----:B------:R-:W-:Y:S02]  /*d400*/  FSEL R133, R17, -INF , !P0 ;  /* 0xff80000011857808 */ /* 0x000fe40004000000 */
[----:B------:R-:W-:Y:S04]  /*d410*/  ISETP.GT.AND P0, PT, R142, 0x20, P2 ;  /* 0x000000208e00780c */ /* 0x000fe80001704270 */
[C---:B------:R-:W-:Y:S01]  /*d420*/  ISETP.LT.OR P0, PT, R143.reuse, 0x21, P0 ;  /* 0x000000218f00780c */ /* 0x040fe20000701670 */
[--C-:B-1----:R-:W-:Y:S02]  /*d430*/  IMAD.IADD R4, R134, 0x1, R13.reuse ;  /* 0x0000000186047824 */ /* 0x102fe400078e020d */
[----:B------:R-:W-:Y:S01]  /*d440*/  IMAD.IADD R2, R2, 0x1, R13 ;  /* 0x0000000102027824 */ /* 0x000fe200078e020d */
        /* <DEDUP_REMOVED lines=19> */
[----:B------:R-:W-:Y:S04]  /*d580*/  ISETP.GT.AND P0, PT, R142, 0x39, P2 ;  /* 0x000000398e00780c */ /* 0x000fe80001704270 */
[----:B------:R-:W-:Y:S04]  /*d590*/  ISETP.LT.OR P0, PT, R143, 0x3a, P0 ;  /* 0x0000003a8f00780c */ /* 0x000fe80000701670 */
[----:B------:R-:W-:Y:S02]  /*d5a0*/  FSEL R143, R33, -INF , !P0 ;  /* 0xff800000218f7808 */ /* 0x000fe40004000000 */
[----:B------:R-:W-:Y:S11]  /*d5b0*/  PLOP3.LUT P0, PT, PT, PT, UP0, 0x40, 0x0 ;  /* 0x000000000000781c */ /* 0x000ff60003f0e808 */
[----:B------:R-:W-:Y:S02]  /*d5c0*/  @!UPT UIADD3 URZ, URZ, URZ, URZ ;  /* 0x0000003f3f3ff290 */ /* 0x000fe4000fffe03f */
        /* <DEDUP_REMOVED lines=16> */
.L_x_2000:
[----:B------:R-:W-:Y:S04]  /*d6d0*/  MOV R0, 0x1 ;  /* 0x0000000100007802 */ /* 0x000fe80000000f00 */
[----:B------:R-:W-:Y:S11]  /*d6e0*/  ISETP.NE.AND P0, PT, R0, c[0x0][0x32c], PT ;  /* 0x0000cb0000007a0c */ /* 0x000ff60003f05270 */
[----:B------:R-:W-:Y:S02]  /*d6f0*/  @!UPT UIADD3 URZ, URZ, URZ, URZ ;  /* 0x0000003f3f3ff290 */ /* 0x000fe4000fffe03f */
[----:B------:R-:W-:Y:S05]  /*d700*/  @P0 IMAD.HI.U32 R0, R8, c[0x0][0x330], RZ ;  /* 0x0000cc0008000a27 */ /* 0x000fea00078e00ff */
[----:B------:R-:W-:Y:S02]  /*d710*/  @P0 SHF.R.U32.HI R8, RZ, c[0x0][0x334], R0 ;  /* 0x0000cd00ff080a19 */ /* 0x000fe40000011600 */
.L_x_2001:
[----:B------:R-:W-:Y:S05]  /*d720*/  BSYNC B0 ;  /* 0x0000000000007941 */ /* 0x000fea0003800000 */
.L_x_1999:
[----:B------:R-:W-:Y:S04]  /*d730*/  IMAD R17, R8, c[0x0][0x32c], -R149 ;  /* 0x0000cb0008117a24 */ /* 0x000fe800078e0a95 */
[----:B------:R-:W-:Y:S05]  /*d740*/  IMAD.IADD R17, R17, 0x1, -R196 ;  /* 0x0000000111117824 */ /* 0x000fea00078e0ac4 */
[----:B------:R-:W-:Y:S02]  /*d750*/  IADD3 R13, R17, c[0x0][0x32c], RZ ;  /* 0x0000cb00110d7a10 */ /* 0x000fe40007ffe0ff */
[----:B------:R-:W-:Y:S02]  /*d760*/  IMNMX R2, R2, R17, !PT ;  /* 0x0000001102027217 */ /* 0x000fe40007800200 */
[----:B------:R-:W-:Y:S02]  /*d770*/  IMNMX R4, R4, R13, PT ;  /* 0x0000000d04047217 */ /* 0x000fe40003800200 */
.L_x_1998:
        /* <DEDUP_REMOVED lines=51> */
[----:B------:R-:W-:Y:S01]  /*dab0*/  ISETP.GT.AND P0, PT, R2, 0x28, P2 ;  /* 0x000000280200780c */ /* 0x000fe20001704270 */
[----:B------:R-:W-:Y:S01]  /*dac0*/  LDSM.16.MT88.4 R20, [R177+UR4+0x100] ;  /* 0x00010004b114783b */ /* 0x000fe20008004200 */
        /* <DEDUP_REMOVED lines=9> */
[----:B------:R-:W-:Y:S02]  /*db60*/  FMNMX.FTZ R11, R172, R11, !PT ;  /* 0x0000000bac0b7209 */ /* 0x000fe40007810000 */
[----:B------:R-:W-:Y:S02]  /*db70*/  ISETP.GT.AND P0, PT, R2, 0x30, P2 ;  /* 0x000000300200780c */ /* 0x000fe40001704270 */
[----:B------:R-:W-:Y:S02]  /*db80*/  FMNMX.FTZ R0, R143, R12, !PT ;  /* 0x0000000c8f007209 */ /* 0x000fe40007810000 */
[----:B------:R-:W-:Y:S02]  /*db90*/  ISETP.LT.OR P0, PT, R4, 0x31, P0 ;  /* 0x000000310400780c */ /* 0x000fe40000701670 */
[----:B------:R-:W-:Y:S01]  /*dba0*/  FMNMX.FTZ R11, R170, R11, !PT ;  /* 0x0000000baa0b7209 */ /* 0x000fe20007810000 */
[----:B------:R-:W1:Y:S01]  /*dbb0*/  SHFL.BFLY PT, R7, R0, 0x2, 0x1f ;  /* 0x0c401f0000077f89 */ /* 0x000e6200000e0000 */
[----:B------:R-:W-:Y:S02]  /*dbc0*/  FSEL R146, R30, -INF , !P0 ;  /* 0xff8000001e927808 */ /* 0x000fe40004000000 */
[----:B------:R-:W-:Y:S02]  /*dbd0*/  ISETP.GT.AND P0, PT, R2, 0x31, P2 ;  /* 0x000000310200780c */ /* 0x000fe40001704270 */
[----:B------:R-:W-:Y:S02]  /*dbe0*/  FMNMX.FTZ R11, R168, R11, !PT ;  /* 0x0000000ba80b7209 */ /* 0x000fe40007810000 */
[----:B------:R-:W-:Y:S02]  /*dbf0*/  ISETP.LT.OR P0, PT, R4, 0x32, P0 ;  /* 0x000000320400780c */ /* 0x000fe40000701670 */
[----:B------:R-:W-:Y:S02]  /*dc00*/  FMNMX.FTZ R11, R166, R11, !PT ;  /* 0x0000000ba60b7209 */ /* 0x000fe40007810000 */
[----:B------:R-:W-:Y:S02]  /*dc10*/  ISETP.GT.AND P1, PT, R2, 0x38, P2 ;  /* 0x000000380200780c */ /* 0x000fe40001724270 */
[----:B------:R-:W-:Y:S02]  /*dc20*/  FSEL R144, R31, -INF , !P0 ;  /* 0xff8000001f907808 */ /* 0x000fe40004000000 */
[----:B------:R-:W-:Y:S01]  /*dc30*/  FMNMX.FTZ R11, R146, R11, !PT ;  /* 0x0000000b920b7209 */ /* 0x000fe20007810000 */
[----:B------:R-:W-:Y:S01]  /*dc40*/  LDSM.16.MT88.4 R28, [R176+UR4+0x100] ;  /* 0x00010004b01c783b */ /* 0x000fe20008004200 */
[----:B------:R-:W-:Y:S02]  /*dc50*/  ISETP.LT.OR P1, PT, R4, 0x39, P1 ;  /* 0x000000390400780c */ /* 0x000fe40000f21670 */
[----:B------:R-:W-:Y:S02]  /*dc60*/  ISETP.GT.AND P0, PT, R2, 0x39, P2 ;  /* 0x000000390200780c */ /* 0x000fe40001704270 */
[----:B------:R-:W-:Y:S02]  /*dc70*/  FSEL R142, R34, -INF , !P1 ;  /* 0xff800000228e7808 */ /* 0x000fe40004800000 */
[----:B------:R-:W-:Y:S02]  /*dc80*/  FMNMX.FTZ R11, R144, R11, !PT ;  /* 0x0000000b900b7209 */ /* 0x000fe40007810000 */
[----:B------:R-:W-:Y:S02]  /*dc90*/  ISETP.LT.OR P0, PT, R4, 0x3a, P0 ;  /* 0x0000003a0400780c */ /* 0x000fe40000701670 */
[----:B------:R-:W-:Y:S02]  /*dca0*/  FMNMX.FTZ R15, R142, R11, !PT ;  /* 0x0000000b8e0f7209 */ /* 0x000fe40007810000 */
[----:B------:R-:W-:Y:S04]  /*dcb0*/  FSEL R140, R35, -INF , !P0 ;  /* 0xff800000238c7808 */ /* 0x000fe80004000000 */
[----:B------:R-:W-:Y:S02]  /*dcc0*/  FMNMX.FTZ R13, R140, R15, !PT ;  /* 0x0000000f8c0d7209 */ /* 0x000fe40007810000 */
[----:B------:R-:W-:Y:S04]  /*dcd0*/  IADD3 R15, R176, UR4, RZ ;  /* 0x00000004b00f7c10 */ /* 0x000fe8000fffe0ff */
        /* <DEDUP_REMOVED lines=15> */
[----:B------:R-:W-:Y:S01]  /*ddd0*/  FADD.FTZ R4, -R5, R132 ;  /* 0x0000008405047221 */ /* 0x000fe20000010100 */
[----:B------:R-:W-:Y:S01]  /*dde0*/  IADD3 R5, R177, UR4, RZ ;  /* 0x00000004b1057c10 */ /* 0x000fe2000fffe0ff */
[--C-:B------:R-:W-:Y:S01]  /*ddf0*/  FFMA.FTZ R153, R9, c[0x0][0x2d0], -R156.reuse ;  /* 0x0000b40009997a23 */ /* 0x100fe2000001089c */
[C---:B------:R-:W-:Y:S01]  /*de00*/  FSETP.NEU.FTZ.AND P0, PT, R0.reuse, -INF , PT ;  /* 0xff8000000000780b */ /* 0x040fe20003f1d000 */
[----:B------:R-:W-:Y:S01]  /*de10*/  FMUL.FTZ R141, R0, c[0x0][0x2d0] ;  /* 0x0000b400008d7a20 */ /* 0x000fe20000410000 */
[----:B------:R-:W-:Y:S01]  /*de20*/  MUFU.EX2 R151, R151 ;  /* 0x0000009700977308 */ /* 0x000fe20000000800 */
[----:B------:R-:W-:Y:S01]  /*de30*/  FMUL.FTZ R12, R4, c[0x0][0x2d0] ;  /* 0x0000b400040c7a20 */ /* 0x000fe20000410000 */
[----:B------:R-:W-:Y:S01]  /*de40*/  FSEL R4, R0, RZ, P0 ;  /* 0x000000ff00047208 */ /* 0x000fe20000000000 */
[--C-:B------:R-:W-:Y:S01]  /*de50*/  FFMA.FTZ R15, R139, c[0x0][0x2d0], -R156.reuse ;  /* 0x0000b4008b0f7a23 */ /* 0x100fe2000001089c */
[----:B------:R-:W-:Y:S01]  /*de60*/  FSEL R141, R141, RZ, P0 ;  /* 0x000000ff8d8d7208 */ /* 0x000fe20000000000 */
[--C-:B------:R-:W-:Y:S01]  /*de70*/  FFMA.FTZ R158, R137, c[0x0][0x2d0], -R156.reuse ;  /* 0x0000b400899e7a23 */ /* 0x100fe2000001089c */
[----:B------:R-:W-:Y:S01]  /*de80*/  IADD3 R13, R182, R5, RZ ;  /* 0x00000005b60d7210 */ /* 0x000fe20007ffe0ff */
[----:B------:R-:W-:Y:S02]  /*de90*/  FADD.FTZ R4, -R4, R3 ;  /* 0x0000000304047221 */ /* 0x000fe40000010100 */
[--C-:B------:R-:W-:Y:S01]  /*dea0*/  FFMA.FTZ R155, R16, c[0x0][0x2d0], -R141.reuse ;  /* 0x0000b400109b7a23 */ /* 0x100fe2000001088d */
[----:B------:R-:W1:Y:S01]  /*deb0*/  MUFU.EX2 R12, R12 ;  /* 0x0000000c000c7308 */ /* 0x000e620000000800 */
[--C-:B------:R-:W-:Y:S01]  /*dec0*/  FFMA.FTZ R154, R8, c[0x0][0x2d0], -R141.reuse ;  /* 0x0000b400089a7a23 */ /* 0x100fe2000001088d */
[----:B------:R-:W2:Y:S01]  /*ded0*/  LDSM.16.MT88.4 R24, [R13+0x100] ;  /* 0x000100000d18783b */ /* 0x000ea20000004200 */
[--C-:B------:R-:W-:Y:S02]  /*dee0*/  FFMA.FTZ R152, R10, c[0x0][0x2d0], -R141.reuse ;  /* 0x0000b4000a987a23 */ /* 0x100fe4000001088d */
[--C-:B------:R-:W-:Y:S02]  /*def0*/  FFMA.FTZ R157, R6, c[0x0][0x2d0], -R141.reuse ;  /* 0x0000b400069d7a23 */ /* 0x100fe4000001088d */
[----:B------:R-:W-:Y:S02]  /*df00*/  FMUL.FTZ R3, R4, c[0x0][0x2d0] ;  /* 0x0000b40004037a20 */ /* 0x000fe40000410000 */
[--C-:B------:R-:W-:Y:S01]  /*df10*/  FFMA.FTZ R160, R135, c[0x0][0x2d0], -R156.reuse ;  /* 0x0000b40087a07a23 */ /* 0x100fe2000001089c */
[----:B------:R-:W3:Y:S01]  /*df20*/  MUFU.EX2 R150, R150 ;  /* 0x0000009600967308 */ /* 0x000ee20000000800 */
[--C-:B------:R-:W-:Y:S02]  /*df30*/  FFMA.FTZ R161, R133, c[0x0][0x2d0], -R156.reuse ;  /* 0x0000b40085a17a23 */ /* 0x100fe4000001089c */
[--C-:B------:R-:W-:Y:S02]  /*df40*/  FFMA.FTZ R163, R138, c[0x0][0x2d0], -R141.reuse ;  /* 0x0000b4008aa37a23 */ /* 0x100fe4000001088d */
[--C-:B------:R-:W-:Y:S02]  /*df50*/  FFMA.FTZ R162, R136, c[0x0][0x2d0], -R141.reuse ;  /* 0x0000b40088a27a23 */ /* 0x100fe4000001088d */
[----:B------:R-:W-:Y:S01]  /*df60*/  LDSM.16.MT88.4 R136, [R176+UR4+0x2900] ;  /* 0x00290004b088783b */ /* 0x000fe20008004200 */
[--C-:B------:R-:W-:Y:S02]  /*df70*/  FFMA.FTZ R164, R134, c[0x0][0x2d0], -R141.reuse ;  /* 0x0000b40086a47a23 */ /* 0x100fe4000001088d */
[----:B------:R-:W4:Y:S01]  /*df80*/  MUFU.EX2 R3, R3 ;  /* 0x0000000300037308 */ /* 0x000f220000000800 */
[--C-:B------:R-:W-:Y:S02]  /*df90*/  FFMA.FTZ R165, R32, c[0x0][0x2d0], -R141.reuse ;  /* 0x0000b40020a57a23 */ /* 0x100fe4000001088d */
[--C-:B------:R-:W-:Y:S02]  /*dfa0*/  FFMA.FTZ R205, R146, c[0x0][0x2d0], -R141.reuse ;  /* 0x0000b40092cd7a23 */ /* 0x100fe4000001088d */
[C---:B-1----:R-:W-:Y:S01]  /*dfb0*/  FMUL.FTZ R4, R12.reuse, R128 ;  /* 0x000000800c047220 */ /* 0x042fe20000410000 */
[----:B------:R-:W-:Y:S01]  /*dfc0*/  LDSM.16.MT88.4 R32, [R176+UR4+0x900] ;  /* 0x00090004b020783b */ /* 0x000fe20008004200 */
[C---:B------:R-:W-:Y:S02]  /*dfd0*/  FMUL.FTZ R5, R12.reuse, R129 ;  /* 0x000000810c057220 */ /* 0x040fe40000410000 */
[C---:B------:R-:W-:Y:S01]  /*dfe0*/  FMUL.FTZ R8, R12.reuse, R124 ;  /* 0x0000007c0c087220 */ /* 0x040fe20000410000 */
[----:B------:R-:W-:Y:S01]  /*dff0*/  MUFU.EX2 R148, R148 ;  /* 0x0000009400947308 */ /* 0x000fe20000000800 */
[C---:B------:R-:W-:Y:S02]  /*e000*/  FMUL.FTZ R9, R12.reuse, R125 ;  /* 0x0000007d0c097220 */ /* 0x040fe40000410000 */
[----:B------:R-:W-:Y:S01]  /*e010*/  FMUL.FTZ R100, R12, R100 ;  /* 0x000000640c647220 */ /* 0x000fe20000410000 */
[----:B---3--:R-:W-:Y:S01]  /*e020*/  F2FP.BF16.PACK_AB R16, R150, R151 ;  /* 0x000000979610723e */ /* 0x008fe200000010ff */
[C---:B------:R-:W-:Y:S01]  /*e030*/  FMUL.FTZ R101, R12.reuse, R101 ;  /* 0x000000650c657220 */ /* 0x040fe20000410000 */
[----:B------:R-:W-:Y:S01]  /*e040*/  LDSM.16.MT88.4 R132, [R13+0x2900] ;  /* 0x002900000d84783b */ /* 0x000fe20000004200 */
[C---:B------:R-:W-:Y:S02]  /*e050*/  FMUL.FTZ R104, R12.reuse, R104 ;  /* 0x000000680c687220 */ /* 0x040fe40000410000 */
[C---:B------:R-:W-:Y:S01]  /*e060*/  FMUL.FTZ R105, R12.reuse, R105 ;  /* 0x000000690c697220 */ /* 0x040fe20000410000 */
[----:B------:R-:W1:Y:S01]  /*e070*/  MUFU.EX2 R153, R153 ;  /* 0x0000009900997308 */ /* 0x000e620000000800 */
[C---:B------:R-:W-:Y:S02]  /*e080*/  FMUL.FTZ R108, R12.reuse, R108 ;  /* 0x0000006c0c6c7220 */ /* 0x040fe40000410000 */
[----:B------:R-:W-:Y:S02]  /*e090*/  FMUL.FTZ R109, R12, R109 ;  /* 0x0000006d0c6d7220 */ /* 0x000fe40000410000 */
[C---:B----4-:R-:W-:Y:S02]  /*e0a0*/  FMUL.FTZ R6, R3.reuse, R130 ;  /* 0x0000008203067220 */ /* 0x050fe40000410000 */
        /* <DEDUP_REMOVED lines=8> */
[C---:B------:R-:W-:Y:S01]  /*e130*/  FMUL.FTZ R107, R3.reuse, R107 ;  /* 0x0000006b036b7220 */ /* 0x040fe20000410000 */
[----:B------:R-:W3:Y:S01]  /*e140*/  MUFU.EX2 R154, R154 ;  /* 0x0000009a009a7308 */ /* 0x000ee20000000800 */
[C---:B------:R-:W-:Y:S01]  /*e150*/  FMUL.FTZ R110, R3.reuse, R110 ;  /* 0x0000006e036e7220 */ /* 0x040fe20000410000 */
[----:B------:R-:W-:Y:S01]  /*e160*/  LDSM.16.MT88.4 R124, [R14+0x900] ;  /* 0x000900000e7c783b */ /* 0x000fe20000004200 */
[----:B------:R-:W-:Y:S01]  /*e170*/  FMUL.FTZ R111, R3, R111 ;  /* 0x0000006f036f7220 */ /* 0x000fe20000410000 */
[----:B-1----:R-:W-:Y:S01]  /*e180*/  F2FP.BF16.PACK_AB R18, R153, R148 ;  /* 0x000000949912723e */ /* 0x002fe200000010ff */
        /* <DEDUP_REMOVED lines=22> */
[----:B------:R-:W3:Y:S01]  /*e2f0*/  MUFU.EX2 R158, R158 ;  /* 0x0000009e009e7308 */ /* 0x000ee20000000800 */
[C---:B------:R-:W-:Y:S02]  /*e300*/  FMUL.FTZ R40, R12.reuse, R40 ;  /* 0x000000280c287220 */ /* 0x040fe40000410000 */
[C---:B------:R-:W-:Y:S01]  /*e310*/  FMUL.FTZ R41, R12.reuse, R41 ;  /* 0x000000290c297220 */ /* 0x040fe20000410000 */
[----:B-1----:R-:W-:Y:S01]  /*e320*/  F2FP.BF16.PACK_AB R19, R157, R152 ;  /* 0x000000989d13723e */ /* 0x002fe200000010ff */
        /* <DEDUP_REMOVED lines=8> */
[----:B------:R-:W1:Y:S01]  /*e3b0*/  LDSM.16.MT88.4 R20, [R14+0x100] ;  /* 0x000100000e14783b */ /* 0x000e620000004200 */
[----:B------:R-:W4:Y:S02]  /*e3c0*/  MUFU.EX2 R161, R161 ;  /* 0x000000a100a17308 */ /* 0x000f240000000800 */
[C---:B------:R-:W-:Y:S02]  /*e3d0*/  FMUL.FTZ R47, R3.reuse, R47 ;  /* 0x0000002f032f7220 */ /* 0x040fe40000410000 */
[C---:B------:R-:W-:Y:S02]  /*e3e0*/  FMUL.FTZ R48, R12.reuse, R48 ;  /* 0x000000300c307220 */ /* 0x040fe40000410000 */
[C---:B--2---:R-:W-:Y:S04]  /*e3f0*/  HMMA.16816.F32.BF16 R100, R16.reuse, R24, R100 ;  /* 0x000000181064723c */ /* 0x044fe80000041864 */
[C---:B------:R-:W-:Y:S01]  /*e400*/  FMUL.FTZ R49, R12.reuse, R49 ;  /* 0x000000310c317220 */ /* 0x040fe20000410000 */
[----:B------:R-:W-:Y:S01]  /*e410*/  MUFU.EX2 R163, R163 ;  /* 0x000000a300a37308 */ /* 0x000fe20000000800 */
[C---:B------:R-:W-:Y:S02]  /*e420*/  FMUL.FTZ R50, R3.reuse, R50 ;  /* 0x0000003203327220 */ /* 0x040fe40000410000 */
[C---:B------:R-:W-:Y:S01]  /*e430*/  HMMA.16816.F32.BF16 R104, R16.reuse, R26, R104 ;  /* 0x0000001a1068723c */ /* 0x040fe20000041868 */
[----:B------:R-:W2:Y:S03]  /*e440*/  LDSM.16.MT88.4 R24, [R177+UR4+0x2100] ;  /* 0x00210004b118783b */ /* 0x000ea60008004200 */
[C---:B------:R-:W-:Y:S02]  /*e450*/  FMUL.FTZ R51, R3.reuse, R51 ;  /* 0x0000003303337220 */ /* 0x040fe40000410000 */
[C---:B------:R-:W-:Y:S01]  /*e460*/  FMUL.FTZ R52, R12.reuse, R52 ;  /* 0x000000340c347220 */ /* 0x040fe20000410000 */
[----:B------:R-:W5:Y:S01]  /*e470*/  MUFU.EX2 R162, R162 ;  /* 0x000000a200a27308 */ /* 0x000f620000000800 */
[C---:B------:R-:W-:Y:S04]  /*e480*/  HMMA.16816.F32.BF16 R108, R16.reuse, R28, R108 ;  /* 0x0000001c106c723c */ /* 0x040fe8000004186c */
[C---:B------:R-:W-:Y:S02]  /*e490*/  FMUL.FTZ R53, R12.reuse, R53 ;  /* 0x000000350c357220 */ /* 0x040fe40000410000 */
[C---:B------:R-:W-:Y:S02]  /*e4a0*/  FMUL.FTZ R54, R3.reuse, R54 ;  /* 0x0000003603367220 */ /* 0x040fe40000410000 */
[C---:B------:R-:W-:Y:S01]  /*e4b0*/  HMMA.16816.F32.BF16 R112, R16.reuse, R30, R112 ;  /* 0x0000001e1070723c */ /* 0x040fe20000041870 */
[----:B------:R-:W3:Y:S01]  /*e4c0*/  LDSM.16.MT88.4 R28, [R13+0x2100] ;  /* 0x002100000d1c783b */ /* 0x000ee20000004200 */
[----:B------:R-:W-:Y:S02]  /*e4d0*/  MUFU.EX2 R164, R164 ;  /* 0x000000a400a47308 */ /* 0x000fe40000000800 */
[C---:B------:R-:W-:Y:S02]  /*e4e0*/  FMUL.FTZ R55, R3.reuse, R55 ;  /* 0x0000003703377220 */ /* 0x040fe40000410000 */
[C---:B------:R-:W-:Y:S02]  /*e4f0*/  FMUL.FTZ R56, R12.reuse, R56 ;  /* 0x000000380c387220 */ /* 0x040fe40000410000 */
[C---:B------:R-:W-:Y:S01]  /*e500*/  FMUL.FTZ R57, R12.reuse, R57 ;  /* 0x000000390c397220 */ /* 0x040fe20000410000 */
[C---:B-1----:R-:W-:Y:S03]  /*e510*/  HMMA.16816.F32.BF16 R116, R16.reuse, R20, R116 ;  /* 0x000000141074723c */ /* 0x042fe60000041874 */
[C---:B------:R-:W-:Y:S01]  /*e520*/  FMUL.FTZ R58, R3.reuse, R58 ;  /* 0x0000003a033a7220 */ /* 0x040fe20000410000 */
[----:B------:R-:W1:Y:S01]  /*e530*/  MUFU.EX2 R165, R165 ;  /* 0x000000a500a57308 */ /* 0x000e620000000800 */
[C---:B------:R-:W-:Y:S02]  /*e540*/  FMUL.FTZ R59, R3.reuse, R59 ;  /* 0x0000003b033b7220 */ /* 0x040fe40000410000 */
[C---:B------:R-:W-:Y:S01]  /*e550*/  FMUL.FTZ R60, R12.reuse, R60 ;  /* 0x0000003c0c3c7220 */ /* 0x040fe20000410000 */
[C---:B------:R-:W-:Y:S01]  /*e560*/  HMMA.16816.F32.BF16 R120, R16.reuse, R22, R120 ;  /* 0x000000161078723c */ /* 0x040fe20000041878 */
[----:B------:R-:W1:Y:S03]  /*e570*/  LDSM.16.MT88.4 R20, [R176+UR4+0x2100] ;  /* 0x00210004b014783b */ /* 0x000e660008004200 */
[C---:B------:R-:W-:Y:S02]  /*e580*/  FMUL.FTZ R61, R12.reuse, R61 ;  /* 0x0000003d0c3d7220 */ /* 0x040fe40000410000 */
[C---:B------:R-:W-:Y:S01]  /*e590*/  FMUL.FTZ R62, R3.reuse, R62 ;  /* 0x0000003e033e7220 */ /* 0x040fe20000410000 */
[----:B------:R-:W-:Y:S01]  /*e5a0*/  MUFU.EX2 R205, R205 ;  /* 0x000000cd00cd7308 */ /* 0x000fe20000000800 */
[C---:B--2---:R-:W-:Y:S04]  /*e5b0*/  HMMA.16816.F32.BF16 R36, R16.reuse, R24, R36 ;  /* 0x000000181024723c */ /* 0x044fe80000041824 */
[C---:B------:R-:W-:Y:S02]  /*e5c0*/  FMUL.FTZ R63, R3.reuse, R63 ;  /* 0x0000003f033f7220 */ /* 0x040fe40000410000 */
[C---:B------:R-:W-:Y:S02]  /*e5d0*/  FMUL.FTZ R64, R12.reuse, R64 ;  /* 0x000000400c407220 */ /* 0x040fe40000410000 */
[C---:B------:R-:W-:Y:S01]  /*e5e0*/  HMMA.16816.F32.BF16 R40, R16.reuse, R26, R40 ;  /* 0x0000001a1028723c */ /* 0x040fe20000041828 */
[----:B------:R-:W2:Y:S01]  /*e5f0*/  LDSM.16.MT88.4 R24, [R14+0x2100] ;  /* 0x002100000e18783b */ /* 0x000ea20000004200 */
[----:B------:R-:W-:Y:S02]  /*e600*/  MUFU.EX2 R206, R206 ;  /* 0x000000ce00ce7308 */ /* 0x000fe40000000800 */
[C---:B------:R-:W-:Y:S02]  /*e610*/  FMUL.FTZ R65, R12.reuse, R65 ;  /* 0x000000410c417220 */ /* 0x040fe40000410000 */
[C---:B------:R-:W-:Y:S02]  /*e620*/  FMUL.FTZ R66, R3.reuse, R66 ;  /* 0x0000004203427220 */ /* 0x040fe40000410000 */
[C---:B---3--:R-:W-:Y:S04]  /*e630*/  HMMA.16816.F32.BF16 R44, R16.reuse, R28, R44 ;  /* 0x0000001c102c723c */ /* 0x048fe8000004182c */
[C---:B------:R-:W-:Y:S02]  /*e640*/  FMUL.FTZ R67, R3.reuse, R67 ;  /* 0x0000004303437220 */ /* 0x040fe40000410000 */
[C---:B------:R-:W-:Y:S02]  /*e650*/  FMUL.FTZ R68, R12.reuse, R68 ;  /* 0x000000440c447220 */ /* 0x040fe40000410000 */
[C---:B------:R-:W-:Y:S01]  /*e660*/  HMMA.16816.F32.BF16 R48, R16.reuse, R30, R48 ;  /* 0x0000001e1030723c */ /* 0x040fe20000041830 */
[----:B------:R-:W3:Y:S03]  /*e670*/  LDSM.16.MT88.4 R28, [R177+UR4+0x4100] ;  /* 0x00410004b11c783b */ /* 0x000ee60008004200 */
        /* <DEDUP_REMOVED lines=31> */
[----:B------:R-:W1:Y:S03]  /*e870*/  LDSM.16.MT88.4 R20, [R177+UR4+0x900] ;  /* 0x00090004b114783b */ /* 0x000e660008004200 */
[C---:B------:R-:W-:Y:S02]  /*e880*/  FMUL.FTZ R89, R12.reuse, R89 ;  /* 0x000000590c597220 */ /* 0x040fe40000410000 */
[C---:B------:R-:W-:Y:S02]  /*e890*/  FMUL.FTZ R90, R3.reuse, R90 ;  /* 0x0000005a035a7220 */ /* 0x040fe40000410000 */
[C---:B--2---:R-:W-:Y:S04]  /*e8a0*/  HMMA.16816.F32.BF16 R84, R16.reuse, R24, R84 ;  /* 0x000000181054723c */ /* 0x044fe80000041854 */
        /* <DEDUP_REMOVED lines=9> */
[C---:B---3--:R-:W-:Y:S03]  /*e940*/  HMMA.16816.F32.BF16 R92, R16.reuse, R28, R92 ;  /* 0x0000001c105c723c */ /* 0x048fe6000004185c */
[C---:B------:R-:W-:Y:S02]  /*e950*/  FMUL.FTZ R98, R3.reuse, R98 ;  /* 0x0000006203627220 */ /* 0x040fe40000410000 */
[----:B------:R-:W-:Y:S02]  /*e960*/  FMUL.FTZ R99, R3, R99 ;  /* 0x0000006303637220 */ /* 0x000fe40000410000 */
[--C-:B------:R-:W-:Y:S02]  /*e970*/  FFMA.FTZ R173, R173, c[0x0][0x2d0], -R156.reuse ;  /* 0x0000b400adad7a23 */ /* 0x100fe4000001089c */
[--C-:B------:R-:W-:Y:S03]  /*e980*/  FFMA.FTZ R174, R171, c[0x0][0x2d0], -R156.reuse ;  /* 0x0000b400abae7a23 */ /* 0x100fe6000001089c */
[----:B------:R-:W-:Y:S01]  /*e990*/  HMMA.16816.F32.BF16 R96, R16, R30, R96 ;  /* 0x0000001e1060723c */ /* 0x000fe20000041860 */
[----:B------:R-:W3:Y:S01]  /*e9a0*/  LDSM.16.MT88.4 R28, [R14+0x2900] ;  /* 0x002900000e1c783b */ /* 0x000ee20000004200 */
[----:B------:R-:W-:Y:S01]  /*e9b0*/  MUFU.EX2 R173, R173 ;  /* 0x000000ad00ad7308 */ /* 0x000fe20000000800 */
[--C-:B------:R-:W-:Y:S02]  /*e9c0*/  FFMA.FTZ R169, R169, c[0x0][0x2d0], -R156.reuse ;  /* 0x0000b400a9a97a23 */ /* 0x100fe4000001089c */
[--C-:B------:R-:W-:Y:S02]  /*e9d0*/  FFMA.FTZ R204, R167, c[0x0][0x2d0], -R156.reuse ;  /* 0x0000b400a7cc7a23 */ /* 0x100fe4000001089c */
[----:B------:R-:W-:Y:S01]  /*e9e0*/  F2FP.BF16.PACK_AB R16, R158, R15 ;  /* 0x0000000f9e10723e */ /* 0x000fe200000010ff */
[--C-:B------:R-:W-:Y:S01]  /*e9f0*/  FFMA.FTZ R167, R172, c[0x0][0x2d0], -R141.reuse ;  /* 0x0000b400aca77a23 */ /* 0x100fe2000001088d */
[----:B----4-:R-:W-:Y:S03]  /*ea00*/  F2FP.BF16.PACK_AB R18, R161, R160 ;  /* 0x000000a0a112723e */ /* 0x010fe600000010ff */
[----:B-----5:R-:W-:Y:S01]  /*ea10*/  F2FP.BF16.PACK_AB R17, R162, R163 ;  /* 0x000000a3a211723e */ /* 0x020fe200000010ff */
[--C-:B------:R-:W-:Y:S01]  /*ea20*/  FFMA.FTZ R172, R145, c[0x0][0x2d0], -R156.reuse ;  /* 0x0000b40091ac7a23 */ /* 0x100fe2000001089c */
[----:B------:R-:W-:Y:S01]  /*ea30*/  F2FP.BF16.PACK_AB R19, R165, R164 ;  /* 0x000000a4a513723e */ /* 0x000fe200000010ff */
[--C-:B------:R-:W-:Y:S01]  /*ea40*/  FFMA.FTZ R170, R170, c[0x0][0x2d0], -R141.reuse ;  /* 0x0000b400aaaa7a23 */ /* 0x100fe2000001088d */
[----:B------:R-:W4:Y:S01]  /*ea50*/  MUFU.EX2 R174, R174 ;  /* 0x000000ae00ae7308 */ /* 0x000f220000000800 */
[--C-:B------:R-:W-:Y:S02]  /*ea60*/  FFMA.FTZ R168, R168, c[0x0][0x2d0], -R141.reuse ;  /* 0x0000b400a8a87a23 */ /* 0x100fe4000001088d */
[--C-:B------:R-:W-:Y:S02]  /*ea70*/  FFMA.FTZ R171, R166, c[0x0][0x2d0], -R141.reuse ;  /* 0x0000b400a6ab7a23 */ /* 0x100fe4000001088d */
[C---:B-1----:R-:W-:Y:S03]  /*ea80*/  HMMA.16816.F32.BF16 R4, R16.reuse, R20, R4 ;  /* 0x000000141004723c */ /* 0x042fe60000041804 */
[--C-:B------:R-:W-:Y:S02]  /*ea90*/  FFMA.FTZ R166, R147, c[0x0][0x2d0], -R156.reuse ;  /* 0x0000b40093a67a23 */ /* 0x100fe4000001089c */
[----:B------:R-:W-:Y:S01]  /*eaa0*/  LDSM.16.MT88.4 R144, [R177+UR4+0x5900] ;  /* 0x00590004b190783b */ /* 0x000fe20008004200 */
[----:B------:R-:W-:Y:S01]  /*eab0*/  FFMA.FTZ R141, R140, c[0x0][0x2d0], -R141 ;  /* 0x0000b4008c8d7a23 */ /* 0x000fe2000001088d */
[----:B------:R-:W-:Y:S01]  /*eac0*/  MUFU.EX2 R169, R169 ;  /* 0x000000a900a97308 */ /* 0x000fe20000000800 */
[C---:B------:R-:W-:Y:S04]  /*ead0*/  HMMA.16816.F32.BF16 R8, R16.reuse, R22, R8 ;  /* 0x000000161008723c */ /* 0x040fe80000041808 */
[--C-:B------:R-:W-:Y:S01]  /*eae0*/  FFMA.FTZ R159, R159, c[0x0][0x2d0], -R156.reuse ;  /* 0x0000b4009f9f7a23 */ /* 0x100fe2000001089c */
[----:B------:R-:W1:Y:S01]  /*eaf0*/  LDSM.16.MT88.4 R20, [R177+UR4+0x4900] ;  /* 0x00490004b114783b */ /* 0x000e620008004200 */
[----:B------:R-:W-:Y:S02]  /*eb00*/  FFMA.FTZ R156, R143, c[0x0][0x2d0], -R156 ;  /* 0x0000b4008f9c7a23 */ /* 0x000fe4000001089c */
[C---:B--2---:R-:W-:Y:S01]  /*eb10*/  HMMA.16816.F32.BF16 R100, R16.reuse, R24, R100 ;  /* 0x000000181064723c */ /* 0x044fe20000041864 */
[----:B------:R-:W-:Y:S03]  /*eb20*/  MUFU.EX2 R207, R141 ;  /* 0x0000008d00cf7308 */ /* 0x000fe60000000800 */
[----:B------:R-:W-:Y:S02]  /*eb30*/  FFMA.FTZ R151, R12, R197, R151 ;  /* 0x000000c50c977223 */ /* 0x000fe40000010097 */
[----:B------:R-:W-:Y:S02]  /*eb40*/  FFMA.FTZ R155, R3, R198, R155 ;  /* 0x000000c6039b7223 */ /* 0x000fe4000001009b */
[C---:B------:R-:W-:Y:S01]  /*eb50*/  HMMA.16816.F32.BF16 R104, R16.reuse, R26, R104 ;  /* 0x0000001a1068723c */ /* 0x040fe20000041868 */
[----:B------:R-:W2:Y:S02]  /*eb60*/  LDSM.16.MT88.4 R24, [R13+0x4900] ;  /* 0x004900000d18783b */ /* 0x000ea40000004200 */
[----:B------:R-:W-:Y:S01]  /*eb70*/  MUFU.EX2 R175, R156 ;  /* 0x0000009c00af7308 */ /* 0x000fe20000000800 */
[----:B------:R-:W-:Y:S02]  /*eb80*/  FADD.FTZ R151, R150, R151 ;  /* 0x0000009796977221 */ /* 0x000fe40000010000 */
[----:B------:R-:W-:Y:S02]  /*eb90*/  FADD.FTZ R155, R154, R155 ;  /* 0x0000009b9a9b7221 */ /* 0x000fe40000010000 */
[C---:B------:R-:W-:Y:S04]  /*eba0*/  HMMA.16816.F32.BF16 R108, R16.reuse, R32, R108 ;  /* 0x00000020106c723c */ /* 0x040fe8000004186c */
[----:B------:R-:W-:Y:S01]  /*ebb0*/  FADD.FTZ R152, R152, R155 ;  /* 0x0000009b98987221 */ /* 0x000fe20000010000 */
[----:B------:R5:W-:Y:S03]  /*ebc0*/  MUFU.EX2 R156, R142 ;  /* 0x0000008e009c7308 */ /* 0x000be60000000800 */
[C---:B------:R-:W-:Y:S01]  /*ebd0*/  HMMA.16816.F32.BF16 R112, R16.reuse, R34, R112 ;  /* 0x000000221070723c */ /* 0x040fe20000041870 */
[----:B------:R-:W-:Y:S03]  /*ebe0*/  LDSM.16.MT88.4 R32, [R14+0x4900] ;  /* 0x004900000e20783b */ /* 0x000fe60000004200 */
[----:B------:R-:W-:Y:S03]  /*ebf0*/  FADD.FTZ R152, R157, R152 ;  /* 0x000000989d987221 */ /* 0x000fe60000010000 */
[----:B------:R-:W1:Y:S01]  /*ec00*/  MUFU.EX2 R204, R204 ;  /* 0x000000cc00cc7308 */ /* 0x000e620000000800 */
[C---:B------:R-:W-:Y:S04]  /*ec10*/  HMMA.16816.F32.BF16 R116, R16.reuse, R124, R116 ;  /* 0x0000007c1074723c */ /* 0x040fe80000041874 */
[----:B------:R-:W-:Y:S04]  /*ec20*/  FADD.FTZ R163, R163, R152 ;  /* 0x00000098a3a37221 */ /* 0x000fe80000010000 */
[C---:B------:R-:W-:Y:S01]  /*ec30*/  HMMA.16816.F32.BF16 R120, R16.reuse, R126, R120 ;  /* 0x0000007e1078723c */ /* 0x040fe20000041878 */
[----:B------:R-:W-:Y:S01]  /*ec40*/  LDSM.16.MT88.4 R124, [R13+0x1100] ;  /* 0x001100000d7c783b */ /* 0x000fe20000004200 */
[----:B------:R-:W-:Y:S02]  /*ec50*/  MUFU.EX2 R167, R167 ;  /* 0x000000a700a77308 */ /* 0x000fe40000000800 */
[----:B------:R-:W-:Y:S04]  /*ec60*/  FADD.FTZ R163, R162, R163 ;  /* 0x000000a3a2a37221 */ /* 0x000fe80000010000 */
[C---:B------:R-:W-:Y:S01]  /*ec70*/  HMMA.16816.F32.BF16 R36, R16.reuse, R128, R36 ;  /* 0x000000801024723c */ /* 0x040fe20000041824 */
[----:B-----5:R-:W-:Y:S03]  /*ec80*/  LDSM.16.MT88.4 R140, [R14+0x3900] ;  /* 0x003900000e8c783b */ /* 0x020fe60000004200 */
[----:B------:R-:W5:Y:S01]  /*ec90*/  MUFU.EX2 R170, R170 ;  /* 0x000000aa00aa7308 */ /* 0x000f620000000800 */
[----:B------:R-:W-:Y:S03]  /*eca0*/  FADD.FTZ R164, R164, R163 ;  /* 0x000000a3a4a47221 */ /* 0x000fe60000010000 */
[C---:B------:R-:W-:Y:S01]  /*ecb0*/  HMMA.16816.F32.BF16 R40, R16.reuse, R130, R40 ;  /* 0x000000821028723c */ /* 0x040fe20000041828 */
[----:B------:R-:W-:Y:S03]  /*ecc0*/  LDSM.16.MT88.4 R128, [R14+0x1100] ;  /* 0x001100000e80783b */ /* 0x000fe60000004200 */
[----:B------:R-:W-:Y:S02]  /*ecd0*/  FADD.FTZ R164, R165, R164 ;  /* 0x000000a4a5a47221 */ /* 0x000fe40000010000 */
[----:B------:R-:W-:Y:S02]  /*ece0*/  MUFU.EX2 R168, R168 ;  /* 0x000000a800a87308 */ /* 0x000fe40000000800 */
[C---:B------:R-:W-:Y:S08]  /*ecf0*/  HMMA.16816.F32.BF16 R44, R16.reuse, R132, R44 ;  /* 0x00000084102c723c */ /* 0x040ff0000004182c */
[C---:B------:R-:W-:Y:S01]  /*ed00*/  HMMA.16816.F32.BF16 R48, R16.reuse, R134, R48 ;  /* 0x000000861030723c */ /* 0x040fe20000041830 */
[----:B------:R-:W-:Y:S01]  /*ed10*/  LDSM.16.MT88.4 R132, [R14+0x1900] ;  /* 0x001900000e84783b */ /* 0x000fe20000004200 */
[----:B------:R-:W1:Y:S06]  /*ed20*/  MUFU.EX2 R171, R171 ;  /* 0x000000ab00ab7308 */ /* 0x000e6c0000000800 */
[C---:B------:R-:W-:Y:S04]  /*ed30*/  HMMA.16816.F32.BF16 R52, R16.reuse, R136, R52 ;  /* 0x000000881034723c */ /* 0x040fe80000041834 */
[----:B------:R-:W-:Y:S04]  /*ed40*/  MUFU.EX2 R159, R159 ;  /* 0x0000009f009f7308 */ /* 0x000fe80000000800 */
[C---:B------:R-:W-:Y:S01]  /*ed50*/  HMMA.16816.F32.BF16 R56, R16.reuse, R138, R56 ;  /* 0x0000008a1038723c */ /* 0x040fe20000041838 */
[----:B------:R-:W-:Y:S05]  /*ed60*/  LDSM.16.MT88.4 R136, [R176+UR4+0x3900] ;  /* 0x00390004b088783b */ /* 0x000fea0008004200 */
[----:B------:R-:W2:Y:S02]  /*ed70*/  MUFU.EX2 R166, R166 ;  /* 0x000000a600a67308 */ /* 0x000ea40000000800 */
[C---:B---3--:R-:W-:Y:S08]  /*ed80*/  HMMA.16816.F32.BF16 R60, R16.reuse, R28, R60 ;  /* 0x0000001c103c723c */ /* 0x048ff0000004183c */
[C---:B------:R-:W-:Y:S01]  /*ed90*/  HMMA.16816.F32.BF16 R64, R16.reuse, R30, R64 ;  /* 0x0000001e1040723c */ /* 0x040fe20000041840 */
[----:B------:R-:W3:Y:S01]  /*eda0*/  LDSM.16.MT88.4 R28, [R176+UR4+0x4900] ;  /* 0x00490004b01c783b */ /* 0x000ee20008004200 */
[----:B------:R-:W3:Y:S06]  /*edb0*/  MUFU.EX2 R172, R172 ;  /* 0x000000ac00ac7308 */ /* 0x000eec0000000800 */
[C---:B-1----:R-:W-:Y:S08]  /*edc0*/  HMMA.16816.F32.BF16 R68, R16.reuse, R20, R68 ;  /* 0x000000141044723c */ /* 0x042ff00000041844 */
[C---:B------:R-:W-:Y:S01]  /*edd0*/  HMMA.16816.F32.BF16 R72, R16.reuse, R22, R72 ;  /* 0x000000161048723c */ /* 0x040fe20000041848 */
[----:B------:R-:W1:Y:S07]  /*ede0*/  LDSM.16.MT88.4 R20, [R177+UR4+0x1100] ;  /* 0x00110004b114783b */ /* 0x000e6e0008004200 */
[C---:B--2---:R-:W-:Y:S08]  /*edf0*/  HMMA.16816.F32.BF16 R76, R16.reuse, R24, R76 ;  /* 0x00000018104c723c */ /* 0x044ff0000004184c */
[C---:B------:R-:W-:Y:S01]  /*ee00*/  HMMA.16816.F32.BF16 R80, R16.reuse, R26, R80 ;  /* 0x0000001a1050723c */ /* 0x040fe20000041850 */
[----:B------:R-:W2:Y:S07]  /*ee10*/  LDSM.16.MT88.4 R24, [R176+UR4+0x1100] ;  /* 0x00110004b018783b */ /* 0x000eae0008004200 */
[C---:B---3--:R-:W-:Y:S08]  /*ee20*/  HMMA.16816.F32.BF16 R84, R16.reuse, R28, R84 ;  /* 0x0000001c1054723c */ /* 0x048ff00000041854 */
[C---:B------:R-:W-:Y:S01]  /*ee30*/  HMMA.16816.F32.BF16 R88, R16.reuse, R30, R88 ;  /* 0x0000001e1058723c */ /* 0x040fe20000041858 */
[----:B------:R-:W3:Y:S07]  /*ee40*/  LDSM.16.MT88.4 R28, [R177+UR4+0x3100] ;  /* 0x00310004b11c783b */ /* 0x000eee0008004200 */
[C---:B------:R-:W-:Y:S08]  /*ee50*/  HMMA.16816.F32.BF16 R92, R16.reuse, R32, R92 ;  /* 0x00000020105c723c */ /* 0x040ff0000004185c */
[----:B------:R-:W-:Y:S01]  /*ee60*/  HMMA.16816.F32.BF16 R96, R16, R34, R96 ;  /* 0x000000221060723c */ /* 0x000fe20000041860 */
[----:B------:R-:W2:Y:S06]  /*ee70*/  LDSM.16.MT88.4 R32, [R13+0x3100] ;  /* 0x003100000d20783b */ /* 0x000eac0000004200 */
[----:B----4-:R-:W-:Y:S02]  /*ee80*/  F2FP.BF16.PACK_AB R16, R174, R173 ;  /* 0x000000adae10723e */ /* 0x010fe400000010ff */
[----:B------:R-:W-:Y:S03]  /*ee90*/  F2FP.BF16.PACK_AB R18, R204, R169 ;  /* 0x000000a9cc12723e */ /* 0x000fe600000010ff */
[C---:B-----5:R-:W-:Y:S01]  /*eea0*/  F2FP.BF16.PACK_AB R17, R170.reuse, R167 ;  /* 0x000000a7aa11723e */ /* 0x060fe200000010ff */
[----:B------:R-:W-:Y:S01]  /*eeb0*/  FADD.FTZ R167, R167, R164 ;  /* 0x000000a4a7a77221 */ /* 0x000fe20000010000 */
[C---:B------:R-:W-:Y:S03]  /*eec0*/  F2FP.BF16.PACK_AB R19, R171.reuse, R168 ;  /* 0x000000a8ab13723e */ /* 0x040fe600000010ff */
[----:B------:R-:W-:Y:S04]  /*eed0*/  FADD.FTZ R167, R170, R167 ;  /* 0x000000a7aaa77221 */ /* 0x000fe80000010000 */
[C---:B-1----:R-:W-:Y:S03]  /*eee0*/  HMMA.16816.F32.BF16 R4, R16.reuse, R20, R4 ;  /* 0x000000141004723c */ /* 0x042fe60000041804 */
[----:B------:R-:W-:Y:S04]  /*eef0*/  FADD.FTZ R168, R168, R167 ;  /* 0x000000a7a8a87221 */ /* 0x000fe80000010000 */
[----:B------:R-:W-:Y:S01]  /*ef00*/  FADD.FTZ R168, R171, R168 ;  /* 0x000000a8aba87221 */ /* 0x000fe20000010000 */
[C---:B------:R-:W-:Y:S01]  /*ef10*/  HMMA.16816.F32.BF16 R8, R16.reuse, R22, R8 ;  /* 0x000000161008723c */ /* 0x040fe20000041808 */
[----:B------:R-:W1:Y:S07]  /*ef20*/  LDSM.16.MT88.4 R20, [R176+UR4+0x3100] ;  /* 0x00310004b014783b */ /* 0x000e6e0008004200 */
[C---:B------:R-:W-:Y:S08]  /*ef30*/  HMMA.16816.F32.BF16 R100, R16.reuse, R124, R100 ;  /* 0x0000007c1064723c */ /* 0x040ff00000041864 */
[C---:B------:R-:W-:Y:S01]  /*ef40*/  HMMA.16816.F32.BF16 R104, R16.reuse, R126, R104 ;  /* 0x0000007e1068723c */ /* 0x040fe20000041868 */
[----:B------:R-:W-:Y:S07]  /*ef50*/  LDSM.16.MT88.4 R124, [R177+UR4+0x1900] ;  /* 0x00190004b17c783b */ /* 0x000fee0008004200 */
[C---:B--2---:R-:W-:Y:S08]  /*ef60*/  HMMA.16816.F32.BF16 R108, R16.reuse, R24, R108 ;  /* 0x00000018106c723c */ /* 0x044ff0000004186c */
[C---:B------:R-:W-:Y:S01]  /*ef70*/  HMMA.16816.F32.BF16 R112, R16.reuse, R26, R112 ;  /* 0x0000001a1070723c */ /* 0x040fe20000041870 */
[----:B------:R-:W2:Y:S07]  /*ef80*/  LDSM.16.MT88.4 R24, [R14+0x3100] ;  /* 0x003100000e18783b */ /* 0x000eae0000004200 */
[C---:B------:R-:W-:Y:S08]  /*ef90*/  HMMA.16816.F32.BF16 R116, R16.reuse, R128, R116 ;  /* 0x000000801074723c */ /* 0x040ff00000041874 */
[C---:B------:R-:W-:Y:S08]  /*efa0*/  HMMA.16816.F32.BF16 R120, R16.reuse, R130, R120 ;  /* 0x000000821078723c */ /* 0x040ff00000041878 */
[C---:B---3--:R-:W-:Y:S08]  /*efb0*/  HMMA.16816.F32.BF16 R36, R16.reuse, R28, R36 ;  /* 0x0000001c1024723c */ /* 0x048ff00000041824 */
[C---:B------:R-:W-:Y:S01]  /*efc0*/  HMMA.16816.F32.BF16 R40, R16.reuse, R30, R40 ;  /* 0x0000001e1028723c */ /* 0x040fe20000041828 */
[----:B------:R-:W3:Y:S07]  /*efd0*/  LDSM.16.MT88.4 R28, [R177+UR4+0x5100] ;  /* 0x00510004b11c783b */ /* 0x000eee0008004200 */
[C---:B------:R-:W-:Y:S08]  /*efe0*/  HMMA.16816.F32.BF16 R44, R16.reuse, R32, R44 ;  /* 0x00000020102c723c */ /* 0x040ff0000004182c */
[C---:B------:R-:W-:Y:S01]  /*eff0*/  HMMA.16816.F32.BF16 R48, R16.reuse, R34, R48 ;  /* 0x000000221030723c */ /* 0x040fe20000041830 */
[----:B------:R-:W4:Y:S07]  /*f000*/  LDSM.16.MT88.4 R32, [R13+0x5100] ;  /* 0x005100000d20783b */ /* 0x000f2e0000004200 */
[C---:B-1----:R-:W-:Y:S08]  /*f010*/  HMMA.16816.F32.BF16 R52, R16.reuse, R20, R52 ;  /* 0x000000141034723c */ /* 0x042ff00000041834 */
[C---:B------:R-:W-:Y:S01]  /*f020*/  HMMA.16816.F32.BF16 R56, R16.reuse, R22, R56 ;  /* 0x000000161038723c */ /* 0x040fe20000041838 */
[----:B------:R-:W1:Y:S07]  /*f030*/  LDSM.16.MT88.4 R20, [R176+UR4+0x5100] ;  /* 0x00510004b014783b */ /* 0x000e6e0008004200 */
        /* <DEDUP_REMOVED lines=8> */
[----:B------:R-:W4:Y:S07]  /*f0c0*/  LDSM.16.MT88.4 R32, [R176+UR4+0x1900] ;  /* 0x00190004b020783b */ /* 0x000f2e0008004200 */
[C---:B-1----:R-:W-:Y:S08]  /*f0d0*/  HMMA.16816.F32.BF16 R84, R16.reuse, R20, R84 ;  /* 0x000000141054723c */ /* 0x042ff00000041854 */
[C---:B------:R-:W-:Y:S01]  /*f0e0*/  HMMA.16816.F32.BF16 R88, R16.reuse, R22, R88 ;  /* 0x000000161058723c */ /* 0x040fe20000041858 */
[----:B------:R-:W1:Y:S07]  /*f0f0*/  LDSM.16.MT88.4 R20, [R177+UR4+0x3900] ;  /* 0x00390004b114783b */ /* 0x000e6e0008004200 */
[C---:B--2---:R-:W-:Y:S08]  /*f100*/  HMMA.16816.F32.BF16 R92, R16.reuse, R24, R92 ;  /* 0x00000018105c723c */ /* 0x044ff0000004185c */
[----:B------:R-:W-:Y:S01]  /*f110*/  HMMA.16816.F32.BF16 R96, R16, R26, R96 ;  /* 0x0000001a1060723c */ /* 0x000fe20000041860 */
[----:B------:R-:W2:Y:S06]  /*f120*/  LDSM.16.MT88.4 R24, [R13+0x3900] ;  /* 0x003900000d18783b */ /* 0x000eac0000004200 */
[----:B------:R-:W-:Y:S02]  /*f130*/  F2FP.BF16.PACK_AB R16, R166, R159 ;  /* 0x0000009fa610723e */ /* 0x000fe400000010ff */
[----:B------:R-:W-:Y:S03]  /*f140*/  F2FP.BF16.PACK_AB R18, R175, R172 ;  /* 0x000000acaf12723e */ /* 0x000fe600000010ff */
[C---:B------:R-:W-:Y:S01]  /*f150*/  F2FP.BF16.PACK_AB R17, R206.reuse, R205 ;  /* 0x000000cdce11723e */ /* 0x040fe200000010ff */
[----:B------:R-:W-:Y:S01]  /*f160*/  FADD.FTZ R205, R205, R168 ;  /* 0x000000a8cdcd7221 */ /* 0x000fe20000010000 */
[C---:B------:R-:W-:Y:S03]  /*f170*/  F2FP.BF16.PACK_AB R19, R207.reuse, R156 ;  /* 0x0000009ccf13723e */ /* 0x040fe600000010ff */
[----:B------:R-:W-:Y:S04]  /*f180*/  FADD.FTZ R205, R206, R205 ;  /* 0x000000cdcecd7221 */ /* 0x000fe80000010000 */
[C---:B------:R-:W-:Y:S01]  /*f190*/  HMMA.16816.F32.BF16 R128, R16.reuse, R124, R4 ;  /* 0x0000007c1080723c */ /* 0x040fe20000041804 */
[----:B------:R-:W5:Y:S02]  /*f1a0*/  LDSM.16.MT88.4 R4, [R13+0x5900] ;  /* 0x005900000d04783b */ /* 0x000f640000004200 */
[----:B------:R-:W-:Y:S04]  /*f1b0*/  FADD.FTZ R156, R156, R205 ;  /* 0x000000cd9c9c7221 */ /* 0x000fe80000010000 */
[----:B------:R-:W-:Y:S01]  /*f1c0*/  FADD.FTZ R198, R207, R156 ;  /* 0x0000009ccfc67221 */ /* 0x000fe20000010000 */
[C---:B------:R-:W-:Y:S01]  /*f1d0*/  HMMA.16816.F32.BF16 R124, R16.reuse, R126, R8 ;  /* 0x0000007e107c723c */ /* 0x040fe20000041808 */
[----:B------:R-:W1:Y:S07]  /*f1e0*/  LDSM.16.MT88.4 R8, [R176+UR4+0x5900] ;  /* 0x00590004b008783b */ /* 0x000e6e0008004200 */
[C---:B---3--:R-:W-:Y:S08]  /*f1f0*/  HMMA.16816.F32.BF16 R100, R16.reuse, R28, R100 ;  /* 0x0000001c1064723c */ /* 0x048ff00000041864 */
[C---:B------:R-:W-:Y:S08]  /*f200*/  HMMA.16816.F32.BF16 R104, R16.reuse, R30, R104 ;  /* 0x0000001e1068723c */ /* 0x040ff00000041868 */
[C---:B----4-:R-:W-:Y:S08]  /*f210*/  HMMA.16816.F32.BF16 R108, R16.reuse, R32, R108 ;  /* 0x00000020106c723c */ /* 0x050ff0000004186c */
[C---:B------:R-:W-:Y:S08]  /*f220*/  HMMA.16816.F32.BF16 R112, R16.reuse, R34, R112 ;  /* 0x000000221070723c */ /* 0x040ff00000041870 */
[C---:B------:R-:W-:Y:S08]  /*f230*/  HMMA.16816.F32.BF16 R116, R16.reuse, R132, R116 ;  /* 0x000000841074723c */ /* 0x040ff00000041874 */
[C---:B------:R-:W-:Y:S08]  /*f240*/  HMMA.16816.F32.BF16 R120, R16.reuse, R134, R120 ;  /* 0x000000861078723c */ /* 0x040ff00000041878 */
[C---:B-1----:R-:W-:Y:S08]  /*f250*/  HMMA.16816.F32.BF16 R36, R16.reuse, R20, R36 ;  /* 0x000000141024723c */ /* 0x042ff00000041824 */
[C---:B------:R-:W-:Y:S01]  /*f260*/  HMMA.16816.F32.BF16 R40, R16.reuse, R22, R40 ;  /* 0x000000161028723c */ /* 0x040fe20000041828 */
[----:B------:R-:W1:Y:S07]  /*f270*/  LDSM.16.MT88.4 R20, [R14+0x5900] ;  /* 0x005900000e14783b */ /* 0x000e6e0000004200 */
        /* <DEDUP_REMOVED lines=8> */
[C---:B-----5:R-:W-:Y:S07]  /*f300*/  HMMA.16816.F32.BF16 R76, R16.reuse, R4, R76 ;  /* 0x00000004104c723c */ /* 0x060fee000004184c */
[----:B------:R-:W-:Y:S01]  /*f310*/  FADD.FTZ R4, R148, R151 ;  /* 0x0000009794047221 */ /* 0x000fe20000010000 */
[C---:B------:R-:W-:Y:S04]  /*f320*/  HMMA.16816.F32.BF16 R80, R16.reuse, R6, R80 ;  /* 0x000000061050723c */ /* 0x040fe80000041850 */
[----:B------:R-:W-:Y:S04]  /*f330*/  FADD.FTZ R4, R153, R4 ;  /* 0x0000000499047221 */ /* 0x000fe80000010000 */
[C---:B------:R-:W-:Y:S04]  /*f340*/  HMMA.16816.F32.BF16 R84, R16.reuse, R8, R84 ;  /* 0x000000081054723c */ /* 0x040fe80000041854 */
[----:B------:R-:W-:Y:S04]  /*f350*/  FADD.FTZ R3, R15, R4 ;  /* 0x000000040f037221 */ /* 0x000fe80000010000 */
[C---:B------:R-:W-:Y:S04]  /*f360*/  HMMA.16816.F32.BF16 R88, R16.reuse, R10, R88 ;  /* 0x0000000a1058723c */ /* 0x040fe80000041858 */
[----:B------:R-:W-:Y:S04]  /*f370*/  FADD.FTZ R3, R158, R3 ;  /* 0x000000039e037221 */ /* 0x000fe80000010000 */
[----:B------:R-:W-:Y:S01]  /*f380*/  FADD.FTZ R4, R160, R3 ;  /* 0x00000003a0047221 */ /* 0x000fe20000010000 */
[----:B------:R-:W-:Y:S01]  /*f390*/  IADD3 R3, R202, -0x2, RZ ;  /* 0xfffffffeca037810 */ /* 0x000fe20007ffe0ff */
[C---:B-1----:R-:W-:Y:S03]  /*f3a0*/  HMMA.16816.F32.BF16 R92, R16.reuse, R20, R92 ;  /* 0x00000014105c723c */ /* 0x042fe6000004185c */
[----:B------:R-:W-:Y:S01]  /*f3b0*/  FADD.FTZ R4, R161, R4 ;  /* 0x00000004a1047221 */ /* 0x000fe20000010000 */
[----:B------:R-:W-:Y:S03]  /*f3c0*/  ISETP.GE.AND P0, PT, R3, UR11, PT ;  /* 0x0000000b03007c0c */ /* 0x000fe6000bf06270 */
[----:B------:R-:W-:Y:S01]  /*f3d0*/  FADD.FTZ R173, R173, R4 ;  /* 0x00000004adad7221 */ /* 0x000fe20000010000 */
[----:B------:R-:W-:Y:S04]  /*f3e0*/  HMMA.16816.F32.BF16 R96, R16, R22, R96 ;  /* 0x000000161060723c */ /* 0x000fe80000041860 */
[----:B------:R-:W-:Y:S04]  /*f3f0*/  FADD.FTZ R174, R174, R173 ;  /* 0x000000adaeae7221 */ /* 0x000fe80000010000 */
[----:B------:R-:W-:Y:S04]  /*f400*/  FADD.FTZ R169, R169, R174 ;  /* 0x000000aea9a97221 */ /* 0x000fe80000010000 */
[----:B------:R-:W-:Y:S04]  /*f410*/  FADD.FTZ R204, R204, R169 ;  /* 0x000000a9cccc7221 */ /* 0x000fe80000010000 */
[----:B------:R-:W-:Y:S04]  /*f420*/  FADD.FTZ R159, R159, R204 ;  /* 0x000000cc9f9f7221 */ /* 0x000fe80000010000 */
[----:B------:R-:W-:Y:S04]  /*f430*/  FADD.FTZ R159, R166, R159 ;  /* 0x0000009fa69f7221 */ /* 0x000fe80000010000 */
[----:B------:R-:W-:Y:S04]  /*f440*/  FADD.FTZ R172, R172, R159 ;  /* 0x0000009facac7221 */ /* 0x000fe80000010000 */
[----:B------:R-:W-:Y:S01]  /*f450*/  FADD.FTZ R197, R175, R172 ;  /* 0x000000acafc57221 */ /* 0x000fe20000010000 */
[----:B------:R-:W-:-:S05]  /*f460*/  @!P0 BRA `(.L_x_2002) ;  /* 0x0000036000008947 */ /* 0x000fca0003800000 */
[----:B------:R-:W-:Y:S01]  /*f470*/  IMAD.MOV.U32 R190, RZ, RZ, RZ ;  /* 0x000000ffffbe7224 */ /* 0x000fe200078e00ff */
[----:B------:R-:W-:Y:S02]  /*f480*/  ISETP.NE.AND P2, PT, R187, 0x1, PT ;  /* 0x00000001bb00780c */ /* 0x000fe40003f45270 */
[----:B------:R-:W-:Y:S04]  /*f490*/  IADD3 R191, R193, R149, R194 ;  /* 0x00000095c1bf7210 */ /* 0x000fe80007ffe0c2 */
[----:B------:R-:W-:Y:S05]  /*f4a0*/  IADD3 R191, R191, -0x80, RZ ;  /* 0xffffff80bfbf7810 */ /* 0x000fea0007ffe0ff */
        /* <DEDUP_REMOVED lines=8> */
[----:B------:R1:W2:Y:S01]  /*f530*/  @!P3 LDG.E R190, [R4.64] ;  /* 0x0000001404beb981 */ /* 0x0002a2000c1e1900 */
[----:B------:R-:W-:Y:S05]  /*f540*/  IMAD R191, R6, c[0x0][0x2b8], R191 ;  /* 0x0000ae0006bf7a24 */ /* 0x000fea00078e02bf */
[----:B------:R-:W-:Y:S05]  /*f550*/  SHF.R.S32.HI R3, RZ, 0x1f, R191 ;  /* 0x0000001fff037819 */ /* 0x000fea00000114bf */
        /* <DEDUP_REMOVED lines=11> */
[----:B------:R-:W-:Y:S02]  /*f610*/  SHF.L.U64.HI R5, R186, 0x1, R189 ;  /* 0x00000001ba057819 */ /* 0x000fe400000102bd */
[----:B------:R-:W-:Y:S01]  /*f620*/  LEA.HI.X R7, R4, c[0x0][0x1cc], R3, 0x1, P0 ;  /* 0x0000730004077a11 */ /* 0x000fe200000f0c03 */
[----:B------:R-:W1:Y:S01]  /*f630*/  SHFL.IDX PT, R10, R9, RZ, 0x181f ;  /* 0x00181fff090a7589 */ /* 0x000e6200000e0000 */
[----:B------:R-:W-:Y:S02]  /*f640*/  IMAD.SHL.U32 R4, R186, 0x2, RZ ;  /* 0x00000002ba047824 */ /* 0x000fe400078e00ff */
[----:B------:R-:W-:Y:S01]  /*f650*/  IMAD.U32 R3, RZ, RZ, UR15 ;  /* 0x0000000fff037e24 */ /* 0x000fe2000f8e00ff */
[----:B------:R-:W2:Y:S03]  /*f660*/  SHFL.IDX PT, R12, R7, RZ, 0x181f ;  /* 0x00181fff070c7589 */ /* 0x000ea600000e0000 */
[----:B------:R-:W-:Y:S01]  /*f670*/  IMAD R3, R3, 0x3000, R192 ;  /* 0x0000300003037824 */ /* 0x000fe200078e02c0 */
[----:B------:R3:W-:Y:S04]  /*f680*/  SHFL.IDX PT, R8, R7, 0x1, 0x181f ;  /* 0x00381f0007087f89 */ /* 0x0007e800000e0000 */
[----:B------:R-:W4:Y:S01]  /*f690*/  SHFL.IDX PT, R6, R9, 0x1, 0x181f ;  /* 0x00381f0009067f89 */ /* 0x000f2200000e0000 */
[C---:B-1----:R-:W-:Y:S02]  /*f6a0*/  IADD3 R16, P0, R10.reuse, R203, RZ ;  /* 0x000000cb0a107210 */ /* 0x042fe40007f1e0ff */
[----:B------:R-:W-:Y:S02]  /*f6b0*/  IADD3 R14, P2, R10, R199, RZ ;  /* 0x000000c70a0e7210 */ /* 0x000fe40007f5e0ff */
[----:B--2---:R-:W-:Y:S02]  /*f6c0*/  IADD3.X R17, R12, R201, RZ, P0, !PT ;  /* 0x000000c90c117210 */ /* 0x004fe400007fe4ff */
[-C--:B------:R-:W-:Y:S01]  /*f6d0*/  IADD3 R10, P1, R10, R4.reuse, RZ ;  /* 0x000000040a0a7210 */ /* 0x080fe20007f3e0ff */
[----:B---3--:R-:W-:Y:S02]  /*f6e0*/  IMAD.SHL.U32 R7, R3, 0x2, RZ ;  /* 0x0000000203077824 */ /* 0x008fe400078e00ff */
[C-C-:B------:R-:W-:Y:S02]  /*f6f0*/  IMAD.X R15, R12.reuse, 0x1, R200.reuse, P2 ;  /* 0x000000010c0f7824 */ /* 0x140fe400010e06c8 */
[----:B------:R-:W-:Y:S01]  /*f700*/  IMAD.X R11, R12, 0x1, R5, P1 ;  /* 0x000000010c0b7824 */ /* 0x000fe200008e0605 */
[----:B------:R1:W-:Y:S01]  /*f710*/  LDGSTS.E.BYPASS.LTC128B.128 [R7+0xc100], [R16.64], !P5 ;  /* 0x0c10000010077fae */ /* 0x0003e2000e901d54 */
[C---:B----4-:R-:W-:Y:S02]  /*f720*/  IADD3 R4, P0, R6.reuse, R4, RZ ;  /* 0x0000000406047210 */ /* 0x050fe40007f1e0ff */
[----:B------:R-:W-:Y:S01]  /*f730*/  IADD3 R12, P1, R6, R203, RZ ;  /* 0x000000cb060c7210 */ /* 0x000fe20007f3e0ff */
[----:B------:R1:W-:Y:S01]  /*f740*/  LDGSTS.E.BYPASS.LTC128B.128 [R7+0xe100], [R14.64], !P4 ;  /* 0x0e1000000e077fae */ /* 0x0003e2000e101d54 */
[----:B------:R-:W-:Y:S02]  /*f750*/  IADD3.X R5, R8, R5, RZ, P0, !PT ;  /* 0x0000000508057210 */ /* 0x000fe400007fe4ff */
[----:B------:R-:W-:Y:S01]  /*f760*/  IADD3 R18, P0, R6, R199, RZ ;  /* 0x000000c706127210 */ /* 0x000fe20007f1e0ff */
[----:B------:R1:W-:Y:S01]  /*f770*/  LDGSTS.E.BYPASS.LTC128B.128 [R7+0x10100], [R10.64], !P6 ;  /* 0x101000000a077fae */ /* 0x0003e2000f101d54 */
[C---:B------:R-:W-:Y:S03]  /*f780*/  IMAD.X R13, R8.reuse, 0x1, R201, P1 ;  /* 0x00000001080d7824 */ /* 0x040fe600008e06c9 */
[----:B------:R-:W-:Y:S02]  /*f790*/  IMAD.X R19, R8, 0x1, R200, P0 ;  /* 0x0000000108137824 */ /* 0x000fe400000e06c8 */
[----:B------:R1:W-:Y:S04]  /*f7a0*/  LDGSTS.E.BYPASS.LTC128B.128 [R7+0xd100], [R12.64], !P5 ;  /* 0x0d1000000c077fae */ /* 0x0003e8000e901d54 */
[----:B------:R1:W-:Y:S04]  /*f7b0*/  LDGSTS.E.BYPASS.LTC128B.128 [R7+0xf100], [R18.64], !P4 ;  /* 0x0f10000012077fae */ /* 0x0003e8000e101d54 */
[----:B------:R1:W-:Y:S02]  /*f7c0*/  LDGSTS.E.BYPASS.LTC128B.128 [R7+0x11100], [R4.64], !P6 ;  /* 0x1110000004077fae */ /* 0x0003e4000f101d54 */
.L_x_2002:
[----:B------:R-:W-:Y:S01]  /*f7d0*/  UIADD3 UR4, UR5, 0x1, URZ ;  /* 0x0000000105047890 */ /* 0x000fe2000fffe03f */
[----:B------:R-:W0:Y:S01]  /*f7e0*/  LDGDEPBAR ;  /* 0x00000000000079af */ /* 0x000e220000000000 */
[----:B------:R-:W-:Y:S01]  /*f7f0*/  UISETP.GE.AND UP2, UPT, UR5, 0x1, UPT ;  /* 0x000000010500788c */ /* 0x000fe2000bf46270 */
[C---:B------:R-:W-:Y:S01]  /*f800*/  ISETP.LE.AND P0, PT, R202.reuse, UR11, PT ;  /* 0x0000000bca007c0c */ /* 0x040fe2000bf03270 */
[----:B------:R-:W-:Y:S01]  /*f810*/  IMAD.MOV.U32 R3, RZ, RZ, R0 ;  /* 0x000000ffff037224 */ /* 0x000fe200078e0000 */
[----:B------:R-:W-:Y:S01]  /*f820*/  IADD3 R202, R202, -0x1, RZ ;  /* 0xffffffffcaca7810 */ /* 0x000fe20007ffe0ff */
[----:B------:R-:W-:Y:S01]  /*f830*/  USEL UR5, UR4, URZ, !UP2 ;  /* 0x0000003f04057287 */ /* 0x000fe2000d000000 */
[----:B------:R-:W-:Y:S09]  /*f840*/  IMAD.MOV.U32 R132, RZ, RZ, R2 ;  /* 0x000000ffff847224 */ /* 0x000ff200078e0002 */
[----:B------:R-:W-:-:S05]  /*f850*/  @!P0 BRA `(.L_x_2003) ;  /* 0xffffca5000008947 */ /* 0x000fca000383ffff */
.L_x_1992:
[----:B-1----:R-:W1:Y:S01]  /*f860*/  SHFL.BFLY PT, R8, R197, 0x2, 0x1f ;  /* 0x0c401f00c5087f89 */ /* 0x002e6200000e0000 */
[----:B------:R-:W-:-:S02]  /*f870*/  MOV R6, RZ ;  /* 0x000000ff00067202 */ /* 0x000fc40000000f00 */
[----:B------:R-:W-:Y:S01]  /*f880*/  MOV R3, RZ ;  /* 0x000000ff00037202 */ /* 0x000fe20000000f00 */
[----:B------:R-:W2:Y:S01]  /*f890*/  SHFL.BFLY PT, R7, R198, 0x2, 0x1f ;  /* 0x0c401f00c6077f89 */ /* 0x000ea200000e0000 */
        /* <DEDUP_REMOVED lines=8> */
[----:B------:R-:W-:Y:S02]  /*f920*/  MOV R7, 0xff800000 ;  /* 0xff80000000077802 */ /* 0x000fe40000000f00 */
[----:B------:R-:W-:-:S09]  /*f930*/  FSETP.NE.FTZ.AND P0, PT, R4, RZ, PT ;  /* 0x000000ff0400720b */ /* 0x000fd20003f15000 */
[----:B------:R-:W1:Y:S01]  /*f940*/  @P1 MUFU.RCP R6, R5 ;  /* 0x0000000500061308 */ /* 0x000e620000001000 */
[----:B------:R-:W-:-:S03]  /*f950*/  @P1 MOV R8, 0x3f317218 ;  /* 0x3f31721800081802 */ /* 0x000fc60000000f00 */
[----:B------:R-:W-:Y:S02]  /*f960*/  @P0 MOV R9, 0x3f317218 ;  /* 0x3f31721800090802 */ /* 0x000fe40000000f00 */
[----:B------:R-:W-:Y:S02]  /*f970*/  @P1 FMUL.FTZ R8, R8, c[0x0][0x2d0] ;  /* 0x0000b40008081a20 */ /* 0x000fe40000410000 */
[----:B------:R-:W2:Y:S01]  /*f980*/  @P1 MUFU.LG2 R5, R5 ;  /* 0x0000000500051308 */ /* 0x000ea20000000c00 */
[----:B------:R-:W-:Y:S02]  /*f990*/  @P0 FMUL.FTZ R9, R9, c[0x0][0x2d0] ;  /* 0x0000b40009090a20 */ /* 0x000fe40000410000 */
[----:B-1----:R-:W-:-:S05]  /*f9a0*/  FMUL.FTZ R128, R6, R128 ;  /* 0x0000008006807220 */ /* 0x002fca0000410000 */
[----:B------:R-:W1:Y:S01]  /*f9b0*/  @P0 MUFU.RCP R3, R4 ;  /* 0x0000000400030308 */ /* 0x000e620000001000 */
        /* <DEDUP_REMOVED lines=47> */
[----:B------:R3:W4:Y:S01]  /*fcb0*/  @P0 MUFU.LG2 R6, R4 ;  /* 0x0000000400060308 */ /* 0x0007220000000c00 */
[----:B--2---:R-:W-:-:S02]  /*fcc0*/  @P1 FMUL.FTZ R5, R5, 0.69314718246459960938 ;  /* 0x3f31721805051820 */ /* 0x004fc40000410000 */
[C---:B-1----:R-:W-:Y:S02]  /*fcd0*/  FMUL.FTZ R130, R3.reuse, R130 ;  /* 0x0000008203827220 */ /* 0x042fe40000410000 */
[C---:B------:R-:W-:Y:S02]  /*fce0*/  FMUL.FTZ R131, R3.reuse, R131 ;  /* 0x0000008303837220 */ /* 0x040fe40000410000 */
[C---:B------:R-:W-:Y:S02]  /*fcf0*/  FMUL.FTZ R126, R3.reuse, R126 ;  /* 0x0000007e037e7220 */ /* 0x040fe40000410000 */
[C---:B------:R-:W-:Y:S02]  /*fd00*/  FMUL.FTZ R127, R3.reuse, R127 ;  /* 0x0000007f037f7220 */ /* 0x040fe40000410000 */
[C---:B------:R-:W-:Y:S02]  /*fd10*/  FMUL.FTZ R102, R3.reuse, R102 ;  /* 0x0000006603667220 */ /* 0x040fe40000410000 */
[----:B------:R-:W-:-:S02]  /*fd20*/  FMUL.FTZ R103, R3, R103 ;  /* 0x0000006703677220 */ /* 0x000fc40000410000 */
[C---:B------:R-:W-:Y:S01]  /*fd30*/  FMUL.FTZ R106, R3.reuse, R106 ;  /* 0x0000006a036a7220 */ /* 0x040fe20000410000 */
[----:B---3--:R-:W-:Y:S01]  /*fd40*/  MOV R4, 0xff800000 ;  /* 0xff80000000047802 */ /* 0x008fe20000000f00 */
[----:B----4-:R-:W-:Y:S02]  /*fd50*/  @P0 FMUL.FTZ R6, R6, 0.69314718246459960938 ;  /* 0x3f31721806060820 */ /* 0x010fe40000410000 */
        /* <DEDUP_REMOVED lines=41> */
[----:B------:R-:W-:Y:S02]  /*fff0*/  @P1 FFMA.FTZ R4, R8, R2, R5 ;  /* 0x0000000208041223 */ /* 0x000fe40000010005 */
[----:B------:R-:W-:Y:S02]  /*10000*/  @P0 FFMA.FTZ R7, R9, R0, R6 ;  /* 0x0000000009070223 */ /* 0x000fe40000010006 */
.L_x_1952:
[----:B------:R-:W-:Y:S05]  /*10010*/  @P2 BRA `(.L_x_2004) ;  /* 0x0000199000002947 */ /* 0x000fea0003800000 */
[----:B------:R-:W1:Y:S01]  /*10020*/  S2R R3, SR_CTAID.Y ;  /* 0x0000000000037919 */ /* 0x000e620000002600 */
[----:B------:R-:W-:Y:S01]  /*10030*/  IMAD R6, RZ, RZ, -UR14 ;  /* 0x8000000eff067e24 */ /* 0x000fe2000f8e02ff */
[----:B------:R-:W-:Y:S01]  /*10040*/  USHF.R.S32.HI UR6, URZ, 0x1f, UR14 ;  /* 0x0000001f3f067899 */ /* 0x000fe2000801140e */
[----:B------:R-:W-:Y:S01]  /*10050*/  IMAD.MOV.U32 R11, RZ, RZ, c[0x0][0x4e8] ;  /* 0x00013a00ff0b7624 */ /* 0x000fe200078e00ff */
[----:B------:R-:W2:Y:S01]  /*10060*/  S2R R2, SR_TID.X ;  /* 0x0000000000027919 */ /* 0x000ea20000002100 */
[----:B------:R-:W-:Y:S01]  /*10070*/  ULDC.64 UR4, c[0x0][0x4d0] ;  /* 0x0001340000047ab9 */ /* 0x000fe20000000a00 */
[----:B------:R-:W-:Y:S01]  /*10080*/  BSSY B0, `(.L_x_2005) ;  /* 0x00000ff000007945 */ /* 0x000fe20003800000 */
[----:B------:R-:W-:Y:S01]  /*10090*/  UIMAD UR7, UR6, UR4, URZ ;  /* 0x00000004060772a4 */ /* 0x000fe2000f8e023f */
[----:B------:R-:W3:Y:S01]  /*100a0*/  S2R R9, SR_CTAID.Z ;  /* 0x0000000000097919 */ /* 0x000ee20000002700 */
[----:B------:R-:W-:-:S03]  /*100b0*/  UIMAD.WIDE.U32 UR8, UR14, UR4, URZ ;  /* 0x000000040e0872a5 */ /* 0x000fc6000f8e003f */
[----:B------:R-:W-:Y:S01]  /*100c0*/  BAR.SYNC.DEFER_BLOCKING 0x1, 0x100 ;  /* 0x0044000000007b1d */ /* 0x000fe20000010000 */
[----:B------:R-:W-:Y:S01]  /*100d0*/  UIMAD UR7, UR14, UR5, UR7 ;  /* 0x000000050e0772a4 */ /* 0x000fe2000f8e0207 */
[C---:B------:R-:W-:Y:S01]  /*100e0*/  ISETP.NE.AND P1, PT, R11.reuse, 0x1, PT ;  /* 0x000000010b00780c */ /* 0x040fe20003f25270 */
[----:B------:R-:W-:Y:S01]  /*100f0*/  IMAD.U32 R16, RZ, RZ, UR8 ;  /* 0x00000008ff107e24 */ /* 0x000fe2000f8e00ff */
[----:B------:R-:W-:Y:S01]  /*10100*/  MOV R17, UR9 ;  /* 0x0000000900117c02 */ /* 0x000fe20008000f00 */
[----:B------:R-:W-:Y:S01]  /*10110*/  UIADD3 UR7, UR9, UR7, URZ ;  /* 0x0000000709077290 */ /* 0x000fe2000fffe03f */
[----:B------:R-:W4:Y:S01]  /*10120*/  S2R R10, SR_CTAID.X ;  /* 0x00000000000a7919 */ /* 0x000f220000002500 */
[----:B------:R-:W-:Y:S01]  /*10130*/  ULDC.64 UR4, c[0x0][0x438] ;  /* 0x00010e0000047ab9 */ /* 0x000fe20000000a00 */
[----:B------:R-:W-:Y:S01]  /*10140*/  IMAD R11, R11, c[0x0][0x388], RZ ;  /* 0x0000e2000b0b7a24 */ /* 0x000fe200078e02ff */
[----:B------:R-:W-:Y:S02]  /*10150*/  UIMAD.WIDE.U32 UR10, UR14, UR4, URZ ;  /* 0x000000040e0a72a5 */ /* 0x000fe4000f8e003f */
[----:B------:R-:W-:Y:S01]  /*10160*/  UIMAD UR4, UR6, UR4, URZ ;  /* 0x00000004060472a4 */ /* 0x000fe2000f8e023f */
[----:B-1----:R-:W-:-:S02]  /*10170*/  IMAD R6, R6, c[0x0][0x550], R3 ;  /* 0x0001540006067a24 */ /* 0x002fc400078e0203 */
[----:B------:R-:W-:Y:S01]  /*10180*/  IMAD.U32 R17, RZ, RZ, UR7 ;  /* 0x00000007ff117e24 */ /* 0x000fe2000f8e00ff */
[----:B------:R-:W-:Y:S01]  /*10190*/  UIMAD UR4, UR14, UR5, UR4 ;  /* 0x000000050e0472a4 */ /* 0x000fe2000f8e0204 */
[----:B--2---:R-:W-:Y:S01]  /*101a0*/  SHF.R.S32.HI R3, RZ, 0x1f, R2 ;  /* 0x0000001fff037819 */ /* 0x004fe20000011402 */
[----:B------:R-:W-:Y:S01]  /*101b0*/  IMAD.U32 R15, RZ, RZ, UR11 ;  /* 0x0000000bff0f7e24 */ /* 0x000fe2000f8e00ff */
[----:B------:R-:W-:Y:S01]  /*101c0*/  MOV R14, UR10 ;  /* 0x0000000a000e7c02 */ /* 0x000fe20008000f00 */
[----:B------:R-:W-:Y:S01]  /*101d0*/  UIADD3 UR4, UR11, UR4, URZ ;  /* 0x000000040b047290 */ /* 0x000fe2000fffe03f */
[-C--:B------:R-:W-:Y:S01]  /*101e0*/  LEA.HI R0, R3, R2.reuse, RZ, 0x5 ;  /* 0x0000000203007211 */ /* 0x080fe200078f28ff */
[----:B---3--:R-:W-:Y:S01]  /*101f0*/  IMAD.WIDE.U32 R16, R9, c[0x0][0x4d8], R16 ;  /* 0x0001360009107a25 */ /* 0x008fe200078e0010 */
[----:B------:R-:W-:Y:S02]  /*10200*/  LEA.HI R3, R3, R2, RZ, 0x2 ;  /* 0x0000000203037211 */ /* 0x000fe400078f10ff */
[----:B------:R-:W-:Y:S01]  /*10210*/  LOP3.LUT R5, R0, 0xffffffe0, RZ, 0xc0, !PT ;  /* 0xffffffe000057812 */ /* 0x000fe200078ec0ff */
[----:B------:R-:W-:Y:S01]  /*10220*/  IMAD.U32 R15, RZ, RZ, UR4 ;  /* 0x00000004ff0f7e24 */ /* 0x000fe2000f8e00ff */
[----:B------:R-:W-:Y:S01]  /*10230*/  SHF.R.S32.HI R13, RZ, 0x5, R0 ;  /* 0x00000005ff0d7819 */ /* 0x000fe20000011400 */
[----:B------:R-:W-:Y:S01]  /*10240*/  IMAD.MOV.U32 R18, RZ, RZ, R16 ;  /* 0x000000ffff127224 */ /* 0x000fe200078e0010 */
[----:B------:R-:W-:Y:S01]  /*10250*/  SHF.R.S32.HI R0, RZ, 0x1f, R0 ;  /* 0x0000001fff007819 */ /* 0x000fe20000011400 */
[----:B------:R-:W-:Y:S01]  /*10260*/  IMAD.IADD R5, R2, 0x1, -R5 ;  /* 0x0000000102057824 */ /* 0x000fe200078e0a05 */
[----:B------:R-:W-:Y:S01]  /*10270*/  LOP3.LUT R3, R3, 0xfffffffc, RZ, 0xc0, !PT ;  /* 0xfffffffc03037812 */ /* 0x000fe200078ec0ff */
[----:B------:R-:W-:Y:S01]  /*10280*/  IMAD.WIDE.U32 R14, R9, c[0x0][0x440], R14 ;  /* 0x00011000090e7a25 */ /* 0x000fe200078e000e */
[----:B------:R-:W-:-:S02]  /*10290*/  LEA.HI R0, R0, R13, RZ, 0x3 ;  /* 0x0000000d00007211 */ /* 0x000fc400078f18ff */
[----:B------:R-:W-:Y:S01]  /*102a0*/  IADD3 R3, -R3, R2, RZ ;  /* 0x0000000203037210 */ /* 0x000fe20007ffe1ff */
[----:B------:R-:W-:Y:S01]  /*102b0*/  IMAD.MOV.U32 R20, RZ, RZ, R14 ;  /* 0x000000ffff147224 */ /* 0x000fe200078e000e */
[----:B------:R-:W-:Y:S02]  /*102c0*/  LOP3.LUT R0, R0, 0xffffff8, RZ, 0xc0, !PT ;  /* 0x0ffffff800007812 */ /* 0x000fe400078ec0ff */
[----:B------:R-:W-:Y:S02]  /*102d0*/  SHF.R.S32.HI R2, RZ, 0x1f, R5 ;  /* 0x0000001fff027819 */ /* 0x000fe40000011405 */
[----:B------:R-:W-:Y:S01]  /*102e0*/  SHF.R.S32.HI R8, RZ, 0x1f, R9 ;  /* 0x0000001fff087819 */ /* 0x000fe20000011409 */
[----:B------:R-:W-:Y:S01]  /*102f0*/  IMAD.IADD R13, R13, 0x1, -R0 ;  /* 0x000000010d0d7824 */ /* 0x000fe200078e0a00 */
[----:B------:R-:W-:Y:S02]  /*10300*/  LEA.HI R0, R3, R3, RZ, 0x1 ;  /* 0x0000000303007211 */ /* 0x000fe400078f08ff */
[----:B------:R-:W-:-:S02]  /*10310*/  LEA.HI R2, R2, R5, RZ, 0x2 ;  /* 0x0000000502027211 */ /* 0x000fc400078f10ff */
[----:B------:R-:W-:Y:S02]  /*10320*/  LOP3.LUT R0, R0, 0x1ffffffe, RZ, 0xc0, !PT ;  /* 0x1ffffffe00007812 */ /* 0x000fe400078ec0ff */
[----:B------:R-:W-:Y:S02]  /*10330*/  SHF.R.S32.HI R12, RZ, 0x2, R2 ;  /* 0x00000002ff0c7819 */ /* 0x000fe40000011402 */
[----:B------:R-:W-:Y:S02]  /*10340*/  IADD3 R0, R3, -R0, RZ ;  /* 0x8000000003007210 */ /* 0x000fe40007ffe0ff */
[----:B------:R-:W-:Y:S01]  /*10350*/  LOP3.LUT R2, R2, 0x7ffffffc, RZ, 0xc0, !PT ;  /* 0x7ffffffc02027812 */ /* 0x000fe200078ec0ff */
[----:B------:R-:W-:Y:S02]  /*10360*/  IMAD R13, R13, 0x10, R12 ;  /* 0x000000100d0d7824 */ /* 0x000fe400078e020c */
[----:B------:R-:W-:Y:S02]  /*10370*/  IMAD R12, R8, c[0x0][0x4d8], RZ ;  /* 0x00013600080c7a24 */ /* 0x000fe400078e02ff */
[----:B------:R-:W-:Y:S01]  /*10380*/  IMAD R3, R0, 0x8, R13 ;  /* 0x0000000800037824 */ /* 0x000fe200078e020d */
[----:B------:R-:W-:Y:S01]  /*10390*/  SHF.R.S32.HI R0, RZ, 0x1f, R6 ;  /* 0x0000001fff007819 */ /* 0x000fe20000011406 */
[----:B------:R-:W-:-:S02]  /*103a0*/  IMAD R8, R8, c[0x0][0x440], RZ ;  /* 0x0001100008087a24 */ /* 0x000fc400078e02ff */
[C---:B------:R-:W-:Y:S01]  /*103b0*/  IMAD R12, R9.reuse, c[0x0][0x4dc], R12 ;  /* 0x00013700090c7a24 */ /* 0x040fe200078e020c */
[C---:B----4-:R-:W-:Y:S01]  /*103c0*/  LEA R3, R10.reuse, R3, 0x7 ;  /* 0x000000030a037211 */ /* 0x050fe200078e38ff */
        /* <DEDUP_REMOVED lines=8> */
[----:B------:R-:W-:Y:S02]  /*10450*/  IMAD R17, R0, c[0x0][0x448], RZ ;  /* 0x0001120000117a24 */ /* 0x000fe400078e02ff */
[C---:B------:R-:W-:Y:S01]  /*10460*/  IMAD R15, R6.reuse, c[0x0][0x4e4], R15 ;  /* 0x00013900060f7a24 */ /* 0x040fe200078e020f */
[----:B------:R-:W-:Y:S01]  /*10470*/  IADD3 R0, -R9, RZ, RZ ;  /* 0x000000ff09007210 */ /* 0x000fe20007ffe1ff */
[C---:B------:R-:W-:Y:S01]  /*10480*/  IMAD R17, R6.reuse, c[0x0][0x44c], R17 ;  /* 0x0001130006117a24 */ /* 0x040fe200078e0211 */
[----:B------:R-:W-:Y:S01]  /*10490*/  SHF.R.S32.HI R12, RZ, 0x1f, R9 ;  /* 0x0000001fff0c7819 */ /* 0x000fe20000011409 */
[----:B------:R-:W-:-:S04]  /*104a0*/  IMAD.WIDE.U32 R20, R6, c[0x0][0x448], R20 ;  /* 0x0001120006147a25 */ /* 0x000fc800078e0014 */
[----:B------:R-:W-:-:S04]  /*104b0*/  IMAD.WIDE.U32 R18, R6, c[0x0][0x4e0], R18 ;  /* 0x0001380006127a25 */ /* 0x000fc800078e0012 */
[----:B------:R-:W-:Y:S01]  /*104c0*/  @P1 IMAD.HI.U32 R6, R3, c[0x0][0x4ec], RZ ;  /* 0x00013b0003061a27 */ /* 0x000fe200078e00ff */
[----:B------:R-:W-:-:S03]  /*104d0*/  IADD3 R14, P0, R9, R18, RZ ;  /* 0x00000012090e7210 */ /* 0x000fc60007f1e0ff */
[----:B------:R-:W-:Y:S01]  /*104e0*/  IMAD R0, R0, c[0x0][0x4e8], R3 ;  /* 0x00013a0000007a24 */ /* 0x000fe200078e0203 */
[----:B------:R-:W-:Y:S01]  /*104f0*/  IADD3.X R15, R12, R19, R15, P0, !PT ;  /* 0x000000130c0f7210 */ /* 0x000fe200007fe40f */
[----:B------:R-:W-:Y:S01]  /*10500*/  IMAD.MOV.U32 R8, RZ, RZ, R3 ;  /* 0x000000ffff087224 */ /* 0x000fe200078e0003 */
[----:B------:R-:W-:Y:S01]  /*10510*/  @P1 SHF.R.U32.HI R8, RZ, c[0x0][0x4f0], R6 ;  /* 0x00013c00ff081a19 */ /* 0x000fe20000011606 */
[----:B------:R-:W-:Y:S01]  /*10520*/  IMAD.IADD R21, R21, 0x1, R17 ;  /* 0x0000000115157824 */ /* 0x000fe200078e0211 */
[----:B------:R-:W-:Y:S01]  /*10530*/  SHF.R.S32.HI R6, RZ, 0x1f, R0 ;  /* 0x0000001fff067819 */ /* 0x000fe20000011400 */
[----:B------:R-:W-:Y:S01]  /*10540*/  IMAD.WIDE.U32 R14, R0, c[0x0][0x4c8], R14 ;  /* 0x00013200000e7a25 */ /* 0x000fe200078e000e */
[----:B------:R-:W-:-:S03]  /*10550*/  IADD3 R12, -R8, RZ, RZ ;  /* 0x000000ff080c7210 */ /* 0x000fc60007ffe1ff */
[----:B------:R-:W-:Y:S01]  /*10560*/  IMAD R9, R6, c[0x0][0x4c8], RZ ;  /* 0x0001320006097a24 */ /* 0x000fe200078e02ff */
[----:B------:R-:W-:Y:S01]  /*10570*/  SHF.R.S32.HI R6, RZ, 0x1f, R8 ;  /* 0x0000001fff067819 */ /* 0x000fe20000011408 */
[----:B------:R-:W-:Y:S02]  /*10580*/  IMAD R12, R12, c[0x0][0x4e8], R3 ;  /* 0x00013a000c0c7a24 */ /* 0x000fe400078e0203 */
[----:B------:R-:W-:Y:S01]  /*10590*/  IMAD R9, R0, c[0x0][0x4cc], R9 ;  /* 0x0001330000097a24 */ /* 0x000fe200078e0209 */
[----:B------:R-:W-:Y:S01]  /*105a0*/  LEA R0, P0, R14, c[0x0][0x4a8], 0x2 ;  /* 0x00012a000e007a11 */ /* 0x000fe200078010ff */
[----:B------:R-:W-:Y:S01]  /*105b0*/  IMAD R3, R6, c[0x0][0x430], RZ ;  /* 0x00010c0006037a24 */ /* 0x000fe200078e02ff */
[----:B------:R-:W-:Y:S01]  /*105c0*/  SHF.R.S32.HI R6, RZ, 0x1f, R12 ;  /* 0x0000001fff067819 */ /* 0x000fe2000001140c */
[----:B------:R-:W-:Y:S02]  /*105d0*/  IMAD.IADD R9, R15, 0x1, R9 ;  /* 0x000000010f097824 */ /* 0x000fe400078e0209 */
[----:B------:R-:W-:Y:S01]  /*105e0*/  SHFL.IDX PT, R16, R0, 0x1, 0x1c1f ;  /* 0x003c1f0000107f89 */ /* 0x000fe200000e0000 */
[----:B------:R-:W-:-:S02]  /*105f0*/  IMAD.WIDE.U32 R20, R8, c[0x0][0x430], R20 ;  /* 0x00010c0008147a25 */ /* 0x000fc400078e0014 */
[----:B------:R-:W-:Y:S02]  /*10600*/  LEA.HI.X R9, R14, c[0x0][0x4ac], R9, 0x2, P0 ;  /* 0x00012b000e097a11 */ /* 0x000fe400000f1409 */
[----:B------:R-:W-:Y:S01]  /*10610*/  SHFL.IDX PT, R14, R0, RZ, 0x1c1f ;  /* 0x001c1fff000e7589 */ /* 0x000fe200000e0000 */
[----:B------:R-:W-:Y:S01]  /*10620*/  IMAD R3, R8, c[0x0][0x434], R3 ;  /* 0x00010d0008037a24 */ /* 0x000fe200078e0203 */
[C---:B------:R-:W-:Y:S01]  /*10630*/  LOP3.LUT P0, RZ, R5.reuse, 0x3, RZ, 0xc0, !PT ;  /* 0x0000000305ff7812 */ /* 0x040fe2000780c0ff */
[----:B------:R-:W-:Y:S01]  /*10640*/  IMAD.IADD R5, R5, 0x1, -R2 ;  /* 0x0000000105057824 */ /* 0x000fe200078e0a02 */
[----:B------:R-:W1:Y:S01]  /*10650*/  SHFL.IDX PT, R15, R9, RZ, 0x1c1f ;  /* 0x001c1fff090f7589 */ /* 0x000e6200000e0000 */
[----:B------:R-:W-:Y:S01]  /*10660*/  IMAD.IADD R21, R21, 0x1, R3 ;  /* 0x0000000115157824 */ /* 0x000fe200078e0203 */
[----:B------:R-:W-:Y:S01]  /*10670*/  ISETP.GE.OR P2, PT, R10, R11, P0 ;  /* 0x0000000b0a00720c */ /* 0x000fe20000746670 */
[----:B------:R-:W-:Y:S01]  /*10680*/  IMAD R3, R6, c[0x0][0x428], RZ ;  /* 0x00010a0006037a24 */ /* 0x000fe200078e02ff */
[----:B------:R2:W3:Y:S01]  /*10690*/  SHFL.IDX PT, R17, R9, 0x1, 0x1c1f ;  /* 0x003c1f0009117f89 */ /* 0x0004e200000e0000 */
[----:B------:R-:W-:-:S02]  /*106a0*/  IADD3 R6, R10, 0x8, RZ ;  /* 0x000000080a067810 */ /* 0x000fc40007ffe0ff */
[C---:B------:R-:W-:Y:S01]  /*106b0*/  IMAD R3, R12.reuse, c[0x0][0x42c], R3 ;  /* 0x00010b000c037a24 */ /* 0x040fe200078e0203 */
[----:B------:R-:W-:Y:S01]  /*106c0*/  SHF.L.U32 R5, R5, 0x1, RZ ;  /* 0x0000000105057819 */ /* 0x000fe200000006ff */
[----:B------:R-:W-:Y:S01]  /*106d0*/  IMAD.WIDE.U32 R12, R12, c[0x0][0x428], R20 ;  /* 0x00010a000c0c7a25 */ /* 0x000fe200078e0014 */
[----:B------:R-:W-:-:S04]  /*106e0*/  ISETP.GE.OR P0, PT, R6, R11, P0 ;  /* 0x0000000b0600720c */ /* 0x000fc80000706670 */
[----:B------:R-:W-:Y:S02]  /*106f0*/  IADD3 R8, R13, R3, RZ ;  /* 0x000000030d087210 */ /* 0x000fe40007ffe0ff */
[----:B------:R-:W-:-:S04]  /*10700*/  LEA R3, P1, R12, c[0x0][0x400], 0x2 ;  /* 0x000100000c037a11 */ /* 0x000fc800078210ff */
[----:B------:R-:W-:Y:S02]  /*10710*/  LEA.HI.X R8, R12, c[0x0][0x404], R8, 0x2, P1 ;  /* 0x000101000c087a11 */ /* 0x000fe400008f1408 */
[----:B------:R-:W-:Y:S01]  /*10720*/  ISETP.GE.AND P1, PT, R6, R11, PT ;  /* 0x0000000b0600720c */ /* 0x000fe20003f26270 */
[----:B------:R4:W4:Y:S04]  /*10730*/  SHFL.IDX PT, R12, R3, RZ, 0x1c1f ;  /* 0x001c1fff030c7589 */ /* 0x00092800000e0000 */
[----:B-1----:R1:W-:Y:S01]  /*10740*/  @!P2 ST.E [R14.64], R4 ;  /* 0x000000040e00a985 */ /* 0x0023e2000c101914 */
[----:B--2---:R-:W-:-:S03]  /*10750*/  P2R R9, PR, RZ, 0x2 ;  /* 0x00000002ff097803 */ /* 0x004fc60000000000 */
[----:B---3--:R1:W-:Y:S01]  /*10760*/  @!P0 ST.E [R16.64], R7 ;  /* 0x0000000710008985 */ /* 0x0083e2000c101914 */
[----:B------:R-:W-:-:S03]  /*10770*/  ISETP.GE.AND P0, PT, R10, R11, PT ;  /* 0x0000000b0a00720c */ /* 0x000fc60003f06270 */
[----:B------:R1:W2:Y:S10]  /*10780*/  SHFL.IDX PT, R13, R8, RZ, 0x1c1f ;  /* 0x001c1fff080d7589 */ /* 0x0002b400000e0000 */
[----:B------:R-:W-:Y:S05]  /*10790*/  @P0 BRA `(.L_x_2006) ;  /* 0x000008d000000947 */ /* 0x000fea0003800000 */
[C---:B-1----:R-:W-:Y:S02]  /*107a0*/  IADD3 R7, R5.reuse, 0x8, RZ ;  /* 0x0000000805077810 */ /* 0x042fe40007ffe0ff */
[----:B------:R-:W-:-:S02]  /*107b0*/  IADD3 R6, R5, 0x10, RZ ;  /* 0x0000001005067810 */ /* 0x000fc40007ffe0ff */
[----:B------:R-:W-:Y:S02]  /*107c0*/  IADD3 R4, R5, 0x18, RZ ;  /* 0x0000001805047810 */ /* 0x000fe40007ffe0ff */
[----:B------:R-:W-:Y:S02]  /*107d0*/  ISETP.GE.AND P3, PT, R7, c[0x0][0x3c8], PT ;  /* 0x0000f20007007a0c */ /* 0x000fe40003f66270 */
[----:B------:R-:W-:Y:S02]  /*107e0*/  ISETP.GE.AND P2, PT, R6, c[0x0][0x3c8], PT ;  /* 0x0000f20006007a0c */ /* 0x000fe40003f46270 */
[----:B------:R-:W-:Y:S02]  /*107f0*/  ISETP.GE.AND P1, PT, R4, c[0x0][0x3c8], PT ;  /* 0x0000f20004007a0c */ /* 0x000fe40003f26270 */
[C---:B------:R-:W-:Y:S02]  /*10800*/  IADD3 R2, R5.reuse, 0x20, RZ ;  /* 0x0000002005027810 */ /* 0x040fe40007ffe0ff */
[----:B------:R-:W-:-:S02]  /*10810*/  ISETP.GE.AND P4, PT, R5, c[0x0][0x3c8], PT ;  /* 0x0000f20005007a0c */ /* 0x000fc40003f86270 */
[----:B------:R-:W-:Y:S02]  /*10820*/  ISETP.GE.AND P0, PT, R2, c[0x0][0x3c8], PT ;  /* 0x0000f20002007a0c */ /* 0x000fe40003f06270 */
[----:B------:R-:W-:Y:S02]  /*10830*/  IADD3 R0, R5, 0x28, RZ ;  /* 0x0000002805007810 */ /* 0x000fe40007ffe0ff */
[----:B------:R-:W-:Y:S02]  /*10840*/  @!P3 LEA.HI R7, R7, R7, RZ, 0x1 ;  /* 0x000000070707b211 */ /* 0x000fe400078f08ff */
[----:B------:R-:W-:Y:S02]  /*10850*/  ISETP.GE.AND P5, PT, R0, c[0x0][0x3c8], PT ;  /* 0x0000f20000007a0c */ /* 0x000fe40003fa6270 */
[----:B------:R-:W-:Y:S02]  /*10860*/  @!P2 LEA.HI R6, R6, R6, RZ, 0x1 ;  /* 0x000000060606a211 */ /* 0x000fe400078f08ff */
[----:B------:R-:W-:Y:S01]  /*10870*/  @!P1 LEA.HI R4, R4, R4, RZ, 0x1 ;  /* 0x0000000404049211 */ /* 0x000fe200078f08ff */
[----:B--2-4-:R-:W-:Y:S01]  /*10880*/  @!P4 IMAD.WIDE R10, R5, 0x4, R12 ;  /* 0x00000004050ac825 */ /* 0x014fe200078e020c */
[----:B------:R-:W-:-:S02]  /*10890*/  @!P3 LOP3.LUT R7, R7, 0xfffffffe, RZ, 0xc0, !PT ;  /* 0xfffffffe0707b812 */ /* 0x000fc400078ec0ff */
[----:B------:R-:W-:Y:S02]  /*108a0*/  @!P2 LOP3.LUT R15, R6, 0xfffffffe, RZ, 0xc0, !PT ;  /* 0xfffffffe060fa812 */ /* 0x000fe400078ec0ff */
[----:B------:R-:W-:Y:S01]  /*108b0*/  @!P1 LOP3.LUT R17, R4, 0xfffffffe, RZ, 0xc0, !PT ;  /* 0xfffffffe04119812 */ /* 0x000fe200078ec0ff */
[----:B------:R1:W-:Y:S01]  /*108c0*/  @!P4 ST.E.64 [R10.64], R128 ;  /* 0x000000800a00c985 */ /* 0x0003e2000c101b14 */
[----:B------:R-:W-:Y:S01]  /*108d0*/  IADD3 R14, R5, 0x30, RZ ;  /* 0x00000030050e7810 */ /* 0x000fe20007ffe0ff */
[--C-:B------:R-:W-:Y:S01]  /*108e0*/  @!P3 IMAD.WIDE R6, R7, 0x4, R12.reuse ;  /* 0x000000040706b825 */ /* 0x100fe200078e020c */
[----:B------:R-:W-:Y:S02]  /*108f0*/  @!P0 LEA.HI R2, R2, R2, RZ, 0x1 ;  /* 0x0000000202028211 */ /* 0x000fe400078f08ff */
[----:B------:R-:W-:Y:S01]  /*10900*/  ISETP.GE.AND P4, PT, R14, c[0x0][0x3c8], PT ;  /* 0x0000f2000e007a0c */ /* 0x000fe20003f86270 */
[----:B------:R-:W-:Y:S01]  /*10910*/  @!P1 IMAD.WIDE R16, R17, 0x4, R12 ;  /* 0x0000000411109825 */ /* 0x000fe200078e020c */
[----:B------:R-:W-:Y:S01]  /*10920*/  @!P0 LOP3.LUT R19, R2, 0xfffffffe, RZ, 0xc0, !PT ;  /* 0xfffffffe02138812 */ /* 0x000fe200078ec0ff */
[----:B------:R2:W-:Y:S01]  /*10930*/  @!P3 ST.E.64 [R6.64], R124 ;  /* 0x0000007c0600b985 */ /* 0x0005e2000c101b14 */
[----:B------:R-:W-:-:S02]  /*10940*/  IADD3 R20, R5, 0x38, RZ ;  /* 0x0000003805147810 */ /* 0x000fc40007ffe0ff */
[----:B------:R-:W-:Y:S01]  /*10950*/  IADD3 R4, R5, 0x48, RZ ;  /* 0x0000004805047810 */ /* 0x000fe20007ffe0ff */
[----:B------:R-:W-:Y:S01]  /*10960*/  @!P0 IMAD.WIDE R18, R19, 0x4, R12 ;  /* 0x0000000413128825 */ /* 0x000fe200078e020c */
[----:B------:R-:W-:Y:S02]  /*10970*/  @!P5 LEA.HI R0, R0, R0, RZ, 0x1 ;  /* 0x000000000000d211 */ /* 0x000fe400078f08ff */
[----:B------:R-:W-:Y:S02]  /*10980*/  ISETP.GE.AND P3, PT, R20, c[0x0][0x3c8], PT ;  /* 0x0000f20014007a0c */ /* 0x000fe40003f66270 */
[----:B------:R-:W-:Y:S02]  /*10990*/  IADD3 R2, R5, 0x50, RZ ;  /* 0x0000005005027810 */ /* 0x000fe40007ffe0ff */
[----:B------:R-:W-:-:S09]  /*109a0*/  @!P4 LEA.HI R14, R14, R14, RZ, 0x1 ;  /* 0x0000000e0e0ec211 */ /* 0x000fd200078f08ff */
[----:B------:R-:W-:Y:S01]  /*109b0*/  @!P3 LEA.HI R20, R20, R20, RZ, 0x1 ;  /* 0x000000141414b211 */ /* 0x000fe200078f08ff */
[----:B-1----:R-:W-:Y:S01]  /*109c0*/  @!P2 IMAD.WIDE R10, R15, 0x4, R12 ;  /* 0x000000040f0aa825 */ /* 0x002fe200078e020c */
[----:B------:R-:W-:-:S04]  /*109d0*/  IADD3 R15, R5, 0x40, RZ ;  /* 0x00000040050f7810 */ /* 0x000fc80007ffe0ff */
        /* <DEDUP_REMOVED lines=14> */
[----:B------:R-:W-:Y:S02]  /*10ac0*/  @!P0 LEA.HI R2, R2, R2, RZ, 0x1 ;  /* 0x0000000202028211 */ /* 0x000fe400078f08ff */
[----:B-1----:R-:W-:Y:S01]  /*10ad0*/  @!P4 LOP3.LUT R11, R14, 0xfffffffe, RZ, 0xc0, !PT ;  /* 0xfffffffe0e0bc812 */ /* 0x002fe200078ec0ff */
[----:B------:R-:W-:-:S04]  /*10ae0*/  @!P2 IMAD.WIDE R14, R15, 0x4, R12 ;  /* 0x000000040f0ea825 */ /* 0x000fc800078e020c */
[----:B------:R-:W-:Y:S02]  /*10af0*/  @!P5 LEA.HI R0, R0, R0, RZ, 0x1 ;  /* 0x000000000000d211 */ /* 0x000fe400078f08ff */
[----:B--2---:R-:W-:Y:S01]  /*10b00*/  @!P3 LOP3.LUT R17, R20, 0xfffffffe, RZ, 0xc0, !PT ;  /* 0xfffffffe1411b812 */ /* 0x004fe200078ec0ff */
[----:B------:R-:W-:Y:S01]  /*10b10*/  @!P4 IMAD.WIDE R10, R11, 0x4, R12 ;  /* 0x000000040b0ac825 */ /* 0x000fe200078e020c */
[----:B------:R-:W-:Y:S02]  /*10b20*/  @!P5 LOP3.LUT R21, R0, 0xfffffffe, RZ, 0xc0, !PT ;  /* 0xfffffffe0015d812 */ /* 0x000fe400078ec0ff */
[----:B---3--:R-:W-:Y:S02]  /*10b30*/  @!P1 LOP3.LUT R19, R4, 0xfffffffe, RZ, 0xc0, !PT ;  /* 0xfffffffe04139812 */ /* 0x008fe400078ec0ff */
[C---:B------:R-:W-:Y:S01]  /*10b40*/  IADD3 R4, R5.reuse, 0x60, RZ ;  /* 0x0000006005047810 */ /* 0x040fe20007ffe0ff */
[----:B------:R1:W-:Y:S01]  /*10b50*/  @!P4 ST.E.64 [R10.64], R116 ;  /* 0x000000740a00c985 */ /* 0x0003e2000c101b14 */
[----:B------:R-:W-:-:S02]  /*10b60*/  IADD3 R18, R5, 0x70, RZ ;  /* 0x0000007005127810 */ /* 0x000fc40007ffe0ff */
[----:B------:R-:W-:Y:S02]  /*10b70*/  ISETP.GE.AND P6, PT, R4, c[0x0][0x3c8], PT ;  /* 0x0000f20004007a0c */ /* 0x000fe40003fc6270 */
[----:B----4-:R-:W-:Y:S02]  /*10b80*/  @!P0 LOP3.LUT R7, R2, 0xfffffffe, RZ, 0xc0, !PT ;  /* 0xfffffffe02078812 */ /* 0x010fe400078ec0ff */
[C---:B------:R-:W-:Y:S02]  /*10b90*/  IADD3 R2, R5.reuse, 0x78, RZ ;  /* 0x0000007805027810 */ /* 0x040fe40007ffe0ff */
[----:B------:R-:W-:Y:S01]  /*10ba0*/  IADD3 R20, R5, 0x80, RZ ;  /* 0x0000008005147810 */ /* 0x000fe20007ffe0ff */
[----:B------:R-:W-:Y:S01]  /*10bb0*/  @!P0 IMAD.WIDE R6, R7, 0x4, R12 ;  /* 0x0000000407068825 */ /* 0x000fe200078e020c */
[----:B------:R-:W-:-:S05]  /*10bc0*/  IADD3 R0, R5, 0x88, RZ ;  /* 0x0000008805007810 */ /* 0x000fca0007ffe0ff */
[----:B------:R-:W-:Y:S01]  /*10bd0*/  @!P6 LEA.HI R4, R4, R4, RZ, 0x1 ;  /* 0x000000040404e211 */ /* 0x000fe200078f08ff */
[----:B-1----:R-:W-:-:S04]  /*10be0*/  @!P3 IMAD.WIDE R10, R17, 0x4, R12 ;  /* 0x00000004110ab825 */ /* 0x002fc800078e020c */
[----:B------:R-:W-:Y:S01]  /*10bf0*/  @!P1 IMAD.WIDE R16, R19, 0x4, R12 ;  /* 0x0000000413109825 */ /* 0x000fe200078e020c */
[----:B------:R-:W-:Y:S01]  /*10c00*/  IADD3 R19, R5, 0x68, RZ ;  /* 0x0000006805137810 */ /* 0x000fe20007ffe0ff */
[----:B------:R1:W-:Y:S01]  /*10c10*/  @!P3 ST.E.64 [R10.64], R120 ;  /* 0x000000780a00b985 */ /* 0x0003e2000c101b14 */
[----:B------:R-:W-:Y:S02]  /*10c20*/  ISETP.GE.AND P3, PT, R18, c[0x0][0x3c8], PT ;  /* 0x0000f20012007a0c */ /* 0x000fe40003f66270 */
[----:B------:R-:W-:Y:S01]  /*10c30*/  ISETP.GE.AND P4, PT, R19, c[0x0][0x3c8], PT ;  /* 0x0000f20013007a0c */ /* 0x000fe20003f86270 */
[----:B------:R2:W-:Y:S01]  /*10c40*/  @!P2 ST.E.64 [R14.64], R36 ;  /* 0x000000240e00a985 */ /* 0x0005e2000c101b14 */
[----:B------:R-:W-:-:S03]  /*10c50*/  ISETP.GE.AND P2, PT, R2, c[0x0][0x3c8], PT ;  /* 0x0000f20002007a0c */ /* 0x000fc60003f46270 */
[----:B------:R3:W-:Y:S01]  /*10c60*/  @!P1 ST.E.64 [R16.64], R40 ;  /* 0x0000002810009985 */ /* 0x0007e2000c101b14 */
[----:B------:R-:W-:-:S03]  /*10c70*/  ISETP.GE.AND P1, PT, R20, c[0x0][0x3c8], PT ;  /* 0x0000f20014007a0c */ /* 0x000fc60003f26270 */
[----:B------:R4:W-:Y:S01]  /*10c80*/  @!P0 ST.E.64 [R6.64], R44 ;  /* 0x0000002c06008985 */ /* 0x0009e2000c101b14 */
[----:B------:R-:W-:Y:S02]  /*10c90*/  ISETP.GE.AND P0, PT, R0, c[0x0][0x3c8], PT ;  /* 0x0000f20000007a0c */ /* 0x000fe40003f06270 */
[----:B------:R-:W-:Y:S02]  /*10ca0*/  @!P3 LEA.HI R18, R18, R18, RZ, 0x1 ;  /* 0x000000121212b211 */ /* 0x000fe400078f08ff */
[----:B------:R-:W-:Y:S02]  /*10cb0*/  @!P4 LEA.HI R19, R19, R19, RZ, 0x1 ;  /* 0x000000131313c211 */ /* 0x000fe400078f08ff */
[----:B------:R-:W-:Y:S02]  /*10cc0*/  @!P2 LEA.HI R2, R2, R2, RZ, 0x1 ;  /* 0x000000020202a211 */ /* 0x000fe400078f08ff */
[----:B------:R-:W-:Y:S02]  /*10cd0*/  @!P4 LOP3.LUT R19, R19, 0xfffffffe, RZ, 0xc0, !PT ;  /* 0xfffffffe1313c812 */ /* 0x000fe400078ec0ff */
[----:B------:R-:W-:-:S03]  /*10ce0*/  @!P1 LEA.HI R20, R20, R20, RZ, 0x1 ;  /* 0x0000001414149211 */ /* 0x000fc600078f08ff */
[----:B------:R-:W-:Y:S01]  /*10cf0*/  @!P0 LEA.HI R0, R0, R0, RZ, 0x1 ;  /* 0x0000000000008211 */ /* 0x000fe200078f08ff */
[--C-:B-1----:R-:W-:Y:S01]  /*10d00*/  @!P5 IMAD.WIDE R10, R21, 0x4, R12.reuse ;  /* 0x00000004150ad825 */ /* 0x102fe200078e020c */
[----:B------:R-:W-:Y:S02]  /*10d10*/  IADD3 R21, R5, 0xa0, RZ ;  /* 0x000000a005157810 */ /* 0x000fe40007ffe0ff */
[----:B--2---:R-:W-:Y:S02]  /*10d20*/  @!P3 LOP3.LUT R15, R18, 0xfffffffe, RZ, 0xc0, !PT ;  /* 0xfffffffe120fb812 */ /* 0x004fe400078ec0ff */
[----:B------:R1:W-:Y:S01]  /*10d30*/  @!P5 ST.E.64 [R10.64], R48 ;  /* 0x000000300a00d985 */ /* 0x0003e2000c101b14 */
[----:B------:R-:W-:Y:S01]  /*10d40*/  @!P4 IMAD.WIDE R18, R19, 0x4, R12 ;  /* 0x000000041312c825 */ /* 0x000fe200078e020c */
[----:B---3--:R-:W-:-:S03]  /*10d50*/  @!P1 LOP3.LUT R17, R20, 0xfffffffe, RZ, 0xc0, !PT ;  /* 0xfffffffe14119812 */ /* 0x008fc600078ec0ff */
[--C-:B------:R-:W-:Y:S01]  /*10d60*/  @!P3 IMAD.WIDE R14, R15, 0x4, R12.reuse ;  /* 0x000000040f0eb825 */ /* 0x100fe200078e020c */
[----:B------:R-:W-:Y:S02]  /*10d70*/  IADD3 R20, R5, 0xa8, RZ ;  /* 0x000000a805147810 */ /* 0x000fe40007ffe0ff */
[----:B----4-:R-:W-:Y:S01]  /*10d80*/  @!P6 LOP3.LUT R7, R4, 0xfffffffe, RZ, 0xc0, !PT ;  /* 0xfffffffe0407e812 */ /* 0x010fe200078ec0ff */
[----:B------:R-:W-:Y:S01]  /*10d90*/  @!P1 IMAD.WIDE R16, R17, 0x4, R12 ;  /* 0x0000000411109825 */ /* 0x000fe200078e020c */
[----:B------:R-:W-:-:S03]  /*10da0*/  IADD3 R4, R5, 0xb8, RZ ;  /* 0x000000b805047810 */ /* 0x000fc60007ffe0ff */
[----:B------:R-:W-:-:S05]  /*10db0*/  @!P6 IMAD.WIDE R6, R7, 0x4, R12 ;  /* 0x000000040706e825 */ /* 0x000fca00078e020c */
[----:B------:R2:W-:Y:S04]  /*10dc0*/  @!P6 ST.E.64 [R6.64], R52 ;  /* 0x000000340600e985 */ /* 0x0005e8000c101b14 */
[----:B------:R3:W-:Y:S04]  /*10dd0*/  @!P4 ST.E.64 [R18.64], R56 ;  /* 0x000000381200c985 */ /* 0x0007e8000c101b14 */
[----:B------:R-:W-:Y:S01]  /*10de0*/  @!P3 ST.E.64 [R14.64], R60 ;  /* 0x0000003c0e00b985 */ /* 0x000fe2000c101b14 */
[----:B------:R-:W-:Y:S02]  /*10df0*/  ISETP.GE.AND P3, PT, R21, c[0x0][0x3c8], PT ;  /* 0x0000f20015007a0c */ /* 0x000fe40003f66270 */
[----:B-1----:R-:W-:-:S02]  /*10e00*/  @!P2 LOP3.LUT R11, R2, 0xfffffffe, RZ, 0xc0, !PT ;  /* 0xfffffffe020ba812 */ /* 0x002fc400078ec0ff */
[----:B------:R-:W-:-:S03]  /*10e10*/  IADD3 R2, R5, 0x98, RZ ;  /* 0x0000009805027810 */ /* 0x000fc60007ffe0ff */
[----:B------:R-:W-:Y:S01]  /*10e20*/  @!P2 IMAD.WIDE R10, R11, 0x4, R12 ;  /* 0x000000040b0aa825 */ /* 0x000fe200078e020c */
[----:B------:R-:W-:-:S04]  /*10e30*/  ISETP.GE.AND P4, PT, R2, c[0x0][0x3c8], PT ;  /* 0x0000f20002007a0c */ /* 0x000fc80003f86270 */
[----:B------:R1:W-:Y:S01]  /*10e40*/  @!P2 ST.E.64 [R10.64], R64 ;  /* 0x000000400a00a985 */ /* 0x0003e2000c101b14 */
[----:B------:R-:W-:Y:S02]  /*10e50*/  ISETP.GE.AND P2, PT, R20, c[0x0][0x3c8], PT ;  /* 0x0000f20014007a0c */ /* 0x000fe40003f46270 */
[----:B------:R-:W-:Y:S01]  /*10e60*/  @!P3 LEA.HI R21, R21, R21, RZ, 0x1 ;  /* 0x000000151515b211 */ /* 0x000fe200078f08ff */
[----:B------:R4:W-:Y:S03]  /*10e70*/  @!P1 ST.E.64 [R16.64], R68 ;  /* 0x0000004410009985 */ /* 0x0009e6000c101b14 */
[----:B------:R-:W-:Y:S02]  /*10e80*/  @!P3 LOP3.LUT R21, R21, 0xfffffffe, RZ, 0xc0, !PT ;  /* 0xfffffffe1515b812 */ /* 0x000fe400078ec0ff */
[----:B--2---:R-:W-:Y:S02]  /*10e90*/  @!P0 LOP3.LUT R7, R0, 0xfffffffe, RZ, 0xc0, !PT ;  /* 0xfffffffe00078812 */ /* 0x004fe400078ec0ff */
[----:B------:R-:W-:-:S02]  /*10ea0*/  IADD3 R0, R5, 0x90, RZ ;  /* 0x0000009005007810 */ /* 0x000fc40007ffe0ff */
[----:B---3--:R-:W-:Y:S01]  /*10eb0*/  IADD3 R18, R5, 0xb0, RZ ;  /* 0x000000b005127810 */ /* 0x008fe20007ffe0ff */
[----:B------:R-:W-:Y:S01]  /*10ec0*/  @!P0 IMAD.WIDE R6, R7, 0x4, R12 ;  /* 0x0000000407068825 */ /* 0x000fe200078e020c */
[----:B------:R-:W-:Y:S02]  /*10ed0*/  ISETP.GE.AND P5, PT, R0, c[0x0][0x3c8], PT ;  /* 0x0000f20000007a0c */ /* 0x000fe40003fa6270 */
[----:B------:R-:W-:Y:S02]  /*10ee0*/  ISETP.GE.AND P1, PT, R18, c[0x0][0x3c8], PT ;  /* 0x0000f20012007a0c */ /* 0x000fe40003f26270 */
[----:B------:R2:W-:Y:S01]  /*10ef0*/  @!P0 ST.E.64 [R6.64], R72 ;  /* 0x0000004806008985 */ /* 0x0005e2000c101b14 */
[----:B------:R-:W-:Y:S02]  /*10f00*/  ISETP.GE.AND P0, PT, R4, c[0x0][0x3c8], PT ;  /* 0x0000f20004007a0c */ /* 0x000fe40003f06270 */
[----:B------:R-:W-:Y:S02]  /*10f10*/  @!P4 LEA.HI R2, R2, R2, RZ, 0x1 ;  /* 0x000000020202c211 */ /* 0x000fe400078f08ff */
[----:B------:R-:W-:-:S04]  /*10f20*/  @!P2 LEA.HI R20, R20, R20, RZ, 0x1 ;  /* 0x000000141414a211 */ /* 0x000fc800078f08ff */
[----:B------:R-:W-:Y:S02]  /*10f30*/  @!P5 LEA.HI R0, R0, R0, RZ, 0x1 ;  /* 0x000000000000d211 */ /* 0x000fe400078f08ff */
[----:B------:R-:W-:Y:S02]  /*10f40*/  @!P1 LEA.HI R18, R18, R18, RZ, 0x1 ;  /* 0x0000001212129211 */ /* 0x000fe400078f08ff */
[----:B-1----:R-:W-:Y:S02]  /*10f50*/  @!P4 LOP3.LUT R11, R2, 0xfffffffe, RZ, 0xc0, !PT ;  /* 0xfffffffe020bc812 */ /* 0x002fe400078ec0ff */
[----:B------:R-:W-:Y:S02]  /*10f60*/  @!P0 LEA.HI R4, R4, R4, RZ, 0x1 ;  /* 0x0000000404048211 */ /* 0x000fe400078f08ff */
[----:B------:R-:W-:Y:S01]  /*10f70*/  @!P2 LOP3.LUT R15, R20, 0xfffffffe, RZ, 0xc0, !PT ;  /* 0xfffffffe140fa812 */ /* 0x000fe200078ec0ff */
[----:B------:R-:W-:Y:S01]  /*10f80*/  @!P4 IMAD.WIDE R10, R11, 0x4, R12 ;  /* 0x000000040b0ac825 */ /* 0x000fe200078e020c */
[----:B----4-:R-:W-:-:S02]  /*10f90*/  @!P1 LOP3.LUT R17, R18, 0xfffffffe, RZ, 0xc0, !PT ;  /* 0xfffffffe12119812 */ /* 0x010fc400078ec0ff */
[----:B------:R-:W-:Y:S01]  /*10fa0*/  @!P0 LOP3.LUT R19, R4, 0xfffffffe, RZ, 0xc0, !PT ;  /* 0xfffffffe04138812 */ /* 0x000fe200078ec0ff */
[----:B------:R-:W-:-:S04]  /*10fb0*/  @!P3 IMAD.WIDE R20, R21, 0x4, R12 ;  /* 0x000000041514b825 */ /* 0x000fc800078e020c */
[----:B------:R-:W-:Y:S01]  /*10fc0*/  @!P2 IMAD.WIDE R14, R15, 0x4, R12 ;  /* 0x000000040f0ea825 */ /* 0x000fe200078e020c */
[----:B--2---:R-:W-:-:S03]  /*10fd0*/  @!P5 LOP3.LUT R7, R0, 0xfffffffe, RZ, 0xc0, !PT ;  /* 0xfffffffe0007d812 */ /* 0x004fc600078ec0ff */
        /* <DEDUP_REMOVED lines=9> */
.L_x_2006:
[----:B------:R-:W-:Y:S05]  /*11070*/  BSYNC B0 ;  /* 0x0000000000007941 */ /* 0x000fea0003800000 */
.L_x_2005:
[----:B------:R-:W-:Y:S01]  /*11080*/  ISETP.NE.AND P0, PT, R9, RZ, PT ;  /* 0x000000ff0900720c */ /* 0x000fe20003f05270 */
[----:B-1----:R1:W3:Y:S04]  /*11090*/  SHFL.IDX PT, R7, R8, 0x1, 0x1c1f ;  /* 0x003c1f0008077f89 */ /* 0x0022e800000e0000 */
[----:B------:R1:W4:Y:S08]  /*110a0*/  SHFL.IDX PT, R6, R3, 0x1, 0x1c1f ;  /* 0x003c1f0003067f89 */ /* 0x00033000000e0000 */
[----:B------:R-:W-:Y:S05]  /*110b0*/  @P0 EXIT ;  /* 0x000000000000094d */ /* 0x000fea0003800000 */
[C---:B-1--4-:R-:W-:Y:S02]  /*110c0*/  IADD3 R3, R5.reuse, 0x8, RZ ;  /* 0x0000000805037810 */ /* 0x052fe40007ffe0ff */
[----:B------:R-:W-:-:S02]  /*110d0*/  ISETP.GE.AND P1, PT, R5, c[0x0][0x3c8], PT ;  /* 0x0000f20005007a0c */ /* 0x000fc40003f26270 */
[----:B------:R-:W-:Y:S02]  /*110e0*/  ISETP.GE.AND P0, PT, R3, c[0x0][0x3c8], PT ;  /* 0x0000f20003007a0c */ /* 0x000fe40003f06270 */
[C---:B------:R-:W-:Y:S02]  /*110f0*/  IADD3 R2, R5.reuse, 0x10, RZ ;  /* 0x0000001005027810 */ /* 0x040fe40007ffe0ff */
[C---:B------:R-:W-:Y:S02]  /*11100*/  IADD3 R0, R5.reuse, 0x18, RZ ;  /* 0x0000001805007810 */ /* 0x040fe40007ffe0ff */
[----:B------:R-:W-:Y:S02]  /*11110*/  ISETP.GE.AND P6, PT, R2, c[0x0][0x3c8], PT ;  /* 0x0000f20002007a0c */ /* 0x000fe40003fc6270 */
[----:B------:R-:W-:Y:S02]  /*11120*/  ISETP.GE.AND P5, PT, R0, c[0x0][0x3c8], PT ;  /* 0x0000f20000007a0c */ /* 0x000fe40003fa6270 */
[C---:B------:R-:W-:Y:S01]  /*11130*/  IADD3 R10, R5.reuse, 0x20, RZ ;  /* 0x00000020050a7810 */ /* 0x040fe20007ffe0ff */
[C---:B--23--:R-:W-:Y:S01]  /*11140*/  @!P1 IMAD.WIDE R12, R5.reuse, 0x4, R6 ;  /* 0x00000004050c9825 */ /* 0x04cfe200078e0206 */
        /* <DEDUP_REMOVED lines=32> */
[--C-:B------:R-:W-:Y:S01]  /*11350*/  @!P4 IMAD.WIDE R10, R11, 0x4, R6.reuse ;  /* 0x000000040b0ac825 */ /* 0x100fe200078e0206 */
[----:B------:R-:W-:Y:S01]  /*11360*/  IADD3 R20, R5, 0x58, RZ ;  /* 0x0000005805147810 */ /* 0x000fe20007ffe0ff */
[----:B------:R2:W-:Y:S01]  /*11370*/  @!P5 ST.E.64 [R12.64], R106 ;  /* 0x0000006a0c00d985 */ /* 0x0005e2000c101b14 */
[----:B------:R-:W-:Y:S01]  /*11380*/  ISETP.GE.AND P5, PT, R0, c[0x0][0x3c8], PT ;  /* 0x0000f20000007a0c */ /* 0x000fe20003fa6270 */
[----:B------:R-:W-:Y:S01]  /*11390*/  @!P0 IMAD.WIDE R16, R3, 0x4, R6 ;  /* 0x0000000403108825 */ /* 0x000fe200078e0206 */
[C---:B------:R-:W-:Y:S01]  /*113a0*/  IADD3 R19, R5.reuse, 0x60, RZ ;  /* 0x0000006005137810 */ /* 0x040fe20007ffe0ff */
[----:B------:R3:W-:Y:S01]  /*113b0*/  @!P4 ST.E.64 [R10.64], R110 ;  /* 0x0000006e0a00c985 */ /* 0x0007e2000c101b14 */
[C---:B------:R-:W-:Y:S02]  /*113c0*/  IADD3 R18, R5.reuse, 0x68, RZ ;  /* 0x0000006805127810 */ /* 0x040fe40007ffe0ff */
[----:B------:R-:W-:-:S02]  /*113d0*/  IADD3 R3, R5, 0x78, RZ ;  /* 0x0000007805037810 */ /* 0x000fc40007ffe0ff */
[----:B------:R-:W-:Y:S02]  /*113e0*/  ISETP.GE.AND P4, PT, R20, c[0x0][0x3c8], PT ;  /* 0x0000f20014007a0c */ /* 0x000fe40003f86270 */
[----:B------:R-:W-:-:S03]  /*113f0*/  @!P6 LEA.HI R2, R2, R2, RZ, 0x1 ;  /* 0x000000020202e211 */ /* 0x000fc600078f08ff */
[----:B------:R-:W-:-:S08]  /*11400*/  @!P5 LEA.HI R0, R0, R0, RZ, 0x1 ;  /* 0x000000000000d211 */ /* 0x000fd000078f08ff */
[----:B------:R-:W-:Y:S02]  /*11410*/  @!P4 LEA.HI R20, R20, R20, RZ, 0x1 ;  /* 0x000000141414c211 */ /* 0x000fe400078f08ff */
[----:B-1----:R-:W-:Y:S01]  /*11420*/  @!P2 LOP3.LUT R15, R8, 0xfffffffe, RZ, 0xc0, !PT ;  /* 0xfffffffe080fa812 */ /* 0x002fe200078ec0ff */
[----:B------:R-:W-:Y:S01]  /*11430*/  @!P3 IMAD.WIDE R8, R9, 0x4, R6 ;  /* 0x000000040908b825 */ /* 0x000fe200078e0206 */
[----:B--2---:R-:W-:-:S03]  /*11440*/  @!P1 LOP3.LUT R13, R4, 0xfffffffe, RZ, 0xc0, !PT ;  /* 0xfffffffe040d9812 */ /* 0x004fc600078ec0ff */
[--C-:B------:R-:W-:Y:S01]  /*11450*/  @!P2 IMAD.WIDE R14, R15, 0x4, R6.reuse ;  /* 0x000000040f0ea825 */ /* 0x100fe200078e0206 */
[----:B------:R-:W-:Y:S01]  /*11460*/  IADD3 R4, R5, 0x70, RZ ;  /* 0x0000007005047810 */ /* 0x000fe20007ffe0ff */
[----:B------:R1:W-:Y:S01]  /*11470*/  @!P3 ST.E.64 [R8.64], R114 ;  /* 0x000000720800b985 */ /* 0x0003e2000c101b14 */
[----:B------:R-:W-:Y:S01]  /*11480*/  ISETP.GE.AND P3, PT, R19, c[0x0][0x3c8], PT ;  /* 0x0000f20013007a0c */ /* 0x000fe20003f66270 */
[--C-:B------:R-:W-:Y:S01]  /*11490*/  @!P1 IMAD.WIDE R12, R13, 0x4, R6.reuse ;  /* 0x000000040d0c9825 */ /* 0x100fe200078e0206 */
[----:B---3--:R-:W-:Y:S01]  /*114a0*/  @!P5 LOP3.LUT R11, R0, 0xfffffffe, RZ, 0xc0, !PT ;  /* 0xfffffffe000bd812 */ /* 0x008fe200078ec0ff */
[----:B------:R-:W-:Y:S01]  /*114b0*/  @!P2 ST.E.64 [R14.64], R118 ;  /* 0x000000760e00a985 */ /* 0x000fe2000c101b14 */
[----:B------:R-:W-:Y:S02]  /*114c0*/  ISETP.GE.AND P2, PT, R18, c[0x0][0x3c8], PT ;  /* 0x0000f20012007a0c */ /* 0x000fe40003f46270 */
[----:B------:R-:W-:Y:S01]  /*114d0*/  IADD3 R0, R5, 0x88, RZ ;  /* 0x0000008805007810 */ /* 0x000fe20007ffe0ff */
[----:B------:R2:W-:Y:S01]  /*114e0*/  @!P1 ST.E.64 [R12.64], R122 ;  /* 0x0000007a0c009985 */ /* 0x0005e2000c101b14 */
[----:B------:R-:W-:Y:S01]  /*114f0*/  ISETP.GE.AND P1, PT, R4, c[0x0][0x3c8], PT ;  /* 0x0000f20004007a0c */ /* 0x000fe20003f26270 */
[----:B------:R-:W-:-:S02]  /*11500*/  @!P5 IMAD.WIDE R10, R11, 0x4, R6 ;  /* 0x000000040b0ad825 */ /* 0x000fc400078e0206 */
[----:B------:R3:W-:Y:S01]  /*11510*/  @!P0 ST.E.64 [R16.64], R38 ;  /* 0x0000002610008985 */ /* 0x0007e2000c101b14 */
[----:B------:R-:W-:Y:S02]  /*11520*/  ISETP.GE.AND P0, PT, R3, c[0x0][0x3c8], PT ;  /* 0x0000f20003007a0c */ /* 0x000fe40003f06270 */
[----:B------:R-:W-:-:S03]  /*11530*/  @!P3 LEA.HI R19, R19, R19, RZ, 0x1 ;  /* 0x000000131313b211 */ /* 0x000fc600078f08ff */
[----:B------:R-:W-:Y:S02]  /*11540*/  @!P2 LEA.HI R18, R18, R18, RZ, 0x1 ;  /* 0x000000121212a211 */ /* 0x000fe400078f08ff */
[----:B------:R-:W-:Y:S02]  /*11550*/  @!P3 LOP3.LUT R19, R19, 0xfffffffe, RZ, 0xc0, !PT ;  /* 0xfffffffe1313b812 */ /* 0x000fe400078ec0ff */
[----:B------:R-:W-:-:S04]  /*11560*/  @!P1 LEA.HI R4, R4, R4, RZ, 0x1 ;  /* 0x0000000404049211 */ /* 0x000fc800078f08ff */
[----:B------:R-:W-:Y:S02]  /*11570*/  @!P0 LEA.HI R3, R3, R3, RZ, 0x1 ;  /* 0x0000000303038211 */ /* 0x000fe400078f08ff */
[----:B-1----:R-:W-:Y:S02]  /*11580*/  @!P6 LOP3.LUT R9, R2, 0xfffffffe, RZ, 0xc0, !PT ;  /* 0xfffffffe0209e812 */ /* 0x002fe400078ec0ff */
[----:B------:R-:W-:Y:S02]  /*11590*/  IADD3 R2, R5, 0x80, RZ ;  /* 0x0000008005027810 */ /* 0x000fe40007ffe0ff */
[----:B------:R-:W-:Y:S01]  /*115a0*/  @!P0 LOP3.LUT R3, R3, 0xfffffffe, RZ, 0xc0, !PT ;  /* 0xfffffffe03038812 */ /* 0x000fe200078ec0ff */
[----:B------:R-:W-:Y:S01]  /*115b0*/  @!P6 IMAD.WIDE R8, R9, 0x4, R6 ;  /* 0x000000040908e825 */ /* 0x000fe200078e0206 */
[----:B--2---:R-:W-:-:S03]  /*115c0*/  @!P4 LOP3.LUT R13, R20, 0xfffffffe, RZ, 0xc0, !PT ;  /* 0xfffffffe140dc812 */ /* 0x004fc600078ec0ff */
[--C-:B------:R-:W-:Y:S01]  /*115d0*/  @!P3 IMAD.WIDE R14, R19, 0x4, R6.reuse ;  /* 0x00000004130eb825 */ /* 0x100fe200078e0206 */
[----:B------:R1:W-:Y:S01]  /*115e0*/  @!P6 ST.E.64 [R8.64], R42 ;  /* 0x0000002a0800e985 */ /* 0x0003e2000c101b14 */
[----:B------:R-:W-:Y:S02]  /*115f0*/  ISETP.GE.AND P6, PT, R2, c[0x0][0x3c8], PT ;  /* 0x0000f20002007a0c */ /* 0x000fe40003fc6270 */
[--C-:B------:R-:W-:Y:S01]  /*11600*/  @!P4 IMAD.WIDE R12, R13, 0x4, R6.reuse ;  /* 0x000000040d0cc825 */ /* 0x100fe200078e0206 */
[----:B------:R2:W-:Y:S01]  /*11610*/  @!P5 ST.E.64 [R10.64], R46 ;  /* 0x0000002e0a00d985 */ /* 0x0005e2000c101b14 */
[----:B------:R-:W-:Y:S02]  /*11620*/  ISETP.GE.AND P5, PT, R0, c[0x0][0x3c8], PT ;  /* 0x0000f20000007a0c */ /* 0x000fe40003fa6270 */
[----:B------:R-:W-:Y:S01]  /*11630*/  IADD3 R20, R5, 0x90, RZ ;  /* 0x0000009005147810 */ /* 0x000fe20007ffe0ff */
[----:B---3--:R-:W-:Y:S01]  /*11640*/  @!P0 IMAD.WIDE R16, R3, 0x4, R6 ;  /* 0x0000000403108825 */ /* 0x008fe200078e0206 */
[C---:B------:R-:W-:Y:S01]  /*11650*/  IADD3 R19, R5.reuse, 0x98, RZ ;  /* 0x0000009805137810 */ /* 0x040fe20007ffe0ff */
[----:B------:R3:W-:Y:S01]  /*11660*/  @!P4 ST.E.64 [R12.64], R50 ;  /* 0x000000320c00c985 */ /* 0x0007e2000c101b14 */
[----:B------:R-:W-:-:S02]  /*11670*/  IADD3 R3, R5, 0xb0, RZ ;  /* 0x000000b005037810 */ /* 0x000fc40007ffe0ff */
[----:B------:R-:W-:Y:S01]  /*11680*/  ISETP.GE.AND P4, PT, R20, c[0x0][0x3c8], PT ;  /* 0x0000f20014007a0c */ /* 0x000fe20003f86270 */
[----:B------:R4:W-:Y:S01]  /*11690*/  @!P3 ST.E.64 [R14.64], R54 ;  /* 0x000000360e00b985 */ /* 0x0009e2000c101b14 */
[----:B------:R-:W-:Y:S02]  /*116a0*/  ISETP.GE.AND P3, PT, R19, c[0x0][0x3c8], PT ;  /* 0x0000f20013007a0c */ /* 0x000fe40003f66270 */
[----:B------:R-:W-:Y:S02]  /*116b0*/  @!P6 LEA.HI R2, R2, R2, RZ, 0x1 ;  /* 0x000000020202e211 */ /* 0x000fe400078f08ff */
[----:B------:R-:W-:-:S07]  /*116c0*/  @!P5 LEA.HI R0, R0, R0, RZ, 0x1 ;  /* 0x000000000000d211 */ /* 0x000fce00078f08ff */
[----:B------:R-:W-:Y:S02]  /*116d0*/  @!P4 LEA.HI R20, R20, R20, RZ, 0x1 ;  /* 0x000000141414c211 */ /* 0x000fe400078f08ff */
[----:B------:R-:W-:Y:S02]  /*116e0*/  @!P3 LEA.HI R19, R19, R19, RZ, 0x1 ;  /* 0x000000131313b211 */ /* 0x000fe400078f08ff */
[----:B-1----:R-:W-:Y:S02]  /*116f0*/  @!P2 LOP3.LUT R9, R18, 0xfffffffe, RZ, 0xc0, !PT ;  /* 0xfffffffe1209a812 */ /* 0x002fe400078ec0ff */
[----:B------:R-:W-:Y:S02]  /*11700*/  IADD3 R18, R5, 0xa0, RZ ;  /* 0x000000a005127810 */ /* 0x000fe40007ffe0ff */
[----:B--2---:R-:W-:Y:S01]  /*11710*/  @!P1 LOP3.LUT R11, R4, 0xfffffffe, RZ, 0xc0, !PT ;  /* 0xfffffffe040b9812 */ /* 0x004fe200078ec0ff */
[----:B------:R-:W-:Y:S01]  /*11720*/  @!P2 IMAD.WIDE R8, R9, 0x4, R6 ;  /* 0x000000040908a825 */ /* 0x000fe200078e0206 */
[----:B------:R-:W-:-:S02]  /*11730*/  IADD3 R4, R5, 0xa8, RZ ;  /* 0x000000a805047810 */ /* 0x000fc40007ffe0ff */
[----:B------:R-:W-:Y:S01]  /*11740*/  @!P3 LOP3.LUT R19, R19, 0xfffffffe, RZ, 0xc0, !PT ;  /* 0xfffffffe1313b812 */ /* 0x000fe200078ec0ff */
[----:B------:R-:W-:Y:S01]  /*11750*/  @!P1 IMAD.WIDE R10, R11, 0x4, R6 ;  /* 0x000000040b0a9825 */ /* 0x000fe200078e0206 */
[----:B------:R1:W-:Y:S01]  /*11760*/  @!P2 ST.E.64 [R8.64], R58 ;  /* 0x0000003a0800a985 */ /* 0x0003e2000c101b14 */
[----:B------:R-:W-:Y:S02]  /*11770*/  ISETP.GE.AND P2, PT, R18, c[0x0][0x3c8], PT ;  /* 0x0000f20012007a0c */ /* 0x000fe40003f46270 */
[----:B---3--:R-:W-:Y:S01]  /*11780*/  @!P4 LOP3.LUT R13, R20, 0xfffffffe, RZ, 0xc0, !PT ;  /* 0xfffffffe140dc812 */ /* 0x008fe200078ec0ff */
        /* <DEDUP_REMOVED lines=34> */
.L_x_2004:
        /* <DEDUP_REMOVED lines=13> */
[----:B------:R-:W2:Y:S01]  /*11a80*/  S2R R3, SR_CTAID.Y ;  /* 0x0000000000037919 */ /* 0x000ea20000002600 */
        /* <DEDUP_REMOVED lines=15> */
[----:B--2---:R-:W-:Y:S02]  /*11b80*/  IMAD R2, R2, c[0x0][0x550], R3 ;  /* 0x0001540002027a24 */ /* 0x004fe400078e0203 */
        /* <DEDUP_REMOVED lines=20> */
.L_x_2007:
        /* <DEDUP_REMOVED lines=11> */
.L_x_3152:


//--------------------- .text._ZN7cutlass13device_kernelIN5flash19enable_sm80_to_sm89INS1_16FlashAttnFwdSm80INS1_25CollectiveMainloopFwdSm80ILi8ELi2ELb0EN4cute5tupleIJNS5_1CILi128EEENS7_ILi64EEENS7_ILi192EEEEEELi192ENS_10bfloat16_tEfNS_4arch4Sm80ELb0ELb1ELb0ELb1ELb1ELb0ELb1ELb1EEENS1_21CollectiveEpilogueFwdINS6_IJS8_SA_S9_EEENS6_IJNS7_ILi1EEESI_SI_EEESC_SE_Li256ELb1ELb1ELb1ELb0EEENS1_36VarlenDynamicPersistentTileSchedulerILi128ELi64ELi256ELi256ELb1ELb1ELb0ELb1ELb0ELb1EEEEEEEEEvNT_6ParamsE --------------------------
	.section	.text._ZN7cutlass13device_kernelIN5flash19enable_sm80_to_sm89INS1_16FlashAttnFwdSm80INS1_25CollectiveMainloopFwdSm80ILi8ELi2ELb0EN4cute5tupleIJNS5_1CILi128EEENS7_ILi64EEENS7_ILi192EEEEEELi192ENS_10bfloat16_tEfNS_4arch4Sm80ELb0ELb1ELb0ELb1ELb1ELb0ELb1ELb1EEENS1_21CollectiveEpilogueFwdINS6_IJS8_SA_S9_EEENS6_IJNS7_ILi1EEESI_SI_EEESC_SE_Li256ELb1ELb1ELb1ELb0EEENS1_36VarlenDynamicPersistentTileSchedulerILi128ELi64ELi256ELi256ELb1ELb1ELb0ELb1ELb0ELb1EEEEEEEEEvNT_6ParamsE,"ax",@progbits
	.sectioninfo	@"SHI_REGISTERS=255"
	.align	128
.text._ZN7cutlass13device_kernelIN5flash19enable_sm80_to_sm89INS1_16FlashAttnFwdSm80INS1_25CollectiveMainloopFwdSm80ILi8ELi2ELb0EN4cute5tupleIJNS5_1CILi128EEENS7_ILi64EEENS7_ILi192EEEEEELi192ENS_10bfloat16_tEfNS_4arch4Sm80ELb0ELb1ELb0ELb1ELb1ELb0ELb1ELb1EEENS1_21CollectiveEpilogueFwdINS6_IJS8_SA_S9_EEENS6_IJNS7_ILi1EEESI_SI_EEESC_SE_Li256ELb1ELb1ELb1ELb0EEENS1_36VarlenDynamicPersistentTileSchedulerILi128ELi64ELi256ELi256ELb1ELb1ELb0ELb1ELb0ELb1EEEEEEEEEvNT_6ParamsE:
        .type           _ZN7cutlass13device_kernelIN5flash19enable_sm80_to_sm89INS1_16FlashAttnFwdSm80INS1_25CollectiveMainloopFwdSm80ILi8ELi2ELb0EN4cute5tupleIJNS5_1CILi128EEENS7_ILi64EEENS7_ILi192EEEEEELi192ENS_10bfloat16_tEfNS_4arch4Sm80ELb0ELb1ELb0ELb1ELb1ELb0ELb1ELb1EEENS1_21CollectiveEpilogueFwdINS6_IJS8_SA_S9_EEENS6_IJNS7_ILi1EEESI_SI_EEESC_SE_Li256ELb1ELb1ELb1ELb0EEENS1_36VarlenDynamicPersistentTileSchedulerILi128ELi64ELi256ELi256ELb1ELb1ELb0ELb1ELb0ELb1EEEEEEEEEvNT_6ParamsE,@function
        .size           _ZN7cutlass13device_kernelIN5flash19enable_sm80_to_sm89INS1_16FlashAttnFwdSm80INS1_25CollectiveMainloopFwdSm80ILi8ELi2ELb0EN4cute5tupleIJNS5_1CILi128EEENS7_ILi64EEENS7_ILi192EEEEEELi192ENS_10bfloat16_tEfNS_4arch4Sm80ELb0ELb1ELb0ELb1ELb1ELb0ELb1ELb1EEENS1_21CollectiveEpilogueFwdINS6_IJS8_SA_S9_EEENS6_IJNS7_ILi1EEESI_SI_EEESC_SE_Li256ELb1ELb1ELb1ELb0EEENS1_36VarlenDynamicPersistentTileSchedulerILi128ELi64ELi256ELi256ELb1ELb1ELb0ELb1ELb0ELb1EEEEEEEEEvNT_6ParamsE,(.L_x_3153 - _ZN7cutlass13device_kernelIN5flash19enable_sm80_to_sm89INS1_16FlashAttnFwdSm80INS1_25CollectiveMainloopFwdSm80ILi8ELi2ELb0EN4cute5tupleIJNS5_1CILi128EEENS7_ILi64EEENS7_ILi192EEEEEELi192ENS_10bfloat16_tEfNS_4arch4Sm80ELb0ELb1ELb0ELb1ELb1ELb0ELb1ELb1EEENS1_21CollectiveEpilogueFwdINS6_IJS8_SA_S9_EEENS6_IJNS7_ILi1EEESI_SI_EEESC_SE_Li256ELb1ELb1ELb1ELb0EEENS1_36VarlenDynamicPersistentTileSchedulerILi128ELi64ELi256ELi256ELb1ELb1ELb0ELb1ELb0ELb1EEEEEEEEEvNT_6ParamsE)
        .other          _ZN7cutlass13device_kernelIN5flash19enable_sm80_to_sm89INS1_16FlashAttnFwdSm80INS1_25CollectiveMainloopFwdSm80ILi8ELi2ELb0EN4cute5tupleIJNS5_1CILi128EEENS7_ILi64EEENS7_ILi192EEEEEELi192ENS_10bfloat16_tEfNS_4arch4Sm80ELb0ELb1ELb0ELb1ELb1ELb0ELb1ELb1EEENS1_21CollectiveEpilogueFwdINS6_IJS8_SA_S9_EEENS6_IJNS7_ILi1EEESI_SI_EEESC_SE_Li256ELb1ELb1ELb1ELb0EEENS1_36VarlenDynamicPersistentTileSchedulerILi128ELi64ELi256ELi256ELb1ELb1ELb0ELb1ELb0ELb1EEEEEEEEEvNT_6ParamsE,@"STO_CUDA_ENTRY STV_DEFAULT"
_ZN7cutlass13device_kernelIN5flash19enable_sm80_to_sm89INS1_16FlashAttnFwdSm80INS1_25CollectiveMainloopFwdSm80ILi8ELi2ELb0EN4cute5tupleIJNS5_1CILi128EEENS7_ILi64EEENS7_ILi192EEEEEELi192ENS_10bfloat16_tEfNS_4arch4Sm80ELb0ELb1ELb0ELb1ELb1ELb0ELb1ELb1EEENS1_21CollectiveEpilogueFwdINS6_IJS8_SA_S9_EEENS6_IJNS7_ILi1EEESI_SI_EEESC_SE_Li256ELb1ELb1ELb1ELb0EEENS1_36VarlenDynamicPersistentTileSchedulerILi128ELi64ELi256ELi256ELb1ELb1ELb0ELb1ELb0ELb1EEEEEEEEEvNT_6ParamsE:
        /* <DEDUP_REMOVED lines=52> */
.L_x_2013:
        /* <DEDUP_REMOVED lines=16> */
.L_x_2187:
        /* <DEDUP_REMOVED lines=16> */
.L_x_2188:
[----:B---3--:R-:W-:-:S05]  /*0540*/  IMAD R0, R0, c[0x0][0x538], RZ ;  /* 0x00014e0000007a24 */ /* 0x008fca00078e02ff */
[----:B------:R-:W-:-:S04]  /*0550*/  IADD3 R6, R0, R6, RZ ;  /* 0x0000000600067210 */ /* 0x000fc80007ffe0ff */
[----:B------:R-:W-:-:S13]  /*0560*/  ISETP.GT.AND P0, PT, R6, UR4, PT ;  /* 0x0000000406007c0c */ /* 0x000fda000bf04270 */
[----:B-12---:R-:W-:Y:S05]  /*0570*/  @!P0 BRA `(.L_x_2013) ;  /* 0xfffffdc000008947 */ /* 0x006fea000383ffff */
.L_x_2009:
[----:B------:R-:W-:-:S05]  /*0580*/  IADD3 R10, -R0, R6, RZ ;  /* 0x00000006000a7210 */ /* 0x000fca0007ffe1ff */
[----:B------:R-:W-:-:S05]  /*0590*/  IMAD R0, R4, c[0x0][0x538], R10 ;  /* 0x00014e0004007a24 */ /* 0x000fca00078e020a */
[----:B------:R-:W-:Y:S01]  /*05a0*/  ISETP.GT.AND P0, PT, R0, UR4, PT ;  /* 0x0000000400007c0c */ /* 0x000fe2000bf04270 */
[----:B------:R-:W-:-:S12]  /*05b0*/  BRA.DIV ~URZ, `(.L_x_2014) ;  /* 0x000160a27f007947 */ /* 0x000fd8000b800000 */
[----:B------:R-:W-:-:S04]  /*05c0*/  VOTE.ANY R6, PT, !P0 ;  /* 0x0000000000067806 */ /* 0x000fc800040e0100 */
.L_x_2189:
[----:B------:R-:W1:Y:S02]  /*05d0*/  POPC R0, R6 ;  /* 0x0000000600007309 */ /* 0x000e640000000000 */
[----:B-12---:R-:W-:Y:S01]  /*05e0*/  IADD3 R211, R0, R7, RZ ;  /* 0x0000000700d37210 */ /* 0x006fe20007ffe0ff */
[----:B------:R-:W-:Y:S05]  /*05f0*/  BRA.DIV ~URZ, `(.L_x_2015) ;  /* 0x000160b27f007947 */ /* 0x000fea000b800000 */
[----:B------:R1:W2:Y:S01]  /*0600*/  SHFL.IDX PT, R12, R9, R0, 0x1f ;  /* 0x00001f00090c7589 */ /* 0x0002a200000e0000 */
[----:B------:R-:W-:-:S03]  /*0610*/  MOV R5, RZ ;  /* 0x000000ff00057202 */ /* 0x000fc60000000f00 */
[----:B------:R1:W3:Y:S04]  /*0620*/  SHFL.IDX PT, R9, R8, R0, 0x1f ;  /* 0x00001f0008097589 */ /* 0x0002e800000e0000 */
.L_x_2190:
[----:B------:R-:W-:Y:S01]  /*0630*/  ISETP.NE.AND P0, PT, R6, RZ, PT ;  /* 0x000000ff0600720c */ /* 0x000fe20003f05270 */
[----:B------:R-:W-:-:S12]  /*0640*/  BSSY B0, `(.L_x_2016) ;  /* 0x0000005000007945 */ /* 0x000fd80003800000 */
[----:B------:R-:W-:Y:S05]  /*0650*/  @!P0 BRA `(.L_x_2017) ;  /* 0x0000003000008947 */ /* 0x000fea0003800000 */
[----:B-1----:R-:W-:Y:S01]  /*0660*/  IADD3 R0, R0, -0x1, RZ ;  /* 0xffffffff00007810 */ /* 0x002fe20007ffe0ff */
[----:B------:R-:W-:Y:S05]  /*0670*/  BRA.DIV ~URZ, `(.L_x_2018) ;  /* 0x000161127f007947 */ /* 0x000fea000b800000 */
[----:B------:R1:W4:Y:S02]  /*0680*/  SHFL.IDX PT, R5, R4, R0, 0x1f ;  /* 0x00001f0004057589 */ /* 0x00032400000e0000 */
.L_x_2017:
[----:B------:R-:W-:Y:S05]  /*0690*/  BSYNC B0 ;  /* 0x0000000000007941 */ /* 0x000fea0003800000 */
.L_x_2016:
        /* <DEDUP_REMOVED lines=67> */
.L_x_2020:
        /* <DEDUP_REMOVED lines=68> */
.L_x_2021:
[----:B------:R-:W-:Y:S05]  /*0f10*/  BSYNC B0 ;  /* 0x0000000000007941 */ /* 0x000fea0003800000 */
.L_x_2019:
[----:B------:R-:W-:-:S04]  /*0f20*/  LOP3.LUT R0, RZ, R0, RZ, 0x33, !PT ;  /* 0x00000000ff007212 */ /* 0x000fc800078e33ff */
[----:B------:R-:W-:Y:S01]  /*0f30*/  IADD3 R209, R0, R12, RZ ;  /* 0x0000000c00d17210 */ /* 0x000fe20007ffe0ff */
[----:B------:R-:W-:Y:S05]  /*0f40*/  BRA `(.L_x_2022) ;  /* 0x0000004000007947 */ /* 0x000fea0003800000 */
.L_x_2010:
[----:B--2---:R-:W-:Y:S01]  /*0f50*/  IMAD.MOV.U32 R209, RZ, RZ, RZ ;  /* 0x000000ffffd17224 */ /* 0x004fe200078e00ff */
[----:B------:R-:W-:Y:S01]  /*0f60*/  MOV R210, RZ ;  /* 0x000000ff00d27202 */ /* 0x000fe20000000f00 */
[----:B------:R-:W-:Y:S01]  /*0f70*/  IMAD.U32 R208, RZ, RZ, UR4 ;  /* 0x00000004ffd07e24 */ /* 0x000fe2000f8e00ff */
[----:B------:R-:W-:Y:S02]  /*0f80*/  MOV R211, c[0x0][0x53c] ;  /* 0x00014f0000d37a02 */ /* 0x000fe40000000f00 */
.L_x_2022:
[----:B------:R-:W-:Y:S01]  /*0f90*/  ISETP.NE.AND P0, PT, R13, RZ, PT ;  /* 0x000000ff0d00720c */ /* 0x000fe20003f05270 */
[----:B------:R-:W-:-:S12]  /*0fa0*/  WARPSYNC 0xffffffff ;  /* 0xffffffff00007948 */ /* 0x000fd80003800000 */
[----:B------:R1:W-:Y:S04]  /*0fb0*/  @!P0 STS.128 [0x24100], R208 ;  /* 0x024100d0ff008388 */ /* 0x0003e80000000c00 */
[----:B------:R-:W-:Y:S06]  /*0fc0*/  BAR.ARV 0x5, 0x100 ;  /* 0x0144000000007b1d */ /* 0x000fec0000002000 */
.L_x_2008:
        /* <DEDUP_REMOVED lines=14> */
[--C-:B------:R-:W-:Y:S01]  /*10b0*/  SHF.R.S32.HI R7, RZ, 0x2, R13.reuse ;  /* 0x00000002ff077819 */ /* 0x100fe2000001140d */
[----:B------:R-:W-:Y:S01]  /*10c0*/  IMAD.SHL.U32 R4, R205, 0x40, RZ ;  /* 0x00000040cd047824 */ /* 0x000fe200078e00ff */
[----:B------:R-:W-:Y:S01]  /*10d0*/  LEA.HI R6, R9, R15, RZ, 0x5 ;  /* 0x0000000f09067211 */ /* 0x000fe200078f28ff */
[----:B------:R-:W-:Y:S01]  /*10e0*/  IMAD.IADD R14, R3, 0x1, -R0 ;  /* 0x00000001030e7824 */ /* 0x000fe200078e0a00 */
[----:B------:R-:W-:Y:S02]  /*10f0*/  LOP3.LUT R0, R2, 0xfffffff0, RZ, 0xc0, !PT ;  /* 0xfffffff002007812 */ /* 0x000fe400078ec0ff */
        /* <DEDUP_REMOVED lines=9> */
[----:B------:R-:W-:Y:S01]  /*1190*/  LOP3.LUT R2, R4, 0x1c0, RZ, 0xc0, !PT ;  /* 0x000001c004027812 */ /* 0x000fe200078ec0ff */
[----:B------:R-:W-:Y:S01]  /*11a0*/  IMAD.SHL.U32 R9, R9, 0x8, RZ ;  /* 0x0000000809097824 */ /* 0x000fe200078e00ff */
[----:B------:R-:W-:Y:S01]  /*11b0*/  LEA.HI R10, R5, R0, RZ, 0x3 ;  /* 0x00000000050a7211 */ /* 0x000fe200078f18ff */
[----:B------:R-:W-:Y:S01]  /*11c0*/  IMAD.IADD R7, R7, 0x1, -R3 ;  /* 0x0000000107077824 */ /* 0x000fe200078e0a03 */
[----:B------:R-:W-:-:S02]  /*11d0*/  SHF.R.U32.HI R4, RZ, 0x3, R2 ;  /* 0x00000003ff047819 */ /* 0x000fc40000011602 */
[----:B------:R-:W-:Y:S02]  /*11e0*/  LOP3.LUT R2, R2, 0x38, R177, 0xf8, !PT ;  /* 0x0000003802027812 */ /* 0x000fe400078ef8b1 */
[----:B------:R-:W-:Y:S02]  /*11f0*/  LOP3.LUT R3, R10, 0xfffffff8, RZ, 0xc0, !PT ;  /* 0xfffffff80a037812 */ /* 0x000fe400078ec0ff */
[----:B------:R-:W-:Y:S02]  /*1200*/  LOP3.LUT R11, R2, R4, RZ, 0x3c, !PT ;  /* 0x00000004020b7212 */ /* 0x000fe400078e3cff */
[--C-:B------:R-:W-:Y:S01]  /*1210*/  SHF.R.S32.HI R4, RZ, 0x1f, R6.reuse ;  /* 0x0000001fff047819 */ /* 0x100fe20000011406 */
[----:B------:R-:W-:Y:S01]  /*1220*/  IMAD.IADD R2, R0, 0x1, -R3 ;  /* 0x0000000100027824 */ /* 0x000fe200078e0a03 */
[----:B------:R-:W-:Y:S02]  /*1230*/  LOP3.LUT R3, R6, 0xffffffe0, RZ, 0xc0, !PT ;  /* 0xffffffe006037812 */ /* 0x000fe400078ec0ff */
[----:B------:R-:W-:-:S02]  /*1240*/  SHF.R.S32.HI R0, RZ, 0x5, R6 ;  /* 0x00000005ff007819 */ /* 0x000fc40000011406 */
[----:B------:R-:W-:Y:S01]  /*1250*/  LOP3.LUT R5, R7, 0x1, RZ, 0xc0, !PT ;  /* 0x0000000107057812 */ /* 0x000fe200078ec0ff */
[----:B------:R-:W-:Y:S01]  /*1260*/  IMAD.IADD R16, R15, 0x1, -R3 ;  /* 0x000000010f107824 */ /* 0x000fe200078e0a03 */
[----:B------:R-:W-:Y:S01]  /*1270*/  LEA.HI R4, R4, R0, RZ, 0x3 ;  /* 0x0000000004047211 */ /* 0x000fe200078f18ff */
[----:B------:R-:W-:Y:S01]  /*1280*/  IMAD.SHL.U32 R3, R187, 0x40, RZ ;  /* 0x00000040bb037824 */ /* 0x000fe200078e00ff */
[----:B------:R-:W-:Y:S02]  /*1290*/  ISETP.NE.U32.AND P3, PT, R5, 0x1, PT ;  /* 0x000000010500780c */ /* 0x000fe40003f65070 */
[----:B------:R-:W-:Y:S02]  /*12a0*/  SHF.R.S32.HI R12, RZ, 0x1f, R16 ;  /* 0x0000001fff0c7819 */ /* 0x000fe40000011410 */
[----:B------:R-:W-:Y:S02]  /*12b0*/  LOP3.LUT R3, R3, 0x1c0, RZ, 0xc0, !PT ;  /* 0x000001c003037812 */ /* 0x000fe400078ec0ff */
[----:B------:R-:W-:-:S02]  /*12c0*/  LOP3.LUT R4, R4, 0xffffff8, RZ, 0xc0, !PT ;  /* 0x0ffffff804047812 */ /* 0x000fc400078ec0ff */
[----:B------:R-:W-:Y:S02]  /*12d0*/  LOP3.LUT R8, R3, 0x8, R8, 0xf8, !PT ;  /* 0x0000000803087812 */ /* 0x000fe400078ef808 */
[----:B------:R-:W-:Y:S01]  /*12e0*/  SHF.R.U32.HI R6, RZ, 0x3, R3 ;  /* 0x00000003ff067819 */ /* 0x000fe20000011603 */
[----:B------:R-:W-:Y:S01]  /*12f0*/  IMAD.IADD R5, R0, 0x1, -R4 ;  /* 0x0000000100057824 */ /* 0x000fe200078e0a04 */
[----:B------:R-:W-:Y:S02]  /*1300*/  LEA.HI R12, R12, R16, RZ, 0x2 ;  /* 0x000000100c0c7211 */ /* 0x000fe400078f10ff */
        /* <DEDUP_REMOVED lines=8> */
[----:B------:R-:W-:Y:S01]  /*1390*/  LOP3.LUT R11, R11, 0x7ffffe00, R9, 0xf8, !PT ;  /* 0x7ffffe000b0b7812 */ /* 0x000fe200078ef809 */
[----:B------:R-:W-:Y:S01]  /*13a0*/  IMAD R15, R5, 0x10, R4 ;  /* 0x00000010050f7824 */ /* 0x000fe200078e0204 */
[----:B------:R-:W-:Y:S01]  /*13b0*/  LEA.HI R4, R3, R3, RZ, 0x1 ;  /* 0x0000000303047211 */ /* 0x000fe200078f08ff */
[C---:B------:R-:W-:Y:S01]  /*13c0*/  IMAD.SHL.U32 R5, R7.reuse, 0x40, RZ ;  /* 0x0000004007057824 */ /* 0x040fe200078e00ff */
[----:B------:R-:W-:Y:S01]  /*13d0*/  LOP3.LUT R0, R0, 0x1c0, RZ, 0xc0, !PT ;  /* 0x000001c000007812 */ /* 0x000fe200078ec0ff */
[----:B------:R-:W-:Y:S01]  /*13e0*/  IMAD.SHL.U32 R6, R14, 0x8, RZ ;  /* 0x000000080e067824 */ /* 0x000fe200078e00ff */
[----:B------:R-:W-:Y:S01]  /*13f0*/  LOP3.LUT R2, R4, 0x1ffffffe, RZ, 0xc0, !PT ;  /* 0x1ffffffe04027812 */ /* 0x000fe200078ec0ff */
[----:B------:R1:W-:Y:S01]  /*1400*/  STL [R1+0x8], R15 ;  /* 0x0000080f01007387 */ /* 0x0003e20000100800 */
[----:B------:R-:W-:Y:S01]  /*1410*/  R2P PR, R7, 0x6 ;  /* 0x0000000607007804 */ /* 0x000fe20000000000 */
[----:B------:R-:W-:Y:S01]  /*1420*/  IMAD.SHL.U32 R7, R10, 0x40, RZ ;  /* 0x000000400a077824 */ /* 0x000fe200078e00ff */
[----:B------:R-:W-:Y:S01]  /*1430*/  LOP3.LUT R4, R5, 0x1c0, RZ, 0xc0, !PT ;  /* 0x000001c005047812 */ /* 0x000fe200078ec0ff */
[C---:B------:R-:W-:Y:S01]  /*1440*/  IMAD.IADD R212, R3.reuse, 0x1, -R2 ;  /* 0x0000000103d47824 */ /* 0x040fe200078e0a02 */
[----:B------:R-:W-:Y:S01]  /*1450*/  LOP3.LUT R6, R0, 0x8, R6, 0xf8, !PT ;  /* 0x0000000800067812 */ /* 0x000fe200078ef806 */
[----:B------:R-:W-:Y:S01]  /*1460*/  IMAD R5, R3, 0x2, R8 ;  /* 0x0000000203057824 */ /* 0x000fe200078e0208 */
[----:B------:R-:W-:Y:S01]  /*1470*/  SHF.R.U32.HI R0, RZ, 0x3, R0 ;  /* 0x00000003ff007819 */ /* 0x000fe20000011600 */
[----:B------:R-:W-:Y:S01]  /*1480*/  IMAD.SHL.U32 R204, R11, 0x2, RZ ;  /* 0x000000020bcc7824 */ /* 0x000fe200078e00ff */
[----:B------:R-:W-:Y:S01]  /*1490*/  LEA.HI R2, R4, R4, RZ, 0x1d ;  /* 0x0000000404027211 */ /* 0x000fe200078fe8ff */
[----:B------:R-:W-:Y:S01]  /*14a0*/  IMAD R212, R212, 0x8, R15 ;  /* 0x00000008d4d47824 */ /* 0x000fe200078e020f */
[----:B------:R-:W-:Y:S01]  /*14b0*/  LOP3.LUT R3, R6, R0, RZ, 0x3c, !PT ;  /* 0x0000000006037212 */ /* 0x000fe200078e3cff */
[----:B------:R-:W-:Y:S01]  /*14c0*/  IMAD R0, R14, 0x200, R13 ;  /* 0x000002000e007824 */ /* 0x000fe200078e020d */
[----:B------:R-:W-:Y:S01]  /*14d0*/  LOP3.LUT R4, R7, 0xfffffe00, RZ, 0xc0, !PT ;  /* 0xfffffe0007047812 */ /* 0x000fe200078ec0ff */
[----:B------:R-:W-:Y:S01]  /*14e0*/  IMAD.IADD R9, R5, 0x1, R2 ;  /* 0x0000000105097824 */ /* 0x000fe200078e0202 */
[----:B------:R-:W-:Y:S01]  /*14f0*/  SHF.R.S32.HI R7, RZ, 0x1f, R177 ;  /* 0x0000001fff077819 */ /* 0x000fe200000114b1 */
[----:B------:R-:W-:Y:S01]  /*1500*/  IMAD R5, R187, 0x20, R205 ;  /* 0x00000020bb057824 */ /* 0x000fe200078e02cd */
[CC--:B------:R-:W-:Y:S01]  /*1510*/  IADD3 R2, R3.reuse, R4.reuse, R8 ;  /* 0x0000000403027210 */ /* 0x0c0fe20007ffe008 */
[----:B------:R-:W-:Y:S01]  /*1520*/  IMAD.MOV.U32 R8, RZ, RZ, 0x40 ;  /* 0x00000040ff087424 */ /* 0x000fe200078e00ff */
[----:B------:R-:W-:Y:S01]  /*1530*/  LOP3.LUT R3, R3, R4, RZ, 0xfc, !PT ;  /* 0x0000000403037212 */ /* 0x000fe200078efcff */
[----:B------:R-:W-:Y:S01]  /*1540*/  IMAD.MOV.U32 R4, RZ, RZ, 0x20 ;  /* 0x00000020ff047424 */ /* 0x000fe200078e00ff */
[----:B------:R-:W-:-:S02]  /*1550*/  LEA R164, R2, 0x18100, 0x1 ;  /* 0x0001810002a47811 */ /* 0x000fc400078e08ff */
[----:B------:R-:W-:Y:S02]  /*1560*/  LEA R171, R3, 0x100, 0x1 ;  /* 0x0000010003ab7811 */ /* 0x000fe400078e08ff */
[----:B------:R-:W-:Y:S02]  /*1570*/  SEL R169, R4, 0xffffffe0, !P0 ;  /* 0xffffffe004a97807 */ /* 0x000fe40004000000 */
[----:B------:R-:W-:Y:S02]  /*1580*/  LEA R170, R0, 0xc100, 0x1 ;  /* 0x0000c10000aa7811 */ /* 0x000fe400078e08ff */
[----:B------:R-:W-:Y:S01]  /*1590*/  SEL R0, R8, 0xffffffc0, !P4 ;  /* 0xffffffc008007807 */ /* 0x000fe20006000000 */
[----:B------:R-:W-:Y:S01]  /*15a0*/  IMAD.IADD R165, R164, 0x1, R169 ;  /* 0x00000001a4a57824 */ /* 0x000fe200078e02a9 */
[----:B------:R-:W-:Y:S01]  /*15b0*/  LOP3.LUT R5, R12, 0x7ffffffc, RZ, 0xc0, !PT ;  /* 0x7ffffffc0c057812 */ /* 0x000fe200078ec0ff */
[--C-:B------:R-:W-:Y:S01]  /*15c0*/  IMAD.IADD R217, R169, 0x1, R171.reuse ;  /* 0x00000001a9d97824 */ /* 0x100fe200078e02ab */
[----:B------:R-:W-:Y:S01]  /*15d0*/  IADD3 R186, R177, 0x40, RZ ;  /* 0x00000040b1ba7810 */ /* 0x000fe20007ffe0ff */
[----:B------:R-:W-:Y:S01]  /*15e0*/  IMAD.IADD R172, R0, 0x1, R171 ;  /* 0x0000000100ac7824 */ /* 0x000fe200078e02ab */
[----:B------:R-:W-:Y:S01]  /*15f0*/  LEA R222, R9, 0x80, 0x1 ;  /* 0x0000008009de7811 */ /* 0x000fe200078e08ff */
[----:B------:R-:W-:Y:S01]  /*1600*/  IMAD.IADD R167, R164, 0x1, R0 ;  /* 0x00000001a4a77824 */ /* 0x000fe200078e0200 */
[----:B------:R-:W-:Y:S01]  /*1610*/  SHF.R.S32.HI R6, RZ, 0x1f, R186 ;  /* 0x0000001fff067819 */ /* 0x000fe200000114ba */
[----:B------:R-:W-:Y:S01]  /*1620*/  IMAD.IADD R166, R165, 0x1, R0 ;  /* 0x00000001a5a67824 */ /* 0x000fe200078e0200 */
[----:B------:R-:W-:Y:S01]  /*1630*/  SEL R6, R4, 0xffffffe0, !P1 ;  /* 0xffffffe004067807 */ /* 0x000fe20004800000 */
[----:B------:R-:W-:Y:S01]  /*1640*/  IMAD.IADD R0, R0, 0x1, R217 ;  /* 0x0000000100007824 */ /* 0x000fe200078e02d9 */
[----:B------:R-:W-:Y:S01]  /*1650*/  IADD3 R223, R222, -0x10, RZ ;  /* 0xfffffff0dedf7810 */ /* 0x000fe20007ffe0ff */
[----:B------:R-:W-:Y:S01]  /*1660*/  IMAD.IADD R7, R16, 0x1, -R5 ;  /* 0x0000000110077824 */ /* 0x000fe200078e0a05 */
[C---:B------:R-:W-:Y:S01]  /*1670*/  @P3 IADD3 R223, R222.reuse, 0x10, RZ ;  /* 0x00000010dedf3810 */ /* 0x040fe20007ffe0ff */
[----:B------:R-:W-:Y:S01]  /*1680*/  IMAD.IADD R225, R222, 0x1, R6 ;  /* 0x00000001dee17824 */ /* 0x000fe200078e0206 */
[----:B------:R1:W-:Y:S01]  /*1690*/  STL [R1], R0 ;  /* 0x0000000001007387 */ /* 0x0003e20000100800 */
[----:B------:R-:W-:Y:S01]  /*16a0*/  IMAD.SHL.U32 R191, R7, 0x2, RZ ;  /* 0x0000000207bf7824 */ /* 0x000fe200078e00ff */
[----:B------:R-:W-:Y:S01]  /*16b0*/  SEL R5, R8, 0xffffffc0, !P2 ;  /* 0xffffffc008057807 */ /* 0x000fe20005000000 */
[----:B------:R-:W-:Y:S01]  /*16c0*/  IMAD.IADD R224, R6, 0x1, R223 ;  /* 0x0000000106e07824 */ /* 0x000fe200078e02df */
[----:B------:R-:W-:Y:S01]  /*16d0*/  IADD3 R185, R177, 0x80, RZ ;  /* 0x00000080b1b97810 */ /* 0x000fe20007ffe0ff */
[----:B------:R-:W-:Y:S01]  /*16e0*/  IMAD.IADD R219, R169, 0x1, R172 ;  /* 0x00000001a9db7824 */ /* 0x000fe200078e02ac */
[C---:B------:R-:W-:Y:S01]  /*16f0*/  IADD3 R247, R191.reuse, 0x10, RZ ;  /* 0x00000010bff77810 */ /* 0x040fe20007ffe0ff */
[--C-:B------:R-:W-:Y:S01]  /*1700*/  IMAD.IADD R252, R222, 0x1, R5.reuse ;  /* 0x00000001defc7824 */ /* 0x100fe200078e0205 */
[----:B------:R-:W-:Y:S01]  /*1710*/  IADD3 R248, R191, 0x8, RZ ;  /* 0x00000008bff87810 */ /* 0x000fe20007ffe0ff */
[----:B------:R-:W-:Y:S01]  /*1720*/  IMAD.IADD R251, R225, 0x1, R5 ;  /* 0x00000001e1fb7824 */ /* 0x000fe200078e0205 */
[----:B------:R-:W-:Y:S01]  /*1730*/  IADD3 R244, R191, 0x28, RZ ;  /* 0x00000028bff47810 */ /* 0x000fe20007ffe0ff */
[----:B------:R-:W-:Y:S01]  /*1740*/  IMAD.IADD R250, R5, 0x1, R223 ;  /* 0x0000000105fa7824 */ /* 0x000fe200078e02df */
[C---:B------:R-:W-:Y:S01]  /*1750*/  IADD3 R245, R191.reuse, 0x20, RZ ;  /* 0x00000020bff57810 */ /* 0x040fe20007ffe0ff */
[----:B------:R-:W-:Y:S01]  /*1760*/  IMAD.IADD R249, R224, 0x1, R5 ;  /* 0x00000001e0f97824 */ /* 0x000fe200078e0205 */
[----:B------:R-:W-:-:S02]  /*1770*/  IADD3 R241, R191, 0x40, RZ ;  /* 0x00000040bff17810 */ /* 0x000fc40007ffe0ff */
[----:B------:R-:W-:Y:S02]  /*1780*/  SHF.R.S32.HI R4, RZ, 0x1f, R191 ;  /* 0x0000001fff047819 */ /* 0x000fe400000114bf */
[C---:B------:R-:W-:Y:S02]  /*1790*/  IADD3 R246, R191.reuse, 0x18, RZ ;  /* 0x00000018bff67810 */ /* 0x040fe40007ffe0ff */
[C---:B------:R-:W-:Y:S02]  /*17a0*/  IADD3 R242, R191.reuse, 0x38, RZ ;  /* 0x00000038bff27810 */ /* 0x040fe40007ffe0ff */
[C---:B------:R-:W-:Y:S02]  /*17b0*/  IADD3 R238, R191.reuse, 0x58, RZ ;  /* 0x00000058bfee7810 */ /* 0x040fe40007ffe0ff */
[C---:B------:R-:W-:Y:S02]  /*17c0*/  IADD3 R243, R191.reuse, 0x30, RZ ;  /* 0x00000030bff37810 */ /* 0x040fe40007ffe0ff */
[----:B------:R-:W-:-:S02]  /*17d0*/  IADD3 R239, R191, 0x50, RZ ;  /* 0x00000050bfef7810 */ /* 0x000fc40007ffe0ff */
[C---:B------:R-:W-:Y:S02]  /*17e0*/  IADD3 R235, R191.reuse, 0x70, RZ ;  /* 0x00000070bfeb7810 */ /* 0x040fe40007ffe0ff */
[----:B------:R-:W-:Y:S02]  /*17f0*/  SHF.R.S32.HI R4, RZ, 0x1f, R247 ;  /* 0x0000001fff047819 */ /* 0x000fe400000114f7 */
[C---:B------:R-:W-:Y:S02]  /*1800*/  IADD3 R240, R191.reuse, 0x48, RZ ;  /* 0x00000048bff07810 */ /* 0x040fe40007ffe0ff */
[C---:B------:R-:W-:Y:S02]  /*1810*/  IADD3 R236, R191.reuse, 0x68, RZ ;  /* 0x00000068bfec7810 */ /* 0x040fe40007ffe0ff */
[----:B------:R-:W-:Y:S02]  /*1820*/  IADD3 R232, R191, 0x88, RZ ;  /* 0x00000088bfe87810 */ /* 0x000fe40007ffe0ff */
[----:B------:R-:W-:-:S02]  /*1830*/  SHF.R.S32.HI R7, RZ, 0x1f, R248 ;  /* 0x0000001fff077819 */ /* 0x000fc400000114f8 */
[----:B------:R-:W-:Y:S02]  /*1840*/  SHF.R.S32.HI R4, RZ, 0x1f, R244 ;  /* 0x0000001fff047819 */ /* 0x000fe400000114f4 */
[C---:B------:R-:W-:Y:S02]  /*1850*/  IADD3 R237, R191.reuse, 0x60, RZ ;  /* 0x00000060bfed7810 */ /* 0x040fe40007ffe0ff */
[C---:B------:R-:W-:Y:S02]  /*1860*/  IADD3 R233, R191.reuse, 0x80, RZ ;  /* 0x00000080bfe97810 */ /* 0x040fe40007ffe0ff */
[----:B------:R-:W-:Y:S02]  /*1870*/  IADD3 R229, R191, 0xa0, RZ ;  /* 0x000000a0bfe57810 */ /* 0x000fe40007ffe0ff */
[----:B------:R-:W-:Y:S02]  /*1880*/  SHF.R.S32.HI R7, RZ, 0x1f, R245 ;  /* 0x0000001fff077819 */ /* 0x000fe400000114f5 */
[----:B------:R-:W-:-:S02]  /*1890*/  SHF.R.S32.HI R4, RZ, 0x1f, R241 ;  /* 0x0000001fff047819 */ /* 0x000fc400000114f1 */
[C---:B------:R-:W-:Y:S02]  /*18a0*/  IADD3 R234, R191.reuse, 0x78, RZ ;  /* 0x00000078bfea7810 */ /* 0x040fe40007ffe0ff */
[C---:B------:R-:W-:Y:S02]  /*18b0*/  IADD3 R230, R191.reuse, 0x98, RZ ;  /* 0x00000098bfe67810 */ /* 0x040fe40007ffe0ff */
[----:B------:R-:W-:Y:S02]  /*18c0*/  IADD3 R227, R191, 0xb0, RZ ;  /* 0x000000b0bfe37810 */ /* 0x000fe40007ffe0ff */
[----:B------:R-:W-:Y:S02]  /*18d0*/  SHF.R.S32.HI R8, RZ, 0x1f, R246 ;  /* 0x0000001fff087819 */ /* 0x000fe400000114f6 */
        /* <DEDUP_REMOVED lines=18> */
[C---:B------:R-:W-:Y:S02]  /*1a00*/  IADD3 R207, R204.reuse, 0xc100, RZ ;  /* 0x0000c100cccf7810 */ /* 0x040fe40007ffe0ff */
[----:B------:R-:W-:-:S02]  /*1a10*/  IADD3 R206, R204, 0x100, RZ ;  /* 0x00000100ccce7810 */ /* 0x000fc40007ffe0ff */
[----:B------:R-:W-:Y:S02]  /*1a20*/  SHF.R.S32.HI R8, RZ, 0x1f, R231 ;  /* 0x0000001fff087819 */ /* 0x000fe400000114e7 */
[----:B------:R-:W-:Y:S02]  /*1a30*/  SHF.R.S32.HI R7, RZ, 0x1f, R228 ;  /* 0x0000001fff077819 */ /* 0x000fe400000114e4 */
[----:B-1----:R-:W-:Y:S02]  /*1a40*/  SHF.R.S32.HI R4, RZ, 0x1f, R226 ;  /* 0x0000001fff047819 */ /* 0x002fe400000114e2 */
.L_x_2186:
        /* <DEDUP_REMOVED lines=22> */
.L_x_2023:
[----:B------:R-:W-:-:S04]  /*1bb0*/  ISETP.NE.U32.AND P0, PT, RZ, c[0x0][0x368], PT ;  /* 0x0000da00ff007a0c */ /* 0x000fc80003f05070 */
[----:B------:R-:W-:-:S13]  /*1bc0*/  ISETP.NE.AND.EX P0, PT, RZ, c[0x0][0x36c], PT, P0 ;  /* 0x0000db00ff007a0c */ /* 0x000fda0003f05300 */
[----:B------:R-:W-:Y:S05]  /*1bd0*/  @!P0 BRA `(.L_x_2024) ;  /* 0x0000003000008947 */ /* 0x000fea0003800000 */
[----:B-1----:R-:W-:-:S05]  /*1be0*/  IMAD.WIDE R2, R211, R13, c[0x0][0x368] ;  /* 0x0000da00d3027625 */ /* 0x002fca00078e020d */
[----:B------:R1:W5:Y:S01]  /*1bf0*/  LDG.E R0, [R2.64] ;  /* 0x0000000602007981 */ /* 0x000362000c1e1900 */
[----:B------:R-:W-:Y:S05]  /*1c00*/  BRA `(.L_x_2025) ;  /* 0x0000008000007947 */ /* 0x000fea0003800000 */
.L_x_2024:
        /* <DEDUP_REMOVED lines=8> */
.L_x_2025:
        /* <DEDUP_REMOVED lines=28> */
.L_x_2028:
[----:B------:R-:W-:-:S13]  /*1e50*/  ISETP.NE.AND P0, PT, R7, 0x1, PT ;  /* 0x000000010700780c */ /* 0x000fda0003f05270 */
[----:B------:R-:W-:-:S05]  /*1e60*/  @P0 IMAD.HI.U32 R0, R2, c[0x0][0x330], RZ ;  /* 0x0000cc0002000a27 */ /* 0x000fca00078e00ff */
[----:B------:R-:W-:Y:S02]  /*1e70*/  @P0 SHF.R.U32.HI R2, RZ, c[0x0][0x334], R0 ;  /* 0x0000cd00ff020a19 */ /* 0x000fe40000011600 */
.L_x_2029:
[----:B------:R-:W-:Y:S05]  /*1e80*/  BSYNC B0 ;  /* 0x0000000000007941 */ /* 0x000fea0003800000 */
.L_x_2027:
[----:B------:R-:W-:-:S05]  /*1e90*/  IMAD R2, R2, R7, c[0x0][0x32c] ;  /* 0x0000cb0002027624 */ /* 0x000fca00078e0207 */
[----:B------:R-:W-:-:S04]  /*1ea0*/  IMNMX R3, R3, R2, PT ;  /* 0x0000000203037217 */ /* 0x000fc80003800200 */
.L_x_2026:
        /* <DEDUP_REMOVED lines=25> */
.L_x_2032:
[----:B------:R-:W-:-:S13]  /*2040*/  ISETP.NE.AND P0, PT, R7, 0x1, PT ;  /* 0x000000010700780c */ /* 0x000fda0003f05270 */
[----:B------:R-:W-:-:S05]  /*2050*/  @P0 IMAD.HI.U32 R3, R0, c[0x0][0x330], RZ ;  /* 0x0000cc0000030a27 */ /* 0x000fca00078e00ff */
[----:B------:R-:W-:Y:S02]  /*2060*/  @P0 SHF.R.U32.HI R0, RZ, c[0x0][0x334], R3 ;  /* 0x0000cd00ff000a19 */ /* 0x000fe40000011603 */
.L_x_2033:
[----:B------:R-:W-:Y:S05]  /*2070*/  BSYNC B0 ;  /* 0x0000000000007941 */ /* 0x000fea0003800000 */
.L_x_2031:
[----:B------:R-:W-:-:S05]  /*2080*/  IMAD R0, R0, c[0x0][0x32c], RZ ;  /* 0x0000cb0000007a24 */ /* 0x000fca00078e02ff */
[----:B------:R-:W-:-:S04]  /*2090*/  IMNMX R2, R2, R0, !PT ;  /* 0x0000000002027217 */ /* 0x000fc80007800200 */
.L_x_2030:
        /* <DEDUP_REMOVED lines=14> */
[----:B------:R-:W-:Y:S01]  /*2180*/  ISETP.NE.AND P0, PT, R220, RZ, PT ;  /* 0x000000ffdc00720c */ /* 0x000fe20003f05270 */
[----:B------:R-:W-:-:S03]  /*2190*/  IMAD.MOV.U32 R4, RZ, RZ, RZ ;  /* 0x000000ffff047224 */ /* 0x000fc600078e00ff */
        /* <DEDUP_REMOVED lines=29> */
.L_x_2035:
[----:B------:R-:W-:Y:S05]  /*2370*/  BSYNC B0 ;  /* 0x0000000000007941 */ /* 0x000fea0003800000 */
.L_x_2034:
[----:B------:R-:W-:Y:S01]  /*2380*/  IMAD R188, R221, R2, R8 ;  /* 0x00000002ddbc7224 */ /* 0x000fe200078e0208 */
[----:B------:R-:W-:Y:S01]  /*2390*/  PRMT R0, RZ, 0x7610, R0 ;  /* 0x00007610ff007816 */ /* 0x000fe20000000000 */
[----:B------:R-:W-:Y:S01]  /*23a0*/  IMAD.MOV.U32 R22, RZ, RZ, RZ ;  /* 0x000000ffff167224 */ /* 0x000fe200078e00ff */
[----:B------:R-:W-:Y:S01]  /*23b0*/  MOV R17, RZ ;  /* 0x000000ff00117202 */ /* 0x000fe20000000f00 */
        /* <DEDUP_REMOVED lines=56> */
[----:B------:R-:W-:Y:S02]  /*2740*/  SHF.R.S32.HI R0, RZ, 0x1f, R12 ;  /* 0x0000001fff007819 */ /* 0x000fe4000001140c */
[----:B------:R-:W-:Y:S02]  /*2750*/  LEA R4, R187, R205, 0x5 ;  /* 0x000000cdbb047211 */ /* 0x000fe400078e28ff */
[----:B------:R-:W-:Y:S01]  /*2760*/  LOP3.LUT R14, R210, 0xffff, RZ, 0xc0, !PT ;  /* 0x0000ffffd20e7812 */ /* 0x000fe200078ec0ff */
[----:B------:R-:W-:Y:S01]  /*2770*/  IMAD R0, R0, c[0x0][0x178], RZ ;  /* 0x00005e0000007a24 */ /* 0x000fe200078e02ff */
[----:B------:R-:W-:Y:S01]  /*2780*/  ISETP.GE.AND P2, PT, R185, c[0x0][0x198], PT ;  /* 0x00006600b9007a0c */ /* 0x000fe20003f46270 */
[----:B------:R-:W-:Y:S01]  /*2790*/  IMAD.IADD R5, R4, 0x1, R203 ;  /* 0x0000000104057824 */ /* 0x000fe200078e02cb */
[----:B------:R-:W-:Y:S01]  /*27a0*/  SEL R4, R211, RZ, !P3 ;  /* 0x000000ffd3047207 */ /* 0x000fe20005800000 */
[----:B------:R-:W-:Y:S01]  /*27b0*/  IMAD R0, R12, c[0x0][0x17c], R0 ;  /* 0x00005f000c007a24 */ /* 0x000fe200078e0200 */
[----:B------:R-:W-:Y:S01]  /*27c0*/  IADD3 R16, R180, -0x1, RZ ;  /* 0xffffffffb4107810 */ /* 0x000fe20007ffe0ff */
[----:B------:R-:W-:-:S04]  /*27d0*/  @P4 IMAD.HI.U32 R7, R5, c[0x0][0x2c8], RZ ;  /* 0x0000b20005074a27 */ /* 0x000fc800078e00ff */
        /* <DEDUP_REMOVED lines=10> */
[----:B------:R-:W-:Y:S01]  /*2880*/  IMAD.WIDE.U32 R2, R4, c[0x0][0x1c0], R2 ;  /* 0x0000700004027a25 */ /* 0x000fe200078e0002 */
        /* <DEDUP_REMOVED lines=20> */
.L_x_2191:
[----:B------:R-:W-:Y:S05]  /*29d0*/  BRA.DIV ~URZ, `(.L_x_2038) ;  /* 0x00013e927f007947 */ /* 0x000fea000b800000 */
[----:B------:R3:W4:Y:S02]  /*29e0*/  SHFL.IDX PT, R0, R12, RZ, 0x181f ;  /* 0x00181fff0c007589 */ /* 0x00072400000e0000 */
.L_x_2192:
        /* <DEDUP_REMOVED lines=20> */
.L_x_2040:
[----:B------:R-:W-:Y:S05]  /*2b30*/  BSYNC B0 ;  /* 0x0000000000007941 */ /* 0x000fea0003800000 */
.L_x_2039:
[----:B------:R-:W-:Y:S05]  /*2b40*/  BRA.DIV ~URZ, `(.L_x_2041) ;  /* 0x00013d927f007947 */ /* 0x000fea000b800000 */
[----:B--2---:R2:W1:Y:S04]  /*2b50*/  SHFL.IDX PT, R8, R9, 0x1, 0x181f ;  /* 0x00381f0009087f89 */ /* 0x00446800000e0000 */
[----:B----4-:R2:W4:Y:S02]  /*2b60*/  SHFL.IDX PT, R0, R12, 0x1, 0x181f ;  /* 0x00381f000c007f89 */ /* 0x01052400000e0000 */
.L_x_2193:
        /* <DEDUP_REMOVED lines=19> */
.L_x_2043:
[----:B------:R-:W-:Y:S05]  /*2ca0*/  BSYNC B0 ;  /* 0x0000000000007941 */ /* 0x000fea0003800000 */
.L_x_2042:
[----:B------:R-:W-:Y:S05]  /*2cb0*/  BRA.DIV ~URZ, `(.L_x_2044) ;  /* 0x00013cf27f007947 */ /* 0x000fea000b800000 */
[----:B-1----:R1:W2:Y:S02]  /*2cc0*/  SHFL.IDX PT, R8, R9, 0x2, 0x181f ;  /* 0x00581f0009087f89 */ /* 0x0022a400000e0000 */
.L_x_2194:
[----:B------:R-:W-:Y:S05]  /*2cd0*/  BRA.DIV ~URZ, `(.L_x_2045) ;  /* 0x00013d427f007947 */ /* 0x000fea000b800000 */
[----:B----4-:R4:W1:Y:S02]  /*2ce0*/  SHFL.IDX PT, R0, R12, 0x2, 0x181f ;  /* 0x00581f000c007f89 */ /* 0x01086400000e0000 */
.L_x_2195:
        /* <DEDUP_REMOVED lines=19> */
.L_x_2047:
[----:B------:R-:W-:Y:S05]  /*2e20*/  BSYNC B0 ;  /* 0x0000000000007941 */ /* 0x000fea0003800000 */
.L_x_2046:
[----:B------:R-:W-:Y:S05]  /*2e30*/  BRA.DIV ~URZ, `(.L_x_2048) ;  /* 0x00013c527f007947 */ /* 0x000fea000b800000 */
[----:B--2---:R2:W3:Y:S04]  /*2e40*/  SHFL.IDX PT, R8, R9, 0x3, 0x181f ;  /* 0x00781f0009087f89 */ /* 0x0044e800000e0000 */
[----:B-1----:R2:W1:Y:S02]  /*2e50*/  SHFL.IDX PT, R0, R12, 0x3, 0x181f ;  /* 0x00781f000c007f89 */ /* 0x00246400000e0000 */
.L_x_2196:
        /* <DEDUP_REMOVED lines=26> */
[----:B------:R-:W-:Y:S01]  /*3000*/  IMAD R20, R187, 0x20, R205 ;  /* 0x00000020bb147824 */ /* 0x000fe200078e02cd */
[----:B------:R-:W-:Y:S01]  /*3010*/  LOP3.LUT R213, R213, 0xfffffff7, RZ, 0xc0, !PT ;  /* 0xfffffff7d5d57812 */ /* 0x000fe200078ec0ff */
[----:B------:R-:W-:Y:S01]  /*3020*/  IMAD.SHL.U32 R161, R16, 0x40, RZ ;  /* 0x0000004010a17824 */ /* 0x000fe200078e00ff */
[----:B------:R-:W-:Y:S01]  /*3030*/  ISETP.NE.AND P6, PT, R0, 0x1, PT ;  /* 0x000000010000780c */ /* 0x000fe20003fc5270 */
[----:B------:R-:W-:-:S02]  /*3040*/  IMAD.MOV.U32 R174, RZ, RZ, RZ ;  /* 0x000000ffffae7224 */ /* 0x000fc400078e00ff */
[----:B-1----:R-:W-:-:S05]  /*3050*/  IMAD.IADD R2, R20, 0x1, R161 ;  /* 0x0000000114027824 */ /* 0x002fca00078e02a1 */
[C---:B------:R-:W-:Y:S01]  /*3060*/  ISETP.GE.AND P0, PT, R2.reuse, R189, PT ;  /* 0x000000bd0200720c */ /* 0x040fe20003f06270 */
[----:B------:R-:W-:-:S03]  /*3070*/  IMAD.IADD R2, R2, 0x1, R193 ;  /* 0x0000000102027824 */ /* 0x000fc600078e02c1 */
[----:B------:R-:W-:Y:S01]  /*3080*/  ISETP.GT.OR P0, PT, R20, 0x3f, P0 ;  /* 0x0000003f1400780c */ /* 0x000fe20000704670 */
[----:B------:R-:W-:-:S04]  /*3090*/  @P6 IMAD.HI.U32 R3, R2, c[0x0][0x2bc], RZ ;  /* 0x0000af0002036a27 */ /* 0x000fc800078e00ff */
[----:B------:R-:W-:-:S04]  /*30a0*/  IMAD.WIDE.U32 R194, R14, c[0x0][0x1e8], RZ ;  /* 0x00007a000ec27a25 */ /* 0x000fc800078e00ff */
[----:B------:R-:W-:-:S04]  /*30b0*/  IMAD.WIDE.U32 R198, R14, c[0x0][0x210], RZ ;  /* 0x000084000ec67a25 */ /* 0x000fc800078e00ff */
[----:B------:R-:W-:Y:S02]  /*30c0*/  IMAD.SHL.U32 R17, R177, 0x2, RZ ;  /* 0x00000002b1117824 */ /* 0x000fe400078e00ff */
[----:B------:R-:W-:Y:S01]  /*30d0*/  IMAD.SHL.U32 R19, R185, 0x2, RZ ;  /* 0x00000002b9137824 */ /* 0x000fe200078e00ff */
[----:B------:R-:W-:Y:S01]  /*30e0*/  ISETP.GT.AND P5, PT, R20, 0x3f, PT ;  /* 0x0000003f1400780c */ /* 0x000fe20003fa4270 */
[----:B------:R-:W-:Y:S01]  /*30f0*/  IMAD.MOV.U32 R0, RZ, RZ, R2 ;  /* 0x000000ffff007224 */ /* 0x000fe200078e0002 */
[----:B------:R-:W-:Y:S01]  /*3100*/  @P6 SHF.R.U32.HI R0, RZ, c[0x0][0x2c0], R3 ;  /* 0x0000b000ff006a19 */ /* 0x000fe20000011603 */
[----:B------:R-:W-:Y:S01]  /*3110*/  IMAD.IADD R92, R189, 0x1, -R161 ;  /* 0x00000001bd5c7824 */ /* 0x000fe200078e0aa1 */
[----:B------:R-:W-:Y:S02]  /*3120*/  @P6 LOP3.LUT R213, R213, 0x8, RZ, 0xfc, !PT ;  /* 0x00000008d5d56812 */ /* 0x000fe400078efcff */
[----:B------:R-:W-:-:S04]  /*3130*/  @!P0 IADD3 R3, P1, R0, R196, RZ ;  /* 0x000000c400038210 */ /* 0x000fc80007f3e0ff */
[----:B------:R-:W-:Y:S02]  /*3140*/  @!P0 LEA.HI.X.SX32 R5, R0, R201, 0x1, P1 ;  /* 0x000000c900058211 */ /* 0x000fe400008f0eff */
[----:B------:R-:W-:-:S04]  /*3150*/  @!P0 LEA R4, P1, R3, c[0x0][0x2a0], 0x2 ;  /* 0x0000a80003048a11 */ /* 0x000fc800078210ff */
[----:B------:R-:W-:-:S05]  /*3160*/  @!P0 LEA.HI.X R5, R3, c[0x0][0x2a4], R5, 0x2, P1 ;  /* 0x0000a90003058a11 */ /* 0x000fca00008f1405 */
[----:B------:R1:W3:Y:S01]  /*3170*/  @!P0 LDG.E R174, [R4.64] ;  /* 0x0000000604ae8981 */ /* 0x0002e2000c1e1900 */
[----:B------:R-:W-:Y:S01]  /*3180*/  IMAD.MOV R0, RZ, RZ, -R0 ;  /* 0x000000ffff007224 */ /* 0x000fe200078e0a00 */
[----:B------:R-:W-:Y:S01]  /*3190*/  LOP3.LUT R213, R213, 0xfffffffe, RZ, 0xc0, !PT ;  /* 0xfffffffed5d57812 */ /* 0x000fe200078ec0ff */
[----:B------:R-:W-:Y:S01]  /*31a0*/  IMAD R200, R14, c[0x0][0x1ec], R195 ;  /* 0x00007b000ec87a24 */ /* 0x000fe200078e02c3 */
[----:B------:R-:W-:Y:S01]  /*31b0*/  BSSY B0, `(.L_x_2049) ;  /* 0x00000a8000007945 */ /* 0x000fe20003800000 */
[----:B------:R-:W-:Y:S01]  /*31c0*/  IMAD R175, R0, c[0x0][0x2b8], R2 ;  /* 0x0000ae0000af7a24 */ /* 0x000fe200078e0202 */
[----:B------:R-:W-:Y:S01]  /*31d0*/  @P5 LOP3.LUT R213, R213, 0x1, RZ, 0xfc, !PT ;  /* 0x00000001d5d55812 */ /* 0x000fe200078efcff */
[----:B--2-4-:R-:W-:Y:S02]  /*31e0*/  IMAD.IADD R12, R92, 0x1, -R205 ;  /* 0x000000015c0c7824 */ /* 0x014fe400078e0acd */
[----:B------:R-:W-:-:S03]  /*31f0*/  IMAD.WIDE.U32 R2, R175, c[0x0][0x1e0], RZ ;  /* 0x00007800af027a25 */ /* 0x000fc600078e00ff */
[----:B------:R-:W-:Y:S01]  /*3200*/  ISETP.GE.AND P1, PT, R12, 0x1, PT ;  /* 0x000000010c00780c */ /* 0x000fe20003f26270 */
[----:B------:R-:W-:Y:S01]  /*3210*/  IMAD R202, R14, c[0x0][0x214], R199 ;  /* 0x000085000eca7a24 */ /* 0x000fe200078e02c7 */
[----:B------:R-:W-:Y:S02]  /*3220*/  SHF.L.U64.HI R14, R185, 0x1, R21 ;  /* 0x00000001b90e7819 */ /* 0x000fe40000010215 */
[----:B-1----:R-:W-:-:S09]  /*3230*/  SHF.R.S32.HI R4, RZ, 0x1f, R175 ;  /* 0x0000001fff047819 */ /* 0x002fd200000114af */
[----:B------:R-:W-:Y:S02]  /*3240*/  @P1 ISETP.GE.AND P4, PT, R177, c[0x0][0x1d4], PT ;  /* 0x00007500b1001a0c */ /* 0x000fe40003f86270 */
[----:B------:R-:W-:Y:S01]  /*3250*/  @P1 ISETP.GE.AND P3, PT, R186, c[0x0][0x1d4], PT ;  /* 0x00007500ba001a0c */ /* 0x000fe20003f66270 */
[C---:B------:R-:W-:Y:S02]  /*3260*/  IMAD R0, R4.reuse, c[0x0][0x1e0], RZ ;  /* 0x0000780004007a24 */ /* 0x040fe400078e02ff */
[----:B------:R-:W-:Y:S02]  /*3270*/  IMAD R5, R4, c[0x0][0x208], RZ ;  /* 0x0000820004057a24 */ /* 0x000fe400078e02ff */
[----:B------:R-:W-:-:S04]  /*3280*/  IMAD R0, R175, c[0x0][0x1e4], R0 ;  /* 0x00007900af007a24 */ /* 0x000fc800078e0200 */
[----:B------:R-:W-:Y:S01]  /*3290*/  IMAD.IADD R3, R3, 0x1, R0 ;  /* 0x0000000103037824 */ /* 0x000fe200078e0200 */
[----:B---3--:R-:W-:-:S03]  /*32a0*/  SHF.R.S32.HI R13, RZ, 0x1f, R174 ;  /* 0x0000001fff0d7819 */ /* 0x008fc600000114ae */
        /* <DEDUP_REMOVED lines=8> */
[----:B------:R-:W-:-:S03]  /*3330*/  IMAD.WIDE.U32 R2, R175, c[0x0][0x208], RZ ;  /* 0x00008200af027a25 */ /* 0x000fc600078e00ff */
[----:B------:R-:W2:Y:S04]  /*3340*/  SHFL.IDX PT, R9, R6, RZ, 0x181f ;  /* 0x00181fff06097589 */ /* 0x000ea800000e0000 */
[----:B------:R3:W4:Y:S04]  /*3350*/  SHFL.IDX PT, R10, R0, 0x1, 0x181f ;  /* 0x00381f00000a7f89 */ /* 0x00072800000e0000 */
[----:B------:R5:W4:Y:S01]  /*3360*/  SHFL.IDX PT, R11, R6, 0x1, 0x181f ;  /* 0x00381f00060b7f89 */ /* 0x000b2200000e0000 */
[----:B-1----:R-:W-:Y:S01]  /*3370*/  @P1 LEA R4, P0, R177, R8, 0x1 ;  /* 0x00000008b1041211 */ /* 0x002fe200078008ff */
[----:B---3--:R-:W-:-:S03]  /*3380*/  IMAD R0, R175, c[0x0][0x20c], R5 ;  /* 0x00008300af007a24 */ /* 0x008fc600078e0205 */
[-C--:B--2---:R-:W-:Y:S02]  /*3390*/  @P1 LEA.HI.X R5, R177, R9.reuse, R18, 0x1, P0 ;  /* 0x00000009b1051211 */ /* 0x084fe400000f0c12 */
[----:B------:R-:W-:Y:S01]  /*33a0*/  ISETP.GE.AND P0, PT, R12, 0x21, PT ;  /* 0x000000210c00780c */ /* 0x000fe20003f06270 */
[----:B------:R-:W-:Y:S01]  /*33b0*/  IMAD.IADD R3, R3, 0x1, R0 ;  /* 0x0000000103037824 */ /* 0x000fe200078e0200 */
[----:B-----5:R-:W-:Y:S01]  /*33c0*/  @P1 LEA R6, P2, R186, R8, 0x1 ;  /* 0x00000008ba061211 */ /* 0x020fe200078408ff */
[----:B------:R1:W-:Y:S01]  /*33d0*/  @P1 LDGSTS.E.BYPASS.LTC128B.128 [R204+0xc100], [R4.64], !P4 ;  /* 0x0c10000004cc1fae */ /* 0x0003e2000e101d46 */
[----:B------:R-:W-:Y:S01]  /*33e0*/  IMAD R0, R13, c[0x0][0x218], RZ ;  /* 0x000086000d007a24 */ /* 0x000fe200078e02ff */
[C---:B------:R-:W-:Y:S01]  /*33f0*/  ISETP.GE.AND P4, PT, R177.reuse, c[0x0][0x1d4], PT ;  /* 0x00007500b1007a0c */ /* 0x040fe20003f86270 */
[----:B------:R-:W-:Y:S01]  /*3400*/  IMAD.WIDE.U32 R2, R174, c[0x0][0x218], R2 ;  /* 0x00008600ae027a25 */ /* 0x000fe200078e0002 */
[----:B------:R-:W-:Y:S02]  /*3410*/  @P1 LEA.HI.X R7, R186, R9, R15, 0x1, P2 ;  /* 0x00000009ba071211 */ /* 0x000fe400010f0c0f */
[----:B------:R-:W-:-:S03]  /*3420*/  SHF.L.U64.HI R13, R177, 0x1, R18 ;  /* 0x00000001b10d7819 */ /* 0x000fc60000010212 */
[----:B------:R2:W-:Y:S01]  /*3430*/  @P1 LDGSTS.E.BYPASS.LTC128B.128 [R204+0xe100], [R6.64], !P3 ;  /* 0x0e10000006cc1fae */ /* 0x0005e2000d901d46 */
[----:B-1----:R-:W-:-:S04]  /*3440*/  @P1 LEA R4, P2, R185, R8, 0x1 ;  /* 0x00000008b9041211 */ /* 0x002fc800078408ff */
[----:B------:R-:W-:Y:S01]  /*3450*/  @P1 LEA.HI.X R5, R185, R9, R21, 0x1, P2 ;  /* 0x00000009b9051211 */ /* 0x000fe200010f0c15 */
[----:B--2---:R-:W-:Y:S01]  /*3460*/  IMAD R6, R174, c[0x0][0x21c], R0 ;  /* 0x00008700ae067a24 */ /* 0x004fe200078e0200 */
[----:B------:R-:W-:Y:S02]  /*3470*/  IADD3 R0, P3, R2, R198, RZ ;  /* 0x000000c602007210 */ /* 0x000fe40007f7e0ff */
[C---:B----4-:R-:W-:Y:S02]  /*3480*/  @P0 LEA R2, P2, R177.reuse, R10, 0x1 ;  /* 0x0000000ab1020211 */ /* 0x050fe400078408ff */
[----:B------:R-:W-:Y:S02]  /*3490*/  IADD3.X R6, R202, R3, R6, P3, !PT ;  /* 0x00000003ca067210 */ /* 0x000fe40001ffe406 */
[----:B------:R-:W-:Y:S01]  /*34a0*/  @P0 LEA.HI.X R3, R177, R11, R18, 0x1, P2 ;  /* 0x0000000bb1030211 */ /* 0x000fe200010f0c12 */
[----:B------:R-:W-:Y:S01]  /*34b0*/  IMAD.SHL.U32 R18, R186, 0x2, RZ ;  /* 0x00000002ba127824 */ /* 0x000fe200078e00ff */
[----:B------:R-:W-:-:S02]  /*34c0*/  LEA R8, P2, R0, c[0x0][0x1f8], 0x1 ;  /* 0x00007e0000087a11 */ /* 0x000fc400078408ff */
[----:B------:R-:W-:Y:S02]  /*34d0*/  @P1 ISETP.GE.AND P3, PT, R185, c[0x0][0x1d4], PT ;  /* 0x00007500b9001a0c */ /* 0x000fe40003f66270 */
[----:B------:R-:W-:Y:S02]  /*34e0*/  LEA.HI.X R9, R0, c[0x0][0x1fc], R6, 0x1, P2 ;  /* 0x00007f0000097a11 */ /* 0x000fe400010f0c06 */
[----:B------:R-:W-:Y:S01]  /*34f0*/  @P0 ISETP.GE.AND P2, PT, R177, c[0x0][0x1d4], PT ;  /* 0x00007500b1000a0c */ /* 0x000fe20003f46270 */
[----:B------:R-:W1:Y:S04]  /*3500*/  SHFL.IDX PT, R6, R8, RZ, 0x181f ;  /* 0x00181fff08067589 */ /* 0x000e6800000e0000 */
[----:B------:R-:W2:Y:S04]  /*3510*/  SHFL.IDX PT, R7, R9, RZ, 0x181f ;  /* 0x00181fff09077589 */ /* 0x000ea800000e0000 */
[----:B------:R3:W-:Y:S01]  /*3520*/  @P1 LDGSTS.E.BYPASS.LTC128B.128 [R204+0x10100], [R4.64], !P3 ;  /* 0x1010000004cc1fae */ /* 0x0007e2000d901d46 */
[----:B------:R-:W-:-:S03]  /*3530*/  @P0 ISETP.GE.AND P3, PT, R186, c[0x0][0x1d4], PT ;  /* 0x00007500ba000a0c */ /* 0x000fc60003f66270 */
[----:B------:R4:W-:Y:S01]  /*3540*/  @P0 LDGSTS.E.BYPASS.LTC128B.128 [R204+0xd100], [R2.64], !P2 ;  /* 0x0d10000002cc0fae */ /* 0x0009e2000d101d46 */
[----:B------:R-:W-:-:S03]  /*3550*/  @P0 ISETP.GE.AND P2, PT, R185, c[0x0][0x1d4], PT ;  /* 0x00007500b9000a0c */ /* 0x000fc60003f46270 */
[----:B------:R-:W5:Y:S04]  /*3560*/  SHFL.IDX PT, R0, R8, 0x1, 0x181f ;  /* 0x00381f0008007f89 */ /* 0x000f6800000e0000 */
[----:B------:R-:W1:Y:S01]  /*3570*/  SHFL.IDX PT, R8, R9, 0x1, 0x181f ;  /* 0x00381f0009087f89 */ /* 0x000e6200000e0000 */
[----:B---3--:R-:W-:-:S04]  /*3580*/  @P0 LEA R4, P1, R186, R10, 0x1 ;  /* 0x0000000aba040211 */ /* 0x008fc800078208ff */
[CCC-:B------:R-:W-:Y:S02]  /*3590*/  @P0 LEA.HI.X R5, R186.reuse, R11.reuse, R15.reuse, 0x1, P1 ;  /* 0x0000000bba050211 */ /* 0x1c0fe400008f0c0f */
[C---:B----4-:R-:W-:Y:S02]  /*35a0*/  @P0 LEA R2, P1, R185.reuse, R10, 0x1 ;  /* 0x0000000ab9020211 */ /* 0x050fe400078208ff */
[C---:B------:R-:W-:Y:S01]  /*35b0*/  SHF.L.U64.HI R15, R186.reuse, 0x1, R15 ;  /* 0x00000001ba0f7819 */ /* 0x040fe2000001020f */
[----:B------:R3:W-:Y:S01]  /*35c0*/  @P0 LDGSTS.E.BYPASS.LTC128B.128 [R204+0xf100], [R4.64], !P3 ;  /* 0x0f10000004cc0fae */ /* 0x0007e2000d901d46 */
[----:B------:R-:W-:Y:S02]  /*35d0*/  @P0 LEA.HI.X R3, R185, R11, R21, 0x1, P1 ;  /* 0x0000000bb9030211 */ /* 0x000fe400008f0c15 */
[----:B------:R-:W-:-:S03]  /*35e0*/  ISETP.GE.AND P3, PT, R186, c[0x0][0x1d4], PT ;  /* 0x00007500ba007a0c */ /* 0x000fc60003f66270 */
[----:B------:R1:W-:Y:S01]  /*35f0*/  @P0 LDGSTS.E.BYPASS.LTC128B.128 [R204+0x11100], [R2.64], !P2 ;  /* 0x1110000002cc0fae */ /* 0x0003e2000d101d46 */
[C---:B------:R-:W-:Y:S02]  /*3600*/  ISETP.LT.OR P2, PT, R12.reuse, 0x1, P4 ;  /* 0x000000010c00780c */ /* 0x040fe40002741670 */
[C---:B------:R-:W-:Y:S01]  /*3610*/  ISETP.LT.OR P1, PT, R12.reuse, 0x1, P3 ;  /* 0x000000010c00780c */ /* 0x040fe20001f21670 */
[----:B------:R-:W0:Y:S01]  /*3620*/  LDGDEPBAR ;  /* 0x00000000000079af */ /* 0x000e220000000000 */
[----:B------:R-:W-:Y:S02]  /*3630*/  ISETP.LT.OR P4, PT, R12, 0x21, P4 ;  /* 0x000000210c00780c */ /* 0x000fe40002781670 */
[----:B-1----:R-:W-:-:S05]  /*3640*/  IADD3 R2, P0, R6, R17, RZ ;  /* 0x0000001106027210 */ /* 0x002fca0007f1e0ff */
[----:B--2---:R-:W-:-:S05]  /*3650*/  IMAD.X R3, R7, 0x1, R13, P0 ;  /* 0x0000000107037824 */ /* 0x004fca00000e060d */
[----:B------:R1:W-:Y:S01]  /*3660*/  LDGSTS.E.BYPASS.LTC128B.128 [R204+0x100], [R2.64], !P2 ;  /* 0x0010000002cc7fae */ /* 0x0003e2000d101d46 */
[----:B------:R-:W-:Y:S02]  /*3670*/  ISETP.LT.OR P2, PT, R12, 0x21, P3 ;  /* 0x000000210c00780c */ /* 0x000fe40001f41670 */
[----:B------:R-:W-:Y:S02]  /*3680*/  ISETP.GT.AND P3, PT, R16, R188, PT ;  /* 0x000000bc1000720c */ /* 0x000fe40003f64270 */
[----:B-1----:R-:W-:-:S05]  /*3690*/  IADD3 R2, P0, R6, R18, RZ ;  /* 0x0000001206027210 */ /* 0x002fca0007f1e0ff */
[----:B------:R-:W-:-:S05]  /*36a0*/  IMAD.X R3, R7, 0x1, R15, P0 ;  /* 0x0000000107037824 */ /* 0x000fca00000e060f */
[----:B------:R1:W-:Y:S01]  /*36b0*/  LDGSTS.E.BYPASS.LTC128B.128 [R204+0x2100], [R2.64], !P1 ;  /* 0x0210000002cc7fae */ /* 0x0003e2000c901d46 */
[----:B------:R-:W-:Y:S02]  /*36c0*/  ISETP.GE.AND P1, PT, R185, c[0x0][0x1d4], PT ;  /* 0x00007500b9007a0c */ /* 0x000fe40003f26270 */
[----:B-1----:R-:W-:-:S05]  /*36d0*/  IADD3 R2, P0, R6, R19, RZ ;  /* 0x0000001306027210 */ /* 0x002fca0007f1e0ff */
[----:B------:R-:W-:Y:S01]  /*36e0*/  IMAD.X R3, R7, 0x1, R14, P0 ;  /* 0x0000000107037824 */ /* 0x000fe200000e060e */
[C---:B------:R-:W-:Y:S02]  /*36f0*/  ISETP.LT.OR P0, PT, R12.reuse, 0x1, P1 ;  /* 0x000000010c00780c */ /* 0x040fe40000f01670 */
[----:B------:R-:W-:-:S11]  /*3700*/  ISETP.LT.OR P1, PT, R12, 0x21, P1 ;  /* 0x000000210c00780c */ /* 0x000fd60000f21670 */
[----:B------:R1:W-:Y:S01]  /*3710*/  LDGSTS.E.BYPASS.LTC128B.128 [R204+0x4100], [R2.64], !P0 ;  /* 0x0410000002cc7fae */ /* 0x0003e2000c101d46 */
[----:B-----5:R-:W-:-:S05]  /*3720*/  IADD3 R6, P0, R0, R17, RZ ;  /* 0x0000001100067210 */ /* 0x020fca0007f1e0ff */
[----:B------:R-:W-:Y:S01]  /*3730*/  IMAD.X R7, R8, 0x1, R13, P0 ;  /* 0x0000000108077824 */ /* 0x000fe200000e060d */
[----:B---3--:R-:W-:-:S04]  /*3740*/  IADD3 R4, P0, R0, R18, RZ ;  /* 0x0000001200047210 */ /* 0x008fc80007f1e0ff */
[----:B------:R2:W-:Y:S01]  /*3750*/  LDGSTS.E.BYPASS.LTC128B.128 [R204+0x1100], [R6.64], !P4 ;  /* 0x0110000006cc7fae */ /* 0x0005e2000e101d46 */
[----:B------:R-:W-:-:S05]  /*3760*/  IMAD.X R5, R8, 0x1, R15, P0 ;  /* 0x0000000108057824 */ /* 0x000fca00000e060f */
[----:B------:R2:W-:Y:S01]  /*3770*/  LDGSTS.E.BYPASS.LTC128B.128 [R204+0x3100], [R4.64], !P2 ;  /* 0x0310000004cc7fae */ /* 0x0005e2000d101d46 */
[----:B-1----:R-:W-:-:S05]  /*3780*/  IADD3 R2, P0, R0, R19, RZ ;  /* 0x0000001300027210 */ /* 0x002fca0007f1e0ff */
[----:B------:R-:W-:-:S05]  /*3790*/  IMAD.X R3, R8, 0x1, R14, P0 ;  /* 0x0000000108037824 */ /* 0x000fca00000e060e */
[----:B------:R2:W-:Y:S04]  /*37a0*/  LDGSTS.E.BYPASS.LTC128B.128 [R204+0x5100], [R2.64], !P1 ;  /* 0x0510000002cc7fae */ /* 0x0005e8000c901d46 */
[----:B------:R-:W0:Y:S01]  /*37b0*/  LDGDEPBAR ;  /* 0x00000000000079af */ /* 0x000e220000000000 */
[----:B------:R-:W-:Y:S05]  /*37c0*/  @!P3 BRA `(.L_x_2050) ;  /* 0x000004600000b947 */ /* 0x000fea0003800000 */
[----:B--2---:R-:W-:Y:S01]  /*37d0*/  IADD3 R2, R20, R161, R193 ;  /* 0x000000a114027210 */ /* 0x004fe20007ffe0c1 */
        /* <DEDUP_REMOVED lines=27> */
.L_x_2197:
[----:B------:R-:W-:Y:S05]  /*3990*/  BRA.DIV ~URZ, `(.L_x_2052) ;  /* 0x000132327f007947 */ /* 0x000fea000b800000 */
[----:B------:R-:W3:Y:S01]  /*39a0*/  SHFL.IDX PT, R0, R11, RZ, 0x181f ;  /* 0x00181fff0b007589 */ /* 0x000ee200000e0000 */
[----:B------:R-:W-:Y:S02]  /*39b0*/  ISETP.GE.AND P2, PT, R177, c[0x0][0x1d4], PT ;  /* 0x00007500b1007a0c */ /* 0x000fe40003f46270 */
[----:B------:R-:W-:Y:S02]  /*39c0*/  ISETP.GE.AND P1, PT, R186, c[0x0][0x1d4], PT ;  /* 0x00007500ba007a0c */ /* 0x000fe40003f26270 */
        /* <DEDUP_REMOVED lines=10> */
[----:B------:R-:W3:Y:S03]  /*3a70*/  SHFL.IDX PT, R0, R11, 0x1, 0x181f ;  /* 0x00381f000b007f89 */ /* 0x000ee600000e0000 */
[----:B------:R-:W-:Y:S01]  /*3a80*/  IMAD.X R3, R8, 0x1, R14, P0 ;  /* 0x0000000108037824 */ /* 0x000fe200000e060e */
[----:B------:R-:W-:Y:S01]  /*3a90*/  ISETP.GE.AND P0, PT, R185, c[0x0][0x1d4], PT ;  /* 0x00007500b9007a0c */ /* 0x000fe20003f06270 */
[----:B------:R2:W-:Y:S04]  /*3aa0*/  LDGSTS.E.BYPASS.LTC128B.128 [R204+0x14100], [R4.64], !P1 ;  /* 0x1410000004cc7fae */ /* 0x0005e8000c901d46 */
[----:B------:R4:W1:Y:S08]  /*3ab0*/  SHFL.IDX PT, R8, R9, 0x1, 0x181f ;  /* 0x00381f0009087f89 */ /* 0x00087000000e0000 */
[----:B------:R2:W-:Y:S01]  /*3ac0*/  LDGSTS.E.BYPASS.LTC128B.128 [R204+0x16100], [R2.64], !P0 ;  /* 0x1610000002cc7fae */ /* 0x0005e2000c101d46 */
[----:B-1--4-:R-:W-:-:S03]  /*3ad0*/  SEL R9, RZ, 0x10, P0 ;  /* 0x00000010ff097807 */ /* 0x012fc60000000000 */
.L_x_2198:
        /* <DEDUP_REMOVED lines=21> */
.L_x_2050:
[----:B------:R-:W-:Y:S05]  /*3c30*/  BSYNC B0 ;  /* 0x0000000000007941 */ /* 0x000fea0003800000 */
.L_x_2049:
        /* <DEDUP_REMOVED lines=10> */
[----:B-12---:R1:W2:Y:S04]  /*3ce0*/  LDSM.16.M88.4 R4, [R164] ;  /* 0x00000000a404783b */ /* 0x0062a80000000200 */
        /* <DEDUP_REMOVED lines=11> */
[----:B------:R-:W-:Y:S01]  /*3da0*/  IMAD.WIDE.U32 R2, R175, c[0x0][0x208], RZ ;  /* 0x00008200af027a25 */ /* 0x000fe200078e00ff */
[----:B------:R-:W-:-:S02]  /*3db0*/  SHF.R.S32.HI R12, RZ, 0x1f, R174 ;  /* 0x0000001fff0c7819 */ /* 0x000fc400000114ae */
[----:B------:R-:W-:Y:S01]  /*3dc0*/  SHF.R.S32.HI R13, RZ, 0x1f, R185 ;  /* 0x0000001fff0d7819 */ /* 0x000fe200000114b9 */
[----:B------:R-:W-:Y:S01]  /*3dd0*/  IMAD R0, R0, c[0x0][0x208], RZ ;  /* 0x0000820000007a24 */ /* 0x000fe200078e02ff */
[----:B------:R-:W-:Y:S01]  /*3de0*/  SHF.R.S32.HI R15, RZ, 0x1f, R186 ;  /* 0x0000001fff0f7819 */ /* 0x000fe200000114ba */
[----:B------:R-:W-:Y:S01]  /*3df0*/  IMAD.SHL.U32 R27, R185, 0x2, RZ ;  /* 0x00000002b91b7824 */ /* 0x000fe200078e00ff */
[----:B------:R-:W-:Y:S01]  /*3e00*/  SHF.R.S32.HI R14, RZ, 0x1f, R177 ;  /* 0x0000001fff0e7819 */ /* 0x000fe200000114b1 */
[----:B------:R-:W-:Y:S01]  /*3e10*/  IMAD R0, R175, c[0x0][0x20c], R0 ;  /* 0x00008300af007a24 */ /* 0x000fe200078e0200 */
[----:B------:R-:W-:Y:S01]  /*3e20*/  SHF.L.U64.HI R24, R185, 0x1, R13 ;  /* 0x00000001b9187819 */ /* 0x000fe2000001020d */
[C---:B------:R-:W-:Y:S01]  /*3e30*/  IMAD.SHL.U32 R26, R186.reuse, 0x2, RZ ;  /* 0x00000002ba1a7824 */ /* 0x040fe200078e00ff */
[----:B------:R-:W-:Y:S01]  /*3e40*/  SHF.L.U64.HI R23, R186, 0x1, R15 ;  /* 0x00000001ba177819 */ /* 0x000fe2000001020f */
[----:B------:R-:W-:Y:S01]  /*3e50*/  IMAD.IADD R3, R3, 0x1, R0 ;  /* 0x0000000103037824 */ /* 0x000fe200078e0200 */
[----:B------:R-:W-:Y:S01]  /*3e60*/  SHF.L.U64.HI R22, R177, 0x1, R14 ;  /* 0x00000001b1167819 */ /* 0x000fe2000001020e */
[----:B------:R-:W-:-:S02]  /*3e70*/  IMAD R0, R12, c[0x0][0x218], RZ ;  /* 0x000086000c007a24 */ /* 0x000fc400078e02ff */
[----:B------:R-:W-:-:S04]  /*3e80*/  IMAD.WIDE.U32 R2, R174, c[0x0][0x218], R2 ;  /* 0x00008600ae027a25 */ /* 0x000fc800078e0002 */
[----:B------:R-:W-:Y:S01]  /*3e90*/  IMAD R12, R174, c[0x0][0x21c], R0 ;  /* 0x00008700ae0c7a24 */ /* 0x000fe200078e0200 */
[----:B------:R-:W-:Y:S01]  /*3ea0*/  IADD3 R0, P0, R198, R2, RZ ;  /* 0x00000002c6007210 */ /* 0x000fe20007f1e0ff */
[----:B------:R-:W-:-:S03]  /*3eb0*/  IMAD.SHL.U32 R25, R177, 0x2, RZ ;  /* 0x00000002b1197824 */ /* 0x000fc600078e00ff */
[----:B------:R-:W-:Y:S02]  /*3ec0*/  IADD3.X R2, R202, R3, R12, P0, !PT ;  /* 0x00000003ca027210 */ /* 0x000fe400007fe40c */
[----:B------:R-:W-:-:S04]  /*3ed0*/  LEA R19, P0, R0, c[0x0][0x1f8], 0x1 ;  /* 0x00007e0000137a11 */ /* 0x000fc800078008ff */
[----:B------:R-:W-:Y:S01]  /*3ee0*/  LEA.HI.X R13, R0, c[0x0][0x1fc], R2, 0x1, P0 ;  /* 0x00007f00000d7a11 */ /* 0x000fe200000f0c02 */
[----:B------:R-:W-:Y:S06]  /*3ef0*/  BRA.DIV ~URZ, `(.L_x_2055) ;  /* 0x00012f127f007947 */ /* 0x000fec000b800000 */
[----:B------:R4:W3:Y:S02]  /*3f00*/  SHFL.IDX PT, R12, R13, RZ, 0x181f ;  /* 0x00181fff0d0c7589 */ /* 0x0008e400000e0000 */
.L_x_2199:
[----:B------:R-:W-:Y:S05]  /*3f10*/  BRA.DIV ~URZ, `(.L_x_2056) ;  /* 0x00012f627f007947 */ /* 0x000fea000b800000 */
[----:B------:R-:W5:Y:S01]  /*3f20*/  SHFL.IDX PT, R0, R19, RZ, 0x181f ;  /* 0x00181fff13007589 */ /* 0x000f6200000e0000 */
[----:B------:R-:W-:Y:S02]  /*3f30*/  ISETP.GE.AND P3, PT, R177, c[0x0][0x1d4], PT ;  /* 0x00007500b1007a0c */ /* 0x000fe40003f66270 */
[----:B------:R-:W-:Y:S02]  /*3f40*/  ISETP.GE.AND P1, PT, R186, c[0x0][0x1d4], PT ;  /* 0x00007500ba007a0c */ /* 0x000fe40003f26270 */
[----:B------:R-:W-:Y:S02]  /*3f50*/  SEL R21, RZ, 0x10, P3 ;  /* 0x00000010ff157807 */ /* 0x000fe40001800000 */
[----:B------:R-:W-:Y:S02]  /*3f60*/  SEL R18, RZ, 0x10, P1 ;  /* 0x00000010ff127807 */ /* 0x000fe40000800000 */
[----:B-----5:R-:W-:-:S05]  /*3f70*/  IADD3 R16, P0, R0, R25, RZ ;  /* 0x0000001900107210 */ /* 0x020fca0007f1e0ff */
[----:B---3--:R-:W-:Y:S01]  /*3f80*/  IMAD.X R17, R12, 0x1, R22, P0 ;  /* 0x000000010c117824 */ /* 0x008fe200000e0616 */
[----:B------:R-:W-:-:S04]  /*3f90*/  IADD3 R14, P0, R0, R26, RZ ;  /* 0x0000001a000e7210 */ /* 0x000fc80007f1e0ff */
[----:B------:R-:W-:Y:S01]  /*3fa0*/  @!PT LDS RZ, [RZ] ;  /* 0x00000000fffff984 */ /* 0x000fe20000000800 */
[----:B------:R-:W-:Y:S01]  /*3fb0*/  @!PT LDS RZ, [RZ] ;  /* 0x00000000fffff984 */ /* 0x000fe20000000800 */
[----:B------:R3:W-:Y:S01]  /*3fc0*/  LDGSTS.E.BYPASS.LTC128B.128 [R204+0x6100], [R16.64], !P3 ;  /* 0x0610000010cc7fae */ /* 0x0007e2000d901d46 */
[----:B------:R-:W-:Y:S01]  /*3fd0*/  IMAD.X R15, R12, 0x1, R23, P0 ;  /* 0x000000010c0f7824 */ /* 0x000fe200000e0617 */
[----:B------:R-:W-:Y:S02]  /*3fe0*/  IADD3 R2, P0, R0, R27, RZ ;  /* 0x0000001b00027210 */ /* 0x000fe40007f1e0ff */
[----:B------:R-:W4:Y:S03]  /*3ff0*/  SHFL.IDX PT, R0, R19, 0x1, 0x181f ;  /* 0x00381f0013007f89 */ /* 0x000f2600000e0000 */
[----:B------:R-:W-:Y:S01]  /*4000*/  IMAD.X R3, R12, 0x1, R24, P0 ;  /* 0x000000010c037824 */ /* 0x000fe200000e0618 */
[----:B------:R-:W-:Y:S01]  /*4010*/  ISETP.GE.AND P0, PT, R185, c[0x0][0x1d4], PT ;  /* 0x00007500b9007a0c */ /* 0x000fe20003f06270 */
[----:B------:R3:W-:Y:S04]  /*4020*/  LDGSTS.E.BYPASS.LTC128B.128 [R204+0x8100], [R14.64], !P1 ;  /* 0x081000000ecc7fae */ /* 0x0007e8000c901d46 */
[----:B------:R5:W2:Y:S08]  /*4030*/  SHFL.IDX PT, R12, R13, 0x1, 0x181f ;  /* 0x00381f000d0c7f89 */ /* 0x000ab000000e0000 */
[----:B------:R3:W-:Y:S01]  /*4040*/  LDGSTS.E.BYPASS.LTC128B.128 [R204+0xa100], [R2.64], !P0 ;  /* 0x0a10000002cc7fae */ /* 0x0007e2000c101d46 */
[----:B----45:R-:W-:-:S03]  /*4050*/  SEL R13, RZ, 0x10, P0 ;  /* 0x00000010ff0d7807 */ /* 0x030fc60000000000 */
.L_x_2200:
[----:B---3--:R-:W-:Y:S02]  /*4060*/  IADD3 R2, -R21, 0x10, RZ ;  /* 0x0000001015027810 */ /* 0x008fe40007ffe1ff */
[----:B------:R-:W-:-:S02]  /*4070*/  IADD3 R3, -R18, 0x10, RZ ;  /* 0x0000001012037810 */ /* 0x000fc40007ffe1ff */
[----:B------:R-:W-:-:S04]  /*4080*/  LOP3.LUT R2, R2, 0xf, RZ, 0xc0, !PT ;  /* 0x0000000f02027812 */ /* 0x000fc800078ec0ff */
[----:B------:R-:W-:Y:S02]  /*4090*/  IADD3 R16, P1, P0, R2, R0, R25 ;  /* 0x0000000002107210 */ /* 0x000fe4000783e019 */
[----:B------:R-:W-:Y:S02]  /*40a0*/  LOP3.LUT R2, R3, 0xf, RZ, 0xc0, !PT ;  /* 0x0000000f03027812 */ /* 0x000fe400078ec0ff */
[----:B------:R-:W-:Y:S02]  /*40b0*/  IADD3 R3, -R13, 0x10, RZ ;  /* 0x000000100d037810 */ /* 0x000fe40007ffe1ff */
[----:B--2---:R-:W-:Y:S02]  /*40c0*/  IADD3.X R17, RZ, R12, R22, P1, P0 ;  /* 0x0000000cff117210 */ /* 0x004fe40000fe0416 */
        /* <DEDUP_REMOVED lines=14> */
.L_x_2054:
[----:B------:R-:W-:Y:S05]  /*41b0*/  BSYNC B0 ;  /* 0x0000000000007941 */ /* 0x000fea0003800000 */
.L_x_2053:
[----:B------:R-:W-:Y:S01]  /*41c0*/  IMAD.MOV.U32 R0, RZ, RZ, 0x40 ;  /* 0x00000040ff007424 */ /* 0x000fe200078e00ff */
[----:B------:R-:W-:Y:S01]  /*41d0*/  LOP3.LUT P1, RZ, R187, 0x4, RZ, 0xc0, !PT ;  /* 0x00000004bbff7812 */ /* 0x000fe2000782c0ff */
[----:B------:R-:W0:Y:S01]  /*41e0*/  LDGDEPBAR ;  /* 0x00000000000079af */ /* 0x000e220000000000 */
[----:B------:R-:W-:Y:S01]  /*41f0*/  WARPSYNC 0xffffffff ;  /* 0xffffffff00007948 */ /* 0x000fe20003800000 */
[C---:B--23--:R-:W-:Y:S01]  /*4200*/  HMMA.16816.F32.BF16 R12, R4.reuse, R32, RZ ;  /* 0x00000020040c723c */ /* 0x04cfe200000418ff */
[----:B------:R-:W-:Y:S01]  /*4210*/  SEL R162, R0, 0xffffffc0, !P1 ;  /* 0xffffffc000a27807 */ /* 0x000fe20004800000 */
[----:B------:R-:W-:Y:S01]  /*4220*/  LDSM.16.M88.4 R16, [R167] ;  /* 0x00000000a710783b */ /* 0x000fe20000000200 */
[----:B------:R-:W-:Y:S01]  /*4230*/  IMAD.MOV.U32 R3, RZ, RZ, c[0x0][0x2c4] ;  /* 0x0000b100ff037624 */ /* 0x000fe200078e00ff */
[----:B------:R-:W-:Y:S01]  /*4240*/  ULDC UR4, c[0x0][0x324] ;  /* 0x0000c90000047ab9 */ /* 0x000fe20000000800 */
[----:B------:R-:W-:Y:S01]  /*4250*/  IADD3 R0, R162, R170, R168 ;  /* 0x000000aaa2007210 */ /* 0x000fe20007ffe0a8 */
[----:B------:R-:W-:Y:S01]  /*4260*/  IMAD.IADD R2, R170, 0x1, R162 ;  /* 0x00000001aa027824 */ /* 0x000fe200078e02a2 */
[----:B------:R-:W-:Y:S01]  /*4270*/  ULOP3.LUT UR4, URZ, UR4, URZ, 0x33, !UPT ;  /* 0x000000043f047292 */ /* 0x000fe2000f8e333f */
[----:B------:R-:W-:Y:S01]  /*4280*/  HMMA.16816.F32.BF16 R28, R4, R34, RZ ;  /* 0x00000022041c723c */ /* 0x000fe200000418ff */
[----:B------:R-:W-:Y:S01]  /*4290*/  ISETP.NE.AND P0, PT, R3, 0x1, PT ;  /* 0x000000010300780c */ /* 0x000fe20003f05270 */
[----:B------:R-:W-:Y:S01]  /*42a0*/  LDSM.16.M88.4 R68, [R0] ;  /* 0x000000000044783b */ /* 0x000fe20000000200 */
[----:B------:R-:W-:-:S03]  /*42b0*/  IMAD.MOV.U32 R93, RZ, RZ, c[0x0][0x32c] ;  /* 0x0000cb00ff5d7624 */ /* 0x000fc600078e00ff */
[----:B------:R-:W2:Y:S02]  /*42c0*/  LDSM.16.M88.4 R52, [R2] ;  /* 0x000000000234783b */ /* 0x000ea40000000200 */
[C---:B----4-:R-:W-:Y:S01]  /*42d0*/  HMMA.16816.F32.BF16 R32, R4.reuse, R36, RZ ;  /* 0x000000240420723c */ /* 0x050fe200000418ff */
[----:B------:R-:W-:Y:S01]  /*42e0*/  ISETP.GE.AND P4, PT, R93, 0x1, PT ;  /* 0x000000015d00780c */ /* 0x000fe20003f86270 */
[----:B------:R-:W3:Y:S04]  /*42f0*/  LDSM.16.M88.4 R56, [R2+0x800] ;  /* 0x000800000238783b */ /* 0x000ee80000000200 */
[----:B------:R-:W4:Y:S02]  /*4300*/  LDSM.16.M88.4 R76, [R2+0x1000] ;  /* 0x00100000024c783b */ /* 0x000f240000000200 */
[C---:B------:R-:W-:Y:S02]  /*4310*/  HMMA.16816.F32.BF16 R36, R4.reuse, R38, RZ ;  /* 0x000000260424723c */ /* 0x040fe400000418ff */
[----:B------:R-:W-:Y:S04]  /*4320*/  LDSM.16.M88.4 R72, [R0+0x800] ;  /* 0x000800000048783b */ /* 0x000fe80000000200 */
[----:B------:R-:W-:Y:S02]  /*4330*/  LDSM.16.M88.4 R84, [R0+0x1000] ;  /* 0x001000000054783b */ /* 0x000fe40000000200 */
[C---:B-1----:R-:W-:Y:S08]  /*4340*/  HMMA.16816.F32.BF16 R40, R4.reuse, R48, RZ ;  /* 0x000000300428723c */ /* 0x042ff000000418ff */
[C---:B------:R-:W-:Y:S08]  /*4350*/  HMMA.16816.F32.BF16 R48, R4.reuse, R50, RZ ;  /* 0x000000320430723c */ /* 0x040ff000000418ff */
[C---:B------:R-:W-:Y:S08]  /*4360*/  HMMA.16816.F32.BF16 R24, R4.reuse, R44, RZ ;  /* 0x0000002c0418723c */ /* 0x040ff000000418ff */
[----:B------:R-:W-:Y:S01]  /*4370*/  HMMA.16816.F32.BF16 R44, R4, R46, RZ ;  /* 0x0000002e042c723c */ /* 0x000fe200000418ff */
[----:B------:R-:W-:Y:S07]  /*4380*/  LDSM.16.M88.4 R4, [R166] ;  /* 0x00000000a604783b */ /* 0x000fee0000000200 */
[C---:B------:R-:W-:Y:S08]  /*4390*/  HMMA.16816.F32.BF16 R12, R8.reuse, R60, R12 ;  /* 0x0000003c080c723c */ /* 0x040ff0000004180c */
[C---:B------:R-:W-:Y:S01]  /*43a0*/  HMMA.16816.F32.BF16 R28, R8.reuse, R62, R28 ;  /* 0x0000003e081c723c */ /* 0x040fe2000004181c */
[----:B------:R-:W1:Y:S07]  /*43b0*/  LDSM.16.M88.4 R60, [R2+0x1800] ;  /* 0x00180000023c783b */ /* 0x000e6e0000000200 */
        /* <DEDUP_REMOVED lines=8> */
[----:B------:R-:W-:Y:S07]  /*4440*/  LDSM.16.M88.4 R88, [R170+0x3000] ;  /* 0x00300000aa58783b */ /* 0x000fee0000000200 */
[C---:B--2---:R-:W-:Y:S01]  /*4450*/  HMMA.16816.F32.BF16 R8, R16.reuse, R52, R12 ;  /* 0x000000341008723c */ /* 0x044fe2000004180c */
[----:B------:R-:W-:Y:S07]  /*4460*/  LDSM.16.M88.4 R12, [R164+0x4000] ;  /* 0x00400000a40c783b */ /* 0x000fee0000000200 */
[C---:B------:R-:W-:Y:S08]  /*4470*/  HMMA.16816.F32.BF16 R28, R16.reuse, R54, R28 ;  /* 0x00000036101c723c */ /* 0x040ff0000004181c */
[C---:B---3--:R-:W-:Y:S08]  /*4480*/  HMMA.16816.F32.BF16 R32, R16.reuse, R56, R32 ;  /* 0x000000381020723c */ /* 0x048ff00000041820 */
[C---:B------:R-:W-:Y:S01]  /*4490*/  HMMA.16816.F32.BF16 R36, R16.reuse, R58, R36 ;  /* 0x0000003a1024723c */ /* 0x040fe20000041824 */
[----:B------:R-:W2:Y:S07]  /*44a0*/  LDSM.16.M88.4 R56, [R0+0x1800] ;  /* 0x001800000038783b */ /* 0x000eae0000000200 */
[C---:B----4-:R-:W-:Y:S08]  /*44b0*/  HMMA.16816.F32.BF16 R52, R16.reuse, R78, R48 ;  /* 0x0000004e1034723c */ /* 0x050ff00000041830 */
[C---:B------:R-:W-:Y:S01]  /*44c0*/  HMMA.16816.F32.BF16 R40, R16.reuse, R76, R40 ;  /* 0x0000004c1028723c */ /* 0x040fe20000041828 */
[----:B------:R-:W-:Y:S07]  /*44d0*/  LDSM.16.M88.4 R76, [R2+0x2800] ;  /* 0x00280000024c783b */ /* 0x000fee0000000200 */
[C---:B-1----:R-:W-:Y:S01]  /*44e0*/  HMMA.16816.F32.BF16 R48, R16.reuse, R60, R24 ;  /* 0x0000003c1030723c */ /* 0x042fe20000041818 */
[----:B------:R-:W-:Y:S07]  /*44f0*/  LDSM.16.M88.4 R24, [R20+0x3800] ;  /* 0x003800001418783b */ /* 0x000fee0000000200 */
[----:B------:R-:W-:Y:S01]  /*4500*/  HMMA.16816.F32.BF16 R44, R16, R62, R44 ;  /* 0x0000003e102c723c */ /* 0x000fe2000004182c */
[----:B------:R-:W1:Y:S04]  /*4510*/  LDSM.16.M88.4 R60, [R170+0x3800] ;  /* 0x00380000aa3c783b */ /* 0x000e680000000200 */
[----:B------:R-:W-:Y:S03]  /*4520*/  LDSM.16.M88.4 R16, [R165+0x4000] ;  /* 0x00400000a510783b */ /* 0x000fe60000000200 */
        /* <DEDUP_REMOVED lines=8> */
[----:B------:R-:W5:Y:S07]  /*45b0*/  LDSM.16.M88.4 R84, [R20+0x3000] ;  /* 0x003000001454783b */ /* 0x000f6e0000000200 */
[C---:B--2---:R-:W-:Y:S08]  /*45c0*/  HMMA.16816.F32.BF16 R48, R4.reuse, R56, R48 ;  /* 0x000000380430723c */ /* 0x044ff00000041830 */
[----:B------:R-:W-:Y:S01]  /*45d0*/  HMMA.16816.F32.BF16 R44, R4, R58, R44 ;  /* 0x0000003a042c723c */ /* 0x000fe2000004182c */
[----:B------:R-:W-:Y:S07]  /*45e0*/  LDSM.16.M88.4 R56, [R2+0x3800] ;  /* 0x003800000238783b */ /* 0x000fee0000000200 */
[C---:B------:R-:W-:Y:S01]  /*45f0*/  HMMA.16816.F32.BF16 R4, R12.reuse, R64, R8 ;  /* 0x000000400c04723c */ /* 0x040fe20000041808 */
[----:B------:R-:W-:Y:S07]  /*4600*/  LDSM.16.M88.4 R8, [R167+0x4000] ;  /* 0x00400000a708783b */ /* 0x000fee0000000200 */
[C---:B------:R-:W-:Y:S01]  /*4610*/  HMMA.16816.F32.BF16 R28, R12.reuse, R66, R28 ;  /* 0x000000420c1c723c */ /* 0x040fe2000004181c */
[----:B------:R-:W2:Y:S07]  /*4620*/  LDSM.16.M88.4 R64, [R2+0x2000] ;  /* 0x002000000240783b */ /* 0x000eae0000000200 */
[C---:B------:R-:W-:Y:S08]  /*4630*/  HMMA.16816.F32.BF16 R32, R12.reuse, R80, R32 ;  /* 0x000000500c20723c */ /* 0x040ff00000041820 */
[C---:B------:R-:W-:Y:S01]  /*4640*/  HMMA.16816.F32.BF16 R36, R12.reuse, R82, R36 ;  /* 0x000000520c24723c */ /* 0x040fe20000041824 */
[----:B------:R-:W-:Y:S07]  /*4650*/  LDSM.16.M88.4 R80, [R170+0x4800] ;  /* 0x00480000aa50783b */ /* 0x000fee0000000200 */
[C---:B------:R-:W-:Y:S08]  /*4660*/  HMMA.16816.F32.BF16 R40, R12.reuse, R88, R40 ;  /* 0x000000580c28723c */ /* 0x040ff00000041828 */
[C---:B------:R-:W-:Y:S01]  /*4670*/  HMMA.16816.F32.BF16 R52, R12.reuse, R90, R52 ;  /* 0x0000005a0c34723c */ /* 0x040fe20000041834 */
[----:B------:R-:W2:Y:S07]  /*4680*/  LDSM.16.M88.4 R88, [R2+0x3000] ;  /* 0x003000000258783b */ /* 0x000eae0000000200 */
[C---:B-1----:R-:W-:Y:S08]  /*4690*/  HMMA.16816.F32.BF16 R48, R12.reuse, R60, R48 ;  /* 0x0000003c0c30723c */ /* 0x042ff00000041830 */
[----:B------:R-:W-:Y:S01]  /*46a0*/  HMMA.16816.F32.BF16 R44, R12, R62, R44 ;  /* 0x0000003e0c2c723c */ /* 0x000fe2000004182c */
[----:B------:R-:W-:Y:S07]  /*46b0*/  LDSM.16.M88.4 R60, [R0+0x3800] ;  /* 0x00380000003c783b */ /* 0x000fee0000000200 */
[C---:B---3--:R-:W-:Y:S01]  /*46c0*/  HMMA.16816.F32.BF16 R12, R16.reuse, R68, R4 ;  /* 0x00000044100c723c */ /* 0x048fe20000041804 */
[----:B------:R-:W-:Y:S07]  /*46d0*/  LDSM.16.M88.4 R4, [R166+0x4000] ;  /* 0x00400000a604783b */ /* 0x000fee0000000200 */
[C---:B------:R-:W-:Y:S01]  /*46e0*/  HMMA.16816.F32.BF16 R28, R16.reuse, R70, R28 ;  /* 0x00000046101c723c */ /* 0x040fe2000004181c */
[----:B------:R-:W1:Y:S07]  /*46f0*/  LDSM.16.M88.4 R68, [R0+0x2000] ;  /* 0x002000000044783b */ /* 0x000e6e0000000200 */
[C---:B----4-:R-:W-:Y:S08]  /*4700*/  HMMA.16816.F32.BF16 R32, R16.reuse, R72, R32 ;  /* 0x000000481020723c */ /* 0x050ff00000041820 */
[C---:B------:R-:W-:Y:S01]  /*4710*/  HMMA.16816.F32.BF16 R36, R16.reuse, R74, R36 ;  /* 0x0000004a1024723c */ /* 0x040fe20000041824 */
[----:B------:R-:W3:Y:S07]  /*4720*/  LDSM.16.M88.4 R72, [R0+0x2800] ;  /* 0x002800000048783b */ /* 0x000eee0000000200 */
[C---:B-----5:R-:W-:Y:S08]  /*4730*/  HMMA.16816.F32.BF16 R40, R16.reuse, R84, R40 ;  /* 0x000000541028723c */ /* 0x060ff00000041828 */
[C---:B------:R-:W-:Y:S01]  /*4740*/  HMMA.16816.F32.BF16 R52, R16.reuse, R86, R52 ;  /* 0x000000561034723c */ /* 0x040fe20000041834 */
[----:B------:R-:W4:Y:S07]  /*4750*/  LDSM.16.M88.4 R84, [R0+0x3000] ;  /* 0x003000000054783b */ /* 0x000f2e0000000200 */
[C---:B------:R-:W-:Y:S08]  /*4760*/  HMMA.16816.F32.BF16 R48, R16.reuse, R24, R48 ;  /* 0x000000181030723c */ /* 0x040ff00000041830 */
[----:B------:R-:W-:Y:S01]  /*4770*/  HMMA.16816.F32.BF16 R44, R16, R26, R44 ;  /* 0x0000001a102c723c */ /* 0x000fe2000004182c */
[----:B------:R-:W-:Y:S07]  /*4780*/  LDSM.16.M88.4 R16, [R164+0x8000] ;  /* 0x00800000a410783b */ /* 0x000fee0000000200 */
[C---:B--2---:R-:W-:Y:S08]  /*4790*/  HMMA.16816.F32.BF16 R24, R8.reuse, R64, R12 ;  /* 0x000000400818723c */ /* 0x044ff0000004180c */
[C---:B------:R-:W-:Y:S01]  /*47a0*/  HMMA.16816.F32.BF16 R12, R8.reuse, R66, R28 ;  /* 0x00000042080c723c */ /* 0x040fe2000004181c */
[----:B------:R-:W2:Y:S07]  /*47b0*/  LDSM.16.M88.4 R64, [R170+0x4000] ;  /* 0x00400000aa40783b */ /* 0x000eae0000000200 */
[C---:B------:R-:W-:Y:S08]  /*47c0*/  HMMA.16816.F32.BF16 R32, R8.reuse, R76, R32 ;  /* 0x0000004c0820723c */ /* 0x040ff00000041820 */
[C---:B------:R-:W-:Y:S01]  /*47d0*/  HMMA.16816.F32.BF16 R36, R8.reuse, R78, R36 ;  /* 0x0000004e0824723c */ /* 0x040fe20000041824 */
[----:B------:R-:W-:Y:S07]  /*47e0*/  LDSM.16.M88.4 R76, [R20+0x4800] ;  /* 0x00480000144c783b */ /* 0x000fee0000000200 */
[C---:B------:R-:W-:Y:S08]  /*47f0*/  HMMA.16816.F32.BF16 R40, R8.reuse, R88, R40 ;  /* 0x000000580828723c */ /* 0x040ff00000041828 */
[C---:B------:R-:W-:Y:S01]  /*4800*/  HMMA.16816.F32.BF16 R52, R8.reuse, R90, R52 ;  /* 0x0000005a0834723c */ /* 0x040fe20000041834 */
[----:B------:R-:W5:Y:S07]  /*4810*/  LDSM.16.M88.4 R88, [R170+0x5000] ;  /* 0x00500000aa58783b */ /* 0x000f6e0000000200 */
[C---:B------:R-:W-:Y:S08]  /*4820*/  HMMA.16816.F32.BF16 R48, R8.reuse, R56, R48 ;  /* 0x000000380830723c */ /* 0x040ff00000041830 */
[----:B------:R-:W-:Y:S01]  /*4830*/  HMMA.16816.F32.BF16 R44, R8, R58, R44 ;  /* 0x0000003a082c723c */ /* 0x000fe2000004182c */
[----:B------:R-:W2:Y:S07]  /*4840*/  LDSM.16.M88.4 R56, [R170+0x5800] ;  /* 0x00580000aa38783b */ /* 0x000eae0000000200 */
[C---:B-1----:R-:W-:Y:S08]  /*4850*/  HMMA.16816.F32.BF16 R28, R4.reuse, R68, R24 ;  /* 0x00000044041c723c */ /* 0x042ff00000041818 */
[C---:B------:R-:W-:Y:S01]  /*4860*/  HMMA.16816.F32.BF16 R24, R4.reuse, R70, R12 ;  /* 0x000000460418723c */ /* 0x040fe2000004180c */
[----:B------:R-:W-:Y:S04]  /*4870*/  LDSM.16.M88.4 R12, [R165+0x8000] ;  /* 0x00800000a50c783b */ /* 0x000fe80000000200 */
[----:B------:R-:W1:Y:S03]  /*4880*/  LDSM.16.M88.4 R68, [R20+0x4000] ;  /* 0x004000001444783b */ /* 0x000e660000000200 */
[C---:B---3--:R-:W-:Y:S08]  /*4890*/  HMMA.16816.F32.BF16 R8, R4.reuse, R72, R32 ;  /* 0x000000480408723c */ /* 0x048ff00000041820 */
[C---:B------:R-:W-:Y:S01]  /*48a0*/  HMMA.16816.F32.BF16 R36, R4.reuse, R74, R36 ;  /* 0x0000004a0424723c */ /* 0x040fe20000041824 */
[----:B------:R-:W-:Y:S07]  /*48b0*/  LDSM.16.M88.4 R72, [R2+0x4000] ;  /* 0x004000000248783b */ /* 0x000fee0000000200 */
[C---:B----4-:R-:W-:Y:S08]  /*48c0*/  HMMA.16816.F32.BF16 R40, R4.reuse, R84, R40 ;  /* 0x000000540428723c */ /* 0x050ff00000041828 */
[C---:B------:R-:W-:Y:S01]  /*48d0*/  HMMA.16816.F32.BF16 R52, R4.reuse, R86, R52 ;  /* 0x000000560434723c */ /* 0x040fe20000041834 */
[----:B------:R-:W3:Y:S07]  /*48e0*/  LDSM.16.M88.4 R84, [R20+0x5000] ;  /* 0x005000001454783b */ /* 0x000eee0000000200 */
[C---:B------:R-:W-:Y:S08]  /*48f0*/  HMMA.16816.F32.BF16 R48, R4.reuse, R60, R48 ;  /* 0x0000003c0430723c */ /* 0x040ff00000041830 */
[----:B------:R-:W-:Y:S01]  /*4900*/  HMMA.16816.F32.BF16 R44, R4, R62, R44 ;  /* 0x0000003e042c723c */ /* 0x000fe2000004182c */
[----:B------:R-:W-:Y:S07]  /*4910*/  LDSM.16.M88.4 R60, [R2+0x5800] ;  /* 0x00580000023c783b */ /* 0x000fee0000000200 */
[C---:B--2---:R-:W-:Y:S08]  /*4920*/  HMMA.16816.F32.BF16 R32, R16.reuse, R64, R28 ;  /* 0x000000401020723c */ /* 0x044ff0000004181c */
[C---:B------:R-:W-:Y:S01]  /*4930*/  HMMA.16816.F32.BF16 R28, R16.reuse, R66, R24 ;  /* 0x00000042101c723c */ /* 0x040fe20000041818 */
[----:B------:R2:W4:Y:S07]  /*4940*/  LDSM.16.M88.4 R64, [R20+0x5800] ;  /* 0x005800001440783b */ /* 0x00052e0000000200 */
[C---:B------:R-:W-:Y:S01]  /*4950*/  HMMA.16816.F32.BF16 R24, R16.reuse, R80, R8 ;  /* 0x000000501018723c */ /* 0x040fe20000041808 */
[----:B------:R-:W1:Y:S07]  /*4960*/  LDSM.16.M88.4 R8, [R167+0x8000] ;  /* 0x00800000a708783b */ /* 0x000e6e0000000200 */
[C---:B------:R-:W-:Y:S01]  /*4970*/  HMMA.16816.F32.BF16 R4, R16.reuse, R82, R36 ;  /* 0x000000521004723c */ /* 0x040fe20000041824 */
[----:B------:R-:W2:Y:S07]  /*4980*/  LDSM.16.M88.4 R80, [R2+0x4800] ;  /* 0x004800000250783b */ /* 0x000eae0000000200 */
[C---:B-----5:R-:W-:Y:S08]  /*4990*/  HMMA.16816.F32.BF16 R36, R16.reuse, R88, R40 ;  /* 0x000000581024723c */ /* 0x060ff00000041828 */
[C---:B------:R-:W-:Y:S08]  /*49a0*/  HMMA.16816.F32.BF16 R52, R16.reuse, R90, R52 ;  /* 0x0000005a1034723c */ /* 0x040ff00000041834 */
[C---:B------:R-:W-:Y:S08]  /*49b0*/  HMMA.16816.F32.BF16 R48, R16.reuse, R56, R48 ;  /* 0x000000381030723c */ /* 0x040ff00000041830 */
[----:B------:R-:W-:Y:S01]  /*49c0*/  HMMA.16816.F32.BF16 R40, R16, R58, R44 ;  /* 0x0000003a1028723c */ /* 0x000fe2000004182c */
[----:B------:R-:W5:Y:S07]  /*49d0*/  LDSM.16.M88.4 R56, [R2+0x5000] ;  /* 0x005000000238783b */ /* 0x000f6e0000000200 */
[C---:B-1----:R-:W-:Y:S08]  /*49e0*/  HMMA.16816.F32.BF16 R32, R12.reuse, R68, R32 ;  /* 0x000000440c20723c */ /* 0x042ff00000041820 */
[C---:B------:R-:W-:Y:S01]  /*49f0*/  HMMA.16816.F32.BF16 R28, R12.reuse, R70, R28 ;  /* 0x000000460c1c723c */ /* 0x040fe2000004181c */
[----:B------:R-:W-:Y:S07]  /*4a00*/  LDSM.16.M88.4 R68, [R0+0x4000] ;  /* 0x004000000044783b */ /* 0x000fee0000000200 */
[C---:B------:R-:W-:Y:S08]  /*4a10*/  HMMA.16816.F32.BF16 R24, R12.reuse, R76, R24 ;  /* 0x0000004c0c18723c */ /* 0x040ff00000041818 */
[C---:B--2---:R-:W-:Y:S01]  /*4a20*/  HMMA.16816.F32.BF16 R20, R12.reuse, R78, R4 ;  /* 0x0000004e0c14723c */ /* 0x044fe20000041804 */
[----:B------:R-:W1:Y:S04]  /*4a30*/  LDSM.16.M88.4 R4, [R166+0x8000] ;  /* 0x00800000a604783b */ /* 0x000e680000000200 */
[----:B------:R-:W2:Y:S03]  /*4a40*/  LDSM.16.M88.4 R76, [R0+0x4800] ;  /* 0x00480000004c783b */ /* 0x000ea60000000200 */
[C---:B---3--:R-:W-:Y:S08]  /*4a50*/  HMMA.16816.F32.BF16 R16, R12.reuse, R84, R36 ;  /* 0x000000540c10723c */ /* 0x048ff00000041824 */
[C---:B------:R-:W-:Y:S08]  /*4a60*/  HMMA.16816.F32.BF16 R52, R12.reuse, R86, R52 ;  /* 0x000000560c34723c */ /* 0x040ff00000041834 */
[C---:B----4-:R-:W-:Y:S08]  /*4a70*/  HMMA.16816.F32.BF16 R48, R12.reuse, R64, R48 ;  /* 0x000000400c30723c */ /* 0x050ff00000041830 */
[----:B------:R-:W-:Y:S01]  /*4a80*/  HMMA.16816.F32.BF16 R12, R12, R66, R40 ;  /* 0x000000420c0c723c */ /* 0x000fe20000041828 */
[----:B------:R-:W3:Y:S04]  /*4a90*/  LDSM.16.M88.4 R40, [R0+0x5000] ;  /* 0x005000000028783b */ /* 0x000ee80000000200 */
[----:B------:R4:W1:Y:S03]  /*4aa0*/  LDSM.16.M88.4 R64, [R0+0x5800] ;  /* 0x005800000040783b */ /* 0x0008660000000200 */
[C---:B------:R-:W-:Y:S08]  /*4ab0*/  HMMA.16816.F32.BF16 R44, R8.reuse, R72, R32 ;  /* 0x00000048082c723c */ /* 0x040ff00000041820 */
[C---:B------:R-:W-:Y:S08]  /*4ac0*/  HMMA.16816.F32.BF16 R36, R8.reuse, R74, R28 ;  /* 0x0000004a0824723c */ /* 0x040ff0000004181c */
[----:B------:R-:W-:Y:S01]  /*4ad0*/  HMMA.16816.F32.BF16 R32, R8, R80, R24 ;  /* 0x000000500820723c */ /* 0x000fe20000041818 */
[----:B----4-:R-:W-:-:S04]  /*4ae0*/  IMAD.IADD R0, R212, 0x1, R203 ;  /* 0x00000001d4007824 */ /* 0x010fc800078e02cb */
[----:B------:R-:W-:-:S03]  /*4af0*/  @P0 IMAD.HI.U32 R2, R0, c[0x0][0x2c8], RZ ;  /* 0x0000b20000020a27 */ /* 0x000fc600078e00ff */
[C---:B------:R-:W-:Y:S08]  /*4b00*/  HMMA.16816.F32.BF16 R28, R8.reuse, R82, R20 ;  /* 0x00000052081c723c */ /* 0x040ff00000041814 */
[C---:B-----5:R-:W-:Y:S08]  /*4b10*/  HMMA.16816.F32.BF16 R24, R8.reuse, R56, R16 ;  /* 0x000000380818723c */ /* 0x060ff00000041810 */
[C---:B------:R-:W-:Y:S08]  /*4b20*/  HMMA.16816.F32.BF16 R20, R8.reuse, R58, R52 ;  /* 0x0000003a0814723c */ /* 0x040ff00000041834 */
[C---:B------:R-:W-:Y:S08]  /*4b30*/  HMMA.16816.F32.BF16 R16, R8.reuse, R60, R48 ;  /* 0x0000003c0810723c */ /* 0x040ff00000041830 */
[----:B------:R-:W-:Y:S07]  /*4b40*/  HMMA.16816.F32.BF16 R12, R8, R62, R12 ;  /* 0x0000003e080c723c */ /* 0x000fee000004180c */
[----:B------:R-:W-:Y:S01]  /*4b50*/  IMAD.MOV.U32 R8, RZ, RZ, R0 ;  /* 0x000000ffff087224 */ /* 0x000fe200078e0000 */
[----:B------:R-:W-:Y:S01]  /*4b60*/  @P0 SHF.R.U32.HI R8, RZ, c[0x0][0x2cc], R2 ;  /* 0x0000b300ff080a19 */ /* 0x000fe20000011602 */
[----:B-1----:R-:W-:Y:S01]  /*4b70*/  HMMA.16816.F32.BF16 R48, R4, R68, R44 ;  /* 0x000000440430723c */ /* 0x002fe2000004182c */
[----:B------:R-:W-:-:S03]  /*4b80*/  IADD3 R0, R189, 0x1, -R161 ;  /* 0x00000001bd007810 */ /* 0x000fc60007ffe8a1 */
[----:B------:R-:W1:Y:S01]  /*4b90*/  SHFL.IDX PT, R3, R8, RZ, 0x1c1f ;  /* 0x001c1fff08037589 */ /* 0x000e6200000e0000 */
[----:B------:R-:W-:-:S03]  /*4ba0*/  IADD3 R0, -R190, R0, -R191 ;  /* 0x00000000be007210 */ /* 0x000fc60007ffe9bf */
[C---:B------:R-:W-:Y:S08]  /*4bb0*/  HMMA.16816.F32.BF16 R44, R4.reuse, R70, R36 ;  /* 0x00000046042c723c */ /* 0x040ff00000041824 */
[C---:B--2---:R-:W-:Y:S08]  /*4bc0*/  HMMA.16816.F32.BF16 R36, R4.reuse, R76, R32 ;  /* 0x0000004c0424723c */ /* 0x044ff00000041820 */
[C---:B------:R-:W-:Y:S08]  /*4bd0*/  HMMA.16816.F32.BF16 R32, R4.reuse, R78, R28 ;  /* 0x0000004e0420723c */ /* 0x040ff0000004181c */
[C---:B---3--:R-:W-:Y:S08]  /*4be0*/  HMMA.16816.F32.BF16 R28, R4.reuse, R40, R24 ;  /* 0x00000028041c723c */ /* 0x048ff00000041818 */
[C---:B------:R-:W-:Y:S08]  /*4bf0*/  HMMA.16816.F32.BF16 R24, R4.reuse, R42, R20 ;  /* 0x0000002a0418723c */ /* 0x040ff00000041814 */
[C---:B------:R-:W-:Y:S08]  /*4c00*/  HMMA.16816.F32.BF16 R16, R4.reuse, R64, R16 ;  /* 0x000000400410723c */ /* 0x040ff00000041810 */
[----:B------:R-:W-:Y:S07]  /*4c10*/  HMMA.16816.F32.BF16 R12, R4, R66, R12 ;  /* 0x00000042040c723c */ /* 0x000fee000004180c */
[----:B------:R-:W-:Y:S01]  /*4c20*/  IADD3 R5, R0, c[0x0][0x328], RZ ;  /* 0x0000ca0000057a10 */ /* 0x000fe20007ffe0ff */
[----:B------:R-:W-:Y:S01]  /*4c30*/  IMAD.IADD R7, R92, 0x1, -R191 ;  /* 0x000000015c077824 */ /* 0x000fe200078e0abf */
[----:B------:R-:W-:-:S03]  /*4c40*/  IADD3 R6, R0, UR4, RZ ;  /* 0x0000000400067c10 */ /* 0x000fc6000fffe0ff */
[--C-:B-1----:R-:W-:Y:S02]  /*4c50*/  IMAD.IADD R2, R5, 0x1, R3.reuse ;  /* 0x0000000105027824 */ /* 0x102fe400078e0203 */
[----:B------:R-:W-:-:S03]  /*4c60*/  IMAD.IADD R0, R6, 0x1, R3 ;  /* 0x0000000106007824 */ /* 0x000fc600078e0203 */
[----:B------:R-:W-:Y:S01]  /*4c70*/  IMNMX R2, R7, R2, PT ;  /* 0x0000000207027217 */ /* 0x000fe20003800200 */
        /* <DEDUP_REMOVED lines=12> */
.L_x_2059:
[----:B------:R-:W-:-:S04]  /*4d40*/  MOV R4, 0x1 ;  /* 0x0000000100047802 */ /* 0x000fc80000000f00 */
[----:B------:R-:W-:-:S13]  /*4d50*/  ISETP.NE.AND P0, PT, R4, c[0x0][0x32c], PT ;  /* 0x0000cb0004007a0c */ /* 0x000fda0003f05270 */
[----:B------:R-:W-:-:S05]  /*4d60*/  @P0 IMAD.HI.U32 R4, R3, c[0x0][0x330], RZ ;  /* 0x0000cc0003040a27 */ /* 0x000fca00078e00ff */
[----:B------:R-:W-:Y:S02]  /*4d70*/  @P0 SHF.R.U32.HI R3, RZ, c[0x0][0x334], R4 ;  /* 0x0000cd00ff030a19 */ /* 0x000fe40000011604 */
.L_x_2060:
[----:B------:R-:W-:Y:S05]  /*4d80*/  BSYNC B0 ;  /* 0x0000000000007941 */ /* 0x000fea0003800000 */
.L_x_2058:
[----:B------:R-:W-:-:S04]  /*4d90*/  IMAD R3, R3, c[0x0][0x32c], -R161 ;  /* 0x0000cb0003037a24 */ /* 0x000fc800078e0aa1 */
[----:B------:R-:W-:-:S05]  /*4da0*/  IMAD.IADD R3, R3, 0x1, -R191 ;  /* 0x0000000103037824 */ /* 0x000fca00078e0abf */
[----:B------:R-:W-:Y:S02]  /*4db0*/  IADD3 R4, R3, c[0x0][0x32c], RZ ;  /* 0x0000cb0003047a10 */ /* 0x000fe40007ffe0ff */
[----:B------:R-:W-:Y:S02]  /*4dc0*/  IMNMX R0, R0, R3, !PT ;  /* 0x0000000300007217 */ /* 0x000fe40007800200 */
[----:B------:R-:W-:Y:S02]  /*4dd0*/  IMNMX R2, R2, R4, PT ;  /* 0x0000000402027217 */ /* 0x000fe40003800200 */
.L_x_2057:
[----:B------:R-:W-:Y:S01]  /*4de0*/  ISETP.GT.AND P3, PT, R180, RZ, PT ;  /* 0x000000ffb400720c */ /* 0x000fe20003f64270 */
[----:B------:R-:W1:Y:S03]  /*4df0*/  SHFL.IDX PT, R3, R8, 0x1, 0x1c1f ;  /* 0x003c1f0008037f89 */ /* 0x000e6600000e0000 */
        /* <DEDUP_REMOVED lines=46> */
[----:B-1----:R-:W-:-:S03]  /*50e0*/  IMAD.IADD R0, R6, 0x1, R3 ;  /* 0x0000000106007824 */ /* 0x002fc600078e0203 */
[----:B------:R-:W-:Y:S01]  /*50f0*/  ISETP.LT.OR P0, PT, R2, 0x3a, P0 ;  /* 0x0000003a0200780c */ /* 0x000fe20000701670 */
[----:B------:R-:W-:-:S03]  /*5100*/  IMAD.IADD R2, R5, 0x1, R3 ;  /* 0x0000000105027824 */ /* 0x000fc600078e0203 */
[----:B------:R-:W-:Y:S02]  /*5110*/  FSEL R74, R13, -INF , !P0 ;  /* 0xff8000000d4a7808 */ /* 0x000fe40004000000 */
        /* <DEDUP_REMOVED lines=13> */
.L_x_2063:
[----:B------:R-:W-:-:S04]  /*51f0*/  MOV R4, 0x1 ;  /* 0x0000000100047802 */ /* 0x000fc80000000f00 */
[----:B------:R-:W-:-:S13]  /*5200*/  ISETP.NE.AND P0, PT, R4, c[0x0][0x32c], PT ;  /* 0x0000cb0004007a0c */ /* 0x000fda0003f05270 */
[----:B------:R-:W-:-:S05]  /*5210*/  @P0 IMAD.HI.U32 R4, R3, c[0x0][0x330], RZ ;  /* 0x0000cc0003040a27 */ /* 0x000fca00078e00ff */
[----:B------:R-:W-:Y:S02]  /*5220*/  @P0 SHF.R.U32.HI R3, RZ, c[0x0][0x334], R4 ;  /* 0x0000cd00ff030a19 */ /* 0x000fe40000011604 */
.L_x_2064:
[----:B------:R-:W-:Y:S05]  /*5230*/  BSYNC B0 ;  /* 0x0000000000007941 */ /* 0x000fea0003800000 */
.L_x_2062:
[----:B------:R-:W-:-:S04]  /*5240*/  IMAD R3, R3, c[0x0][0x32c], -R161 ;  /* 0x0000cb0003037a24 */ /* 0x000fc800078e0aa1 */
[----:B------:R-:W-:-:S05]  /*5250*/  IMAD.IADD R3, R3, 0x1, -R191 ;  /* 0x0000000103037824 */ /* 0x000fca00078e0abf */
[----:B------:R-:W-:Y:S02]  /*5260*/  IADD3 R4, R3, c[0x0][0x32c], RZ ;  /* 0x0000cb0003047a10 */ /* 0x000fe40007ffe0ff */
[----:B------:R-:W-:Y:S02]  /*5270*/  IMNMX R0, R0, R3, !PT ;  /* 0x0000000300007217 */ /* 0x000fe40007800200 */
[----:B------:R-:W-:Y:S02]  /*5280*/  IMNMX R2, R2, R4, PT ;  /* 0x0000000402027217 */ /* 0x000fe40003800200 */
.L_x_2061:
[----:B------:R-:W-:Y:S01]  /*5290*/  ISETP.GT.AND P0, PT, R0, 0x8, P3 ;  /* 0x000000080000780c */ /* 0x000fe20001f04270 */
[----:B------:R-:W2:Y:S01]  /*52a0*/  LDL R92, [R1] ;  /* 0x00000000015c7983 */ /* 0x000ea20000100800 */
[----:B------:R-:W-:Y:S01]  /*52b0*/  FMNMX.FTZ R3, R9, R11, !PT ;  /* 0x0000000b09037209 */ /* 0x000fe20007810000 */
[----:B------:R-:W-:-:S04]  /*52c0*/  DEPBAR.LE SB0, 0x2 ;  /* 0x000080800000791a */ /* 0x000fc80000000000 */
[----:B------:R-:W-:Y:S01]  /*52d0*/  BAR.SYNC.DEFER_BLOCKING 0x0 ;  /* 0x0000000000007b1d */ /* 0x000fe20000010000 */
[----:B------:R-:W-:Y:S02]  /*52e0*/  ISETP.LT.OR P0, PT, R2, 0x9, P0 ;  /* 0x000000090200780c */ /* 0x000fe40000701670 */
[----:B------:R-:W-:Y:S02]  /*52f0*/  FMNMX.FTZ R3, R20, R3, !PT ;  /* 0x0000000314037209 */ /* 0x000fe40007810000 */
[----:B------:R-:W-:Y:S01]  /*5300*/  FSEL R8, R46, -INF , !P0 ;  /* 0xff8000002e087808 */ /* 0x000fe20004000000 */
[----:B------:R-:W-:Y:S01]  /*5310*/  BSSY B0, `(.L_x_2065) ;  /* 0x00001af000007945 */ /* 0x000fe20003800000 */
[----:B------:R-:W-:Y:S02]  /*5320*/  ISETP.GT.AND P0, PT, R0, 0x9, P3 ;  /* 0x000000090000780c */ /* 0x000fe40001f04270 */
[----:B------:R-:W-:Y:S02]  /*5330*/  FMNMX.FTZ R3, R21, R3, !PT ;  /* 0x0000000315037209 */ /* 0x000fe40007810000 */
[----:B------:R-:W-:-:S02]  /*5340*/  ISETP.LT.OR P0, PT, R2, 0xa, P0 ;  /* 0x0000000a0200780c */ /* 0x000fc40000701670 */
[----:B------:R-:W-:Y:S02]  /*5350*/  FMNMX.FTZ R3, R22, R3, !PT ;  /* 0x0000000316037209 */ /* 0x000fe40007810000 */
[----:B------:R-:W-:Y:S02]  /*5360*/  FSEL R10, R47, -INF , !P0 ;  /* 0xff8000002f0a7808 */ /* 0x000fe40004000000 */
[----:B------:R-:W-:Y:S02]  /*5370*/  ISETP.GT.AND P0, PT, R0, 0x10, P3 ;  /* 0x000000100000780c */ /* 0x000fe40001f04270 */
[----:B------:R-:W-:Y:S02]  /*5380*/  FMNMX.FTZ R3, R23, R3, !PT ;  /* 0x0000000317037209 */ /* 0x000fe40007810000 */
[----:B------:R-:W-:Y:S02]  /*5390*/  ISETP.LT.OR P0, PT, R2, 0x11, P0 ;  /* 0x000000110200780c */ /* 0x000fe40000701670 */
[----:B------:R-:W-:Y:S01]  /*53a0*/  FMNMX.FTZ R3, R32, R3, !PT ;  /* 0x0000000320037209 */ /* 0x000fe20007810000 */
[----:B------:R-:W-:Y:S01]  /*53b0*/  LDSM.16.MT88.4 R40, [R172+0x800] ;  /* 0x00080000ac28783b */ /* 0x000fe20000004200 */
[----:B------:R-:W-:-:S02]  /*53c0*/  FSEL R16, R38, -INF , !P0 ;  /* 0xff80000026107808 */ /* 0x000fc40004000000 */
[----:B------:R-:W-:Y:S01]  /*53d0*/  ISETP.GT.AND P0, PT, R0, 0x11, P3 ;  /* 0x000000110000780c */ /* 0x000fe20001f04270 */
[----:B------:R-:W-:Y:S01]  /*53e0*/  LDSM.16.MT88.4 R60, [R171+0x2000] ;  /* 0x00200000ab3c783b */ /* 0x000fe20000004200 */
[----:B------:R-:W-:Y:S02]  /*53f0*/  FMNMX.FTZ R3, R33, R3, !PT ;  /* 0x0000000321037209 */ /* 0x000fe40007810000 */
[----:B------:R-:W-:Y:S01]  /*5400*/  ISETP.LT.OR P0, PT, R2, 0x12, P0 ;  /* 0x000000120200780c */ /* 0x000fe20000701670 */
[----:B------:R-:W-:Y:S01]  /*5410*/  LDSM.16.MT88.4 R56, [R219+0x2000] ;  /* 0x00200000db38783b */ /* 0x000fe20000004200 */
[----:B------:R-:W-:Y:S02]  /*5420*/  FMNMX.FTZ R3, R73, R3, !PT ;  /* 0x0000000349037209 */ /* 0x000fe40007810000 */
[----:B------:R-:W-:Y:S02]  /*5430*/  FSEL R17, R39, -INF , !P0 ;  /* 0xff80000027117808 */ /* 0x000fe40004000000 */
[----:B------:R-:W-:Y:S01]  /*5440*/  ISETP.GT.AND P0, PT, R0, 0x18, P3 ;  /* 0x000000180000780c */ /* 0x000fe20001f04270 */
[----:B------:R-:W-:Y:S01]  /*5450*/  LDSM.16.MT88.4 R36, [R172] ;  /* 0x00000000ac24783b */ /* 0x000fe20000004200 */
[----:B------:R-:W-:-:S02]  /*5460*/  FMNMX.FTZ R3, R72, R3, !PT ;  /* 0x0000000348037209 */ /* 0x000fc40007810000 */
[----:B------:R-:W-:Y:S02]  /*5470*/  ISETP.LT.OR P0, PT, R2, 0x19, P0 ;  /* 0x000000190200780c */ /* 0x000fe40000701670 */
[----:B------:R-:W-:Y:S02]  /*5480*/  FMNMX.FTZ R3, R71, R3, !PT ;  /* 0x0000000347037209 */ /* 0x000fe40007810000 */
[----:B------:R-:W-:Y:S02]  /*5490*/  FSEL R49, R34, -INF , !P0 ;  /* 0xff80000022317808 */ /* 0x000fe40004000000 */
        /* <DEDUP_REMOVED lines=8> */
[----:B------:R-:W-:-:S02]  /*5520*/  FMNMX.FTZ R3, R75, R3, !PT ;  /* 0x000000034b037209 */ /* 0x000fc40007810000 */
[----:B------:R-:W-:Y:S02]  /*5530*/  FSEL R66, R30, -INF , !P0 ;  /* 0xff8000001e427808 */ /* 0x000fe40004000000 */
[----:B------:R-:W-:Y:S02]  /*5540*/  ISETP.GT.AND P0, PT, R0, 0x21, P3 ;  /* 0x000000210000780c */ /* 0x000fe40001f04270 */
[----:B------:R-:W-:Y:S02]  /*5550*/  FMNMX.FTZ R3, R74, R3, !PT ;  /* 0x000000034a037209 */ /* 0x000fe40007810000 */
[----:B------:R-:W-:-:S03]  /*5560*/  ISETP.LT.OR P0, PT, R2, 0x22, P0 ;  /* 0x000000220200780c */ /* 0x000fc60000701670 */
[----:B------:R-:W1:Y:S01]  /*5570*/  SHFL.BFLY PT, R5, R3, 0x2, 0x1f ;  /* 0x0c401f0003057f89 */ /* 0x000e6200000e0000 */
[----:B------:R-:W-:Y:S02]  /*5580*/  FSEL R67, R31, -INF , !P0 ;  /* 0xff8000001f437808 */ /* 0x000fe40004000000 */
[----:B------:R-:W-:Y:S01]  /*5590*/  ISETP.GT.AND P0, PT, R0, 0x28, P3 ;  /* 0x000000280000780c */ /* 0x000fe20001f04270 */
[----:B------:R-:W-:Y:S03]  /*55a0*/  LDSM.16.MT88.4 R28, [R217+0x800] ;  /* 0x00080000d91c783b */ /* 0x000fe60000004200 */
        /* <DEDUP_REMOVED lines=28> */
[----:B------:R-:W-:Y:S01]  /*5770*/  FMNMX.FTZ R4, R49, R4, !PT ;  /* 0x0000000431047209 */ /* 0x000fe20007810000 */
[----:B------:R-:W-:Y:S03]  /*5780*/  LDSM.16.MT88.4 R12, [R171] ;  /* 0x00000000ab0c783b */ /* 0x000fe60000004200 */
[----:B------:R-:W-:-:S04]  /*5790*/  FMNMX.FTZ R4, R48, R4, !PT ;  /* 0x0000000430047209 */ /* 0x000fc80007810000 */
[----:B------:R-:W-:-:S04]  /*57a0*/  FMNMX.FTZ R4, R66, R4, !PT ;  /* 0x0000000442047209 */ /* 0x000fc80007810000 */
[----:B------:R-:W-:-:S04]  /*57b0*/  FMNMX.FTZ R4, R67, R4, !PT ;  /* 0x0000000443047209 */ /* 0x000fc80007810000 */
[----:B------:R-:W-:-:S04]  /*57c0*/  FMNMX.FTZ R4, R68, R4, !PT ;  /* 0x0000000444047209 */ /* 0x000fc80007810000 */
[----:B------:R-:W-:-:S04]  /*57d0*/  FMNMX.FTZ R4, R69, R4, !PT ;  /* 0x0000000445047209 */ /* 0x000fc80007810000 */
[----:B------:R-:W-:-:S04]  /*57e0*/  FMNMX.FTZ R0, R163, R4, !PT ;  /* 0x00000004a3007209 */ /* 0x000fc80007810000 */
[----:B------:R-:W-:Y:S02]  /*57f0*/  FMNMX.FTZ R2, R176, R0, !PT ;  /* 0x00000000b0027209 */ /* 0x000fe40007810000 */
[----:B-1----:R-:W-:Y:S02]  /*5800*/  FMNMX.FTZ R0, R3, R5, !PT ;  /* 0x0000000503007209 */ /* 0x002fe40007810000 */
[----:B------:R-:W-:-:S03]  /*5810*/  FMNMX.FTZ R2, R173, R2, !PT ;  /* 0x00000002ad027209 */ /* 0x000fc60007810000 */
[----:B------:R-:W1:Y:S01]  /*5820*/  SHFL.BFLY PT, R4, R0, 0x1, 0x1f ;  /* 0x0c201f0000047f89 */ /* 0x000e6200000e0000 */
[----:B------:R-:W-:-:S05]  /*5830*/  FMNMX.FTZ R2, R160, R2, !PT ;  /* 0x00000002a0027209 */ /* 0x000fca0007810000 */
[----:B------:R-:W3:Y:S01]  /*5840*/  SHFL.BFLY PT, R3, R2, 0x2, 0x1f ;  /* 0x0c401f0002037f89 */ /* 0x000ee200000e0000 */
[----:B-1----:R-:W-:-:S04]  /*5850*/  FMNMX.FTZ R101, R0, R4, !PT ;  /* 0x0000000400657209 */ /* 0x002fc80007810000 */
[C---:B------:R-:W-:Y:S01]  /*5860*/  FSETP.NEU.FTZ.AND P0, PT, R101.reuse, -INF , PT ;  /* 0xff8000006500780b */ /* 0x040fe20003f1d000 */
[----:B------:R-:W-:Y:S01]  /*5870*/  FMUL.FTZ R0, R101, c[0x0][0x2d0] ;  /* 0x0000b40065007a20 */ /* 0x000fe20000410000 */
[----:B---3--:R-:W-:-:S04]  /*5880*/  FMNMX.FTZ R2, R2, R3, !PT ;  /* 0x0000000302027209 */ /* 0x008fc80007810000 */
[----:B------:R-:W-:Y:S01]  /*5890*/  FSEL R0, R0, RZ, P0 ;  /* 0x000000ff00007208 */ /* 0x000fe20000000000 */
[----:B------:R-:W1:Y:S04]  /*58a0*/  SHFL.BFLY PT, R4, R2, 0x1, 0x1f ;  /* 0x0c201f0002047f89 */ /* 0x000e6800000e0000 */
[----:B------:R-:W-:-:S04]  /*58b0*/  FFMA.FTZ R3, R9, c[0x0][0x2d0], -R0 ;  /* 0x0000b40009037a23 */ /* 0x000fc80000010800 */
[----:B------:R3:W-:Y:S01]  /*58c0*/  MUFU.EX2 R103, R3 ;  /* 0x0000000300677308 */ /* 0x0007e20000000800 */
[----:B-1----:R-:W-:Y:S01]  /*58d0*/  FMNMX.FTZ R100, R2, R4, !PT ;  /* 0x0000000402647209 */ /* 0x002fe20007810000 */
[--C-:B------:R-:W-:Y:S02]  /*58e0*/  FFMA.FTZ R2, R20, c[0x0][0x2d0], -R0.reuse ;  /* 0x0000b40014027a23 */ /* 0x100fe40000010800 */
[----:B---3--:R-:W-:Y:S01]  /*58f0*/  FFMA.FTZ R3, R11, c[0x0][0x2d0], -R0 ;  /* 0x0000b4000b037a23 */ /* 0x008fe20000010800 */
[----:B------:R-:W-:-:S03]  /*5900*/  FSETP.NEU.FTZ.AND P0, PT, R100, -INF , PT ;  /* 0xff8000006400780b */ /* 0x000fc60003f1d000 */
[----:B------:R1:W-:Y:S08]  /*5910*/  MUFU.EX2 R156, R2 ;  /* 0x00000002009c7308 */ /* 0x0003f00000000800 */
[----:B------:R3:W4:Y:S01]  /*5920*/  MUFU.EX2 R102, R3 ;  /* 0x0000000300667308 */ /* 0x0007220000000800 */
[----:B-1----:R-:W-:-:S05]  /*5930*/  FMUL.FTZ R2, R100, c[0x0][0x2d0] ;  /* 0x0000b40064027a20 */ /* 0x002fca0000410000 */
[----:B------:R-:W-:Y:S01]  /*5940*/  FSEL R2, R2, RZ, P0 ;  /* 0x000000ff02027208 */ /* 0x000fe20000000000 */
[----:B---3--:R-:W-:-:S04]  /*5950*/  FFMA.FTZ R3, R21, c[0x0][0x2d0], -R0 ;  /* 0x0000b40015037a23 */ /* 0x008fc80000010800 */
[----:B------:R1:W-:Y:S02]  /*5960*/  MUFU.EX2 R157, R3 ;  /* 0x00000003009d7308 */ /* 0x0003e40000000800 */
[----:B-1----:R-:W-:-:S06]  /*5970*/  FFMA.FTZ R3, R6, c[0x0][0x2d0], -R2 ;  /* 0x0000b40006037a23 */ /* 0x002fcc0000010802 */
[----:B------:R1:W-:Y:S02]  /*5980*/  MUFU.EX2 R65, R3 ;  /* 0x0000000300417308 */ /* 0x0003e40000000800 */
[--C-:B-1----:R-:W-:Y:S02]  /*5990*/  FFMA.FTZ R3, R7, c[0x0][0x2d0], -R2.reuse ;  /* 0x0000b40007037a23 */ /* 0x102fe40000010802 */
[----:B------:R-:W1:Y:S04]  /*59a0*/  LDSM.16.MT88.4 R4, [R217] ;  /* 0x00000000d904783b */ /* 0x000e680000004200 */
[----:B------:R3:W5:Y:S02]  /*59b0*/  MUFU.EX2 R64, R3 ;  /* 0x0000000300407308 */ /* 0x0007640000000800 */
[----:B---3--:R-:W-:Y:S01]  /*59c0*/  FFMA.FTZ R3, R8, c[0x0][0x2d0], -R2 ;  /* 0x0000b40008037a23 */ /* 0x008fe20000010802 */
[----:B----4-:R-:W-:-:S02]  /*59d0*/  F2FP.BF16.PACK_AB R8, R102, R103 ;  /* 0x000000676608723e */ /* 0x010fc400000010ff */
[----:B-----5:R-:W-:-:S03]  /*59e0*/  F2FP.BF16.PACK_AB R9, R64, R65 ;  /* 0x000000414009723e */ /* 0x020fc600000010ff */
[----:B------:R3:W-:Y:S02]  /*59f0*/  MUFU.EX2 R95, R3 ;  /* 0x00000003005f7308 */ /* 0x0007e40000000800 */
[----:B---3--:R-:W-:Y:S01]  /*5a00*/  FFMA.FTZ R3, R10, c[0x0][0x2d0], -R2 ;  /* 0x0000b4000a037a23 */ /* 0x008fe20000010802 */
[----:B------:R-:W-:-:S05]  /*5a10*/  F2FP.BF16.PACK_AB R10, R157, R156 ;  /* 0x0000009c9d0a723e */ /* 0x000fca00000010ff */
[----:B------:R3:W4:Y:S02]  /*5a20*/  MUFU.EX2 R138, R3 ;  /* 0x00000003008a7308 */ /* 0x0007240000000800 */
[----:B---3--:R-:W-:Y:S01]  /*5a30*/  FFMA.FTZ R3, R22, c[0x0][0x2d0], -R0 ;  /* 0x0000b40016037a23 */ /* 0x008fe20000010800 */
[----:B----4-:R-:W-:-:S05]  /*5a40*/  F2FP.BF16.PACK_AB R11, R138, R95 ;  /* 0x0000005f8a0b723e */ /* 0x010fca00000010ff */
[----:B------:R3:W-:Y:S02]  /*5a50*/  MUFU.EX2 R209, R3 ;  /* 0x0000000300d17308 */ /* 0x0007e40000000800 */
[C---:B-1----:R-:W-:Y:S08]  /*5a60*/  HMMA.16816.F32.BF16 R24, R8.reuse, R4, RZ ;  /* 0x000000040818723c */ /* 0x042ff000000418ff */
[----:B------:R-:W-:Y:S01]  /*5a70*/  HMMA.16816.F32.BF16 R52, R8, R12, RZ ;  /* 0x0000000c0834723c */ /* 0x000fe200000418ff */
[----:B---3--:R-:W-:-:S04]  /*5a80*/  FFMA.FTZ R3, R23, c[0x0][0x2d0], -R0 ;  /* 0x0000b40017037a23 */ /* 0x008fc80000010800 */
[----:B------:R1:W3:Y:S03]  /*5a90*/  MUFU.EX2 R215, R3 ;  /* 0x0000000300d77308 */ /* 0x0002e60000000800 */
[C---:B------:R-:W-:Y:S08]  /*5aa0*/  HMMA.16816.F32.BF16 R20, R8.reuse, R6, RZ ;  /* 0x000000060814723c */ /* 0x040ff000000418ff */
[----:B------:R-:W-:Y:S01]  /*5ab0*/  HMMA.16816.F32.BF16 R44, R8, R14, RZ ;  /* 0x0000000e082c723c */ /* 0x000fe200000418ff */
[----:B-1----:R-:W-:-:S07]  /*5ac0*/  FFMA.FTZ R3, R32, c[0x0][0x2d0], -R0 ;  /* 0x0000b40020037a23 */ /* 0x002fce0000010800 */
[----:B------:R-:W-:Y:S01]  /*5ad0*/  HMMA.16816.F32.BF16 R12, R8, R38, RZ ;  /* 0x00000026080c723c */ /* 0x000fe200000418ff */
[----:B---3--:R-:W-:Y:S01]  /*5ae0*/  F2FP.BF16.PACK_AB R4, R215, R209 ;  /* 0x000000d1d704723e */ /* 0x008fe200000010ff */
[----:B------:R1:W-:Y:S02]  /*5af0*/  MUFU.EX2 R214, R3 ;  /* 0x0000000300d67308 */ /* 0x0003e40000000800 */
[----:B-1----:R-:W-:Y:S02]  /*5b00*/  FFMA.FTZ R3, R33, c[0x0][0x2d0], -R0 ;  /* 0x0000b40021037a23 */ /* 0x002fe40000010800 */
[----:B------:R-:W1:Y:S04]  /*5b10*/  LDSM.16.MT88.4 R32, [R171+0x800] ;  /* 0x00080000ab20783b */ /* 0x000e680000004200 */
[----:B------:R3:W4:Y:S02]  /*5b20*/  MUFU.EX2 R216, R3 ;  /* 0x0000000300d87308 */ /* 0x0007240000000800 */
[----:B---3--:R-:W-:Y:S01]  /*5b30*/  FFMA.FTZ R3, R16, c[0x0][0x2d0], -R2 ;  /* 0x0000b40010037a23 */ /* 0x008fe20000010802 */
[----:B----4-:R-:W-:-:S05]  /*5b40*/  F2FP.BF16.PACK_AB R6, R216, R214 ;  /* 0x000000d6d806723e */ /* 0x010fca00000010ff */
[----:B------:R3:W-:Y:S02]  /*5b50*/  MUFU.EX2 R139, R3 ;  /* 0x00000003008b7308 */ /* 0x0007e40000000800 */
[--C-:B---3--:R-:W-:Y:S02]  /*5b60*/  FFMA.FTZ R3, R17, c[0x0][0x2d0], -R2.reuse ;  /* 0x0000b40011037a23 */ /* 0x108fe40000010802 */
[----:B------:R-:W-:Y:S01]  /*5b70*/  HMMA.16816.F32.BF16 R16, R8, R36, RZ ;  /* 0x000000240810723c */ /* 0x000fe200000418ff */
[----:B------:R-:W-:Y:S03]  /*5b80*/  LDSM.16.MT88.4 R36, [R217+0x2800] ;  /* 0x00280000d924783b */ /* 0x000fe60000004200 */
[----:B------:R3:W4:Y:S02]  /*5b90*/  MUFU.EX2 R137, R3 ;  /* 0x0000000300897308 */ /* 0x0007240000000800 */
[----:B---3--:R-:W-:Y:S01]  /*5ba0*/  FFMA.FTZ R3, R49, c[0x0][0x2d0], -R2 ;  /* 0x0000b40031037a23 */ /* 0x008fe20000010802 */
[----:B----4-:R-:W-:-:S05]  /*5bb0*/  F2FP.BF16.PACK_AB R5, R137, R139 ;  /* 0x0000008b8905723e */ /* 0x010fca00000010ff */
[----:B------:R3:W-:Y:S02]  /*5bc0*/  MUFU.EX2 R178, R3 ;  /* 0x0000000300b27308 */ /* 0x0007e40000000800 */
[----:B---3--:R-:W-:Y:S02]  /*5bd0*/  FFMA.FTZ R3, R48, c[0x0][0x2d0], -R2 ;  /* 0x0000b40030037a23 */ /* 0x008fe40000010802 */
[----:B--2---:R-:W2:Y:S04]  /*5be0*/  LDSM.16.MT88.4 R48, [R92] ;  /* 0x000000005c30783b */ /* 0x004ea80000004200 */
[----:B------:R-:W3:Y:S02]  /*5bf0*/  MUFU.EX2 R179, R3 ;  /* 0x0000000300b37308 */ /* 0x000ee40000000800 */
[----:B---3--:R-:W-:Y:S01]  /*5c00*/  F2FP.BF16.PACK_AB R7, R179, R178 ;  /* 0x000000b2b307723e */ /* 0x008fe200000010ff */
[----:B------:R-:W-:-:S05]  /*5c10*/  FFMA.FTZ R3, R73, c[0x0][0x2d0], -R0 ;  /* 0x0000b40049037a23 */ /* 0x000fca0000010800 */
[----:B------:R3:W-:Y:S01]  /*5c20*/  MUFU.EX2 R181, R3 ;  /* 0x0000000300b57308 */ /* 0x0007e20000000800 */
[C---:B------:R-:W-:Y:S01]  /*5c30*/  HMMA.16816.F32.BF16 R152, R4.reuse, R28, R24 ;  /* 0x0000001c0498723c */ /* 0x040fe20000041818 */
[----:B------:R-:W4:Y:S07]  /*5c40*/  LDSM.16.MT88.4 R24, [R219+0x800] ;  /* 0x00080000db18783b */ /* 0x000f2e0000004200 */
[----:B------:R-:W-:Y:S01]  /*5c50*/  HMMA.16816.F32.BF16 R116, R4, R30, R20 ;  /* 0x0000001e0474723c */ /* 0x000fe20000041814 */
[----:B------:R-:W5:Y:S01]  /*5c60*/  LDSM.16.MT88.4 R20, [R217+0x2000] ;  /* 0x00200000d914783b */ /* 0x000f620000004200 */
[----:B---3--:R-:W-:-:S06]  /*5c70*/  FFMA.FTZ R3, R72, c[0x0][0x2d0], -R0 ;  /* 0x0000b40048037a23 */ /* 0x008fcc0000010800 */
[C---:B-1----:R-:W-:Y:S01]  /*5c80*/  HMMA.16816.F32.BF16 R132, R4.reuse, R32, R52 ;  /* 0x000000200484723c */ /* 0x042fe20000041834 */
[----:B------:R-:W-:Y:S01]  /*5c90*/  LDSM.16.MT88.4 R52, [R172+0x2000] ;  /* 0x00200000ac34783b */ /* 0x000fe20000004200 */
[----:B------:R1:W-:Y:S06]  /*5ca0*/  MUFU.EX2 R184, R3 ;  /* 0x0000000300b87308 */ /* 0x0003ec0000000800 */
[C---:B------:R-:W-:Y:S08]  /*5cb0*/  HMMA.16816.F32.BF16 R148, R4.reuse, R40, R16 ;  /* 0x000000280494723c */ /* 0x040ff00000041810 */
[----:B------:R-:W-:Y:S01]  /*5cc0*/  HMMA.16816.F32.BF16 R144, R4, R42, R12 ;  /* 0x0000002a0490723c */ /* 0x000fe2000004180c */
[----:B------:R-:W3:Y:S01]  /*5cd0*/  LDSM.16.MT88.4 R40, [R171+0x2800] ;  /* 0x00280000ab28783b */ /* 0x000ee20000004200 */
[----:B-1----:R-:W-:-:S04]  /*5ce0*/  FFMA.FTZ R3, R71, c[0x0][0x2d0], -R0 ;  /* 0x0000b40047037a23 */ /* 0x002fc80000010800 */
[----:B------:R1:W-:Y:S02]  /*5cf0*/  MUFU.EX2 R182, R3 ;  /* 0x0000000300b67308 */ /* 0x0003e40000000800 */
[----:B--2---:R-:W-:Y:S08]  /*5d00*/  HMMA.16816.F32.BF16 R16, R8, R48, RZ ;  /* 0x000000300810723c */ /* 0x004ff000000418ff */
[----:B------:R-:W-:Y:S01]  /*5d10*/  HMMA.16816.F32.BF16 R124, R4, R34, R44 ;  /* 0x00000022047c723c */ /* 0x000fe2000004182c */
[----:B------:R-:W-:Y:S01]  /*5d20*/  LDSM.16.MT88.4 R44, [R219+0x2800] ;  /* 0x00280000db2c783b */ /* 0x000fe20000004200 */
[----:B-1----:R-:W-:-:S06]  /*5d30*/  FFMA.FTZ R3, R70, c[0x0][0x2d0], -R0 ;  /* 0x0000b40046037a23 */ /* 0x002fcc0000010800 */
[C---:B------:R-:W-:Y:S01]  /*5d40*/  HMMA.16816.F32.BF16 R12, R8.reuse, R50, RZ ;  /* 0x00000032080c723c */ /* 0x040fe200000418ff */
[----:B------:R-:W1:Y:S01]  /*5d50*/  LDSM.16.MT88.4 R48, [R172+0x2800] ;  /* 0x00280000ac30783b */ /* 0x000e620000004200 */
[----:B------:R2:W1:Y:S06]  /*5d60*/  MUFU.EX2 R192, R3 ;  /* 0x0000000300c07308 */ /* 0x00046c0000000800 */
[----:B------:R-:W-:Y:S08]  /*5d70*/  HMMA.16816.F32.BF16 R32, R8, R60, RZ ;  /* 0x0000003c0820723c */ /* 0x000ff000000418ff */
[----:B----4-:R-:W-:Y:S01]  /*5d80*/  HMMA.16816.F32.BF16 R108, R4, R24, R16 ;  /* 0x00000018046c723c */ /* 0x010fe20000041810 */
[----:B--2---:R-:W-:-:S07]  /*5d90*/  FFMA.FTZ R3, R66, c[0x0][0x2d0], -R2 ;  /* 0x0000b40042037a23 */ /* 0x004fce0000010802 */
[C---:B------:R-:W-:Y:S01]  /*5da0*/  HMMA.16816.F32.BF16 R28, R8.reuse, R62, RZ ;  /* 0x0000003e081c723c */ /* 0x040fe200000418ff */
[----:B------:R-:W2:Y:S07]  /*5db0*/  LDSM.16.MT88.4 R60, [R171+0x4000] ;  /* 0x00400000ab3c783b */ /* 0x000eae0000004200 */
[----:B-----5:R-:W-:Y:S08]  /*5dc0*/  HMMA.16816.F32.BF16 R16, R8, R20, RZ ;  /* 0x000000140810723c */ /* 0x020ff000000418ff */
[C---:B------:R-:W-:Y:S08]  /*5dd0*/  HMMA.16816.F32.BF16 R140, R4.reuse, R26, R12 ;  /* 0x0000001a048c723c */ /* 0x040ff0000004180c */
[----:B---3--:R-:W-:Y:S01]  /*5de0*/  HMMA.16816.F32.BF16 R128, R4, R40, R32 ;  /* 0x000000280480723c */ /* 0x008fe20000041820 */
[----:B------:R-:W3:Y:S07]  /*5df0*/  LDSM.16.MT88.4 R32, [R217+0x4000] ;  /* 0x00400000d920783b */ /* 0x000eee0000004200 */
        /* <DEDUP_REMOVED lines=10> */
[----:B--2---:R-:W-:Y:S08]  /*5ea0*/  HMMA.16816.F32.BF16 R12, R8, R60, RZ ;  /* 0x0000003c080c723c */ /* 0x004ff000000418ff */
[C---:B------:R-:W-:Y:S08]  /*5eb0*/  HMMA.16816.F32.BF16 R80, R4.reuse, R46, R16 ;  /* 0x0000002e0450723c */ /* 0x040ff00000041810 */
[----:B------:R-:W-:Y:S01]  /*5ec0*/  HMMA.16816.F32.BF16 R96, R4, R48, R28 ;  /* 0x000000300460723c */ /* 0x000fe2000004181c */
[----:B------:R-:W2:Y:S07]  /*5ed0*/  LDSM.16.MT88.4 R28, [R172+0x4000] ;  /* 0x00400000ac1c783b */ /* 0x000eae0000004200 */
[C---:B---3--:R-:W-:Y:S08]  /*5ee0*/  HMMA.16816.F32.BF16 R16, R8.reuse, R32, RZ ;  /* 0x000000200810723c */ /* 0x048ff000000418ff */
        /* <DEDUP_REMOVED lines=8> */
[----:B--2---:R-:W-:Y:S08]  /*5f70*/  HMMA.16816.F32.BF16 R12, R8, R28, RZ ;  /* 0x0000001c080c723c */ /* 0x004ff000000418ff */
        /* <DEDUP_REMOVED lines=8> */
[----:B-1----:R1:W-:Y:S02]  /*6000*/  MUFU.EX2 R92, R3 ;  /* 0x00000003005c7308 */ /* 0x0023e40000000800 */
        /* <DEDUP_REMOVED lines=13> */
[--C-:B------:R-:W-:Y:S02]  /*60e0*/  FFMA.FTZ R14, R94, c[0x0][0x2d0], -R0.reuse ;  /* 0x0000b4005e0e7a23 */ /* 0x100fe40000010800 */
[----:B------:R-:W-:Y:S02]  /*60f0*/  FFMA.FTZ R0, R74, c[0x0][0x2d0], -R0 ;  /* 0x0000b4004a007a23 */ /* 0x000fe40000010800 */
[----:B------:R2:W3:Y:S08]  /*6100*/  MUFU.EX2 R102, R3 ;  /* 0x0000000300667308 */ /* 0x0004f00000000800 */
[----:B------:R4:W-:Y:S01]  /*6110*/  MUFU.EX2 R183, R0 ;  /* 0x0000000000b77308 */ /* 0x0009e20000000800 */
[----:B--2---:R-:W-:Y:S01]  /*6120*/  FFMA.FTZ R3, R68, c[0x0][0x2d0], -R2 ;  /* 0x0000b40044037a23 */ /* 0x004fe20000010802 */
[----:B---3--:R-:W-:-:S06]  /*6130*/  F2FP.BF16.PACK_AB R5, R102, R92 ;  /* 0x0000005c6605723e */ /* 0x008fcc00000010ff */
[----:B------:R-:W-:Y:S01]  /*6140*/  MUFU.EX2 R14, R14 ;  /* 0x0000000e000e7308 */ /* 0x000fe20000000800 */
[----:B----4-:R-:W-:-:S07]  /*6150*/  FFMA.FTZ R0, R163, c[0x0][0x2d0], -R2 ;  /* 0x0000b400a3007a23 */ /* 0x010fce0000010802 */
[----:B------:R2:W-:Y:S08]  /*6160*/  MUFU.EX2 R103, R3 ;  /* 0x0000000300677308 */ /* 0x0005f00000000800 */
[----:B------:R-:W-:Y:S01]  /*6170*/  MUFU.EX2 R12, R12 ;  /* 0x0000000c000c7308 */ /* 0x000fe20000000800 */
[----:B--2---:R-:W-:-:S07]  /*6180*/  FFMA.FTZ R3, R69, c[0x0][0x2d0], -R2 ;  /* 0x0000b40045037a23 */ /* 0x004fce0000010802 */
[----:B------:R2:W3:Y:S02]  /*6190*/  MUFU.EX2 R136, R3 ;  /* 0x0000000300887308 */ /* 0x0004e40000000800 */
[----:B--2---:R-:W-:Y:S01]  /*61a0*/  FADD.FTZ R3, R156, R4 ;  /* 0x000000049c037221 */ /* 0x004fe20000010000 */
[----:B------:R-:W-:Y:S02]  /*61b0*/  F2FP.BF16.PACK_AB R4, R184, R181 ;  /* 0x000000b5b804723e */ /* 0x000fe400000010ff */
[----:B---3--:R-:W-:Y:S01]  /*61c0*/  F2FP.BF16.PACK_AB R7, R136, R103 ;  /* 0x000000678807723e */ /* 0x008fe200000010ff */
[----:B------:R-:W-:Y:S02]  /*61d0*/  FADD.FTZ R15, R157, R3 ;  /* 0x000000039d0f7221 */ /* 0x000fe40000010000 */
[----:B------:R-:W-:-:S04]  /*61e0*/  FADD.FTZ R3, R65, R64 ;  /* 0x0000004041037221 */ /* 0x000fc80000010000 */
        /* <DEDUP_REMOVED lines=26> */
[----:B------:R-:W-:-:S06]  /*6390*/  F2FP.BF16.PACK_AB R98, R183, R12 ;  /* 0x0000000cb762723e */ /* 0x000fcc00000010ff */
        /* <DEDUP_REMOVED lines=17> */
[----:B------:R-:W-:-:S02]  /*64b0*/  FFMA.FTZ R4, R173, c[0x0][0x2d0], -R2 ;  /* 0x0000b400ad047a23 */ /* 0x000fc40000010802 */
[--C-:B-1----:R-:W-:Y:S02]  /*64c0*/  FFMA.FTZ R0, R176, c[0x0][0x2d0], -R2.reuse ;  /* 0x0000b400b0007a23 */ /* 0x102fe40000010802 */
[----:B------:R-:W-:Y:S01]  /*64d0*/  FFMA.FTZ R2, R160, c[0x0][0x2d0], -R2 ;  /* 0x0000b400a0027a23 */ /* 0x000fe20000010802 */
[----:B------:R1:W-:Y:S08]  /*64e0*/  MUFU.EX2 R8, R4 ;  /* 0x0000000400087308 */ /* 0x0003f00000000800 */
[----:B------:R-:W2:Y:S08]  /*64f0*/  MUFU.EX2 R11, R0 ;  /* 0x00000000000b7308 */ /* 0x000eb00000000800 */
[----:B------:R-:W3:Y:S01]  /*6500*/  MUFU.EX2 R9, R2 ;  /* 0x0000000200097308 */ /* 0x000ee20000000800 */
[----:B-1----:R-:W-:Y:S01]  /*6510*/  LDSM.16.MT88.4 R4, [R219+0x5800] ;  /* 0x00580000db04783b */ /* 0x002fe20000004200 */
[----:B--2---:R-:W-:Y:S01]  /*6520*/  F2FP.BF16.PACK_AB R97, R11, R10 ;  /* 0x0000000a0b61723e */ /* 0x004fe200000010ff */
[----:B------:R-:W-:-:S02]  /*6530*/  FADD.FTZ R0, R95, R3 ;  /* 0x000000035f007221 */ /* 0x000fc40000010000 */
[----:B------:R-:W-:Y:S02]  /*6540*/  FADD.FTZ R3, R209, R15 ;  /* 0x0000000fd1037221 */ /* 0x000fe40000010000 */
        /* <DEDUP_REMOVED lines=18> */
[----:B------:R-:W-:Y:S01]  /*6670*/  FADD.FTZ R0, R192, R3 ;  /* 0x00000003c0007221 */ /* 0x000fe20000010000 */
[----:B------:R-:W-:Y:S01]  /*6680*/  IADD3 R3, R180, -0x3, RZ ;  /* 0xfffffffdb4037810 */ /* 0x000fe20007ffe0ff */
[----:B------:R-:W-:Y:S01]  /*6690*/  FADD.FTZ R2, R136, R2 ;  /* 0x0000000288027221 */ /* 0x000fe20000010000 */
[----:B------:R-:W-:Y:S01]  /*66a0*/  HMMA.16816.F32.BF16 R44, R96, R48, R68 ;  /* 0x00000030602c723c */ /* 0x000fe20000041844 */
[----:B------:R-:W-:Y:S01]  /*66b0*/  FADD.FTZ R0, R14, R0 ;  /* 0x000000000e007221 */ /* 0x000fe20000010000 */
[----:B------:R-:W-:Y:S01]  /*66c0*/  ISETP.GE.AND P0, PT, R3, R188, PT ;  /* 0x000000bc0300720c */ /* 0x000fe20003f06270 */
[----:B------:R-:W-:Y:S02]  /*66d0*/  FADD.FTZ R2, R10, R2 ;  /* 0x000000020a027221 */ /* 0x000fe40000010000 */
[----:B------:R-:W-:-:S02]  /*66e0*/  FADD.FTZ R0, R13, R0 ;  /* 0x000000000d007221 */ /* 0x000fc40000010000 */
[----:B------:R-:W-:Y:S01]  /*66f0*/  FADD.FTZ R2, R11, R2 ;  /* 0x000000020b027221 */ /* 0x000fe20000010000 */
[C---:B------:R-:W-:Y:S01]  /*6700*/  HMMA.16816.F32.BF16 R40, R96.reuse, R42, R64 ;  /* 0x0000002a6028723c */ /* 0x040fe20000041840 */
[----:B------:R-:W1:Y:S01]  /*6710*/  LDSM.16.MT88.4 R64, [R219+0x3800] ;  /* 0x00380000db40783b */ /* 0x000e620000004200 */
[----:B------:R-:W-:Y:S02]  /*6720*/  FADD.FTZ R0, R12, R0 ;  /* 0x000000000c007221 */ /* 0x000fe40000010000 */
[----:B------:R-:W-:Y:S02]  /*6730*/  FADD.FTZ R2, R8, R2 ;  /* 0x0000000208027221 */ /* 0x000fe40000010000 */
[----:B------:R-:W-:Y:S02]  /*6740*/  FADD.FTZ R183, R183, R0 ;  /* 0x00000000b7b77221 */ /* 0x000fe40000010000 */
[----:B------:R-:W-:Y:S01]  /*6750*/  HMMA.16816.F32.BF16 R48, R96, R50, R72 ;  /* 0x000000326030723c */ /* 0x000fe20000041848 */
[----:B------:R-:W2:Y:S01]  /*6760*/  LDSM.16.MT88.4 R72, [R171+0x5800] ;  /* 0x00580000ab48783b */ /* 0x000ea20000004200 */
[----:B------:R-:W-:-:S06]  /*6770*/  FADD.FTZ R184, R9, R2 ;  /* 0x0000000209b87221 */ /* 0x000fcc0000010000 */
        /* <DEDUP_REMOVED lines=23> */
[----:B------:R-:W-:Y:S02]  /*68f0*/  IMAD.MOV.U32 R176, RZ, RZ, c[0x0][0x2b8] ;  /* 0x0000ae00ffb07624 */ /* 0x000fe400078e00ff */
[----:B------:R-:W-:-:S02]  /*6900*/  IMAD R163, R187, 0x20, R205 ;  /* 0x00000020bba37824 */ /* 0x000fc400078e02cd */
[----:B------:R-:W-:Y:S01]  /*6910*/  IMAD.MOV.U32 R174, RZ, RZ, RZ ;  /* 0x000000ffffae7224 */ /* 0x000fe200078e00ff */
[----:B------:R-:W-:Y:S02]  /*6920*/  ISETP.NE.AND P5, PT, R176, 0x1, PT ;  /* 0x00000001b000780c */ /* 0x000fe40003fa5270 */
[C---:B------:R-:W-:Y:S02]  /*6930*/  IADD3 R2, R163.reuse, R161, R193 ;  /* 0x000000a1a3027210 */ /* 0x040fe40007ffe0c1 */
[----:B------:R-:W-:Y:S02]  /*6940*/  ISETP.GT.AND P4, PT, R163, 0x3f, PT ;  /* 0x0000003fa300780c */ /* 0x000fe40003f84270 */
[----:B------:R-:W-:-:S05]  /*6950*/  IADD3 R2, R2, -0x80, RZ ;  /* 0xffffff8002027810 */ /* 0x000fca0007ffe0ff */
        /* <DEDUP_REMOVED lines=10> */
[C---:B------:R-:W-:Y:S01]  /*6a00*/  IMAD.SHL.U32 R18, R185.reuse, 0x2, RZ ;  /* 0x00000002b9127824 */ /* 0x040fe200078e00ff */
        /* <DEDUP_REMOVED lines=23> */
.L_x_2201:
[----:B------:R-:W-:Y:S05]  /*6b80*/  BRA.DIV ~URZ, `(.L_x_2068) ;  /* 0x000105a27f007947 */ /* 0x000fea000b800000 */
[----:B------:R-:W3:Y:S02]  /*6b90*/  SHFL.IDX PT, R0, R12, RZ, 0x181f ;  /* 0x00181fff0c007589 */ /* 0x000ee400000e0000 */
[----:B---3--:R-:W-:-:S05]  /*6ba0*/  IADD3 R8, P0, R0, R17, RZ ;  /* 0x0000001100087210 */ /* 0x008fca0007f1e0ff */
[----:B--2---:R-:W-:Y:S01]  /*6bb0*/  IMAD.X R9, R4, 0x1, R14, P0 ;  /* 0x0000000104097824 */ /* 0x004fe200000e060e */
[----:B------:R-:W-:-:S05]  /*6bc0*/  IADD3 R6, P0, R0, R16, RZ ;  /* 0x0000001000067210 */ /* 0x000fca0007f1e0ff */
[----:B------:R-:W-:Y:S01]  /*6bd0*/  IMAD.X R7, R4, 0x1, R13, P0 ;  /* 0x0000000104077824 */ /* 0x000fe200000e060d */
[----:B------:R-:W-:Y:S02]  /*6be0*/  IADD3 R2, P0, R0, R18, RZ ;  /* 0x0000001200027210 */ /* 0x000fe40007f1e0ff */
[----:B------:R-:W2:Y:S03]  /*6bf0*/  SHFL.IDX PT, R0, R12, 0x1, 0x181f ;  /* 0x00381f000c007f89 */ /* 0x000ea600000e0000 */
[----:B------:R-:W-:Y:S01]  /*6c00*/  IMAD.X R3, R4, 0x1, R15, P0 ;  /* 0x0000000104037824 */ /* 0x000fe200000e060f */
[----:B------:R-:W-:Y:S01]  /*6c10*/  ISETP.GE.AND P0, PT, R177, c[0x0][0x1d4], PT ;  /* 0x00007500b1007a0c */ /* 0x000fe20003f06270 */
[----:B------:R3:W4:Y:S03]  /*6c20*/  SHFL.IDX PT, R4, R5, 0x1, 0x181f ;  /* 0x00381f0005047f89 */ /* 0x00072600000e0000 */
[----:B------:R-:W-:-:S09]  /*6c30*/  SEL R11, RZ, 0x10, P0 ;  /* 0x00000010ff0b7807 */ /* 0x000fd20000000000 */
[----:B------:R1:W-:Y:S01]  /*6c40*/  LDGSTS.E.BYPASS.LTC128B.128 [R204+0xc100], [R8.64], !P0 ;  /* 0x0c10000008cc7fae */ /* 0x0003e2000c101d46 */
[----:B------:R-:W-:-:S04]  /*6c50*/  ISETP.GE.AND P0, PT, R186, c[0x0][0x1d4], PT ;  /* 0x00007500ba007a0c */ /* 0x000fc80003f06270 */
[----:B------:R-:W-:-:S09]  /*6c60*/  SEL R10, RZ, 0x10, P0 ;  /* 0x00000010ff0a7807 */ /* 0x000fd20000000000 */
[----:B------:R1:W-:Y:S01]  /*6c70*/  LDGSTS.E.BYPASS.LTC128B.128 [R204+0xe100], [R6.64], !P0 ;  /* 0x0e10000006cc7fae */ /* 0x0003e2000c101d46 */
[----:B------:R-:W-:-:S04]  /*6c80*/  ISETP.GE.AND P0, PT, R185, c[0x0][0x1d4], PT ;  /* 0x00007500b9007a0c */ /* 0x000fc80003f06270 */
[----:B-1-3--:R-:W-:-:S09]  /*6c90*/  SEL R5, RZ, 0x10, P0 ;  /* 0x00000010ff057807 */ /* 0x00afd20000000000 */
[----:B------:R1:W-:Y:S02]  /*6ca0*/  LDGSTS.E.BYPASS.LTC128B.128 [R204+0x10100], [R2.64], !P0 ;  /* 0x1010000002cc7fae */ /* 0x0003e4000c101d46 */
.L_x_2202:
[----:B-12-4-:R-:W-:-:S04]  /*6cb0*/  IADD3 R2, -R10, 0x10, RZ ;  /* 0x000000100a027810 */ /* 0x016fc80007ffe1ff */
[----:B------:R-:W-:-:S04]  /*6cc0*/  LOP3.LUT R2, R2, 0xf, RZ, 0xc0, !PT ;  /* 0x0000000f02027812 */ /* 0x000fc800078ec0ff */
[----:B------:R-:W-:Y:S02]  /*6cd0*/  IADD3 R6, P3, P0, R2, R0, R16 ;  /* 0x0000000002067210 */ /* 0x000fe4000787e010 */
[----:B------:R-:W-:Y:S02]  /*6ce0*/  IADD3 R2, -R11, 0x10, RZ ;  /* 0x000000100b027810 */ /* 0x000fe40007ffe1ff */
[----:B------:R-:W-:Y:S02]  /*6cf0*/  IADD3.X R7, RZ, R4, R13, P3, P0 ;  /* 0x00000004ff077210 */ /* 0x000fe40001fe040d */
        /* <DEDUP_REMOVED lines=16> */
.L_x_2066:
[----:B------:R-:W-:Y:S05]  /*6e00*/  BSYNC B0 ;  /* 0x0000000000007941 */ /* 0x000fea0003800000 */
.L_x_2065:
[----:B------:R-:W-:Y:S01]  /*6e10*/  IMAD.MOV.U32 R0, RZ, RZ, c[0x0][0x2c4] ;  /* 0x0000b100ff007624 */ /* 0x000fe200078e00ff */
[----:B------:R-:W0:Y:S01]  /*6e20*/  LDGDEPBAR ;  /* 0x00000000000079af */ /* 0x000e220000000000 */
[----:B-1----:R-:W-:Y:S01]  /*6e30*/  IMAD.MOV.U32 R3, RZ, RZ, c[0x0][0x32c] ;  /* 0x0000cb00ff037624 */ /* 0x002fe200078e00ff */
[----:B------:R-:W-:Y:S02]  /*6e40*/  IADD3 R173, R180, -0x2, RZ ;  /* 0xfffffffeb4ad7810 */ /* 0x000fe40007ffe0ff */
[----:B------:R-:W-:Y:S01]  /*6e50*/  ISETP.NE.AND P0, PT, R0, 0x1, PT ;  /* 0x000000010000780c */ /* 0x000fe20003f05270 */
[----:B------:R-:W-:-:S12]  /*6e60*/  IMAD.MOV.U32 R0, RZ, RZ, R203 ;  /* 0x000000ffff007224 */ /* 0x000fd800078e00cb */
[----:B------:R-:W-:-:S05]  /*6e70*/  @P0 IMAD.HI.U32 R2, R203, c[0x0][0x2c8], RZ ;  /* 0x0000b200cb020a27 */ /* 0x000fca00078e00ff */
[----:B------:R-:W-:Y:S02]  /*6e80*/  @P0 SHF.R.U32.HI R0, RZ, c[0x0][0x2cc], R2 ;  /* 0x0000b300ff000a19 */ /* 0x000fe40000011602 */
[----:B------:R-:W-:-:S03]  /*6e90*/  ISETP.GE.AND P0, PT, R3, 0x1, PT ;  /* 0x000000010300780c */ /* 0x000fc60003f06270 */
[----:B------:R-:W-:-:S05]  /*6ea0*/  IMAD.IADD R2, R218, 0x1, R0 ;  /* 0x00000001da027824 */ /* 0x000fca00078e0200 */
[----:B------:R-:W-:-:S05]  /*6eb0*/  IADD3 R0, R2, c[0x0][0x328], RZ ;  /* 0x0000ca0002007a10 */ /* 0x000fca0007ffe0ff */
[----:B------:R-:W-:Y:S05]  /*6ec0*/  @!P0 BRA `(.L_x_2069) ;  /* 0x0000013000008947 */ /* 0x000fea0003800000 */
        /* <DEDUP_REMOVED lines=11> */
.L_x_2071:
[----:B------:R-:W-:-:S04]  /*6f80*/  MOV R2, 0x1 ;  /* 0x0000000100027802 */ /* 0x000fc80000000f00 */
[----:B------:R-:W-:-:S13]  /*6f90*/  ISETP.NE.AND P0, PT, R2, c[0x0][0x32c], PT ;  /* 0x0000cb0002007a0c */ /* 0x000fda0003f05270 */
[----:B------:R-:W-:-:S05]  /*6fa0*/  @P0 IMAD.HI.U32 R2, R3, c[0x0][0x330], RZ ;  /* 0x0000cc0003020a27 */ /* 0x000fca00078e00ff */
[----:B------:R-:W-:Y:S02]  /*6fb0*/  @P0 SHF.R.U32.HI R3, RZ, c[0x0][0x334], R2 ;  /* 0x0000cd00ff030a19 */ /* 0x000fe40000011602 */
.L_x_2072:
[----:B------:R-:W-:Y:S05]  /*6fc0*/  BSYNC B0 ;  /* 0x0000000000007941 */ /* 0x000fea0003800000 */
.L_x_2070:
[----:B------:R-:W-:-:S05]  /*6fd0*/  MOV R2, c[0x0][0x32c] ;  /* 0x0000cb0000027a02 */ /* 0x000fca0000000f00 */
[----:B------:R-:W-:-:S05]  /*6fe0*/  IMAD R3, R3, R2, c[0x0][0x32c] ;  /* 0x0000cb0003037624 */ /* 0x000fca00078e0202 */
[----:B------:R-:W-:-:S04]  /*6ff0*/  IMNMX R0, R0, R3, PT ;  /* 0x0000000300007217 */ /* 0x000fc80003800200 */
.L_x_2069:
[----:B------:R-:W-:Y:S01]  /*7000*/  SHF.R.S32.HI R2, RZ, 0x1f, R0 ;  /* 0x0000001fff027819 */ /* 0x000fe20000011400 */
[----:B------:R-:W-:Y:S02]  /*7010*/  IMAD.MOV.U32 R163, RZ, RZ, 0x1 ;  /* 0x00000001ffa37424 */ /* 0x000fe400078e00ff */
[----:B------:R-:W-:Y:S01]  /*7020*/  IMAD.MOV.U32 R178, RZ, RZ, RZ ;  /* 0x000000ffffb27224 */ /* 0x000fe200078e00ff */
[----:B------:R-:W-:-:S04]  /*7030*/  LEA.HI R0, R2, R0, RZ, 0x6 ;  /* 0x0000000002007211 */ /* 0x000fc800078f30ff */
[----:B------:R-:W-:-:S04]  /*7040*/  SHF.R.S32.HI R0, RZ, 0x6, R0 ;  /* 0x00000006ff007819 */ /* 0x000fc80000011400 */
[----:B------:R-:W-:-:S04]  /*7050*/  IMNMX R192, R188, R0, !PT ;  /* 0x00000000bcc07217 */ /* 0x000fc80007800200 */
[----:B------:R-:W-:-:S13]  /*7060*/  ISETP.GE.AND P0, PT, R173, R192, PT ;  /* 0x000000c0ad00720c */ /* 0x000fda0003f06270 */
[----:B------:R-:W-:Y:S05]  /*7070*/  @!P0 BRA `(.L_x_2073) ;  /* 0x00003aa000008947 */ /* 0x000fea0003800000 */
[----:B------:R-:W-:Y:S01]  /*7080*/  ISETP.GE.AND P0, PT, R177, c[0x0][0x1d4], PT ;  /* 0x00007500b1007a0c */ /* 0x000fe20003f06270 */
[----:B------:R-:W-:Y:S01]  /*7090*/  IMAD.MOV.U32 R103, RZ, RZ, R100 ;  /* 0x000000ffff677224 */ /* 0x000fe200078e0064 */
[----:B------:R-:W-:Y:S01]  /*70a0*/  LOP3.LUT R213, R213, 0xfffffffb, RZ, 0xc0, !PT ;  /* 0xfffffffbd5d57812 */ /* 0x000fe200078ec0ff */
[----:B------:R-:W-:Y:S02]  /*70b0*/  IMAD.MOV.U32 R102, RZ, RZ, R101 ;  /* 0x000000ffff667224 */ /* 0x000fe400078e0065 */
[----:B------:R-:W-:Y:S02]  /*70c0*/  IMAD.MOV.U32 R176, RZ, RZ, R173 ;  /* 0x000000ffffb07224 */ /* 0x000fe400078e00ad */
[----:B------:R-:W-:Y:S02]  /*70d0*/  IMAD.MOV.U32 R178, RZ, RZ, RZ ;  /* 0x000000ffffb27224 */ /* 0x000fe400078e00ff */
[----:B------:R-:W-:-:S04]  /*70e0*/  IMAD.MOV.U32 R163, RZ, RZ, 0x1 ;  /* 0x00000001ffa37424 */ /* 0x000fc800078e00ff */
[----:B------:R-:W-:Y:S02]  /*70f0*/  @P0 LOP3.LUT R213, R213, 0x4, RZ, 0xfc, !PT ;  /* 0x00000004d5d50812 */ /* 0x000fe400078efcff */
[----:B------:R-:W-:Y:S02]  /*7100*/  ISETP.GE.AND P0, PT, R186, c[0x0][0x1d4], PT ;  /* 0x00007500ba007a0c */ /* 0x000fe40003f06270 */
[----:B------:R-:W-:-:S11]  /*7110*/  LOP3.LUT R213, R213, 0xfffffffd, RZ, 0xc0, !PT ;  /* 0xfffffffdd5d57812 */ /* 0x000fd600078ec0ff */
[----:B------:R-:W-:Y:S02]  /*7120*/  @P0 LOP3.LUT R213, R213, 0x2, RZ, 0xfc, !PT ;  /* 0x00000002d5d50812 */ /* 0x000fe400078efcff */
.L_x_2090:
[----:B------:R-:W-:Y:S04]  /*7130*/  DEPBAR.LE SB0, 0x2 ;  /* 0x000080800000791a */ /* 0x000fe80000000000 */
[----:B------:R-:W-:Y:S01]  /*7140*/  WARPSYNC 0xffffffff ;  /* 0xffffffff00007948 */ /* 0x000fe20003800000 */
[----:B------:R-:W-:Y:S01]  /*7150*/  BAR.SYNC.DEFER_BLOCKING 0x0 ;  /* 0x0000000000007b1d */ /* 0x000fe20000010000 */
[----:B------:R-:W-:Y:S01]  /*7160*/  IMAD R161, R163, 0x6000, RZ ;  /* 0x00006000a3a17824 */ /* 0x000fe200078e02ff */
[----:B------:R-:W-:Y:S04]  /*7170*/  ISETP.GE.AND P0, PT, R188, R176, PT ;  /* 0x000000b0bc00720c */ /* 0x000fe80003f06270 */
[----:B------:R-:W-:Y:S04]  /*7180*/  IADD3 R0, R170, R161, RZ ;  /* 0x000000a1aa007210 */ /* 0x000fe80007ffe0ff */
[----:B------:R-:W-:Y:S01]  /*7190*/  IADD3 R100, R168, R0, RZ ;  /* 0x00000000a8647210 */ /* 0x000fe20007ffe0ff */
        /* <DEDUP_REMOVED lines=35> */
[----:B------:R4:W3:Y:S02]  /*73d0*/  SHFL.IDX PT, R5, R12, RZ, 0x181f ;  /* 0x00181fff0c057589 */ /* 0x0008e400000e0000 */
.L_x_2203:
[----:B------:R-:W-:-:S05]  /*73e0*/  BRA.DIV ~URZ, `(.L_x_2077) ;  /* 0x0000fff27f007947 */ /* 0x000fca000b800000 */
[----:B------:R-:W5:Y:S01]  /*73f0*/  SHFL.IDX PT, R2, R13, RZ, 0x181f ;  /* 0x00181fff0d027589 */ /* 0x000f6200000e0000 */
[----:B------:R-:W-:Y:S01]  /*7400*/  ISETP.GE.AND P4, PT, R177, c[0x0][0x1d4], PT ;  /* 0x00007500b1007a0c */ /* 0x000fe20003f86270 */
[----:B------:R-:W-:Y:S01]  /*7410*/  IMAD R4, R178, 0x6000, R206 ;  /* 0x00006000b2047824 */ /* 0x000fe200078e02ce */
[----:B------:R-:W-:Y:S04]  /*7420*/  ISETP.GE.AND P3, PT, R186, c[0x0][0x1d4], PT ;  /* 0x00007500ba007a0c */ /* 0x000fe80003f66270 */
[----:B------:R-:W-:Y:S02]  /*7430*/  SEL R15, RZ, 0x10, P3 ;  /* 0x00000010ff0f7807 */ /* 0x000fe40001800000 */
[C---:B-----5:R-:W-:Y:S05]  /*7440*/  IADD3 R6, P0, R2.reuse, R28, RZ ;  /* 0x0000001c02067210 */ /* 0x060fea0007f1e0ff */
[C---:B---3--:R-:W-:Y:S05]  /*7450*/  IMAD.X R7, R5.reuse, 0x1, R20, P0 ;  /* 0x0000000105077824 */ /* 0x048fea00000e0614 */
[----:B------:R-:W-:Y:S01]  /*7460*/  @!PT LDS RZ, [RZ] ;  /* 0x00000000fffff984 */ /* 0x000fe20000000800 */
[----:B------:R-:W-:Y:S01]  /*7470*/  @!PT LDS RZ, [RZ] ;  /* 0x00000000fffff984 */ /* 0x000fe20000000800 */
[----:B------:R3:W-:Y:S02]  /*7480*/  LDGSTS.E.BYPASS.LTC128B.128 [R4], [R6.64], !P4 ;  /* 0x0000000006047fae */ /* 0x0007e4000e101d46 */
[C---:B---3--:R-:W-:Y:S05]  /*7490*/  IADD3 R6, P0, R2.reuse, R23, RZ ;  /* 0x0000001702067210 */ /* 0x048fea0007f1e0ff */
[C---:B------:R-:W-:Y:S01]  /*74a0*/  IMAD.X R7, R5.reuse, 0x1, R21, P0 ;  /* 0x0000000105077824 */ /* 0x040fe200000e0615 */
[----:B------:R-:W-:Y:S04]  /*74b0*/  IADD3 R2, P0, R2, R29, RZ ;  /* 0x0000001d02027210 */ /* 0x000fe80007f1e0ff */
[----:B------:R3:W-:Y:S01]  /*74c0*/  LDGSTS.E.BYPASS.LTC128B.128 [R4+0x2000], [R6.64], !P3 ;  /* 0x0200000006047fae */ /* 0x0007e2000d901d46 */
[----:B------:R-:W-:Y:S01]  /*74d0*/  IMAD.X R3, R5, 0x1, R22, P0 ;  /* 0x0000000105037824 */ /* 0x000fe200000e0616 */
[----:B------:R-:W-:Y:S02]  /*74e0*/  ISETP.GE.AND P0, PT, R185, c[0x0][0x1d4], PT ;  /* 0x00007500b9007a0c */ /* 0x000fe40003f06270 */
[----:B------:R4:W2:Y:S02]  /*74f0*/  SHFL.IDX PT, R5, R12, 0x1, 0x181f ;  /* 0x00381f000c057f89 */ /* 0x0008a400000e0000 */
[----:B------:R-:W-:Y:S09]  /*7500*/  SEL R14, RZ, 0x10, P0 ;  /* 0x00000010ff0e7807 */ /* 0x000ff20000000000 */
[----:B------:R5:W-:Y:S01]  /*7510*/  LDGSTS.E.BYPASS.LTC128B.128 [R4+0x4000], [R2.64], !P0 ;  /* 0x0400000002047fae */ /* 0x000be2000c101d46 */
[----:B---3--:R-:W-:Y:S03]  /*7520*/  SEL R7, RZ, 0x10, P4 ;  /* 0x00000010ff077807 */ /* 0x008fe60002000000 */
[----:B-----5:R4:W3:Y:S04]  /*7530*/  SHFL.IDX PT, R2, R13, 0x1, 0x181f ;  /* 0x00381f000d027f89 */ /* 0x0208e800000e0000 */
.L_x_2204:
[----:B--2---:R-:W-:Y:S02]  /*7540*/  IADD3 R3, -R15, 0x10, RZ ;  /* 0x000000100f037810 */ /* 0x004fe40007ffe1ff */
[----:B------:R-:W-:Y:S02]  /*7550*/  ISETP.NE.U32.AND P6, PT, R7, RZ, PT ;  /* 0x000000ff0700720c */ /* 0x000fe40003fc5070 */
[----:B------:R-:W-:Y:S04]  /*7560*/  LOP3.LUT R3, R3, 0xf, RZ, 0xc0, !PT ;  /* 0x0000000f03037812 */ /* 0x000fe800078ec0ff */
[-C--:B---3--:R-:W-:Y:S02]  /*7570*/  IADD3 R6, P3, P0, R3, R2.reuse, R23 ;  /* 0x0000000203067210 */ /* 0x088fe4000787e017 */
[----:B------:R-:W-:Y:S02]  /*7580*/  IADD3 R3, -R7, 0x10, RZ ;  /* 0x0000001007037810 */ /* 0x000fe40007ffe1ff */
[-C--:B------:R-:W-:Y:S02]  /*7590*/  IADD3.X R7, RZ, R5.reuse, R21, P3, P0 ;  /* 0x00000005ff077210 */ /* 0x080fe40001fe0415 */
[----:B------:R-:W-:Y:S04]  /*75a0*/  LOP3.LUT R3, R3, 0xf, RZ, 0xc0, !PT ;  /* 0x0000000f03037812 */ /* 0x000fe800078ec0ff */
[-C--:B----4-:R-:W-:Y:S02]  /*75b0*/  IADD3 R12, P5, P4, R3, R2.reuse, R28 ;  /* 0x00000002030c7210 */ /* 0x090fe40007cbe01c */
[C---:B------:R-:W-:Y:S02]  /*75c0*/  IADD3 R3, -R14.reuse, 0x10, RZ ;  /* 0x000000100e037810 */ /* 0x040fe40007ffe1ff */
[-C--:B------:R-:W-:Y:S02]  /*75d0*/  IADD3.X R13, RZ, R5.reuse, R20, P5, P4 ;  /* 0x00000005ff0d7210 */ /* 0x080fe40002fe8414 */
[----:B------:R-:W-:Y:S03]  /*75e0*/  LOP3.LUT R3, R3, 0xf, RZ, 0xc0, !PT ;  /* 0x0000000f03037812 */ /* 0x000fe600078ec0ff */
[----:B------:R-:W-:Y:S01]  /*75f0*/  @!PT LDS RZ, [RZ] ;  /* 0x00000000fffff984 */ /* 0x000fe20000000800 */
[----:B------:R-:W-:Y:S01]  /*7600*/  @!PT LDS RZ, [RZ] ;  /* 0x00000000fffff984 */ /* 0x000fe20000000800 */
[----:B------:R-:W-:Y:S01]  /*7610*/  @!PT LDS RZ, [RZ] ;  /* 0x00000000fffff984 */ /* 0x000fe20000000800 */
[----:B------:R2:W-:Y:S01]  /*7620*/  LDGSTS.E.BYPASS.LTC128B.128.ZFILL [R4+0x1000], [R12.64], P6 ;  /* 0x010000000c047fae */ /* 0x0005e2000b141d46 */
[----:B------:R-:W-:Y:S04]  /*7630*/  IADD3 R2, P3, P0, R3, R2, R29 ;  /* 0x0000000203027210 */ /* 0x000fe8000787e01d */
[----:B------:R-:W-:Y:S02]  /*7640*/  IADD3.X R3, RZ, R5, R22, P3, P0 ;  /* 0x00000005ff037210 */ /* 0x000fe40001fe0416 */
[----:B------:R-:W-:Y:S11]  /*7650*/  ISETP.NE.U32.AND P0, PT, R15, RZ, PT ;  /* 0x000000ff0f00720c */ /* 0x000ff60003f05070 */
[----:B------:R-:W-:Y:S02]  /*7660*/  @!UPT UIADD3 URZ, URZ, URZ, URZ ;  /* 0x0000003f3f3ff290 */ /* 0x000fe4000fffe03f */
[----:B------:R2:W-:Y:S01]  /*7670*/  LDGSTS.E.BYPASS.LTC128B.128.ZFILL [R4+0x3000], [R6.64], P0 ;  /* 0x0300000006047fae */ /* 0x0005e20008141d46 */
[----:B------:R-:W-:Y:S11]  /*7680*/  ISETP.NE.U32.AND P0, PT, R14, RZ, PT ;  /* 0x000000ff0e00720c */ /* 0x000ff60003f05070 */
[----:B------:R-:W-:Y:S02]  /*7690*/  @!UPT UIADD3 URZ, URZ, URZ, URZ ;  /* 0x0000003f3f3ff290 */ /* 0x000fe4000fffe03f */
[----:B------:R2:W-:Y:S02]  /*76a0*/  LDGSTS.E.BYPASS.LTC128B.128.ZFILL [R4+0x5000], [R2.64], P0 ;  /* 0x0500000002047fae */ /* 0x0005e40008141d46 */
.L_x_2075:
[----:B------:R-:W-:Y:S05]  /*76b0*/  BSYNC B0 ;  /* 0x0000000000007941 */ /* 0x000fea0003800000 */
.L_x_2074:
[----:B------:R-:W0:Y:S01]  /*76c0*/  LDGDEPBAR ;  /* 0x00000000000079af */ /* 0x000e220000000000 */
[----:B------:R-:W-:Y:S01]  /*76d0*/  WARPSYNC 0xffffffff ;  /* 0xffffffff00007948 */ /* 0x000fe20003800000 */
[C---:B--23--:R-:W-:Y:S01]  /*76e0*/  HMMA.16816.F32.BF16 R4, R32.reuse, R8, RZ ;  /* 0x000000082004723c */ /* 0x04cfe200000418ff */
[----:B------:R-:W-:Y:S01]  /*76f0*/  IMAD.MOV.U32 R173, RZ, RZ, c[0x0][0x2c4] ;  /* 0x0000b100ffad7624 */ /* 0x000fe200078e00ff */
[----:B------:R-:W-:Y:S01]  /*7700*/  ULDC UR4, c[0x0][0x324] ;  /* 0x0000c90000047ab9 */ /* 0x000fe20000000800 */
[----:B------:R-:W-:Y:S01]  /*7710*/  ISETP.GE.AND P0, PT, R178, 0x1, PT ;  /* 0x00000001b200780c */ /* 0x000fe20003f06270 */
[----:B------:R-:W-:Y:S01]  /*7720*/  IMAD.IADD R160, R162, 0x1, R0 ;  /* 0x00000001a2a07824 */ /* 0x000fe200078e0200 */
[----:B------:R-:W-:Y:S01]  /*7730*/  IADD3 R2, R178, 0x1, RZ ;  /* 0x00000001b2027810 */ /* 0x000fe20007ffe0ff */
[----:B------:R-:W-:Y:S01]  /*7740*/  IMAD.IADD R101, R162, 0x1, R100 ;  /* 0x00000001a2657824 */ /* 0x000fe200078e0264 */
[----:B------:R-:W-:Y:S01]  /*7750*/  ISETP.NE.AND P3, PT, R173, 0x1, PT ;  /* 0x00000001ad00780c */ /* 0x000fe20003f65270 */
[C---:B------:R-:W-:Y:S01]  /*7760*/  HMMA.16816.F32.BF16 R8, R32.reuse, R10, RZ ;  /* 0x0000000a2008723c */ /* 0x040fe200000418ff */
[----:B------:R-:W-:Y:S01]  /*7770*/  IMAD.IADD R3, R168, 0x1, R0 ;  /* 0x00000001a8037824 */ /* 0x000fe200078e0200 */
[----:B------:R-:W-:Y:S02]  /*7780*/  ULOP3.LUT UR4, URZ, UR4, URZ, 0x33, !UPT ;  /* 0x000000043f047292 */ /* 0x000fe4000f8e333f */
[----:B------:R-:W-:Y:S01]  /*7790*/  SEL R178, R2, RZ, !P0 ;  /* 0x000000ff02b27207 */ /* 0x000fe20004000000 */
[----:B------:R-:W-:Y:S01]  /*77a0*/  IMAD.MOV.U32 R173, RZ, RZ, c[0x0][0x32c] ;  /* 0x0000cb00ffad7624 */ /* 0x000fe200078e00ff */
[----:B------:R-:W-:Y:S02]  /*77b0*/  IADD3 R2, R168, R0, R162 ;  /* 0x00000000a8027210 */ /* 0x000fe40007ffe0a2 */
[C---:B----4-:R-:W-:Y:S02]  /*77c0*/  HMMA.16816.F32.BF16 R12, R32.reuse, R16, RZ ;  /* 0x00000010200c723c */ /* 0x050fe400000418ff */
[----:B------:R-:W-:Y:S06]  /*77d0*/  ISETP.GE.AND P4, PT, R173, 0x1, PT ;  /* 0x00000001ad00780c */ /* 0x000fec0003f86270 */
        /* <DEDUP_REMOVED lines=30> */
[----:B------:R-:W-:Y:S01]  /*79c0*/  LDSM.16.M88.4 R152, [R3+0x5800] ;  /* 0x005800000398783b */ /* 0x000fe20000000200 */
[C---:B-1----:R-:W-:Y:S08]  /*79d0*/  HMMA.16816.F32.BF16 R4, R140.reuse, R144, R4 ;  /* 0x000000908c04723c */ /* 0x042ff00000041804 */
[C---:B------:R-:W-:Y:S01]  /*79e0*/  HMMA.16816.F32.BF16 R8, R140.reuse, R146, R8 ;  /* 0x000000928c08723c */ /* 0x040fe20000041808 */
[----:B------:R-:W-:Y:S07]  /*79f0*/  LDSM.16.M88.4 R144, [R164+0x4000] ;  /* 0x00400000a490783b */ /* 0x000fee0000000200 */
[C---:B--2---:R-:W-:Y:S08]  /*7a00*/  HMMA.16816.F32.BF16 R12, R140.reuse, R136, R12 ;  /* 0x000000888c0c723c */ /* 0x044ff0000004180c */
[C---:B------:R-:W-:Y:S01]  /*7a10*/  HMMA.16816.F32.BF16 R16, R140.reuse, R138, R16 ;  /* 0x0000008a8c10723c */ /* 0x040fe20000041810 */
[----:B------:R-:W1:Y:S07]  /*7a20*/  LDSM.16.M88.4 R136, [R101+0x1800] ;  /* 0x001800006588783b */ /* 0x000e6e0000000200 */
[C---:B------:R-:W-:Y:S08]  /*7a30*/  HMMA.16816.F32.BF16 R20, R140.reuse, R148, R20 ;  /* 0x000000948c14723c */ /* 0x040ff00000041814 */
[C---:B------:R-:W-:Y:S01]  /*7a40*/  HMMA.16816.F32.BF16 R24, R140.reuse, R150, R24 ;  /* 0x000000968c18723c */ /* 0x040fe20000041818 */
[----:B------:R-:W2:Y:S07]  /*7a50*/  LDSM.16.M88.4 R148, [R0+0x2000] ;  /* 0x002000000094783b */ /* 0x000eae0000000200 */
[C---:B-1----:R-:W-:Y:S08]  /*7a60*/  HMMA.16816.F32.BF16 R28, R140.reuse, R136, R28 ;  /* 0x000000888c1c723c */ /* 0x042ff0000004181c */
[----:B------:R-:W-:Y:S01]  /*7a70*/  HMMA.16816.F32.BF16 R32, R140, R138, R32 ;  /* 0x0000008a8c20723c */ /* 0x000fe20000041820 */
[----:B------:R-:W1:Y:S06]  /*7a80*/  LDSM.16.M88.4 R136, [R0+0x2800] ;  /* 0x002800000088783b */ /* 0x000e6c0000000200 */
[----:B------:R-:W3:Y:S01]  /*7a90*/  LDSM.16.M88.4 R140, [R0+0x3000] ;  /* 0x00300000008c783b */ /* 0x000ee20000000200 */
        /* <DEDUP_REMOVED lines=8> */
[----:B------:R-:W1:Y:S07]  /*7b20*/  LDSM.16.M88.4 R140, [R100+0x2000] ;  /* 0x00200000648c783b */ /* 0x000e6e0000000200 */
[C---:B--2---:R-:W-:Y:S08]  /*7b30*/  HMMA.16816.F32.BF16 R28, R144.reuse, R148, R28 ;  /* 0x00000094901c723c */ /* 0x044ff0000004181c */
[----:B------:R-:W-:Y:S01]  /*7b40*/  HMMA.16816.F32.BF16 R32, R144, R150, R32 ;  /* 0x000000969020723c */ /* 0x000fe20000041820 */
[----:B------:R-:W2:Y:S06]  /*7b50*/  LDSM.16.M88.4 R144, [R3+0x2800] ;  /* 0x002800000390783b */ /* 0x000eac0000000200 */
        /* <DEDUP_REMOVED lines=48> */
[----:B------:R2:W3:Y:S07]  /*7e60*/  LDSM.16.M88.4 R148, [R100+0x4000] ;  /* 0x004000006494783b */ /* 0x0004ee0000000200 */
[C---:B-1----:R-:W-:Y:S08]  /*7e70*/  HMMA.16816.F32.BF16 R28, R140.reuse, R144, R28 ;  /* 0x000000908c1c723c */ /* 0x042ff0000004181c */
[----:B------:R-:W-:Y:S01]  /*7e80*/  HMMA.16816.F32.BF16 R32, R140, R146, R32 ;  /* 0x000000928c20723c */ /* 0x000fe20000041820 */
[----:B------:R-:W1:Y:S06]  /*7e90*/  LDSM.16.M88.4 R140, [R3+0x4800] ;  /* 0x00480000038c783b */ /* 0x000e6c0000000200 */
[----:B------:R-:W4:Y:S01]  /*7ea0*/  LDSM.16.M88.4 R144, [R3+0x5000] ;  /* 0x005000000390783b */ /* 0x000f220000000200 */
[----:B--2---:R-:W-:Y:S04]  /*7eb0*/  IMAD.IADD R100, R212, 0x1, R203 ;  /* 0x00000001d4647824 */ /* 0x004fe800078e02cb */
[----:B------:R-:W-:Y:S05]  /*7ec0*/  @P3 IMAD.HI.U32 R0, R100, c[0x0][0x2c8], RZ ;  /* 0x0000b20064003a27 */ /* 0x000fea00078e00ff */
[----:B------:R-:W-:Y:S05]  /*7ed0*/  @P3 SHF.R.U32.HI R100, RZ, c[0x0][0x2cc], R0 ;  /* 0x0000b300ff643a19 */ /* 0x000fea0000011600 */
[----:B------:R-:W-:Y:S01]  /*7ee0*/  SHFL.IDX PT, R3, R100, RZ, 0x1c1f ;  /* 0x001c1fff64037589 */ /* 0x000fe200000e0000 */
[C---:B---3--:R-:W-:Y:S08]  /*7ef0*/  HMMA.16816.F32.BF16 R4, R136.reuse, R148, R4 ;  /* 0x000000948804723c */ /* 0x048ff00000041804 */
[C---:B------:R-:W-:Y:S01]  /*7f00*/  HMMA.16816.F32.BF16 R8, R136.reuse, R150, R8 ;  /* 0x000000968808723c */ /* 0x040fe20000041808 */
[----:B------:R-:W-:Y:S07]  /*7f10*/  LDSM.16.M88.4 R148, [R160+0x4800] ;  /* 0x00480000a094783b */ /* 0x000fee0000000200 */
[C---:B-1----:R-:W-:Y:S08]  /*7f20*/  HMMA.16816.F32.BF16 R12, R136.reuse, R140, R12 ;  /* 0x0000008c880c723c */ /* 0x042ff0000004180c */
[C---:B------:R-:W-:Y:S01]  /*7f30*/  HMMA.16816.F32.BF16 R16, R136.reuse, R142, R16 ;  /* 0x0000008e8810723c */ /* 0x040fe20000041810 */
[----:B------:R-:W-:Y:S07]  /*7f40*/  LDSM.16.M88.4 R140, [R167+0x8000] ;  /* 0x00800000a78c783b */ /* 0x000fee0000000200 */
[C---:B----4-:R-:W-:Y:S08]  /*7f50*/  HMMA.16816.F32.BF16 R20, R136.reuse, R144, R20 ;  /* 0x000000908814723c */ /* 0x050ff00000041814 */
        /* <DEDUP_REMOVED lines=20> */
[C---:B------:R-:W-:Y:S07]  /*80a0*/  HMMA.16816.F32.BF16 R8, R136.reuse, R146, R8 ;  /* 0x000000928808723c */ /* 0x040fee0000041808 */
[----:B------:R-:W-:Y:S01]  /*80b0*/  IMAD.SHL.U32 R147, R176, 0x40, RZ ;  /* 0x00000040b0937824 */ /* 0x000fe200078e00ff */
[C---:B------:R-:W-:Y:S04]  /*80c0*/  HMMA.16816.F32.BF16 R12, R136.reuse, R148, R12 ;  /* 0x00000094880c723c */ /* 0x040fe8000004180c */
[----:B------:R-:W-:Y:S04]  /*80d0*/  IADD3 R0, -R191, 0x1, -R147 ;  /* 0x00000001bf007810 */ /* 0x000fe80007ffe993 */
[C---:B------:R-:W-:Y:S04]  /*80e0*/  HMMA.16816.F32.BF16 R16, R136.reuse, R150, R16 ;  /* 0x000000968810723c */ /* 0x040fe80000041810 */
[----:B------:R-:W-:Y:S04]  /*80f0*/  IADD3 R0, -R190, R0, R189 ;  /* 0x00000000be007210 */ /* 0x000fe80007ffe1bd */
[C---:B--2---:R-:W-:Y:S04]  /*8100*/  HMMA.16816.F32.BF16 R20, R136.reuse, R140, R20 ;  /* 0x0000008c8814723c */ /* 0x044fe80000041814 */
[C---:B------:R-:W-:Y:S04]  /*8110*/  IADD3 R101, R0.reuse, UR4, RZ ;  /* 0x0000000400657c10 */ /* 0x040fe8000fffe0ff */
[C---:B------:R-:W-:Y:S08]  /*8120*/  HMMA.16816.F32.BF16 R24, R136.reuse, R142, R24 ;  /* 0x0000008e8818723c */ /* 0x040ff00000041818 */
[C---:B---3--:R-:W-:Y:S08]  /*8130*/  HMMA.16816.F32.BF16 R28, R136.reuse, R152, R28 ;  /* 0x00000098881c723c */ /* 0x048ff0000004181c */
[----:B------:R-:W-:Y:S07]  /*8140*/  HMMA.16816.F32.BF16 R32, R136, R154, R32 ;  /* 0x0000009a8820723c */ /* 0x000fee0000041820 */
[----:B------:R-:W-:Y:S01]  /*8150*/  IADD3 R139, R0, c[0x0][0x328], RZ ;  /* 0x0000ca00008b7a10 */ /* 0x000fe20007ffe0ff */
[--C-:B------:R-:W-:Y:S04]  /*8160*/  IMAD.IADD R0, R101, 0x1, R3.reuse ;  /* 0x0000000165007824 */ /* 0x100fe800078e0203 */
[----:B------:R-:W-:Y:S01]  /*8170*/  IMAD.IADD R2, R139, 0x1, R3 ;  /* 0x000000018b027824 */ /* 0x000fe200078e0203 */
[----:B------:R-:W-:-:S05]  /*8180*/  @!P4 BRA `(.L_x_2078) ;  /* 0x000001800000c947 */ /* 0x000fca0003800000 */
[----:B------:R-:W-:Y:S01]  /*8190*/  IADD3 R3, -R190, R189, R3 ;  /* 0x000000bdbe037210 */ /* 0x000fe20007ffe103 */
[----:B------:R-:W-:Y:S03]  /*81a0*/  BSSY B0, `(.L_x_2079) ;  /* 0x0000011000007945 */ /* 0x000fe60003800000 */
        /* <DEDUP_REMOVED lines=11> */
.L_x_2080:
[----:B------:R-:W-:Y:S04]  /*8260*/  MOV R136, c[0x0][0x32c] ;  /* 0x0000cb0000887a02 */ /* 0x000fe80000000f00 */
[----:B------:R-:W-:Y:S11]  /*8270*/  ISETP.NE.AND P0, PT, R136, 0x1, PT ;  /* 0x000000018800780c */ /* 0x000ff60003f05270 */
[----:B------:R-:W-:Y:S02]  /*8280*/  @!UPT UIADD3 URZ, URZ, URZ, URZ ;  /* 0x0000003f3f3ff290 */ /* 0x000fe4000fffe03f */
[----:B------:R-:W-:Y:S05]  /*8290*/  @P0 IMAD.HI.U32 R136, R3, c[0x0][0x330], RZ ;  /* 0x0000cc0003880a27 */ /* 0x000fea00078e00ff */
[----:B------:R-:W-:Y:S02]  /*82a0*/  @P0 SHF.R.U32.HI R3, RZ, c[0x0][0x334], R136 ;  /* 0x0000cd00ff030a19 */ /* 0x000fe40000011688 */
.L_x_2081:
[----:B------:R-:W-:Y:S05]  /*82b0*/  BSYNC B0 ;  /* 0x0000000000007941 */ /* 0x000fea0003800000 */
.L_x_2079:
[----:B------:R-:W-:Y:S04]  /*82c0*/  IMAD R3, R3, c[0x0][0x32c], -R147 ;  /* 0x0000cb0003037a24 */ /* 0x000fe800078e0a93 */
[----:B------:R-:W-:Y:S05]  /*82d0*/  IMAD.IADD R3, R3, 0x1, -R191 ;  /* 0x0000000103037824 */ /* 0x000fea00078e0abf */
[----:B------:R-:W-:Y:S02]  /*82e0*/  IMNMX R0, R0, R3, !PT ;  /* 0x0000000300007217 */ /* 0x000fe40007800200 */
[----:B------:R-:W-:Y:S04]  /*82f0*/  IADD3 R3, R3, c[0x0][0x32c], RZ ;  /* 0x0000cb0003037a10 */ /* 0x000fe80007ffe0ff */
[----:B------:R-:W-:Y:S02]  /*8300*/  IMNMX R2, R2, R3, PT ;  /* 0x0000000302027217 */ /* 0x000fe40003800200 */
.L_x_2078:
        /* <DEDUP_REMOVED lines=47> */
[----:B------:R-:W1:Y:S02]  /*8600*/  SHFL.IDX PT, R0, R100, 0x1, 0x1c1f ;  /* 0x003c1f0064007f89 */ /* 0x000e6400000e0000 */
[----:B------:R-:W-:Y:S04]  /*8610*/  ISETP.LT.OR P0, PT, R2, 0x3a, P0 ;  /* 0x0000003a0200780c */ /* 0x000fe80000701670 */
[----:B------:R-:W-:Y:S01]  /*8620*/  FSEL R5, R33, -INF , !P0 ;  /* 0xff80000021057808 */ /* 0x000fe20004000000 */
[--C-:B-1----:R-:W-:Y:S02]  /*8630*/  IMAD.IADD R3, R139, 0x1, R0.reuse ;  /* 0x000000018b037824 */ /* 0x102fe400078e0200 */
        /* <DEDUP_REMOVED lines=15> */
.L_x_2084:
[----:B------:R-:W-:Y:S04]  /*8730*/  MOV R4, c[0x0][0x32c] ;  /* 0x0000cb0000047a02 */ /* 0x000fe80000000f00 */
[----:B------:R-:W-:Y:S11]  /*8740*/  ISETP.NE.AND P0, PT, R4, 0x1, PT ;  /* 0x000000010400780c */ /* 0x000ff60003f05270 */
[----:B------:R-:W-:Y:S02]  /*8750*/  @!UPT UIADD3 URZ, URZ, URZ, URZ ;  /* 0x0000003f3f3ff290 */ /* 0x000fe4000fffe03f */
[----:B------:R-:W-:Y:S05]  /*8760*/  @P0 IMAD.HI.U32 R4, R0, c[0x0][0x330], RZ ;  /* 0x0000cc0000040a27 */ /* 0x000fea00078e00ff */
[----:B------:R-:W-:Y:S02]  /*8770*/  @P0 SHF.R.U32.HI R0, RZ, c[0x0][0x334], R4 ;  /* 0x0000cd00ff000a19 */ /* 0x000fe40000011604 */
.L_x_2085:
[----:B------:R-:W-:Y:S05]  /*8780*/  BSYNC B0 ;  /* 0x0000000000007941 */ /* 0x000fea0003800000 */
.L_x_2083:
[----:B------:R-:W-:Y:S04]  /*8790*/  IMAD R0, R0, c[0x0][0x32c], -R147 ;  /* 0x0000cb0000007a24 */ /* 0x000fe800078e0a93 */
[----:B------:R-:W-:Y:S05]  /*87a0*/  IMAD.IADD R0, R0, 0x1, -R191 ;  /* 0x0000000100007824 */ /* 0x000fea00078e0abf */
[----:B------:R-:W-:Y:S02]  /*87b0*/  IMNMX R2, R2, R0, !PT ;  /* 0x0000000002027217 */ /* 0x000fe40007800200 */
[----:B------:R-:W-:Y:S04]  /*87c0*/  IADD3 R0, R0, c[0x0][0x32c], RZ ;  /* 0x0000cb0000007a10 */ /* 0x000fe80007ffe0ff */
[----:B------:R-:W-:Y:S02]  /*87d0*/  IMNMX R3, R3, R0, PT ;  /* 0x0000000003037217 */ /* 0x000fe40003800200 */
.L_x_2082:
[----:B------:R-:W-:Y:S01]  /*87e0*/  FMNMX.FTZ R0, R141, R102, !PT ;  /* 0x000000668d007209 */ /* 0x000fe20007810000 */
[----:B------:R-:W-:Y:S04]  /*87f0*/  DEPBAR.LE SB0, 0x2 ;  /* 0x000080800000791a */ /* 0x000fe80000000000 */
[----:B------:R-:W-:Y:S01]  /*8800*/  FMNMX.FTZ R0, R144, R0, !PT ;  /* 0x0000000090007209 */ /* 0x000fe20007810000 */
[----:B------:R-:W-:Y:S03]  /*8810*/  BAR.SYNC.DEFER_BLOCKING 0x0 ;  /* 0x0000000000007b1d */ /* 0x000fe60000010000 */
        /* <DEDUP_REMOVED lines=14> */
[----:B------:R-:W1:Y:S01]  /*8900*/  SHFL.BFLY PT, R4, R0, 0x2, 0x1f ;  /* 0x0c401f0000047f89 */ /* 0x000e6200000e0000 */
[----:B------:R-:W-:Y:S01]  /*8910*/  BSSY B0, `(.L_x_2086) ;  /* 0x0000215000007945 */ /* 0x000fe20003800000 */
[----:B-1----:R-:W-:Y:S06]  /*8920*/  FMNMX.FTZ R0, R0, R4, !PT ;  /* 0x0000000400007209 */ /* 0x002fec0007810000 */
[----:B------:R-:W1:Y:S02]  /*8930*/  SHFL.BFLY PT, R4, R0, 0x1, 0x1f ;  /* 0x0c201f0000047f89 */ /* 0x000e6400000e0000 */
[----:B-1----:R-:W-:Y:S04]  /*8940*/  FMNMX.FTZ R101, R0, R4, !PT ;  /* 0x0000000400657209 */ /* 0x002fe80007810000 */
[C---:B------:R-:W-:Y:S01]  /*8950*/  FSETP.NEU.FTZ.AND P0, PT, R101.reuse, -INF , PT ;  /* 0xff8000006500780b */ /* 0x040fe20003f1d000 */
[C---:B------:R-:W-:Y:S03]  /*8960*/  FMUL.FTZ R4, R101.reuse, c[0x0][0x2d0] ;  /* 0x0000b40065047a20 */ /* 0x040fe60000410000 */
[----:B------:R-:W-:Y:S02]  /*8970*/  FSEL R0, R101, RZ, P0 ;  /* 0x000000ff65007208 */ /* 0x000fe40000000000 */
[----:B------:R-:W-:Y:S02]  /*8980*/  FSEL R4, R4, RZ, P0 ;  /* 0x000000ff04047208 */ /* 0x000fe40000000000 */
[----:B------:R-:W-:Y:S01]  /*8990*/  ISETP.GT.AND P0, PT, R2, RZ, P3 ;  /* 0x000000ff0200720c */ /* 0x000fe20001f04270 */
[----:B------:R-:W-:Y:S02]  /*89a0*/  FADD.FTZ R0, -R0, R102 ;  /* 0x0000006600007221 */ /* 0x000fe40000010100 */
[--C-:B------:R-:W-:Y:S01]  /*89b0*/  FFMA.FTZ R153, R137, c[0x0][0x2d0], -R4.reuse ;  /* 0x0000b40089997a23 */ /* 0x100fe20000010804 */
[----:B------:R-:W-:Y:S01]  /*89c0*/  ISETP.LT.OR P0, PT, R3, 0x1, P0 ;  /* 0x000000010300780c */ /* 0x000fe20000701670 */
[--C-:B------:R-:W-:Y:S02]  /*89d0*/  FFMA.FTZ R21, R141, c[0x0][0x2d0], -R4.reuse ;  /* 0x0000b4008d157a23 */ /* 0x100fe40000010804 */
[--C-:B------:R-:W-:Y:S01]  /*89e0*/  FFMA.FTZ R28, R142, c[0x0][0x2d0], -R4.reuse ;  /* 0x0000b4008e1c7a23 */ /* 0x100fe20000010804 */
[----:B------:R-:W-:Y:S01]  /*89f0*/  FSEL R6, R6, -INF , !P0 ;  /* 0xff80000006067808 */ /* 0x000fe20004000000 */
[--C-:B------:R-:W-:Y:S01]  /*8a00*/  FFMA.FTZ R25, R143, c[0x0][0x2d0], -R4.reuse ;  /* 0x0000b4008f197a23 */ /* 0x100fe20000010804 */
[----:B------:R-:W-:Y:S01]  /*8a10*/  ISETP.GT.AND P0, PT, R2, 0x1, P3 ;  /* 0x000000010200780c */ /* 0x000fe20001f04270 */
[--C-:B------:R-:W-:Y:S02]  /*8a20*/  FFMA.FTZ R24, R144, c[0x0][0x2d0], -R4.reuse ;  /* 0x0000b40090187a23 */ /* 0x100fe40000010804 */
[----:B------:R-:W-:Y:S01]  /*8a30*/  FMUL.FTZ R0, R0, c[0x0][0x2d0] ;  /* 0x0000b40000007a20 */ /* 0x000fe20000410000 */
[----:B------:R-:W-:Y:S01]  /*8a40*/  ISETP.LT.OR P0, PT, R3, 0x2, P0 ;  /* 0x000000020300780c */ /* 0x000fe20000701670 */
[--C-:B------:R-:W-:Y:S02]  /*8a50*/  FFMA.FTZ R179, R5, c[0x0][0x2d0], -R4.reuse ;  /* 0x0000b40005b37a23 */ /* 0x100fe40000010804 */
[----:B------:R-:W-:Y:S01]  /*8a60*/  MUFU.EX2 R5, R21 ;  /* 0x0000001500057308 */ /* 0x000fe20000000800 */
[----:B------:R-:W-:Y:S01]  /*8a70*/  FSEL R7, R7, -INF , !P0 ;  /* 0xff80000007077808 */ /* 0x000fe20004000000 */
[--C-:B------:R-:W-:Y:S01]  /*8a80*/  FFMA.FTZ R181, R9, c[0x0][0x2d0], -R4.reuse ;  /* 0x0000b40009b57a23 */ /* 0x100fe20000010804 */
[----:B------:R-:W-:Y:S01]  /*8a90*/  ISETP.GT.AND P0, PT, R2, 0x8, P3 ;  /* 0x000000080200780c */ /* 0x000fe20001f04270 */
[--C-:B------:R-:W-:Y:S02]  /*8aa0*/  FFMA.FTZ R146, R140, c[0x0][0x2d0], -R4.reuse ;  /* 0x0000b4008c927a23 */ /* 0x100fe40000010804 */
[--C-:B------:R-:W-:Y:S01]  /*8ab0*/  FFMA.FTZ R145, R138, c[0x0][0x2d0], -R4.reuse ;  /* 0x0000b4008a917a23 */ /* 0x100fe20000010804 */
[----:B------:R-:W-:Y:S01]  /*8ac0*/  ISETP.LT.OR P0, PT, R3, 0x9, P0 ;  /* 0x000000090300780c */ /* 0x000fe20000701670 */
[--C-:B------:R-:W-:Y:S02]  /*8ad0*/  FFMA.FTZ R152, R136, c[0x0][0x2d0], -R4.reuse ;  /* 0x0000b40088987a23 */ /* 0x100fe40000010804 */
[----:B------:R-:W1:Y:S01]  /*8ae0*/  MUFU.EX2 R0, R0 ;  /* 0x0000000000007308 */ /* 0x000e620000000800 */
[----:B------:R-:W-:Y:S01]  /*8af0*/  FSEL R102, R10, -INF , !P0 ;  /* 0xff8000000a667808 */ /* 0x000fe20004000000 */
[--C-:B------:R-:W-:Y:S01]  /*8b00*/  FFMA.FTZ R173, R20, c[0x0][0x2d0], -R4.reuse ;  /* 0x0000b40014ad7a23 */ /* 0x100fe20000010804 */
[----:B------:R-:W-:Y:S01]  /*8b10*/  ISETP.GT.AND P0, PT, R2, 0x9, P3 ;  /* 0x000000090200780c */ /* 0x000fe20001f04270 */
[--C-:B------:R-:W-:Y:S02]  /*8b20*/  FFMA.FTZ R160, R17, c[0x0][0x2d0], -R4.reuse ;  /* 0x0000b40011a07a23 */ /* 0x100fe40000010804 */
[--C-:B------:R-:W-:Y:S01]  /*8b30*/  FFMA.FTZ R159, R16, c[0x0][0x2d0], -R4.reuse ;  /* 0x0000b400109f7a23 */ /* 0x100fe20000010804 */
[----:B------:R-:W-:Y:S01]  /*8b40*/  ISETP.LT.OR P0, PT, R3, 0xa, P0 ;  /* 0x0000000a0300780c */ /* 0x000fe20000701670 */
[--C-:B------:R-:W-:Y:S02]  /*8b50*/  FFMA.FTZ R158, R13, c[0x0][0x2d0], -R4.reuse ;  /* 0x0000b4000d9e7a23 */ /* 0x100fe40000010804 */
[--C-:B------:R-:W-:Y:S01]  /*8b60*/  FFMA.FTZ R182, R12, c[0x0][0x2d0], -R4.reuse ;  /* 0x0000b4000cb67a23 */ /* 0x100fe20000010804 */
[----:B------:R-:W-:Y:S01]  /*8b70*/  FSEL R137, R11, -INF , !P0 ;  /* 0xff8000000b897808 */ /* 0x000fe20004000000 */
[----:B------:R-:W-:Y:S01]  /*8b80*/  FFMA.FTZ R180, R8, c[0x0][0x2d0], -R4 ;  /* 0x0000b40008b47a23 */ /* 0x000fe20000010804 */
[----:B------:R-:W-:Y:S01]  /*8b90*/  ISETP.GT.AND P0, PT, R2, 0x10, P3 ;  /* 0x000000100200780c */ /* 0x000fe20001f04270 */
[----:B------:R2:W-:Y:S03]  /*8ba0*/  MUFU.EX2 R8, R25 ;  /* 0x0000001900087308 */ /* 0x0005e60000000800 */
[C---:B------:R-:W-:Y:S04]  /*8bb0*/  ISETP.LT.OR P0, PT, R3.reuse, 0x11, P0 ;  /* 0x000000110300780c */ /* 0x040fe80000701670 */
[----:B------:R-:W-:Y:S02]  /*8bc0*/  FSEL R141, R14, -INF , !P0 ;  /* 0xff8000000e8d7808 */ /* 0x000fe40004000000 */
[----:B------:R-:W-:Y:S01]  /*8bd0*/  ISETP.GT.AND P0, PT, R2, 0x11, P3 ;  /* 0x000000110200780c */ /* 0x000fe20001f04270 */
[C---:B-1----:R-:W-:Y:S02]  /*8be0*/  FMUL.FTZ R17, R0.reuse, R121 ;  /* 0x0000007900117220 */ /* 0x042fe40000410000 */
[C---:B------:R-:W-:Y:S01]  /*8bf0*/  FMUL.FTZ R9, R0.reuse, R129 ;  /* 0x0000008100097220 */ /* 0x040fe20000410000 */
[----:B------:R-:W-:Y:S01]  /*8c00*/  ISETP.LT.OR P0, PT, R3, 0x12, P0 ;  /* 0x000000120300780c */ /* 0x000fe20000701670 */
[C---:B------:R-:W-:Y:S02]  /*8c10*/  FMUL.FTZ R32, R0.reuse, R104 ;  /* 0x0000006800207220 */ /* 0x040fe40000410000 */
[C---:B------:R-:W-:Y:S01]  /*8c20*/  FMUL.FTZ R33, R0.reuse, R105 ;  /* 0x0000006900217220 */ /* 0x040fe20000410000 */
[----:B------:R-:W-:Y:S01]  /*8c30*/  FSEL R142, R15, -INF , !P0 ;  /* 0xff8000000f8e7808 */ /* 0x000fe20004000000 */
[----:B------:R-:W-:Y:S01]  /*8c40*/  FMUL.FTZ R12, R0, R124 ;  /* 0x0000007c000c7220 */ /* 0x000fe20000410000 */
[----:B------:R-:W-:Y:S01]  /*8c50*/  ISETP.GT.AND P0, PT, R2, 0x18, P3 ;  /* 0x000000180200780c */ /* 0x000fe20001f04270 */
[C---:B------:R-:W-:Y:S01]  /*8c60*/  FMUL.FTZ R13, R0.reuse, R125 ;  /* 0x0000007d000d7220 */ /* 0x040fe20000410000 */
[----:B------:R-:W-:Y:S01]  /*8c70*/  MUFU.EX2 R124, R173 ;  /* 0x000000ad007c7308 */ /* 0x000fe20000000800 */
[C---:B------:R-:W-:Y:S01]  /*8c80*/  FMUL.FTZ R16, R0.reuse, R120 ;  /* 0x0000007800107220 */ /* 0x040fe20000410000 */
[C---:B------:R-:W-:Y:S01]  /*8c90*/  ISETP.LT.OR P0, PT, R3.reuse, 0x19, P0 ;  /* 0x000000190300780c */ /* 0x040fe20000701670 */
[C---:B------:R-:W-:Y:S02]  /*8ca0*/  FMUL.FTZ R20, R0.reuse, R116 ;  /* 0x0000007400147220 */ /* 0x040fe40000410000 */
[----:B------:R-:W-:Y:S01]  /*8cb0*/  FMUL.FTZ R21, R0, R117 ;  /* 0x0000007500157220 */ /* 0x000fe20000410000 */
[----:B------:R-:W-:Y:S01]  /*8cc0*/  FSEL R143, R18, -INF , !P0 ;  /* 0xff800000128f7808 */ /* 0x000fe20004000000 */
[----:B--2---:R-:W-:Y:S01]  /*8cd0*/  FMUL.FTZ R25, R0, R113 ;  /* 0x0000007100197220 */ /* 0x004fe20000410000 */
[----:B------:R-:W-:Y:S01]  /*8ce0*/  ISETP.GT.AND P0, PT, R2, 0x19, P3 ;  /* 0x000000190200780c */ /* 0x000fe20001f04270 */
[C---:B------:R-:W-:Y:S01]  /*8cf0*/  FMUL.FTZ R29, R0.reuse, R109 ;  /* 0x0000006d001d7220 */ /* 0x040fe20000410000 */
[----:B------:R-:W-:Y:S01]  /*8d00*/  MUFU.EX2 R125, R160 ;  /* 0x000000a0007d7308 */ /* 0x000fe20000000800 */
[C---:B------:R-:W-:Y:S01]  /*8d10*/  FMUL.FTZ R36, R0.reuse, R36 ;  /* 0x0000002400247220 */ /* 0x040fe20000410000 */
[----:B------:R-:W-:Y:S01]  /*8d20*/  ISETP.LT.OR P0, PT, R3, 0x1a, P0 ;  /* 0x0000001a0300780c */ /* 0x000fe20000701670 */
[C---:B------:R-:W-:Y:S02]  /*8d30*/  FMUL.FTZ R37, R0.reuse, R37 ;  /* 0x0000002500257220 */ /* 0x040fe40000410000 */
[C---:B------:R-:W-:Y:S01]  /*8d40*/  FMUL.FTZ R40, R0.reuse, R40 ;  /* 0x0000002800287220 */ /* 0x040fe20000410000 */
[----:B------:R-:W-:Y:S01]  /*8d50*/  FSEL R144, R19, -INF , !P0 ;  /* 0xff80000013907808 */ /* 0x000fe20004000000 */
[----:B------:R-:W-:Y:S01]  /*8d60*/  FMUL.FTZ R41, R0, R41 ;  /* 0x0000002900297220 */ /* 0x000fe20000410000 */
[----:B------:R-:W-:Y:S01]  /*8d70*/  ISETP.GT.AND P0, PT, R2, 0x20, P3 ;  /* 0x000000200200780c */ /* 0x000fe20001f04270 */
[C---:B------:R-:W-:Y:S02]  /*8d80*/  FMUL.FTZ R44, R0.reuse, R44 ;  /* 0x0000002c002c7220 */ /* 0x040fe40000410000 */
[C---:B------:R-:W-:Y:S01]  /*8d90*/  FMUL.FTZ R45, R0.reuse, R45 ;  /* 0x0000002d002d7220 */ /* 0x040fe20000410000 */
[C---:B------:R-:W-:Y:S01]  /*8da0*/  ISETP.LT.OR P0, PT, R3.reuse, 0x21, P0 ;  /* 0x000000210300780c */ /* 0x040fe20000701670 */
[C---:B------:R-:W-:Y:S02]  /*8db0*/  FMUL.FTZ R48, R0.reuse, R48 ;  /* 0x0000003000307220 */ /* 0x040fe40000410000 */
[----:B------:R-:W-:Y:S01]  /*8dc0*/  FMUL.FTZ R49, R0, R49 ;  /* 0x0000003100317220 */ /* 0x000fe20000410000 */
[----:B------:R-:W-:Y:S01]  /*8dd0*/  FSEL R148, R22, -INF , !P0 ;  /* 0xff80000016947808 */ /* 0x000fe20004000000 */
[----:B------:R-:W-:Y:S01]  /*8de0*/  FMUL.FTZ R52, R0, R52 ;  /* 0x0000003400347220 */ /* 0x000fe20000410000 */
[----:B------:R-:W-:Y:S01]  /*8df0*/  ISETP.GT.AND P0, PT, R2, 0x21, P3 ;  /* 0x000000210200780c */ /* 0x000fe20001f04270 */
[C---:B------:R-:W-:Y:S02]  /*8e00*/  FMUL.FTZ R53, R0.reuse, R53 ;  /* 0x0000003500357220 */ /* 0x040fe40000410000 */
        /* <DEDUP_REMOVED lines=34> */
[----:B------:R-:W-:Y:S03]  /*9030*/  FMUL.FTZ R97, R0, R97 ;  /* 0x0000006100617220 */ /* 0x000fe60000410000 */
[----:B------:R-:W-:Y:S02]  /*9040*/  FSEL R155, R31, -INF , !P0 ;  /* 0xff8000001f9b7808 */ /* 0x000fe40004000000 */
[----:B------:R-:W-:Y:S04]  /*9050*/  ISETP.GT.AND P0, PT, R2, 0x38, P3 ;  /* 0x000000380200780c */ /* 0x000fe80001f04270 */
[C---:B------:R-:W-:Y:S04]  /*9060*/  ISETP.LT.OR P0, PT, R3.reuse, 0x39, P0 ;  /* 0x000000390300780c */ /* 0x040fe80000701670 */
[----:B------:R-:W-:Y:S02]  /*9070*/  FSEL R157, R34, -INF , !P0 ;  /* 0xff800000229d7808 */ /* 0x000fe40004000000 */
[----:B------:R-:W-:Y:S01]  /*9080*/  ISETP.GT.AND P0, PT, R2, 0x39, P3 ;  /* 0x000000390200780c */ /* 0x000fe20001f04270 */
[----:B------:R-:W-:Y:S03]  /*9090*/  FFMA.FTZ R2, R0, R183, R5 ;  /* 0x000000b700027223 */ /* 0x000fe60000010005 */
[----:B------:R-:W-:Y:S02]  /*90a0*/  ISETP.LT.OR P0, PT, R3, 0x3a, P0 ;  /* 0x0000003a0300780c */ /* 0x000fe40000701670 */
[----:B------:R-:W1:Y:S02]  /*90b0*/  MUFU.EX2 R3, R24 ;  /* 0x0000001800037308 */ /* 0x000e640000000800 */
[----:B------:R-:W-:Y:S01]  /*90c0*/  FSEL R156, R35, -INF , !P0 ;  /* 0xff800000239c7808 */ /* 0x000fe20004000000 */
[C---:B-1----:R-:W-:Y:S01]  /*90d0*/  FADD.FTZ R4, R3.reuse, R2 ;  /* 0x0000000203047221 */ /* 0x042fe20000010000 */
[----:B------:R-:W-:Y:S01]  /*90e0*/  FMNMX.FTZ R2, R6, R103, !PT ;  /* 0x0000006706027209 */ /* 0x000fe20007810000 */
[----:B------:R-:W-:Y:S01]  /*90f0*/  FMUL.FTZ R24, R0, R112 ;  /* 0x0000007000187220 */ /* 0x000fe20000410000 */
[----:B------:R-:W-:Y:S01]  /*9100*/  F2FP.BF16.PACK_AB R136, R3, R5 ;  /* 0x000000050388723e */ /* 0x000fe200000010ff */
[----:B------:R-:W-:Y:S01]  /*9110*/  FADD.FTZ R4, R8, R4 ;  /* 0x0000000408047221 */ /* 0x000fe20000010000 */
[----:B------:R-:W-:Y:S02]  /*9120*/  FMNMX.FTZ R2, R7, R2, !PT ;  /* 0x0000000207027209 */ /* 0x000fe40007810000 */
[----:B------:R-:W1:Y:S02]  /*9130*/  MUFU.EX2 R5, R28 ;  /* 0x0000001c00057308 */ /* 0x000e640000000800 */
[----:B------:R-:W-:Y:S04]  /*9140*/  FMNMX.FTZ R2, R102, R2, !PT ;  /* 0x0000000266027209 */ /* 0x000fe80007810000 */
[----:B------:R-:W-:Y:S04]  /*9150*/  FMNMX.FTZ R2, R137, R2, !PT ;  /* 0x0000000289027209 */ /* 0x000fe80007810000 */
[----:B------:R-:W-:Y:S04]  /*9160*/  FMNMX.FTZ R2, R141, R2, !PT ;  /* 0x000000028d027209 */ /* 0x000fe80007810000 */
[----:B------:R-:W-:Y:S04]  /*9170*/  FMNMX.FTZ R2, R142, R2, !PT ;  /* 0x000000028e027209 */ /* 0x000fe80007810000 */
[----:B------:R-:W-:Y:S04]  /*9180*/  FMNMX.FTZ R2, R143, R2, !PT ;  /* 0x000000028f027209 */ /* 0x000fe80007810000 */
[----:B------:R-:W-:Y:S01]  /*9190*/  FMNMX.FTZ R2, R144, R2, !PT ;  /* 0x0000000290027209 */ /* 0x000fe20007810000 */
[C---:B-1----:R-:W-:Y:S01]  /*91a0*/  FADD.FTZ R140, R5.reuse, R4 ;  /* 0x00000004058c7221 */ /* 0x042fe20000010000 */
[----:B------:R-:W-:Y:S01]  /*91b0*/  F2FP.BF16.PACK_AB R138, R5, R8 ;  /* 0x00000008058a723e */ /* 0x000fe200000010ff */
[----:B------:R-:W-:Y:S01]  /*91c0*/  FMUL.FTZ R8, R0, R128 ;  /* 0x0000008000087220 */ /* 0x000fe20000410000 */
[----:B------:R-:W-:Y:S01]  /*91d0*/  FMNMX.FTZ R2, R148, R2, !PT ;  /* 0x0000000294027209 */ /* 0x000fe20007810000 */
[C---:B------:R-:W-:Y:S02]  /*91e0*/  FMUL.FTZ R4, R0.reuse, R132 ;  /* 0x0000008400047220 */ /* 0x040fe40000410000 */
[C---:B------:R-:W-:Y:S01]  /*91f0*/  FMUL.FTZ R5, R0.reuse, R133 ;  /* 0x0000008500057220 */ /* 0x040fe20000410000 */
[----:B------:R-:W-:Y:S01]  /*9200*/  FMNMX.FTZ R2, R149, R2, !PT ;  /* 0x0000000295027209 */ /* 0x000fe20007810000 */
[----:B------:R-:W-:Y:S01]  /*9210*/  FMUL.FTZ R28, R0, R108 ;  /* 0x0000006c001c7220 */ /* 0x000fe20000410000 */
[----:B------:R-:W-:Y:S02]  /*9220*/  MUFU.EX2 R132, R159 ;  /* 0x0000009f00847308 */ /* 0x000fe40000000800 */
        /* <DEDUP_REMOVED lines=9> */
[----:B-1----:R-:W-:Y:S04]  /*92c0*/  FMNMX.FTZ R100, R2, R3, !PT ;  /* 0x0000000302647209 */ /* 0x002fe80007810000 */
[C---:B------:R-:W-:Y:S01]  /*92d0*/  FSETP.NEU.FTZ.AND P0, PT, R100.reuse, -INF , PT ;  /* 0xff8000006400780b */ /* 0x040fe20003f1d000 */
[C---:B------:R-:W-:Y:S03]  /*92e0*/  FMUL.FTZ R3, R100.reuse, c[0x0][0x2d0] ;  /* 0x0000b40064037a20 */ /* 0x040fe60000410000 */
[----:B------:R-:W-:Y:S05]  /*92f0*/  FSEL R2, R100, RZ, P0 ;  /* 0x000000ff64027208 */ /* 0x000fea0000000000 */
[----:B------:R-:W-:Y:S01]  /*9300*/  FADD.FTZ R2, -R2, R103 ;  /* 0x0000006702027221 */ /* 0x000fe20000010100 */
[----:B------:R-:W-:Y:S03]  /*9310*/  FSEL R103, R3, RZ, P0 ;  /* 0x000000ff03677208 */ /* 0x000fe60000000000 */
[----:B------:R-:W-:Y:S02]  /*9320*/  FMUL.FTZ R2, R2, c[0x0][0x2d0] ;  /* 0x0000b40002027a20 */ /* 0x000fe40000410000 */
[--C-:B------:R-:W-:Y:S02]  /*9330*/  FFMA.FTZ R3, R6, c[0x0][0x2d0], -R103.reuse ;  /* 0x0000b40006037a23 */ /* 0x100fe40000010867 */
[--C-:B------:R-:W-:Y:S02]  /*9340*/  FFMA.FTZ R7, R7, c[0x0][0x2d0], -R103.reuse ;  /* 0x0000b40007077a23 */ /* 0x100fe40000010867 */
[----:B------:R-:W1:Y:S01]  /*9350*/  MUFU.EX2 R2, R2 ;  /* 0x0000000200027308 */ /* 0x000e620000000800 */
[--C-:B------:R-:W-:Y:S02]  /*9360*/  FFMA.FTZ R0, R102, c[0x0][0x2d0], -R103.reuse ;  /* 0x0000b40066007a23 */ /* 0x100fe40000010867 */
[----:B------:R-:W-:Y:S07]  /*9370*/  FFMA.FTZ R109, R144, c[0x0][0x2d0], -R103 ;  /* 0x0000b400906d7a23 */ /* 0x000fee0000010867 */
[----:B------:R-:W2:Y:S10]  /*9380*/  MUFU.EX2 R3, R3 ;  /* 0x0000000300037308 */ /* 0x000eb40000000800 */
[----:B------:R3:W-:Y:S01]  /*9390*/  MUFU.EX2 R121, R7 ;  /* 0x0000000700797308 */ /* 0x0007e20000000800 */
[C---:B-1----:R-:W-:Y:S02]  /*93a0*/  FMUL.FTZ R26, R2.reuse, R114 ;  /* 0x00000072021a7220 */ /* 0x042fe40000410000 */
[C---:B------:R-:W-:Y:S02]  /*93b0*/  FMUL.FTZ R10, R2.reuse, R130 ;  /* 0x00000082020a7220 */ /* 0x040fe40000410000 */
[C---:B------:R-:W-:Y:S05]  /*93c0*/  FMUL.FTZ R11, R2.reuse, R131 ;  /* 0x00000083020b7220 */ /* 0x040fea0000410000 */
        /* <DEDUP_REMOVED lines=9> */
[C---:B---3--:R-:W-:Y:S02]  /*9460*/  FMUL.FTZ R7, R2.reuse, R135 ;  /* 0x0000008702077220 */ /* 0x048fe40000410000 */
[C---:B------:R-:W-:Y:S02]  /*9470*/  FMUL.FTZ R22, R2.reuse, R118 ;  /* 0x0000007602167220 */ /* 0x040fe40000410000 */
[C---:B------:R-:W-:Y:S01]  /*9480*/  FMUL.FTZ R23, R2.reuse, R119 ;  /* 0x0000007702177220 */ /* 0x040fe20000410000 */
[----:B------:R-:W-:Y:S01]  /*9490*/  MUFU.EX2 R122, R109 ;  /* 0x0000006d007a7308 */ /* 0x000fe20000000800 */
[C---:B------:R-:W-:Y:S02]  /*94a0*/  FMUL.FTZ R27, R2.reuse, R115 ;  /* 0x00000073021b7220 */ /* 0x040fe40000410000 */
[C---:B--2---:R-:W-:Y:S02]  /*94b0*/  FFMA.FTZ R115, R2.reuse, R184, R3 ;  /* 0x000000b802737223 */ /* 0x044fe40000010003 */
        /* <DEDUP_REMOVED lines=22> */
[C---:B------:R-:W-:Y:S01]  /*9620*/  FMUL.FTZ R71, R2.reuse, R71 ;  /* 0x0000004702477220 */ /* 0x040fe20000410000 */
[----:B-1----:R-:W-:Y:S01]  /*9630*/  F2FP.BF16.PACK_AB R110, R127, R126 ;  /* 0x0000007e7f6e723e */ /* 0x002fe200000010ff */
        /* <DEDUP_REMOVED lines=14> */
[----:B------:R-:W-:Y:S01]  /*9720*/  IADD3 R2, R171, R161, RZ ;  /* 0x000000a1ab027210 */ /* 0x000fe20007ffe0ff */
[--C-:B------:R-:W-:Y:S01]  /*9730*/  FFMA.FTZ R0, R137, c[0x0][0x2d0], -R103.reuse ;  /* 0x0000b40089007a23 */ /* 0x100fe20000010867 */
[----:B------:R-:W-:Y:S02]  /*9740*/  F2FP.BF16.PACK_AB R137, R121, R3 ;  /* 0x000000037989723e */ /* 0x000fe400000010ff */
[----:B------:R-:W1:Y:S01]  /*9750*/  MUFU.EX2 R3, R146 ;  /* 0x0000009200037308 */ /* 0x000e620000000800 */
[----:B------:R-:W2:Y:S08]  /*9760*/  LDSM.16.MT88.4 R104, [R2] ;  /* 0x000000000268783b */ /* 0x000eb00000004200 */
[----:B------:R-:W-:Y:S01]  /*9770*/  LDSM.16.MT88.4 R128, [R2+0x1800] ;  /* 0x001800000280783b */ /* 0x000fe20000004200 */
[----:B------:R-:W3:Y:S10]  /*9780*/  MUFU.EX2 R113, R0 ;  /* 0x0000000000717308 */ /* 0x000ef40000000800 */
[----:B------:R-:W-:Y:S01]  /*9790*/  MUFU.EX2 R146, R182 ;  /* 0x000000b600927308 */ /* 0x000fe20000000800 */
[C---:B-1----:R-:W-:Y:S02]  /*97a0*/  F2FP.BF16.PACK_AB R108, R102.reuse, R3 ;  /* 0x00000003666c723e */ /* 0x042fe400000010ff */
[----:B---3--:R-:W-:Y:S01]  /*97b0*/  F2FP.BF16.PACK_AB R139, R113, R114 ;  /* 0x00000072718b723e */ /* 0x008fe200000010ff */
[----:B------:R-:W-:Y:S04]  /*97c0*/  FADD.FTZ R0, R3, R140 ;  /* 0x0000008c03007221 */ /* 0x000fe80000010000 */
[----:B------:R-:W-:Y:S01]  /*97d0*/  FADD.FTZ R123, R102, R0 ;  /* 0x00000000667b7221 */ /* 0x000fe20000010000 */
[C---:B------:R-:W-:Y:S01]  /*97e0*/  IADD3 R102, R169.reuse, R2, RZ ;  /* 0x00000002a9667210 */ /* 0x040fe20007ffe0ff */
[C---:B--2---:R-:W-:Y:S05]  /*97f0*/  HMMA.16816.F32.BF16 R4, R136.reuse, R104, R4 ;  /* 0x000000688804723c */ /* 0x044fea0000041804 */
[----:B------:R-:W-:Y:S03]  /*9800*/  IADD3 R0, R172, R161, RZ ;  /* 0x000000a1ac007210 */ /* 0x000fe60007ffe0ff */
[C---:B------:R-:W-:Y:S01]  /*9810*/  HMMA.16816.F32.BF16 R8, R136.reuse, R106, R8 ;  /* 0x0000006a8808723c */ /* 0x040fe20000041808 */
[----:B------:R-:W1:Y:S03]  /*9820*/  LDSM.16.MT88.4 R104, [R102] ;  /* 0x000000006668783b */ /* 0x000e660000004200 */
[----:B------:R-:W-:Y:S04]  /*9830*/  IADD3 R3, R169, R0, RZ ;  /* 0x00000000a9037210 */ /* 0x000fe80007ffe0ff */
        /* <DEDUP_REMOVED lines=31> */
[--C-:B------:R-:W-:Y:S01]  /*9a30*/  FFMA.FTZ R104, R141, c[0x0][0x2d0], -R103.reuse ;  /* 0x0000b4008d687a23 */ /* 0x100fe20000010867 */
[----:B------:R-:W-:Y:S03]  /*9a40*/  HMMA.16816.F32.BF16 R96, R136, R106, R96 ;  /* 0x0000006a8860723c */ /* 0x000fe60000041860 */
[----:B------:R1:W-:Y:S02]  /*9a50*/  MUFU.EX2 R112, R104 ;  /* 0x0000006800707308 */ /* 0x0003e40000000800 */
[--C-:B-1----:R-:W-:Y:S08]  /*9a60*/  FFMA.FTZ R104, R142, c[0x0][0x2d0], -R103.reuse ;  /* 0x0000b4008e687a23 */ /* 0x102ff00000010867 */
[----:B------:R1:W2:Y:S02]  /*9a70*/  MUFU.EX2 R120, R104 ;  /* 0x0000006800787308 */ /* 0x0002a40000000800 */
[--C-:B-1----:R-:W-:Y:S01]  /*9a80*/  FFMA.FTZ R104, R143, c[0x0][0x2d0], -R103.reuse ;  /* 0x0000b4008f687a23 */ /* 0x102fe20000010867 */
[----:B--2---:R-:W-:Y:S07]  /*9a90*/  F2FP.BF16.PACK_AB R109, R120, R112 ;  /* 0x00000070786d723e */ /* 0x004fee00000010ff */
[----:B------:R1:W2:Y:S02]  /*9aa0*/  MUFU.EX2 R116, R104 ;  /* 0x0000006800747308 */ /* 0x0002a40000000800 */
[----:B-1----:R-:W1:Y:S01]  /*9ab0*/  LDSM.16.MT88.4 R104, [R2+0x800] ;  /* 0x000800000268783b */ /* 0x002e620000004200 */
[----:B--2---:R-:W-:Y:S07]  /*9ac0*/  F2FP.BF16.PACK_AB R111, R122, R116 ;  /* 0x000000747a6f723e */ /* 0x004fee00000010ff */
        /* <DEDUP_REMOVED lines=35> */
[----:B------:R-:W-:Y:S01]  /*9d00*/  HMMA.16816.F32.BF16 R96, R108, R106, R96 ;  /* 0x0000006a6c60723c */ /* 0x000fe20000041860 */
[----:B------:R-:W1:Y:S01]  /*9d10*/  LDSM.16.MT88.4 R108, [R2+0x1000] ;  /* 0x00100000026c783b */ /* 0x000e620000004200 */
[----:B------:R-:W2:Y:S02]  /*9d20*/  MUFU.EX2 R148, R181 ;  /* 0x000000b500947308 */ /* 0x000ea40000000800 */
[--C-:B------:R-:W-:Y:S03]  /*9d30*/  FFMA.FTZ R105, R151, c[0x0][0x2d0], -R103.reuse ;  /* 0x0000b40097697a23 */ /* 0x100fe60000010867 */
[----:B------:R-:W-:Y:S05]  /*9d40*/  F2FP.BF16.PACK_AB R106, R152, R132 ;  /* 0x00000084986a723e */ /* 0x000fea00000010ff */
[----:B------:R3:W-:Y:S10]  /*9d50*/  MUFU.EX2 R117, R104 ;  /* 0x0000006800757308 */ /* 0x0007f40000000800 */
[----:B------:R4:W-:Y:S01]  /*9d60*/  MUFU.EX2 R145, R105 ;  /* 0x0000006900917308 */ /* 0x0009e20000000800 */
[----:B--2---:R-:W-:Y:S01]  /*9d70*/  F2FP.BF16.PACK_AB R136, R148, R146 ;  /* 0x000000929488723e */ /* 0x004fe200000010ff */
[----:B---3--:R-:W-:Y:S08]  /*9d80*/  FFMA.FTZ R104, R149, c[0x0][0x2d0], -R103 ;  /* 0x0000b40095687a23 */ /* 0x008ff00000010867 */
[----:B------:R-:W-:Y:S01]  /*9d90*/  MUFU.EX2 R149, R180 ;  /* 0x000000b400957308 */ /* 0x000fe20000000800 */
[----:B----4-:R-:W-:Y:S09]  /*9da0*/  FADD.FTZ R105, R126, R123 ;  /* 0x0000007b7e697221 */ /* 0x010ff20000010000 */
[----:B------:R2:W-:Y:S02]  /*9db0*/  MUFU.EX2 R118, R104 ;  /* 0x0000006800767308 */ /* 0x0005e40000000800 */
[----:B--2---:R-:W-:Y:S08]  /*9dc0*/  FFMA.FTZ R104, R150, c[0x0][0x2d0], -R103 ;  /* 0x0000b40096687a23 */ /* 0x004ff00000010867 */
[----:B------:R-:W2:Y:S10]  /*9dd0*/  MUFU.EX2 R150, R179 ;  /* 0x000000b300967308 */ /* 0x000eb40000000800 */
[----:B------:R3:W4:Y:S01]  /*9de0*/  MUFU.EX2 R119, R104 ;  /* 0x0000006800777308 */ /* 0x0007220000000800 */
[----:B--2---:R-:W-:Y:S01]  /*9df0*/  F2FP.BF16.PACK_AB R138, R150, R149 ;  /* 0x00000095968a723e */ /* 0x004fe200000010ff */
[----:B---3--:R-:W-:Y:S01]  /*9e00*/  FADD.FTZ R104, R121, R115 ;  /* 0x0000007379687221 */ /* 0x008fe20000010000 */
[----:B----4-:R-:W-:Y:S01]  /*9e10*/  F2FP.BF16.PACK_AB R107, R145, R119 ;  /* 0x00000077916b723e */ /* 0x010fe200000010ff */
[----:B------:R-:W-:Y:S01]  /*9e20*/  FADD.FTZ R121, R127, R105 ;  /* 0x000000697f797221 */ /* 0x000fe20000010000 */
[----:B------:R-:W-:Y:S01]  /*9e30*/  F2FP.BF16.PACK_AB R105, R118, R117 ;  /* 0x000000757669723e */ /* 0x000fe200000010ff */
[----:B------:R-:W-:Y:S04]  /*9e40*/  FADD.FTZ R104, R114, R104 ;  /* 0x0000006872687221 */ /* 0x000fe80000010000 */
[----:B------:R-:W-:Y:S04]  /*9e50*/  FADD.FTZ R104, R113, R104 ;  /* 0x0000006871687221 */ /* 0x000fe80000010000 */
[----:B------:R-:W-:Y:S02]  /*9e60*/  FADD.FTZ R104, R112, R104 ;  /* 0x0000006870687221 */ /* 0x000fe40000010000 */
[----:B------:R-:W2:Y:S02]  /*9e70*/  LDSM.16.MT88.4 R112, [R102+0x1000] ;  /* 0x001000006670783b */ /* 0x000ea40000004200 */
[----:B------:R-:W-:Y:S04]  /*9e80*/  FADD.FTZ R104, R120, R104 ;  /* 0x0000006878687221 */ /* 0x000fe80000010000 */
[----:B------:R-:W-:Y:S01]  /*9e90*/  FADD.FTZ R120, R116, R104 ;  /* 0x0000006874787221 */ /* 0x000fe20000010000 */
[----:B------:R-:W-:Y:S01]  /*9ea0*/  F2FP.BF16.PACK_AB R104, R125, R124 ;  /* 0x0000007c7d68723e */ /* 0x000fe200000010ff */
[----:B------:R-:W-:Y:S04]  /*9eb0*/  FFMA.FTZ R116, R154, c[0x0][0x2d0], -R103 ;  /* 0x0000b4009a747a23 */ /* 0x000fe80000010867 */
[----:B------:R3:W-:Y:S02]  /*9ec0*/  MUFU.EX2 R142, R116 ;  /* 0x00000074008e7308 */ /* 0x0007e40000000800 */
[C---:B-1----:R-:W-:Y:S08]  /*9ed0*/  HMMA.16816.F32.BF16 R4, R104.reuse, R108, R4 ;  /* 0x0000006c6804723c */ /* 0x042ff00000041804 */
[C---:B------:R-:W-:Y:S01]  /*9ee0*/  HMMA.16816.F32.BF16 R8, R104.reuse, R110, R8 ;  /* 0x0000006e6808723c */ /* 0x040fe20000041808 */
[----:B------:R-:W1:Y:S03]  /*9ef0*/  LDSM.16.MT88.4 R108, [R0+0x1000] ;  /* 0x00100000006c783b */ /* 0x000e660000004200 */
[----:B---3--:R-:W-:Y:S04]  /*9f00*/  FADD.FTZ R116, R124, R121 ;  /* 0x000000797c747221 */ /* 0x008fe80000010000 */
        /* <DEDUP_REMOVED lines=28> */
[----:B------:R-:W-:Y:S01]  /*a0d0*/  FFMA.FTZ R108, R155, c[0x0][0x2d0], -R103 ;  /* 0x0000b4009b6c7a23 */ /* 0x000fe20000010867 */
[C---:B------:R-:W-:Y:S03]  /*a0e0*/  HMMA.16816.F32.BF16 R88, R104.reuse, R110, R88 ;  /* 0x0000006e6858723c */ /* 0x040fe60000041858 */
[----:B------:R1:W3:Y:S01]  /*a0f0*/  MUFU.EX2 R141, R108 ;  /* 0x0000006c008d7308 */ /* 0x0002e20000000800 */
[----:B------:R-:W-:Y:S02]  /*a100*/  FADD.FTZ R109, R122, R120 ;  /* 0x000000787a6d7221 */ /* 0x000fe40000010000 */
[----:B------:R-:W4:Y:S02]  /*a110*/  LDSM.16.MT88.4 R120, [R102+0x1800] ;  /* 0x001800006678783b */ /* 0x000f240000004200 */
[----:B------:R-:W-:Y:S04]  /*a120*/  FADD.FTZ R109, R117, R109 ;  /* 0x0000006d756d7221 */ /* 0x000fe80000010000 */
[----:B------:R-:W-:Y:S02]  /*a130*/  FADD.FTZ R117, R125, R116 ;  /* 0x000000747d757221 */ /* 0x000fe40000010000 */
[----:B------:R-:W-:Y:S02]  /*a140*/  FADD.FTZ R116, R118, R109 ;  /* 0x0000006d76747221 */ /* 0x000fe40000010000 */
[----:B------:R-:W-:Y:S01]  /*a150*/  FADD.FTZ R144, R132, R117 ;  /* 0x0000007584907221 */ /* 0x000fe20000010000 */
[C---:B--2---:R-:W-:Y:S03]  /*a160*/  HMMA.16816.F32.BF16 R92, R104.reuse, R112, R92 ;  /* 0x00000070685c723c */ /* 0x044fe6000004185c */
[----:B------:R-:W-:Y:S05]  /*a170*/  FADD.FTZ R143, R119, R116 ;  /* 0x00000074778f7221 */ /* 0x000fea0000010000 */
[----:B------:R-:W-:Y:S01]  /*a180*/  HMMA.16816.F32.BF16 R96, R104, R114, R96 ;  /* 0x000000726860723c */ /* 0x000fe20000041860 */
[----:B------:R-:W-:Y:S03]  /*a190*/  LDSM.16.MT88.4 R104, [R3+0x1800] ;  /* 0x001800000368783b */ /* 0x000fe60000004200 */
[--C-:B-1----:R-:W-:Y:S01]  /*a1a0*/  FFMA.FTZ R108, R157, c[0x0][0x2d0], -R103.reuse ;  /* 0x0000b4009d6c7a23 */ /* 0x102fe20000010867 */
[----:B---3--:R-:W-:Y:S01]  /*a1b0*/  F2FP.BF16.PACK_AB R137, R141, R142 ;  /* 0x0000008e8d89723e */ /* 0x008fe200000010ff */
[----:B------:R-:W-:Y:S02]  /*a1c0*/  FFMA.FTZ R103, R156, c[0x0][0x2d0], -R103 ;  /* 0x0000b4009c677a23 */ /* 0x000fe40000010867 */
[----:B------:R1:W-:Y:S10]  /*a1d0*/  MUFU.EX2 R140, R108 ;  /* 0x0000006c008c7308 */ /* 0x0003f40000000800 */
[----:B------:R-:W2:Y:S01]  /*a1e0*/  MUFU.EX2 R103, R103 ;  /* 0x0000006700677308 */ /* 0x000ea20000000800 */
[----:B-1----:R-:W1:Y:S01]  /*a1f0*/  LDSM.16.MT88.4 R108, [R0+0x1800] ;  /* 0x00180000006c783b */ /* 0x002e620000004200 */
[----:B--2---:R-:W-:Y:S07]  /*a200*/  F2FP.BF16.PACK_AB R139, R103, R140 ;  /* 0x0000008c678b723e */ /* 0x004fee00000010ff */
[C---:B------:R-:W-:Y:S01]  /*a210*/  HMMA.16816.F32.BF16 R132, R136.reuse, R128, R4 ;  /* 0x000000808884723c */ /* 0x040fe20000041804 */
[----:B------:R-:W2:Y:S07]  /*a220*/  LDSM.16.MT88.4 R4, [R2+0x3800] ;  /* 0x003800000204783b */ /* 0x000eae0000004200 */
[C---:B------:R-:W-:Y:S01]  /*a230*/  HMMA.16816.F32.BF16 R128, R136.reuse, R130, R8 ;  /* 0x000000828880723c */ /* 0x040fe20000041808 */
[----:B------:R-:W3:Y:S07]  /*a240*/  LDSM.16.MT88.4 R8, [R102+0x3800] ;  /* 0x003800006608783b */ /* 0x000eee0000004200 */
[C---:B----4-:R-:W-:Y:S01]  /*a250*/  HMMA.16816.F32.BF16 R124, R136.reuse, R120, R12 ;  /* 0x00000078887c723c */ /* 0x050fe2000004180c */
[----:B------:R-:W4:Y:S07]  /*a260*/  LDSM.16.MT88.4 R12, [R0+0x3800] ;  /* 0x00380000000c783b */ /* 0x000f2e0000004200 */
[C---:B------:R-:W-:Y:S01]  /*a270*/  HMMA.16816.F32.BF16 R120, R136.reuse, R122, R16 ;  /* 0x0000007a8878723c */ /* 0x040fe20000041810 */
[----:B------:R-:W-:Y:S07]  /*a280*/  LDSM.16.MT88.4 R16, [R102+0x5800] ;  /* 0x005800006610783b */ /* 0x000fee0000004200 */
[C---:B-1----:R-:W-:Y:S01]  /*a290*/  HMMA.16816.F32.BF16 R116, R136.reuse, R108, R20 ;  /* 0x0000006c8874723c */ /* 0x042fe20000041814 */
[----:B------:R1:W-:Y:S07]  /*a2a0*/  LDSM.16.MT88.4 R20, [R0+0x5800] ;  /* 0x005800000014783b */ /* 0x0003ee0000004200 */
[C---:B------:R-:W-:Y:S08]  /*a2b0*/  HMMA.16816.F32.BF16 R112, R136.reuse, R110, R24 ;  /* 0x0000006e8870723c */ /* 0x040ff00000041818 */
[C---:B------:R-:W-:Y:S08]  /*a2c0*/  HMMA.16816.F32.BF16 R108, R136.reuse, R104, R28 ;  /* 0x00000068886c723c */ /* 0x040ff0000004181c */
[C---:B------:R-:W-:Y:S04]  /*a2d0*/  HMMA.16816.F32.BF16 R104, R136.reuse, R106, R32 ;  /* 0x0000006a8868723c */ /* 0x040fe80000041820 */
[----:B-1----:R-:W-:Y:S04]  /*a2e0*/  FADD.FTZ R0, R145, R143 ;  /* 0x0000008f91007221 */ /* 0x002fe80000010000 */
[C---:B--2---:R-:W-:Y:S04]  /*a2f0*/  HMMA.16816.F32.BF16 R36, R136.reuse, R4, R36 ;  /* 0x000000048824723c */ /* 0x044fe80000041824 */
[----:B------:R-:W-:Y:S04]  /*a300*/  FADD.FTZ R0, R142, R0 ;  /* 0x000000008e007221 */ /* 0x000fe80000010000 */
[C---:B------:R-:W-:Y:S01]  /*a310*/  HMMA.16816.F32.BF16 R40, R136.reuse, R6, R40 ;  /* 0x000000068828723c */ /* 0x040fe20000041828 */
[----:B------:R-:W1:Y:S03]  /*a320*/  LDSM.16.MT88.4 R4, [R3+0x3800] ;  /* 0x003800000304783b */ /* 0x000e660000004200 */
[----:B------:R-:W-:Y:S04]  /*a330*/  FADD.FTZ R0, R141, R0 ;  /* 0x000000008d007221 */ /* 0x000fe80000010000 */
[C---:B---3--:R-:W-:Y:S08]  /*a340*/  HMMA.16816.F32.BF16 R44, R136.reuse, R8, R44 ;  /* 0x00000008882c723c */ /* 0x048ff0000004182c */
[C---:B------:R-:W-:Y:S01]  /*a350*/  HMMA.16816.F32.BF16 R48, R136.reuse, R10, R48 ;  /* 0x0000000a8830723c */ /* 0x040fe20000041830 */
[----:B------:R2:W3:Y:S07]  /*a360*/  LDSM.16.MT88.4 R8, [R2+0x5800] ;  /* 0x005800000208783b */ /* 0x0004ee0000004200 */
[C---:B----4-:R-:W-:Y:S08]  /*a370*/  HMMA.16816.F32.BF16 R52, R136.reuse, R12, R52 ;  /* 0x0000000c8834723c */ /* 0x050ff00000041834 */
[C---:B------:R-:W-:Y:S01]  /*a380*/  HMMA.16816.F32.BF16 R56, R136.reuse, R14, R56 ;  /* 0x0000000e8838723c */ /* 0x040fe20000041838 */
[----:B------:R4:W5:Y:S03]  /*a390*/  LDSM.16.MT88.4 R12, [R3+0x5800] ;  /* 0x00580000030c783b */ /* 0x0009660000004200 */
[----:B--2---:R-:W-:Y:S04]  /*a3a0*/  FADD.FTZ R2, R152, R144 ;  /* 0x0000009098027221 */ /* 0x004fe80000010000 */
[C---:B-1----:R-:W-:Y:S04]  /*a3b0*/  HMMA.16816.F32.BF16 R60, R136.reuse, R4, R60 ;  /* 0x00000004883c723c */ /* 0x042fe8000004183c */
[----:B------:R-:W-:Y:S04]  /*a3c0*/  FADD.FTZ R2, R146, R2 ;  /* 0x0000000292027221 */ /* 0x000fe80000010000 */
[----:B------:R-:W-:Y:S01]  /*a3d0*/  FADD.FTZ R2, R148, R2 ;  /* 0x0000000294027221 */ /* 0x000fe20000010000 */
[C---:B------:R-:W-:Y:S03]  /*a3e0*/  HMMA.16816.F32.BF16 R64, R136.reuse, R6, R64 ;  /* 0x000000068840723c */ /* 0x040fe60000041840 */
[----:B----4-:R-:W-:Y:S05]  /*a3f0*/  FADD.FTZ R3, R149, R2 ;  /* 0x0000000295037221 */ /* 0x010fea0000010000 */
[C---:B---3--:R-:W-:Y:S04]  /*a400*/  HMMA.16816.F32.BF16 R68, R136.reuse, R8, R68 ;  /* 0x000000088844723c */ /* 0x048fe80000041844 */
[----:B------:R-:W-:Y:S01]  /*a410*/  FADD.FTZ R2, R140, R0 ;  /* 0x000000008c027221 */ /* 0x000fe20000010000 */
[----:B------:R-:W-:Y:S01]  /*a420*/  IADD3 R0, R176, -0x2, RZ ;  /* 0xfffffffeb0007810 */ /* 0x000fe20007ffe0ff */
[----:B------:R-:W-:Y:S02]  /*a430*/  FADD.FTZ R183, R150, R3 ;  /* 0x0000000396b77221 */ /* 0x000fe40000010000 */
[C---:B------:R-:W-:Y:S03]  /*a440*/  HMMA.16816.F32.BF16 R72, R136.reuse, R10, R72 ;  /* 0x0000000a8848723c */ /* 0x040fe60000041848 */
[----:B------:R-:W-:Y:S01]  /*a450*/  ISETP.GE.AND P0, PT, R0, R188, PT ;  /* 0x000000bc0000720c */ /* 0x000fe20003f06270 */
[----:B------:R-:W-:Y:S04]  /*a460*/  FADD.FTZ R184, R103, R2 ;  /* 0x0000000267b87221 */ /* 0x000fe80000010000 */
[C---:B------:R-:W-:Y:S08]  /*a470*/  HMMA.16816.F32.BF16 R76, R136.reuse, R16, R76 ;  /* 0x00000010884c723c */ /* 0x040ff0000004184c */
[C---:B------:R-:W-:Y:S08]  /*a480*/  HMMA.16816.F32.BF16 R80, R136.reuse, R18, R80 ;  /* 0x000000128850723c */ /* 0x040ff00000041850 */
[C---:B------:R-:W-:Y:S08]  /*a490*/  HMMA.16816.F32.BF16 R84, R136.reuse, R20, R84 ;  /* 0x000000148854723c */ /* 0x040ff00000041854 */
[C---:B------:R-:W-:Y:S08]  /*a4a0*/  HMMA.16816.F32.BF16 R88, R136.reuse, R22, R88 ;  /* 0x000000168858723c */ /* 0x040ff00000041858 */
[C---:B-----5:R-:W-:Y:S08]  /*a4b0*/  HMMA.16816.F32.BF16 R92, R136.reuse, R12, R92 ;  /* 0x0000000c885c723c */ /* 0x060ff0000004185c */
[----:B------:R-:W-:Y:S01]  /*a4c0*/  HMMA.16816.F32.BF16 R96, R136, R14, R96 ;  /* 0x0000000e8860723c */ /* 0x000fe20000041860 */
[----:B------:R-:W-:Y:S07]  /*a4d0*/  @!UPT UIADD3 URZ, URZ, URZ, URZ ;  /* 0x0000003f3f3ff290 */ /* 0x000fee000fffe03f */
[----:B------:R-:W-:-:S11]  /*a4e0*/  @!P0 BRA `(.L_x_2087) ;  /* 0x0000057000008947 */ /* 0x000fd60003800000 */
[----:B------:R-:W-:Y:S01]  /*a4f0*/  SHF.R.S32.HI R7, RZ, 0x1f, R186 ;  /* 0x0000001fff077819 */ /* 0x000fe200000114ba */
[----:B------:R-:W-:Y:S01]  /*a500*/  IMAD.MOV.U32 R214, RZ, RZ, c[0x0][0x2b8] ;  /* 0x0000ae00ffd67624 */ /* 0x000fe200078e00ff */
[----:B------:R-:W-:Y:S01]  /*a510*/  SHF.R.S32.HI R6, RZ, 0x1f, R177 ;  /* 0x0000001fff067819 */ /* 0x000fe200000114b1 */
[----:B------:R-:W-:Y:S01]  /*a520*/  IMAD R209, R187, 0x20, R205 ;  /* 0x00000020bbd17824 */ /* 0x000fe200078e02cd */
[----:B------:R-:W-:Y:S01]  /*a530*/  SHF.L.U64.HI R14, R186, 0x1, R7 ;  /* 0x00000001ba0e7819 */ /* 0x000fe20000010207 */
[----:B------:R-:W-:Y:S01]  /*a540*/  IMAD.MOV.U32 R174, RZ, RZ, RZ ;  /* 0x000000ffffae7224 */ /* 0x000fe200078e00ff */
[----:B------:R-:W-:Y:S01]  /*a550*/  ISETP.NE.AND P5, PT, R214, 0x1, PT ;  /* 0x00000001d600780c */ /* 0x000fe20003fa5270 */
[----:B------:R-:W-:Y:S01]  /*a560*/  IMAD.SHL.U32 R18, R185, 0x2, RZ ;  /* 0x00000002b9127824 */ /* 0x000fe200078e00ff */
[C---:B------:R-:W-:Y:S01]  /*a570*/  IADD3 R2, R209.reuse, R147, R193 ;  /* 0x00000093d1027210 */ /* 0x040fe20007ffe0c1 */
[----:B------:R-:W-:Y:S01]  /*a580*/  IMAD.SHL.U32 R17, R186, 0x2, RZ ;  /* 0x00000002ba117824 */ /* 0x000fe200078e00ff */
[----:B------:R-:W-:Y:S01]  /*a590*/  ISETP.GT.AND P4, PT, R209, 0x3f, PT ;  /* 0x0000003fd100780c */ /* 0x000fe20003f84270 */
[C---:B------:R-:W-:Y:S01]  /*a5a0*/  IMAD.SHL.U32 R16, R177.reuse, 0x2, RZ ;  /* 0x00000002b1107824 */ /* 0x040fe200078e00ff */
[----:B------:R-:W-:Y:S02]  /*a5b0*/  IADD3 R2, R2, -0x80, RZ ;  /* 0xffffff8002027810 */ /* 0x000fe40007ffe0ff */
[----:B------:R-:W-:Y:S02]  /*a5c0*/  SHF.R.S32.HI R209, RZ, 0x1f, R185 ;  /* 0x0000001fffd17819 */ /* 0x000fe400000114b9 */
[----:B------:R-:W-:Y:S01]  /*a5d0*/  SHF.L.U64.HI R13, R177, 0x1, R6 ;  /* 0x00000001b10d7819 */ /* 0x000fe20000010206 */
[----:B------:R-:W-:Y:S01]  /*a5e0*/  IMAD.MOV.U32 R0, RZ, RZ, R2 ;  /* 0x000000ffff007224 */ /* 0x000fe200078e0002 */
[----:B------:R-:W-:Y:S01]  /*a5f0*/  SHF.L.U64.HI R15, R185, 0x1, R209 ;  /* 0x00000001b90f7819 */ /* 0x000fe200000102d1 */
        /* <DEDUP_REMOVED lines=24> */
.L_x_2205:
[----:B------:R-:W-:-:S05]  /*a780*/  BRA.DIV ~URZ, `(.L_x_2089) ;  /* 0x0000cf127f007947 */ /* 0x000fca000b800000 */
[----:B------:R-:W3:Y:S01]  /*a790*/  SHFL.IDX PT, R0, R12, RZ, 0x181f ;  /* 0x00181fff0c007589 */ /* 0x000ee200000e0000 */
[----:B------:R-:W-:Y:S02]  /*a7a0*/  ISETP.GE.AND P4, PT, R177, c[0x0][0x1d4], PT ;  /* 0x00007500b1007a0c */ /* 0x000fe40003f86270 */
[----:B------:R-:W-:Y:S02]  /*a7b0*/  ISETP.GE.AND P3, PT, R186, c[0x0][0x1d4], PT ;  /* 0x00007500ba007a0c */ /* 0x000fe40003f66270 */
[----:B------:R-:W-:Y:S02]  /*a7c0*/  SEL R10, RZ, 0x10, P4 ;  /* 0x00000010ff0a7807 */ /* 0x000fe40002000000 */
[----:B---3--:R-:W-:Y:S05]  /*a7d0*/  IADD3 R8, P0, R0, R16, RZ ;  /* 0x0000001000087210 */ /* 0x008fea0007f1e0ff */
[----:B--2---:R-:W-:Y:S01]  /*a7e0*/  IMAD.X R9, R4, 0x1, R13, P0 ;  /* 0x0000000104097824 */ /* 0x004fe200000e060d */
[----:B------:R-:W-:Y:S05]  /*a7f0*/  IADD3 R6, P0, R0, R17, RZ ;  /* 0x0000001100067210 */ /* 0x000fea0007f1e0ff */
[----:B------:R-:W-:Y:S01]  /*a800*/  IMAD.X R7, R4, 0x1, R14, P0 ;  /* 0x0000000104077824 */ /* 0x000fe200000e060e */
[----:B------:R-:W-:Y:S01]  /*a810*/  IADD3 R2, P0, R0, R18, RZ ;  /* 0x0000001200027210 */ /* 0x000fe20007f1e0ff */
[----:B------:R-:W-:Y:S04]  /*a820*/  IMAD R0, R178, 0x6000, R207 ;  /* 0x00006000b2007824 */ /* 0x000fe800078e02cf */
[----:B------:R-:W-:Y:S01]  /*a830*/  IMAD.X R3, R4, 0x1, R15, P0 ;  /* 0x0000000104037824 */ /* 0x000fe200000e060f */
[----:B------:R-:W-:Y:S01]  /*a840*/  @!PT LDS RZ, [RZ] ;  /* 0x00000000fffff984 */ /* 0x000fe20000000800 */
[----:B------:R-:W-:Y:S01]  /*a850*/  @!PT LDS RZ, [RZ] ;  /* 0x00000000fffff984 */ /* 0x000fe20000000800 */
[----:B------:R2:W-:Y:S01]  /*a860*/  LDGSTS.E.BYPASS.LTC128B.128 [R0], [R8.64], !P4 ;  /* 0x0000000008007fae */ /* 0x0005e2000e101d46 */
[----:B------:R-:W-:Y:S03]  /*a870*/  ISETP.GE.AND P0, PT, R185, c[0x0][0x1d4], PT ;  /* 0x00007500b9007a0c */ /* 0x000fe60003f06270 */
[----:B------:R2:W-:Y:S01]  /*a880*/  LDGSTS.E.BYPASS.LTC128B.128 [R0+0x2000], [R6.64], !P3 ;  /* 0x0200000006007fae */ /* 0x0005e2000d901d46 */
[----:B------:R-:W-:Y:S03]  /*a890*/  SEL R11, RZ, 0x10, P0 ;  /* 0x00000010ff0b7807 */ /* 0x000fe60000000000 */
[----:B------:R3:W4:Y:S06]  /*a8a0*/  SHFL.IDX PT, R4, R5, 0x1, 0x181f ;  /* 0x00381f0005047f89 */ /* 0x00072c00000e0000 */
[----:B------:R5:W-:Y:S01]  /*a8b0*/  LDGSTS.E.BYPASS.LTC128B.128 [R0+0x4000], [R2.64], !P0 ;  /* 0x0400000002007fae */ /* 0x000be2000c101d46 */
[----:B-1-3--:R-:W-:Y:S03]  /*a8c0*/  SEL R5, RZ, 0x10, P3 ;  /* 0x00000010ff057807 */ /* 0x00afe60001800000 */
[----:B-----5:R2:W1:Y:S04]  /*a8d0*/  SHFL.IDX PT, R2, R12, 0x1, 0x181f ;  /* 0x00381f000c027f89 */ /* 0x02046800000e0000 */
.L_x_2206:
[C---:B----4-:R-:W-:Y:S04]  /*a8e0*/  IADD3 R3, -R10.reuse, 0x10, RZ ;  /* 0x000000100a037810 */ /* 0x050fe80007ffe1ff */
[----:B------:R-:W-:Y:S04]  /*a8f0*/  LOP3.LUT R3, R3, 0xf, RZ, 0xc0, !PT ;  /* 0x0000000f03037812 */ /* 0x000fe800078ec0ff */
[----:B-12---:R-:W-:Y:S02]  /*a900*/  IADD3 R8, P3, P0, R3, R2, R16 ;  /* 0x0000000203087210 */ /* 0x006fe4000787e010 */
[----:B------:R-:W-:Y:S02]  /*a910*/  IADD3 R3, -R5, 0x10, RZ ;  /* 0x0000001005037810 */ /* 0x000fe40007ffe1ff */
[----:B------:R-:W-:Y:S02]  /*a920*/  IADD3.X R9, RZ, R4, R13, P3, P0 ;  /* 0x00000004ff097210 */ /* 0x000fe40001fe040d */
[----:B------:R-:W-:Y:S04]  /*a930*/  LOP3.LUT R3, R3, 0xf, RZ, 0xc0, !PT ;  /* 0x0000000f03037812 */ /* 0x000fe800078ec0ff */
[----:B------:R-:W-:Y:S02]  /*a940*/  IADD3 R6, P3, P0, R3, R2, R17 ;  /* 0x0000000203067210 */ /* 0x000fe4000787e011 */
[----:B------:R-:W-:Y:S02]  /*a950*/  IADD3 R3, -R11, 0x10, RZ ;  /* 0x000000100b037810 */ /* 0x000fe40007ffe1ff */
[----:B------:R-:W-:Y:S02]  /*a960*/  IADD3.X R7, RZ, R4, R14, P3, P0 ;  /* 0x00000004ff077210 */ /* 0x000fe40001fe040e */
        /* <DEDUP_REMOVED lines=9> */
[----:B------:R-:W-:Y:S11]  /*aa00*/  ISETP.NE.U32.AND P0, PT, R5, RZ, PT ;  /* 0x000000ff0500720c */ /* 0x000ff60003f05070 */
[----:B------:R-:W-:Y:S02]  /*aa10*/  @!UPT UIADD3 URZ, URZ, URZ, URZ ;  /* 0x0000003f3f3ff290 */ /* 0x000fe4000fffe03f */
[----:B------:R1:W-:Y:S01]  /*aa20*/  LDGSTS.E.BYPASS.LTC128B.128.ZFILL [R0+0x3000], [R6.64], P0 ;  /* 0x0300000006007fae */ /* 0x0003e20008141d46 */
[----:B------:R-:W-:Y:S11]  /*aa30*/  ISETP.NE.U32.AND P0, PT, R11, RZ, PT ;  /* 0x000000ff0b00720c */ /* 0x000ff60003f05070 */
[----:B------:R-:W-:Y:S02]  /*aa40*/  @!UPT UIADD3 URZ, URZ, URZ, URZ ;  /* 0x0000003f3f3ff290 */ /* 0x000fe4000fffe03f */
[----:B------:R1:W-:Y:S02]  /*aa50*/  LDGSTS.E.BYPASS.LTC128B.128.ZFILL [R0+0x5000], [R2.64], P0 ;  /* 0x0500000002007fae */ /* 0x0003e40008141d46 */
.L_x_2087:
[----:B------:R-:W-:Y:S05]  /*aa60*/  BSYNC B0 ;  /* 0x0000000000007941 */ /* 0x000fea0003800000 */
.L_x_2086:
[C---:B-1----:R-:W-:Y:S01]  /*aa70*/  IADD3 R0, R163.reuse, 0x1, RZ ;  /* 0x00000001a3007810 */ /* 0x042fe20007ffe0ff */
[----:B------:R-:W0:Y:S01]  /*aa80*/  LDGDEPBAR ;  /* 0x00000000000079af */ /* 0x000e220000000000 */
[----:B------:R-:W-:Y:S01]  /*aa90*/  ISETP.GE.AND P0, PT, R163, 0x1, PT ;  /* 0x00000001a300780c */ /* 0x000fe20003f06270 */
[----:B------:R-:W-:Y:S01]  /*aaa0*/  IMAD.MOV.U32 R103, RZ, RZ, R100 ;  /* 0x000000ffff677224 */ /* 0x000fe200078e0064 */
[----:B------:R-:W-:Y:S01]  /*aab0*/  IADD3 R173, R176, -0x1, RZ ;  /* 0xffffffffb0ad7810 */ /* 0x000fe20007ffe0ff */
[----:B------:R-:W-:Y:S01]  /*aac0*/  IMAD.MOV.U32 R102, RZ, RZ, R101 ;  /* 0x000000ffff667224 */ /* 0x000fe200078e0065 */
[----:B------:R-:W-:Y:S02]  /*aad0*/  SEL R163, R0, RZ, !P0 ;  /* 0x000000ff00a37207 */ /* 0x000fe40004000000 */
[----:B------:R-:W-:Y:S01]  /*aae0*/  ISETP.GT.AND P0, PT, R176, R192, PT ;  /* 0x000000c0b000720c */ /* 0x000fe20003f04270 */
[----:B------:R-:W-:Y:S11]  /*aaf0*/  IMAD.MOV.U32 R176, RZ, RZ, R173 ;  /* 0x000000ffffb07224 */ /* 0x000ff600078e00ad */
[----:B------:R-:W-:Y:S01]  /*ab00*/  @!UPT UIADD3 URZ, URZ, URZ, URZ ;  /* 0x0000003f3f3ff290 */ /* 0x000fe2000fffe03f */
[----:B------:R-:W-:-:S05]  /*ab10*/  @P0 BRA `(.L_x_2090) ;  /* 0xffffc61000000947 */ /* 0x000fca000383ffff */
.L_x_2073:
        /* <DEDUP_REMOVED lines=21> */
.L_x_2093:
[----:B------:R-:W-:-:S04]  /*ac70*/  MOV R3, c[0x0][0x32c] ;  /* 0x0000cb0000037a02 */ /* 0x000fc80000000f00 */
[----:B------:R-:W-:-:S13]  /*ac80*/  ISETP.NE.AND P0, PT, R3, 0x1, PT ;  /* 0x000000010300780c */ /* 0x000fda0003f05270 */
[----:B------:R-:W-:-:S05]  /*ac90*/  @P0 IMAD.HI.U32 R3, R0, c[0x0][0x330], RZ ;  /* 0x0000cc0000030a27 */ /* 0x000fca00078e00ff */
[----:B------:R-:W-:Y:S02]  /*aca0*/  @P0 SHF.R.U32.HI R0, RZ, c[0x0][0x334], R3 ;  /* 0x0000cd00ff000a19 */ /* 0x000fe40000011603 */
.L_x_2094:
[----:B------:R-:W-:Y:S05]  /*acb0*/  BSYNC B0 ;  /* 0x0000000000007941 */ /* 0x000fea0003800000 */
.L_x_2092:
[----:B------:R-:W-:-:S05]  /*acc0*/  IMAD R0, R0, c[0x0][0x32c], RZ ;  /* 0x0000cb0000007a24 */ /* 0x000fca00078e02ff */
[----:B------:R-:W-:-:S04]  /*acd0*/  IMNMX R2, R2, R0, !PT ;  /* 0x0000000002027217 */ /* 0x000fc80007800200 */
.L_x_2091:
[----:B------:R-:W-:Y:S01]  /*ace0*/  IADD3 R2, R2, 0x3f, RZ ;  /* 0x0000003f02027810 */ /* 0x000fe20007ffe0ff */
[----:B------:R-:W-:Y:S02]  /*acf0*/  IMAD.MOV.U32 R209, RZ, RZ, 0x1f ;  /* 0x0000001fffd17424 */ /* 0x000fe400078e00ff */
[----:B------:R-:W-:Y:S01]  /*ad00*/  IMAD.MOV.U32 R192, RZ, RZ, -0x1 ;  /* 0xffffffffffc07424 */ /* 0x000fe200078e00ff */
        /* <DEDUP_REMOVED lines=8> */
.L_x_2105:
[----:B------:R-:W-:Y:S04]  /*ad90*/  DEPBAR.LE SB0, 0x2 ;  /* 0x000080800000791a */ /* 0x000fe80000000000 */
[----:B------:R-:W-:Y:S01]  /*ada0*/  WARPSYNC 0xffffffff ;  /* 0xffffffff00007948 */ /* 0x000fe20003800000 */
[----:B------:R-:W-:Y:S01]  /*adb0*/  BAR.SYNC.DEFER_BLOCKING 0x0 ;  /* 0x0000000000007b1d */ /* 0x000fe20000010000 */
[----:B------:R-:W-:Y:S01]  /*adc0*/  IMAD R162, R163, 0x6000, RZ ;  /* 0x00006000a3a27824 */ /* 0x000fe200078e02ff */
[----:B------:R-:W-:Y:S01]  /*add0*/  LOP3.LUT P2, RZ, R187, 0x2, RZ, 0xc0, !PT ;  /* 0x00000002bbff7812 */ /* 0x000fe2000784c0ff */
[----:B------:R-:W-:Y:S01]  /*ade0*/  IMAD.MOV.U32 R2, RZ, RZ, 0x20 ;  /* 0x00000020ff027424 */ /* 0x000fe200078e00ff */
[----:B------:R-:W-:Y:S02]  /*adf0*/  ISETP.GE.AND P0, PT, R188, R173, PT ;  /* 0x000000adbc00720c */ /* 0x000fe40003f06270 */
[----:B------:R-:W-:Y:S02]  /*ae00*/  IADD3 R100, R170, R162, RZ ;  /* 0x000000a2aa647210 */ /* 0x000fe40007ffe0ff */
[----:B------:R-:W-:Y:S05]  /*ae10*/  SEL R160, R2, 0xffffffe0, !P2 ;  /* 0xffffffe002a07807 */ /* 0x000fea0005000000 */
[----:B------:R-:W-:Y:S01]  /*ae20*/  IMAD.IADD R103, R160, 0x1, R100 ;  /* 0x00000001a0677824 */ /* 0x000fe200078e0264 */
        /* <DEDUP_REMOVED lines=36> */
.L_x_2207:
        /* <DEDUP_REMOVED lines=22> */
.L_x_2208:
[C---:B--2---:R-:W-:Y:S02]  /*b1d0*/  IADD3 R3, -R6.reuse, 0x10, RZ ;  /* 0x0000001006037810 */ /* 0x044fe40007ffe1ff */
[----:B------:R-:W-:Y:S02]  /*b1e0*/  ISETP.NE.U32.AND P3, PT, R6, RZ, PT ;  /* 0x000000ff0600720c */ /* 0x000fe40003f65070 */
[----:B------:R-:W-:Y:S04]  /*b1f0*/  LOP3.LUT R3, R3, 0xf, RZ, 0xc0, !PT ;  /* 0x0000000f03037812 */ /* 0x000fe800078ec0ff */
[-C--:B---34-:R-:W-:Y:S02]  /*b200*/  IADD3 R12, P1, P0, R3, R2.reuse, R23 ;  /* 0x00000002030c7210 */ /* 0x098fe4000783e017 */
        /* <DEDUP_REMOVED lines=17> */
.L_x_2097:
[----:B------:R-:W-:Y:S05]  /*b320*/  BSYNC B0 ;  /* 0x0000000000007941 */ /* 0x000fea0003800000 */
.L_x_2096:
[----:B------:R-:W0:Y:S01]  /*b330*/  LDGDEPBAR ;  /* 0x00000000000079af */ /* 0x000e220000000000 */
[----:B------:R-:W-:Y:S01]  /*b340*/  WARPSYNC 0xffffffff ;  /* 0xffffffff00007948 */ /* 0x000fe20003800000 */
[C---:B--23--:R-:W-:Y:S01]  /*b350*/  HMMA.16816.F32.BF16 R4, R32.reuse, R8, RZ ;  /* 0x000000082004723c */ /* 0x04cfe200000418ff */
[----:B------:R-:W-:Y:S02]  /*b360*/  IMAD.MOV.U32 R2, RZ, RZ, 0x40 ;  /* 0x00000040ff027424 */ /* 0x000fe400078e00ff */
[----:B------:R-:W-:Y:S01]  /*b370*/  LOP3.LUT P1, RZ, R187, 0x4, RZ, 0xc0, !PT ;  /* 0x00000004bbff7812 */ /* 0x000fe2000782c0ff */
[----:B------:R-:W-:Y:S01]  /*b380*/  IMAD.IADD R3, R170, 0x1, R162 ;  /* 0x00000001aa037824 */ /* 0x000fe200078e02a2 */
[----:B------:R-:W-:Y:S02]  /*b390*/  ISETP.GE.AND P0, PT, R178, 0x1, PT ;  /* 0x00000001b200780c */ /* 0x000fe40003f06270 */
[----:B------:R-:W-:Y:S01]  /*b3a0*/  SEL R161, R2, 0xffffffc0, !P1 ;  /* 0xffffffc002a17807 */ /* 0x000fe20004800000 */
[C---:B------:R-:W-:Y:S01]  /*b3b0*/  HMMA.16816.F32.BF16 R8, R32.reuse, R10, RZ ;  /* 0x0000000a2008723c */ /* 0x040fe200000418ff */
[C---:B------:R-:W-:Y:S03]  /*b3c0*/  IMAD.IADD R2, R160.reuse, 0x1, R3 ;  /* 0x00000001a0027824 */ /* 0x040fe600078e0203 */
[C---:B------:R-:W-:Y:S01]  /*b3d0*/  IMAD.IADD R101, R161.reuse, 0x1, R100 ;  /* 0x00000001a1657824 */ /* 0x040fe200078e0264 */
[----:B------:R-:W-:Y:S03]  /*b3e0*/  IADD3 R3, R160, R3, R161 ;  /* 0x00000003a0037210 */ /* 0x000fe60007ffe0a1 */
        /* <DEDUP_REMOVED lines=19> */
[----:B------:R-:W2:Y:S07]  /*b520*/  LDSM.16.M88.4 R140, [R101+0x800] ;  /* 0x00080000658c783b */ /* 0x000eae0000000200 */
        /* <DEDUP_REMOVED lines=67> */
[----:B------:R-:W-:Y:S07]  /*b960*/  LDSM.16.M88.4 R144, [R164+0x8000] ;  /* 0x00800000a490783b */ /* 0x000fee0000000200 */
[C---:B--2---:R-:W-:Y:S08]  /*b970*/  HMMA.16816.F32.BF16 R12, R136.reuse, R140, R12 ;  /* 0x0000008c880c723c */ /* 0x044ff0000004180c */
        /* <DEDUP_REMOVED lines=21> */
[----:B------:R-:W3:Y:S01]  /*bad0*/  LDSM.16.M88.4 R148, [R2+0x5800] ;  /* 0x005800000294783b */ /* 0x000ee20000000200 */
[C---:B-1----:R-:W-:Y:S08]  /*bae0*/  HMMA.16816.F32.BF16 R4, R136.reuse, R140, R4 ;  /* 0x0000008c8804723c */ /* 0x042ff00000041804 */
[C---:B------:R-:W-:Y:S01]  /*baf0*/  HMMA.16816.F32.BF16 R8, R136.reuse, R142, R8 ;  /* 0x0000008e8808723c */ /* 0x040fe20000041808 */
[----:B------:R-:W-:Y:S07]  /*bb00*/  LDSM.16.M88.4 R140, [R167+0x8000] ;  /* 0x00800000a78c783b */ /* 0x000fee0000000200 */
[C---:B------:R-:W-:Y:S08]  /*bb10*/  HMMA.16816.F32.BF16 R12, R136.reuse, R152, R12 ;  /* 0x00000098880c723c */ /* 0x040ff0000004180c */
[C---:B------:R-:W-:Y:S01]  /*bb20*/  HMMA.16816.F32.BF16 R16, R136.reuse, R154, R16 ;  /* 0x0000009a8810723c */ /* 0x040fe20000041810 */
[----:B------:R-:W1:Y:S07]  /*bb30*/  LDSM.16.M88.4 R152, [R101+0x4000] ;  /* 0x004000006598783b */ /* 0x000e6e0000000200 */
[C---:B--2---:R-:W-:Y:S08]  /*bb40*/  HMMA.16816.F32.BF16 R20, R136.reuse, R144, R20 ;  /* 0x000000908814723c */ /* 0x044ff00000041814 */
[C---:B------:R-:W-:Y:S01]  /*bb50*/  HMMA.16816.F32.BF16 R24, R136.reuse, R146, R24 ;  /* 0x000000928818723c */ /* 0x040fe20000041818 */
[----:B------:R-:W2:Y:S07]  /*bb60*/  LDSM.16.M88.4 R144, [R101+0x4800] ;  /* 0x004800006590783b */ /* 0x000eae0000000200 */
[C---:B---3--:R-:W-:Y:S08]  /*bb70*/  HMMA.16816.F32.BF16 R28, R136.reuse, R148, R28 ;  /* 0x00000094881c723c */ /* 0x048ff0000004181c */
[----:B------:R-:W-:Y:S01]  /*bb80*/  HMMA.16816.F32.BF16 R32, R136, R150, R32 ;  /* 0x000000968820723c */ /* 0x000fe20000041820 */
[----:B------:R-:W3:Y:S07]  /*bb90*/  LDSM.16.M88.4 R136, [R101+0x5000] ;  /* 0x005000006588783b */ /* 0x000eee0000000200 */
[----:B------:R-:W4:Y:S01]  /*bba0*/  LDSM.16.M88.4 R148, [R101+0x5800] ;  /* 0x005800006594783b */ /* 0x000f220000000200 */
        /* <DEDUP_REMOVED lines=9> */
[C---:B----4-:R-:W-:Y:S08]  /*bc40*/  HMMA.16816.F32.BF16 R28, R140.reuse, R148, R28 ;  /* 0x000000948c1c723c */ /* 0x050ff0000004181c */
[----:B------:R-:W-:Y:S01]  /*bc50*/  HMMA.16816.F32.BF16 R32, R140, R150, R32 ;  /* 0x000000968c20723c */ /* 0x000fe20000041820 */
[----:B------:R-:W3:Y:S07]  /*bc60*/  LDSM.16.M88.4 R140, [R3+0x5000] ;  /* 0x00500000038c783b */ /* 0x000eee0000000200 */
[----:B------:R4:W5:Y:S01]  /*bc70*/  LDSM.16.M88.4 R148, [R3+0x5800] ;  /* 0x005800000394783b */ /* 0x0009620000000200 */
[C---:B-1----:R-:W-:Y:S08]  /*bc80*/  HMMA.16816.F32.BF16 R4, R144.reuse, R152, R4 ;  /* 0x000000989004723c */ /* 0x042ff00000041804 */
[C---:B------:R-:W-:Y:S08]  /*bc90*/  HMMA.16816.F32.BF16 R8, R144.reuse, R154, R8 ;  /* 0x0000009a9008723c */ /* 0x040ff00000041808 */
[C---:B--2---:R-:W-:Y:S08]  /*bca0*/  HMMA.16816.F32.BF16 R12, R144.reuse, R136, R12 ;  /* 0x00000088900c723c */ /* 0x044ff0000004180c */
[----:B----4-:R-:W-:Y:S01]  /*bcb0*/  FMNMX.FTZ R3, R4, R0, !PT ;  /* 0x0000000004037209 */ /* 0x010fe20007810000 */
[C---:B------:R-:W-:Y:S03]  /*bcc0*/  HMMA.16816.F32.BF16 R16, R144.reuse, R138, R16 ;  /* 0x0000008a9010723c */ /* 0x040fe60000041810 */
[----:B------:R-:W-:Y:S02]  /*bcd0*/  FMNMX.FTZ R2, R6, R102, !PT ;  /* 0x0000006606027209 */ /* 0x000fe40007810000 */
[----:B------:R-:W-:Y:S02]  /*bce0*/  FMNMX.FTZ R3, R5, R3, !PT ;  /* 0x0000000305037209 */ /* 0x000fe40007810000 */
[----:B------:R-:W-:Y:S01]  /*bcf0*/  FMNMX.FTZ R2, R7, R2, !PT ;  /* 0x0000000207027209 */ /* 0x000fe20007810000 */
[C---:B---3--:R-:W-:Y:S04]  /*bd00*/  HMMA.16816.F32.BF16 R20, R144.reuse, R140, R20 ;  /* 0x0000008c9014723c */ /* 0x048fe80000041814 */
        /* <DEDUP_REMOVED lines=35> */
.L_x_2209:
        /* <DEDUP_REMOVED lines=104> */
[----:B------:R-:W-:Y:S02]  /*c5c0*/  FFMA.FTZ R159, R31, c[0x0][0x2d0], -R3 ;  /* 0x0000b4001f9f7a23 */ /* 0x000fe40000010803 */
[----:B------:R-:W-:Y:S01]  /*c5d0*/  FADD.FTZ R3, R12, R4 ;  /* 0x000000040c037221 */ /* 0x000fe20000010000 */
[----:B------:R2:W-:Y:S01]  /*c5e0*/  MUFU.EX2 R181, R7 ;  /* 0x0000000700b57308 */ /* 0x0005e20000000800 */
[C---:B------:R-:W-:Y:S02]  /*c5f0*/  FMUL.FTZ R9, R2.reuse, R129 ;  /* 0x0000008102097220 */ /* 0x040fe40000410000 */
[C---:B------:R-:W-:Y:S02]  /*c600*/  FMUL.FTZ R4, R2.reuse, R132 ;  /* 0x0000008402047220 */ /* 0x040fe40000410000 */
[C---:B------:R-:W-:Y:S02]  /*c610*/  FMUL.FTZ R12, R2.reuse, R124 ;  /* 0x0000007c020c7220 */ /* 0x040fe40000410000 */
[C---:B------:R-:W-:Y:S02]  /*c620*/  FMUL.FTZ R88, R2.reuse, R88 ;  /* 0x0000005802587220 */ /* 0x040fe40000410000 */
[C---:B------:R-:W-:Y:S01]  /*c630*/  FMUL.FTZ R89, R2.reuse, R89 ;  /* 0x0000005902597220 */ /* 0x040fe20000410000 */
[----:B------:R3:W4:Y:S01]  /*c640*/  MUFU.EX2 R14, R6 ;  /* 0x00000006000e7308 */ /* 0x0007220000000800 */
[C---:B------:R-:W-:Y:S02]  /*c650*/  FMUL.FTZ R92, R2.reuse, R92 ;  /* 0x0000005c025c7220 */ /* 0x040fe40000410000 */
[----:B------:R-:W-:Y:S01]  /*c660*/  FMUL.FTZ R93, R2, R93 ;  /* 0x0000005d025d7220 */ /* 0x000fe20000410000 */
[----:B-1----:R-:W-:Y:S01]  /*c670*/  F2FP.BF16.PACK_AB R139, R128, R125 ;  /* 0x0000007d808b723e */ /* 0x002fe200000010ff */
[C---:B------:R-:W-:Y:S02]  /*c680*/  FMUL.FTZ R96, R2.reuse, R96 ;  /* 0x0000006002607220 */ /* 0x040fe40000410000 */
[C---:B------:R-:W-:Y:S02]  /*c690*/  FMUL.FTZ R97, R2.reuse, R97 ;  /* 0x0000006102617220 */ /* 0x040fe40000410000 */
[----:B------:R-:W-:Y:S01]  /*c6a0*/  FADD.FTZ R3, R5, R3 ;  /* 0x0000000305037221 */ /* 0x000fe20000010000 */
[----:B------:R-:W-:Y:S01]  /*c6b0*/  MUFU.EX2 R121, R145 ;  /* 0x0000009100797308 */ /* 0x000fe20000000800 */
[----:B------:R-:W-:Y:S01]  /*c6c0*/  FMUL.FTZ R5, R2, R133 ;  /* 0x0000008502057220 */ /* 0x000fe20000410000 */
[----:B------:R-:W-:Y:S01]  /*c6d0*/  IADD3 R2, R171, R162, RZ ;  /* 0x000000a2ab027210 */ /* 0x000fe20007ffe0ff */
[C---:B------:R-:W-:Y:S02]  /*c6e0*/  FMUL.FTZ R34, R0.reuse, R106 ;  /* 0x0000006a00227220 */ /* 0x040fe40000410000 */
[C---:B------:R-:W-:Y:S01]  /*c6f0*/  FMUL.FTZ R35, R0.reuse, R107 ;  /* 0x0000006b00237220 */ /* 0x040fe20000410000 */
[----:B------:R-:W-:Y:S01]  /*c700*/  IADD3 R102, R169, R2, RZ ;  /* 0x00000002a9667210 */ /* 0x000fe20007ffe0ff */
[----:B------:R-:W1:Y:S01]  /*c710*/  LDSM.16.MT88.4 R140, [R2] ;  /* 0x00000000028c783b */ /* 0x000e620000004200 */
[----:B------:R-:W-:Y:S02]  /*c720*/  FADD.FTZ R3, R137, R3 ;  /* 0x0000000389037221 */ /* 0x000fe40000010000 */
[C---:B--2---:R-:W-:Y:S01]  /*c730*/  FMUL.FTZ R7, R0.reuse, R135 ;  /* 0x0000008700077220 */ /* 0x044fe20000410000 */
[----:B------:R-:W-:Y:S01]  /*c740*/  MUFU.EX2 R124, R144 ;  /* 0x00000090007c7308 */ /* 0x000fe20000000800 */
[C---:B------:R-:W-:Y:S02]  /*c750*/  FMUL.FTZ R10, R0.reuse, R130 ;  /* 0x00000082000a7220 */ /* 0x040fe40000410000 */
[C---:B---3--:R-:W-:Y:S01]  /*c760*/  FMUL.FTZ R6, R0.reuse, R134 ;  /* 0x0000008600067220 */ /* 0x048fe20000410000 */
[----:B------:R-:W2:Y:S01]  /*c770*/  LDSM.16.MT88.4 R104, [R102] ;  /* 0x000000006668783b */ /* 0x000ea20000004200 */
[C---:B----4-:R-:W-:Y:S01]  /*c780*/  F2FP.BF16.PACK_AB R137, R181.reuse, R14 ;  /* 0x0000000eb589723e */ /* 0x050fe200000010ff */
[C---:B------:R-:W-:Y:S02]  /*c790*/  FMUL.FTZ R11, R0.reuse, R131 ;  /* 0x00000083000b7220 */ /* 0x040fe40000410000 */
[C---:B------:R-:W-:Y:S02]  /*c7a0*/  FMUL.FTZ R18, R0.reuse, R122 ;  /* 0x0000007a00127220 */ /* 0x040fe40000410000 */
[C---:B------:R-:W-:Y:S01]  /*c7b0*/  FMUL.FTZ R19, R0.reuse, R123 ;  /* 0x0000007b00137220 */ /* 0x040fe20000410000 */
[----:B------:R-:W-:Y:S01]  /*c7c0*/  MUFU.EX2 R149, R147 ;  /* 0x0000009300957308 */ /* 0x000fe20000000800 */
[C---:B------:R-:W-:Y:S02]  /*c7d0*/  FMUL.FTZ R26, R0.reuse, R114 ;  /* 0x00000072001a7220 */ /* 0x040fe40000410000 */
[C---:B------:R-:W-:Y:S02]  /*c7e0*/  FMUL.FTZ R27, R0.reuse, R115 ;  /* 0x00000073001b7220 */ /* 0x040fe40000410000 */
[C---:B------:R-:W-:Y:S02]  /*c7f0*/  FFMA.FTZ R120, R0.reuse, R184, R14 ;  /* 0x000000b800787223 */ /* 0x040fe4000001000e */
[C---:B------:R-:W-:Y:S02]  /*c800*/  FMUL.FTZ R14, R0.reuse, R126 ;  /* 0x0000007e000e7220 */ /* 0x040fe40000410000 */
[----:B------:R-:W-:Y:S01]  /*c810*/  FADD.FTZ R120, R181, R120 ;  /* 0x00000078b5787221 */ /* 0x000fe20000010000 */
        /* <DEDUP_REMOVED lines=11> */
[----:B------:R-:W1:Y:S01]  /*c8d0*/  MUFU.EX2 R148, R146 ;  /* 0x0000009200947308 */ /* 0x000e620000000800 */
[C---:B------:R-:W-:Y:S01]  /*c8e0*/  FMUL.FTZ R43, R0.reuse, R43 ;  /* 0x0000002b002b7220 */ /* 0x040fe20000410000 */
[C---:B------:R-:W-:Y:S04]  /*c8f0*/  HMMA.16816.F32.BF16 R8, R136.reuse, R142, R8 ;  /* 0x0000008e8808723c */ /* 0x040fe80000041808 */
[C---:B------:R-:W-:Y:S02]  /*c900*/  FMUL.FTZ R46, R0.reuse, R46 ;  /* 0x0000002e002e7220 */ /* 0x040fe40000410000 */
[C---:B------:R-:W-:Y:S02]  /*c910*/  FMUL.FTZ R47, R0.reuse, R47 ;  /* 0x0000002f002f7220 */ /* 0x040fe40000410000 */
[C---:B--2---:R-:W-:Y:S01]  /*c920*/  HMMA.16816.F32.BF16 R12, R136.reuse, R104, R12 ;  /* 0x00000068880c723c */ /* 0x044fe2000004180c */
[----:B------:R-:W-:Y:S03]  /*c930*/  MUFU.EX2 R146, R151 ;  /* 0x0000009700927308 */ /* 0x000fe60000000800 */
[C---:B------:R-:W-:Y:S02]  /*c940*/  FMUL.FTZ R50, R0.reuse, R50 ;  /* 0x0000003200327220 */ /* 0x040fe40000410000 */
[C---:B------:R-:W-:Y:S02]  /*c950*/  FMUL.FTZ R51, R0.reuse, R51 ;  /* 0x0000003300337220 */ /* 0x040fe40000410000 */
[C---:B------:R-:W-:Y:S03]  /*c960*/  HMMA.16816.F32.BF16 R16, R136.reuse, R106, R16 ;  /* 0x0000006a8810723c */ /* 0x040fe60000041810 */
[----:B------:R-:W-:Y:S01]  /*c970*/  MUFU.EX2 R144, R152 ;  /* 0x0000009800907308 */ /* 0x000fe20000000800 */
[C---:B------:R-:W-:Y:S02]  /*c980*/  FMUL.FTZ R54, R0.reuse, R54 ;  /* 0x0000003600367220 */ /* 0x040fe40000410000 */
[C---:B------:R-:W-:Y:S01]  /*c990*/  FMUL.FTZ R55, R0.reuse, R55 ;  /* 0x0000003700377220 */ /* 0x040fe20000410000 */
[----:B-1----:R-:W-:Y:S01]  /*c9a0*/  F2FP.BF16.PACK_AB R111, R149, R148 ;  /* 0x00000094956f723e */ /* 0x002fe200000010ff */
        /* <DEDUP_REMOVED lines=26> */
[----:B------:R-:W-:Y:S01]  /*cb50*/  IADD3 R0, R172, R162, RZ ;  /* 0x000000a2ac007210 */ /* 0x000fe20007ffe0ff */
[----:B------:R-:W-:Y:S01]  /*cb60*/  FADD.FTZ R112, R103, R3 ;  /* 0x0000000367707221 */ /* 0x000fe20000010000 */
[----:B------:R-:W-:Y:S02]  /*cb70*/  MUFU.EX2 R142, R159 ;  /* 0x0000009f008e7308 */ /* 0x000fe40000000800 */
[----:B------:R-:W-:Y:S01]  /*cb80*/  IADD3 R3, R169, R0, RZ ;  /* 0x00000000a9037210 */ /* 0x000fe20007ffe0ff */
[----:B------:R-:W1:Y:S01]  /*cb90*/  LDSM.16.MT88.4 R104, [R0] ;  /* 0x000000000068783b */ /* 0x000e620000004200 */
[----:B------:R-:W-:Y:S04]  /*cba0*/  FADD.FTZ R103, R109, R112 ;  /* 0x000000706d677221 */ /* 0x000fe80000010000 */
[C---:B------:R-:W-:Y:S01]  /*cbb0*/  FADD.FTZ R103, R110.reuse, R103 ;  /* 0x000000676e677221 */ /* 0x040fe20000010000 */
[----:B------:R-:W-:Y:S01]  /*cbc0*/  F2FP.BF16.PACK_AB R110, R110, R109 ;  /* 0x0000006d6e6e723e */ /* 0x000fe200000010ff */
[----:B------:R-:W2:Y:S01]  /*cbd0*/  MUFU.EX2 R112, R156 ;  /* 0x0000009c00707308 */ /* 0x000ea20000000800 */
[----:B------:R-:W-:Y:S01]  /*cbe0*/  F2FP.BF16.PACK_AB R109, R124, R121 ;  /* 0x000000797c6d723e */ /* 0x000fe200000010ff */
[----:B------:R-:W-:Y:S08]  /*cbf0*/  FADD.FTZ R103, R113, R103 ;  /* 0x0000006771677221 */ /* 0x000ff00000010000 */
[----:B------:R-:W-:Y:S10]  /*cc00*/  MUFU.EX2 R141, R161 ;  /* 0x000000a1008d7308 */ /* 0x000ff40000000800 */
[----:B------:R-:W3:Y:S01]  /*cc10*/  MUFU.EX2 R140, R180 ;  /* 0x000000b4008c7308 */ /* 0x000ee20000000800 */
[----:B--2---:R-:W-:Y:S04]  /*cc20*/  FADD.FTZ R103, R112, R103 ;  /* 0x0000006770677221 */ /* 0x004fe80000010000 */
[----:B------:R-:W-:Y:S04]  /*cc30*/  FADD.FTZ R103, R117, R103 ;  /* 0x0000006775677221 */ /* 0x000fe80000010000 */
[----:B------:R-:W-:Y:S01]  /*cc40*/  FADD.FTZ R103, R116, R103 ;  /* 0x0000006774677221 */ /* 0x000fe20000010000 */
[C---:B-1----:R-:W-:Y:S03]  /*cc50*/  HMMA.16816.F32.BF16 R20, R136.reuse, R104, R20 ;  /* 0x000000688814723c */ /* 0x042fe60000041814 */
[----:B------:R-:W-:Y:S05]  /*cc60*/  FADD.FTZ R103, R119, R103 ;  /* 0x0000006777677221 */ /* 0x000fea0000010000 */
        /* <DEDUP_REMOVED lines=29> */
[----:B------:R-:W-:Y:S02]  /*ce40*/  F2FP.BF16.PACK_AB R137, R142, R143 ;  /* 0x0000008f8e89723e */ /* 0x000fe400000010ff */
        /* <DEDUP_REMOVED lines=81> */
[C---:B------:R-:W-:Y:S04]  /*d360*/  HMMA.16816.F32.BF16 R88, R104.reuse, R110, R88 ;  /* 0x0000006e6858723c */ /* 0x040fe80000041858 */
[----:B------:R-:W-:Y:S02]  /*d370*/  FADD.FTZ R108, R128, R108 ;  /* 0x0000006c806c7221 */ /* 0x000fe40000010000 */
[----:B------:R-:W1:Y:S02]  /*d380*/  LDSM.16.MT88.4 R128, [R2+0x1800] ;  /* 0x001800000280783b */ /* 0x000e640000004200 */
        /* <DEDUP_REMOVED lines=42> */
[C---:B----4-:R-:W-:Y:S04]  /*d630*/  HMMA.16816.F32.BF16 R68, R136.reuse, R8, R68 ;  /* 0x000000088844723c */ /* 0x050fe80000041844 */
[----:B------:R-:W-:Y:S04]  /*d640*/  FADD.FTZ R184, R140, R0 ;  /* 0x000000008cb87221 */ /* 0x000fe80000010000 */
        /* <DEDUP_REMOVED lines=13> */
[----:B------:R-:W-:Y:S01]  /*d720*/  IMAD R2, R173, 0x40, R193 ;  /* 0x00000040ad027824 */ /* 0x000fe200078e02c1 */
[----:B------:R-:W-:Y:S01]  /*d730*/  ISETP.NE.AND P4, PT, R215, 0x1, PT ;  /* 0x00000001d700780c */ /* 0x000fe20003f85270 */
[----:B------:R-:W-:Y:S01]  /*d740*/  IMAD.MOV.U32 R174, RZ, RZ, RZ ;  /* 0x000000ffffae7224 */ /* 0x000fe200078e00ff */
[----:B------:R-:W-:Y:S01]  /*d750*/  ISETP.GT.AND P3, PT, R214, 0x3f, PT ;  /* 0x0000003fd600780c */ /* 0x000fe20003f64270 */
[----:B------:R-:W-:Y:S01]  /*d760*/  IMAD.SHL.U32 R18, R185, 0x2, RZ ;  /* 0x00000002b9127824 */ /* 0x000fe200078e00ff */
[----:B------:R-:W-:Y:S01]  /*d770*/  IADD3 R2, R2, -0x80, R214 ;  /* 0xffffff8002027810 */ /* 0x000fe20007ffe0d6 */
[C---:B------:R-:W-:Y:S01]  /*d780*/  IMAD.SHL.U32 R17, R186.reuse, 0x2, RZ ;  /* 0x00000002ba117824 */ /* 0x040fe200078e00ff */
[----:B------:R-:W-:Y:S01]  /*d790*/  SHF.R.S32.HI R214, RZ, 0x1f, R185 ;  /* 0x0000001fffd67819 */ /* 0x000fe200000114b9 */
[----:B------:R-:W-:Y:S01]  /*d7a0*/  IMAD.SHL.U32 R16, R177, 0x2, RZ ;  /* 0x00000002b1107824 */ /* 0x000fe200078e00ff */
[----:B------:R-:W-:Y:S01]  /*d7b0*/  SHF.L.U64.HI R14, R186, 0x1, R7 ;  /* 0x00000001ba0e7819 */ /* 0x000fe20000010207 */
[----:B------:R-:W-:Y:S01]  /*d7c0*/  IMAD.MOV.U32 R0, RZ, RZ, R2 ;  /* 0x000000ffff007224 */ /* 0x000fe200078e0002 */
[----:B------:R-:W-:Y:S02]  /*d7d0*/  SHF.L.U64.HI R15, R185, 0x1, R214 ;  /* 0x00000001b90f7819 */ /* 0x000fe400000102d6 */
        /* <DEDUP_REMOVED lines=25> */
.L_x_2210:
[----:B------:R-:W-:-:S05]  /*d970*/  BRA.DIV ~URZ, `(.L_x_2104) ;  /* 0x0000a3027f007947 */ /* 0x000fca000b800000 */
[----:B------:R-:W3:Y:S01]  /*d980*/  SHFL.IDX PT, R2, R10, RZ, 0x181f ;  /* 0x00181fff0a027589 */ /* 0x000ee200000e0000 */
[----:B------:R-:W-:Y:S01]  /*d990*/  IMAD R0, R178, 0x6000, R207 ;  /* 0x00006000b2007824 */ /* 0x000fe200078e02cf */
[----:B---3--:R-:W-:Y:S05]  /*d9a0*/  IADD3 R8, P0, R2, R16, RZ ;  /* 0x0000001002087210 */ /* 0x008fea0007f1e0ff */
[----:B--2---:R-:W-:Y:S01]  /*d9b0*/  IMAD.X R9, R4, 0x1, R12, P0 ;  /* 0x0000000104097824 */ /* 0x004fe200000e060c */
[----:B------:R-:W-:Y:S05]  /*d9c0*/  IADD3 R6, P0, R2, R17, RZ ;  /* 0x0000001102067210 */ /* 0x000fea0007f1e0ff */
[----:B------:R-:W-:Y:S01]  /*d9d0*/  IMAD.X R7, R4, 0x1, R14, P0 ;  /* 0x0000000104077824 */ /* 0x000fe200000e060e */
[----:B------:R-:W-:Y:S04]  /*d9e0*/  ISETP.GE.AND P0, PT, R177, c[0x0][0x1d4], PT ;  /* 0x00007500b1007a0c */ /* 0x000fe80003f06270 */
[----:B------:R-:W-:Y:S09]  /*d9f0*/  SEL R13, RZ, 0x10, P0 ;  /* 0x00000010ff0d7807 */ /* 0x000ff20000000000 */
[----:B------:R-:W-:Y:S01]  /*da00*/  @!PT LDS RZ, [RZ] ;  /* 0x00000000fffff984 */ /* 0x000fe20000000800 */
[----:B------:R-:W-:Y:S01]  /*da10*/  @!PT LDS RZ, [RZ] ;  /* 0x00000000fffff984 */ /* 0x000fe20000000800 */
[----:B------:R2:W-:Y:S01]  /*da20*/  LDGSTS.E.BYPASS.LTC128B.128 [R0], [R8.64], !P0 ;  /* 0x0000000008007fae */ /* 0x0005e2000c101d46 */
[----:B------:R-:W-:Y:S04]  /*da30*/  ISETP.GE.AND P0, PT, R186, c[0x0][0x1d4], PT ;  /* 0x00007500ba007a0c */ /* 0x000fe80003f06270 */
[----:B------:R-:W-:Y:S09]  /*da40*/  SEL R11, RZ, 0x10, P0 ;  /* 0x00000010ff0b7807 */ /* 0x000ff20000000000 */
[----:B------:R2:W-:Y:S01]  /*da50*/  LDGSTS.E.BYPASS.LTC128B.128 [R0+0x2000], [R6.64], !P0 ;  /* 0x0200000006007fae */ /* 0x0005e2000c101d46 */
[----:B------:R-:W-:Y:S05]  /*da60*/  IADD3 R2, P0, R2, R18, RZ ;  /* 0x0000001202027210 */ /* 0x000fea0007f1e0ff */
[----:B------:R-:W-:Y:S01]  /*da70*/  IMAD.X R3, R4, 0x1, R15, P0 ;  /* 0x0000000104037824 */ /* 0x000fe200000e060f */
[----:B------:R-:W-:Y:S01]  /*da80*/  ISETP.GE.AND P0, PT, R185, c[0x0][0x1d4], PT ;  /* 0x00007500b9007a0c */ /* 0x000fe20003f06270 */
[----:B------:R3:W4:Y:S11]  /*da90*/  SHFL.IDX PT, R4, R5, 0x1, 0x181f ;  /* 0x00381f0005047f89 */ /* 0x00073600000e0000 */
[----:B------:R-:W-:Y:S01]  /*daa0*/  @!UPT UIADD3 URZ, URZ, URZ, URZ ;  /* 0x0000003f3f3ff290 */ /* 0x000fe2000fffe03f */
[----:B------:R5:W-:Y:S01]  /*dab0*/  LDGSTS.E.BYPASS.LTC128B.128 [R0+0x4000], [R2.64], !P0 ;  /* 0x0400000002007fae */ /* 0x000be2000c101d46 */
[----:B-1-3--:R-:W-:Y:S03]  /*dac0*/  SEL R5, RZ, 0x10, P0 ;  /* 0x00000010ff057807 */ /* 0x00afe60000000000 */
[----:B-----5:R2:W1:Y:S04]  /*dad0*/  SHFL.IDX PT, R2, R10, 0x1, 0x181f ;  /* 0x00381f000a027f89 */ /* 0x02046800000e0000 */
.L_x_2211:
[----:B----4-:R-:W-:Y:S04]  /*dae0*/  IADD3 R3, -R13, 0x10, RZ ;  /* 0x000000100d037810 */ /* 0x010fe80007ffe1ff */
        /* <DEDUP_REMOVED lines=23> */
.L_x_2102:
[----:B------:R-:W-:Y:S05]  /*dc60*/  BSYNC B0 ;  /* 0x0000000000007941 */ /* 0x000fea0003800000 */
.L_x_2101:
[C---:B------:R-:W-:Y:S01]  /*dc70*/  ISETP.GE.AND P0, PT, R163.reuse, 0x1, PT ;  /* 0x00000001a300780c */ /* 0x040fe20003f06270 */
[----:B------:R-:W0:Y:S01]  /*dc80*/  LDGDEPBAR ;  /* 0x00000000000079af */ /* 0x000e220000000000 */
[----:B-1----:R-:W-:Y:S01]  /*dc90*/  IADD3 R0, R163, 0x1, RZ ;  /* 0x00000001a3007810 */ /* 0x002fe20007ffe0ff */
[----:B------:R-:W-:Y:S03]  /*dca0*/  IMAD.MOV.U32 R102, RZ, RZ, R100 ;  /* 0x000000ffff667224 */ /* 0x000fe600078e0064 */
[----:B------:R-:W-:Y:S01]  /*dcb0*/  SEL R163, R0, RZ, !P0 ;  /* 0x000000ff00a37207 */ /* 0x000fe20004000000 */
[----:B------:R-:W-:Y:S01]  /*dcc0*/  IMAD.MOV.U32 R0, RZ, RZ, R101 ;  /* 0x000000ffff007224 */ /* 0x000fe200078e0065 */
[C---:B------:R-:W-:Y:S02]  /*dcd0*/  ISETP.GT.AND P0, PT, R173.reuse, R182, PT ;  /* 0x000000b6ad00720c */ /* 0x040fe40003f04270 */
[----:B------:R-:W-:Y:S11]  /*dce0*/  IADD3 R173, R173, -0x1, RZ ;  /* 0xffffffffadad7810 */ /* 0x000ff60007ffe0ff */
[----:B------:R-:W-:-:S05]  /*dcf0*/  @P0 BRA `(.L_x_2105) ;  /* 0xffffd09000000947 */ /* 0x000fca000383ffff */
.L_x_2095:
[----:B------:R-:W-:-:S13]  /*dd00*/  ISETP.GE.AND P0, PT, R173, R188, PT ;  /* 0x000000bcad00720c */ /* 0x000fda0003f06270 */
[----:B------:R-:W-:Y:S05]  /*dd10*/  @!P0 BRA `(.L_x_2106) ;  /* 0x00003a6000008947 */ /* 0x000fea0003800000 */
[----:B------:R-:W-:Y:S02]  /*dd20*/  MOV R103, R100 ;  /* 0x0000006400677202 */ /* 0x000fe40000000f00 */
[----:B------:R-:W-:Y:S02]  /*dd30*/  MOV R102, R101 ;  /* 0x0000006500667202 */ /* 0x000fe40000000f00 */
.L_x_2123:
[----:B------:R-:W-:Y:S04]  /*dd40*/  DEPBAR.LE SB0, 0x2 ;  /* 0x000080800000791a */ /* 0x000fe80000000000 */
[----:B------:R-:W-:Y:S01]  /*dd50*/  WARPSYNC 0xffffffff ;  /* 0xffffffff00007948 */ /* 0x000fe20003800000 */
[----:B------:R-:W-:Y:S01]  /*dd60*/  BAR.SYNC.DEFER_BLOCKING 0x0 ;  /* 0x0000000000007b1d */ /* 0x000fe20000010000 */
[----:B------:R-:W-:Y:S01]  /*dd70*/  IMAD.MOV.U32 R0, RZ, RZ, 0x20 ;  /* 0x00000020ff007424 */ /* 0x000fe200078e00ff */
[----:B------:R-:W-:Y:S01]  /*dd80*/  ISETP.GE.AND P0, PT, R188, R173, PT ;  /* 0x000000adbc00720c */ /* 0x000fe20003f06270 */
[----:B------:R-:W-:Y:S03]  /*dd90*/  IMAD R162, R163, 0x6000, RZ ;  /* 0x00006000a3a27824 */ /* 0x000fe600078e02ff */
[----:B------:R-:W-:Y:S02]  /*dda0*/  SEL R160, R0, 0xffffffe0, !P2 ;  /* 0xffffffe000a07807 */ /* 0x000fe40005000000 */
[----:B------:R-:W-:Y:S05]  /*ddb0*/  IADD3 R0, R170, R162, RZ ;  /* 0x000000a2aa007210 */ /* 0x000fea0007ffe0ff */
        /* <DEDUP_REMOVED lines=37> */
.L_x_2212:
        /* <DEDUP_REMOVED lines=22> */
.L_x_2213:
        /* <DEDUP_REMOVED lines=23> */
.L_x_2108:
[----:B------:R-:W-:Y:S05]  /*e2e0*/  BSYNC B0 ;  /* 0x0000000000007941 */ /* 0x000fea0003800000 */
.L_x_2107:
[----:B------:R-:W0:Y:S01]  /*e2f0*/  LDGDEPBAR ;  /* 0x00000000000079af */ /* 0x000e220000000000 */
[----:B------:R-:W-:Y:S01]  /*e300*/  WARPSYNC 0xffffffff ;  /* 0xffffffff00007948 */ /* 0x000fe20003800000 */
[C---:B--23--:R-:W-:Y:S01]  /*e310*/  HMMA.16816.F32.BF16 R4, R32.reuse, R8, RZ ;  /* 0x000000082004723c */ /* 0x04cfe200000418ff */
[----:B------:R-:W-:Y:S01]  /*e320*/  IMAD.MOV.U32 R2, RZ, RZ, 0x40 ;  /* 0x00000040ff027424 */ /* 0x000fe200078e00ff */
[----:B------:R-:W-:Y:S02]  /*e330*/  ULDC UR4, c[0x0][0x324] ;  /* 0x0000c90000047ab9 */ /* 0x000fe40000000800 */
[----:B------:R-:W-:Y:S01]  /*e340*/  IMAD.MOV.U32 R168, RZ, RZ, c[0x0][0x2c4] ;  /* 0x0000b100ffa87624 */ /* 0x000fe200078e00ff */
[----:B------:R-:W-:Y:S01]  /*e350*/  ULOP3.LUT UR4, URZ, UR4, URZ, 0x33, !UPT ;  /* 0x000000043f047292 */ /* 0x000fe2000f8e333f */
[----:B------:R-:W-:Y:S01]  /*e360*/  SEL R161, R2, 0xffffffc0, !P1 ;  /* 0xffffffc002a17807 */ /* 0x000fe20004800000 */
[----:B------:R-:W-:Y:S01]  /*e370*/  IMAD.IADD R2, R170, 0x1, R162 ;  /* 0x00000001aa027824 */ /* 0x000fe200078e02a2 */
[C---:B------:R-:W-:Y:S01]  /*e380*/  HMMA.16816.F32.BF16 R8, R32.reuse, R10, RZ ;  /* 0x0000000a2008723c */ /* 0x040fe200000418ff */
[----:B------:R-:W-:Y:S03]  /*e390*/  ISETP.NE.AND P0, PT, R168, 0x1, PT ;  /* 0x00000001a800780c */ /* 0x000fe60003f05270 */
[C---:B------:R-:W-:Y:S02]  /*e3a0*/  IMAD.IADD R100, R161.reuse, 0x1, R0 ;  /* 0x00000001a1647824 */ /* 0x040fe400078e0200 */
[C---:B------:R-:W-:Y:S01]  /*e3b0*/  IMAD.IADD R3, R160.reuse, 0x1, R2 ;  /* 0x00000001a0037824 */ /* 0x040fe200078e0202 */
[----:B------:R-:W-:Y:S01]  /*e3c0*/  IADD3 R2, R160, R2, R161 ;  /* 0x00000002a0027210 */ /* 0x000fe20007ffe0a1 */
[C---:B----4-:R-:W-:Y:S01]  /*e3d0*/  HMMA.16816.F32.BF16 R12, R32.reuse, R16, RZ ;  /* 0x00000010200c723c */ /* 0x050fe200000418ff */
[----:B------:R-:W-:Y:S05]  /*e3e0*/  IMAD.MOV.U32 R168, RZ, RZ, c[0x0][0x32c] ;  /* 0x0000cb00ffa87624 */ /* 0x000fea00078e00ff */
[----:B------:R-:W-:Y:S02]  /*e3f0*/  ISETP.GE.AND P4, PT, R168, 0x1, PT ;  /* 0x00000001a800780c */ /* 0x000fe40003f86270 */
        /* <DEDUP_REMOVED lines=30> */
[----:B------:R-:W1:Y:S06]  /*e5e0*/  LDSM.16.M88.4 R136, [R156+0x800] ;  /* 0x000800009c88783b */ /* 0x000e6c0000000200 */
        /* <DEDUP_REMOVED lines=91> */
[----:B------:R3:W4:Y:S01]  /*eba0*/  LDSM.16.M88.4 R148, [R100+0x5800] ;  /* 0x005800006494783b */ /* 0x0007220000000200 */
[C---:B-1----:R-:W-:Y:S05]  /*ebb0*/  HMMA.16816.F32.BF16 R4, R140.reuse, R144, R4 ;  /* 0x000000908c04723c */ /* 0x042fea0000041804 */
[----:B---3--:R-:W-:Y:S03]  /*ebc0*/  IMAD.IADD R100, R212, 0x1, R203 ;  /* 0x00000001d4647824 */ /* 0x008fe600078e02cb */
[C---:B------:R-:W-:Y:S01]  /*ebd0*/  HMMA.16816.F32.BF16 R8, R140.reuse, R146, R8 ;  /* 0x000000928c08723c */ /* 0x040fe20000041808 */
[----:B------:R-:W-:Y:S03]  /*ebe0*/  LDSM.16.M88.4 R144, [R156+0x4000] ;  /* 0x004000009c90783b */ /* 0x000fe60000000200 */
[----:B------:R-:W-:Y:S04]  /*ebf0*/  @P0 IMAD.HI.U32 R0, R100, c[0x0][0x2c8], RZ ;  /* 0x0000b20064000a27 */ /* 0x000fe800078e00ff */
[C---:B------:R-:W-:Y:S04]  /*ec00*/  HMMA.16816.F32.BF16 R12, R140.reuse, R152, R12 ;  /* 0x000000988c0c723c */ /* 0x040fe8000004180c */
[----:B------:R-:W-:Y:S02]  /*ec10*/  @P0 SHF.R.U32.HI R100, RZ, c[0x0][0x2cc], R0 ;  /* 0x0000b300ff640a19 */ /* 0x000fe40000011600 */
[C---:B------:R-:W-:Y:S02]  /*ec20*/  ISETP.GE.AND P0, PT, R178.reuse, 0x1, PT ;  /* 0x00000001b200780c */ /* 0x040fe40003f06270 */
[C---:B------:R-:W-:Y:S01]  /*ec30*/  HMMA.16816.F32.BF16 R16, R140.reuse, R154, R16 ;  /* 0x0000009a8c10723c */ /* 0x040fe20000041810 */
[----:B------:R-:W-:Y:S06]  /*ec40*/  LDSM.16.M88.4 R152, [R2+0x4800] ;  /* 0x004800000298783b */ /* 0x000fec0000000200 */
[----:B------:R-:W-:Y:S01]  /*ec50*/  SHFL.IDX PT, R3, R100, RZ, 0x1c1f ;  /* 0x001c1fff64037589 */ /* 0x000fe200000e0000 */
[C---:B--2---:R-:W-:Y:S08]  /*ec60*/  HMMA.16816.F32.BF16 R20, R140.reuse, R136, R20 ;  /* 0x000000888c14723c */ /* 0x044ff00000041814 */
[C---:B------:R-:W-:Y:S01]  /*ec70*/  HMMA.16816.F32.BF16 R24, R140.reuse, R138, R24 ;  /* 0x0000008a8c18723c */ /* 0x040fe20000041818 */
[----:B------:R-:W1:Y:S07]  /*ec80*/  LDSM.16.M88.4 R136, [R166+0x8000] ;  /* 0x00800000a688783b */ /* 0x000e6e0000000200 */
[C---:B----4-:R-:W-:Y:S08]  /*ec90*/  HMMA.16816.F32.BF16 R28, R140.reuse, R148, R28 ;  /* 0x000000948c1c723c */ /* 0x050ff0000004181c */
[----:B------:R-:W-:Y:S01]  /*eca0*/  HMMA.16816.F32.BF16 R32, R140, R150, R32 ;  /* 0x000000968c20723c */ /* 0x000fe20000041820 */
[----:B------:R-:W2:Y:S06]  /*ecb0*/  LDSM.16.M88.4 R140, [R2+0x5000] ;  /* 0x00500000028c783b */ /* 0x000eac0000000200 */
[----:B------:R3:W4:Y:S01]  /*ecc0*/  LDSM.16.M88.4 R148, [R2+0x5800] ;  /* 0x005800000294783b */ /* 0x0007220000000200 */
[C---:B-1----:R-:W-:Y:S05]  /*ecd0*/  HMMA.16816.F32.BF16 R4, R136.reuse, R144, R4 ;  /* 0x000000908804723c */ /* 0x042fea0000041804 */
[----:B---3--:R-:W-:Y:S03]  /*ece0*/  IADD3 R2, R178, 0x1, RZ ;  /* 0x00000001b2027810 */ /* 0x008fe60007ffe0ff */
[C---:B------:R-:W-:Y:S04]  /*ecf0*/  HMMA.16816.F32.BF16 R8, R136.reuse, R146, R8 ;  /* 0x000000928808723c */ /* 0x040fe80000041808 */
[----:B------:R-:W-:Y:S04]  /*ed00*/  SEL R178, R2, RZ, !P0 ;  /* 0x000000ff02b27207 */ /* 0x000fe80004000000 */
[C---:B------:R-:W-:Y:S08]  /*ed10*/  HMMA.16816.F32.BF16 R12, R136.reuse, R152, R12 ;  /* 0x00000098880c723c */ /* 0x040ff0000004180c */
[C---:B------:R-:W-:Y:S08]  /*ed20*/  HMMA.16816.F32.BF16 R16, R136.reuse, R154, R16 ;  /* 0x0000009a8810723c */ /* 0x040ff00000041810 */
[C---:B--2---:R-:W-:Y:S08]  /*ed30*/  HMMA.16816.F32.BF16 R20, R136.reuse, R140, R20 ;  /* 0x0000008c8814723c */ /* 0x044ff00000041814 */
[C---:B------:R-:W-:Y:S08]  /*ed40*/  HMMA.16816.F32.BF16 R24, R136.reuse, R142, R24 ;  /* 0x0000008e8818723c */ /* 0x040ff00000041818 */
[C---:B----4-:R-:W-:Y:S07]  /*ed50*/  HMMA.16816.F32.BF16 R28, R136.reuse, R148, R28 ;  /* 0x00000094881c723c */ /* 0x050fee000004181c */
[----:B------:R-:W-:Y:S01]  /*ed60*/  IMAD.SHL.U32 R148, R173, 0x40, RZ ;  /* 0x00000040ad947824 */ /* 0x000fe200078e00ff */
[----:B------:R-:W-:Y:S04]  /*ed70*/  HMMA.16816.F32.BF16 R32, R136, R150, R32 ;  /* 0x000000968820723c */ /* 0x000fe80000041820 */
[----:B------:R-:W-:Y:S04]  /*ed80*/  IADD3 R0, -R191, 0x1, -R148 ;  /* 0x00000001bf007810 */ /* 0x000fe80007ffe994 */
[----:B------:R-:W-:Y:S04]  /*ed90*/  IADD3 R0, -R190, R0, R189 ;  /* 0x00000000be007210 */ /* 0x000fe80007ffe1bd */
[C---:B------:R-:W-:Y:S02]  /*eda0*/  IADD3 R139, R0.reuse, c[0x0][0x328], RZ ;  /* 0x0000ca00008b7a10 */ /* 0x040fe40007ffe0ff */
[----:B------:R-:W-:Y:S03]  /*edb0*/  IADD3 R101, R0, UR4, RZ ;  /* 0x0000000400657c10 */ /* 0x000fe6000fffe0ff */
[--C-:B------:R-:W-:Y:S02]  /*edc0*/  IMAD.IADD R2, R139, 0x1, R3.reuse ;  /* 0x000000018b027824 */ /* 0x100fe400078e0203 */
        /* <DEDUP_REMOVED lines=15> */
.L_x_2113:
[----:B------:R-:W-:Y:S04]  /*eec0*/  MOV R136, 0x1 ;  /* 0x0000000100887802 */ /* 0x000fe80000000f00 */
[----:B------:R-:W-:Y:S11]  /*eed0*/  ISETP.NE.AND P0, PT, R136, c[0x0][0x32c], PT ;  /* 0x0000cb0088007a0c */ /* 0x000ff60003f05270 */
[----:B------:R-:W-:Y:S02]  /*eee0*/  @!UPT UIADD3 URZ, URZ, URZ, URZ ;  /* 0x0000003f3f3ff290 */ /* 0x000fe4000fffe03f */
[----:B------:R-:W-:Y:S05]  /*eef0*/  @P0 IMAD.HI.U32 R136, R3, c[0x0][0x330], RZ ;  /* 0x0000cc0003880a27 */ /* 0x000fea00078e00ff */
[----:B------:R-:W-:Y:S02]  /*ef00*/  @P0 SHF.R.U32.HI R3, RZ, c[0x0][0x334], R136 ;  /* 0x0000cd00ff030a19 */ /* 0x000fe40000011688 */
.L_x_2114:
[----:B------:R-:W-:Y:S05]  /*ef10*/  BSYNC B0 ;  /* 0x0000000000007941 */ /* 0x000fea0003800000 */
.L_x_2112:
[----:B------:R-:W-:Y:S04]  /*ef20*/  IMAD R3, R3, c[0x0][0x32c], -R148 ;  /* 0x0000cb0003037a24 */ /* 0x000fe800078e0a94 */
[----:B------:R-:W-:Y:S05]  /*ef30*/  IMAD.IADD R3, R3, 0x1, -R191 ;  /* 0x0000000103037824 */ /* 0x000fea00078e0abf */
[----:B------:R-:W-:Y:S02]  /*ef40*/  IMNMX R0, R0, R3, !PT ;  /* 0x0000000300007217 */ /* 0x000fe40007800200 */
[----:B------:R-:W-:Y:S04]  /*ef50*/  IADD3 R3, R3, c[0x0][0x32c], RZ ;  /* 0x0000cb0003037a10 */ /* 0x000fe80007ffe0ff */
[----:B------:R-:W-:Y:S02]  /*ef60*/  IMNMX R2, R2, R3, PT ;  /* 0x0000000302027217 */ /* 0x000fe40003800200 */
.L_x_2111:
        /* <DEDUP_REMOVED lines=66> */
.L_x_2117:
[----:B------:R-:W-:Y:S04]  /*f390*/  MOV R4, 0x1 ;  /* 0x0000000100047802 */ /* 0x000fe80000000f00 */
[----:B------:R-:W-:Y:S11]  /*f3a0*/  ISETP.NE.AND P0, PT, R4, c[0x0][0x32c], PT ;  /* 0x0000cb0004007a0c */ /* 0x000ff60003f05270 */
[----:B------:R-:W-:Y:S02]  /*f3b0*/  @!UPT UIADD3 URZ, URZ, URZ, URZ ;  /* 0x0000003f3f3ff290 */ /* 0x000fe4000fffe03f */
[----:B------:R-:W-:Y:S05]  /*f3c0*/  @P0 IMAD.HI.U32 R4, R0, c[0x0][0x330], RZ ;  /* 0x0000cc0000040a27 */ /* 0x000fea00078e00ff */
[----:B------:R-:W-:Y:S02]  /*f3d0*/  @P0 SHF.R.U32.HI R0, RZ, c[0x0][0x334], R4 ;  /* 0x0000cd00ff000a19 */ /* 0x000fe40000011604 */
.L_x_2118:
[----:B------:R-:W-:Y:S05]  /*f3e0*/  BSYNC B0 ;  /* 0x0000000000007941 */ /* 0x000fea0003800000 */
.L_x_2116:
[----:B------:R-:W-:Y:S04]  /*f3f0*/  IMAD R0, R0, c[0x0][0x32c], -R148 ;  /* 0x0000cb0000007a24 */ /* 0x000fe800078e0a94 */
[----:B------:R-:W-:Y:S05]  /*f400*/  IMAD.IADD R0, R0, 0x1, -R191 ;  /* 0x0000000100007824 */ /* 0x000fea00078e0abf */
[----:B------:R-:W-:Y:S02]  /*f410*/  IMNMX R2, R2, R0, !PT ;  /* 0x0000000002027217 */ /* 0x000fe40007800200 */
[----:B------:R-:W-:Y:S04]  /*f420*/  IADD3 R0, R0, c[0x0][0x32c], RZ ;  /* 0x0000cb0000007a10 */ /* 0x000fe80007ffe0ff */
[----:B------:R-:W-:Y:S02]  /*f430*/  IMNMX R3, R3, R0, PT ;  /* 0x0000000003037217 */ /* 0x000fe40003800200 */
.L_x_2115:
        /* <DEDUP_REMOVED lines=36> */
[----:B------:R-:W-:Y:S02]  /*f680*/  FMUL.FTZ R0, R0, c[0x0][0x2d0] ;  /* 0x0000b40000007a20 */ /* 0x000fe40000410000 */
        /* <DEDUP_REMOVED lines=11> */
[----:B------:R2:W-:Y:S01]  /*f740*/  MUFU.EX2 R8, R21 ;  /* 0x0000001500087308 */ /* 0x0005e20000000800 */
[----:B------:R-:W-:Y:S01]  /*f750*/  FSEL R139, R10, -INF , !P0 ;  /* 0xff8000000a8b7808 */ /* 0x000fe20004000000 */
[--C-:B------:R-:W-:Y:S01]  /*f760*/  FFMA.FTZ R153, R136, c[0x0][0x2d0], -R4.reuse ;  /* 0x0000b40088997a23 */ /* 0x100fe20000010804 */
[----:B------:R-:W-:Y:S01]  /*f770*/  ISETP.GT.AND P0, PT, R2, 0x9, P3 ;  /* 0x000000090200780c */ /* 0x000fe20001f04270 */
[--C-:B------:R-:W-:Y:S02]  /*f780*/  FFMA.FTZ R168, R20, c[0x0][0x2d0], -R4.reuse ;  /* 0x0000b40014a87a23 */ /* 0x100fe40000010804 */
[--C-:B------:R-:W-:Y:S01]  /*f790*/  FFMA.FTZ R161, R17, c[0x0][0x2d0], -R4.reuse ;  /* 0x0000b40011a17a23 */ /* 0x100fe20000010804 */
[----:B------:R-:W-:Y:S01]  /*f7a0*/  ISETP.LT.OR P0, PT, R3, 0xa, P0 ;  /* 0x0000000a0300780c */ /* 0x000fe20000701670 */
[--C-:B------:R-:W-:Y:S02]  /*f7b0*/  FFMA.FTZ R160, R16, c[0x0][0x2d0], -R4.reuse ;  /* 0x0000b40010a07a23 */ /* 0x100fe40000010804 */
[----:B------:R3:W4:Y:S01]  /*f7c0*/  MUFU.EX2 R5, R24 ;  /* 0x0000001800057308 */ /* 0x0007220000000800 */
[----:B------:R-:W-:Y:S01]  /*f7d0*/  FSEL R140, R11, -INF , !P0 ;  /* 0xff8000000b8c7808 */ /* 0x000fe20004000000 */
[--C-:B------:R-:W-:Y:S01]  /*f7e0*/  FFMA.FTZ R159, R13, c[0x0][0x2d0], -R4.reuse ;  /* 0x0000b4000d9f7a23 */ /* 0x100fe20000010804 */
[----:B------:R-:W-:Y:S01]  /*f7f0*/  ISETP.GT.AND P0, PT, R2, 0x10, P3 ;  /* 0x000000100200780c */ /* 0x000fe20001f04270 */
[----:B------:R-:W-:Y:S02]  /*f800*/  FFMA.FTZ R181, R12, c[0x0][0x2d0], -R4 ;  /* 0x0000b4000cb57a23 */ /* 0x000fe40000010804 */
[C---:B-1----:R-:W-:Y:S01]  /*f810*/  FMUL.FTZ R9, R0.reuse, R129 ;  /* 0x0000008100097220 */ /* 0x042fe20000410000 */
[C---:B------:R-:W-:Y:S01]  /*f820*/  ISETP.LT.OR P0, PT, R3.reuse, 0x11, P0 ;  /* 0x000000110300780c */ /* 0x040fe20000701670 */
[C---:B------:R-:W-:Y:S02]  /*f830*/  FMUL.FTZ R32, R0.reuse, R104 ;  /* 0x0000006800207220 */ /* 0x040fe40000410000 */
[----:B------:R-:W-:Y:S01]  /*f840*/  FMUL.FTZ R33, R0, R105 ;  /* 0x0000006900217220 */ /* 0x000fe20000410000 */
[----:B------:R-:W-:Y:S01]  /*f850*/  FSEL R142, R14, -INF , !P0 ;  /* 0xff8000000e8e7808 */ /* 0x000fe20004000000 */
[----:B------:R-:W-:Y:S01]  /*f860*/  FMUL.FTZ R12, R0, R124 ;  /* 0x0000007c000c7220 */ /* 0x000fe20000410000 */
        /* <DEDUP_REMOVED lines=8> */
[----:B--2---:R-:W-:Y:S01]  /*f8f0*/  FMUL.FTZ R21, R0, R117 ;  /* 0x0000007500157220 */ /* 0x004fe20000410000 */
[----:B------:R-:W-:Y:S01]  /*f900*/  ISETP.GT.AND P0, PT, R2, 0x18, P3 ;  /* 0x000000180200780c */ /* 0x000fe20001f04270 */
[C---:B---3--:R-:W-:Y:S01]  /*f910*/  FMUL.FTZ R24, R0.reuse, R112 ;  /* 0x0000007000187220 */ /* 0x048fe20000410000 */
[----:B----4-:R-:W-:Y:S01]  /*f920*/  F2FP.BF16.PACK_AB R136, R5, R8 ;  /* 0x000000080588723e */ /* 0x010fe200000010ff */
[C---:B------:R-:W-:Y:S01]  /*f930*/  FMUL.FTZ R29, R0.reuse, R109 ;  /* 0x0000006d001d7220 */ /* 0x040fe20000410000 */
[C---:B------:R-:W-:Y:S01]  /*f940*/  ISETP.LT.OR P0, PT, R3.reuse, 0x19, P0 ;  /* 0x000000190300780c */ /* 0x040fe20000701670 */
[C---:B------:R-:W-:Y:S01]  /*f950*/  FMUL.FTZ R36, R0.reuse, R36 ;  /* 0x0000002400247220 */ /* 0x040fe20000410000 */
[----:B------:R-:W-:Y:S01]  /*f960*/  MUFU.EX2 R109, R146 ;  /* 0x00000092006d7308 */ /* 0x000fe20000000800 */
[----:B------:R-:W-:Y:S01]  /*f970*/  FMUL.FTZ R37, R0, R37 ;  /* 0x0000002500257220 */ /* 0x000fe20000410000 */
[----:B------:R-:W-:Y:S01]  /*f980*/  FSEL R144, R18, -INF , !P0 ;  /* 0xff80000012907808 */ /* 0x000fe20004000000 */
[----:B------:R-:W-:Y:S01]  /*f990*/  FMUL.FTZ R40, R0, R40 ;  /* 0x0000002800287220 */ /* 0x000fe20000410000 */
[----:B------:R-:W-:Y:S01]  /*f9a0*/  ISETP.GT.AND P0, PT, R2, 0x19, P3 ;  /* 0x000000190200780c */ /* 0x000fe20001f04270 */
[C---:B------:R-:W-:Y:S02]  /*f9b0*/  FMUL.FTZ R41, R0.reuse, R41 ;  /* 0x0000002900297220 */ /* 0x040fe40000410000 */
[C---:B------:R-:W-:Y:S01]  /*f9c0*/  FMUL.FTZ R44, R0.reuse, R44 ;  /* 0x0000002c002c7220 */ /* 0x040fe20000410000 */
[----:B------:R-:W-:Y:S01]  /*f9d0*/  ISETP.LT.OR P0, PT, R3, 0x1a, P0 ;  /* 0x0000001a0300780c */ /* 0x000fe20000701670 */
[C---:B------:R-:W-:Y:S01]  /*f9e0*/  FMUL.FTZ R45, R0.reuse, R45 ;  /* 0x0000002d002d7220 */ /* 0x040fe20000410000 */
[----:B------:R-:W-:Y:S01]  /*f9f0*/  MUFU.EX2 R125, R161 ;  /* 0x000000a1007d7308 */ /* 0x000fe20000000800 */
[C---:B------:R-:W-:Y:S01]  /*fa00*/  FMUL.FTZ R48, R0.reuse, R48 ;  /* 0x0000003000307220 */ /* 0x040fe20000410000 */
[----:B------:R-:W-:Y:S01]  /*fa10*/  FSEL R145, R19, -INF , !P0 ;  /* 0xff80000013917808 */ /* 0x000fe20004000000 */
[----:B------:R-:W-:Y:S01]  /*fa20*/  FMUL.FTZ R49, R0, R49 ;  /* 0x0000003100317220 */ /* 0x000fe20000410000 */
[----:B------:R-:W-:Y:S01]  /*fa30*/  ISETP.GT.AND P0, PT, R2, 0x20, P3 ;  /* 0x000000200200780c */ /* 0x000fe20001f04270 */
[C---:B------:R-:W-:Y:S02]  /*fa40*/  FMUL.FTZ R52, R0.reuse, R52 ;  /* 0x0000003400347220 */ /* 0x040fe40000410000 */
        /* <DEDUP_REMOVED lines=37> */
[----:B------:R-:W-:Y:S02]  /*fca0*/  FSEL R156, R30, -INF , !P0 ;  /* 0xff8000001e9c7808 */ /* 0x000fe40004000000 */
[C---:B------:R-:W-:Y:S04]  /*fcb0*/  ISETP.GT.AND P0, PT, R2.reuse, 0x31, P3 ;  /* 0x000000310200780c */ /* 0x040fe80001f04270 */
[----:B------:R-:W-:Y:S04]  /*fcc0*/  ISETP.LT.OR P0, PT, R3, 0x32, P0 ;  /* 0x000000320300780c */ /* 0x000fe80000701670 */
[----:B------:R-:W-:Y:S02]  /*fcd0*/  FSEL R157, R31, -INF , !P0 ;  /* 0xff8000001f9d7808 */ /* 0x000fe40004000000 */
[----:B------:R-:W-:Y:S04]  /*fce0*/  ISETP.GT.AND P0, PT, R2, 0x38, P3 ;  /* 0x000000380200780c */ /* 0x000fe80001f04270 */
[C---:B------:R-:W-:Y:S04]  /*fcf0*/  ISETP.LT.OR P0, PT, R3.reuse, 0x39, P0 ;  /* 0x000000390300780c */ /* 0x040fe80000701670 */
[----:B------:R-:W-:Y:S02]  /*fd00*/  FSEL R158, R34, -INF , !P0 ;  /* 0xff800000229e7808 */ /* 0x000fe40004000000 */
[----:B------:R-:W-:Y:S01]  /*fd10*/  ISETP.GT.AND P0, PT, R2, 0x39, P3 ;  /* 0x000000390200780c */ /* 0x000fe20001f04270 */
[----:B------:R-:W-:Y:S02]  /*fd20*/  FFMA.FTZ R2, R0, R183, R8 ;  /* 0x000000b700027223 */ /* 0x000fe40000010008 */
[----:B------:R1:W-:Y:S01]  /*fd30*/  MUFU.EX2 R8, R28 ;  /* 0x0000001c00087308 */ /* 0x0003e20000000800 */
[----:B------:R-:W-:Y:S01]  /*fd40*/  ISETP.LT.OR P0, PT, R3, 0x3a, P0 ;  /* 0x0000003a0300780c */ /* 0x000fe20000701670 */
[----:B------:R-:W-:Y:S01]  /*fd50*/  FADD.FTZ R4, R5, R2 ;  /* 0x0000000205047221 */ /* 0x000fe20000010000 */
[----:B------:R-:W-:Y:S02]  /*fd60*/  FMNMX.FTZ R2, R6, R103, !PT ;  /* 0x0000006706027209 */ /* 0x000fe40007810000 */
[----:B------:R-:W-:Y:S02]  /*fd70*/  FSEL R155, R35, -INF , !P0 ;  /* 0xff800000239b7808 */ /* 0x000fe40004000000 */
[----:B------:R-:W-:Y:S03]  /*fd80*/  FMNMX.FTZ R2, R7, R2, !PT ;  /* 0x0000000207027209 */ /* 0x000fe60007810000 */
[----:B------:R-:W2:Y:S01]  /*fd90*/  MUFU.EX2 R5, R25 ;  /* 0x0000001900057308 */ /* 0x000ea20000000800 */
[----:B------:R-:W-:Y:S04]  /*fda0*/  FMNMX.FTZ R2, R139, R2, !PT ;  /* 0x000000028b027209 */ /* 0x000fe80007810000 */
[----:B------:R-:W-:Y:S04]  /*fdb0*/  FMNMX.FTZ R2, R140, R2, !PT ;  /* 0x000000028c027209 */ /* 0x000fe80007810000 */
[----:B------:R-:W-:Y:S04]  /*fdc0*/  FMNMX.FTZ R2, R142, R2, !PT ;  /* 0x000000028e027209 */ /* 0x000fe80007810000 */
[----:B------:R-:W-:Y:S01]  /*fdd0*/  FMNMX.FTZ R2, R143, R2, !PT ;  /* 0x000000028f027209 */ /* 0x000fe20007810000 */
[----:B-1----:R-:W-:Y:S03]  /*fde0*/  FMUL.FTZ R28, R0, R108 ;  /* 0x0000006c001c7220 */ /* 0x002fe60000410000 */
[----:B------:R-:W-:Y:S04]  /*fdf0*/  FMNMX.FTZ R2, R144, R2, !PT ;  /* 0x0000000290027209 */ /* 0x000fe80007810000 */
[----:B------:R-:W-:Y:S02]  /*fe00*/  FMNMX.FTZ R2, R145, R2, !PT ;  /* 0x0000000291027209 */ /* 0x000fe40007810000 */
[----:B--2---:R-:W-:Y:S01]  /*fe10*/  F2FP.BF16.PACK_AB R138, R5, R8 ;  /* 0x00000008058a723e */ /* 0x004fe200000010ff */
[----:B------:R-:W-:Y:S01]  /*fe20*/  FMUL.FTZ R25, R0, R113 ;  /* 0x0000007100197220 */ /* 0x000fe20000410000 */
        /* <DEDUP_REMOVED lines=11> */
[----:B-1----:R-:W-:Y:S01]  /*fee0*/  FMNMX.FTZ R100, R2, R3, !PT ;  /* 0x0000000302647209 */ /* 0x002fe20007810000 */
[----:B------:R-:W-:Y:S02]  /*fef0*/  FADD.FTZ R2, R8, R4 ;  /* 0x0000000408027221 */ /* 0x000fe40000010000 */
[----:B------:R-:W-:Y:S01]  /*ff00*/  FMUL.FTZ R8, R0, R128 ;  /* 0x0000008000087220 */ /* 0x000fe20000410000 */
[C---:B------:R-:W-:Y:S01]  /*ff10*/  FSETP.NEU.FTZ.AND P0, PT, R100.reuse, -INF , PT ;  /* 0xff8000006400780b */ /* 0x040fe20003f1d000 */
[----:B------:R-:W-:Y:S02]  /*ff20*/  FADD.FTZ R141, R5, R2 ;  /* 0x00000002058d7221 */ /* 0x000fe40000010000 */
[C---:B------:R-:W-:Y:S01]  /*ff30*/  FMUL.FTZ R3, R100.reuse, c[0x0][0x2d0] ;  /* 0x0000b40064037a20 */ /* 0x040fe20000410000 */
[----:B------:R-:W-:Y:S01]  /*ff40*/  FSEL R2, R100, RZ, P0 ;  /* 0x000000ff64027208 */ /* 0x000fe20000000000 */
[C---:B------:R-:W-:Y:S02]  /*ff50*/  FMUL.FTZ R4, R0.reuse, R132 ;  /* 0x0000008400047220 */ /* 0x040fe40000410000 */
[----:B------:R-:W-:Y:S01]  /*ff60*/  FMUL.FTZ R5, R0, R133 ;  /* 0x0000008500057220 */ /* 0x000fe20000410000 */
[----:B------:R-:W-:Y:S01]  /*ff70*/  MUFU.EX2 R132, R160 ;  /* 0x000000a000847308 */ /* 0x000fe20000000800 */
[----:B------:R-:W-:Y:S01]  /*ff80*/  FADD.FTZ R2, -R2, R103 ;  /* 0x0000006702027221 */ /* 0x000fe20000010100 */
[----:B------:R-:W-:Y:S03]  /*ff90*/  FSEL R103, R3, RZ, P0 ;  /* 0x000000ff03677208 */ /* 0x000fe60000000000 */
[----:B------:R-:W-:Y:S02]  /*ffa0*/  FMUL.FTZ R2, R2, c[0x0][0x2d0] ;  /* 0x0000b40002027a20 */ /* 0x000fe40000410000 */
[--C-:B------:R-:W-:Y:S02]  /*ffb0*/  FFMA.FTZ R3, R6, c[0x0][0x2d0], -R103.reuse ;  /* 0x0000b40006037a23 */ /* 0x100fe40000010867 */
[--C-:B------:R-:W-:Y:S02]  /*ffc0*/  FFMA.FTZ R7, R7, c[0x0][0x2d0], -R103.reuse ;  /* 0x0000b40007077a23 */ /* 0x100fe40000010867 */
[----:B------:R-:W1:Y:S01]  /*ffd0*/  MUFU.EX2 R2, R2 ;  /* 0x0000000200027308 */ /* 0x000e620000000800 */
[----:B------:R-:W-:Y:S09]  /*ffe0*/  FFMA.FTZ R112, R149, c[0x0][0x2d0], -R103 ;  /* 0x0000b40095707a23 */ /* 0x000ff20000010867 */
[----:B------:R-:W2:Y:S10]  /*fff0*/  MUFU.EX2 R3, R3 ;  /* 0x0000000300037308 */ /* 0x000eb40000000800 */
[----:B------:R-:W3:Y:S01]  /*10000*/  MUFU.EX2 R0, R7 ;  /* 0x0000000700007308 */ /* 0x000ee20000000800 */
[C---:B-1----:R-:W-:Y:S02]  /*10010*/  FMUL.FTZ R19, R2.reuse, R123 ;  /* 0x0000007b02137220 */ /* 0x042fe40000410000 */
[C---:B------:R-:W-:Y:S02]  /*10020*/  FMUL.FTZ R27, R2.reuse, R115 ;  /* 0x00000073021b7220 */ /* 0x040fe40000410000 */
[C---:B------:R-:W-:Y:S02]  /*10030*/  FMUL.FTZ R10, R2.reuse, R130 ;  /* 0x00000082020a7220 */ /* 0x040fe40000410000 */
[C---:B------:R-:W-:Y:S03]  /*10040*/  FMUL.FTZ R11, R2.reuse, R131 ;  /* 0x00000083020b7220 */ /* 0x040fe60000410000 */
[----:B------:R-:W-:Y:S01]  /*10050*/  MUFU.EX2 R117, R112 ;  /* 0x0000007000757308 */ /* 0x000fe20000000800 */
[C---:B------:R-:W-:Y:S02]  /*10060*/  FMUL.FTZ R34, R2.reuse, R106 ;  /* 0x0000006a02227220 */ /* 0x040fe40000410000 */
[C---:B--2---:R-:W-:Y:S02]  /*10070*/  FFMA.FTZ R102, R2.reuse, R184, R3 ;  /* 0x000000b802667223 */ /* 0x044fe40000010003 */
[C---:B------:R-:W-:Y:S02]  /*10080*/  FMUL.FTZ R35, R2.reuse, R107 ;  /* 0x0000006b02237220 */ /* 0x040fe40000410000 */
[C---:B------:R-:W-:Y:S02]  /*10090*/  FMUL.FTZ R6, R2.reuse, R134 ;  /* 0x0000008602067220 */ /* 0x040fe40000410000 */
[C---:B------:R-:W-:Y:S01]  /*100a0*/  FMUL.FTZ R14, R2.reuse, R126 ;  /* 0x0000007e020e7220 */ /* 0x040fe20000410000 */
[----:B------:R-:W-:Y:S01]  /*100b0*/  MUFU.EX2 R149, R179 ;  /* 0x000000b300957308 */ /* 0x000fe20000000800 */
[----:B------:R-:W-:Y:S02]  /*100c0*/  FMUL.FTZ R15, R2, R127 ;  /* 0x0000007f020f7220 */ /* 0x000fe40000410000 */
[C---:B---3--:R-:W-:Y:S01]  /*100d0*/  FADD.FTZ R123, R0.reuse, R102 ;  /* 0x00000066007b7221 */ /* 0x048fe20000010000 */
[----:B------:R-:W-:Y:S01]  /*100e0*/  F2FP.BF16.PACK_AB R137, R0, R3 ;  /* 0x000000030089723e */ /* 0x000fe200000010ff */
[--C-:B------:R-:W-:Y:S02]  /*100f0*/  FFMA.FTZ R0, R139, c[0x0][0x2d0], -R103.reuse ;  /* 0x0000b4008b007a23 */ /* 0x100fe40000010867 */
        /* <DEDUP_REMOVED lines=36> */
[----:B--2---:R-:W-:Y:S01]  /*10340*/  F2FP.BF16.PACK_AB R110, R127, R126 ;  /* 0x0000007e7f6e723e */ /* 0x004fe200000010ff */
        /* <DEDUP_REMOVED lines=11> */
[--C-:B------:R-:W-:Y:S02]  /*10400*/  FFMA.FTZ R0, R140, c[0x0][0x2d0], -R103.reuse ;  /* 0x0000b4008c007a23 */ /* 0x100fe40000010867 */
[----:B------:R-:W-:Y:S01]  /*10410*/  FFMA.FTZ R112, R150, c[0x0][0x2d0], -R103 ;  /* 0x0000b40096707a23 */ /* 0x000fe20000010867 */
[----:B------:R-:W-:Y:S01]  /*10420*/  IADD3 R102, R169, R2, RZ ;  /* 0x00000002a9667210 */ /* 0x000fe20007ffe0ff */
[----:B------:R-:W1:Y:S01]  /*10430*/  LDSM.16.MT88.4 R104, [R2] ;  /* 0x000000000268783b */ /* 0x000e620000004200 */
[----:B------:R-:W2:Y:S07]  /*10440*/  MUFU.EX2 R114, R0 ;  /* 0x0000000000727308 */ /* 0x000eae0000000800 */
[----:B------:R-:W-:Y:S03]  /*10450*/  LDSM.16.MT88.4 R128, [R2+0x1800] ;  /* 0x001800000280783b */ /* 0x000fe60000004200 */
[----:B------:R-:W-:Y:S10]  /*10460*/  MUFU.EX2 R119, R112 ;  /* 0x0000007000777308 */ /* 0x000ff40000000800 */
[----:B------:R-:W3:Y:S01]  /*10470*/  MUFU.EX2 R150, R176 ;  /* 0x000000b000967308 */ /* 0x000ee20000000800 */
[----:B--2---:R-:W-:Y:S01]  /*10480*/  F2FP.BF16.PACK_AB R139, R114, R115 ;  /* 0x00000073728b723e */ /* 0x004fe200000010ff */
[----:B------:R-:W-:Y:S04]  /*10490*/  FADD.FTZ R0, R3, R141 ;  /* 0x0000008d03007221 */ /* 0x000fe80000010000 */
[----:B------:R-:W-:Y:S01]  /*104a0*/  FADD.FTZ R121, R109, R0 ;  /* 0x000000006d797221 */ /* 0x000fe20000010000 */
[----:B------:R-:W-:Y:S01]  /*104b0*/  IADD3 R0, R172, R162, RZ ;  /* 0x000000a2ac007210 */ /* 0x000fe20007ffe0ff */
[--C-:B------:R-:W-:Y:S03]  /*104c0*/  FFMA.FTZ R109, R145, c[0x0][0x2d0], -R103.reuse ;  /* 0x0000b400916d7a23 */ /* 0x100fe60000010867 */
[----:B------:R-:W-:Y:S01]  /*104d0*/  IADD3 R3, R169, R0, RZ ;  /* 0x00000000a9037210 */ /* 0x000fe20007ffe0ff */
[----:B------:R-:W-:Y:S01]  /*104e0*/  MUFU.EX2 R122, R109 ;  /* 0x0000006d007a7308 */ /* 0x000fe20000000800 */
        /* <DEDUP_REMOVED lines=36> */
[----:B------:R1:W-:Y:S04]  /*10730*/  MUFU.EX2 R113, R104 ;  /* 0x0000006800717308 */ /* 0x0003e80000000800 */
[----:B------:R-:W-:Y:S02]  /*10740*/  F2FP.BF16.PACK_AB R136, R147, R146 ;  /* 0x000000929388723e */ /* 0x000fe400000010ff */
[----:B---3--:R-:W-:Y:S03]  /*10750*/  F2FP.BF16.PACK_AB R138, R150, R149 ;  /* 0x00000095968a723e */ /* 0x008fe600000010ff */
[--C-:B-1----:R-:W-:Y:S04]  /*10760*/  FFMA.FTZ R104, R143, c[0x0][0x2d0], -R103.reuse ;  /* 0x0000b4008f687a23 */ /* 0x102fe80000010867 */
        /* <DEDUP_REMOVED lines=42> */
[----:B------:R-:W1:Y:S02]  /*10a10*/  LDSM.16.MT88.4 R108, [R2+0x1000] ;  /* 0x00100000026c783b */ /* 0x000e640000004200 */
[----:B------:R2:W-:Y:S01]  /*10a20*/  MUFU.EX2 R118, R104 ;  /* 0x0000006800767308 */ /* 0x0005e20000000800 */
[----:B------:R-:W-:Y:S03]  /*10a30*/  FFMA.FTZ R105, R152, c[0x0][0x2d0], -R103 ;  /* 0x0000b40098697a23 */ /* 0x000fe60000010867 */
[----:B------:R-:W-:Y:S06]  /*10a40*/  F2FP.BF16.PACK_AB R106, R153, R132 ;  /* 0x00000084996a723e */ /* 0x000fec00000010ff */
[----:B------:R3:W4:Y:S01]  /*10a50*/  MUFU.EX2 R145, R105 ;  /* 0x0000006900917308 */ /* 0x0007220000000800 */
[----:B--2---:R-:W-:Y:S04]  /*10a60*/  FADD.FTZ R104, R115, R123 ;  /* 0x0000007b73687221 */ /* 0x004fe80000010000 */
[----:B------:R-:W-:Y:S04]  /*10a70*/  FADD.FTZ R104, R114, R104 ;  /* 0x0000006872687221 */ /* 0x000fe80000010000 */
[----:B------:R-:W-:Y:S02]  /*10a80*/  FADD.FTZ R104, R113, R104 ;  /* 0x0000006871687221 */ /* 0x000fe40000010000 */
[----:B---3--:R-:W-:Y:S01]  /*10a90*/  FADD.FTZ R105, R126, R121 ;  /* 0x000000797e697221 */ /* 0x008fe20000010000 */
[----:B------:R-:W2:Y:S01]  /*10aa0*/  LDSM.16.MT88.4 R112, [R102+0x1000] ;  /* 0x001000006670783b */ /* 0x000ea20000004200 */
[----:B------:R-:W-:Y:S01]  /*10ab0*/  FADD.FTZ R104, R120, R104 ;  /* 0x0000006878687221 */ /* 0x000fe20000010000 */
[----:B----4-:R-:W-:Y:S01]  /*10ac0*/  F2FP.BF16.PACK_AB R107, R145, R118 ;  /* 0x00000076916b723e */ /* 0x010fe200000010ff */
[----:B------:R-:W-:Y:S01]  /*10ad0*/  FADD.FTZ R121, R127, R105 ;  /* 0x000000697f797221 */ /* 0x000fe20000010000 */
[----:B------:R-:W-:Y:S01]  /*10ae0*/  F2FP.BF16.PACK_AB R105, R119, R117 ;  /* 0x000000757769723e */ /* 0x000fe200000010ff */
        /* <DEDUP_REMOVED lines=44> */
[----:B------:R-:W-:Y:S02]  /*10db0*/  FADD.FTZ R143, R132, R117 ;  /* 0x00000075848f7221 */ /* 0x000fe40000010000 */
[----:B------:R-:W-:Y:S01]  /*10dc0*/  FADD.FTZ R144, R118, R116 ;  /* 0x0000007476907221 */ /* 0x000fe20000010000 */
[C---:B--2---:R-:W-:Y:S08]  /*10dd0*/  HMMA.16816.F32.BF16 R92, R104.reuse, R112, R92 ;  /* 0x00000070685c723c */ /* 0x044ff0000004185c */
        /* <DEDUP_REMOVED lines=31> */
[----:B------:R2:W3:Y:S03]  /*10fd0*/  LDSM.16.MT88.4 R8, [R2+0x5800] ;  /* 0x005800000208783b */ /* 0x0004e60000004200 */
[----:B------:R-:W-:Y:S04]  /*10fe0*/  FADD.FTZ R184, R103, R0 ;  /* 0x0000000067b87221 */ /* 0x000fe80000010000 */
        /* <DEDUP_REMOVED lines=8> */
[----:B------:R-:W-:Y:S01]  /*11070*/  FADD.FTZ R2, R149, R2 ;  /* 0x0000000295027221 */ /* 0x000fe20000010000 */
[----:B----4-:R-:W-:Y:S04]  /*11080*/  IADD3 R3, R173, -0x2, RZ ;  /* 0xfffffffead037810 */ /* 0x010fe80007ffe0ff */
[C---:B---3--:R-:W-:Y:S03]  /*11090*/  HMMA.16816.F32.BF16 R68, R136.reuse, R8, R68 ;  /* 0x000000088844723c */ /* 0x048fe60000041844 */
[----:B------:R-:W-:Y:S01]  /*110a0*/  ISETP.GE.AND P0, PT, R3, R188, PT ;  /* 0x000000bc0300720c */ /* 0x000fe20003f06270 */
[----:B------:R-:W-:Y:S04]  /*110b0*/  FADD.FTZ R183, R150, R2 ;  /* 0x0000000296b77221 */ /* 0x000fe80000010000 */
[C---:B------:R-:W-:Y:S08]  /*110c0*/  HMMA.16816.F32.BF16 R72, R136.reuse, R10, R72 ;  /* 0x0000000a8848723c */ /* 0x040ff00000041848 */
        /* <DEDUP_REMOVED lines=16> */
[----:B------:R-:W-:Y:S01]  /*111d0*/  IADD3 R2, R182, R148, R193 ;  /* 0x00000094b6027210 */ /* 0x000fe20007ffe0c1 */
        /* <DEDUP_REMOVED lines=32> */
.L_x_2214:
        /* <DEDUP_REMOVED lines=23> */
.L_x_2215:
        /* <DEDUP_REMOVED lines=24> */
.L_x_2120:
[----:B------:R-:W-:Y:S05]  /*116d0*/  BSYNC B0 ;  /* 0x0000000000007941 */ /* 0x000fea0003800000 */
.L_x_2119:
[C---:B------:R-:W-:Y:S01]  /*116e0*/  ISETP.GE.AND P0, PT, R163.reuse, 0x1, PT ;  /* 0x00000001a300780c */ /* 0x040fe20003f06270 */
[----:B------:R-:W0:Y:S01]  /*116f0*/  LDGDEPBAR ;  /* 0x00000000000079af */ /* 0x000e220000000000 */
[----:B-1----:R-:W-:Y:S01]  /*11700*/  IADD3 R0, R163, 0x1, RZ ;  /* 0x00000001a3007810 */ /* 0x002fe20007ffe0ff */
[----:B------:R-:W-:Y:S02]  /*11710*/  IMAD.MOV.U32 R103, RZ, RZ, R100 ;  /* 0x000000ffff677224 */ /* 0x000fe400078e0064 */
[----:B------:R-:W-:Y:S01]  /*11720*/  IMAD.MOV.U32 R102, RZ, RZ, R101 ;  /* 0x000000ffff667224 */ /* 0x000fe200078e0065 */
[----:B------:R-:W-:Y:S02]  /*11730*/  SEL R163, R0, RZ, !P0 ;  /* 0x000000ff00a37207 */ /* 0x000fe40004000000 */
[----:B------:R-:W-:Y:S02]  /*11740*/  ISETP.GE.AND P0, PT, R188, R173, PT ;  /* 0x000000adbc00720c */ /* 0x000fe40003f06270 */
[----:B------:R-:W-:Y:S05]  /*11750*/  IADD3 R0, R173, -0x1, RZ ;  /* 0xffffffffad007810 */ /* 0x000fea0007ffe0ff */
[----:B------:R-:W-:Y:S06]  /*11760*/  IMAD.MOV.U32 R173, RZ, RZ, R0 ;  /* 0x000000ffffad7224 */ /* 0x000fec00078e0000 */
[----:B------:R-:W-:-:S05]  /*11770*/  @!P0 BRA `(.L_x_2123) ;  /* 0xffffc5c000008947 */ /* 0x000fca000383ffff */
.L_x_2106:
[----:B------:R-:W-:Y:S05]  /*11780*/  BRA.DIV ~URZ, `(.L_x_2124) ;  /* 0x00006cc27f007947 */ /* 0x000fea000b800000 */
[----:B------:R1:W2:Y:S02]  /*11790*/  SHFL.BFLY PT, R0, R183, 0x2, 0x1f ;  /* 0x0c401f00b7007f89 */ /* 0x0002a400000e0000 */
.L_x_2216:
[----:B--2---:R-:W-:Y:S01]  /*117a0*/  FADD.FTZ R0, R0, R183 ;  /* 0x000000b700007221 */ /* 0x004fe20000010000 */
[----:B------:R-:W-:Y:S05]  /*117b0*/  BRA.DIV ~URZ, `(.L_x_2125) ;  /* 0x00006cf27f007947 */ /* 0x000fea000b800000 */
[----:B------:R-:W2:Y:S04]  /*117c0*/  SHFL.BFLY PT, R2, R184, 0x2, 0x1f ;  /* 0x0c401f00b8027f89 */ /* 0x000ea800000e0000 */
[----:B------:R-:W3:Y:S01]  /*117d0*/  SHFL.BFLY PT, R5, R0, 0x1, 0x1f ;  /* 0x0c201f0000057f89 */ /* 0x000ee200000e0000 */
[----:B--2---:R-:W-:-:S02]  /*117e0*/  FADD.FTZ R4, R2, R184 ;  /* 0x000000b802047221 */ /* 0x004fc40000010000 */
[----:B---3--:R-:W-:-:S03]  /*117f0*/  FADD.FTZ R0, R0, R5 ;  /* 0x0000000500007221 */ /* 0x008fc60000010000 */
[----:B------:R2:W3:Y:S04]  /*11800*/  SHFL.BFLY PT, R3, R4, 0x1, 0x1f ;  /* 0x0c201f0004037f89 */ /* 0x0004e800000e0000 */
.L_x_2217:
[----:B------:R-:W-:Y:S01]  /*11810*/  FSETP.NE.FTZ.AND P1, PT, R0, RZ, PT ;  /* 0x000000ff0000720b */ /* 0x000fe20003f35000 */
[----:B---3--:R-:W-:Y:S01]  /*11820*/  FADD.FTZ R3, R3, R4 ;  /* 0x0000000403037221 */ /* 0x008fe20000010000 */
[----:B------:R-:W-:Y:S02]  /*11830*/  MOV R2, RZ ;  /* 0x000000ff00027202 */ /* 0x000fe40000000f00 */
[----:B------:R-:W-:Y:S02]  /*11840*/  MOV R22, 0xff800000 ;  /* 0xff80000000167802 */ /* 0x000fe40000000f00 */
[----:B------:R-:W-:Y:S02]  /*11850*/  FSETP.NE.FTZ.AND P0, PT, R3, RZ, PT ;  /* 0x000000ff0300720b */ /* 0x000fe40003f15000 */
[----:B------:R-:W-:-:S05]  /*11860*/  MOV R17, 0xff800000 ;  /* 0xff80000000117802 */ /* 0x000fca0000000f00 */
[----:B------:R-:W3:Y:S01]  /*11870*/  @P1 MUFU.RCP R2, R0 ;  /* 0x0000000000021308 */ /* 0x000ee20000001000 */
[----:B--2---:R-:W-:-:S05]  /*11880*/  @P1 MOV R4, 0x3f317218 ;  /* 0x3f31721800041802 */ /* 0x004fca0000000f00 */
[----:B------:R-:W-:Y:S02]  /*11890*/  @P1 FMUL.FTZ R4, R4, c[0x0][0x2d0] ;  /* 0x0000b40004041a20 */ /* 0x000fe40000410000 */
[----:B------:R2:W4:Y:S01]  /*118a0*/  @P1 MUFU.LG2 R5, R0 ;  /* 0x0000000000051308 */ /* 0x0005220000000c00 */
[C---:B---3--:R-:W-:Y:S02]  /*118b0*/  FMUL.FTZ R34, R2.reuse, R120 ;  /* 0x0000007802227220 */ /* 0x048fe40000410000 */
[C---:B------:R-:W-:Y:S02]  /*118c0*/  FMUL.FTZ R35, R2.reuse, R121 ;  /* 0x0000007902237220 */ /* 0x040fe40000410000 */
[C---:B------:R-:W-:Y:S02]  /*118d0*/  FMUL.FTZ R120, R2.reuse, R68 ;  /* 0x0000004402787220 */ /* 0x040fe40000410000 */
[C---:B------:R-:W-:Y:S01]  /*118e0*/  FMUL.FTZ R121, R2.reuse, R69 ;  /* 0x0000004502797220 */ /* 0x040fe20000410000 */
[----:B--2---:R-:W-:Y:S01]  /*118f0*/  MOV R0, RZ ;  /* 0x000000ff00007202 */ /* 0x004fe20000000f00 */
[----:B------:R-:W-:-:S02]  /*11900*/  FMUL.FTZ R68, R2, R72 ;  /* 0x0000004802447220 */ /* 0x000fc40000410000 */
[C---:B------:R-:W-:Y:S02]  /*11910*/  FMUL.FTZ R69, R2.reuse, R73 ;  /* 0x0000004902457220 */ /* 0x040fe40000410000 */
[C---:B------:R-:W-:Y:S01]  /*11920*/  FMUL.FTZ R72, R2.reuse, R76 ;  /* 0x0000004c02487220 */ /* 0x040fe20000410000 */
[----:B------:R-:W2:Y:S01]  /*11930*/  @P0 MUFU.RCP R0, R3 ;  /* 0x0000000300000308 */ /* 0x000ea20000001000 */
        /* <DEDUP_REMOVED lines=43> */
[C---:B--2---:R-:W-:Y:S02]  /*11bf0*/  FMUL.FTZ R36, R0.reuse, R118 ;  /* 0x0000007600247220 */ /* 0x044fe40000410000 */
[----:B------:R-:W-:Y:S02]  /*11c00*/  FMUL.FTZ R37, R0, R119 ;  /* 0x0000007700257220 */ /* 0x000fe40000410000 */
[----:B------:R-:W-:Y:S01]  /*11c10*/  @P1 FFMA.FTZ R22, R4, R101, R5 ;  /* 0x0000006504161223 */ /* 0x000fe20000010005 */
[----:B------:R-:W-:Y:S01]  /*11c20*/  MOV R4, 0x1 ;  /* 0x0000000100047802 */ /* 0x000fe20000000f00 */
[----:B------:R-:W-:-:S02]  /*11c30*/  FMUL.FTZ R118, R0, R38 ;  /* 0x0000002600767220 */ /* 0x000fc40000410000 */
[C---:B------:R-:W-:Y:S02]  /*11c40*/  FMUL.FTZ R119, R0.reuse, R39 ;  /* 0x0000002700777220 */ /* 0x040fe40000410000 */
[C---:B------:R-:W-:Y:S02]  /*11c50*/  FMUL.FTZ R26, R0.reuse, R130 ;  /* 0x00000082001a7220 */ /* 0x040fe40000410000 */
[C---:B------:R-:W-:Y:S01]  /*11c60*/  FMUL.FTZ R27, R0.reuse, R131 ;  /* 0x00000083001b7220 */ /* 0x040fe20000410000 */
[----:B---3--:R-:W-:Y:S01]  /*11c70*/  @P0 MOV R3, 0x3f317218 ;  /* 0x3f31721800030802 */ /* 0x008fe20000000f00 */
[C---:B------:R-:W-:Y:S02]  /*11c80*/  FMUL.FTZ R92, R0.reuse, R122 ;  /* 0x0000007a005c7220 */ /* 0x040fe40000410000 */
[C---:B------:R-:W-:Y:S02]  /*11c90*/  FMUL.FTZ R93, R0.reuse, R123 ;  /* 0x0000007b005d7220 */ /* 0x040fe40000410000 */
        /* <DEDUP_REMOVED lines=44> */
.L_x_2036:
[----:B------:R-:W2:Y:S01]  /*11f60*/  S2R R31, SR_TID.X ;  /* 0x00000000001f7919 */ /* 0x000ea20000002100 */
[----:B------:R-:W-:Y:S01]  /*11f70*/  BSSY B0, `(.L_x_2126) ;  /* 0x0000010000007945 */ /* 0x000fe20003800000 */
[----:B--2---:R-:W-:-:S13]  /*11f80*/  LOP3.LUT P0, RZ, R31, 0xff, RZ, 0xc0, !PT ;  /* 0x000000ff1fff7812 */ /* 0x004fda000780c0ff */
[----:B------:R-:W-:Y:S05]  /*11f90*/  @P0 BRA `(.L_x_2127) ;  /* 0x000000d000000947 */ /* 0x000fea0003800000 */
[----:B------:R-:W2:Y:S01]  /*11fa0*/  S2R R4, SR_LANEID ;  /* 0x0000000000047919 */ /* 0x000ea20000000000 */
[----:B------:R-:W-:Y:S01]  /*11fb0*/  VOTEU.ANY UR4, UPT, PT ;  /* 0x0000000000047886 */ /* 0x000fe200038e0100 */
[----:B------:R-:W-:Y:S01]  /*11fc0*/  IMAD.MOV.U32 R5, RZ, RZ, c[0x0][0x564] ;  /* 0x00015900ff057624 */ /* 0x000fe200078e00ff */
[----:B------:R-:W2:Y:S08]  /*11fd0*/  FLO.U32 R3, UR4 ;  /* 0x0000000400037d00 */ /* 0x000eb000080e0000 */
[----:B------:R-:W3:Y:S01]  /*11fe0*/  POPC R2, UR4 ;  /* 0x0000000400027d09 */ /* 0x000ee20008000000 */
[----:B--2---:R-:W-:Y:S01]  /*11ff0*/  ISETP.EQ.U32.AND P0, PT, R3, R4, PT ;  /* 0x000000040300720c */ /* 0x004fe20003f02070 */
[----:B------:R-:W-:-:S12]  /*12000*/  IMAD.MOV.U32 R4, RZ, RZ, c[0x0][0x560] ;  /* 0x00015800ff047624 */ /* 0x000fd800078e00ff */
[----:B---3--:R2:W3:Y:S04]  /*12010*/  @P0 ATOMG.E.ADD.STRONG.GPU PT, R2, [R4.64], R2 ;  /* 0x00000002040209a8 */ /* 0x0084e800081ee1c6 */
[----:B--2---:R-:W2:Y:S04]  /*12020*/  S2R R4, SR_LTMASK ;  /* 0x0000000000047919 */ /* 0x004ea80000003900 */
[----:B---3--:R2:W3:Y:S02]  /*12030*/  SHFL.IDX PT, R3, R2, R3, 0x1f ;  /* 0x00001f0302037589 */ /* 0x0084e400000e0000 */
[----:B--2---:R-:W-:-:S06]  /*12040*/  LOP3.LUT R2, R4, UR4, RZ, 0xc0, !PT ;  /* 0x0000000404027c12 */ /* 0x004fcc000f8ec0ff */
[----:B------:R-:W3:Y:S02]  /*12050*/  POPC R2, R2 ;  /* 0x0000000200027309 */ /* 0x000ee40000000000 */
[----:B---3--:R-:W-:-:S06]  /*12060*/  IADD3 R208, R3, c[0x0][0xc], R2 ;  /* 0x0000030003d07a10 */ /* 0x008fcc0007ffe002 */
.L_x_2127:
[----:B------:R-:W-:Y:S05]  /*12070*/  BSYNC B0 ;  /* 0x0000000000007941 */ /* 0x000fea0003800000 */
.L_x_2126:
        /* <DEDUP_REMOVED lines=9> */
[----:B------:R-:W-:Y:S01]  /*12110*/  F2FP.BF16.PACK_AB R2, R85, R84 ;  /* 0x000000545502723e */ /* 0x000fe200000010ff */
[----:B------:R-:W-:Y:S01]  /*12120*/  IMAD.MOV.U32 R6, RZ, RZ, RZ ;  /* 0x000000ffff067224 */ /* 0x000fe200078e00ff */
        /* <DEDUP_REMOVED lines=9> */
[----:B--2---:R-:W-:-:S02]  /*121c0*/  F2FP.BF16.PACK_AB R0, R27, R26 ;  /* 0x0000001a1b00723e */ /* 0x004fc400000010ff */
[----:B---3--:R-:W-:-:S03]  /*121d0*/  F2FP.BF16.PACK_AB R2, R33, R32 ;  /* 0x000000202102723e */ /* 0x008fc600000010ff */
[----:B------:R2:W-:Y:S01]  /*121e0*/  STS [R223+0x400], R0 ;  /* 0x00040000df007388 */ /* 0x0005e20000000800 */
[----:B----4-:R-:W-:-:S03]  /*121f0*/  F2FP.BF16.PACK_AB R3, R127, R126 ;  /* 0x0000007e7f03723e */ /* 0x010fc600000010ff */
[----:B------:R3:W-:Y:S04]  /*12200*/  STS [R225], R2 ;  /* 0x00000002e1007388 */ /* 0x0007e80000000800 */
[----:B------:R4:W-:Y:S01]  /*12210*/  STS [R225+0x400], R3 ;  /* 0x00040003e1007388 */ /* 0x0009e20000000800 */
[----:B--2---:R-:W-:Y:S02]  /*12220*/  F2FP.BF16.PACK_AB R0, R35, R34 ;  /* 0x000000222300723e */ /* 0x004fe400000010ff */
[----:B---3--:R-:W-:-:S03]  /*12230*/  F2FP.BF16.PACK_AB R2, R93, R92 ;  /* 0x0000005c5d02723e */ /* 0x008fc600000010ff */
[----:B------:R2:W-:Y:S01]  /*12240*/  STS [R224], R0 ;  /* 0x00000000e0007388 */ /* 0x0005e20000000800 */
[----:B----4-:R-:W-:-:S03]  /*12250*/  F2FP.BF16.PACK_AB R3, R103, R102 ;  /* 0x000000666703723e */ /* 0x010fc600000010ff */
[----:B------:R3:W-:Y:S04]  /*12260*/  STS [R224+0x400], R2 ;  /* 0x00040002e0007388 */ /* 0x0007e80000000800 */
[----:B------:R4:W-:Y:S01]  /*12270*/  STS [R252], R3 ;  /* 0x00000003fc007388 */ /* 0x0009e20000000800 */
[----:B--2---:R-:W-:Y:S02]  /*12280*/  F2FP.BF16.PACK_AB R0, R37, R36 ;  /* 0x000000242500723e */ /* 0x004fe400000010ff */
        /* <DEDUP_REMOVED lines=15> */
[----:B------:R3:W-:Y:S04]  /*12380*/  STS [R222+0x4000], R2 ;  /* 0x00400002de007388 */ /* 0x0007e80000000800 */
[----:B------:R4:W-:Y:S01]  /*12390*/  STS [R222+0x4400], R3 ;  /* 0x00440003de007388 */ /* 0x0009e20000000800 */
        /* <DEDUP_REMOVED lines=35> */
[----:B------:R4:W-:Y:S04]  /*125d0*/  STS [R223+0x8400], R4 ;  /* 0x00840004df007388 */ /* 0x0009e80000000800 */
[----:B------:R1:W-:Y:S01]  /*125e0*/  STS [R225+0x8000], R2 ;  /* 0x00800002e1007388 */ /* 0x0003e20000000800 */
[----:B--2---:R-:W-:Y:S02]  /*125f0*/  F2FP.BF16.PACK_AB R0, R63, R62 ;  /* 0x0000003e3f00723e */ /* 0x004fe400000010ff */
[----:B---3--:R-:W-:-:S03]  /*12600*/  F2FP.BF16.PACK_AB R3, R79, R78 ;  /* 0x0000004e4f03723e */ /* 0x008fc600000010ff */
[----:B------:R2:W-:Y:S01]  /*12610*/  STS [R225+0x8400], R0 ;  /* 0x00840000e1007388 */ /* 0x0005e20000000800 */
[----:B----4-:R-:W-:-:S03]  /*12620*/  F2FP.BF16.PACK_AB R4, R77, R76 ;  /* 0x0000004c4d04723e */ /* 0x010fc600000010ff */
[----:B------:R3:W-:Y:S01]  /*12630*/  STS [R224+0x8400], R3 ;  /* 0x00840003e0007388 */ /* 0x0007e20000000800 */
[----:B-1----:R-:W-:-:S03]  /*12640*/  F2FP.BF16.PACK_AB R2, R129, R128 ;  /* 0x000000808102723e */ /* 0x002fc600000010ff */
[----:B------:R1:W-:Y:S04]  /*12650*/  STS [R224+0x8000], R4 ;  /* 0x00800004e0007388 */ /* 0x0003e80000000800 */
[----:B------:R4:W-:Y:S01]  /*12660*/  STS [R252+0x8000], R2 ;  /* 0x00800002fc007388 */ /* 0x0009e20000000800 */
[----:B--2---:R-:W-:Y:S02]  /*12670*/  F2FP.BF16.PACK_AB R0, R75, R74 ;  /* 0x0000004a4b00723e */ /* 0x004fe400000010ff */
[----:B---3--:R-:W-:-:S03]  /*12680*/  F2FP.BF16.PACK_AB R3, R71, R70 ;  /* 0x000000464703723e */ /* 0x008fc600000010ff */
[----:B------:R2:W-:Y:S01]  /*12690*/  STS [R252+0x8400], R0 ;  /* 0x00840000fc007388 */ /* 0x0005e20000000800 */
[----:B-1----:R-:W-:-:S03]  /*126a0*/  F2FP.BF16.PACK_AB R4, R125, R124 ;  /* 0x0000007c7d04723e */ /* 0x002fc600000010ff */
[----:B------:R-:W-:Y:S01]  /*126b0*/  STS [R250+0x8400], R3 ;  /* 0x00840003fa007388 */ /* 0x000fe20000000800 */
[----:B----4-:R-:W-:-:S03]  /*126c0*/  F2FP.BF16.PACK_AB R2, R81, R80 ;  /* 0x000000505102723e */ /* 0x010fc600000010ff */
[----:B------:R1:W-:Y:S04]  /*126d0*/  STS [R250+0x8000], R4 ;  /* 0x00800004fa007388 */ /* 0x0003e80000000800 */
[----:B------:R3:W-:Y:S01]  /*126e0*/  STS [R251+0x8000], R2 ;  /* 0x00800002fb007388 */ /* 0x0007e20000000800 */
[----:B--2---:R-:W-:-:S05]  /*126f0*/  F2FP.BF16.PACK_AB R0, R55, R54 ;  /* 0x000000363700723e */ /* 0x004fca00000010ff */
[----:B------:R2:W-:Y:S01]  /*12700*/  STS [R251+0x8400], R0 ;  /* 0x00840000fb007388 */ /* 0x0005e20000000800 */
[----:B-1----:R-:W-:Y:S01]  /*12710*/  F2FP.BF16.PACK_AB R4, R25, R24 ;  /* 0x000000181904723e */ /* 0x002fe200000010ff */
[----:B---3--:R-:W-:-:S04]  /*12720*/  IMAD.MOV.U32 R2, RZ, RZ, 0x4 ;  /* 0x00000004ff027424 */ /* 0x008fc800078e00ff */
[----:B------:R1:W-:Y:S01]  /*12730*/  STS [R249+0x8000], R4 ;  /* 0x00800004f9007388 */ /* 0x0003e20000000800 */
[----:B------:R-:W-:-:S04]  /*12740*/  @P1 IMAD.WIDE R8, R211, R2, c[0x0][0x508] ;  /* 0x00014200d3081625 */ /* 0x000fc800078e0202 */
[----:B------:R-:W-:Y:S01]  /*12750*/  IMAD.WIDE R2, R211, R2, c[0x0][0x500] ;  /* 0x00014000d3027625 */ /* 0x000fe200078e0202 */
[----:B--2---:R-:W-:-:S05]  /*12760*/  F2FP.BF16.PACK_AB R0, R43, R42 ;  /* 0x0000002a2b00723e */ /* 0x004fca00000010ff */
        /* <DEDUP_REMOVED lines=11> */
.L_x_2130:
[----:B------:R-:W3:Y:S01]  /*12820*/  LDL R30, [R1+0x8] ;  /* 0x00000800011e7983 */ /* 0x000ee20000100800 */
[----:B--2---:R-:W-:Y:S01]  /*12830*/  IMAD.MOV.U32 R9, RZ, RZ, 0x368 ;  /* 0x00000368ff097424 */ /* 0x004fe200078e00ff */
[----:B------:R-:W-:Y:S01]  /*12840*/  ISETP.GT.AND P2, PT, R4, 0x1, PT ;  /* 0x000000010400780c */ /* 0x000fe20003f44270 */
[----:B------:R-:W-:Y:S01]  /*12850*/  IMAD.MOV.U32 R0, RZ, RZ, c[0x0][0x4e8] ;  /* 0x00013a00ff007624 */ /* 0x000fe200078e00ff */
[----:B------:R-:W-:Y:S01]  /*12860*/  ISETP.NE.U32.AND P0, PT, RZ, c[0x0][0x500], PT ;  /* 0x00014000ff007a0c */ /* 0x000fe20003f05070 */
[----:B------:R-:W-:Y:S01]  /*12870*/  IMAD.IADD R13, R212, 0x1, R203 ;  /* 0x00000001d40d7824 */ /* 0x000fe200078e02cb */
[----:B------:R-:W-:-:S02]  /*12880*/  SEL R9, R9, 0x328, P2 ;  /* 0x0000032809097807 */ /* 0x000fc40001000000 */
[----:B------:R-:W-:Y:S02]  /*12890*/  ISETP.NE.AND P3, PT, R0, 0x1, PT ;  /* 0x000000010000780c */ /* 0x000fe40003f65270 */
[----:B------:R-:W1:Y:S01]  /*128a0*/  LDC.64 R4, c[0x0][R9+0x170] ;  /* 0x00005c0009047b82 */ /* 0x000e620000000a00 */
[----:B------:R-:W-:Y:S02]  /*128b0*/  ISETP.NE.AND.EX P0, PT, RZ, c[0x0][0x504], PT, P0 ;  /* 0x00014100ff007a0c */ /* 0x000fe40003f05300 */
[----:B------:R-:W-:Y:S02]  /*128c0*/  SHF.R.S32.HI R0, RZ, 0x1f, R211 ;  /* 0x0000001fff007819 */ /* 0x000fe400000114d3 */
[----:B------:R-:W-:Y:S02]  /*128d0*/  SEL R7, R211, RZ, !P0 ;  /* 0x000000ffd3077207 */ /* 0x000fe40004000000 */
[----:B------:R-:W-:Y:S01]  /*128e0*/  SEL R2, R0, RZ, !P0 ;  /* 0x000000ff00027207 */ /* 0x000fe20004000000 */
[----:B------:R-:W2:Y:S01]  /*128f0*/  LDC.64 R14, c[0x0][R9+0x168] ;  /* 0x00005a00090e7b82 */ /* 0x000ea20000000a00 */
[----:B------:R-:W-:-:S02]  /*12900*/  LOP3.LUT R11, R210, 0xffff, RZ, 0xc0, !PT ;  /* 0x0000ffffd20b7812 */ /* 0x000fc400078ec0ff */
[----:B------:R-:W-:Y:S01]  /*12910*/  @P3 IMAD.HI.U32 R8, R13, c[0x0][0x4ec], RZ ;  /* 0x00013b000d083a27 */ /* 0x000fe200078e00ff */
[----:B------:R-:W-:-:S04]  /*12920*/  SHF.R.S32.HI R23, RZ, 0x1f, R31 ;  /* 0x0000001fff177819 */ /* 0x000fc8000001141f */
[----:B------:R4:W4:Y:S01]  /*12930*/  LDC.64 R18, c[0x0][R9+0x178] ;  /* 0x00005e0009127b82 */ /* 0x0009220000000a00 */
[----:B------:R-:W-:-:S04]  /*12940*/  LEA.HI R23, R23, R31, RZ, 0x5 ;  /* 0x0000001f17177211 */ /* 0x000fc800078f28ff */
[----:B------:R-:W-:-:S03]  /*12950*/  LOP3.LUT R23, R23, 0xffffffe0, RZ, 0xc0, !PT ;  /* 0xffffffe017177812 */ /* 0x000fc600078ec0ff */
[----:B------:R4:W4:Y:S02]  /*12960*/  LDC.64 R20, c[0x0][R9+0x160] ;  /* 0x0000580009147b82 */ /* 0x0009240000000a00 */
[----:B------:R-:W-:Y:S02]  /*12970*/  IMAD.IADD R23, R31, 0x1, -R23 ;  /* 0x000000011f177824 */ /* 0x000fe400078e0a17 */
[----:B-1----:R-:W-:-:S04]  /*12980*/  IMAD R0, R5, R7, RZ ;  /* 0x0000000705007224 */ /* 0x002fc800078e02ff */
[C---:B------:R-:W-:Y:S02]  /*12990*/  IMAD R10, R4.reuse, R2, R0 ;  /* 0x00000002040a7224 */ /* 0x040fe400078e0200 */
[----:B------:R-:W-:-:S04]  /*129a0*/  IMAD.WIDE.U32 R2, R4, R7, RZ ;  /* 0x0000000704027225 */ /* 0x000fc800078e00ff */
[----:B--2---:R-:W-:-:S04]  /*129b0*/  IMAD.WIDE.U32 R4, R14, R11, RZ ;  /* 0x0000000b0e047225 */ /* 0x004fc800078e00ff */
[----:B------:R-:W-:Y:S01]  /*129c0*/  IMAD.MOV.U32 R0, RZ, RZ, R13 ;  /* 0x000000ffff007224 */ /* 0x000fe200078e000d */
[----:B------:R-:W-:Y:S01]  /*129d0*/  @P3 SHF.R.U32.HI R0, RZ, c[0x0][0x4f0], R8 ;  /* 0x00013c00ff003a19 */ /* 0x000fe20000011608 */
[----:B----4-:R-:W-:Y:S01]  /*129e0*/  IMAD R9, R15, R11, RZ ;  /* 0x0000000b0f097224 */ /* 0x010fe200078e02ff */
[----:B------:R-:W-:Y:S01]  /*129f0*/  SEL R8, R221, RZ, P2 ;  /* 0x000000ffdd087207 */ /* 0x000fe20001000000 */
[----:B------:R-:W-:Y:S01]  /*12a00*/  IMAD.IADD R12, R3, 0x1, R10 ;  /* 0x00000001030c7824 */ /* 0x000fe200078e020a */
[--C-:B-----5:R-:W-:Y:S01]  /*12a10*/  IADD3 R14, P1, P0, R2, R4, R6.reuse ;  /* 0x00000004020e7210 */ /* 0x120fe2000783e006 */
[----:B------:R-:W-:Y:S01]  /*12a20*/  IMAD.IADD R2, R5, 0x1, R9 ;  /* 0x0000000105027824 */ /* 0x000fe200078e0209 */
[----:B------:R-:W-:Y:S01]  /*12a30*/  SHF.R.S32.HI R9, RZ, 0x1f, R6 ;  /* 0x0000001fff097819 */ /* 0x000fe20000011406 */
[----:B------:R-:W-:Y:S02]  /*12a40*/  IMAD R10, R19, R8, RZ ;  /* 0x00000008130a7224 */ /* 0x000fe400078e02ff */
[----:B------:R-:W-:Y:S01]  /*12a50*/  IMAD.MOV R3, RZ, RZ, -R0 ;  /* 0x000000ffff037224 */ /* 0x000fe200078e0a00 */
[----:B------:R-:W-:Y:S01]  /*12a60*/  IADD3.X R12, R12, R2, R9, P1, P0 ;  /* 0x000000020c0c7210 */ /* 0x000fe20000fe0409 */
[----:B------:R-:W-:-:S04]  /*12a70*/  IMAD.WIDE.U32 R4, R18, R8, RZ ;  /* 0x0000000812047225 */ /* 0x000fc800078e00ff */
        /* <DEDUP_REMOVED lines=11> */
[----:B------:R-:W-:Y:S02]  /*12b30*/  IMAD.MOV.U32 R5, RZ, RZ, c[0x0][0x4ac] ;  /* 0x00012b00ff057624 */ /* 0x000fe400078e00ff */
[----:B------:R-:W-:Y:S01]  /*12b40*/  IMAD.IADD R3, R3, 0x1, R0 ;  /* 0x0000000103037824 */ /* 0x000fe200078e0200 */
[----:B------:R-:W-:Y:S01]  /*12b50*/  LEA R0, P0, R2, R4, 0x2 ;  /* 0x0000000402007211 */ /* 0x000fe200078010ff */
[----:B------:R-:W-:Y:S01]  /*12b60*/  IMAD R12, R16, c[0x0][0x4e8], RZ ;  /* 0x00013a00100c7a24 */ /* 0x000fe200078e02ff */
[----:B------:R-:W-:-:S03]  /*12b70*/  SEL R5, R5, c[0x0][0x454], P2 ;  /* 0x0001150005057a07 */ /* 0x000fc60001000000 */
[----:B------:R-:W-:Y:S01]  /*12b80*/  SHFL.IDX PT, R4, R0, RZ, 0x1c1f ;  /* 0x001c1fff00047589 */ /* 0x000fe200000e0000 */
[----:B------:R-:W-:Y:S02]  /*12b90*/  LEA.HI.X R3, R2, R5, R3, 0x2, P0 ;  /* 0x0000000502037211 */ /* 0x000fe400000f1403 */
[----:B------:R-:W-:Y:S01]  /*12ba0*/  LOP3.LUT P0, RZ, R23, 0x3, RZ, 0xc0, !PT ;  /* 0x0000000317ff7812 */ /* 0x000fe2000780c0ff */
[----:B------:R3:W-:Y:S04]  /*12bb0*/  SHFL.IDX PT, R2, R0, 0x1, 0x1c1f ;  /* 0x003c1f0000027f89 */ /* 0x0007e800000e0000 */
[----:B------:R-:W1:Y:S04]  /*12bc0*/  SHFL.IDX PT, R5, R3, RZ, 0x1c1f ;  /* 0x001c1fff03057589 */ /* 0x000e6800000e0000 */
[----:B------:R-:W2:Y:S01]  /*12bd0*/  SHFL.IDX PT, R3, R3, 0x1, 0x1c1f ;  /* 0x003c1f0003037f89 */ /* 0x000ea200000e0000 */
        /* <DEDUP_REMOVED lines=11> */
[----:B------:R-:W-:Y:S01]  /*12c90*/  LEA R23, R187, R205, 0x5 ;  /* 0x000000cdbb177211 */ /* 0x000fe200078e28ff */
[C---:B-1----:R-:W-:Y:S01]  /*12ca0*/  IMAD.WIDE.U32 R2, R6.reuse, c[0x0][0x3a0], RZ ;  /* 0x0000e80006027a25 */ /* 0x042fe200078e00ff */
[----:B------:R-:W-:Y:S01]  /*12cb0*/  SHF.R.S32.HI R5, RZ, 0x1f, R7 ;  /* 0x0000001fff057819 */ /* 0x000fe20000011407 */
[----:B------:R1:W2:Y:S01]  /*12cc0*/  LDS.128 R24, [R204+0x80] ;  /* 0x00008000cc187984 */ /* 0x0002a20000000c00 */
[----:B------:R-:W-:Y:S01]  /*12cd0*/  IADD3 R4, R23, R203, RZ ;  /* 0x000000cb17047210 */ /* 0x000fe20007ffe0ff */
[----:B------:R-:W-:-:S02]  /*12ce0*/  IMAD R6, R6, c[0x0][0x3a4], R0 ;  /* 0x0000e90006067a24 */ /* 0x000fc400078e0200 */
[----:B------:R1:W3:Y:S01]  /*12cf0*/  LDS.128 R40, [R204+0x1080] ;  /* 0x00108000cc287984 */ /* 0x0002e20000000c00 */
[----:B------:R-:W-:Y:S01]  /*12d00*/  IMAD R5, R5, c[0x0][0x3f0], RZ ;  /* 0x0000fc0005057a24 */ /* 0x000fe200078e02ff */
[----:B------:R-:W-:Y:S02]  /*12d10*/  MOV R0, R4 ;  /* 0x0000000400007202 */ /* 0x000fe40000000f00 */
[----:B------:R-:W-:Y:S01]  /*12d20*/  IADD3 R3, R3, R6, RZ ;  /* 0x0000000603037210 */ /* 0x000fe20007ffe0ff */
[----:B------:R-:W-:Y:S01]  /*12d30*/  @P3 IMAD.HI.U32 R6, R4, c[0x0][0x4ec], RZ ;  /* 0x00013b0004063a27 */ /* 0x000fe200078e00ff */
[----:B------:R1:W4:Y:S03]  /*12d40*/  LDS.128 R52, [R204+0x2080] ;  /* 0x00208000cc347984 */ /* 0x0003260000000c00 */
        /* <DEDUP_REMOVED lines=31> */
.L_x_2218:
[----:B------:R-:W-:Y:S05]  /*12f40*/  BRA.DIV ~URZ, `(.L_x_2133) ;  /* 0x000056d27f007947 */ /* 0x000fea000b800000 */
[----:B------:R4:W2:Y:S02]  /*12f50*/  SHFL.IDX PT, R0, R11, RZ, 0x181f ;  /* 0x00181fff0b007589 */ /* 0x0008a400000e0000 */
.L_x_2219:
        /* <DEDUP_REMOVED lines=19> */
.L_x_2135:
[----:B------:R-:W-:Y:S05]  /*13090*/  BSYNC B0 ;  /* 0x0000000000007941 */ /* 0x000fea0003800000 */
.L_x_2134:
[----:B------:R-:W-:Y:S05]  /*130a0*/  BRA.DIV ~URZ, `(.L_x_2136) ;  /* 0x000055e27f007947 */ /* 0x000fea000b800000 */
[----:B---3--:R3:W4:Y:S04]  /*130b0*/  SHFL.IDX PT, R8, R9, 0x1, 0x181f ;  /* 0x00381f0009087f89 */ /* 0x00872800000e0000 */
[----:B--2---:R3:W2:Y:S02]  /*130c0*/  SHFL.IDX PT, R0, R11, 0x1, 0x181f ;  /* 0x00381f000b007f89 */ /* 0x0046a400000e0000 */
.L_x_2220:
        /* <DEDUP_REMOVED lines=19> */
.L_x_2138:
[----:B------:R-:W-:Y:S05]  /*13200*/  BSYNC B0 ;  /* 0x0000000000007941 */ /* 0x000fea0003800000 */
.L_x_2137:
[----:B------:R-:W-:Y:S05]  /*13210*/  BRA.DIV ~URZ, `(.L_x_2139) ;  /* 0x000055427f007947 */ /* 0x000fea000b800000 */
[----:B----4-:R4:W3:Y:S02]  /*13220*/  SHFL.IDX PT, R8, R9, 0x2, 0x181f ;  /* 0x00581f0009087f89 */ /* 0x0108e400000e0000 */
.L_x_2221:
[----:B------:R-:W-:Y:S05]  /*13230*/  BRA.DIV ~URZ, `(.L_x_2140) ;  /* 0x000055927f007947 */ /* 0x000fea000b800000 */
[----:B--2---:R2:W4:Y:S02]  /*13240*/  SHFL.IDX PT, R0, R11, 0x2, 0x181f ;  /* 0x00581f000b007f89 */ /* 0x00452400000e0000 */
.L_x_2222:
        /* <DEDUP_REMOVED lines=19> */
.L_x_2142:
[----:B------:R-:W-:Y:S05]  /*13380*/  BSYNC B0 ;  /* 0x0000000000007941 */ /* 0x000fea0003800000 */
.L_x_2141:
[----:B------:R-:W-:Y:S05]  /*13390*/  BRA.DIV ~URZ, `(.L_x_2143) ;  /* 0x000054a27f007947 */ /* 0x000fea000b800000 */
[----:B---3--:R3:W2:Y:S04]  /*133a0*/  SHFL.IDX PT, R6, R9, 0x3, 0x181f ;  /* 0x00781f0009067f89 */ /* 0x0086a800000e0000 */
[----:B----4-:R3:W4:Y:S02]  /*133b0*/  SHFL.IDX PT, R0, R11, 0x3, 0x181f ;  /* 0x00781f000b007f89 */ /* 0x01072400000e0000 */
.L_x_2223:
        /* <DEDUP_REMOVED lines=20> */
.L_x_2131:
[----:B------:R-:W-:Y:S02]  /*13500*/  IMAD R0, R9, c[0x0][0x408], RZ ;  /* 0x0001020009007a24 */ /* 0x000fe400078e02ff */
[----:B-1----:R-:W-:-:S04]  /*13510*/  IMAD.WIDE.U32 R2, R6, c[0x0][0x408], RZ ;  /* 0x0001020006027a25 */ /* 0x002fc800078e00ff */
[----:B------:R-:W-:Y:S01]  /*13520*/  IMAD R6, R6, c[0x0][0x40c], R0 ;  /* 0x0001030006067a24 */ /* 0x000fe200078e0200 */
[----:B------:R-:W-:Y:S01]  /*13530*/  SHF.R.S32.HI R0, RZ, 0x1f, R7 ;  /* 0x0000001fff007819 */ /* 0x000fe20000011407 */
[----:B------:R-:W-:-:S03]  /*13540*/  @P3 IMAD.HI.U32 R5, R13, c[0x0][0x4ec], RZ ;  /* 0x00013b000d053a27 */ /* 0x000fc600078e00ff */
[----:B------:R-:W-:Y:S01]  /*13550*/  IADD3 R3, R3, R6, RZ ;  /* 0x0000000603037210 */ /* 0x000fe20007ffe0ff */
[----:B------:R-:W-:-:S04]  /*13560*/  IMAD R0, R0, c[0x0][0x440], RZ ;  /* 0x0001100000007a24 */ /* 0x000fc800078e02ff */
[----:B------:R-:W-:-:S04]  /*13570*/  IMAD.WIDE.U32 R2, R11, c[0x0][0x438], R2 ;  /* 0x00010e000b027a25 */ /* 0x000fc800078e0002 */
        /* <DEDUP_REMOVED lines=24> */
.L_x_2224:
[----:B------:R-:W-:Y:S05]  /*13700*/  BRA.DIV ~URZ, `(.L_x_2146) ;  /* 0x000052727f007947 */ /* 0x000fea000b800000 */
[----:B------:R3:W4:Y:S02]  /*13710*/  SHFL.IDX PT, R0, R12, RZ, 0x1c1f ;  /* 0x001c1fff0c007589 */ /* 0x00072400000e0000 */
.L_x_2225:
[----:B------:R-:W-:Y:S01]  /*13720*/  BSSY B0, `(.L_x_2147) ;  /* 0x000007a000007945 */ /* 0x000fe20003800000 */
[----:B------:R-:W-:Y:S05]  /*13730*/  @P0 BRA `(.L_x_2148) ;  /* 0x0000078000000947 */ /* 0x000fea0003800000 */
[----:B------:R-:W-:Y:S02]  /*13740*/  ISETP.GE.AND P1, PT, R191, c[0x0][0x3c8], PT ;  /* 0x0000f200bf007a0c */ /* 0x000fe40003f26270 */
[----:B------:R-:W-:Y:S02]  /*13750*/  ISETP.GE.AND P0, PT, R248, c[0x0][0x3c8], PT ;  /* 0x0000f200f8007a0c */ /* 0x000fe40003f06270 */
[----:B------:R-:W-:Y:S02]  /*13760*/  ISETP.GE.AND P3, PT, R247, c[0x0][0x3c8], PT ;  /* 0x0000f200f7007a0c */ /* 0x000fe40003f66270 */
[----:B------:R-:W-:Y:S02]  /*13770*/  SHF.R.S32.HI R9, RZ, 0x1f, R191 ;  /* 0x0000001fff097819 */ /* 0x000fe400000114bf */
[----:B------:R-:W-:-:S02]  /*13780*/  ISETP.GE.AND P4, PT, R246, c[0x0][0x3c8], PT ;  /* 0x0000f200f6007a0c */ /* 0x000fc40003f86270 */
[----:B------:R-:W-:Y:S02]  /*13790*/  SHF.R.S32.HI R8, RZ, 0x1f, R248 ;  /* 0x0000001fff087819 */ /* 0x000fe400000114f8 */
[----:B------:R-:W-:Y:S02]  /*137a0*/  SHF.R.S32.HI R11, RZ, 0x1f, R237 ;  /* 0x0000001fff0b7819 */ /* 0x000fe400000114ed */
[CC--:B----4-:R-:W-:Y:S02]  /*137b0*/  @!P1 LEA R2, P5, R191.reuse, R0.reuse, 0x2 ;  /* 0x00000000bf029211 */ /* 0x0d0fe400078a10ff */
[C---:B------:R-:W-:Y:S02]  /*137c0*/  @!P0 LEA R6, P2, R248.reuse, R0, 0x2 ;  /* 0x00000000f8068211 */ /* 0x040fe400078410ff */
[-C--:B--2---:R-:W-:Y:S02]  /*137d0*/  @!P1 LEA.HI.X R3, R191, R4.reuse, R9, 0x2, P5 ;  /* 0x00000004bf039211 */ /* 0x084fe400028f1409 */
[----:B------:R-:W-:-:S02]  /*137e0*/  @!P0 LEA.HI.X R7, R248, R4, R8, 0x2, P2 ;  /* 0x00000004f8078211 */ /* 0x000fc400010f1408 */
[----:B------:R-:W-:Y:S01]  /*137f0*/  ISETP.GE.AND P2, PT, R245, c[0x0][0x3c8], PT ;  /* 0x0000f200f5007a0c */ /* 0x000fe20003f46270 */
[----:B------:R2:W-:Y:S01]  /*13800*/  @!P1 ST.E.64 [R2.64], R132 ;  /* 0x0000008402009985 */ /* 0x0005e2000c101b06 */
[----:B------:R-:W-:Y:S02]  /*13810*/  SHF.R.S32.HI R9, RZ, 0x1f, R247 ;  /* 0x0000001fff097819 */ /* 0x000fe400000114f7 */
[----:B------:R-:W-:Y:S01]  /*13820*/  ISETP.GE.AND P1, PT, R244, c[0x0][0x3c8], PT ;  /* 0x0000f200f4007a0c */ /* 0x000fe20003f26270 */
[----:B------:R4:W-:Y:S01]  /*13830*/  @!P0 ST.E.64 [R6.64], R28 ;  /* 0x0000001c06008985 */ /* 0x0009e2000c101b06 */
[----:B------:R-:W-:Y:S02]  /*13840*/  SHF.R.S32.HI R8, RZ, 0x1f, R246 ;  /* 0x0000001fff087819 */ /* 0x000fe400000114f6 */
[----:B------:R-:W-:Y:S02]  /*13850*/  SHF.R.S32.HI R10, RZ, 0x1f, R236 ;  /* 0x0000001fff0a7819 */ /* 0x000fe400000114ec */
[----:B------:R-:W-:-:S02]  /*13860*/  ISETP.GE.AND P6, PT, R231, c[0x0][0x3c8], PT ;  /* 0x0000f200e7007a0c */ /* 0x000fc40003fc6270 */
[----:B------:R-:W-:Y:S02]  /*13870*/  SHF.R.S32.HI R13, RZ, 0x1f, R229 ;  /* 0x0000001fff0d7819 */ /* 0x000fe400000114e5 */
[----:B------:R-:W-:Y:S02]  /*13880*/  SHF.R.S32.HI R16, RZ, 0x1f, R228 ;  /* 0x0000001fff107819 */ /* 0x000fe400000114e4 */
[----:B------:R-:W-:Y:S02]  /*13890*/  SHF.R.S32.HI R15, RZ, 0x1f, R227 ;  /* 0x0000001fff0f7819 */ /* 0x000fe400000114e3 */
[CC--:B--2---:R-:W-:Y:S02]  /*138a0*/  @!P3 LEA R2, P5, R247.reuse, R0.reuse, 0x2 ;  /* 0x00000000f702b211 */ /* 0x0c4fe400078a10ff */
[----:B----4-:R-:W-:Y:S02]  /*138b0*/  @!P4 LEA R6, P0, R246, R0, 0x2 ;  /* 0x00000000f606c211 */ /* 0x010fe400078010ff */
[----:B------:R-:W-:-:S02]  /*138c0*/  @!P3 LEA.HI.X R3, R247, R4, R9, 0x2, P5 ;  /* 0x00000004f703b211 */ /* 0x000fc400028f1409 */
[----:B------:R-:W-:Y:S02]  /*138d0*/  @!P4 LEA.HI.X R7, R246, R4, R8, 0x2, P0 ;  /* 0x00000004f607c211 */ /* 0x000fe400000f1408 */
[----:B------:R-:W-:Y:S01]  /*138e0*/  SHF.R.S32.HI R9, RZ, 0x1f, R245 ;  /* 0x0000001fff097819 */ /* 0x000fe200000114f5 */
[----:B------:R2:W-:Y:S01]  /*138f0*/  @!P3 ST.E.64 [R2.64], R32 ;  /* 0x000000200200b985 */ /* 0x0005e2000c101b06 */
[----:B------:R-:W-:Y:S02]  /*13900*/  ISETP.GE.AND P3, PT, R243, c[0x0][0x3c8], PT ;  /* 0x0000f200f3007a0c */ /* 0x000fe40003f66270 */
[----:B------:R-:W-:Y:S01]  /*13910*/  SHF.R.S32.HI R8, RZ, 0x1f, R244 ;  /* 0x0000001fff087819 */ /* 0x000fe200000114f4 */
[----:B------:R4:W-:Y:S01]  /*13920*/  @!P4 ST.E.64 [R6.64], R34 ;  /* 0x000000220600c985 */ /* 0x0009e2000c101b06 */
[----:B------:R-:W-:Y:S02]  /*13930*/  ISETP.GE.AND P4, PT, R242, c[0x0][0x3c8], PT ;  /* 0x0000f200f2007a0c */ /* 0x000fe40003f86270 */
        /* <DEDUP_REMOVED lines=88> */
.L_x_2148:
[----:B------:R-:W-:Y:S05]  /*13ec0*/  BSYNC B0 ;  /* 0x0000000000007941 */ /* 0x000fea0003800000 */
.L_x_2147:
[----:B------:R-:W-:Y:S05]  /*13ed0*/  BRA.DIV ~URZ, `(.L_x_2149) ;  /* 0x00004b127f007947 */ /* 0x000fea000b800000 */
[----:B--2---:R2:W1:Y:S04]  /*13ee0*/  SHFL.IDX PT, R4, R5, 0x1, 0x1c1f ;  /* 0x003c1f0005047f89 */ /* 0x00446800000e0000 */
[----:B----4-:R2:W4:Y:S02]  /*13ef0*/  SHFL.IDX PT, R0, R12, 0x1, 0x1c1f ;  /* 0x003c1f000c007f89 */ /* 0x01052400000e0000 */
.L_x_2226:
[----:B------:R-:W-:-:S13]  /*13f00*/  ISETP.NE.AND P0, PT, R14, RZ, PT ;  /* 0x000000ff0e00720c */ /* 0x000fda0003f05270 */
[----:B------:R-:W-:Y:S05]  /*13f10*/  @P0 BRA `(.L_x_2144) ;  /* 0x000014f000000947 */ /* 0x000fea0003800000 */
[----:B------:R-:W-:Y:S02]  /*13f20*/  ISETP.GE.AND P4, PT, R191, c[0x0][0x3c8], PT ;  /* 0x0000f200bf007a0c */ /* 0x000fe40003f86270 */
[----:B------:R-:W-:Y:S02]  /*13f30*/  ISETP.GE.AND P1, PT, R246, c[0x0][0x3c8], PT ;  /* 0x0000f200f6007a0c */ /* 0x000fe40003f26270 */
[----:B------:R-:W-:Y:S02]  /*13f40*/  ISETP.GE.AND P3, PT, R248, c[0x0][0x3c8], PT ;  /* 0x0000f200f8007a0c */ /* 0x000fe40003f66270 */
[----:B------:R-:W-:Y:S02]  /*13f50*/  SHF.R.S32.HI R8, RZ, 0x1f, R191 ;  /* 0x0000001fff087819 */ /* 0x000fe400000114bf */
[----:B------:R-:W-:Y:S02]  /*13f60*/  ISETP.GE.AND P2, PT, R247, c[0x0][0x3c8], PT ;  /* 0x0000f200f7007a0c */ /* 0x000fe40003f46270 */
[----:B-12---:R-:W-:-:S02]  /*13f70*/  SHF.R.S32.HI R5, RZ, 0x1f, R248 ;  /* 0x0000001fff057819 */ /* 0x006fc400000114f8 */
[----:B------:R-:W-:Y:S02]  /*13f80*/  SHF.R.S32.HI R10, RZ, 0x1f, R246 ;  /* 0x0000001fff0a7819 */ /* 0x000fe400000114f6 */
        /* <DEDUP_REMOVED lines=8> */
[----:B------:R-:W-:Y:S01]  /*14010*/  ISETP.GE.AND P5, PT, R244, c[0x0][0x3c8], PT ;  /* 0x0000f200f4007a0c */ /* 0x000fe20003fa6270 */
[----:B------:R2:W-:Y:S01]  /*14020*/  @!P3 ST.E.64 [R2.64], R26 ;  /* 0x0000001a0200b985 */ /* 0x0005e2000c101b06 */
[----:B------:R-:W-:Y:S02]  /*14030*/  @!P2 LEA R8, P3, R247, R0, 0x2 ;  /* 0x00000000f708a211 */ /* 0x000fe400078610ff */
[----:B------:R-:W-:Y:S02]  /*14040*/  ISETP.GE.AND P4, PT, R243, c[0x0][0x3c8], PT ;  /* 0x0000f200f3007a0c */ /* 0x000fe40003f86270 */
[----:B------:R-:W-:Y:S02]  /*14050*/  @!P2 LEA.HI.X R9, R247, R4, R5, 0x2, P3 ;  /* 0x00000004f709a211 */ /* 0x000fe400018f1405 */
[----:B------:R-:W-:-:S02]  /*14060*/  SHF.R.S32.HI R5, RZ, 0x1f, R245 ;  /* 0x0000001fff057819 */ /* 0x000fc400000114f5 */
[----:B---3--:R-:W-:Y:S01]  /*14070*/  SHF.R.S32.HI R12, RZ, 0x1f, R228 ;  /* 0x0000001fff0c7819 */ /* 0x008fe200000114e4 */
        /* <DEDUP_REMOVED lines=94> */
[----:B------:R-:W-:Y:S02]  /*14660*/  @!P1 LEA R6, P5, R228, R0, 0x2 ;  /* 0x00000000e4069211 */ /* 0x000fe400078a10ff */
        /* <DEDUP_REMOVED lines=17> */
.L_x_2129:
        /* <DEDUP_REMOVED lines=8> */
[----:B------:R-:W-:Y:S02]  /*14800*/  @P0 IMAD.WIDE R4, R211, R4, c[0x0][0x508] ;  /* 0x00014200d3040625 */ /* 0x000fe400078e0204 */
        /* <DEDUP_REMOVED lines=9> */
.L_x_2150:
        /* <DEDUP_REMOVED lines=35> */
[----:B------:R-:W-:-:S03]  /*14ad0*/  IMAD.WIDE.U32 R4, R8, R6, RZ ;  /* 0x0000000608047225 */ /* 0x000fc600078e00ff */
[----:B------:R-:W-:Y:S01]  /*14ae0*/  IADD3.X R8, R3, R16, R18, P1, P0 ;  /* 0x0000001003087210 */ /* 0x000fe20000fe0412 */
[----:B------:R-:W-:Y:S01]  /*14af0*/  IMAD.MOV R2, RZ, RZ, -R0 ;  /* 0x000000ffff027224 */ /* 0x000fe200078e0a00 */
[----:B------:R-:W-:Y:S01]  /*14b00*/  IADD3 R5, R5, R7, RZ ;  /* 0x0000000705057210 */ /* 0x000fe20007ffe0ff */
[----:B------:R-:W-:Y:S01]  /*14b10*/  IMAD.MOV.U32 R7, RZ, RZ, c[0x0][0x4a8] ;  /* 0x00012a00ff077624 */ /* 0x000fe200078e00ff */
[----:B------:R-:W-:Y:S01]  /*14b20*/  IADD3 R4, P1, P0, R0, R17, R4 ;  /* 0x0000001100047210 */ /* 0x000fe2000783e004 */
[----:B------:R-:W-:Y:S01]  /*14b30*/  IMAD R2, R2, c[0x0][0x4e8], R11 ;  /* 0x00013a0002027a24 */ /* 0x000fe200078e020b */
[----:B------:R-:W-:-:S03]  /*14b40*/  SHF.R.S32.HI R3, RZ, 0x1f, R0 ;  /* 0x0000001fff037819 */ /* 0x000fc60000011400 */
[----:B-1----:R-:W-:Y:S01]  /*14b50*/  IMAD R0, R13, R2, RZ ;  /* 0x000000020d007224 */ /* 0x002fe200078e02ff */
[----:B------:R-:W-:Y:S02]  /*14b60*/  SHF.R.S32.HI R6, RZ, 0x1f, R2 ;  /* 0x0000001fff067819 */ /* 0x000fe40000011402 */
        /* <DEDUP_REMOVED lines=11> */
.L_x_2152:
[----:B------:R-:W-:Y:S05]  /*14c20*/  BSYNC B0 ;  /* 0x0000000000007941 */ /* 0x000fea0003800000 */
.L_x_2151:
        /* <DEDUP_REMOVED lines=8> */
[----:B------:R-:W-:-:S03]  /*14cb0*/  IADD3 R4, R4, R203, RZ ;  /* 0x000000cb04047210 */ /* 0x000fc60007ffe0ff */
        /* <DEDUP_REMOVED lines=26> */
.L_x_2227:
[----:B------:R-:W-:Y:S05]  /*14e60*/  BRA.DIV ~URZ, `(.L_x_2154) ;  /* 0x00003cc27f007947 */ /* 0x000fea000b800000 */
[----:B------:R3:W4:Y:S02]  /*14e70*/  SHFL.IDX PT, R0, R12, RZ, 0x181f ;  /* 0x00181fff0c007589 */ /* 0x00072400000e0000 */
.L_x_2228:
        /* <DEDUP_REMOVED lines=20> */
.L_x_2156:
[----:B------:R-:W-:Y:S05]  /*14fc0*/  BSYNC B0 ;  /* 0x0000000000007941 */ /* 0x000fea0003800000 */
.L_x_2155:
[----:B------:R-:W-:Y:S05]  /*14fd0*/  BRA.DIV ~URZ, `(.L_x_2157) ;  /* 0x00003bc27f007947 */ /* 0x000fea000b800000 */
[----:B--2---:R2:W1:Y:S04]  /*14fe0*/  SHFL.IDX PT, R8, R9, 0x1, 0x181f ;  /* 0x00381f0009087f89 */ /* 0x00446800000e0000 */
[----:B----4-:R2:W4:Y:S02]  /*14ff0*/  SHFL.IDX PT, R0, R12, 0x1, 0x181f ;  /* 0x00381f000c007f89 */ /* 0x01052400000e0000 */
.L_x_2229:
        /* <DEDUP_REMOVED lines=19> */
.L_x_2159:
[----:B------:R-:W-:Y:S05]  /*15130*/  BSYNC B0 ;  /* 0x0000000000007941 */ /* 0x000fea0003800000 */
.L_x_2158:
[----:B------:R-:W-:Y:S05]  /*15140*/  BRA.DIV ~URZ, `(.L_x_2160) ;  /* 0x00003b227f007947 */ /* 0x000fea000b800000 */
[----:B-1----:R1:W2:Y:S02]  /*15150*/  SHFL.IDX PT, R8, R9, 0x2, 0x181f ;  /* 0x00581f0009087f89 */ /* 0x0022a400000e0000 */
.L_x_2230:
[----:B------:R-:W-:Y:S05]  /*15160*/  BRA.DIV ~URZ, `(.L_x_2161) ;  /* 0x00003b727f007947 */ /* 0x000fea000b800000 */
[----:B----4-:R4:W1:Y:S02]  /*15170*/  SHFL.IDX PT, R0, R12, 0x2, 0x181f ;  /* 0x00581f000c007f89 */ /* 0x01086400000e0000 */
.L_x_2231:
        /* <DEDUP_REMOVED lines=19> */
.L_x_2163:
[----:B------:R-:W-:Y:S05]  /*152b0*/  BSYNC B0 ;  /* 0x0000000000007941 */ /* 0x000fea0003800000 */
.L_x_2162:
[----:B------:R-:W-:Y:S05]  /*152c0*/  BRA.DIV ~URZ, `(.L_x_2164) ;  /* 0x00003a827f007947 */ /* 0x000fea000b800000 */
[----:B--2---:R2:W3:Y:S04]  /*152d0*/  SHFL.IDX PT, R8, R9, 0x3, 0x181f ;  /* 0x00781f0009087f89 */ /* 0x0044e800000e0000 */
[----:B-1----:R2:W1:Y:S02]  /*152e0*/  SHFL.IDX PT, R0, R12, 0x3, 0x181f ;  /* 0x00781f000c007f89 */ /* 0x00246400000e0000 */
.L_x_2232:
        /* <DEDUP_REMOVED lines=18> */
.L_x_2144:
[----:B------:R-:W-:Y:S05]  /*15410*/  BSYNC B1 ;  /* 0x0000000000017941 */ /* 0x000fea0003800000 */
.L_x_2128:
        /* <DEDUP_REMOVED lines=8> */
[----:B------:R-:W-:Y:S01]  /*154a0*/  IMAD.MOV.U32 R7, RZ, RZ, RZ ;  /* 0x000000ffff077224 */ /* 0x000fe200078e00ff */
[----:B----4-:R-:W-:-:S04]  /*154b0*/  LOP3.LUT R13, R0, 0x1f, RZ, 0xc0, !PT ;  /* 0x0000001f000d7812 */ /* 0x010fc800078ec0ff */
[----:B------:R-:W-:Y:S01]  /*154c0*/  ISETP.NE.AND P6, PT, R13, 0x1f, PT ;  /* 0x0000001f0d00780c */ /* 0x000fe20003fc5270 */
[----:B------:R-:W-:Y:S10]  /*154d0*/  BRA.DIV ~URZ, `(.L_x_2166) ;  /* 0x000039427f007947 */ /* 0x000ff4000b800000 */
[----:B--23--:R2:W3:Y:S02]  /*154e0*/  SHFL.IDX PT, R9, R82, RZ, 0x1f ;  /* 0x00001fff52097589 */ /* 0x00c4e400000e0000 */
.L_x_2233:
[----:B------:R-:W-:Y:S05]  /*154f0*/  BRA.DIV ~URZ, `(.L_x_2167) ;  /* 0x000039927f007947 */ /* 0x000fea000b800000 */
[----:B------:R4:W2:Y:S02]  /*15500*/  SHFL.IDX PT, R8, R82, 0x1, 0x1f ;  /* 0x00201f0052087f89 */ /* 0x0008a400000e0000 */
.L_x_2234:
        /* <DEDUP_REMOVED lines=18> */
.L_x_2235:
        /* <DEDUP_REMOVED lines=16> */
.L_x_2236:
[----:B----4-:R-:W-:Y:S01]  /*15730*/  IMAD R0, R0, c[0x0][0x538], RZ ;  /* 0x00014e0000007a24 */ /* 0x010fe200078e02ff */
[----:B------:R-:W-:Y:S04]  /*15740*/  BSSY B1, `(.L_x_2170) ;  /* 0x00000c6000017945 */ /* 0x000fe80003800000 */
[----:B--2---:R-:W-:-:S04]  /*15750*/  IADD3 R8, R0, R8, RZ ;  /* 0x0000000800087210 */ /* 0x004fc80007ffe0ff */
[----:B---3--:R-:W-:-:S13]  /*15760*/  ISETP.GT.AND P0, PT, R8, R9, PT ;  /* 0x000000090800720c */ /* 0x008fda0003f04270 */
[----:B------:R-:W-:Y:S05]  /*15770*/  @P0 BRA `(.L_x_2171) ;  /* 0x0000024000000947 */ /* 0x000fea0003800000 */
.L_x_2175:
        /* <DEDUP_REMOVED lines=16> */
.L_x_2237:
        /* <DEDUP_REMOVED lines=16> */
.L_x_2238:
[----:B--2---:R-:W-:-:S05]  /*15980*/  IMAD R0, R0, c[0x0][0x538], RZ ;  /* 0x00014e0000007a24 */ /* 0x004fca00078e02ff */
[----:B------:R-:W-:-:S04]  /*15990*/  IADD3 R8, R0, R8, RZ ;  /* 0x0000000800087210 */ /* 0x000fc80007ffe0ff */
[----:B------:R-:W-:-:S13]  /*159a0*/  ISETP.GT.AND P0, PT, R8, R9, PT ;  /* 0x000000090800720c */ /* 0x000fda0003f04270 */
[----:B-1----:R-:W-:Y:S05]  /*159b0*/  @!P0 BRA `(.L_x_2175) ;  /* 0xfffffdc000008947 */ /* 0x002fea000383ffff */
.L_x_2171:
[----:B------:R-:W-:-:S05]  /*159c0*/  IADD3 R8, -R0, R8, RZ ;  /* 0x0000000800087210 */ /* 0x000fca0007ffe1ff */
[----:B------:R-:W-:-:S05]  /*159d0*/  IMAD R0, R4, c[0x0][0x538], R8 ;  /* 0x00014e0004007a24 */ /* 0x000fca00078e0208 */
[----:B------:R-:W-:Y:S01]  /*159e0*/  ISETP.GT.AND P0, PT, R0, R9, PT ;  /* 0x000000090000720c */ /* 0x000fe20003f04270 */
[----:B------:R-:W-:-:S12]  /*159f0*/  BRA.DIV ~URZ, `(.L_x_2176) ;  /* 0x000038f27f007947 */ /* 0x000fd8000b800000 */
[----:B------:R-:W-:-:S04]  /*15a00*/  VOTE.ANY R5, PT, !P0 ;  /* 0x0000000000057806 */ /* 0x000fc800040e0100 */
.L_x_2239:
[----:B------:R-:W2:Y:S02]  /*15a10*/  POPC R0, R5 ;  /* 0x0000000500007309 */ /* 0x000ea40000000000 */
[----:B--2---:R-:W-:Y:S01]  /*15a20*/  IADD3 R211, R0, R211, RZ ;  /* 0x000000d300d37210 */ /* 0x004fe20007ffe0ff */
[----:B------:R-:W-:Y:S05]  /*15a30*/  BRA.DIV ~URZ, `(.L_x_2177) ;  /* 0x000039027f007947 */ /* 0x000fea000b800000 */
[----:B------:R2:W3:Y:S04]  /*15a40*/  SHFL.IDX PT, R10, R6, R0, 0x1f ;  /* 0x00001f00060a7589 */ /* 0x0004e800000e0000 */
[----:B------:R2:W4:Y:S02]  /*15a50*/  SHFL.IDX PT, R7, R7, R0, 0x1f ;  /* 0x00001f0007077589 */ /* 0x00052400000e0000 */
.L_x_2240:
[----:B------:R-:W-:Y:S01]  /*15a60*/  ISETP.NE.AND P0, PT, R5, RZ, PT ;  /* 0x000000ff0500720c */ /* 0x000fe20003f05270 */
[----:B------:R-:W-:-:S12]  /*15a70*/  BSSY B0, `(.L_x_2178) ;  /* 0x0000005000007945 */ /* 0x000fd80003800000 */
[----:B------:R-:W-:Y:S05]  /*15a80*/  @!P0 BRA `(.L_x_2179) ;  /* 0x0000003000008947 */ /* 0x000fea0003800000 */
[----:B--2---:R-:W-:Y:S01]  /*15a90*/  IADD3 R0, R0, -0x1, RZ ;  /* 0xffffffff00007810 */ /* 0x004fe20007ffe0ff */
[----:B------:R-:W-:Y:S05]  /*15aa0*/  BRA.DIV ~URZ, `(.L_x_2180) ;  /* 0x000039627f007947 */ /* 0x000fea000b800000 */
[----:B------:R2:W1:Y:S02]  /*15ab0*/  SHFL.IDX PT, R11, R4, R0, 0x1f ;  /* 0x00001f00040b7589 */ /* 0x00046400000e0000 */
.L_x_2179:
[----:B------:R-:W-:Y:S05]  /*15ac0*/  BSYNC B0 ;  /* 0x0000000000007941 */ /* 0x000fea0003800000 */
.L_x_2178:
[----:B----4-:R-:W-:Y:S01]  /*15ad0*/  ISETP.NE.AND P0, PT, R7, 0x1, PT ;  /* 0x000000010700780c */ /* 0x010fe20003f05270 */
[----:B-1----:R-:W-:Y:S01]  /*15ae0*/  IMAD R208, R11, c[0x0][0x538], R8 ;  /* 0x00014e000bd07a24 */ /* 0x002fe200078e0208 */
[----:B------:R-:W-:Y:S04]  /*15af0*/  BSSY B0, `(.L_x_2181) ;  /* 0x0000083000007945 */ /* 0x000fe80003800000 */
[----:B------:R-:W-:-:S07]  /*15b00*/  IADD3 R9, -R208, R9, RZ ;  /* 0x00000009d0097210 */ /* 0x000fce0007ffe1ff */
[----:B------:R-:W-:Y:S05]  /*15b10*/  @!P0 BRA `(.L_x_2182) ;  /* 0x000003e000008947 */ /* 0x000fea0003800000 */
[-C--:B--23--:R-:W-:Y:S02]  /*15b20*/  IABS R0, R10.reuse ;  /* 0x0000000a00007213 */ /* 0x08cfe40000000000 */
        /* <DEDUP_REMOVED lines=15> */
[----:B------:R-:W-:-:S04]  /*15c20*/  IMAD.MOV R0, RZ, RZ, -R8 ;  /* 0x000000ffff007224 */ /* 0x000fc800078e0a08 */
        /* <DEDUP_REMOVED lines=14> */
[----:B-1----:R-:W-:-:S04]  /*15d10*/  IADD3 R2, RZ, -R3, RZ ;  /* 0x80000003ff027210 */ /* 0x002fc80007ffe0ff */
[----:B------:R-:W-:Y:S01]  /*15d20*/  @!P1 IMAD.MOV R0, RZ, RZ, -R0 ;  /* 0x000000ffff009224 */ /* 0x000fe200078e0a00 */
[----:B------:R-:W-:Y:S01]  /*15d30*/  @!P0 LOP3.LUT R0, RZ, R10, RZ, 0x33, !PT ;  /* 0x0000000aff008212 */ /* 0x000fe200078e33ff */
[----:B------:R-:W-:Y:S01]  /*15d40*/  IMAD.MOV.U32 R4, RZ, RZ, R2 ;  /* 0x000000ffff047224 */ /* 0x000fe200078e0002 */
[----:B------:R-:W-:Y:S02]  /*15d50*/  IABS R2, R7 ;  /* 0x0000000700027213 */ /* 0x000fe40000000000 */
[----:B------:R-:W-:Y:S01]  /*15d60*/  IABS R8, R0 ;  /* 0x0000000000087213 */ /* 0x000fe20000000000 */
[----:B------:R-:W-:Y:S02]  /*15d70*/  IMAD R4, R4, R5, RZ ;  /* 0x0000000504047224 */ /* 0x000fe400078e02ff */
[----:B------:R-:W-:Y:S01]  /*15d80*/  IMAD.MOV R6, RZ, RZ, -R2 ;  /* 0x000000ffff067224 */ /* 0x000fe200078e0a02 */
[----:B------:R-:W-:-:S05]  /*15d90*/  MOV R2, RZ ;  /* 0x000000ff00027202 */ /* 0x000fca0000000f00 */
        /* <DEDUP_REMOVED lines=16> */
[----:B------:R-:W-:Y:S01]  /*15ea0*/  IMAD.MOV R3, RZ, RZ, -R2 ;  /* 0x000000ffff037224 */ /* 0x000fe200078e0a02 */
[----:B------:R-:W-:-:S03]  /*15eb0*/  LEA R2, R7, R2, 0x18 ;  /* 0x0000000207027211 */ /* 0x000fc600078ec0ff */
[----:B------:R-:W-:Y:S02]  /*15ec0*/  IMAD R3, R7, R3, R0 ;  /* 0x0000000307037224 */ /* 0x000fe400078e0200 */
[----:B------:R-:W-:Y:S02]  /*15ed0*/  IMAD R0, R10, R4, R9 ;  /* 0x000000040a007224 */ /* 0x000fe400078e0209 */
[----:B------:R-:W-:Y:S01]  /*15ee0*/  IMAD R210, R3, 0x10000, R2 ;  /* 0x0001000003d27824 */ /* 0x000fe200078e0202 */
[----:B------:R-:W-:Y:S05]  /*15ef0*/  BRA `(.L_x_2183) ;  /* 0x0000042000007947 */ /* 0x000fea0003800000 */
.L_x_2182:
        /* <DEDUP_REMOVED lines=66> */
.L_x_2183:
[----:B------:R-:W-:Y:S05]  /*16320*/  BSYNC B0 ;  /* 0x0000000000007941 */ /* 0x000fea0003800000 */
.L_x_2181:
[----:B------:R-:W-:-:S04]  /*16330*/  LOP3.LUT R0, RZ, R0, RZ, 0x33, !PT ;  /* 0x00000000ff007212 */ /* 0x000fc800078e33ff */
[----:B------:R-:W-:Y:S01]  /*16340*/  IADD3 R209, R0, R10, RZ ;  /* 0x0000000a00d17210 */ /* 0x000fe20007ffe0ff */
[----:B------:R-:W-:Y:S05]  /*16350*/  BRA `(.L_x_2184) ;  /* 0x0000004000007947 */ /* 0x000fea0003800000 */
.L_x_2172:
[----:B------:R-:W-:Y:S01]  /*16360*/  IMAD.MOV.U32 R208, RZ, RZ, R9 ;  /* 0x000000ffffd07224 */ /* 0x000fe200078e0009 */
[----:B------:R-:W-:Y:S01]  /*16370*/  MOV R210, RZ ;  /* 0x000000ff00d27202 */ /* 0x000fe20000000f00 */
[----:B------:R-:W-:Y:S01]  /*16380*/  IMAD.MOV.U32 R209, RZ, RZ, RZ ;  /* 0x000000ffffd17224 */ /* 0x000fe200078e00ff */
[----:B------:R-:W-:Y:S02]  /*16390*/  MOV R211, c[0x0][0x53c] ;  /* 0x00014f0000d37a02 */ /* 0x000fe40000000f00 */
.L_x_2184:
[----:B------:R-:W-:Y:S05]  /*163a0*/  BSYNC B1 ;  /* 0x0000000000017941 */ /* 0x000fea0003800000 */
.L_x_2170:
[----:B------:R-:W-:Y:S01]  /*163b0*/  WARPSYNC 0xffffffff ;  /* 0xffffffff00007948 */ /* 0x000fe20003800000 */
[----:B------:R-:W-:Y:S01]  /*163c0*/  BAR.SYNC.DEFER_BLOCKING 0x4, 0x100 ;  /* 0x0104000000007b1d */ /* 0x000fe20000010000 */
[----:B------:R-:W-:-:S13]  /*163d0*/  ISETP.NE.AND P0, PT, R13, RZ, PT ;  /* 0x000000ff0d00720c */ /* 0x000fda0003f05270 */
[----:B------:R2:W-:Y:S04]  /*163e0*/  @!P0 STS.128 [0x24100], R208 ;  /* 0x024100d0ff008388 */ /* 0x0005e80000000c00 */
[----:B------:R-:W-:Y:S06]  /*163f0*/  BAR.ARV 0x5, 0x100 ;  /* 0x0144000000007b1d */ /* 0x000fec0000002000 */
.L_x_2165:
[----:B-1----:R-:W-:-:S13]  /*16400*/  ISETP.GE.AND P0, PT, R211, c[0x0][0x53c], PT ;  /* 0x00014f00d3007a0c */ /* 0x002fda0003f06270 */
[----:B--23--:R-:W-:Y:S01]  /*16410*/  @P0 CALL.REL.NOINC `(.L_x_2185) ;  /* 0x0000001000000944 */ /* 0x00cfe20003c00000 */
[----:B------:R-:W-:Y:S05]  /*16420*/  BRA `(.L_x_2186) ;  /* 0xfffeb62000007947 */ /* 0x000fea000383ffff */
.L_x_2185:
[----:B------:R-:W-:Y:S05]  /*16430*/  EXIT ;  /* 0x000000000000794d */ /* 0x000fea0003800000 */
.L_x_2011:
[----:B------:R-:W-:Y:S01]  /*16440*/  IMAD.MOV.U32 R0, RZ, RZ, R5 ;  /* 0x000000ffff007224 */ /* 0x000fe200078e0005 */
[----:B------:R-:W-:Y:S02]  /*16450*/  MOV R2, 0x1 ;  /* 0x0000000100027802 */ /* 0x000fe40000000f00 */
[----:B------:R-:W-:Y:S02]  /*16460*/  MOV R3, 0x16480 ;  /* 0x0001648000037802 */ /* 0x000fe40000000f00 */
[----:B--2---:R-:W-:Y:S05]  /*16470*/  CALL.REL.NOINC `($__internal_36_$__cuda_sm70_shflsync_up_p) ;  /* 0x000030b000007944 */ /* 0x004fea0003c00000 */
[----:B------:R-:W-:Y:S01]  /*16480*/  MOV R0, R4 ;  /* 0x0000000400007202 */ /* 0x000fe20000000f00 */
[----:B------:R-:W-:Y:S05]  /*16490*/  BRA `(.L_x_2187) ;  /* 0xfffe9fa000007947 */ /* 0x000fea000383ffff */
.L_x_2012:
[----:B------:R-:W-:Y:S01]  /*164a0*/  IMAD.MOV.U32 R0, RZ, RZ, R5 ;  /* 0x000000ffff007224 */ /* 0x000fe200078e0005 */
[----:B------:R-:W-:Y:S02]  /*164b0*/  MOV R2, 0x2 ;  /* 0x0000000200027802 */ /* 0x000fe40000000f00 */
[----:B------:R-:W-:Y:S02]  /*164c0*/  MOV R3, 0x164e0 ;  /* 0x000164e000037802 */ /* 0x000fe40000000f00 */
[----:B--2---:R-:W-:Y:S05]  /*164d0*/  CALL.REL.NOINC `($__internal_36_$__cuda_sm70_shflsync_up_p) ;  /* 0x0000305000007944 */ /* 0x004fea0003c00000 */
[----:B------:R-:W-:Y:S01]  /*164e0*/  SEL R0, R4, RZ, P4 ;  /* 0x000000ff04007207 */ /* 0x000fe20002000000 */
[----:B------:R-:W-:Y:S01]  /*164f0*/  IMAD.MOV.U32 R2, RZ, RZ, 0x4 ;  /* 0x00000004ff027424 */ /* 0x000fe200078e00ff */
[----:B------:R-:W-:-:S03]  /*16500*/  MOV R3, 0x16530 ;  /* 0x0001653000037802 */ /* 0x000fc60000000f00 */
[----:B------:R-:W-:Y:S02]  /*16510*/  IMAD.IADD R0, R5, 0x1, R0 ;  /* 0x0000000105007824 */ /* 0x000fe400078e0200 */
[----:B------:R-:W-:Y:S05]  /*16520*/  CALL.REL.NOINC `($__internal_36_$__cuda_sm70_shflsync_up_p) ;  /* 0x0000300000007944 */ /* 0x000fea0003c00000 */
        /* <DEDUP_REMOVED lines=12> */
[----:B------:R-:W-:Y:S02]  /*165f0*/  MOV R30, 0x1f ;  /* 0x0000001f001e7802 */ /* 0x000fe40000000f00 */
[----:B------:R-:W-:Y:S01]  /*16600*/  MOV R3, 0x16640 ;  /* 0x0001664000037802 */ /* 0x000fe20000000f00 */
[----:B------:R-:W-:-:S04]  /*16610*/  IMAD.IADD R4, R0, 0x1, R4 ;  /* 0x0000000100047824 */ /* 0x000fc800078e0204 */
[----:B------:R-:W-:Y:S02]  /*16620*/  IMAD.MOV.U32 R31, RZ, RZ, R4 ;  /* 0x000000ffff1f7224 */ /* 0x000fe400078e0004 */
[----:B------:R-:W-:Y:S05]  /*16630*/  CALL.REL.NOINC `($__internal_35_$__cuda_sm70_shflsync_idx_p) ;  /* 0x00002e9000007944 */ /* 0x000fea0003c00000 */
[----:B------:R-:W-:Y:S01]  /*16640*/  MOV R0, R30 ;  /* 0x0000001e00007202 */ /* 0x000fe20000000f00 */
[----:B------:R-:W-:Y:S05]  /*16650*/  BRA `(.L_x_2188) ;  /* 0xfffe9ee000007947 */ /* 0x000fea000383ffff */
.L_x_2014:
[----:B------:R-:W-:Y:S02]  /*16660*/  SEL R0, RZ, 0x1, P0 ;  /* 0x00000001ff007807 */ /* 0x000fe40000000000 */
[----:B------:R-:W-:Y:S02]  /*16670*/  MOV R2, 0x16690 ;  /* 0x0001669000027802 */ /* 0x000fe40000000f00 */
[----:B--2---:R-:W-:Y:S05]  /*16680*/  CALL.REL.NOINC `($__internal_37_$__cuda_sm70_votesync_ballot) ;  /* 0x00002f1000007944 */ /* 0x004fea0003c00000 */
[----:B------:R-:W-:Y:S01]  /*16690*/  MOV R6, R0 ;  /* 0x0000000000067202 */ /* 0x000fe20000000f00 */
[----:B------:R-:W-:Y:S05]  /*166a0*/  BRA `(.L_x_2189) ;  /* 0xfffe9f2000007947 */ /* 0x000fea000383ffff */
.L_x_2015:
[----:B------:R-:W-:Y:S01]  /*166b0*/  IMAD.MOV.U32 R31, RZ, RZ, R9 ;  /* 0x000000ffff1f7224 */ /* 0x000fe200078e0009 */
[----:B------:R-:W-:Y:S01]  /*166c0*/  MOV R2, R0 ;  /* 0x0000000000027202 */ /* 0x000fe20000000f00 */
[----:B------:R-:W-:Y:S01]  /*166d0*/  IMAD.MOV.U32 R30, RZ, RZ, 0x1f ;  /* 0x0000001fff1e7424 */ /* 0x000fe200078e00ff */
[----:B------:R-:W-:Y:S02]  /*166e0*/  MOV R3, 0x16700 ;  /* 0x0001670000037802 */ /* 0x000fe40000000f00 */
[----:B------:R-:W-:Y:S05]  /*166f0*/  CALL.REL.NOINC `($__internal_35_$__cuda_sm70_shflsync_idx_p) ;  /* 0x00002dd000007944 */ /* 0x000fea0003c00000 */
[----:B------:R-:W-:Y:S01]  /*16700*/  IMAD.MOV.U32 R12, RZ, RZ, R30 ;  /* 0x000000ffff0c7224 */ /* 0x000fe200078e001e */
[----:B------:R-:W-:Y:S01]  /*16710*/  MOV R31, R8 ;  /* 0x00000008001f7202 */ /* 0x000fe20000000f00 */
[----:B------:R-:W-:Y:S01]  /*16720*/  IMAD.MOV.U32 R5, RZ, RZ, RZ ;  /* 0x000000ffff057224 */ /* 0x000fe200078e00ff */
[----:B------:R-:W-:Y:S01]  /*16730*/  MOV R2, R0 ;  /* 0x0000000000027202 */ /* 0x000fe20000000f00 */
[----:B------:R-:W-:Y:S01]  /*16740*/  IMAD.MOV.U32 R30, RZ, RZ, 0x1f ;  /* 0x0000001fff1e7424 */ /* 0x000fe200078e00ff */
[----:B------:R-:W-:-:S02]  /*16750*/  MOV R3, 0x16770 ;  /* 0x0001677000037802 */ /* 0x000fc40000000f00 */
[----:B------:R-:W-:Y:S05]  /*16760*/  CALL.REL.NOINC `($__internal_35_$__cuda_sm70_shflsync_idx_p) ;  /* 0x00002d6000007944 */ /* 0x000fea0003c00000 */
[----:B------:R-:W-:Y:S01]  /*16770*/  MOV R9, R30 ;  /* 0x0000001e00097202 */ /* 0x000fe20000000f00 */
[----:B------:R-:W-:Y:S05]  /*16780*/  BRA `(.L_x_2190) ;  /* 0xfffe9ea000007947 */ /* 0x000fea000383ffff */
.L_x_2018:
[----:B------:R-:W-:Y:S01]  /*16790*/  IMAD.MOV.U32 R31, RZ, RZ, R4 ;  /* 0x000000ffff1f7224 */ /* 0x000fe200078e0004 */
[----:B------:R-:W-:Y:S01]  /*167a0*/  MOV R2, R0 ;  /* 0x0000000000027202 */ /* 0x000fe20000000f00 */
[----:B------:R-:W-:Y:S01]  /*167b0*/  IMAD.MOV.U32 R30, RZ, RZ, 0x1f ;  /* 0x0000001fff1e7424 */ /* 0x000fe200078e00ff */
[----:B------:R-:W-:-:S02]  /*167c0*/  MOV R3, 0x167e0 ;  /* 0x000167e000037802 */ /* 0x000fc40000000f00 */
[----:B--23--:R-:W-:Y:S05]  /*167d0*/  CALL.REL.NOINC `($__internal_35_$__cuda_sm70_shflsync_idx_p) ;  /* 0x00002cf000007944 */ /* 0x00cfea0003c00000 */
[----:B------:R-:W-:Y:S01]  /*167e0*/  MOV R5, R30 ;  /* 0x0000001e00057202 */ /* 0x000fe20000000f00 */
[----:B------:R-:W-:Y:S05]  /*167f0*/  BRA `(.L_x_2017) ;  /* 0xfffe9e9000007947 */ /* 0x000fea000383ffff */
.L_x_2037:
[----:B------:R-:W-:Y:S01]  /*16800*/  IMAD.MOV.U32 R31, RZ, RZ, R9 ;  /* 0x000000ffff1f7224 */ /* 0x000fe200078e0009 */
[----:B------:R-:W-:Y:S01]  /*16810*/  MOV R2, RZ ;  /* 0x000000ff00027202 */ /* 0x000fe20000000f00 */
[----:B------:R-:W-:Y:S01]  /*16820*/  IMAD.MOV.U32 R30, RZ, RZ, 0x181f ;  /* 0x0000181fff1e7424 */ /* 0x000fe200078e00ff */
[----:B------:R-:W-:-:S02]  /*16830*/  MOV R3, 0x16850 ;  /* 0x0001685000037802 */ /* 0x000fc40000000f00 */
[----:B-----5:R-:W-:Y:S05]  /*16840*/  CALL.REL.NOINC `($__internal_35_$__cuda_sm70_shflsync_idx_p) ;  /* 0x00002c8000007944 */ /* 0x020fea0003c00000 */
[----:B------:R-:W-:Y:S01]  /*16850*/  MOV R8, R30 ;  /* 0x0000001e00087202 */ /* 0x000fe20000000f00 */
[----:B------:R-:W-:Y:S05]  /*16860*/  BRA `(.L_x_2191) ;  /* 0xfffec16000007947 */ /* 0x000fea000383ffff */
.L_x_2038:
[----:B------:R-:W-:Y:S01]  /*16870*/  IMAD.MOV.U32 R31, RZ, RZ, R12 ;  /* 0x000000ffff1f7224 */ /* 0x000fe200078e000c */
[----:B------:R-:W-:Y:S01]  /*16880*/  MOV R2, RZ ;  /* 0x000000ff00027202 */ /* 0x000fe20000000f00 */
[----:B------:R-:W-:Y:S01]  /*16890*/  IMAD.MOV.U32 R30, RZ, RZ, 0x181f ;  /* 0x0000181fff1e7424 */ /* 0x000fe200078e00ff */
[----:B------:R-:W-:-:S02]  /*168a0*/  MOV R3, 0x168c0 ;  /* 0x000168c000037802 */ /* 0x000fc40000000f00 */
[----:B-12--5:R-:W-:Y:S05]  /*168b0*/  CALL.REL.NOINC `($__internal_35_$__cuda_sm70_shflsync_idx_p) ;  /* 0x00002c1000007944 */ /* 0x026fea0003c00000 */
[----:B------:R-:W-:Y:S01]  /*168c0*/  MOV R0, R30 ;  /* 0x0000001e00007202 */ /* 0x000fe20000000f00 */
[----:B------:R-:W-:Y:S05]  /*168d0*/  BRA `(.L_x_2192) ;  /* 0xfffec11000007947 */ /* 0x000fea000383ffff */
.L_x_2041:
[----:B------:R-:W-:Y:S01]  /*168e0*/  IMAD.MOV.U32 R31, RZ, RZ, R9 ;  /* 0x000000ffff1f7224 */ /* 0x000fe200078e0009 */
[----:B--2---:R-:W-:Y:S01]  /*168f0*/  MOV R2, 0x1 ;  /* 0x0000000100027802 */ /* 0x004fe20000000f00 */
[----:B------:R-:W-:Y:S01]  /*16900*/  IMAD.MOV.U32 R30, RZ, RZ, 0x181f ;  /* 0x0000181fff1e7424 */ /* 0x000fe200078e00ff */
[----:B------:R-:W-:-:S02]  /*16910*/  MOV R3, 0x16930 ;  /* 0x0001693000037802 */ /* 0x000fc40000000f00 */
[----:B-1-345:R-:W-:Y:S05]  /*16920*/  CALL.REL.NOINC `($__internal_35_$__cuda_sm70_shflsync_idx_p) ;  /* 0x00002ba000007944 */ /* 0x03afea0003c00000 */
[----:B------:R-:W-:Y:S01]  /*16930*/  IMAD.MOV.U32 R8, RZ, RZ, R30 ;  /* 0x000000ffff087224 */ /* 0x000fe200078e001e */
[----:B------:R-:W-:Y:S01]  /*16940*/  MOV R2, 0x1 ;  /* 0x0000000100027802 */ /* 0x000fe20000000f00 */
[----:B------:R-:W-:Y:S01]  /*16950*/  IMAD.MOV.U32 R31, RZ, RZ, R12 ;  /* 0x000000ffff1f7224 */ /* 0x000fe200078e000c */
[----:B------:R-:W-:-:S02]  /*16960*/  MOV R30, 0x181f ;  /* 0x0000181f001e7802 */ /* 0x000fc40000000f00 */
[----:B------:R-:W-:Y:S02]  /*16970*/  MOV R3, 0x16990 ;  /* 0x0001699000037802 */ /* 0x000fe40000000f00 */
[----:B------:R-:W-:Y:S05]  /*16980*/  CALL.REL.NOINC `($__internal_35_$__cuda_sm70_shflsync_idx_p) ;  /* 0x00002b4000007944 */ /* 0x000fea0003c00000 */
[----:B------:R-:W-:Y:S01]  /*16990*/  MOV R0, R30 ;  /* 0x0000001e00007202 */ /* 0x000fe20000000f00 */
[----:B------:R-:W-:Y:S05]  /*169a0*/  BRA `(.L_x_2193) ;  /* 0xfffec1c000007947 */ /* 0x000fea000383ffff */
.L_x_2044:
[----:B------:R-:W-:Y:S01]  /*169b0*/  IMAD.MOV.U32 R31, RZ, RZ, R9 ;  /* 0x000000ffff1f7224 */ /* 0x000fe200078e0009 */
[----:B-1----:R-:W-:Y:S01]  /*169c0*/  MOV R2, 0x2 ;  /* 0x0000000200027802 */ /* 0x002fe20000000f00 */
[----:B------:R-:W-:Y:S01]  /*169d0*/  IMAD.MOV.U32 R30, RZ, RZ, 0x181f ;  /* 0x0000181fff1e7424 */ /* 0x000fe200078e00ff */
[----:B------:R-:W-:Y:S02]  /*169e0*/  MOV R3, 0x16a00 ;  /* 0x00016a0000037802 */ /* 0x000fe40000000f00 */
[----:B--2345:R-:W-:Y:S05]  /*169f0*/  CALL.REL.NOINC `($__internal_35_$__cuda_sm70_shflsync_idx_p) ;  /* 0x00002ad000007944 */ /* 0x03cfea0003c00000 */
[----:B------:R-:W-:Y:S01]  /*16a00*/  MOV R8, R30 ;  /* 0x0000001e00087202 */ /* 0x000fe20000000f00 */
[----:B------:R-:W-:Y:S05]  /*16a10*/  BRA `(.L_x_2194) ;  /* 0xfffec2b000007947 */ /* 0x000fea000383ffff */
.L_x_2045:
[----:B------:R-:W-:Y:S01]  /*16a20*/  IMAD.MOV.U32 R31, RZ, RZ, R12 ;  /* 0x000000ffff1f7224 */ /* 0x000fe200078e000c */
[----:B------:R-:W-:Y:S01]  /*16a30*/  MOV R2, 0x2 ;  /* 0x0000000200027802 */ /* 0x000fe20000000f00 */
[----:B------:R-:W-:Y:S01]  /*16a40*/  IMAD.MOV.U32 R30, RZ, RZ, 0x181f ;  /* 0x0000181fff1e7424 */ /* 0x000fe200078e00ff */
[----:B------:R-:W-:Y:S02]  /*16a50*/  MOV R3, 0x16a70 ;  /* 0x00016a7000037802 */ /* 0x000fe40000000f00 */
[----:B-12345:R-:W-:Y:S05]  /*16a60*/  CALL.REL.NOINC `($__internal_35_$__cuda_sm70_shflsync_idx_p) ;  /* 0x00002a6000007944 */ /* 0x03efea0003c00000 */
[----:B------:R-:W-:Y:S01]  /*16a70*/  MOV R0, R30 ;  /* 0x0000001e00007202 */ /* 0x000fe20000000f00 */
[----:B------:R-:W-:Y:S05]  /*16a80*/  BRA `(.L_x_2195) ;  /* 0xfffec26000007947 */ /* 0x000fea000383ffff */
.L_x_2048:
[----:B------:R-:W-:Y:S01]  /*16a90*/  IMAD.MOV.U32 R31, RZ, RZ, R9 ;  /* 0x000000ffff1f7224 */ /* 0x000fe200078e0009 */
[----:B-1----:R-:W-:Y:S01]  /*16aa0*/  MOV R2, 0x3 ;  /* 0x0000000300027802 */ /* 0x002fe20000000f00 */
[----:B------:R-:W-:Y:S01]  /*16ab0*/  IMAD.MOV.U32 R30, RZ, RZ, 0x181f ;  /* 0x0000181fff1e7424 */ /* 0x000fe200078e00ff */
[----:B------:R-:W-:-:S02]  /*16ac0*/  MOV R3, 0x16ae0 ;  /* 0x00016ae000037802 */ /* 0x000fc40000000f00 */
[----:B--2345:R-:W-:Y:S05]  /*16ad0*/  CALL.REL.NOINC `($__internal_35_$__cuda_sm70_shflsync_idx_p) ;  /* 0x000029f000007944 */ /* 0x03cfea0003c00000 */
        /* <DEDUP_REMOVED lines=8> */
.L_x_2051:
[----:B------:R-:W-:Y:S01]  /*16b60*/  IMAD.MOV.U32 R31, RZ, RZ, R9 ;  /* 0x000000ffff1f7224 */ /* 0x000fe200078e0009 */
[----:B------:R-:W-:Y:S01]  /*16b70*/  MOV R2, RZ ;  /* 0x000000ff00027202 */ /* 0x000fe20000000f00 */
[----:B------:R-:W-:Y:S01]  /*16b80*/  IMAD.MOV.U32 R30, RZ, RZ, 0x181f ;  /* 0x0000181fff1e7424 */ /* 0x000fe200078e00ff */
[----:B------:R-:W-:Y:S02]  /*16b90*/  MOV R3, 0x16bb0 ;  /* 0x00016bb000037802 */ /* 0x000fe40000000f00 */
[----:B------:R-:W-:Y:S05]  /*16ba0*/  CALL.REL.NOINC `($__internal_35_$__cuda_sm70_shflsync_idx_p) ;  /* 0x0000292000007944 */ /* 0x000fea0003c00000 */
[----:B------:R-:W-:Y:S01]  /*16bb0*/  MOV R8, R30 ;  /* 0x0000001e00087202 */ /* 0x000fe20000000f00 */
[----:B------:R-:W-:Y:S05]  /*16bc0*/  BRA `(.L_x_2197) ;  /* 0xfffecdc000007947 */ /* 0x000fea000383ffff */
.L_x_2052:
[----:B------:R-:W-:Y:S01]  /*16bd0*/  IMAD.MOV.U32 R31, RZ, RZ, R11 ;  /* 0x000000ffff1f7224 */ /* 0x000fe200078e000b */
[----:B------:R-:W-:Y:S01]  /*16be0*/  MOV R2, RZ ;  /* 0x000000ff00027202 */ /* 0x000fe20000000f00 */
[----:B------:R-:W-:Y:S01]  /*16bf0*/  IMAD.MOV.U32 R30, RZ, RZ, 0x181f ;  /* 0x0000181fff1e7424 */ /* 0x000fe200078e00ff */
[----:B------:R-:W-:Y:S02]  /*16c00*/  MOV R3, 0x16c20 ;  /* 0x00016c2000037802 */ /* 0x000fe40000000f00 */
[----:B-12---:R-:W-:Y:S05]  /*16c10*/  CALL.REL.NOINC `($__internal_35_$__cuda_sm70_shflsync_idx_p) ;  /* 0x000028b000007944 */ /* 0x006fea0003c00000 */
[----:B------:R-:W-:Y:S01]  /*16c20*/  IADD3 R4, P1, R30, R17, RZ ;  /* 0x000000111e047210 */ /* 0x000fe20007f3e0ff */
[----:B------:R-:W-:Y:S01]  /*16c30*/  IMAD.MOV.U32 R31, RZ, RZ, R9 ;  /* 0x000000ffff1f7224 */ /* 0x000fe200078e0009 */
[----:B------:R-:W-:-:S03]  /*16c40*/  ISETP.GE.AND P0, PT, R177, c[0x0][0x1d4], PT ;  /* 0x00007500b1007a0c */ /* 0x000fc60003f06270 */
[----:B------:R-:W-:Y:S01]  /*16c50*/  IMAD.X R5, R8, 0x1, R13, P1 ;  /* 0x0000000108057824 */ /* 0x000fe200008e060d */
[----:B------:R-:W-:Y:S02]  /*16c60*/  IADD3 R6, P1, R30, R18, RZ ;  /* 0x000000121e067210 */ /* 0x000fe40007f3e0ff */
[----:B------:R-:W-:-:S03]  /*16c70*/  SEL R12, RZ, 0x10, P0 ;  /* 0x00000010ff0c7807 */ /* 0x000fc60000000000 */
[----:B------:R-:W-:Y:S01]  /*16c80*/  IMAD.X R7, R8, 0x1, R15, P1 ;  /* 0x0000000108077824 */ /* 0x000fe200008e060f */
[----:B------:R-:W-:Y:S01]  /*16c90*/  IADD3 R2, P1, R30, R19, RZ ;  /* 0x000000131e027210 */ /* 0x000fe20007f3e0ff */
[----:B------:R-:W-:Y:S02]  /*16ca0*/  IMAD.MOV.U32 R30, RZ, RZ, 0x181f ;  /* 0x0000181fff1e7424 */ /* 0x000fe400078e00ff */
[----:B------:R-:W-:Y:S01]  /*16cb0*/  @!PT LDS RZ, [RZ] ;  /* 0x00000000fffff984 */ /* 0x000fe20000000800 */
[----:B------:R-:W-:Y:S01]  /*16cc0*/  @!PT LDS RZ, [RZ] ;  /* 0x00000000fffff984 */ /* 0x000fe20000000800 */
[----:B------:R-:W-:Y:S01]  /*16cd0*/  @!PT LDS RZ, [RZ] ;  /* 0x00000000fffff984 */ /* 0x000fe20000000800 */
[----:B------:R1:W-:Y:S01]  /*16ce0*/  LDGSTS.E.BYPASS.LTC128B.128 [R204+0x12100], [R4.64], !P0 ;  /* 0x1210000004cc7fae */ /* 0x0003e2000c101d46 */
[----:B------:R-:W-:Y:S01]  /*16cf0*/  ISETP.GE.AND P0, PT, R185, c[0x0][0x1d4], PT ;  /* 0x00007500b9007a0c */ /* 0x000fe20003f06270 */
[----:B------:R-:W-:Y:S01]  /*16d00*/  IMAD.X R3, R8, 0x1, R14, P1 ;  /* 0x0000000108037824 */ /* 0x000fe200008e060e */
[----:B------:R-:W-:Y:S02]  /*16d10*/  ISETP.GE.AND P1, PT, R186, c[0x0][0x1d4], PT ;  /* 0x00007500ba007a0c */ /* 0x000fe40003f26270 */
[----:B------:R-:W-:Y:S02]  /*16d20*/  SEL R9, RZ, 0x10, P0 ;  /* 0x00000010ff097807 */ /* 0x000fe40000000000 */
[----:B------:R-:W-:-:S09]  /*16d30*/  SEL R10, RZ, 0x10, P1 ;  /* 0x00000010ff0a7807 */ /* 0x000fd20000800000 */
[----:B------:R1:W-:Y:S04]  /*16d40*/  LDGSTS.E.BYPASS.LTC128B.128 [R204+0x14100], [R6.64], !P1 ;  /* 0x1410000006cc7fae */ /* 0x0003e8000c901d46 */
[----:B------:R2:W-:Y:S02]  /*16d50*/  LDGSTS.E.BYPASS.LTC128B.128 [R204+0x16100], [R2.64], !P0 ;  /* 0x1610000002cc7fae */ /* 0x0005e4000c101d46 */
[----:B--2---:R-:W-:Y:S01]  /*16d60*/  IMAD.MOV.U32 R2, RZ, RZ, 0x1 ;  /* 0x00000001ff027424 */ /* 0x004fe200078e00ff */
[----:B------:R-:W-:Y:S02]  /*16d70*/  MOV R3, 0x16d90 ;  /* 0x00016d9000037802 */ /* 0x000fe40000000f00 */
[----:B-1----:R-:W-:Y:S05]  /*16d80*/  CALL.REL.NOINC `($__internal_35_$__cuda_sm70_shflsync_idx_p) ;  /* 0x0000274000007944 */ /* 0x002fea0003c00000 */
        /* <DEDUP_REMOVED lines=8> */
.L_x_2055:
[----:B------:R-:W-:Y:S01]  /*16e10*/  IMAD.MOV.U32 R31, RZ, RZ, R13 ;  /* 0x000000ffff1f7224 */ /* 0x000fe200078e000d */
[----:B------:R-:W-:Y:S01]  /*16e20*/  MOV R2, RZ ;  /* 0x000000ff00027202 */ /* 0x000fe20000000f00 */
[----:B------:R-:W-:Y:S01]  /*16e30*/  IMAD.MOV.U32 R30, RZ, RZ, 0x181f ;  /* 0x0000181fff1e7424 */ /* 0x000fe200078e00ff */
[----:B------:R-:W-:Y:S02]  /*16e40*/  MOV R3, 0x16e60 ;  /* 0x00016e6000037802 */ /* 0x000fe40000000f00 */
[----:B-1234-:R-:W-:Y:S05]  /*16e50*/  CALL.REL.NOINC `($__internal_35_$__cuda_sm70_shflsync_idx_p) ;  /* 0x0000267000007944 */ /* 0x01efea0003c00000 */
[----:B------:R-:W-:Y:S01]  /*16e60*/  MOV R12, R30 ;  /* 0x0000001e000c7202 */ /* 0x000fe20000000f00 */
[----:B------:R-:W-:Y:S05]  /*16e70*/  BRA `(.L_x_2199) ;  /* 0xfffed09000007947 */ /* 0x000fea000383ffff */
.L_x_2056:
[----:B------:R-:W-:Y:S01]  /*16e80*/  IMAD.MOV.U32 R31, RZ, RZ, R19 ;  /* 0x000000ffff1f7224 */ /* 0x000fe200078e0013 */
[----:B------:R-:W-:Y:S01]  /*16e90*/  MOV R2, RZ ;  /* 0x000000ff00027202 */ /* 0x000fe20000000f00 */
[----:B------:R-:W-:Y:S01]  /*16ea0*/  IMAD.MOV.U32 R30, RZ, RZ, 0x181f ;  /* 0x0000181fff1e7424 */ /* 0x000fe200078e00ff */
[----:B------:R-:W-:Y:S02]  /*16eb0*/  MOV R3, 0x16ed0 ;  /* 0x00016ed000037802 */ /* 0x000fe40000000f00 */
[----:B-1234-:R-:W-:Y:S05]  /*16ec0*/  CALL.REL.NOINC `($__internal_35_$__cuda_sm70_shflsync_idx_p) ;  /* 0x0000260000007944 */ /* 0x01efea0003c00000 */
        /* <DEDUP_REMOVED lines=31> */
.L_x_2067:
[----:B------:R-:W-:Y:S01]  /*170c0*/  IMAD.MOV.U32 R31, RZ, RZ, R5 ;  /* 0x000000ffff1f7224 */ /* 0x000fe200078e0005 */
[----:B------:R-:W-:Y:S01]  /*170d0*/  MOV R2, RZ ;  /* 0x000000ff00027202 */ /* 0x000fe20000000f00 */
[----:B------:R-:W-:Y:S01]  /*170e0*/  IMAD.MOV.U32 R30, RZ, RZ, 0x181f ;  /* 0x0000181fff1e7424 */ /* 0x000fe200078e00ff */
[----:B------:R-:W-:Y:S02]  /*170f0*/  MOV R3, 0x17110 ;  /* 0x0001711000037802 */ /* 0x000fe40000000f00 */
[----:B------:R-:W-:Y:S05]  /*17100*/  CALL.REL.NOINC `($__internal_35_$__cuda_sm70_shflsync_idx_p) ;  /* 0x000023c000007944 */ /* 0x000fea0003c00000 */
[----:B------:R-:W-:Y:S01]  /*17110*/  MOV R4, R30 ;  /* 0x0000001e00047202 */ /* 0x000fe20000000f00 */
[----:B------:R-:W-:Y:S05]  /*17120*/  BRA `(.L_x_2201) ;  /* 0xfffefa5000007947 */ /* 0x000fea000383ffff */
.L_x_2068:
[----:B------:R-:W-:Y:S01]  /*17130*/  IMAD.MOV.U32 R31, RZ, RZ, R12 ;  /* 0x000000ffff1f7224 */ /* 0x000fe200078e000c */
[----:B------:R-:W-:Y:S01]  /*17140*/  MOV R2, RZ ;  /* 0x000000ff00027202 */ /* 0x000fe20000000f00 */
[----:B------:R-:W-:Y:S01]  /*17150*/  IMAD.MOV.U32 R30, RZ, RZ, 0x181f ;  /* 0x0000181fff1e7424 */ /* 0x000fe200078e00ff */
[----:B------:R-:W-:Y:S02]  /*17160*/  MOV R3, 0x17180 ;  /* 0x0001718000037802 */ /* 0x000fe40000000f00 */
[----:B-12---:R-:W-:Y:S05]  /*17170*/  CALL.REL.NOINC `($__internal_35_$__cuda_sm70_shflsync_idx_p) ;  /* 0x0000235000007944 */ /* 0x006fea0003c00000 */
[----:B------:R-:W-:Y:S01]  /*17180*/  IADD3 R6, P0, R30, R17, RZ ;  /* 0x000000111e067210 */ /* 0x000fe20007f1e0ff */
[----:B------:R-:W-:Y:S01]  /*17190*/  IMAD.MOV.U32 R31, RZ, RZ, R5 ;  /* 0x000000ffff1f7224 */ /* 0x000fe200078e0005 */
[----:B------:R-:W-:-:S02]  /*171a0*/  ISETP.GE.AND P4, PT, R177, c[0x0][0x1d4], PT ;  /* 0x00007500b1007a0c */ /* 0x000fc40003f86270 */
[----:B------:R-:W-:Y:S01]  /*171b0*/  ISETP.GE.AND P3, PT, R186, c[0x0][0x1d4], PT ;  /* 0x00007500ba007a0c */ /* 0x000fe20003f66270 */
[----:B------:R-:W-:Y:S01]  /*171c0*/  IMAD.X R7, R4, 0x1, R14, P0 ;  /* 0x0000000104077824 */ /* 0x000fe200000e060e */
[----:B------:R-:W-:Y:S02]  /*171d0*/  IADD3 R2, P0, R30, R16, RZ ;  /* 0x000000101e027210 */ /* 0x000fe40007f1e0ff */
[----:B------:R-:W-:Y:S02]  /*171e0*/  SEL R11, RZ, 0x10, P4 ;  /* 0x00000010ff0b7807 */ /* 0x000fe40002000000 */
[----:B------:R-:W-:Y:S01]  /*171f0*/  SEL R10, RZ, 0x10, P3 ;  /* 0x00000010ff0a7807 */ /* 0x000fe20001800000 */
[----:B------:R-:W-:-:S04]  /*17200*/  IMAD.X R3, R4, 0x1, R13, P0 ;  /* 0x0000000104037824 */ /* 0x000fc800000e060d */
[----:B------:R-:W-:Y:S01]  /*17210*/  @!PT LDS RZ, [RZ] ;  /* 0x00000000fffff984 */ /* 0x000fe20000000800 */
[----:B------:R-:W-:Y:S01]  /*17220*/  @!PT LDS RZ, [RZ] ;  /* 0x00000000fffff984 */ /* 0x000fe20000000800 */
[----:B------:R-:W-:Y:S01]  /*17230*/  @!PT LDS RZ, [RZ] ;  /* 0x00000000fffff984 */ /* 0x000fe20000000800 */
[----:B------:R1:W-:Y:S04]  /*17240*/  LDGSTS.E.BYPASS.LTC128B.128 [R204+0xc100], [R6.64], !P4 ;  /* 0x0c10000006cc7fae */ /* 0x0003e8000e101d46 */
[----:B------:R2:W-:Y:S02]  /*17250*/  LDGSTS.E.BYPASS.LTC128B.128 [R204+0xe100], [R2.64], !P3 ;  /* 0x0e10000002cc7fae */ /* 0x0005e4000d901d46 */
[----:B--2---:R-:W-:Y:S01]  /*17260*/  IADD3 R2, P0, R30, R18, RZ ;  /* 0x000000121e027210 */ /* 0x004fe20007f1e0ff */
[----:B------:R-:W-:-:S04]  /*17270*/  IMAD.MOV.U32 R30, RZ, RZ, 0x181f ;  /* 0x0000181fff1e7424 */ /* 0x000fc800078e00ff */
[----:B------:R-:W-:Y:S01]  /*17280*/  IMAD.X R3, R4, 0x1, R15, P0 ;  /* 0x0000000104037824 */ /* 0x000fe200000e060f */
[----:B------:R-:W-:-:S04]  /*17290*/  ISETP.GE.AND P0, PT, R185, c[0x0][0x1d4], PT ;  /* 0x00007500b9007a0c */ /* 0x000fc80003f06270 */
[----:B------:R-:W-:-:S09]  /*172a0*/  SEL R5, RZ, 0x10, P0 ;  /* 0x00000010ff057807 */ /* 0x000fd20000000000 */
[----:B------:R2:W-:Y:S02]  /*172b0*/  LDGSTS.E.BYPASS.LTC128B.128 [R204+0x10100], [R2.64], !P0 ;  /* 0x1010000002cc7fae */ /* 0x0005e4000c101d46 */
[----:B--2---:R-:W-:Y:S01]  /*172c0*/  IMAD.MOV.U32 R2, RZ, RZ, 0x1 ;  /* 0x00000001ff027424 */ /* 0x004fe200078e00ff */
[----:B------:R-:W-:Y:S02]  /*172d0*/  MOV R3, 0x172f0 ;  /* 0x000172f000037802 */ /* 0x000fe40000000f00 */
[----:B-1----:R-:W-:Y:S05]  /*172e0*/  CALL.REL.NOINC `($__internal_35_$__cuda_sm70_shflsync_idx_p) ;  /* 0x000021e000007944 */ /* 0x002fea0003c00000 */
[----:B------:R-:W-:Y:S01]  /*172f0*/  IMAD.MOV.U32 R4, RZ, RZ, R30 ;  /* 0x000000ffff047224 */ /* 0x000fe200078e001e */
[----:B------:R-:W-:Y:S01]  /*17300*/  MOV R2, 0x1 ;  /* 0x0000000100027802 */ /* 0x000fe20000000f00 */
[----:B------:R-:W-:Y:S01]  /*17310*/  IMAD.MOV.U32 R31, RZ, RZ, R12 ;  /* 0x000000ffff1f7224 */ /* 0x000fe200078e000c */
[----:B------:R-:W-:Y:S02]  /*17320*/  MOV R30, 0x181f ;  /* 0x0000181f001e7802 */ /* 0x000fe40000000f00 */
[----:B------:R-:W-:Y:S02]  /*17330*/  MOV R3, 0x17350 ;  /* 0x0001735000037802 */ /* 0x000fe40000000f00 */
[----:B------:R-:W-:Y:S05]  /*17340*/  CALL.REL.NOINC `($__internal_35_$__cuda_sm70_shflsync_idx_p) ;  /* 0x0000218000007944 */ /* 0x000fea0003c00000 */
[----:B------:R-:W-:Y:S01]  /*17350*/  MOV R0, R30 ;  /* 0x0000001e00007202 */ /* 0x000fe20000000f00 */
[----:B------:R-:W-:Y:S05]  /*17360*/  BRA `(.L_x_2202) ;  /* 0xfffef94000007947 */ /* 0x000fea000383ffff */
.L_x_2076:
[----:B------:R-:W-:Y:S01]  /*17370*/  MOV R2, RZ ;  /* 0x000000ff00027202 */ /* 0x000fe20000000f00 */
[----:B------:R-:W-:Y:S01]  /*17380*/  IMAD.MOV.U32 R31, RZ, RZ, R12 ;  /* 0x000000ffff1f7224 */ /* 0x000fe200078e000c */
[----:B------:R-:W-:Y:S01]  /*17390*/  MOV R3, 0x173c0 ;  /* 0x000173c000037802 */ /* 0x000fe20000000f00 */
[----:B------:R-:W-:Y:S02]  /*173a0*/  IMAD.MOV.U32 R30, RZ, RZ, 0x181f ;  /* 0x0000181fff1e7424 */ /* 0x000fe400078e00ff */
[----:B-1234-:R-:W-:Y:S05]  /*173b0*/  CALL.REL.NOINC `($__internal_35_$__cuda_sm70_shflsync_idx_p) ;  /* 0x0000211000007944 */ /* 0x01efea0003c00000 */
[----:B------:R-:W-:Y:S01]  /*173c0*/  MOV R5, R30 ;  /* 0x0000001e00057202 */ /* 0x000fe20000000f00 */
[----:B------:R-:W-:-:S05]  /*173d0*/  BRA `(.L_x_2203) ;  /* 0xffff000000007947 */ /* 0x000fca000383ffff */
.L_x_2077:
[----:B------:R-:W-:Y:S01]  /*173e0*/  MOV R2, RZ ;  /* 0x000000ff00027202 */ /* 0x000fe20000000f00 */
[----:B------:R-:W-:Y:S01]  /*173f0*/  IMAD.MOV.U32 R31, RZ, RZ, R13 ;  /* 0x000000ffff1f7224 */ /* 0x000fe200078e000d */
[----:B------:R-:W-:Y:S01]  /*17400*/  MOV R3, 0x17430 ;  /* 0x0001743000037802 */ /* 0x000fe20000000f00 */
[----:B------:R-:W-:Y:S02]  /*17410*/  IMAD.MOV.U32 R30, RZ, RZ, 0x181f ;  /* 0x0000181fff1e7424 */ /* 0x000fe400078e00ff */
[----:B-1234-:R-:W-:Y:S05]  /*17420*/  CALL.REL.NOINC `($__internal_35_$__cuda_sm70_shflsync_idx_p) ;  /* 0x000020a000007944 */ /* 0x01efea0003c00000 */
[----:B------:R-:W-:Y:S01]  /*17430*/  ISETP.GE.AND P4, PT, R177, c[0x0][0x1d4], PT ;  /* 0x00007500b1007a0c */ /* 0x000fe20003f86270 */
[----:B------:R-:W-:Y:S01]  /*17440*/  IMAD R4, R178, 0x6000, R206 ;  /* 0x00006000b2047824 */ /* 0x000fe200078e02ce */
[----:B------:R-:W-:Y:S01]  /*17450*/  IADD3 R2, P0, R30, R28, RZ ;  /* 0x0000001c1e027210 */ /* 0x000fe20007f1e0ff */
[----:B------:R-:W-:Y:S01]  /*17460*/  IMAD.MOV.U32 R31, RZ, RZ, R12 ;  /* 0x000000ffff1f7224 */ /* 0x000fe200078e000c */
[----:B------:R-:W-:Y:S02]  /*17470*/  ISETP.GE.AND P3, PT, R186, c[0x0][0x1d4], PT ;  /* 0x00007500ba007a0c */ /* 0x000fe40003f66270 */
[----:B------:R-:W-:Y:S01]  /*17480*/  SEL R7, RZ, 0x10, P4 ;  /* 0x00000010ff077807 */ /* 0x000fe20002000000 */
[C---:B------:R-:W-:Y:S01]  /*17490*/  IMAD.X R3, R5.reuse, 0x1, R20, P0 ;  /* 0x0000000105037824 */ /* 0x040fe200000e0614 */
[----:B------:R-:W-:Y:S05]  /*174a0*/  SEL R15, RZ, 0x10, P3 ;  /* 0x00000010ff0f7807 */ /* 0x000fea0001800000 */
[----:B------:R-:W-:Y:S01]  /*174b0*/  @!PT LDS RZ, [RZ] ;  /* 0x00000000fffff984 */ /* 0x000fe20000000800 */
[----:B------:R-:W-:Y:S01]  /*174c0*/  @!PT LDS RZ, [RZ] ;  /* 0x00000000fffff984 */ /* 0x000fe20000000800 */
[----:B------:R-:W-:Y:S01]  /*174d0*/  @!PT LDS RZ, [RZ] ;  /* 0x00000000fffff984 */ /* 0x000fe20000000800 */
[----:B------:R1:W-:Y:S02]  /*174e0*/  LDGSTS.E.BYPASS.LTC128B.128 [R4], [R2.64], !P4 ;  /* 0x0000000002047fae */ /* 0x0003e4000e101d46 */
[C---:B-1----:R-:W-:Y:S05]  /*174f0*/  IADD3 R2, P0, R30.reuse, R23, RZ ;  /* 0x000000171e027210 */ /* 0x042fea0007f1e0ff */
[C---:B------:R-:W-:Y:S05]  /*17500*/  IMAD.X R3, R5.reuse, 0x1, R21, P0 ;  /* 0x0000000105037824 */ /* 0x040fea00000e0615 */
[----:B------:R1:W-:Y:S02]  /*17510*/  LDGSTS.E.BYPASS.LTC128B.128 [R4+0x2000], [R2.64], !P3 ;  /* 0x0200000002047fae */ /* 0x0003e4000d901d46 */
[----:B-1----:R-:W-:Y:S01]  /*17520*/  IADD3 R2, P0, R30, R29, RZ ;  /* 0x0000001d1e027210 */ /* 0x002fe20007f1e0ff */
[----:B------:R-:W-:Y:S04]  /*17530*/  IMAD.MOV.U32 R30, RZ, RZ, 0x181f ;  /* 0x0000181fff1e7424 */ /* 0x000fe800078e00ff */
[----:B------:R-:W-:Y:S01]  /*17540*/  IMAD.X R3, R5, 0x1, R22, P0 ;  /* 0x0000000105037824 */ /* 0x000fe200000e0616 */
[----:B------:R-:W-:Y:S04]  /*17550*/  ISETP.GE.AND P0, PT, R185, c[0x0][0x1d4], PT ;  /* 0x00007500b9007a0c */ /* 0x000fe80003f06270 */
[----:B------:R-:W-:Y:S09]  /*17560*/  SEL R14, RZ, 0x10, P0 ;  /* 0x00000010ff0e7807 */ /* 0x000ff20000000000 */
[----:B------:R1:W-:Y:S02]  /*17570*/  LDGSTS.E.BYPASS.LTC128B.128 [R4+0x4000], [R2.64], !P0 ;  /* 0x0400000002047fae */ /* 0x0003e4000c101d46 */
[----:B-1----:R-:W-:Y:S01]  /*17580*/  MOV R3, 0x175b0 ;  /* 0x000175b000037802 */ /* 0x002fe20000000f00 */
[----:B------:R-:W-:Y:S02]  /*17590*/  IMAD.MOV.U32 R2, RZ, RZ, 0x1 ;  /* 0x00000001ff027424 */ /* 0x000fe400078e00ff */
[----:B------:R-:W-:Y:S05]  /*175a0*/  CALL.REL.NOINC `($__internal_35_$__cuda_sm70_shflsync_idx_p) ;  /* 0x00001f2000007944 */ /* 0x000fea0003c00000 */
[----:B------:R-:W-:Y:S01]  /*175b0*/  MOV R2, 0x1 ;  /* 0x0000000100027802 */ /* 0x000fe20000000f00 */
[----:B------:R-:W-:Y:S01]  /*175c0*/  IMAD.MOV.U32 R5, RZ, RZ, R30 ;  /* 0x000000ffff057224 */ /* 0x000fe200078e001e */
[----:B------:R-:W-:Y:S01]  /*175d0*/  MOV R30, 0x181f ;  /* 0x0000181f001e7802 */ /* 0x000fe20000000f00 */
[----:B------:R-:W-:Y:S01]  /*175e0*/  IMAD.MOV.U32 R31, RZ, RZ, R13 ;  /* 0x000000ffff1f7224 */ /* 0x000fe200078e000d */
[----:B------:R-:W-:Y:S02]  /*175f0*/  MOV R3, 0x17610 ;  /* 0x0001761000037802 */ /* 0x000fe40000000f00 */
[----:B------:R-:W-:Y:S05]  /*17600*/  CALL.REL.NOINC `($__internal_35_$__cuda_sm70_shflsync_idx_p) ;  /* 0x00001ec000007944 */ /* 0x000fea0003c00000 */
[----:B------:R-:W-:Y:S01]  /*17610*/  MOV R2, R30 ;  /* 0x0000001e00027202 */ /* 0x000fe20000000f00 */
[----:B------:R-:W-:-:S05]  /*17620*/  BRA `(.L_x_2204) ;  /* 0xfffeff1000007947 */ /* 0x000fca000383ffff */
.L_x_2088:
[----:B------:R-:W-:Y:S01]  /*17630*/  MOV R2, RZ ;  /* 0x000000ff00027202 */ /* 0x000fe20000000f00 */
[----:B------:R-:W-:Y:S01]  /*17640*/  IMAD.MOV.U32 R31, RZ, RZ, R5 ;  /* 0x000000ffff1f7224 */ /* 0x000fe200078e0005 */
[----:B------:R-:W-:Y:S01]  /*17650*/  MOV R3, 0x17680 ;  /* 0x0001768000037802 */ /* 0x000fe20000000f00 */
[----:B------:R-:W-:Y:S02]  /*17660*/  IMAD.MOV.U32 R30, RZ, RZ, 0x181f ;  /* 0x0000181fff1e7424 */ /* 0x000fe400078e00ff */
[----:B------:R-:W-:Y:S05]  /*17670*/  CALL.REL.NOINC `($__internal_35_$__cuda_sm70_shflsync_idx_p) ;  /* 0x00001e5000007944 */ /* 0x000fea0003c00000 */
[----:B------:R-:W-:Y:S01]  /*17680*/  MOV R4, R30 ;  /* 0x0000001e00047202 */ /* 0x000fe20000000f00 */
[----:B------:R-:W-:-:S05]  /*17690*/  BRA `(.L_x_2205) ;  /* 0xffff30e000007947 */ /* 0x000fca000383ffff */
.L_x_2089:
[----:B------:R-:W-:Y:S01]  /*176a0*/  MOV R2, RZ ;  /* 0x000000ff00027202 */ /* 0x000fe20000000f00 */
[----:B------:R-:W-:Y:S01]  /*176b0*/  IMAD.MOV.U32 R31, RZ, RZ, R12 ;  /* 0x000000ffff1f7224 */ /* 0x000fe200078e000c */
[----:B------:R-:W-:Y:S01]  /*176c0*/  MOV R3, 0x176f0 ;  /* 0x000176f000037802 */ /* 0x000fe20000000f00 */
[----:B------:R-:W-:Y:S02]  /*176d0*/  IMAD.MOV.U32 R30, RZ, RZ, 0x181f ;  /* 0x0000181fff1e7424 */ /* 0x000fe400078e00ff */
[----:B-12---:R-:W-:Y:S05]  /*176e0*/  CALL.REL.NOINC `($__internal_35_$__cuda_sm70_shflsync_idx_p) ;  /* 0x00001de000007944 */ /* 0x006fea0003c00000 */
[----:B------:R-:W-:Y:S01]  /*176f0*/  ISETP.GE.AND P4, PT, R177, c[0x0][0x1d4], PT ;  /* 0x00007500b1007a0c */ /* 0x000fe20003f86270 */
[----:B------:R-:W-:Y:S01]  /*17700*/  IMAD R0, R178, 0x6000, R207 ;  /* 0x00006000b2007824 */ /* 0x000fe200078e02cf */
[----:B------:R-:W-:Y:S01]  /*17710*/  IADD3 R2, P0, R30, R16, RZ ;  /* 0x000000101e027210 */ /* 0x000fe20007f1e0ff */
[----:B------:R-:W-:Y:S01]  /*17720*/  IMAD.MOV.U32 R31, RZ, RZ, R5 ;  /* 0x000000ffff1f7224 */ /* 0x000fe200078e0005 */
[----:B------:R-:W-:Y:S02]  /*17730*/  ISETP.GE.AND P3, PT, R186, c[0x0][0x1d4], PT ;  /* 0x00007500ba007a0c */ /* 0x000fe40003f66270 */
[----:B------:R-:W-:Y:S01]  /*17740*/  SEL R10, RZ, 0x10, P4 ;  /* 0x00000010ff0a7807 */ /* 0x000fe20002000000 */
[----:B------:R-:W-:Y:S01]  /*17750*/  IMAD.X R3, R4, 0x1, R13, P0 ;  /* 0x0000000104037824 */ /* 0x000fe200000e060d */
[----:B------:R-:W-:Y:S05]  /*17760*/  SEL R5, RZ, 0x10, P3 ;  /* 0x00000010ff057807 */ /* 0x000fea0001800000 */
[----:B------:R-:W-:Y:S01]  /*17770*/  @!PT LDS RZ, [RZ] ;  /* 0x00000000fffff984 */ /* 0x000fe20000000800 */
[----:B------:R-:W-:Y:S01]  /*17780*/  @!PT LDS RZ, [RZ] ;  /* 0x00000000fffff984 */ /* 0x000fe20000000800 */
[----:B------:R-:W-:Y:S01]  /*17790*/  @!PT LDS RZ, [RZ] ;  /* 0x00000000fffff984 */ /* 0x000fe20000000800 */
[----:B------:R1:W-:Y:S02]  /*177a0*/  LDGSTS.E.BYPASS.LTC128B.128 [R0], [R2.64], !P4 ;  /* 0x0000000002007fae */ /* 0x0003e4000e101d46 */
[----:B-1----:R-:W-:Y:S05]  /*177b0*/  IADD3 R2, P0, R30, R17, RZ ;  /* 0x000000111e027210 */ /* 0x002fea0007f1e0ff */
[----:B------:R-:W-:Y:S05]  /*177c0*/  IMAD.X R3, R4, 0x1, R14, P0 ;  /* 0x0000000104037824 */ /* 0x000fea00000e060e */
        /* <DEDUP_REMOVED lines=18> */
.L_x_2098:
[----:B------:R-:W-:Y:S01]  /*178f0*/  MOV R2, RZ ;  /* 0x000000ff00027202 */ /* 0x000fe20000000f00 */
[----:B------:R-:W-:Y:S01]  /*17900*/  IMAD.MOV.U32 R31, RZ, RZ, R12 ;  /* 0x000000ffff1f7224 */ /* 0x000fe200078e000c */
[----:B------:R-:W-:Y:S01]  /*17910*/  MOV R3, 0x17940 ;  /* 0x0001794000037802 */ /* 0x000fe20000000f00 */
[----:B------:R-:W-:Y:S02]  /*17920*/  IMAD.MOV.U32 R30, RZ, RZ, 0x181f ;  /* 0x0000181fff1e7424 */ /* 0x000fe400078e00ff */
[----:B-1234-:R-:W-:Y:S05]  /*17930*/  CALL.REL.NOINC `($__internal_35_$__cuda_sm70_shflsync_idx_p) ;  /* 0x00001b9000007944 */ /* 0x01efea0003c00000 */
[----:B------:R-:W-:Y:S01]  /*17940*/  MOV R5, R30 ;  /* 0x0000001e00057202 */ /* 0x000fe20000000f00 */
[----:B------:R-:W-:-:S05]  /*17950*/  BRA `(.L_x_2207) ;  /* 0xffff371000007947 */ /* 0x000fca000383ffff */
.L_x_2099:
        /* <DEDUP_REMOVED lines=37> */
.L_x_2100:
[----:B------:R-:W-:Y:S01]  /*17bb0*/  MOV R136, 0x2 ;  /* 0x0000000200887802 */ /* 0x000fe20000000f00 */
[----:B------:R-:W-:Y:S01]  /*17bc0*/  IMAD.MOV.U32 R2, RZ, RZ, R100 ;  /* 0x000000ffff027224 */ /* 0x000fe200078e0064 */
[----:B------:R-:W-:Y:S02]  /*17bd0*/  MOV R3, 0x17bf0 ;  /* 0x00017bf000037802 */ /* 0x000fe40000000f00 */
[----:B------:R-:W-:Y:S05]  /*17be0*/  CALL.REL.NOINC `($__internal_34_$__cuda_sm70_shflsync_bfly_p) ;  /* 0x0000189000007944 */ /* 0x000fea0003c00000 */
[----:B------:R-:W-:Y:S01]  /*17bf0*/  MOV R2, R136 ;  /* 0x0000008800027202 */ /* 0x000fe20000000f00 */
[----:B------:R-:W-:-:S05]  /*17c00*/  BRA `(.L_x_2209) ;  /* 0xffff433000007947 */ /* 0x000fca000383ffff */
.L_x_2103:
[----:B------:R-:W-:Y:S01]  /*17c10*/  MOV R2, RZ ;  /* 0x000000ff00027202 */ /* 0x000fe20000000f00 */
[----:B------:R-:W-:Y:S01]  /*17c20*/  IMAD.MOV.U32 R31, RZ, RZ, R5 ;  /* 0x000000ffff1f7224 */ /* 0x000fe200078e0005 */
[----:B------:R-:W-:Y:S01]  /*17c30*/  MOV R3, 0x17c60 ;  /* 0x00017c6000037802 */ /* 0x000fe20000000f00 */
[----:B------:R-:W-:Y:S02]  /*17c40*/  IMAD.MOV.U32 R30, RZ, RZ, 0x181f ;  /* 0x0000181fff1e7424 */ /* 0x000fe400078e00ff */
[----:B------:R-:W-:Y:S05]  /*17c50*/  CALL.REL.NOINC `($__internal_35_$__cuda_sm70_shflsync_idx_p) ;  /* 0x0000187000007944 */ /* 0x000fea0003c00000 */
[----:B------:R-:W-:Y:S01]  /*17c60*/  MOV R4, R30 ;  /* 0x0000001e00047202 */ /* 0x000fe20000000f00 */
[----:B------:R-:W-:-:S05]  /*17c70*/  BRA `(.L_x_2210) ;  /* 0xffff5cf000007947 */ /* 0x000fca000383ffff */
.L_x_2104:
        /* <DEDUP_REMOVED lines=37> */
.L_x_2109:
[----:B------:R-:W-:Y:S01]  /*17ed0*/  MOV R2, RZ ;  /* 0x000000ff00027202 */ /* 0x000fe20000000f00 */
[----:B------:R-:W-:Y:S01]  /*17ee0*/  IMAD.MOV.U32 R31, RZ, RZ, R12 ;  /* 0x000000ffff1f7224 */ /* 0x000fe200078e000c */
[----:B------:R-:W-:Y:S01]  /*17ef0*/  MOV R3, 0x17f20 ;  /* 0x00017f2000037802 */ /* 0x000fe20000000f00 */
[----:B------:R-:W-:Y:S02]  /*17f00*/  IMAD.MOV.U32 R30, RZ, RZ, 0x181f ;  /* 0x0000181fff1e7424 */ /* 0x000fe400078e00ff */
[----:B-1234-:R-:W-:Y:S05]  /*17f10*/  CALL.REL.NOINC `($__internal_35_$__cuda_sm70_shflsync_idx_p) ;  /* 0x000015b000007944 */ /* 0x01efea0003c00000 */
[----:B------:R-:W-:Y:S01]  /*17f20*/  MOV R5, R30 ;  /* 0x0000001e00057202 */ /* 0x000fe20000000f00 */
[----:B------:R-:W-:-:S05]  /*17f30*/  BRA `(.L_x_2212) ;  /* 0xffff60d000007947 */ /* 0x000fca000383ffff */
.L_x_2110:
        /* <DEDUP_REMOVED lines=37> */
.L_x_2121:
[----:B------:R-:W-:Y:S01]  /*18190*/  MOV R2, RZ ;  /* 0x000000ff00027202 */ /* 0x000fe20000000f00 */
[----:B------:R-:W-:Y:S01]  /*181a0*/  IMAD.MOV.U32 R31, RZ, RZ, R5 ;  /* 0x000000ffff1f7224 */ /* 0x000fe200078e0005 */
[----:B------:R-:W-:Y:S01]  /*181b0*/  MOV R3, 0x181e0 ;  /* 0x000181e000037802 */ /* 0x000fe20000000f00 */
[----:B------:R-:W-:Y:S02]  /*181c0*/  IMAD.MOV.U32 R30, RZ, RZ, 0x181f ;  /* 0x0000181fff1e7424 */ /* 0x000fe400078e00ff */
[----:B------:R-:W-:Y:S05]  /*181d0*/  CALL.REL.NOINC `($__internal_35_$__cuda_sm70_shflsync_idx_p) ;  /* 0x000012f000007944 */ /* 0x000fea0003c00000 */
[----:B------:R-:W-:Y:S01]  /*181e0*/  MOV R4, R30 ;  /* 0x0000001e00047202 */ /* 0x000fe20000000f00 */
[----:B------:R-:W-:-:S05]  /*181f0*/  BRA `(.L_x_2214) ;  /* 0xffff91e000007947 */ /* 0x000fca000383ffff */
.L_x_2122:
        /* <DEDUP_REMOVED lines=37> */
.L_x_2124:
[----:B------:R-:W-:Y:S01]  /*18450*/  IMAD.MOV.U32 R2, RZ, RZ, R183 ;  /* 0x000000ffff027224 */ /* 0x000fe200078e00b7 */
[----:B------:R-:W-:-:S02]  /*18460*/  MOV R136, 0x2 ;  /* 0x0000000200887802 */ /* 0x000fc40000000f00 */
[----:B------:R-:W-:Y:S02]  /*18470*/  MOV R3, 0x18490 ;  /* 0x0001849000037802 */ /* 0x000fe40000000f00 */
[----:B------:R-:W-:Y:S05]  /*18480*/  CALL.REL.NOINC `($__internal_34_$__cuda_sm70_shflsync_bfly_p) ;  /* 0x00000ff000007944 */ /* 0x000fea0003c00000 */
[----:B------:R-:W-:Y:S01]  /*18490*/  MOV R0, R136 ;  /* 0x0000008800007202 */ /* 0x000fe20000000f00 */
[----:B------:R-:W-:Y:S05]  /*184a0*/  BRA `(.L_x_2216) ;  /* 0xffff92f000007947 */ /* 0x000fea000383ffff */
.L_x_2125:
[----:B------:R-:W-:Y:S01]  /*184b0*/  IMAD.MOV.U32 R2, RZ, RZ, R0 ;  /* 0x000000ffff027224 */ /* 0x000fe200078e0000 */
[----:B------:R-:W-:Y:S02]  /*184c0*/  MOV R136, 0x1 ;  /* 0x0000000100887802 */ /* 0x000fe40000000f00 */
[----:B------:R-:W-:Y:S02]  /*184d0*/  MOV R3, 0x184f0 ;  /* 0x000184f000037802 */ /* 0x000fe40000000f00 */
[----:B-1----:R-:W-:Y:S05]  /*184e0*/  CALL.REL.NOINC `($__internal_34_$__cuda_sm70_shflsync_bfly_p) ;  /* 0x00000f9000007944 */ /* 0x002fea0003c00000 */
[----:B------:R-:W-:Y:S01]  /*184f0*/  FADD.FTZ R0, R0, R136 ;  /* 0x0000008800007221 */ /* 0x000fe20000010000 */
[----:B------:R-:W-:Y:S02]  /*18500*/  MOV R2, R184 ;  /* 0x000000b800027202 */ /* 0x000fe40000000f00 */
[----:B------:R-:W-:Y:S02]  /*18510*/  MOV R136, 0x2 ;  /* 0x0000000200887802 */ /* 0x000fe40000000f00 */
[----:B------:R-:W-:Y:S02]  /*18520*/  MOV R3, 0x18540 ;  /* 0x0001854000037802 */ /* 0x000fe40000000f00 */
[----:B------:R-:W-:Y:S05]  /*18530*/  CALL.REL.NOINC `($__internal_34_$__cuda_sm70_shflsync_bfly_p) ;  /* 0x00000f4000007944 */ /* 0x000fea0003c00000 */
[----:B------:R-:W-:Y:S01]  /*18540*/  FADD.FTZ R4, R184, R136 ;  /* 0x00000088b8047221 */ /* 0x000fe20000010000 */
[----:B------:R-:W-:-:S02]  /*18550*/  MOV R136, 0x1 ;  /* 0x0000000100887802 */ /* 0x000fc40000000f00 */
[----:B------:R-:W-:Y:S02]  /*18560*/  MOV R3, 0x18590 ;  /* 0x0001859000037802 */ /* 0x000fe40000000f00 */
[----:B------:R-:W-:Y:S02]  /*18570*/  MOV R2, R4 ;  /* 0x0000000400027202 */ /* 0x000fe40000000f00 */
[----:B------:R-:W-:Y:S05]  /*18580*/  CALL.REL.NOINC `($__internal_34_$__cuda_sm70_shflsync_bfly_p) ;  /* 0x00000ef000007944 */ /* 0x000fea0003c00000 */
[----:B------:R-:W-:Y:S01]  /*18590*/  MOV R3, R136 ;  /* 0x0000008800037202 */ /* 0x000fe20000000f00 */
[----:B------:R-:W-:Y:S05]  /*185a0*/  BRA `(.L_x_2217) ;  /* 0xffff926000007947 */ /* 0x000fea000383ffff */
.L_x_2132:
[----:B--234-:R-:W-:Y:S01]  /*185b0*/  IMAD.MOV.U32 R31, RZ, RZ, R9 ;  /* 0x000000ffff1f7224 */ /* 0x01cfe200078e0009 */
[----:B------:R-:W-:Y:S01]  /*185c0*/  MOV R2, RZ ;  /* 0x000000ff00027202 */ /* 0x000fe20000000f00 */
[----:B------:R-:W-:Y:S01]  /*185d0*/  IMAD.MOV.U32 R30, RZ, RZ, 0x181f ;  /* 0x0000181fff1e7424 */ /* 0x000fe200078e00ff */
[----:B------:R-:W-:Y:S02]  /*185e0*/  MOV R3, 0x18600 ;  /* 0x0001860000037802 */ /* 0x000fe40000000f00 */
[----:B-1----:R-:W-:Y:S05]  /*185f0*/  CALL.REL.NOINC `($__internal_35_$__cuda_sm70_shflsync_idx_p) ;  /* 0x00000ed000007944 */ /* 0x002fea0003c00000 */
[----:B------:R-:W-:Y:S01]  /*18600*/  MOV R8, R30 ;  /* 0x0000001e00087202 */ /* 0x000fe20000000f00 */
[----:B------:R-:W-:Y:S05]  /*18610*/  BRA `(.L_x_2218) ;  /* 0xffffa92000007947 */ /* 0x000fea000383ffff */
.L_x_2133:
[----:B------:R-:W-:Y:S01]  /*18620*/  IMAD.MOV.U32 R31, RZ, RZ, R11 ;  /* 0x000000ffff1f7224 */ /* 0x000fe200078e000b */
[----:B------:R-:W-:Y:S01]  /*18630*/  MOV R2, RZ ;  /* 0x000000ff00027202 */ /* 0x000fe20000000f00 */
[----:B------:R-:W-:Y:S01]  /*18640*/  IMAD.MOV.U32 R30, RZ, RZ, 0x181f ;  /* 0x0000181fff1e7424 */ /* 0x000fe200078e00ff */
[----:B------:R-:W-:-:S02]  /*18650*/  MOV R3, 0x18670 ;  /* 0x0001867000037802 */ /* 0x000fc40000000f00 */
[----:B-123--:R-:W-:Y:S05]  /*18660*/  CALL.REL.NOINC `($__internal_35_$__cuda_sm70_shflsync_idx_p) ;  /* 0x00000e6000007944 */ /* 0x00efea0003c00000 */
[----:B------:R-:W-:Y:S01]  /*18670*/  MOV R0, R30 ;  /* 0x0000001e00007202 */ /* 0x000fe20000000f00 */
[----:B------:R-:W-:Y:S05]  /*18680*/  BRA `(.L_x_2219) ;  /* 0xffffa8d000007947 */ /* 0x000fea000383ffff */
.L_x_2136:
[----:B------:R-:W-:Y:S01]  /*18690*/  IMAD.MOV.U32 R31, RZ, RZ, R9 ;  /* 0x000000ffff1f7224 */ /* 0x000fe200078e0009 */
[----:B--2---:R-:W-:Y:S01]  /*186a0*/  MOV R2, 0x1 ;  /* 0x0000000100027802 */ /* 0x004fe20000000f00 */
[----:B------:R-:W-:Y:S01]  /*186b0*/  IMAD.MOV.U32 R30, RZ, RZ, 0x181f ;  /* 0x0000181fff1e7424 */ /* 0x000fe200078e00ff */
[----:B------:R-:W-:-:S02]  /*186c0*/  MOV R3, 0x186e0 ;  /* 0x000186e000037802 */ /* 0x000fc40000000f00 */
[----:B-1-34-:R-:W-:Y:S05]  /*186d0*/  CALL.REL.NOINC `($__internal_35_$__cuda_sm70_shflsync_idx_p) ;  /* 0x00000df000007944 */ /* 0x01afea0003c00000 */
        /* <DEDUP_REMOVED lines=8> */
.L_x_2139:
[----:B------:R-:W-:Y:S01]  /*18760*/  IMAD.MOV.U32 R31, RZ, RZ, R9 ;  /* 0x000000ffff1f7224 */ /* 0x000fe200078e0009 */
[----:B--2---:R-:W-:Y:S01]  /*18770*/  MOV R2, 0x2 ;  /* 0x0000000200027802 */ /* 0x004fe20000000f00 */
[----:B------:R-:W-:Y:S01]  /*18780*/  IMAD.MOV.U32 R30, RZ, RZ, 0x181f ;  /* 0x0000181fff1e7424 */ /* 0x000fe200078e00ff */
[----:B------:R-:W-:Y:S02]  /*18790*/  MOV R3, 0x187b0 ;  /* 0x000187b000037802 */ /* 0x000fe40000000f00 */
[----:B-1-34-:R-:W-:Y:S05]  /*187a0*/  CALL.REL.NOINC `($__internal_35_$__cuda_sm70_shflsync_idx_p) ;  /* 0x00000d2000007944 */ /* 0x01afea0003c00000 */
[----:B------:R-:W-:Y:S01]  /*187b0*/  MOV R8, R30 ;  /* 0x0000001e00087202 */ /* 0x000fe20000000f00 */
[----:B------:R-:W-:Y:S05]  /*187c0*/  BRA `(.L_x_2221) ;  /* 0xffffaa6000007947 */ /* 0x000fea000383ffff */
.L_x_2140:
[----:B------:R-:W-:Y:S01]  /*187d0*/  IMAD.MOV.U32 R31, RZ, RZ, R11 ;  /* 0x000000ffff1f7224 */ /* 0x000fe200078e000b */
[----:B--2---:R-:W-:Y:S01]  /*187e0*/  MOV R2, 0x2 ;  /* 0x0000000200027802 */ /* 0x004fe20000000f00 */
[----:B------:R-:W-:Y:S01]  /*187f0*/  IMAD.MOV.U32 R30, RZ, RZ, 0x181f ;  /* 0x0000181fff1e7424 */ /* 0x000fe200078e00ff */
[----:B------:R-:W-:Y:S02]  /*18800*/  MOV R3, 0x18820 ;  /* 0x0001882000037802 */ /* 0x000fe40000000f00 */
[----:B-1-34-:R-:W-:Y:S05]  /*18810*/  CALL.REL.NOINC `($__internal_35_$__cuda_sm70_shflsync_idx_p) ;  /* 0x00000cb000007944 */ /* 0x01afea0003c00000 */
[----:B------:R-:W-:Y:S01]  /*18820*/  MOV R0, R30 ;  /* 0x0000001e00007202 */ /* 0x000fe20000000f00 */
[----:B------:R-:W-:Y:S05]  /*18830*/  BRA `(.L_x_2222) ;  /* 0xffffaa1000007947 */ /* 0x000fea000383ffff */
.L_x_2143:
[----:B------:R-:W-:Y:S01]  /*18840*/  IMAD.MOV.U32 R31, RZ, RZ, R9 ;  /* 0x000000ffff1f7224 */ /* 0x000fe200078e0009 */
[----:B---3--:R-:W-:Y:S01]  /*18850*/  MOV R2, 0x3 ;  /* 0x0000000300027802 */ /* 0x008fe20000000f00 */
        /* <DEDUP_REMOVED lines=11> */
.L_x_2145:
[----:B------:R-:W-:Y:S01]  /*18910*/  IMAD.MOV.U32 R31, RZ, RZ, R5 ;  /* 0x000000ffff1f7224 */ /* 0x000fe200078e0005 */
[----:B------:R-:W-:Y:S01]  /*18920*/  MOV R2, RZ ;  /* 0x000000ff00027202 */ /* 0x000fe20000000f00 */
[----:B------:R-:W-:Y:S01]  /*18930*/  IMAD.MOV.U32 R30, RZ, RZ, 0x1c1f ;  /* 0x00001c1fff1e7424 */ /* 0x000fe200078e00ff */
[----:B------:R-:W-:Y:S02]  /*18940*/  MOV R3, 0x18960 ;  /* 0x0001896000037802 */ /* 0x000fe40000000f00 */
[----:B------:R-:W-:Y:S05]  /*18950*/  CALL.REL.NOINC `($__internal_35_$__cuda_sm70_shflsync_idx_p) ;  /* 0x00000b7000007944 */ /* 0x000fea0003c00000 */
[----:B------:R-:W-:Y:S01]  /*18960*/  MOV R4, R30 ;  /* 0x0000001e00047202 */ /* 0x000fe20000000f00 */
[----:B------:R-:W-:Y:S05]  /*18970*/  BRA `(.L_x_2224) ;  /* 0xffffad8000007947 */ /* 0x000fea000383ffff */
.L_x_2146:
[----:B------:R-:W-:Y:S01]  /*18980*/  IMAD.MOV.U32 R31, RZ, RZ, R12 ;  /* 0x000000ffff1f7224 */ /* 0x000fe200078e000c */
[----:B------:R-:W-:Y:S01]  /*18990*/  MOV R2, RZ ;  /* 0x000000ff00027202 */ /* 0x000fe20000000f00 */
[----:B------:R-:W-:Y:S01]  /*189a0*/  IMAD.MOV.U32 R30, RZ, RZ, 0x1c1f ;  /* 0x00001c1fff1e7424 */ /* 0x000fe200078e00ff */
[----:B------:R-:W-:Y:S02]  /*189b0*/  MOV R3, 0x189d0 ;  /* 0x000189d000037802 */ /* 0x000fe40000000f00 */
[----:B-12---:R-:W-:Y:S05]  /*189c0*/  CALL.REL.NOINC `($__internal_35_$__cuda_sm70_shflsync_idx_p) ;  /* 0x00000b0000007944 */ /* 0x006fea0003c00000 */
[----:B------:R-:W-:Y:S01]  /*189d0*/  MOV R0, R30 ;  /* 0x0000001e00007202 */ /* 0x000fe20000000f00 */
[----:B------:R-:W-:Y:S05]  /*189e0*/  BRA `(.L_x_2225) ;  /* 0xffffad3000007947 */ /* 0x000fea000383ffff */
.L_x_2149:
[----:B------:R-:W-:Y:S01]  /*189f0*/  IMAD.MOV.U32 R31, RZ, RZ, R5 ;  /* 0x000000ffff1f7224 */ /* 0x000fe200078e0005 */
[----:B----4-:R-:W-:Y:S01]  /*18a00*/  MOV R2, 0x1 ;  /* 0x0000000100027802 */ /* 0x010fe20000000f00 */
[----:B------:R-:W-:Y:S01]  /*18a10*/  IMAD.MOV.U32 R30, RZ, RZ, 0x1c1f ;  /* 0x00001c1fff1e7424 */ /* 0x000fe200078e00ff */
[----:B------:R-:W-:-:S02]  /*18a20*/  MOV R3, 0x18a40 ;  /* 0x00018a4000037802 */ /* 0x000fc40000000f00 */
[----:B-123--:R-:W-:Y:S05]  /*18a30*/  CALL.REL.NOINC `($__internal_35_$__cuda_sm70_shflsync_idx_p) ;  /* 0x00000a9000007944 */ /* 0x00efea0003c00000 */
        /* <DEDUP_REMOVED lines=8> */
.L_x_2153:
[----:B------:R-:W-:Y:S01]  /*18ac0*/  IMAD.MOV.U32 R31, RZ, RZ, R9 ;  /* 0x000000ffff1f7224 */ /* 0x000fe200078e0009 */
[----:B------:R-:W-:Y:S01]  /*18ad0*/  MOV R2, RZ ;  /* 0x000000ff00027202 */ /* 0x000fe20000000f00 */
[----:B------:R-:W-:Y:S01]  /*18ae0*/  IMAD.MOV.U32 R30, RZ, RZ, 0x181f ;  /* 0x0000181fff1e7424 */ /* 0x000fe200078e00ff */
[----:B------:R-:W-:Y:S02]  /*18af0*/  MOV R3, 0x18b10 ;  /* 0x00018b1000037802 */ /* 0x000fe40000000f00 */
[----:B------:R-:W-:Y:S05]  /*18b00*/  CALL.REL.NOINC `($__internal_35_$__cuda_sm70_shflsync_idx_p) ;  /* 0x000009c000007944 */ /* 0x000fea0003c00000 */
[----:B------:R-:W-:Y:S01]  /*18b10*/  MOV R8, R30 ;  /* 0x0000001e00087202 */ /* 0x000fe20000000f00 */
[----:B------:R-:W-:Y:S05]  /*18b20*/  BRA `(.L_x_2227) ;  /* 0xffffc33000007947 */ /* 0x000fea000383ffff */
.L_x_2154:
[----:B------:R-:W-:Y:S01]  /*18b30*/  IMAD.MOV.U32 R31, RZ, RZ, R12 ;  /* 0x000000ffff1f7224 */ /* 0x000fe200078e000c */
[----:B------:R-:W-:Y:S01]  /*18b40*/  MOV R2, RZ ;  /* 0x000000ff00027202 */ /* 0x000fe20000000f00 */
[----:B------:R-:W-:Y:S01]  /*18b50*/  IMAD.MOV.U32 R30, RZ, RZ, 0x181f ;  /* 0x0000181fff1e7424 */ /* 0x000fe200078e00ff */
[----:B------:R-:W-:Y:S02]  /*18b60*/  MOV R3, 0x18b80 ;  /* 0x00018b8000037802 */ /* 0x000fe40000000f00 */
[----:B-12---:R-:W-:Y:S05]  /*18b70*/  CALL.REL.NOINC `($__internal_35_$__cuda_sm70_shflsync_idx_p) ;  /* 0x0000095000007944 */ /* 0x006fea0003c00000 */
[----:B------:R-:W-:Y:S01]  /*18b80*/  MOV R0, R30 ;  /* 0x0000001e00007202 */ /* 0x000fe20000000f00 */
[----:B------:R-:W-:Y:S05]  /*18b90*/  BRA `(.L_x_2228) ;  /* 0xffffc2e000007947 */ /* 0x000fea000383ffff */
.L_x_2157:
        /* <DEDUP_REMOVED lines=13> */
.L_x_2160:
[----:B------:R-:W-:Y:S01]  /*18c70*/  IMAD.MOV.U32 R31, RZ, RZ, R9 ;  /* 0x000000ffff1f7224 */ /* 0x000fe200078e0009 */
[----:B-1----:R-:W-:Y:S01]  /*18c80*/  MOV R2, 0x2 ;  /* 0x0000000200027802 */ /* 0x002fe20000000f00 */
[----:B------:R-:W-:Y:S01]  /*18c90*/  IMAD.MOV.U32 R30, RZ, RZ, 0x181f ;  /* 0x0000181fff1e7424 */ /* 0x000fe200078e00ff */
[----:B------:R-:W-:Y:S02]  /*18ca0*/  MOV R3, 0x18cc0 ;  /* 0x00018cc000037802 */ /* 0x000fe40000000f00 */
[----:B--234-:R-:W-:Y:S05]  /*18cb0*/  CALL.REL.NOINC `($__internal_35_$__cuda_sm70_shflsync_idx_p) ;  /* 0x0000081000007944 */ /* 0x01cfea0003c00000 */
[----:B------:R-:W-:Y:S01]  /*18cc0*/  MOV R8, R30 ;  /* 0x0000001e00087202 */ /* 0x000fe20000000f00 */
[----:B------:R-:W-:Y:S05]  /*18cd0*/  BRA `(.L_x_2230) ;  /* 0xffffc48000007947 */ /* 0x000fea000383ffff */
.L_x_2161:
[----:B------:R-:W-:Y:S01]  /*18ce0*/  IMAD.MOV.U32 R31, RZ, RZ, R12 ;  /* 0x000000ffff1f7224 */ /* 0x000fe200078e000c */
[----:B------:R-:W-:Y:S01]  /*18cf0*/  MOV R2, 0x2 ;  /* 0x0000000200027802 */ /* 0x000fe20000000f00 */
[----:B------:R-:W-:Y:S01]  /*18d00*/  IMAD.MOV.U32 R30, RZ, RZ, 0x181f ;  /* 0x0000181fff1e7424 */ /* 0x000fe200078e00ff */
[----:B------:R-:W-:Y:S02]  /*18d10*/  MOV R3, 0x18d30 ;  /* 0x00018d3000037802 */ /* 0x000fe40000000f00 */
[----:B-1234-:R-:W-:Y:S05]  /*18d20*/  CALL.REL.NOINC `($__internal_35_$__cuda_sm70_shflsync_idx_p) ;  /* 0x000007a000007944 */ /* 0x01efea0003c00000 */
[----:B------:R-:W-:Y:S01]  /*18d30*/  MOV R0, R30 ;  /* 0x0000001e00007202 */ /* 0x000fe20000000f00 */
[----:B------:R-:W-:Y:S05]  /*18d40*/  BRA `(.L_x_2231) ;  /* 0xffffc43000007947 */ /* 0x000fea000383ffff */
.L_x_2164:
[----:B------:R-:W-:Y:S01]  /*18d50*/  IMAD.MOV.U32 R31, RZ, RZ, R9 ;  /* 0x000000ffff1f7224 */ /* 0x000fe200078e0009 */
[----:B-1----:R-:W-:Y:S01]  /*18d60*/  MOV R2, 0x3 ;  /* 0x0000000300027802 */ /* 0x002fe20000000f00 */
[----:B------:R-:W-:Y:S01]  /*18d70*/  IMAD.MOV.U32 R30, RZ, RZ, 0x181f ;  /* 0x0000181fff1e7424 */ /* 0x000fe200078e00ff */
[----:B------:R-:W-:-:S02]  /*18d80*/  MOV R3, 0x18da0 ;  /* 0x00018da000037802 */ /* 0x000fc40000000f00 */
[----:B--234-:R-:W-:Y:S05]  /*18d90*/  CALL.REL.NOINC `($__internal_35_$__cuda_sm70_shflsync_idx_p) ;  /* 0x0000073000007944 */ /* 0x01cfea0003c00000 */
        /* <DEDUP_REMOVED lines=8> */
.L_x_2166:
[----:B------:R-:W-:Y:S01]  /*18e20*/  IMAD.MOV.U32 R31, RZ, RZ, R82 ;  /* 0x000000ffff1f7224 */ /* 0x000fe200078e0052 */
[----:B------:R-:W-:Y:S01]  /*18e30*/  MOV R2, RZ ;  /* 0x000000ff00027202 */ /* 0x000fe20000000f00 */
[----:B------:R-:W-:Y:S01]  /*18e40*/  IMAD.MOV.U32 R30, RZ, RZ, 0x1f ;  /* 0x0000001fff1e7424 */ /* 0x000fe200078e00ff */
[----:B------:R-:W-:Y:S02]  /*18e50*/  MOV R3, 0x18e70 ;  /* 0x00018e7000037802 */ /* 0x000fe40000000f00 */
[----:B-123--:R-:W-:Y:S05]  /*18e60*/  CALL.REL.NOINC `($__internal_35_$__cuda_sm70_shflsync_idx_p) ;  /* 0x0000066000007944 */ /* 0x00efea0003c00000 */
[----:B------:R-:W-:Y:S01]  /*18e70*/  MOV R9, R30 ;  /* 0x0000001e00097202 */ /* 0x000fe20000000f00 */
[----:B------:R-:W-:Y:S05]  /*18e80*/  BRA `(.L_x_2233) ;  /* 0xffffc66000007947 */ /* 0x000fea000383ffff */
.L_x_2167:
[----:B------:R-:W-:Y:S01]  /*18e90*/  IMAD.MOV.U32 R31, RZ, RZ, R82 ;  /* 0x000000ffff1f7224 */ /* 0x000fe200078e0052 */
[----:B------:R-:W-:Y:S01]  /*18ea0*/  MOV R2, 0x1 ;  /* 0x0000000100027802 */ /* 0x000fe20000000f00 */
[----:B------:R-:W-:Y:S01]  /*18eb0*/  IMAD.MOV.U32 R30, RZ, RZ, 0x1f ;  /* 0x0000001fff1e7424 */ /* 0x000fe200078e00ff */
[----:B------:R-:W-:Y:S02]  /*18ec0*/  MOV R3, 0x18ee0 ;  /* 0x00018ee000037802 */ /* 0x000fe40000000f00 */
[----:B-123--:R-:W-:Y:S05]  /*18ed0*/  CALL.REL.NOINC `($__internal_35_$__cuda_sm70_shflsync_idx_p) ;  /* 0x000005f000007944 */ /* 0x00efea0003c00000 */
[----:B------:R-:W-:Y:S01]  /*18ee0*/  MOV R8, R30 ;  /* 0x0000001e00087202 */ /* 0x000fe20000000f00 */
[----:B------:R-:W-:Y:S05]  /*18ef0*/  BRA `(.L_x_2234) ;  /* 0xffffc61000007947 */ /* 0x000fea000383ffff */
.L_x_2168:
[----:B------:R-:W-:Y:S02]  /*18f00*/  MOV R2, 0x1 ;  /* 0x0000000100027802 */ /* 0x000fe40000000f00 */
[----:B------:R-:W-:-:S02]  /*18f10*/  MOV R3, 0x18f30 ;  /* 0x00018f3000037802 */ /* 0x000fc40000000f00 */
[----:B--234-:R-:W-:Y:S05]  /*18f20*/  CALL.REL.NOINC `($__internal_36_$__cuda_sm70_shflsync_up_p) ;  /* 0x0000060000007944 */ /* 0x01cfea0003c00000 */
[----:B------:R-:W-:Y:S05]  /*18f30*/  BRA `(.L_x_2235) ;  /* 0xffffc6f000007947 */ /* 0x000fea000383ffff */
.L_x_2169:
[----:B------:R-:W-:Y:S02]  /*18f40*/  MOV R2, 0x2 ;  /* 0x0000000200027802 */ /* 0x000fe40000000f00 */
[----:B------:R-:W-:-:S02]  /*18f50*/  MOV R3, 0x18f70 ;  /* 0x00018f7000037802 */ /* 0x000fc40000000f00 */
[----:B--23--:R-:W-:Y:S05]  /*18f60*/  CALL.REL.NOINC `($__internal_36_$__cuda_sm70_shflsync_up_p) ;  /* 0x000005c000007944 */ /* 0x00cfea0003c00000 */
        /* <DEDUP_REMOVED lines=24> */
.L_x_2173:
[----:B------:R-:W-:Y:S02]  /*190f0*/  MOV R2, 0x1 ;  /* 0x0000000100027802 */ /* 0x000fe40000000f00 */
[----:B------:R-:W-:Y:S02]  /*19100*/  MOV R3, 0x19120 ;  /* 0x0001912000037802 */ /* 0x000fe40000000f00 */
[----:B------:R-:W-:Y:S05]  /*19110*/  CALL.REL.NOINC `($__internal_36_$__cuda_sm70_shflsync_up_p) ;  /* 0x0000041000007944 */ /* 0x000fea0003c00000 */
[----:B------:R-:W-:Y:S01]  /*19120*/  MOV R2, R4 ;  /* 0x0000000400027202 */ /* 0x000fe20000000f00 */
[----:B------:R-:W-:Y:S05]  /*19130*/  BRA `(.L_x_2237) ;  /* 0xffffc74000007947 */ /* 0x000fea000383ffff */
.L_x_2174:
[----:B------:R-:W-:Y:S02]  /*19140*/  MOV R2, 0x2 ;  /* 0x0000000200027802 */ /* 0x000fe40000000f00 */
[----:B------:R-:W-:Y:S02]  /*19150*/  MOV R3, 0x19170 ;  /* 0x0001917000037802 */ /* 0x000fe40000000f00 */
        /* <DEDUP_REMOVED lines=25> */
.L_x_2176:
[----:B------:R-:W-:Y:S02]  /*192f0*/  SEL R0, RZ, 0x1, P0 ;  /* 0x00000001ff007807 */ /* 0x000fe40000000000 */
[----:B------:R-:W-:Y:S02]  /*19300*/  MOV R2, 0x19320 ;  /* 0x0001932000027802 */ /* 0x000fe40000000f00 */
[----:B-1----:R-:W-:Y:S05]  /*19310*/  CALL.REL.NOINC `($__internal_37_$__cuda_sm70_votesync_ballot) ;  /* 0x0000028000007944 */ /* 0x002fea0003c00000 */
[----:B------:R-:W-:Y:S01]  /*19320*/  MOV R5, R0 ;  /* 0x0000000000057202 */ /* 0x000fe20000000f00 */
[----:B------:R-:W-:Y:S05]  /*19330*/  BRA `(.L_x_2239) ;  /* 0xffffc6d000007947 */ /* 0x000fea000383ffff */
.L_x_2177:
[----:B------:R-:W-:Y:S01]  /*19340*/  IMAD.MOV.U32 R31, RZ, RZ, R6 ;  /* 0x000000ffff1f7224 */ /* 0x000fe200078e0006 */
[----:B------:R-:W-:Y:S01]  /*19350*/  MOV R2, R0 ;  /* 0x0000000000027202 */ /* 0x000fe20000000f00 */
[----:B------:R-:W-:Y:S01]  /*19360*/  IMAD.MOV.U32 R30, RZ, RZ, 0x1f ;  /* 0x0000001fff1e7424 */ /* 0x000fe200078e00ff */
[----:B------:R-:W-:Y:S02]  /*19370*/  MOV R3, 0x19390 ;  /* 0x0001939000037802 */ /* 0x000fe40000000f00 */
[----:B-1----:R-:W-:Y:S05]  /*19380*/  CALL.REL.NOINC `($__internal_35_$__cuda_sm70_shflsync_idx_p) ;  /* 0x0000014000007944 */ /* 0x002fea0003c00000 */
[----:B------:R-:W-:Y:S01]  /*19390*/  IMAD.MOV.U32 R10, RZ, RZ, R30 ;  /* 0x000000ffff0a7224 */ /* 0x000fe200078e001e */
[----:B------:R-:W-:Y:S01]  /*193a0*/  MOV R2, R0 ;  /* 0x0000000000027202 */ /* 0x000fe20000000f00 */
[----:B------:R-:W-:Y:S01]  /*193b0*/  IMAD.MOV.U32 R31, RZ, RZ, R7 ;  /* 0x000000ffff1f7224 */ /* 0x000fe200078e0007 */
[----:B------:R-:W-:-:S02]  /*193c0*/  MOV R30, 0x1f ;  /* 0x0000001f001e7802 */ /* 0x000fc40000000f00 */
[----:B------:R-:W-:Y:S02]  /*193d0*/  MOV R3, 0x193f0 ;  /* 0x000193f000037802 */ /* 0x000fe40000000f00 */
[----:B------:R-:W-:Y:S05]  /*193e0*/  CALL.REL.NOINC `($__internal_35_$__cuda_sm70_shflsync_idx_p) ;  /* 0x000000e000007944 */ /* 0x000fea0003c00000 */
[----:B------:R-:W-:Y:S01]  /*193f0*/  MOV R7, R30 ;  /* 0x0000001e00077202 */ /* 0x000fe20000000f00 */
[----:B------:R-:W-:Y:S05]  /*19400*/  BRA `(.L_x_2240) ;  /* 0xffffc65000007947 */ /* 0x000fea000383ffff */
.L_x_2180:
[----:B------:R-:W-:Y:S01]  /*19410*/  IMAD.MOV.U32 R31, RZ, RZ, R4 ;  /* 0x000000ffff1f7224 */ /* 0x000fe200078e0004 */
[----:B------:R-:W-:Y:S01]  /*19420*/  MOV R2, R0 ;  /* 0x0000000000027202 */ /* 0x000fe20000000f00 */
[----:B------:R-:W-:Y:S01]  /*19430*/  IMAD.MOV.U32 R30, RZ, RZ, 0x1f ;  /* 0x0000001fff1e7424 */ /* 0x000fe200078e00ff */
[----:B------:R-:W-:Y:S02]  /*19440*/  MOV R3, 0x19460 ;  /* 0x0001946000037802 */ /* 0x000fe40000000f00 */
[----:B-1-34-:R-:W-:Y:S05]  /*19450*/  CALL.REL.NOINC `($__internal_35_$__cuda_sm70_shflsync_idx_p) ;  /* 0x0000007000007944 */ /* 0x01afea0003c00000 */
[----:B------:R-:W-:Y:S01]  /*19460*/  MOV R11, R30 ;  /* 0x0000001e000b7202 */ /* 0x000fe20000000f00 */
[----:B------:R-:W-:Y:S05]  /*19470*/  BRA `(.L_x_2179) ;  /* 0xffffc64000007947 */ /* 0x000fea000383ffff */
        .weak           $__internal_34_$__cuda_sm70_shflsync_bfly_p
        .type           $__internal_34_$__cuda_sm70_shflsync_bfly_p,@function
        .size           $__internal_34_$__cuda_sm70_shflsync_bfly_p,($__internal_35_$__cuda_sm70_shflsync_idx_p - $__internal_34_$__cuda_sm70_shflsync_bfly_p)
$__internal_34_$__cuda_sm70_shflsync_bfly_p:
[----:B------:R-:W-:Y:S04]  /*19480*/  WARPSYNC R192 ;  /* 0x000000c000007348 */ /* 0x000fe80003800000 */
[----:B------:R1:W2:Y:S02]  /*19490*/  SHFL.BFLY PT, R136, R2, R136, R209 ;  /* 0x0c00008802887389 */ /* 0x0002a400000e00d1 */
[----:B-1----:R-:W-:-:S02]  /*194a0*/  MOV R2, R3 ;  /* 0x0000000300027202 */ /* 0x002fc40000000f00 */
[----:B------:R-:W-:-:S04]  /*194b0*/  MOV R3, 0x0 ;  /* 0x0000000000037802 */ /* 0x000fc80000000f00 */
[----:B--2---:R-:W-:Y:S05]  /*194c0*/  RET.REL.NODEC R2 `(_ZN7cutlass13device_kernelIN5flash19enable_sm80_to_sm89INS1_16FlashAttnFwdSm80INS1_25CollectiveMainloopFwdSm80ILi8ELi2ELb0EN4cute5tupleIJNS5_1CILi128EEENS7_ILi64EEENS7_ILi192EEEEEELi192ENS_10bfloat16_tEfNS_4arch4Sm80ELb0ELb1ELb0ELb1ELb1ELb0ELb1ELb1EEENS1_21CollectiveEpilogueFwdINS6_IJS8_SA_S9_EEENS6_IJNS7_ILi1EEESI_SI_EEESC_SE_Li256ELb1ELb1ELb1ELb0EEENS1_36VarlenDynamicPersistentTileSchedulerILi128ELi64ELi256ELi256ELb1ELb1ELb0ELb1ELb0ELb1EEEEEEEEEvNT_6ParamsE) ;  /* 0xfffe6b3002007950 */ /* 0x004fea0003c3ffff */
        .weak           $__internal_35_$__cuda_sm70_shflsync_idx_p
        .type           $__internal_35_$__cuda_sm70_shflsync_idx_p,@function
        .size           $__internal_35_$__cuda_sm70_shflsync_idx_p,($__internal_36_$__cuda_sm70_shflsync_up_p - $__internal_35_$__cuda_sm70_shflsync_idx_p)
$__internal_35_$__cuda_sm70_shflsync_idx_p:
[----:B------:R-:W-:-:S04]  /*194d0*/  MOV R179, 0xffffffff ;  /* 0xffffffff00b37802 */ /* 0x000fc80000000f00 */
[----:B------:R-:W-:Y:S04]  /*194e0*/  WARPSYNC R179 ;  /* 0x000000b300007348 */ /* 0x000fe80003800000 */
[----:B------:R1:W2:Y:S02]  /*194f0*/  SHFL.IDX PT, R30, R31, R2, R30 ;  /* 0x000000021f1e7389 */ /* 0x0002a400000e001e */
[----:B-1----:R-:W-:Y:S02]  /*19500*/  MOV R2, R3 ;  /* 0x0000000300027202 */ /* 0x002fe40000000f00 */
[----:B------:R-:W-:-:S04]  /*19510*/  MOV R3, 0x0 ;  /* 0x0000000000037802 */ /* 0x000fc80000000f00 */
[----:B--2---:R-:W-:Y:S05]  /*19520*/  RET.REL.NODEC R2 `(_ZN7cutlass13device_kernelIN5flash19enable_sm80_to_sm89INS1_16FlashAttnFwdSm80INS1_25CollectiveMainloopFwdSm80ILi8ELi2ELb0EN4cute5tupleIJNS5_1CILi128EEENS7_ILi64EEENS7_ILi192EEEEEELi192ENS_10bfloat16_tEfNS_4arch4Sm80ELb0ELb1ELb0ELb1ELb1ELb0ELb1ELb1EEENS1_21CollectiveEpilogueFwdINS6_IJS8_SA_S9_EEENS6_IJNS7_ILi1EEESI_SI_EEESC_SE_Li256ELb1ELb1ELb1ELb0EEENS1_36VarlenDynamicPersistentTileSchedulerILi128ELi64ELi256ELi256ELb1ELb1ELb0ELb1ELb0ELb1EEEEEEEEEvNT_6ParamsE) ;  /* 0xfffe6ad002007950 */ /* 0x004fea0003c3ffff */
        .weak           $__internal_36_$__cuda_sm70_shflsync_up_p
        .type           $__internal_36_$__cuda_sm70_shflsync_up_p,@function
        .size           $__internal_36_$__cuda_sm70_shflsync_up_p,($__internal_37_$__cuda_sm70_votesync_ballot - $__internal_36_$__cuda_sm70_shflsync_up_p)
$__internal_36_$__cuda_sm70_shflsync_up_p:
[----:B------:R-:W-:Y:S02]  /*19530*/  IMAD.MOV.U32 R4, RZ, RZ, RZ ;  /* 0x000000ffff047224 */ /* 0x000fe400078e00ff */
[----:B------:R-:W-:-:S04]  /*19540*/  IMAD.MOV.U32 R10, RZ, RZ, -0x1 ;  /* 0xffffffffff0a7424 */ /* 0x000fc800078e00ff */
[----:B------:R-:W-:Y:S04]  /*19550*/  WARPSYNC R10 ;  /* 0x0000000a00007348 */ /* 0x000fe80003800000 */
[----:B------:R1:W2:Y:S02]  /*19560*/  SHFL.UP PT, R4, R0, R2, R4 ;  /* 0x0400000200047389 */ /* 0x0002a400000e0004 */
[----:B-1----:R-:W-:Y:S02]  /*19570*/  MOV R2, R3 ;  /* 0x0000000300027202 */ /* 0x002fe40000000f00 */
[----:B------:R-:W-:-:S04]  /*19580*/  MOV R3, 0x0 ;  /* 0x0000000000037802 */ /* 0x000fc80000000f00 */
[----:B--2---:R-:W-:Y:S05]  /*19590*/  RET.REL.NODEC R2 `(_ZN7cutlass13device_kernelIN5flash19enable_sm80_to_sm89INS1_16FlashAttnFwdSm80INS1_25CollectiveMainloopFwdSm80ILi8ELi2ELb0EN4cute5tupleIJNS5_1CILi128EEENS7_ILi64EEENS7_ILi192EEEEEELi192ENS_10bfloat16_tEfNS_4arch4Sm80ELb0ELb1ELb0ELb1ELb1ELb0ELb1ELb1EEENS1_21CollectiveEpilogueFwdINS6_IJS8_SA_S9_EEENS6_IJNS7_ILi1EEESI_SI_EEESC_SE_Li256ELb1ELb1ELb1ELb0EEENS1_36VarlenDynamicPersistentTileSchedulerILi128ELi64ELi256ELi256ELb1ELb1ELb0ELb1ELb0ELb1EEEEEEEEEvNT_6ParamsE) ;  /* 0xfffe6a6002007950 */ /* 0x004fea0003c3ffff */
        .weak           $__internal_37_$__cuda_sm70_votesync_ballot
        .type           $__internal_37_$__cuda_sm70_votesync_ballot,@function
        .size           $__internal_37_$__cuda_sm70_votesync_ballot,(.L_x_3153 - $__internal_37_$__cuda_sm70_votesync_ballot)
$__internal_37_$__cuda_sm70_votesync_ballot:
[----:B------:R-:W-:Y:S01]  /*195a0*/  ISETP.NE.U32.AND P0, PT, R0, 0x1, PT ;  /* 0x000000010000780c */ /* 0x000fe20003f05070 */
[----:B------:R-:W-:-:S04]  /*195b0*/  IMAD.MOV.U32 R3, RZ, RZ, -0x1 ;  /* 0xffffffffff037424 */ /* 0x000fc800078e00ff */
[----:B------:R-:W-:Y:S08]  /*195c0*/  WARPSYNC R3 ;  /* 0x0000000300007348 */ /* 0x000ff00003800000 */
[----:B------:R-:W-:-:S04]  /*195d0*/  VOTE.ANY R0, PT, !P0 ;  /* 0x0000000000007806 */ /* 0x000fc800040e0100 */
[----:B------:R-:W-:Y:S01]  /*195e0*/  LOP3.LUT R0, R0, R3, RZ, 0xc0, !PT ;  /* 0x0000000300007212 */ /* 0x000fe200078ec0ff */
[----:B------:R-:W-:-:S04]  /*195f0*/  IMAD.MOV.U32 R3, RZ, RZ, 0x0 ;  /* 0x00000000ff037424 */ /* 0x000fc800078e00ff */
[----:B------:R-:W-:Y:S05]  /*19600*/  RET.REL.NODEC R2 `(_ZN7cutlass13device_kernelIN5flash19enable_sm80_to_sm89INS1_16FlashAttnFwdSm80INS1_25CollectiveMainloopFwdSm80ILi8ELi2ELb0EN4cute5tupleIJNS5_1CILi128EEENS7_ILi64EEENS7_ILi192EEEEEELi192ENS_10bfloat16_tEfNS_4arch4Sm80ELb0ELb1ELb0ELb1ELb1ELb0ELb1ELb1EEENS1_21CollectiveEpilogueFwdINS6_IJS8_SA_S9_EEENS6_IJNS7_ILi1EEESI_SI_EEESC_SE_Li256ELb1ELb1ELb1ELb0EEENS1_36VarlenDynamicPersistentTileSchedulerILi128ELi64ELi256ELi256ELb1ELb1ELb0ELb1ELb0ELb1EEEEEEEEEvNT_6ParamsE) ;  /* 0xfffe69f002007950 */ /* 0x000fea0003c3ffff */
.L_x_2241:
        /* <DEDUP_REMOVED lines=15> */
.L_x_3153:


//--------------------- .text._ZN7cutlass13device_kernelIN5flash19enable_sm80_to_sm89INS1_16FlashAttnFwdSm80INS1_25CollectiveMainloopFwdSm80ILi8ELi2ELb0EN4cute5tupleIJNS5_1CILi128EEENS7_ILi64EEENS7_ILi192EEEEEELi192ENS_10bfloat16_tEfNS_4arch4Sm80ELb0ELb1ELb0ELb1ELb1ELb1ELb1ELb1EEENS1_21CollectiveEpilogueFwdINS6_IJS8_SA_S9_EEENS6_IJNS7_ILi1EEESI_SI_EEESC_SE_Li256ELb1ELb1ELb1ELb0EEENS1_36VarlenDynamicPersistentTileSchedulerILi128ELi64ELi256ELi256ELb1ELb1ELb0ELb1ELb0ELb1EEEEEEEEEvNT_6ParamsE --------------------------
	.section	.text._ZN7cutlass13device_kernelIN5flash19enable_sm80_to_sm89INS1_16FlashAttnFwdSm80INS1_25CollectiveMainloopFwdSm80ILi8ELi2ELb0EN4cute5tupleIJNS5_1CILi128EEENS7_ILi64EEENS7_ILi192EEEEEELi192ENS_10bfloat16_tEfNS_4arch4Sm80ELb0ELb1ELb0ELb1ELb1ELb1ELb1ELb1EEENS1_21CollectiveEpilogueFwdINS6_IJS8_SA_S9_EEENS6_IJNS7_ILi1EEESI_SI_EEESC_SE_Li256ELb1ELb1ELb1ELb0EEENS1_36VarlenDynamicPersistentTileSchedulerILi128ELi64ELi256ELi256ELb1ELb1ELb0ELb1ELb0ELb1EEEEEEEEEvNT_6ParamsE,"ax",@progbits
	.sectioninfo	@"SHI_REGISTERS=255"
	.align	128
.text._ZN7cutlass13device_kernelIN5flash19enable_sm80_to_sm89INS1_16FlashAttnFwdSm80INS1_25CollectiveMainloopFwdSm80ILi8ELi2ELb0EN4cute5tupleIJNS5_1CILi128EEENS7_ILi64EEENS7_ILi192EEEEEELi192ENS_10bfloat16_tEfNS_4arch4Sm80ELb0ELb1ELb0ELb1ELb1ELb1ELb1ELb1EEENS1_21CollectiveEpilogueFwdINS6_IJS8_SA_S9_EEENS6_IJNS7_ILi1EEESI_SI_EEESC_SE_Li256ELb1ELb1ELb1ELb0EEENS1_36VarlenDynamicPersistentTileSchedulerILi128ELi64ELi256ELi256ELb1ELb1ELb0ELb1ELb0ELb1EEEEEEEEEvNT_6ParamsE:
        .type           _ZN7cutlass13device_kernelIN5flash19enable_sm80_to_sm89INS1_16FlashAttnFwdSm80INS1_25CollectiveMainloopFwdSm80ILi8ELi2ELb0EN4cute5tupleIJNS5_1CILi128EEENS7_ILi64EEENS7_ILi192EEEEEELi192ENS_10bfloat16_tEfNS_4arch4Sm80ELb0ELb1ELb0ELb1ELb1ELb1ELb1ELb1EEENS1_21CollectiveEpilogueFwdINS6_IJS8_SA_S9_EEENS6_IJNS7_ILi1EEESI_SI_EEESC_SE_Li256ELb1ELb1ELb1ELb0EEENS1_36VarlenDynamicPersistentTileSchedulerILi128ELi64ELi256ELi256ELb1ELb1ELb0ELb1ELb0ELb1EEEEEEEEEvNT_6ParamsE,@function
        .size           _ZN7cutlass13device_kernelIN5flash19enable_sm80_to_sm89INS1_16FlashAttnFwdSm80INS1_25CollectiveMainloopFwdSm80ILi8ELi2ELb0EN4cute5tupleIJNS5_1CILi128EEENS7_ILi64EEENS7_ILi192EEEEEELi192ENS_10bfloat16_tEfNS_4arch4Sm80ELb0ELb1ELb0ELb1ELb1ELb1ELb1ELb1EEENS1_21CollectiveEpilogueFwdINS6_IJS8_SA_S9_EEENS6_IJNS7_ILi1EEESI_SI_EEESC_SE_Li256ELb1ELb1ELb1ELb0EEENS1_36VarlenDynamicPersistentTileSchedulerILi128ELi64ELi256ELi256ELb1ELb1ELb0ELb1ELb0ELb1EEEEEEEEEvNT_6ParamsE,(.L_x_3158 - _ZN7cutlass13device_kernelIN5flash19enable_sm80_to_sm89INS1_16FlashAttnFwdSm80INS1_25CollectiveMainloopFwdSm80ILi8ELi2ELb0EN4cute5tupleIJNS5_1CILi128EEENS7_ILi64EEENS7_ILi192EEEEEELi192ENS_10bfloat16_tEfNS_4arch4Sm80ELb0ELb1ELb0ELb1ELb1ELb1ELb1ELb1EEENS1_21CollectiveEpilogueFwdINS6_IJS8_SA_S9_EEENS6_IJNS7_ILi1EEESI_SI_EEESC_SE_Li256ELb1ELb1ELb1ELb0EEENS1_36VarlenDynamicPersistentTileSchedulerILi128ELi64ELi256ELi256ELb1ELb1ELb0ELb1ELb0ELb1EEEEEEEEEvNT_6ParamsE)
        .other          _ZN7cutlass13device_kernelIN5flash19enable_sm80_to_sm89INS1_16FlashAttnFwdSm80INS1_25CollectiveMainloopFwdSm80ILi8ELi2ELb0EN4cute5tupleIJNS5_1CILi128EEENS7_ILi64EEENS7_ILi192EEEEEELi192ENS_10bfloat16_tEfNS_4arch4Sm80ELb0ELb1ELb0ELb1ELb1ELb1ELb1ELb1EEENS1_21CollectiveEpilogueFwdINS6_IJS8_SA_S9_EEENS6_IJNS7_ILi1EEESI_SI_EEESC_SE_Li256ELb1ELb1ELb1ELb0EEENS1_36VarlenDynamicPersistentTileSchedulerILi128ELi64ELi256ELi256ELb1ELb1ELb0ELb1ELb0ELb1EEEEEEEEEvNT_6ParamsE,@"STO_CUDA_ENTRY STV_DEFAULT"
_ZN7cutlass13device_kernelIN5flash19enable_sm80_to_sm89INS1_16FlashAttnFwdSm80INS1_25CollectiveMainloopFwdSm80ILi8ELi2ELb0EN4cute5tupleIJNS5_1CILi128EEENS7_ILi64EEENS7_ILi192EEEEEELi192ENS_10bfloat16_tEfNS_4arch4Sm80ELb0ELb1ELb0ELb1ELb1ELb1ELb1ELb1EEENS1_21CollectiveEpilogueFwdINS6_IJS8_SA_S9_EEENS6_IJNS7_ILi1EEESI_SI_EEESC_SE_Li256ELb1ELb1ELb1ELb0EEENS1_36VarlenDynamicPersistentTileSchedulerILi128ELi64ELi256ELi256ELb1ELb1ELb0ELb1ELb0ELb1EEEEEEEEEvNT_6ParamsE:
        /* <DEDUP_REMOVED lines=16> */
[----:B------:R-:W-:Y:S02]  /*0100*/  @P0 MOV R249, R224 ;  /* 0x000000e000f90202 */ /* 0x000fe40000000f00 */
        /* <DEDUP_REMOVED lines=42> */
.L_x_2247:
        /* <DEDUP_REMOVED lines=17> */
.L_x_2458:
        /* <DEDUP_REMOVED lines=16> */
.L_x_2459:
[----:B--2---:R-:W-:-:S05]  /*05c0*/  IMAD R0, R0, c[0x0][0x538], RZ ;  /* 0x00014e0000007a24 */ /* 0x004fca00078e02ff */
[----:B------:R-:W-:-:S04]  /*05d0*/  IADD3 R6, R0, R6, RZ ;  /* 0x0000000600067210 */ /* 0x000fc80007ffe0ff */
[----:B------:R-:W-:-:S13]  /*05e0*/  ISETP.GT.AND P0, PT, R6, UR5, PT ;  /* 0x0000000506007c0c */ /* 0x000fda000bf04270 */
[----:B-1----:R-:W-:Y:S05]  /*05f0*/  @!P0 BRA `(.L_x_2247) ;  /* 0xfffffdb000008947 */ /* 0x002fea000383ffff */
.L_x_2243:
[----:B------:R-:W-:-:S05]  /*0600*/  IADD3 R10, -R0, R6, RZ ;  /* 0x00000006000a7210 */ /* 0x000fca0007ffe1ff */
[----:B------:R-:W-:-:S05]  /*0610*/  IMAD R0, R4, c[0x0][0x538], R10 ;  /* 0x00014e0004007a24 */ /* 0x000fca00078e020a */
[----:B------:R-:W-:Y:S01]  /*0620*/  ISETP.GT.AND P0, PT, R0, UR5, PT ;  /* 0x0000000500007c0c */ /* 0x000fe2000bf04270 */
[----:B------:R-:W-:-:S12]  /*0630*/  BRA.DIV ~URZ, `(.L_x_2248) ;  /* 0x0001c5627f007947 */ /* 0x000fd8000b800000 */
[----:B------:R-:W-:-:S04]  /*0640*/  VOTE.ANY R6, PT, !P0 ;  /* 0x0000000000067806 */ /* 0x000fc800040e0100 */
.L_x_2460:
[----:B------:R-:W1:Y:S02]  /*0650*/  POPC R0, R6 ;  /* 0x0000000600007309 */ /* 0x000e640000000000 */
[----:B-1----:R-:W-:Y:S01]  /*0660*/  IADD3 R227, R0, R7, RZ ;  /* 0x0000000700e37210 */ /* 0x002fe20007ffe0ff */
[----:B------:R-:W-:Y:S05]  /*0670*/  BRA.DIV ~URZ, `(.L_x_2249) ;  /* 0x0001c5727f007947 */ /* 0x000fea000b800000 */
[----:B------:R1:W2:Y:S01]  /*0680*/  SHFL.IDX PT, R12, R9, R0, 0x1f ;  /* 0x00001f00090c7589 */ /* 0x0002a200000e0000 */
[----:B------:R-:W-:-:S03]  /*0690*/  MOV R5, RZ ;  /* 0x000000ff00057202 */ /* 0x000fc60000000f00 */
[----:B------:R1:W3:Y:S04]  /*06a0*/  SHFL.IDX PT, R9, R8, R0, 0x1f ;  /* 0x00001f0008097589 */ /* 0x0002e800000e0000 */
.L_x_2461:
[----:B------:R-:W-:Y:S01]  /*06b0*/  ISETP.NE.AND P0, PT, R6, RZ, PT ;  /* 0x000000ff0600720c */ /* 0x000fe20003f05270 */
[----:B------:R-:W-:-:S12]  /*06c0*/  BSSY B0, `(.L_x_2250) ;  /* 0x0000005000007945 */ /* 0x000fd80003800000 */
[----:B------:R-:W-:Y:S05]  /*06d0*/  @!P0 BRA `(.L_x_2251) ;  /* 0x0000003000008947 */ /* 0x000fea0003800000 */
[----:B-1----:R-:W-:Y:S01]  /*06e0*/  IADD3 R0, R0, -0x1, RZ ;  /* 0xffffffff00007810 */ /* 0x002fe20007ffe0ff */
[----:B------:R-:W-:Y:S05]  /*06f0*/  BRA.DIV ~URZ, `(.L_x_2252) ;  /* 0x0001c5f27f007947 */ /* 0x000fea000b800000 */
[----:B------:R1:W4:Y:S02]  /*0700*/  SHFL.IDX PT, R5, R4, R0, 0x1f ;  /* 0x00001f0004057589 */ /* 0x00032400000e0000 */
.L_x_2251:
[----:B------:R-:W-:Y:S05]  /*0710*/  BSYNC B0 ;  /* 0x0000000000007941 */ /* 0x000fea0003800000 */
.L_x_2250:
        /* <DEDUP_REMOVED lines=67> */
.L_x_2254:
        /* <DEDUP_REMOVED lines=68> */
.L_x_2255:
[----:B------:R-:W-:Y:S05]  /*0f90*/  BSYNC B0 ;  /* 0x0000000000007941 */ /* 0x000fea0003800000 */
.L_x_2253:
[----:B------:R-:W-:-:S04]  /*0fa0*/  LOP3.LUT R0, RZ, R0, RZ, 0x33, !PT ;  /* 0x00000000ff007212 */ /* 0x000fc800078e33ff */
[----:B------:R-:W-:-:S05]  /*0fb0*/  IADD3 R0, R0, R12, RZ ;  /* 0x0000000c00007210 */ /* 0x000fca0007ffe0ff */
[----:B------:R1:W-:Y:S01]  /*0fc0*/  STL [R1+0xc4], R0 ;  /* 0x0000c40001007387 */ /* 0x0003e20000100800 */
[----:B------:R-:W-:Y:S05]  /*0fd0*/  BRA `(.L_x_2256) ;  /* 0x0000003000007947 */ /* 0x000fea0003800000 */
.L_x_2244:
[----:B------:R1:W-:Y:S01]  /*0fe0*/  STL [R1+0xc4], RZ ;  /* 0x0000c4ff01007387 */ /* 0x0003e20000100800 */
[----:B------:R-:W-:Y:S02]  /*0ff0*/  MOV R249, UR5 ;  /* 0x0000000500f97c02 */ /* 0x000fe40008000f00 */
[----:B------:R-:W-:-:S03]  /*1000*/  MOV R226, RZ ;  /* 0x000000ff00e27202 */ /* 0x000fc60000000f00 */
.L_x_2256:
[----:B-1----:R-:W2:Y:S01]  /*1010*/  LDL R0, [R1+0xc4] ;  /* 0x0000c40001007983 */ /* 0x002ea20000100800 */
[----:B------:R-:W-:Y:S01]  /*1020*/  ISETP.NE.AND P0, PT, R13, RZ, PT ;  /* 0x000000ff0d00720c */ /* 0x000fe20003f05270 */
[----:B------:R-:W-:Y:S01]  /*1030*/  IMAD.MOV.U32 R6, RZ, RZ, R226 ;  /* 0x000000ffff067224 */ /* 0x000fe200078e00e2 */
[----:B------:R-:W-:Y:S01]  /*1040*/  MOV R7, R227 ;  /* 0x000000e300077202 */ /* 0x000fe20000000f00 */
[----:B------:R-:W-:Y:S10]  /*1050*/  WARPSYNC 0xffffffff ;  /* 0xffffffff00007948 */ /* 0x000ff40003800000 */
[----:B------:R-:W-:-:S04]  /*1060*/  @!P0 IMAD.MOV.U32 R224, RZ, RZ, R249 ;  /* 0x000000ffffe08224 */ /* 0x000fc800078e00f9 */
[----:B------:R-:W-:Y:S01]  /*1070*/  IMAD.MOV.U32 R4, RZ, RZ, R224 ;  /* 0x000000ffff047224 */ /* 0x000fe200078e00e0 */
[----:B--2---:R-:W-:-:S05]  /*1080*/  MOV R5, R0 ;  /* 0x0000000000057202 */ /* 0x004fca0000000f00 */
[----:B------:R1:W-:Y:S04]  /*1090*/  @!P0 STS.128 [0x24100], R4 ;  /* 0x02410004ff008388 */ /* 0x0003e80000000c00 */
[----:B------:R-:W-:Y:S06]  /*10a0*/  BAR.ARV 0x5, 0x100 ;  /* 0x0144000000007b1d */ /* 0x000fec0000002000 */
.L_x_2242:
[----:B---3--:R-:W-:-:S13]  /*10b0*/  ISETP.GE.AND P0, PT, R227, c[0x0][0x53c], PT ;  /* 0x00014f00e3007a0c */ /* 0x008fda0003f06270 */
[----:B------:R-:W-:Y:S05]  /*10c0*/  @P0 EXIT ;  /* 0x000000000000094d */ /* 0x000fea0003800000 */
[----:B------:R-:W3:Y:S01]  /*10d0*/  S2R R14, SR_TID.X ;  /* 0x00000000000e7919 */ /* 0x000ee20000002100 */
[----:B------:R-:W-:Y:S01]  /*10e0*/  IMAD.MOV.U32 R176, RZ, RZ, 0x20 ;  /* 0x00000020ffb07424 */ /* 0x000fe200078e00ff */
[----:B------:R-:W-:Y:S02]  /*10f0*/  ULDC UR7, c[0x0][0x20] ;  /* 0x0000080000077ab9 */ /* 0x000fe40000000800 */
[----:B------:R-:W-:Y:S02]  /*1100*/  UIADD3 UR7, UP0, UR4, UR7, URZ ;  /* 0x0000000704077290 */ /* 0x000fe4000ff1e03f */
[----:B------:R-:W-:Y:S02]  /*1110*/  ULDC UR6, c[0x0][0x24] ;  /* 0x0000090000067ab9 */ /* 0x000fe40000000800 */
[----:B------:R-:W-:Y:S01]  /*1120*/  UIADD3.X UR6, URZ, UR6, URZ, UP0, !UPT ;  /* 0x000000063f067290 */ /* 0x000fe200087fe43f */
[----:B---3--:R-:W-:-:S04]  /*1130*/  SHF.R.S32.HI R11, RZ, 0x1f, R14 ;  /* 0x0000001fff0b7819 */ /* 0x008fc8000001140e */
[CC--:B--2---:R-:W-:Y:S02]  /*1140*/  LEA.HI R0, R11.reuse, R14.reuse, RZ, 0x4 ;  /* 0x0000000e0b007211 */ /* 0x0c4fe400078f20ff */
[----:B------:R-:W-:Y:S02]  /*1150*/  LEA.HI R10, R11, R14, RZ, 0x3 ;  /* 0x0000000e0b0a7211 */ /* 0x000fe400078f18ff */
[----:B------:R-:W-:Y:S02]  /*1160*/  LOP3.LUT R2, R0, 0xfffffff0, RZ, 0xc0, !PT ;  /* 0xfffffff000027812 */ /* 0x000fe400078ec0ff */
[----:B-1----:R-:W-:Y:S02]  /*1170*/  SHF.R.S32.HI R4, RZ, 0x4, R0 ;  /* 0x00000004ff047819 */ /* 0x002fe40000011400 */
[----:B------:R-:W-:Y:S01]  /*1180*/  SHF.R.S32.HI R246, RZ, 0x3, R10 ;  /* 0x00000003fff67819 */ /* 0x000fe2000001140a */
[----:B------:R-:W-:Y:S01]  /*1190*/  IMAD.IADD R3, R14, 0x1, -R2 ;  /* 0x000000010e037824 */ /* 0x000fe200078e0a02 */
[----:B------:R-:W-:-:S02]  /*11a0*/  LOP3.LUT R6, R10, 0xfffffff8, RZ, 0xc0, !PT ;  /* 0xfffffff80a067812 */ /* 0x000fc400078ec0ff */
[----:B------:R-:W-:Y:S01]  /*11b0*/  LEA.HI R0, R0, R4, RZ, 0x1 ;  /* 0x0000000400007211 */ /* 0x000fe200078f08ff */
[----:B------:R-:W-:Y:S02]  /*11c0*/  IMAD.SHL.U32 R5, R246, 0x40, RZ ;  /* 0x00000040f6057824 */ /* 0x000fe400078e00ff */
[----:B------:R-:W-:Y:S01]  /*11d0*/  IMAD.IADD R7, R14, 0x1, -R6 ;  /* 0x000000010e077824 */ /* 0x000fe200078e0a06 */
[----:B------:R-:W-:Y:S02]  /*11e0*/  SHF.R.S32.HI R6, RZ, 0x1f, R3 ;  /* 0x0000001fff067819 */ /* 0x000fe40000011403 */
[----:B------:R-:W-:Y:S01]  /*11f0*/  LOP3.LUT R2, R0, 0xfffffffe, RZ, 0xc0, !PT ;  /* 0xfffffffe00027812 */ /* 0x000fe200078ec0ff */
[----:B------:R-:W-:Y:S01]  /*1200*/  IMAD.SHL.U32 R234, R7, 0x8, RZ ;  /* 0x0000000807ea7824 */ /* 0x000fe200078e00ff */
[----:B------:R-:W-:Y:S02]  /*1210*/  LOP3.LUT R0, R5, 0x1c0, RZ, 0xc0, !PT ;  /* 0x000001c005007812 */ /* 0x000fe400078ec0ff */
[----:B------:R-:W-:Y:S01]  /*1220*/  LEA.HI R178, R6, R3, RZ, 0x3 ;  /* 0x0000000306b27211 */ /* 0x000fe200078f18ff */
[----:B------:R-:W-:Y:S01]  /*1230*/  IMAD.IADD R8, R4, 0x1, -R2 ;  /* 0x0000000104087824 */ /* 0x000fe200078e0a02 */
[----:B------:R-:W-:-:S02]  /*1240*/  SHF.R.U32.HI R5, RZ, 0x3, R0 ;  /* 0x00000003ff057819 */ /* 0x000fc40000011600 */
[----:B------:R-:W-:Y:S01]  /*1250*/  LOP3.LUT R2, R0, 0x38, R234, 0xf8, !PT ;  /* 0x0000003800027812 */ /* 0x000fe200078ef8ea */
[----:B------:R-:W-:Y:S01]  /*1260*/  IMAD.SHL.U32 R0, R7, 0x40, RZ ;  /* 0x0000004007007824 */ /* 0x000fe200078e00ff */
[C---:B------:R-:W-:Y:S01]  /*1270*/  LOP3.LUT R4, R178.reuse, 0xfffffff8, RZ, 0xc0, !PT ;  /* 0xfffffff8b2047812 */ /* 0x040fe200078ec0ff */
[----:B------:R-:W-:Y:S01]  /*1280*/  IMAD.SHL.U32 R178, R178, 0x40, RZ ;  /* 0x00000040b2b27824 */ /* 0x000fe200078e00ff */
[----:B------:R-:W-:Y:S02]  /*1290*/  LEA.HI R7, R11, R14, RZ, 0x5 ;  /* 0x0000000e0b077211 */ /* 0x000fe400078f28ff */
[----:B------:R-:W-:Y:S01]  /*12a0*/  LOP3.LUT R0, R0, 0x1c0, RZ, 0xc0, !PT ;  /* 0x000001c000007812 */ /* 0x000fe200078ec0ff */
[----:B------:R-:W-:Y:S01]  /*12b0*/  IMAD.IADD R6, R3, 0x1, -R4 ;  /* 0x0000000103067824 */ /* 0x000fe200078e0a04 */
[----:B------:R-:W-:Y:S02]  /*12c0*/  LOP3.LUT R4, R7, 0xffffffe0, RZ, 0xc0, !PT ;  /* 0xffffffe007047812 */ /* 0x000fe400078ec0ff */
[----:B------:R-:W-:-:S02]  /*12d0*/  LOP3.LUT R3, R0, 0x8, R10, 0xf8, !PT ;  /* 0x0000000800037812 */ /* 0x000fc400078ef80a */
[----:B------:R-:W-:Y:S01]  /*12e0*/  LOP3.LUT R9, R2, R5, RZ, 0x3c, !PT ;  /* 0x0000000502097212 */ /* 0x000fe200078e3cff */
[----:B------:R-:W-:Y:S01]  /*12f0*/  IMAD.IADD R13, R14, 0x1, -R4 ;  /* 0x000000010e0d7824 */ /* 0x000fe200078e0a04 */
[----:B------:R-:W-:Y:S02]  /*1300*/  SHF.R.U32.HI R0, RZ, 0x3, R0 ;  /* 0x00000003ff007819 */ /* 0x000fe40000011600 */
[--C-:B------:R-:W-:Y:S02]  /*1310*/  SHF.R.S32.HI R244, RZ, 0x5, R7.reuse ;  /* 0x00000005fff47819 */ /* 0x100fe40000011407 */
[----:B------:R-:W-:Y:S02]  /*1320*/  SHF.R.S32.HI R2, RZ, 0x1f, R7 ;  /* 0x0000001fff027819 */ /* 0x000fe40000011407 */
[----:B------:R-:W-:Y:S01]  /*1330*/  LOP3.LUT R7, R3, R0, RZ, 0x3c, !PT ;  /* 0x0000000003077212 */ /* 0x000fe200078e3cff */
[----:B------:R-:W-:Y:S01]  /*1340*/  IMAD.SHL.U32 R3, R6, 0x40, RZ ;  /* 0x0000004006037824 */ /* 0x000fe200078e00ff */
[----:B------:R-:W-:Y:S01]  /*1350*/  LEA.HI R0, R2, R244, RZ, 0x3 ;  /* 0x000000f402007211 */ /* 0x000fe200078f18ff */
[----:B------:R-:W-:Y:S01]  /*1360*/  IMAD.SHL.U32 R15, R244, 0x400, RZ ;  /* 0x00000400f40f7824 */ /* 0x000fe200078e00ff */
[----:B------:R-:W-:-:S02]  /*1370*/  SHF.R.S32.HI R2, RZ, 0x1f, R13 ;  /* 0x0000001fff027819 */ /* 0x000fc4000001140d */
[----:B------:R-:W-:Y:S02]  /*1380*/  LOP3.LUT R4, R0, 0xffffff8, RZ, 0xc0, !PT ;  /* 0x0ffffff800047812 */ /* 0x000fe400078ec0ff */
[----:B------:R-:W-:Y:S01]  /*1390*/  LEA.HI R10, R2, R13, RZ, 0x2 ;  /* 0x0000000d020a7211 */ /* 0x000fe200078f10ff */
[----:B------:R-:W-:Y:S01]  /*13a0*/  IMAD.SHL.U32 R2, R8, 0x8, RZ ;  /* 0x0000000808027824 */ /* 0x000fe200078e00ff */
[----:B------:R-:W-:Y:S01]  /*13b0*/  LOP3.LUT R0, R3, 0x1c0, RZ, 0xc0, !PT ;  /* 0x000001c003007812 */ /* 0x000fe200078ec0ff */
[----:B------:R-:W-:Y:S01]  /*13c0*/  IMAD.IADD R4, R244, 0x1, -R4 ;  /* 0x00000001f4047824 */ /* 0x000fe200078e0a04 */
[----:B------:R-:W-:Y:S02]  /*13d0*/  SHF.R.S32.HI R3, RZ, 0x2, R10 ;  /* 0x00000002ff037819 */ /* 0x000fe4000001140a */
[----:B------:R-:W-:Y:S02]  /*13e0*/  LOP3.LUT R2, R0, 0x8, R2, 0xf8, !PT ;  /* 0x0000000800027812 */ /* 0x000fe400078ef802 */
[----:B------:R-:W-:Y:S01]  /*13f0*/  SHF.R.U32.HI R0, RZ, 0x3, R0 ;  /* 0x00000003ff007819 */ /* 0x000fe20000011600 */
[----:B------:R-:W-:Y:S01]  /*1400*/  IMAD R12, R4, 0x10, R3 ;  /* 0x00000010040c7824 */ /* 0x000fe200078e0203 */
[----:B------:R-:W-:-:S02]  /*1410*/  LOP3.LUT R178, R178, 0xfffffe00, RZ, 0xc0, !PT ;  /* 0xfffffe00b2b27812 */ /* 0x000fc400078ec0ff */
[----:B------:R-:W-:Y:S01]  /*1420*/  LOP3.LUT R2, R2, R0, RZ, 0x3c, !PT ;  /* 0x0000000002027212 */ /* 0x000fe200078e3cff */
[----:B------:R-:W-:Y:S01]  /*1430*/  IMAD R0, R8, 0x200, R7 ;  /* 0x0000020008007824 */ /* 0x000fe200078e0207 */
[----:B------:R-:W-:Y:S01]  /*1440*/  LEA.HI R3, R11, R14, RZ, 0x2 ;  /* 0x0000000e0b037211 */ /* 0x000fe200078f10ff */
[----:B------:R-:W-:Y:S01]  /*1450*/  STL [R1+0x124], R12 ;  /* 0x0001240c01007387 */ /* 0x000fe20000100800 */
[CC--:B------:R-:W-:Y:S02]  /*1460*/  IADD3 R172, R2.reuse, R178.reuse, R15 ;  /* 0x000000b202ac7210 */ /* 0x0c0fe40007ffe00f */
[----:B------:R-:W-:Y:S02]  /*1470*/  LOP3.LUT R178, R2, R178, RZ, 0xfc, !PT ;  /* 0x000000b202b27212 */ /* 0x000fe400078efcff */
[--C-:B------:R-:W-:Y:S02]  /*1480*/  SHF.R.S32.HI R211, RZ, 0x2, R3.reuse ;  /* 0x00000002ffd37819 */ /* 0x100fe40000011403 */
[----:B------:R-:W-:-:S02]  /*1490*/  SHF.R.S32.HI R2, RZ, 0x1f, R3 ;  /* 0x0000001fff027819 */ /* 0x000fc40000011403 */
[----:B------:R-:W-:Y:S02]  /*14a0*/  LOP3.LUT R3, R3, 0xfffffffc, RZ, 0xc0, !PT ;  /* 0xfffffffc03037812 */ /* 0x000fe400078ec0ff */
[----:B------:R-:W-:Y:S02]  /*14b0*/  LEA.HI R2, R2, R211, RZ, 0x3 ;  /* 0x000000d302027211 */ /* 0x000fe400078f18ff */
[----:B------:R-:W-:Y:S01]  /*14c0*/  LOP3.LUT R4, R10, 0x7ffffffc, RZ, 0xc0, !PT ;  /* 0x7ffffffc0a047812 */ /* 0x000fe200078ec0ff */
[----:B------:R-:W-:Y:S01]  /*14d0*/  IMAD.IADD R239, R14, 0x1, -R3 ;  /* 0x000000010eef7824 */ /* 0x000fe200078e0a03 */
[----:B------:R-:W-:Y:S02]  /*14e0*/  LOP3.LUT R3, R2, 0xfffffff8, RZ, 0xc0, !PT ;  /* 0xfffffff802037812 */ /* 0x000fe400078ec0ff */
[----:B------:R-:W-:Y:S01]  /*14f0*/  LEA.HI R5, R11, R14, RZ, 0x6 ;  /* 0x0000000e0b057211 */ /* 0x000fe200078f30ff */
[C---:B------:R-:W-:Y:S01]  /*1500*/  IMAD.SHL.U32 R106, R239.reuse, 0x8, RZ ;  /* 0x00000008ef6a7824 */ /* 0x040fe200078e00ff */
[----:B------:R-:W-:Y:S01]  /*1510*/  LEA.HI R2, R239, R239, RZ, 0x1 ;  /* 0x000000efef027211 */ /* 0x000fe200078f08ff */
[----:B------:R-:W-:Y:S01]  /*1520*/  IMAD.IADD R4, R13, 0x1, -R4 ;  /* 0x000000010d047824 */ /* 0x000fe200078e0a04 */
[----:B------:R-:W-:Y:S01]  /*1530*/  R2P PR, R6, 0x6 ;  /* 0x0000000606007804 */ /* 0x000fe20000000000 */
[----:B------:R-:W-:Y:S01]  /*1540*/  IMAD.IADD R238, R211, 0x1, -R3 ;  /* 0x00000001d3ee7824 */ /* 0x000fe200078e0a03 */
[----:B------:R-:W-:Y:S01]  /*1550*/  IADD3 R110, R106, 0x20, RZ ;  /* 0x000000206a6e7810 */ /* 0x000fe20007ffe0ff */
[----:B------:R-:W-:Y:S01]  /*1560*/  IMAD.SHL.U32 R5, R5, 0x8, RZ ;  /* 0x0000000805057824 */ /* 0x000fe200078e00ff */
[----:B------:R-:W-:Y:S01]  /*1570*/  LOP3.LUT R2, R2, 0x1ffffffe, RZ, 0xc0, !PT ;  /* 0x1ffffffe02027812 */ /* 0x000fe200078ec0ff */
[----:B------:R-:W-:Y:S01]  /*1580*/  IMAD.SHL.U32 R28, R4, 0x2, RZ ;  /* 0x00000002041c7824 */ /* 0x000fe200078e00ff */
[----:B------:R-:W-:Y:S01]  /*1590*/  SHF.R.S32.HI R3, RZ, 0x1f, R110 ;  /* 0x0000001fff037819 */ /* 0x000fe2000001146e */
[----:B------:R-:W-:Y:S01]  /*15a0*/  IMAD.MOV.U32 R6, RZ, RZ, 0x40 ;  /* 0x00000040ff067424 */ /* 0x000fe200078e00ff */
[----:B------:R-:W-:Y:S01]  /*15b0*/  LOP3.LUT R9, R9, 0x7ffffe00, R5, 0xf8, !PT ;  /* 0x7ffffe0009097812 */ /* 0x000fe200078ef805 */
[----:B------:R-:W-:Y:S01]  /*15c0*/  IMAD.IADD R5, R239, 0x1, -R2 ;  /* 0x00000001ef057824 */ /* 0x000fe200078e0a02 */
[----:B------:R-:W-:Y:S01]  /*15d0*/  LEA.HI R3, R3, R110, RZ, 0x3 ;  /* 0x0000006e03037211 */ /* 0x000fe200078f18ff */
[----:B------:R-:W-:Y:S01]  /*15e0*/  STL [R1+0xc8], R28 ;  /* 0x0000c81c01007387 */ /* 0x000fe20000100800 */
[C---:B------:R-:W-:Y:S01]  /*15f0*/  IADD3 R27, R28.reuse, 0x8, RZ ;  /* 0x000000081c1b7810 */ /* 0x040fe20007ffe0ff */
[----:B------:R-:W-:Y:S01]  /*1600*/  IMAD R4, R5, 0x8, R12 ;  /* 0x0000000805047824 */ /* 0x000fe200078e020c */
[C---:B------:R-:W-:Y:S01]  /*1610*/  IADD3 R26, R28.reuse, 0x10, RZ ;  /* 0x000000101c1a7810 */ /* 0x040fe20007ffe0ff */
[----:B------:R-:W-:Y:S01]  /*1620*/  IMAD.SHL.U32 R111, R9, 0x2, RZ ;  /* 0x00000002096f7824 */ /* 0x000fe200078e00ff */
[----:B------:R-:W-:Y:S01]  /*1630*/  LOP3.LUT R210, R3, 0xfffffff8, RZ, 0xc0, !PT ;  /* 0xfffffff803d27812 */ /* 0x000fe200078ec0ff */
[----:B------:R-:W-:Y:S01]  /*1640*/  STL [R1+0xc0], R27 ;  /* 0x0000c01b01007387 */ /* 0x000fe20000100800 */
[----:B------:R-:W-:Y:S01]  /*1650*/  SHF.R.S32.HI R3, RZ, 0x1f, R27 ;  /* 0x0000001fff037819 */ /* 0x000fe2000001141b */
[----:B------:R-:W-:Y:S01]  /*1660*/  IMAD.SHL.U32 R108, R239, 0x4, RZ ;  /* 0x00000004ef6c7824 */ /* 0x000fe200078e00ff */
[----:B------:R-:W-:Y:S01]  /*1670*/  IADD3 R25, R28, 0x18, RZ ;  /* 0x000000181c197810 */ /* 0x000fe20007ffe0ff */
[----:B------:R-:W-:Y:S01]  /*1680*/  STL [R1+0x128], R4 ;  /* 0x0001280401007387 */ /* 0x000fe20000100800 */
[----:B------:R-:W-:-:S02]  /*1690*/  SHF.R.S32.HI R5, RZ, 0x1f, R26 ;  /* 0x0000001fff057819 */ /* 0x000fc4000001141a */
[C---:B------:R-:W-:Y:S01]  /*16a0*/  IADD3 R24, R28.reuse, 0x20, RZ ;  /* 0x000000201c187810 */ /* 0x040fe20007ffe0ff */
[----:B------:R1:W-:Y:S01]  /*16b0*/  STL [R1+0x120], R3 ;  /* 0x0001200301007387 */ /* 0x0003e20000100800 */
[----:B------:R-:W-:Y:S02]  /*16c0*/  IADD3 R23, R28, 0x28, RZ ;  /* 0x000000281c177810 */ /* 0x000fe40007ffe0ff */
[----:B------:R-:W-:Y:S01]  /*16d0*/  LEA R177, R0, 0xc100, 0x1 ;  /* 0x0000c10000b17811 */ /* 0x000fe200078e08ff */
[----:B------:R2:W-:Y:S01]  /*16e0*/  STL [R1+0x11c], R5 ;  /* 0x00011c0501007387 */ /* 0x0005e20000100800 */
[----:B------:R-:W-:Y:S02]  /*16f0*/  SEL R0, R6, 0xffffffc0, !P2 ;  /* 0xffffffc006007807 */ /* 0x000fe40005000000 */
[----:B------:R-:W-:Y:S01]  /*1700*/  IADD3 R252, R28, 0x30, RZ ;  /* 0x000000301cfc7810 */ /* 0x000fe20007ffe0ff */
[----:B------:R-:W-:Y:S01]  /*1710*/  STL [R1+0xbc], R26 ;  /* 0x0000bc1a01007387 */ /* 0x000fe20000100800 */
[----:B------:R-:W-:-:S02]  /*1720*/  SHF.R.S32.HI R6, RZ, 0x1f, R24 ;  /* 0x0000001fff067819 */ /* 0x000fc40000011418 */
[C---:B------:R-:W-:Y:S01]  /*1730*/  IADD3 R20, R28.reuse, 0x48, RZ ;  /* 0x000000481c147810 */ /* 0x040fe20007ffe0ff */
        /* <DEDUP_REMOVED lines=8> */
[----:B------:R-:W-:Y:S01]  /*17c0*/  IADD3 R15, R28, 0x78, RZ ;  /* 0x000000781c0f7810 */ /* 0x000fe20007ffe0ff */
[----:B------:R-:W-:Y:S01]  /*17d0*/  STL [R1+0xb0], R23 ;  /* 0x0000b01701007387 */ /* 0x000fe20000100800 */
[----:B-1----:R-:W-:Y:S02]  /*17e0*/  SHF.R.S32.HI R3, RZ, 0x1f, R25 ;  /* 0x0000001fff037819 */ /* 0x002fe40000011419 */
[----:B------:R-:W-:Y:S01]  /*17f0*/  IADD3 R107, R106, 0x40, RZ ;  /* 0x000000406a6b7810 */ /* 0x000fe20007ffe0ff */
[----:B------:R-:W-:Y:S01]  /*1800*/  STL [R1+0xac], R22 ;  /* 0x0000ac1601007387 */ /* 0x000fe20000100800 */
[----:B--2---:R-:W-:Y:S02]  /*1810*/  SHF.R.S32.HI R5, RZ, 0x1f, R23 ;  /* 0x0000001fff057819 */ /* 0x004fe40000011417 */
[C---:B------:R-:W-:Y:S01]  /*1820*/  IADD3 R17, R28.reuse, 0x68, RZ ;  /* 0x000000681c117810 */ /* 0x040fe20007ffe0ff */
[----:B------:R1:W-:Y:S01]  /*1830*/  STL [R1+0x118], R3 ;  /* 0x0001180301007387 */ /* 0x0003e20000100800 */
[----:B------:R-:W-:-:S02]  /*1840*/  IADD3 R16, R28, 0x70, RZ ;  /* 0x000000701c107810 */ /* 0x000fc40007ffe0ff */
[----:B------:R-:W-:Y:S01]  /*1850*/  IADD3 R12, R28, 0x90, RZ ;  /* 0x000000901c0c7810 */ /* 0x000fe20007ffe0ff */
[----:B------:R2:W-:Y:S01]  /*1860*/  STL [R1+0x110], R5 ;  /* 0x0001100501007387 */ /* 0x0005e20000100800 */
[----:B------:R-:W-:Y:S02]  /*1870*/  SHF.R.S32.HI R2, RZ, 0x1f, R107 ;  /* 0x0000001fff027819 */ /* 0x000fe4000001146b */
[----:B------:R-:W-:Y:S01]  /*1880*/  SEL R176, R176, 0xffffffe0, !P1 ;  /* 0xffffffe0b0b07807 */ /* 0x000fe20004800000 */
[----:B------:R-:W-:Y:S01]  /*1890*/  STL [R1+0xa8], R21 ;  /* 0x0000a81501007387 */ /* 0x000fe20000100800 */
[----:B---3--:R-:W-:Y:S02]  /*18a0*/  SHF.R.S32.HI R6, RZ, 0x1f, R22 ;  /* 0x0000001fff067819 */ /* 0x008fe40000011416 */
[----:B------:R-:W-:Y:S01]  /*18b0*/  LEA.HI R2, R2, R107, RZ, 0x3 ;  /* 0x0000006b02027211 */ /* 0x000fe200078f18ff */
[----:B------:R-:W-:Y:S01]  /*18c0*/  STL [R1+0xa4], R20 ;  /* 0x0000a41401007387 */ /* 0x000fe20000100800 */
[----:B------:R-:W-:-:S02]  /*18d0*/  IADD3 R14, R28, 0x80, RZ ;  /* 0x000000801c0e7810 */ /* 0x000fc40007ffe0ff */
[C---:B------:R-:W-:Y:S01]  /*18e0*/  IADD3 R13, R28.reuse, 0x88, RZ ;  /* 0x000000881c0d7810 */ /* 0x040fe20007ffe0ff */
[----:B------:R3:W-:Y:S01]  /*18f0*/  STL [R1+0x10c], R6 ;  /* 0x00010c0601007387 */ /* 0x0007e20000100800 */
[----:B------:R-:W-:Y:S02]  /*1900*/  IADD3 R7, R28, 0xa8, RZ ;  /* 0x000000a81c077810 */ /* 0x000fe40007ffe0ff */
[----:B------:R-:W-:Y:S01]  /*1910*/  LEA R172, R172, 0x18100, 0x1 ;  /* 0x00018100acac7811 */ /* 0x000fe200078e08ff */
[----:B------:R-:W-:Y:S01]  /*1920*/  STL [R1+0xa0], R19 ;  /* 0x0000a01301007387 */ /* 0x000fe20000100800 */
[----:B------:R-:W-:Y:S02]  /*1930*/  LEA R178, R178, 0x100, 0x1 ;  /* 0x00000100b2b27811 */ /* 0x000fe400078e08ff */
[----:B------:R-:W-:Y:S01]  /*1940*/  LOP3.LUT R209, R2, 0xfffffff8, RZ, 0xc0, !PT ;  /* 0xfffffff802d17812 */ /* 0x000fe200078ec0ff */
[----:B------:R-:W-:Y:S01]  /*1950*/  IMAD.IADD R173, R172, 0x1, R176 ;  /* 0x00000001acad7824 */ /* 0x000fe200078e02b0 */
[----:B-1----:R-:W-:Y:S01]  /*1960*/  SHF.R.S32.HI R3, RZ, 0x1f, R252 ;  /* 0x0000001fff037819 */ /* 0x002fe200000114fc */
[----:B------:R-:W-:Y:S01]  /*1970*/  IMAD.IADD R241, R176, 0x1, R178 ;  /* 0x00000001b0f17824 */ /* 0x000fe200078e02b2 */
[----:B------:R-:W-:Y:S01]  /*1980*/  SHF.R.S32.HI R3, RZ, 0x1f, R20 ;  /* 0x0000001fff037819 */ /* 0x000fe20000011414 */
[----:B------:R-:W-:Y:S01]  /*1990*/  IMAD.IADD R179, R0, 0x1, R178 ;  /* 0x0000000100b37824 */ /* 0x000fe200078e02b2 */
[----:B--2---:R-:W-:Y:S01]  /*19a0*/  SHF.R.S32.HI R5, RZ, 0x1f, R21 ;  /* 0x0000001fff057819 */ /* 0x004fe20000011415 */
[--C-:B------:R-:W-:Y:S01]  /*19b0*/  IMAD.IADD R175, R172, 0x1, R0.reuse ;  /* 0x00000001acaf7824 */ /* 0x100fe200078e0200 */
[C---:B------:R-:W-:Y:S01]  /*19c0*/  IADD3 R2, R28.reuse, 0xb8, RZ ;  /* 0x000000b81c027810 */ /* 0x040fe20007ffe0ff */
[----:B------:R1:W-:Y:S01]  /*19d0*/  STL [R1+0x104], R3 ;  /* 0x0001040301007387 */ /* 0x0003e20000100800 */
[C---:B------:R-:W-:Y:S01]  /*19e0*/  IADD3 R9, R28.reuse, 0x98, RZ ;  /* 0x000000981c097810 */ /* 0x040fe20007ffe0ff */
[----:B------:R-:W-:Y:S01]  /*19f0*/  IMAD.IADD R174, R173, 0x1, R0 ;  /* 0x00000001adae7824 */ /* 0x000fe200078e0200 */
[C---:B------:R-:W-:Y:S01]  /*1a00*/  IADD3 R8, R28.reuse, 0xa0, RZ ;  /* 0x000000a01c087810 */ /* 0x040fe20007ffe0ff */
[----:B------:R2:W-:Y:S01]  /*1a10*/  STL [R1+0x108], R5 ;  /* 0x0001080501007387 */ /* 0x0005e20000100800 */
[----:B------:R-:W-:Y:S01]  /*1a20*/  IADD3 R4, R28, 0xb0, RZ ;  /* 0x000000b01c047810 */ /* 0x000fe20007ffe0ff */
[----:B------:R-:W-:Y:S01]  /*1a30*/  IMAD.IADD R0, R0, 0x1, R241 ;  /* 0x0000000100007824 */ /* 0x000fe200078e02f1 */
[----:B------:R-:W-:Y:S01]  /*1a40*/  IADD3 R204, R106, 0x60, RZ ;  /* 0x000000606acc7810 */ /* 0x000fe20007ffe0ff */
[----:B------:R4:W-:Y:S01]  /*1a50*/  STL [R1+0x70], R2 ;  /* 0x0000700201007387 */ /* 0x0009e20000100800 */
[----:B---3--:R-:W-:Y:S01]  /*1a60*/  SHF.R.S32.HI R6, RZ, 0x1f, R19 ;  /* 0x0000001fff067819 */ /* 0x008fe20000011413 */
[----:B------:R-:W-:Y:S01]  /*1a70*/  IMAD.IADD R247, R176, 0x1, R179 ;  /* 0x00000001b0f77824 */ /* 0x000fe200078e02b3 */
[C---:B------:R-:W-:Y:S01]  /*1a80*/  IADD3 R203, R106.reuse, 0x80, RZ ;  /* 0x000000806acb7810 */ /* 0x040fe20007ffe0ff */
[----:B------:R-:W-:Y:S01]  /*1a90*/  STL [R1+0x9c], R18 ;  /* 0x00009c1201007387 */ /* 0x000fe20000100800 */
[----:B------:R-:W-:-:S02]  /*1aa0*/  IADD3 R202, R106, 0xa0, RZ ;  /* 0x000000a06aca7810 */ /* 0x000fc40007ffe0ff */
[C---:B------:R-:W-:Y:S01]  /*1ab0*/  IADD3 R236, R234.reuse, 0x40, RZ ;  /* 0x00000040eaec7810 */ /* 0x040fe20007ffe0ff */
[----:B------:R3:W-:Y:S01]  /*1ac0*/  STL [R1+0x100], R6 ;  /* 0x0001000601007387 */ /* 0x0007e20000100800 */
[----:B------:R-:W-:Y:S02]  /*1ad0*/  IADD3 R237, R234, 0x80, RZ ;  /* 0x00000080eaed7810 */ /* 0x000fe40007ffe0ff */
[----:B------:R-:W-:Y:S01]  /*1ae0*/  SHF.R.S32.HI R235, RZ, 0x1f, R234 ;  /* 0x0000001fffeb7819 */ /* 0x000fe200000114ea */
[----:B------:R-:W-:Y:S01]  /*1af0*/  STL [R1+0x98], R17 ;  /* 0x0000981101007387 */ /* 0x000fe20000100800 */
[----:B------:R-:W-:Y:S02]  /*1b00*/  SHF.R.S32.HI R228, RZ, 0x1f, R106 ;  /* 0x0000001fffe47819 */ /* 0x000fe4000001146a */
[----:B------:R-:W-:Y:S01]  /*1b10*/  SHF.R.S32.HI R233, RZ, 0x1f, R204 ;  /* 0x0000001fffe97819 */ /* 0x000fe200000114cc */
[----:B------:R-:W-:Y:S01]  /*1b20*/  STL [R1+0x94], R16 ;  /* 0x0000941001007387 */ /* 0x000fe20000100800 */
[----:B-1----:R-:W-:-:S02]  /*1b30*/  SHF.R.S32.HI R3, RZ, 0x1f, R251 ;  /* 0x0000001fff037819 */ /* 0x002fc400000114fb */
[----:B------:R-:W-:Y:S01]  /*1b40*/  SHF.R.S32.HI R3, RZ, 0x1f, R15 ;  /* 0x0000001fff037819 */ /* 0x000fe2000001140f */
[----:B------:R-:W-:Y:S01]  /*1b50*/  STL [R1+0x90], R15 ;  /* 0x0000900f01007387 */ /* 0x000fe20000100800 */
[----:B--2---:R-:W-:Y:S02]  /*1b60*/  SHF.R.S32.HI R5, RZ, 0x1f, R18 ;  /* 0x0000001fff057819 */ /* 0x004fe40000011412 */
[----:B------:R-:W-:Y:S01]  /*1b70*/  SHF.R.S32.HI R232, RZ, 0x1f, R203 ;  /* 0x0000001fffe87819 */ /* 0x000fe200000114cb */
[----:B------:R1:W-:Y:S01]  /*1b80*/  STL [R1+0xf0], R3 ;  /* 0x0000f00301007387 */ /* 0x0003e20000100800 */
[----:B----4-:R-:W-:Y:S02]  /*1b90*/  SHF.R.S32.HI R2, RZ, 0x1f, R2 ;  /* 0x0000001fff027819 */ /* 0x010fe40000011402 */
[----:B------:R-:W-:Y:S01]  /*1ba0*/  SHF.R.S32.HI R231, RZ, 0x1f, R202 ;  /* 0x0000001fffe77819 */ /* 0x000fe200000114ca */
[----:B------:R2:W-:Y:S01]  /*1bb0*/  STL [R1+0xfc], R5 ;  /* 0x0000fc0501007387 */ /* 0x0005e20000100800 */
[----:B------:R-:W-:-:S02]  /*1bc0*/  SHF.R.S32.HI R243, RZ, 0x1f, R236 ;  /* 0x0000001ffff37819 */ /* 0x000fc400000114ec */
[----:B------:R-:W-:Y:S01]  /*1bd0*/  SHF.R.S32.HI R242, RZ, 0x1f, R237 ;  /* 0x0000001ffff27819 */ /* 0x000fe200000114ed */
[----:B------:R-:W-:Y:S01]  /*1be0*/  STL [R1+0x8c], R14 ;  /* 0x00008c0e01007387 */ /* 0x000fe20000100800 */
[----:B---3--:R-:W-:Y:S02]  /*1bf0*/  SHF.R.S32.HI R6, RZ, 0x1f, R17 ;  /* 0x0000001fff067819 */ /* 0x008fe40000011411 */
[C---:B------:R-:W-:Y:S01]  /*1c00*/  IADD3 R11, R111.reuse, 0xc100, RZ ;  /* 0x0000c1006f0b7810 */ /* 0x040fe20007ffe0ff */
[----:B------:R-:W-:Y:S01]  /*1c10*/  STL [R1+0x88], R13 ;  /* 0x0000880d01007387 */ /* 0x000fe20000100800 */
[----:B------:R-:W-:Y:S02]  /*1c20*/  IADD3 R10, R111, 0x100, RZ ;  /* 0x000001006f0a7810 */ /* 0x000fe40007ffe0ff */
[----:B------:R-:W-:Y:S01]  /*1c30*/  SHF.R.S32.HI R230, RZ, 0x1f, R210 ;  /* 0x0000001fffe67819 */ /* 0x000fe200000114d2 */
[----:B------:R3:W-:Y:S01]  /*1c40*/  STL [R1+0xf8], R6 ;  /* 0x0000f80601007387 */ /* 0x0007e20000100800 */
[----:B------:R-:W-:-:S03]  /*1c50*/  SHF.R.S32.HI R229, RZ, 0x1f, R209 ;  /* 0x0000001fffe57819 */ /* 0x000fc600000114d1 */
[----:B------:R-:W-:Y:S04]  /*1c60*/  STL [R1+0x84], R12 ;  /* 0x0000840c01007387 */ /* 0x000fe80000100800 */
[----:B------:R-:W-:Y:S01]  /*1c70*/  STL [R1+0x80], R9 ;  /* 0x0000800901007387 */ /* 0x000fe20000100800 */
[----:B-1----:R-:W-:-:S03]  /*1c80*/  SHF.R.S32.HI R3, RZ, 0x1f, R12 ;  /* 0x0000001fff037819 */ /* 0x002fc6000001140c */
[----:B------:R-:W-:Y:S01]  /*1c90*/  STL [R1+0x7c], R8 ;  /* 0x00007c0801007387 */ /* 0x000fe20000100800 */
[----:B--2---:R-:W-:-:S03]  /*1ca0*/  SHF.R.S32.HI R5, RZ, 0x1f, R16 ;  /* 0x0000001fff057819 */ /* 0x004fc60000011410 */
[----:B------:R1:W-:Y:S04]  /*1cb0*/  STL [R1+0xe4], R3 ;  /* 0x0000e40301007387 */ /* 0x0003e80000100800 */
[----:B------:R2:W-:Y:S04]  /*1cc0*/  STL [R1+0xf4], R5 ;  /* 0x0000f40501007387 */ /* 0x0005e80000100800 */
[----:B------:R-:W-:Y:S01]  /*1cd0*/  STL [R1+0x78], R7 ;  /* 0x0000780701007387 */ /* 0x000fe20000100800 */
[----:B---3--:R-:W-:-:S03]  /*1ce0*/  SHF.R.S32.HI R6, RZ, 0x1f, R14 ;  /* 0x0000001fff067819 */ /* 0x008fc6000001140e */
[----:B------:R-:W-:Y:S04]  /*1cf0*/  STL [R1+0x74], R4 ;  /* 0x0000740401007387 */ /* 0x000fe80000100800 */
[----:B------:R3:W-:Y:S04]  /*1d00*/  STL [R1+0xec], R6 ;  /* 0x0000ec0601007387 */ /* 0x0007e80000100800 */
[----:B------:R-:W-:Y:S04]  /*1d10*/  STL [R1+0xd0], R2 ;  /* 0x0000d00201007387 */ /* 0x000fe80000100800 */
[----:B------:R-:W-:Y:S01]  /*1d20*/  STL [R1+0xcc], R0 ;  /* 0x0000cc0001007387 */ /* 0x000fe20000100800 */
[----:B-1----:R-:W-:-:S02]  /*1d30*/  SHF.R.S32.HI R3, RZ, 0x1f, R7 ;  /* 0x0000001fff037819 */ /* 0x002fc40000011407 */
[----:B--2---:R-:W-:-:S03]  /*1d40*/  SHF.R.S32.HI R5, RZ, 0x1f, R13 ;  /* 0x0000001fff057819 */ /* 0x004fc6000001140d */
[----:B------:R1:W-:Y:S04]  /*1d50*/  STL [R1+0xd8], R3 ;  /* 0x0000d80301007387 */ /* 0x0003e80000100800 */
[----:B------:R2:W-:Y:S01]  /*1d60*/  STL [R1+0xe8], R5 ;  /* 0x0000e80501007387 */ /* 0x0005e20000100800 */
[----:B---3--:R-:W-:-:S05]  /*1d70*/  SHF.R.S32.HI R6, RZ, 0x1f, R9 ;  /* 0x0000001fff067819 */ /* 0x008fca0000011409 */
[----:B------:R3:W-:Y:S01]  /*1d80*/  STL [R1+0xe0], R6 ;  /* 0x0000e00601007387 */ /* 0x0007e20000100800 */
[----:B-1----:R-:W-:Y:S02]  /*1d90*/  SHF.R.S32.HI R3, RZ, 0x1f, R4 ;  /* 0x0000001fff037819 */ /* 0x002fe40000011404 */
[----:B--2---:R-:W-:-:S03]  /*1da0*/  SHF.R.S32.HI R5, RZ, 0x1f, R8 ;  /* 0x0000001fff057819 */ /* 0x004fc60000011408 */
[----:B------:R3:W-:Y:S04]  /*1db0*/  STL [R1+0xd4], R3 ;  /* 0x0000d40301007387 */ /* 0x0007e80000100800 */
[----:B------:R3:W-:Y:S02]  /*1dc0*/  STL [R1+0xdc], R5 ;  /* 0x0000dc0501007387 */ /* 0x0007e40000100800 */
.L_x_2457:
[----:B------:R-:W-:Y:S01]  /*1dd0*/  ISETP.NE.U32.AND P0, PT, RZ, c[0x0][0x370], PT ;  /* 0x0000dc00ff007a0c */ /* 0x000fe20003f05070 */
[----:B------:R-:W-:Y:S01]  /*1de0*/  IMAD.MOV.U32 R18, RZ, RZ, 0x4 ;  /* 0x00000004ff127424 */ /* 0x000fe200078e00ff */
[----:B------:R-:W-:Y:S01]  /*1df0*/  ISETP.NE.U32.AND P4, PT, RZ, c[0x0][0x358], PT ;  /* 0x0000d600ff007a0c */ /* 0x000fe20003f85070 */
[----:B------:R-:W-:Y:S01]  /*1e00*/  IMAD.MOV.U32 R0, RZ, RZ, RZ ;  /* 0x000000ffff007224 */ /* 0x000fe200078e00ff */
[----:B------:R-:W-:Y:S01]  /*1e10*/  ISETP.NE.AND.EX P0, PT, RZ, c[0x0][0x374], PT, P0 ;  /* 0x0000dd00ff007a0c */ /* 0x000fe20003f05300 */
[----:B------:R-:W-:Y:S01]  /*1e20*/  IMAD.MOV.U32 R17, RZ, RZ, RZ ;  /* 0x000000ffff117224 */ /* 0x000fe200078e00ff */
[----:B------:R-:W-:Y:S01]  /*1e30*/  ISETP.NE.AND.EX P4, PT, RZ, c[0x0][0x35c], PT, P4 ;  /* 0x0000d700ff007a0c */ /* 0x000fe20003f85340 */
[----:B------:R-:W-:Y:S01]  /*1e40*/  IMAD.MOV.U32 R28, RZ, RZ, RZ ;  /* 0x000000ffff1c7224 */ /* 0x000fe200078e00ff */
[----:B------:R-:W-:Y:S01]  /*1e50*/  ISETP.NE.U32.AND P3, PT, RZ, c[0x0][0x350], PT ;  /* 0x0000d400ff007a0c */ /* 0x000fe20003f65070 */
[----:B---3--:R-:W-:Y:S01]  /*1e60*/  IMAD.WIDE R4, R227, R18, c[0x0][0x350] ;  /* 0x0000d400e3047625 */ /* 0x008fe200078e0212 */
        /* <DEDUP_REMOVED lines=19> */
[----:B------:R1:W5:Y:S02]  /*1fa0*/  @P1 LDG.E R15, [R12.64] ;  /* 0x0000000a0c0f1981 */ /* 0x000364000c1e1900 */
[----:B------:R-:W-:Y:S02]  /*1fb0*/  IMAD.U32 R27, RZ, RZ, UR4 ;  /* 0x00000004ff1b7e24 */ /* 0x000fe4000f8e00ff */
[----:B------:R-:W-:Y:S02]  /*1fc0*/  IMAD.MOV.U32 R198, RZ, RZ, c[0x0][0x228] ;  /* 0x00008a00ffc67624 */ /* 0x000fe400078e00ff */
[----:B-1----:R-:W-:-:S05]  /*1fd0*/  IMAD.U32 R12, RZ, RZ, UR7 ;  /* 0x00000007ff0c7e24 */ /* 0x002fca000f8e00ff */
[----:B------:R-:W-:-:S04]  /*1fe0*/  IADD3 R144, P0, R12, 0x48, RZ ;  /* 0x000000480c907810 */ /* 0x000fc80007f1e0ff */
        /* <DEDUP_REMOVED lines=15> */
.L_x_2257:
[----:B-----5:R1:W-:Y:S01]  /*20e0*/  STL [R1+0x58], R15 ;  /* 0x0000580f01007387 */ /* 0x0203e20000100800 */
[----:B------:R-:W-:-:S04]  /*20f0*/  ISETP.NE.U32.AND P0, PT, RZ, c[0x0][0x368], PT ;  /* 0x0000da00ff007a0c */ /* 0x000fc80003f05070 */
[----:B------:R-:W-:-:S13]  /*2100*/  ISETP.NE.AND.EX P0, PT, RZ, c[0x0][0x36c], PT, P0 ;  /* 0x0000db00ff007a0c */ /* 0x000fda0003f05300 */
[----:B------:R-:W-:Y:S05]  /*2110*/  @!P0 BRA `(.L_x_2258) ;  /* 0x0000003000008947 */ /* 0x000fea0003800000 */
[----:B------:R-:W-:-:S05]  /*2120*/  IMAD.WIDE R4, R227, R18, c[0x0][0x368] ;  /* 0x0000da00e3047625 */ /* 0x000fca00078e0212 */
[----:B------:R2:W5:Y:S01]  /*2130*/  LDG.E R27, [R4.64] ;  /* 0x0000000a041b7981 */ /* 0x000562000c1e1900 */
[----:B------:R-:W-:Y:S05]  /*2140*/  BRA `(.L_x_2259) ;  /* 0x0000004000007947 */ /* 0x000fea0003800000 */
.L_x_2258:
[----:B------:R-:W-:Y:S05]  /*2150*/  @!P3 BRA `(.L_x_2259) ;  /* 0x000000300000b947 */ /* 0x000fea0003800000 */
[----:B------:R2:W4:Y:S04]  /*2160*/  LDG.E R6, [R4.64] ;  /* 0x0000000a04067981 */ /* 0x000528000c1e1900 */
[----:B--2---:R-:W4:Y:S02]  /*2170*/  LDG.E R4, [R4.64+0x4] ;  /* 0x0000040a04047981 */ /* 0x004f24000c1e1900 */
[----:B----4-:R-:W-:Y:S02]  /*2180*/  IADD3 R27, -R6, R4, RZ ;  /* 0x00000004061b7210 */ /* 0x010fe40007ffe1ff */
.L_x_2259:
[----:B------:R-:W-:Y:S01]  /*2190*/  ISETP.NE.U32.AND P0, PT, RZ, c[0x0][0x378], PT ;  /* 0x0000de00ff007a0c */ /* 0x000fe20003f05070 */
[----:B------:R-:W4:Y:S03]  /*21a0*/  LDL R6, [R1+0xc4] ;  /* 0x0000c40001067983 */ /* 0x000f260000100800 */
[----:B------:R-:W-:Y:S01]  /*21b0*/  ISETP.NE.AND.EX P0, PT, RZ, c[0x0][0x37c], PT, P0 ;  /* 0x0000df00ff007a0c */ /* 0x000fe20003f05300 */
[----:B--23--:R2:W3:Y:S01]  /*21c0*/  @P4 LDG.E R5, [R2.64] ;  /* 0x0000000a02054981 */ /* 0x00c4e2000c1e1900 */
[----:B-----5:R-:W-:-:S03]  /*21d0*/  IMAD.MOV.U32 R24, RZ, RZ, R27 ;  /* 0x000000ffff187224 */ /* 0x020fc600078e001b */
[----:B------:R2:W3:Y:S08]  /*21e0*/  @P4 LDG.E R4, [R2.64+0x4] ;  /* 0x0000040a02044981 */ /* 0x0004f0000c1e1900 */
[----:B--2---:R-:W-:-:S05]  /*21f0*/  @P0 IMAD.WIDE R2, R227, R18, c[0x0][0x378] ;  /* 0x0000de00e3020625 */ /* 0x004fca00078e0212 */
[----:B------:R2:W3:Y:S01]  /*2200*/  @P0 LDG.E R24, [R2.64] ;  /* 0x0000000a02180981 */ /* 0x0004e2000c1e1900 */
[----:B------:R-:W-:-:S05]  /*2210*/  IMAD.IADD R14, R27, 0x1, -R0 ;  /* 0x000000011b0e7824 */ /* 0x000fca00078e0a00 */
[----:B------:R1:W-:Y:S01]  /*2220*/  STL [R1+0x5c], R14 ;  /* 0x00005c0e01007387 */ /* 0x0003e20000100800 */
[----:B--2---:R-:W-:-:S05]  /*2230*/  IMAD.MOV.U32 R2, RZ, RZ, c[0x0][0x2c4] ;  /* 0x0000b100ff027624 */ /* 0x004fca00078e00ff */
[----:B------:R-:W-:Y:S01]  /*2240*/  ISETP.NE.AND P1, PT, R2, 0x1, PT ;  /* 0x000000010200780c */ /* 0x000fe20003f25270 */
[----:B----4-:R-:W-:-:S05]  /*2250*/  IMAD.SHL.U32 R240, R6, 0x80, RZ ;  /* 0x0000008006f07824 */ /* 0x010fca00078e00ff */
[----:B------:R-:W-:Y:S01]  /*2260*/  IADD3 R0, R240, 0x7f, RZ ;  /* 0x0000007ff0007810 */ /* 0x000fe20007ffe0ff */
[----:B---3--:R-:W-:Y:S02]  /*2270*/  @P4 IMAD.IADD R198, R4, 0x1, -R5 ;  /* 0x0000000104c64824 */ /* 0x008fe400078e0a05 */
[----:B------:R-:W-:Y:S02]  /*2280*/  IMAD.MOV.U32 R5, RZ, RZ, c[0x0][0x32c] ;  /* 0x0000cb00ff057624 */ /* 0x000fe400078e00ff */
[----:B------:R-:W-:Y:S02]  /*2290*/  IMAD.IADD R199, R14, 0x1, R198 ;  /* 0x000000010ec77824 */ /* 0x000fe400078e02c6 */
[----:B------:R-:W-:Y:S01]  /*22a0*/  @P1 IMAD.HI.U32 R3, R0, c[0x0][0x2c8], RZ ;  /* 0x0000b20000031a27 */ /* 0x000fe200078e00ff */
[----:B------:R-:W-:Y:S02]  /*22b0*/  ISETP.GE.AND P2, PT, R5, 0x1, PT ;  /* 0x000000010500780c */ /* 0x000fe40003f46270 */
[----:B------:R1:W-:Y:S01]  /*22c0*/  STL.64 [R1+0x60], R198 ;  /* 0x000060c601007387 */ /* 0x0003e20000100a00 */
[----:B------:R-:W-:-:S02]  /*22d0*/  IADD3 R2, R199, 0x3f, RZ ;  /* 0x0000003fc7027810 */ /* 0x000fc40007ffe0ff */
[----:B------:R-:W-:Y:S02]  /*22e0*/  @P1 SHF.R.U32.HI R0, RZ, c[0x0][0x2cc], R3 ;  /* 0x0000b300ff001a19 */ /* 0x000fe40000011603 */
[----:B------:R-:W-:Y:S02]  /*22f0*/  SHF.R.S32.HI R3, RZ, 0x1f, R2 ;  /* 0x0000001fff037819 */ /* 0x000fe40000011402 */
[----:B------:R-:W-:Y:S02]  /*2300*/  IADD3 R0, R0, 0x1, R199 ;  /* 0x0000000100007810 */ /* 0x000fe40007ffe0c7 */
[----:B------:R-:W-:-:S03]  /*2310*/  LEA.HI R2, R3, R2, RZ, 0x6 ;  /* 0x0000000203027211 */ /* 0x000fc600078f30ff */
[----:B------:R-:W-:Y:S01]  /*2320*/  IMAD.IADD R3, R0, 0x1, -R15 ;  /* 0x0000000100037824 */ /* 0x000fe200078e0a0f */
[----:B------:R-:W-:-:S04]  /*2330*/  SHF.R.S32.HI R16, RZ, 0x6, R2 ;  /* 0x00000006ff107819 */ /* 0x000fc80000011402 */
[----:B------:R-:W-:Y:S01]  /*2340*/  IADD3 R2, R3, c[0x0][0x328], RZ ;  /* 0x0000ca0003027a10 */ /* 0x000fe20007ffe0ff */
[----:B------:R1:W-:Y:S01]  /*2350*/  STL [R1+0x68], R24 ;  /* 0x0000681801007387 */ /* 0x0003e20000100800 */
        /* <DEDUP_REMOVED lines=11> */
.L_x_2262:
[----:B------:R-:W-:-:S13]  /*2410*/  ISETP.NE.AND P0, PT, R5, 0x1, PT ;  /* 0x000000010500780c */ /* 0x000fda0003f05270 */
[----:B------:R-:W-:-:S05]  /*2420*/  @P0 IMAD.HI.U32 R3, R0, c[0x0][0x330], RZ ;  /* 0x0000cc0000030a27 */ /* 0x000fca00078e00ff */
[----:B------:R-:W-:Y:S02]  /*2430*/  @P0 SHF.R.U32.HI R0, RZ, c[0x0][0x334], R3 ;  /* 0x0000cd00ff000a19 */ /* 0x000fe40000011603 */
.L_x_2263:
[----:B------:R-:W-:Y:S05]  /*2440*/  BSYNC B0 ;  /* 0x0000000000007941 */ /* 0x000fea0003800000 */
.L_x_2261:
[----:B------:R-:W-:-:S05]  /*2450*/  IMAD R0, R0, R5, c[0x0][0x32c] ;  /* 0x0000cb0000007624 */ /* 0x000fca00078e0205 */
[----:B------:R-:W-:-:S04]  /*2460*/  IMNMX R2, R2, R0, PT ;  /* 0x0000000002027217 */ /* 0x000fc80003800200 */
.L_x_2260:
        /* <DEDUP_REMOVED lines=20> */
.L_x_2266:
[----:B------:R-:W-:-:S13]  /*25b0*/  ISETP.NE.AND P0, PT, R5, 0x1, PT ;  /* 0x000000010500780c */ /* 0x000fda0003f05270 */
[----:B------:R-:W-:-:S05]  /*25c0*/  @P0 IMAD.HI.U32 R3, R0, c[0x0][0x330], RZ ;  /* 0x0000cc0000030a27 */ /* 0x000fca00078e00ff */
[----:B------:R-:W-:Y:S02]  /*25d0*/  @P0 SHF.R.U32.HI R0, RZ, c[0x0][0x334], R3 ;  /* 0x0000cd00ff000a19 */ /* 0x000fe40000011603 */
.L_x_2267:
[----:B------:R-:W-:Y:S05]  /*25e0*/  BSYNC B0 ;  /* 0x0000000000007941 */ /* 0x000fea0003800000 */
.L_x_2265:
[----:B------:R-:W-:-:S05]  /*25f0*/  IMAD R0, R0, c[0x0][0x32c], RZ ;  /* 0x0000cb0000007a24 */ /* 0x000fca00078e02ff */
[----:B------:R-:W-:-:S04]  /*2600*/  IMNMX R2, R2, R0, !PT ;  /* 0x0000000002027217 */ /* 0x000fc80007800200 */
.L_x_2264:
[----:B------:R-:W-:Y:S01]  /*2610*/  SHF.R.S32.HI R6, RZ, 0x1f, R2 ;  /* 0x0000001fff067819 */ /* 0x000fe20000011402 */
[----:B------:R-:W-:Y:S01]  /*2620*/  BSSY B0, `(.L_x_2268) ;  /* 0x0000028000007945 */ /* 0x000fe20003800000 */
[----:B------:R-:W-:Y:S02]  /*2630*/  LOP3.LUT R250, R9, 0xff, RZ, 0xc0, !PT ;  /* 0x000000ff09fa7812 */ /* 0x000fe400078ec0ff */
[----:B------:R-:W-:Y:S01]  /*2640*/  LEA.HI R6, R6, R2, RZ, 0x6 ;  /* 0x0000000206067211 */ /* 0x000fe200078f30ff */
[----:B------:R-:W-:Y:S01]  /*2650*/  IMAD.MOV.U32 R2, RZ, RZ, RZ ;  /* 0x000000ffff027224 */ /* 0x000fe200078e00ff */
[----:B------:R-:W-:Y:S02]  /*2660*/  SHF.R.U32.HI R248, RZ, 0x10, R9 ;  /* 0x00000010fff87819 */ /* 0x000fe40000011609 */
[----:B------:R-:W-:-:S04]  /*2670*/  SHF.R.S32.HI R6, RZ, 0x6, R6 ;  /* 0x00000006ff067819 */ /* 0x000fc80000011406 */
[----:B------:R-:W-:-:S04]  /*2680*/  IMNMX R6, RZ, R6, !PT ;  /* 0x00000006ff067217 */ /* 0x000fc80007800200 */
[----:B------:R-:W-:-:S13]  /*2690*/  ISETP.GT.AND P0, PT, R8, R6, PT ;  /* 0x000000060800720c */ /* 0x000fda0003f04270 */
[----:B------:R-:W-:Y:S05]  /*26a0*/  @!P0 BRA `(.L_x_2269) ;  /* 0x000001f000008947 */ /* 0x000fea0003800000 */
[----:B------:R-:W-:-:S04]  /*26b0*/  ISETP.NE.AND P0, PT, R248, RZ, PT ;  /* 0x000000fff800720c */ /* 0x000fc80003f05270 */
[----:B------:R-:W-:-:S04]  /*26c0*/  SEL R0, R248, c[0x0][0x338], P0 ;  /* 0x0000ce00f8007a07 */ /* 0x000fc80000000000 */
        /* <DEDUP_REMOVED lines=29> */
.L_x_2269:
[----:B------:R-:W-:Y:S05]  /*28a0*/  BSYNC B0 ;  /* 0x0000000000007941 */ /* 0x000fea0003800000 */
.L_x_2268:
[----:B------:R-:W-:-:S04]  /*28b0*/  IMAD R0, R250, R2, R6 ;  /* 0x00000002fa007224 */ /* 0x000fc800078e0206 */
[C---:B------:R-:W-:Y:S02]  /*28c0*/  IMAD.IADD R2, R0.reuse, 0x1, R2 ;  /* 0x0000000100027824 */ /* 0x040fe400078e0202 */
[----:B------:R-:W-:-:S03]  /*28d0*/  IMAD R0, R0, 0x40, -R14 ;  /* 0x0000004000007824 */ /* 0x000fc600078e0a0e */
[----:B------:R-:W-:Y:S02]  /*28e0*/  IMNMX R2, R8, R2, PT ;  /* 0x0000000208027217 */ /* 0x000fe40003800200 */
[----:B------:R-:W-:-:S03]  /*28f0*/  IMNMX R0, RZ, R0, !PT ;  /* 0x00000000ff007217 */ /* 0x000fc60007800200 */
[----:B------:R-:W-:Y:S01]  /*2900*/  IMAD R2, R2, 0x40, -R14 ;  /* 0x0000004002027824 */ /* 0x000fe200078e0a0e */
[----:B------:R-:W-:-:S04]  /*2910*/  SHF.R.U32.HI R31, RZ, 0x6, R0 ;  /* 0x00000006ff1f7819 */ /* 0x000fc80000011600 */
[----:B------:R-:W-:Y:S01]  /*2920*/  IMNMX R2, R2, R198, PT ;  /* 0x000000c602027217 */ /* 0x000fe20003800200 */
[----:B------:R-:W-:-:S03]  /*2930*/  IMAD.MOV.U32 R6, RZ, RZ, R31 ;  /* 0x000000ffff067224 */ /* 0x000fc600078e001f */
[----:B------:R-:W-:-:S13]  /*2940*/  ISETP.GT.AND P0, PT, R2, R0, PT ;  /* 0x000000000200720c */ /* 0x000fda0003f04270 */
[----:B------:R-:W-:-:S04]  /*2950*/  @P0 IADD3 R2, R2, 0x3f, RZ ;  /* 0x0000003f02020810 */ /* 0x000fc80007ffe0ff */
        /* <DEDUP_REMOVED lines=9> */
[----:B------:R-:W-:Y:S01]  /*29f0*/  SHF.R.S32.HI R18, RZ, 0x1f, R227 ;  /* 0x0000001fff127819 */ /* 0x000fe200000114e3 */
[----:B------:R-:W-:Y:S01]  /*2a00*/  IMAD.MOV.U32 R29, RZ, RZ, 0x6 ;  /* 0x00000006ff1d7424 */ /* 0x000fe200078e00ff */
[----:B------:R-:W-:Y:S01]  /*2a10*/  LOP3.LUT R129, R226, 0xffff, RZ, 0xc0, !PT ;  /* 0x0000ffffe2817812 */ /* 0x000fe200078ec0ff */
[----:B------:R-:W-:Y:S01]  /*2a20*/  IMAD.MOV.U32 R139, RZ, RZ, 0x5 ;  /* 0x00000005ff8b7424 */ /* 0x000fe200078e00ff */
[----:B------:R-:W-:Y:S01]  /*2a30*/  SEL R7, R18, RZ, !P4 ;  /* 0x000000ff12077207 */ /* 0x000fe20006000000 */
[----:B------:R-:W-:Y:S01]  /*2a40*/  IMAD.IADD R133, R28, 0x1, R27 ;  /* 0x000000011c857824 */ /* 0x000fe200078e021b */
[----:B-1----:R-:W-:Y:S01]  /*2a50*/  IADD3 R14, R6, -0x1, RZ ;  /* 0xffffffff060e7810 */ /* 0x002fe20007ffe0ff */
[----:B------:R-:W-:Y:S01]  /*2a60*/  IMAD.WIDE.U32 R4, R129, c[0x0][0x240], R234 ;  /* 0x0000900081047a25 */ /* 0x000fe200078e00ea */
[----:B------:R-:W-:Y:S02]  /*2a70*/  SEL R0, R227, RZ, !P4 ;  /* 0x000000ffe3007207 */ /* 0x000fe40006000000 */
[----:B------:R-:W-:Y:S01]  /*2a80*/  LOP3.LUT R208, R208, 0xfffffffe, RZ, 0xc0, !PT ;  /* 0xfffffffed0d07812 */ /* 0x000fe200078ec0ff */
[C---:B------:R-:W-:Y:S01]  /*2a90*/  IMAD R8, R7.reuse, c[0x0][0x248], RZ ;  /* 0x0000920007087a24 */ /* 0x040fe200078e02ff */
[----:B------:R-:W-:Y:S01]  /*2aa0*/  SHF.R.S32.HI R23, RZ, 0x1f, R211 ;  /* 0x0000001fff177819 */ /* 0x000fe200000114d3 */
[----:B------:R-:W-:Y:S01]  /*2ab0*/  IMAD R7, R7, c[0x0][0x268], RZ ;  /* 0x00009a0007077a24 */ /* 0x000fe200078e02ff */
[----:B------:R-:W-:Y:S01]  /*2ac0*/  SHF.R.S32.HI R109, RZ, 0x1f, R108 ;  /* 0x0000001fff6d7819 */ /* 0x000fe2000001146c */
[----:B------:R-:W-:-:S02]  /*2ad0*/  IMAD R13, R14, -0x40, -R246 ;  /* 0xffffffc00e0d7824 */ /* 0x000fc400078e0af6 */
[----:B------:R-:W-:Y:S02]  /*2ae0*/  IMAD R5, R129, c[0x0][0x244], R5 ;  /* 0x0000910081057a24 */ /* 0x000fe400078e0205 */
[C---:B------:R-:W-:Y:S02]  /*2af0*/  IMAD R9, R0.reuse, c[0x0][0x26c], R7 ;  /* 0x00009b0000097a24 */ /* 0x040fe400078e0207 */
[----:B------:R-:W-:Y:S02]  /*2b00*/  IMAD.IADD R7, R13, 0x1, R198 ;  /* 0x000000010d077824 */ /* 0x000fe400078e02c6 */
[----:B------:R-:W-:Y:S01]  /*2b10*/  IMAD R12, R0, c[0x0][0x24c], R8 ;  /* 0x00009300000c7a24 */ /* 0x000fe200078e0208 */
[----:B------:R-:W-:Y:S01]  /*2b20*/  SHF.R.S32.HI R8, RZ, 0x1f, R17 ;  /* 0x0000001fff087819 */ /* 0x000fe20000011411 */
[----:B--2---:R-:W-:Y:S01]  /*2b30*/  IMAD.WIDE.U32 R2, R129, c[0x0][0x260], R234 ;  /* 0x0000980081027a25 */ /* 0x004fe200078e00ea */
[C---:B------:R-:W-:Y:S02]  /*2b40*/  ISETP.GE.AND P2, PT, R7.reuse, 0x1, PT ;  /* 0x000000010700780c */ /* 0x040fe40003f46270 */
[----:B------:R-:W-:Y:S01]  /*2b50*/  ISETP.GE.AND P1, PT, R7, 0x21, PT ;  /* 0x000000210700780c */ /* 0x000fe20003f26270 */
[----:B------:R-:W-:-:S02]  /*2b60*/  IMAD R3, R129, c[0x0][0x264], R3 ;  /* 0x0000990081037a24 */ /* 0x000fc400078e0203 */
[----:B------:R-:W-:-:S04]  /*2b70*/  IMAD.WIDE.U32 R4, R0, c[0x0][0x248], R4 ;  /* 0x0000920000047a25 */ /* 0x000fc800078e0004 */
[----:B------:R-:W-:Y:S01]  /*2b80*/  IMAD.WIDE.U32 R2, R0, c[0x0][0x268], R2 ;  /* 0x00009a0000027a25 */ /* 0x000fe200078e0002 */
[----:B------:R-:W-:-:S03]  /*2b90*/  IADD3 R0, P0, R246, R17, RZ ;  /* 0x00000011f6007210 */ /* 0x000fc60007f1e0ff */
[----:B------:R-:W-:Y:S01]  /*2ba0*/  IMAD.MOV.U32 R26, RZ, RZ, R14 ;  /* 0x000000ffff1a7224 */ /* 0x000fe200078e000e */
[----:B------:R-:W-:Y:S01]  /*2bb0*/  LEA.HI.X.SX32 R7, R246, R8, 0x1, P0 ;  /* 0x00000008f6077211 */ /* 0x000fe200000f0eff */
[----:B------:R-:W-:Y:S02]  /*2bc0*/  IMAD.IADD R3, R3, 0x1, R9 ;  /* 0x0000000103037824 */ /* 0x000fe400078e0209 */
[----:B------:R-:W-:Y:S01]  /*2bd0*/  IMAD.IADD R5, R5, 0x1, R12 ;  /* 0x0000000105057824 */ /* 0x000fe200078e020c */
[----:B------:R-:W-:Y:S01]  /*2be0*/  ISETP.GT.AND P0, PT, R26, R31, PT ;  /* 0x0000001f1a00720c */ /* 0x000fe20003f04270 */
[----:B------:R-:W-:Y:S02]  /*2bf0*/  IMAD.MOV.U32 R9, RZ, RZ, c[0x0][0x238] ;  /* 0x00008e00ff097624 */ /* 0x000fe400078e00ff */
[----:B------:R-:W-:Y:S02]  /*2c00*/  IMAD.MOV.U32 R12, RZ, RZ, c[0x0][0x258] ;  /* 0x00009600ff0c7624 */ /* 0x000fe400078e00ff */
[----:B------:R-:W-:Y:S01]  /*2c10*/  IMAD R8, R7, c[0x0][0x238], RZ ;  /* 0x00008e0007087a24 */ /* 0x000fe200078e02ff */
[-C--:B------:R-:W-:Y:S01]  /*2c20*/  SHF.L.U64.HI R140, R9, R29.reuse, c[0x0][0x23c] ;  /* 0x00008f00098c7619 */ /* 0x080fe2000001021d */
[----:B------:R-:W-:Y:S01]  /*2c30*/  IMAD R7, R7, c[0x0][0x258], RZ ;  /* 0x0000960007077a24 */ /* 0x000fe200078e02ff */
[----:B------:R-:W-:Y:S01]  /*2c40*/  SHF.L.U64.HI R141, R12, R29, c[0x0][0x25c] ;  /* 0x000097000c8d7619 */ /* 0x000fe2000001021d */
[C---:B------:R-:W-:Y:S01]  /*2c50*/  IMAD R8, R0.reuse, c[0x0][0x23c], R8 ;  /* 0x00008f0000087a24 */ /* 0x040fe200078e0208 */
[-C--:B------:R-:W-:Y:S01]  /*2c60*/  SHF.L.U64.HI R136, R9, R139.reuse, c[0x0][0x23c] ;  /* 0x00008f0009887619 */ /* 0x080fe2000001028b */
[----:B------:R-:W-:Y:S01]  /*2c70*/  IMAD.WIDE.U32 R98, R0, c[0x0][0x238], R4 ;  /* 0x00008e0000627a25 */ /* 0x000fe200078e0004 */
[----:B------:R-:W-:-:S02]  /*2c80*/  SHF.L.U64.HI R139, R12, R139, c[0x0][0x25c] ;  /* 0x000097000c8b7619 */ /* 0x000fc4000001028b */
[----:B------:R-:W-:Y:S01]  /*2c90*/  @P0 IADD3 R16, R6, -0x2, RZ ;  /* 0xfffffffe06100810 */ /* 0x000fe20007ffe0ff */
[C---:B------:R-:W-:Y:S01]  /*2ca0*/  IMAD.WIDE.U32 R96, R0.reuse, c[0x0][0x258], R2 ;  /* 0x0000960000607a25 */ /* 0x040fe200078e0002 */
[----:B------:R-:W-:Y:S02]  /*2cb0*/  SHF.R.S32.HI R2, RZ, 0x1f, R14 ;  /* 0x0000001fff027819 */ /* 0x000fe4000001140e */
[----:B------:R-:W-:Y:S01]  /*2cc0*/  @P0 SHF.R.S32.HI R4, RZ, 0x1f, R16 ;  /* 0x0000001fff040819 */ /* 0x000fe20000011410 */
[----:B------:R-:W-:Y:S02]  /*2cd0*/  IMAD R7, R0, c[0x0][0x25c], R7 ;  /* 0x0000970000077a24 */ /* 0x000fe400078e0207 */
[----:B------:R-:W-:Y:S02]  /*2ce0*/  IMAD.SHL.U32 R142, R9, 0x40, RZ ;  /* 0x00000040098e7824 */ /* 0x000fe400078e00ff */
[----:B------:R-:W-:Y:S01]  /*2cf0*/  IMAD R0, R140, R14, RZ ;  /* 0x0000000e8c007224 */ /* 0x000fe200078e02ff */
[----:B------:R-:W-:Y:S01]  /*2d00*/  IADD3 R95, R97, R7, RZ ;  /* 0x00000007615f7210 */ /* 0x000fe20007ffe0ff */
[----:B------:R-:W-:-:S02]  /*2d10*/  IMAD.SHL.U32 R148, R12, 0x40, RZ ;  /* 0x000000400c947824 */ /* 0x000fc400078e00ff */
[----:B------:R-:W-:Y:S02]  /*2d20*/  IMAD R3, R141, R14, RZ ;  /* 0x0000000e8d037224 */ /* 0x000fe400078e02ff */
[----:B------:R-:W-:Y:S02]  /*2d30*/  IMAD.IADD R93, R99, 0x1, R8 ;  /* 0x00000001635d7824 */ /* 0x000fe400078e0208 */
[----:B------:R-:W-:Y:S02]  /*2d40*/  IMAD.MOV.U32 R92, RZ, RZ, R98 ;  /* 0x000000ffff5c7224 */ /* 0x000fe400078e0062 */
[----:B------:R-:W-:Y:S02]  /*2d50*/  IMAD R6, R2, R142, R0 ;  /* 0x0000008e02067224 */ /* 0x000fe400078e0200 */
[----:B------:R-:W-:Y:S02]  /*2d60*/  @P0 IMAD R0, R140, R16, RZ ;  /* 0x000000108c000224 */ /* 0x000fe400078e02ff */
[----:B------:R-:W-:-:S02]  /*2d70*/  IMAD R7, R2, R148, R3 ;  /* 0x0000009402077224 */ /* 0x000fc400078e0203 */
[----:B------:R-:W-:-:S04]  /*2d80*/  IMAD.WIDE.U32 R2, R14, R142, R92 ;  /* 0x0000008e0e027225 */ /* 0x000fc800078e005c */
[----:B------:R-:W-:Y:S02]  /*2d90*/  IMAD.SHL.U32 R143, R9, 0x20, RZ ;  /* 0x00000020098f7824 */ /* 0x000fe400078e00ff */
[----:B------:R-:W-:Y:S02]  /*2da0*/  @P0 IMAD R25, R4, R142, R0 ;  /* 0x0000008e04190224 */ /* 0x000fe400078e0200 */
[----:B------:R-:W-:Y:S01]  /*2db0*/  IMAD.IADD R0, R3, 0x1, R6 ;  /* 0x0000000103007824 */ /* 0x000fe200078e0206 */
[----:B------:R-:W-:Y:S01]  /*2dc0*/  @P1 IADD3 R3, P3, R143, R2, RZ ;  /* 0x000000028f031210 */ /* 0x000fe20007f7e0ff */
[----:B------:R-:W-:Y:S02]  /*2dd0*/  IMAD.SHL.U32 R150, R12, 0x20, RZ ;  /* 0x000000200c967824 */ /* 0x000fe400078e00ff */
[----:B------:R-:W-:Y:S02]  /*2de0*/  IMAD.MOV.U32 R94, RZ, RZ, R96 ;  /* 0x000000ffff5e7224 */ /* 0x000fe400078e0060 */
[----:B------:R-:W-:Y:S01]  /*2df0*/  @P1 IMAD.X R6, R0, 0x1, R136, P3 ;  /* 0x0000000100061824 */ /* 0x000fe200018e0688 */
[----:B------:R-:W-:Y:S01]  /*2e00*/  @P1 LEA R12, P3, R3, c[0x0][0x220], 0x1 ;  /* 0x00008800030c1a11 */ /* 0x000fe200078608ff */
[----:B------:R-:W-:Y:S01]  /*2e10*/  IMAD.WIDE.U32 R4, R14, R148, R94 ;  /* 0x000000940e047225 */ /* 0x000fe200078e005e */
[----:B------:R-:W-:-:S02]  /*2e20*/  @P2 LEA R14, P4, R2, c[0x0][0x220], 0x1 ;  /* 0x00008800020e2a11 */ /* 0x000fc400078808ff */
[----:B------:R-:W-:Y:S01]  /*2e30*/  @P1 LEA.HI.X R13, R3, c[0x0][0x224], R6, 0x1, P3 ;  /* 0x00008900030d1a11 */ /* 0x000fe200018f0c06 */
[----:B------:R-:W-:Y:S01]  /*2e40*/  @P0 IMAD.WIDE.U32 R16, R16, R142, R92 ;  /* 0x0000008e10100225 */ /* 0x000fe200078e005c */
[----:B------:R-:W-:Y:S02]  /*2e50*/  ISETP.GE.AND P3, PT, R234, c[0x0][0x1d4], PT ;  /* 0x00007500ea007a0c */ /* 0x000fe40003f66270 */
[----:B------:R-:W-:Y:S01]  /*2e60*/  @P2 LEA.HI.X R15, R2, c[0x0][0x224], R0, 0x1, P4 ;  /* 0x00008900020f2a11 */ /* 0x000fe200020f0c00 */
[----:B------:R-:W-:Y:S01]  /*2e70*/  IMAD.IADD R2, R5, 0x1, R7 ;  /* 0x0000000105027824 */ /* 0x000fe200078e0207 */
[----:B------:R-:W-:Y:S01]  /*2e80*/  @P2 LEA R8, P6, R4, c[0x0][0x250], 0x1 ;  /* 0x0000940004082a11 */ /* 0x000fe200078c08ff */
[C---:B------:R-:W-:Y:S01]  /*2e90*/  IMAD R22, R23.reuse, c[0x0][0x280], RZ ;  /* 0x0000a00017167a24 */ /* 0x040fe200078e02ff */
[----:B------:R-:W-:Y:S01]  /*2ea0*/  @P1 IADD3 R0, P4, R150, R4, RZ ;  /* 0x0000000496001210 */ /* 0x000fe20007f9e0ff */
[----:B------:R-:W-:Y:S01]  /*2eb0*/  IMAD R23, R23, c[0x0][0x290], RZ ;  /* 0x0000a40017177a24 */ /* 0x000fe200078e02ff */
[----:B------:R-:W-:Y:S01]  /*2ec0*/  @P2 LEA.HI.X R9, R4, c[0x0][0x254], R2, 0x1, P6 ;  /* 0x0000950004092a11 */ /* 0x000fe200030f0c02 */
[----:B------:R-:W-:Y:S01]  /*2ed0*/  IMAD.WIDE.U32 R20, R211, c[0x0][0x280], R108 ;  /* 0x0000a000d3147a25 */ /* 0x000fe200078e006c */
[----:B------:R-:W-:-:S03]  /*2ee0*/  ISETP.GE.AND P6, PT, R236, c[0x0][0x1d4], PT ;  /* 0x00007500ec007a0c */ /* 0x000fc60003fc6270 */
[----:B------:R-:W-:Y:S01]  /*2ef0*/  @P3 LOP3.LUT R208, R208, 0x1, RZ, 0xfc, !PT ;  /* 0x00000001d0d03812 */ /* 0x000fe200078efcff */
[----:B------:R-:W-:Y:S01]  /*2f00*/  @P1 IMAD.X R2, R2, 0x1, R139, P4 ;  /* 0x0000000102021824 */ /* 0x000fe200020e068b */
[----:B------:R-:W-:Y:S01]  /*2f10*/  @P1 LEA R6, P3, R0, c[0x0][0x250], 0x1 ;  /* 0x0000940000061a11 */ /* 0x000fe200078608ff */
[C---:B------:R-:W-:Y:S01]  /*2f20*/  IMAD R22, R211.reuse, c[0x0][0x284], R22 ;  /* 0x0000a100d3167a24 */ /* 0x040fe200078e0216 */
[----:B------:R-:W-:Y:S01]  /*2f30*/  LOP3.LUT P4, RZ, R208, 0x1, RZ, 0xc0, !PT ;  /* 0x00000001d0ff7812 */ /* 0x000fe2000788c0ff */
[----:B------:R-:W-:Y:S01]  /*2f40*/  IMAD R23, R211, c[0x0][0x294], R23 ;  /* 0x0000a500d3177a24 */ /* 0x000fe200078e0217 */
[----:B------:R-:W-:Y:S01]  /*2f50*/  @P1 LEA.HI.X R7, R0, c[0x0][0x254], R2, 0x1, P3 ;  /* 0x0000950000071a11 */ /* 0x000fe200018f0c02 */
[----:B------:R-:W-:Y:S01]  /*2f60*/  @P0 IMAD.IADD R0, R17, 0x1, R25 ;  /* 0x0000000111000824 */ /* 0x000fe200078e0219 */
[----:B------:R-:W-:Y:S01]  /*2f70*/  @P0 LEA R2, P3, R16, c[0x0][0x220], 0x1 ;  /* 0x0000880010020a11 */ /* 0x000fe200078608ff */
[----:B------:R-:W-:Y:S01]  /*2f80*/  IMAD.IADD R21, R21, 0x1, R22 ;  /* 0x0000000115157824 */ /* 0x000fe200078e0216 */
[----:B------:R-:W-:Y:S01]  /*2f90*/  LOP3.LUT R208, R208, 0xfffffffb, RZ, 0xc0, !PT ;  /* 0xfffffffbd0d07812 */ /* 0x000fe200078ec0ff */
[----:B------:R-:W-:Y:S01]  /*2fa0*/  IMAD.SHL.U32 R84, R238, 0x40, RZ ;  /* 0x00000040ee547824 */ /* 0x000fe200078e00ff */
[----:B------:R-:W-:Y:S01]  /*2fb0*/  @P0 LEA.HI.X R3, R16, c[0x0][0x224], R0, 0x1, P3 ;  /* 0x0000890010030a11 */ /* 0x000fe200018f0c00 */
[----:B------:R-:W-:Y:S01]  /*2fc0*/  IMAD.WIDE.U32 R116, R24, c[0x0][0x280], R20 ;  /* 0x0000a00018747a25 */ /* 0x000fe200078e0014 */
[----:B------:R-:W-:-:S02]  /*2fd0*/  ISETP.GE.AND P3, PT, R107, c[0x0][0x27c], PT ;  /* 0x00009f006b007a0c */ /* 0x000fc40003f66270 */
[----:B------:R-:W-:Y:S01]  /*2fe0*/  LOP3.LUT R84, R84, 0x1c0, RZ, 0xc0, !PT ;  /* 0x000001c054547812 */ /* 0x000fe200078ec0ff */
[----:B------:R-:W-:Y:S01]  /*2ff0*/  @!PT LDS RZ, [RZ] ;  /* 0x00000000fffff984 */ /* 0x000fe20000000800 */
[----:B------:R-:W-:Y:S01]  /*3000*/  @!PT LDS RZ, [RZ] ;  /* 0x00000000fffff984 */ /* 0x000fe20000000800 */
[----:B------:R-:W-:Y:S01]  /*3010*/  @!PT LDS RZ, [RZ] ;  /* 0x00000000fffff984 */ /* 0x000fe20000000800 */
[----:B------:R1:W-:Y:S01]  /*3020*/  @P2 LDGSTS.E.BYPASS.LTC128B.128 [R111+0xc100], [R14.64], !P4 ;  /* 0x0c1000000e6f2fae */ /* 0x0003e2000e101d4a */
[----:B------:R-:W-:Y:S02]  /*3030*/  IMAD.SHL.U32 R32, R244, 0x200, RZ ;  /* 0x00000200f4207824 */ /* 0x000fe400078e00ff */
[----:B------:R-:W-:Y:S01]  /*3040*/  SHF.R.U32.HI R85, RZ, 0x3, R84 ;  /* 0x00000003ff557819 */ /* 0x000fe20000011654 */
[----:B------:R1:W-:Y:S01]  /*3050*/  @P2 LDGSTS.E.BYPASS.LTC128B.128 [R111+0xe100], [R14.64+0x80], !P6 ;  /* 0x0e1000800e6f2fae */ /* 0x0003e2000f101d4a */
[----:B------:R-:W-:Y:S02]  /*3060*/  IMAD.MOV.U32 R147, RZ, RZ, c[0x0][0x280] ;  /* 0x0000a000ff937624 */ /* 0x000fe400078e00ff */
[----:B------:R-:W-:Y:S02]  /*3070*/  IMAD.MOV.U32 R146, RZ, RZ, c[0x0][0x290] ;  /* 0x0000a400ff927624 */ /* 0x000fe400078e00ff */
[----:B------:R-:W-:Y:S01]  /*3080*/  IMAD.WIDE.U32 R86, R129, c[0x0][0x1e8], RZ ;  /* 0x00007a0081567a25 */ /* 0x000fe200078e00ff */
[----:B------:R-:W-:-:S02]  /*3090*/  SHF.L.U64.HI R138, R147, R29, c[0x0][0x284] ;  /* 0x0000a100938a7619 */ /* 0x000fc4000001021d */
[----:B------:R-:W-:Y:S01]  /*30a0*/  SHF.L.U64.HI R137, R146, R29, c[0x0][0x294] ;  /* 0x0000a50092897619 */ /* 0x000fe2000001021d */
[----:B------:R-:W-:Y:S01]  /*30b0*/  IMAD.MOV.U32 R135, RZ, RZ, c[0x0][0x27c] ;  /* 0x00009f00ff877624 */ /* 0x000fe200078e00ff */
[----:B------:R-:W-:Y:S01]  /*30c0*/  SHF.L.U32 R147, R147, 0x6, RZ ;  /* 0x0000000693937819 */ /* 0x000fe200000006ff */
[----:B------:R-:W-:-:S04]  /*30d0*/  IMAD.WIDE.U32 R102, R129, c[0x0][0x210], RZ ;  /* 0x0000840081667a25 */ /* 0x000fc800078e00ff */
[----:B------:R-:W-:Y:S02]  /*30e0*/  IMAD R91, R129, c[0x0][0x1ec], R87 ;  /* 0x00007b00815b7a24 */ /* 0x000fe400078e0257 */
[----:B------:R-:W-:Y:S02]  /*30f0*/  IMAD R149, R239, 0x40, R211 ;  /* 0x00000040ef957824 */ /* 0x000fe400078e02d3 */
[----:B------:R-:W-:Y:S02]  /*3100*/  IMAD.MOV.U32 R33, RZ, RZ, RZ ;  /* 0x000000ffff217224 */ /* 0x000fe400078e00ff */
[----:B------:R-:W-:Y:S02]  /*3110*/  IMAD.MOV.U32 R48, RZ, RZ, 0x1 ;  /* 0x00000001ff307424 */ /* 0x000fe400078e00ff */
[----:B------:R-:W-:Y:S02]  /*3120*/  IMAD.SHL.U32 R146, R146, 0x40, RZ ;  /* 0x0000004092927824 */ /* 0x000fe400078e00ff */
[----:B------:R-:W-:-:S02]  /*3130*/  IMAD.SHL.U32 R135, R135, 0x2, RZ ;  /* 0x0000000287877824 */ /* 0x000fc400078e00ff */
[----:B------:R-:W-:Y:S01]  /*3140*/  IMAD R129, R129, c[0x0][0x214], R103 ;  /* 0x0000850081817a24 */ /* 0x000fe200078e0267 */
[----:B---3--:R-:W-:Y:S01]  /*3150*/  @P5 SHF.R.S32.HI R5, RZ, 0x1f, R19 ;  /* 0x0000001fff055819 */ /* 0x008fe20000011413 */
[----:B------:R-:W-:Y:S01]  /*3160*/  @!P5 IMAD.MOV.U32 R5, RZ, RZ, R18 ;  /* 0x000000ffff05d224 */ /* 0x000fe200078e0012 */
[----:B------:R-:W-:Y:S01]  /*3170*/  @P5 MOV R4, R19 ;  /* 0x0000001300045202 */ /* 0x000fe20000000f00 */
[----:B------:R-:W-:Y:S01]  /*3180*/  @!P5 IMAD.MOV.U32 R4, RZ, RZ, R227 ;  /* 0x000000ffff04d224 */ /* 0x000fe200078e00e3 */
[----:B------:R-:W-:Y:S01]  /*3190*/  ISETP.GE.AND P5, PT, R237, c[0x0][0x1d4], PT ;  /* 0x00007500ed007a0c */ /* 0x000fe20003fa6270 */
[----:B------:R-:W-:-:S04]  /*31a0*/  IMAD.WIDE.U32 R18, R211, c[0x0][0x290], R108 ;  /* 0x0000a400d3127a25 */ /* 0x000fc800078e006c */
[----:B------:R-:W-:Y:S02]  /*31b0*/  IMAD.IADD R19, R19, 0x1, R23 ;  /* 0x0000000113137824 */ /* 0x000fe400078e0217 */
[----:B------:R-:W-:-:S04]  /*31c0*/  IMAD.WIDE.U32 R100, R4, c[0x0][0x2b0], RZ ;  /* 0x0000ac0004647a25 */ /* 0x000fc800078e00ff */
[----:B------:R-:W-:Y:S02]  /*31d0*/  IMAD.WIDE.U32 R114, R24, c[0x0][0x290], R18 ;  /* 0x0000a40018727a25 */ /* 0x000fe400078e0012 */
[----:B------:R1:W-:Y:S04]  /*31e0*/  @P2 LDGSTS.E.BYPASS.LTC128B.128 [R111+0x10100], [R14.64+0x100], !P5 ;  /* 0x101001000e6f2fae */ /* 0x0003e8000e901d4a */
[----:B------:R2:W-:Y:S04]  /*31f0*/  @P1 LDGSTS.E.BYPASS.LTC128B.128 [R111+0xd100], [R12.64], !P4 ;  /* 0x0d1000000c6f1fae */ /* 0x0005e8000e101d4a */
[----:B------:R2:W-:Y:S04]  /*3200*/  @P1 LDGSTS.E.BYPASS.LTC128B.128 [R111+0xf100], [R12.64+0x80], !P6 ;  /* 0x0f1000800c6f1fae */ /* 0x0005e8000f101d4a */
[----:B------:R2:W-:Y:S04]  /*3210*/  @P1 LDGSTS.E.BYPASS.LTC128B.128 [R111+0x11100], [R12.64+0x100], !P5 ;  /* 0x111001000c6f1fae */ /* 0x0005e8000e901d4a */
[----:B------:R-:W0:Y:S01]  /*3220*/  LDGDEPBAR ;  /* 0x00000000000079af */ /* 0x000e220000000000 */
[----:B------:R-:W-:Y:S03]  /*3230*/  WARPSYNC 0xffffffff ;  /* 0xffffffff00007948 */ /* 0x000fe60003800000 */
[----:B------:R-:W-:Y:S01]  /*3240*/  BAR.SYNC.DEFER_BLOCKING 0x0 ;  /* 0x0000000000007b1d */ /* 0x000fe20000010000 */
[----:B-1----:R-:W-:-:S05]  /*3250*/  SEL R15, RZ, c[0x0][0x27c], !P3 ;  /* 0x00009f00ff0f7a07 */ /* 0x002fca0005800000 */
[----:B------:R-:W-:Y:S01]  /*3260*/  IMAD.IADD R15, R107, 0x1, R15 ;  /* 0x000000016b0f7824 */ /* 0x000fe200078e020f */
[----:B------:R-:W-:Y:S01]  /*3270*/  @!PT LDS RZ, [RZ] ;  /* 0x00000000fffff984 */ /* 0x000fe20000000800 */
[----:B------:R-:W-:Y:S01]  /*3280*/  @!PT LDS RZ, [RZ] ;  /* 0x00000000fffff984 */ /* 0x000fe20000000800 */
[----:B------:R-:W-:Y:S01]  /*3290*/  @!PT LDS RZ, [RZ] ;  /* 0x00000000fffff984 */ /* 0x000fe20000000800 */
[----:B------:R1:W-:Y:S04]  /*32a0*/  @P2 LDGSTS.E.BYPASS.LTC128B.128 [R111+0x100], [R8.64], !P4 ;  /* 0x00100000086f2fae */ /* 0x0003e8000e101d4a */
[----:B------:R1:W-:Y:S04]  /*32b0*/  @P2 LDGSTS.E.BYPASS.LTC128B.128 [R111+0x2100], [R8.64+0x80], !P6 ;  /* 0x02100080086f2fae */ /* 0x0003e8000f101d4a */
[----:B------:R1:W-:Y:S01]  /*32c0*/  @P2 LDGSTS.E.BYPASS.LTC128B.128 [R111+0x4100], [R8.64+0x100], !P5 ;  /* 0x04100100086f2fae */ /* 0x0003e2000e901d4a */
[----:B------:R-:W-:-:S03]  /*32d0*/  ISETP.GE.AND P2, PT, R110, c[0x0][0x27c], PT ;  /* 0x00009f006e007a0c */ /* 0x000fc60003f46270 */
[----:B------:R3:W-:Y:S01]  /*32e0*/  @P1 LDGSTS.E.BYPASS.LTC128B.128 [R111+0x1100], [R6.64], !P4 ;  /* 0x01100000066f1fae */ /* 0x0007e2000e101d4a */
[----:B------:R-:W-:-:S03]  /*32f0*/  SEL R0, RZ, c[0x0][0x27c], !P2 ;  /* 0x00009f00ff007a07 */ /* 0x000fc60005000000 */
[----:B------:R3:W-:Y:S02]  /*3300*/  @P1 LDGSTS.E.BYPASS.LTC128B.128 [R111+0x3100], [R6.64+0x80], !P6 ;  /* 0x03100080066f1fae */ /* 0x0007e4000f101d4a */
[----:B------:R-:W-:Y:S02]  /*3310*/  IMAD.IADD R0, R110, 0x1, R0 ;  /* 0x000000016e007824 */ /* 0x000fe400078e0200 */
[----:B------:R3:W-:Y:S02]  /*3320*/  @P1 LDGSTS.E.BYPASS.LTC128B.128 [R111+0x5100], [R6.64+0x100], !P5 ;  /* 0x05100100066f1fae */ /* 0x0007e4000e901d4a */
[----:B------:R-:W-:Y:S02]  /*3330*/  @P2 LOP3.LUT R208, R208, 0x4, RZ, 0xfc, !PT ;  /* 0x00000004d0d02812 */ /* 0x000fe400078efcff */
[----:B------:R-:W-:Y:S01]  /*3340*/  SHF.R.S32.HI R14, RZ, 0x1f, R0 ;  /* 0x0000001fff0e7819 */ /* 0x000fe20000011400 */
[----:B------:R-:W0:Y:S01]  /*3350*/  LDGDEPBAR ;  /* 0x00000000000079af */ /* 0x000e220000000000 */
[----:B------:R-:W-:-:S02]  /*3360*/  LOP3.LUT R208, R208, 0xfffffff7, RZ, 0xc0, !PT ;  /* 0xfffffff7d0d07812 */ /* 0x000fc400078ec0ff */
[CC--:B------:R-:W-:Y:S01]  /*3370*/  LEA.HI R16, R14.reuse, R0.reuse, RZ, 0x3 ;  /* 0x000000000e107211 */ /* 0x0c0fe200078f18ff */
[----:B------:R4:W-:Y:S01]  /*3380*/  @P0 LDGSTS.E.BYPASS.LTC128B.128 [R111+0x12100], [R2.64], !P4 ;  /* 0x12100000026f0fae */ /* 0x0009e2000e101d4a */
[----:B------:R-:W-:Y:S02]  /*3390*/  LEA.HI R27, R14, R0, RZ, 0x6 ;  /* 0x000000000e1b7211 */ /* 0x000fe400078f30ff */
[----:B------:R-:W-:Y:S01]  /*33a0*/  SHF.R.S32.HI R0, RZ, 0x1f, R24 ;  /* 0x0000001fff007819 */ /* 0x000fe20000011418 */
[----:B------:R4:W-:Y:S01]  /*33b0*/  @P0 LDGSTS.E.BYPASS.LTC128B.128 [R111+0x14100], [R2.64+0x80], !P6 ;  /* 0x14100080026f0fae */ /* 0x0009e2000f101d4a */
[----:B------:R-:W-:Y:S02]  /*33c0*/  @P3 LOP3.LUT R208, R208, 0x8, RZ, 0xfc, !PT ;  /* 0x00000008d0d03812 */ /* 0x000fe400078efcff */
[----:B------:R-:W-:Y:S01]  /*33d0*/  LOP3.LUT R90, R16, 0xfffffff8, RZ, 0xc0, !PT ;  /* 0xfffffff8105a7812 */ /* 0x000fe200078ec0ff */
[----:B------:R4:W-:Y:S01]  /*33e0*/  @P0 LDGSTS.E.BYPASS.LTC128B.128 [R111+0x16100], [R2.64+0x100], !P5 ;  /* 0x16100100026f0fae */ /* 0x0009e2000e901d4a */
[----:B------:R-:W-:-:S02]  /*33f0*/  LOP3.LUT R208, R208, 0xfffffffd, RZ, 0xc0, !PT ;  /* 0xfffffffdd0d07812 */ /* 0x000fc400078ec0ff */
[----:B------:R-:W-:Y:S02]  /*3400*/  SHF.R.S32.HI R128, RZ, 0x3, R16 ;  /* 0x00000003ff807819 */ /* 0x000fe40000011410 */
[----:B------:R-:W-:Y:S01]  /*3410*/  SHF.R.S32.HI R122, RZ, 0x1f, R90 ;  /* 0x0000001fff7a7819 */ /* 0x000fe2000001145a */
[----:B---3--:R-:W-:Y:S01]  /*3420*/  IMAD.MOV.U32 R6, RZ, RZ, R106 ;  /* 0x000000ffff067224 */ /* 0x008fe200078e006a */
[----:B------:R-:W-:Y:S01]  /*3430*/  MOV R7, R228 ;  /* 0x000000e400077202 */ /* 0x000fe20000000f00 */
[----:B------:R-:W-:-:S04]  /*3440*/  IMAD.SHL.U32 R106, R239, 0x8, RZ ;  /* 0x00000008ef6a7824 */ /* 0x000fc800078e00ff */
[----:B--2---:R-:W-:Y:S01]  /*3450*/  IMAD.WIDE.U32 R12, R211, c[0x0][0x280], R6 ;  /* 0x0000a000d30c7a25 */ /* 0x004fe200078e0006 */
[----:B------:R-:W-:-:S03]  /*3460*/  ISETP.GE.AND P2, PT, R106, c[0x0][0x27c], PT ;  /* 0x00009f006a007a0c */ /* 0x000fc60003f46270 */
[----:B-1----:R-:W-:Y:S01]  /*3470*/  IMAD.WIDE.U32 R8, R211, c[0x0][0x290], R6 ;  /* 0x0000a400d3087a25 */ /* 0x002fe200078e0006 */
[----:B------:R-:W-:Y:S02]  /*3480*/  SEL R17, RZ, c[0x0][0x27c], !P2 ;  /* 0x00009f00ff117a07 */ /* 0x000fe40005000000 */
[C---:B------:R-:W-:Y:S01]  /*3490*/  @P0 LEA R6, P1, R143.reuse, R2, 0x1 ;  /* 0x000000028f060211 */ /* 0x040fe200078208ff */
[----:B------:R-:W-:Y:S01]  /*34a0*/  IMAD.IADD R13, R22, 0x1, R13 ;  /* 0x00000001160d7824 */ /* 0x000fe200078e020d */
[----:B------:R-:W-:Y:S01]  /*34b0*/  SHF.R.S32.HI R22, RZ, 0x1f, R15 ;  /* 0x0000001fff167819 */ /* 0x000fe2000001140f */
[----:B------:R-:W-:Y:S01]  /*34c0*/  IMAD.IADD R17, R106, 0x1, R17 ;  /* 0x000000016a117824 */ /* 0x000fe200078e0211 */
[----:B------:R-:W-:Y:S01]  /*34d0*/  @P0 LEA.HI.X R7, R143, R3, R136, 0x1, P1 ;  /* 0x000000038f070211 */ /* 0x000fe200008f0c88 */
[----:B------:R-:W-:Y:S01]  /*34e0*/  IMAD.IADD R9, R23, 0x1, R9 ;  /* 0x0000000117097824 */ /* 0x000fe200078e0209 */
[-C--:B------:R-:W-:Y:S01]  /*34f0*/  LEA.HI R14, R22, R15.reuse, RZ, 0x3 ;  /* 0x0000000f160e7211 */ /* 0x080fe200078f18ff */
[----:B------:R-:W-:Y:S01]  /*3500*/  IMAD.WIDE.U32 R112, R24, c[0x0][0x280], R12 ;  /* 0x0000a00018707a25 */ /* 0x000fe200078e000c */
[----:B------:R-:W-:Y:S01]  /*3510*/  SHF.R.S32.HI R23, RZ, 0x1f, R17 ;  /* 0x0000001fff177819 */ /* 0x000fe20000011411 */
[----:B------:R1:W-:Y:S01]  /*3520*/  @P0 LDGSTS.E.BYPASS.LTC128B.128 [R111+0x13100], [R6.64], !P4 ;  /* 0x13100000066f0fae */ /* 0x0003e2000e101d4a */
[----:B------:R-:W-:Y:S01]  /*3530*/  LEA.HI R25, R22, R15, RZ, 0x6 ;  /* 0x0000000f16197211 */ /* 0x000fe200078f30ff */
[C---:B------:R-:W-:Y:S01]  /*3540*/  IMAD R22, R0.reuse, c[0x0][0x290], RZ ;  /* 0x0000a40000167a24 */ /* 0x040fe200078e02ff */
[CC--:B------:R-:W-:Y:S01]  /*3550*/  LEA.HI R15, R23.reuse, R17.reuse, RZ, 0x3 ;  /* 0x00000011170f7211 */ /* 0x0c0fe200078f18ff */
[----:B------:R1:W-:Y:S01]  /*3560*/  @P0 LDGSTS.E.BYPASS.LTC128B.128 [R111+0x15100], [R6.64+0x80], !P6 ;  /* 0x15100080066f0fae */ /* 0x0003e2000f101d4a */
[----:B------:R-:W-:Y:S01]  /*3570*/  LEA.HI R28, R23, R17, RZ, 0x6 ;  /* 0x00000011171c7211 */ /* 0x000fe200078f30ff */
[----:B------:R-:W-:Y:S01]  /*3580*/  IMAD R17, R0, c[0x0][0x280], RZ ;  /* 0x0000a00000117a24 */ /* 0x000fe200078e02ff */
[----:B------:R-:W-:Y:S01]  /*3590*/  SHF.L.U32 R0, R27, 0x6, RZ ;  /* 0x000000061b007819 */ /* 0x000fe200000006ff */
[----:B------:R1:W-:Y:S01]  /*35a0*/  @P0 LDGSTS.E.BYPASS.LTC128B.128 [R111+0x17100], [R6.64+0x100], !P5 ;  /* 0x17100100066f0fae */ /* 0x0003e2000e901d4a */
[----:B------:R-:W-:Y:S01]  /*35b0*/  LOP3.LUT R12, R84, 0x38, R16, 0xf8, !PT ;  /* 0x00000038540c7812 */ /* 0x000fe200078ef810 */
[----:B------:R-:W-:Y:S01]  /*35c0*/  IMAD.SHL.U32 R13, R25, 0x40, RZ ;  /* 0x00000040190d7824 */ /* 0x000fe200078e00ff */
[----:B------:R-:W-:Y:S01]  /*35d0*/  LOP3.LUT R23, R0, 0xfffff000, RZ, 0xc0, !PT ;  /* 0xfffff00000177812 */ /* 0x000fe200078ec0ff */
[----:B------:R-:W0:Y:S01]  /*35e0*/  LDGDEPBAR ;  /* 0x00000000000079af */ /* 0x000e220000000000 */
[----:B------:R-:W-:Y:S01]  /*35f0*/  IMAD.SHL.U32 R0, R28, 0x40, RZ ;  /* 0x000000401c007824 */ /* 0x000fe200078e00ff */
[----:B------:R-:W-:Y:S01]  /*3600*/  LOP3.LUT R20, R84, 0x38, R15, 0xf8, !PT ;  /* 0x0000003854147812 */ /* 0x000fe200078ef80f */
[----:B----4-:R-:W-:Y:S01]  /*3610*/  IMAD R2, R5, c[0x0][0x2b0], RZ ;  /* 0x0000ac0005027a24 */ /* 0x010fe200078e02ff */
[-C--:B------:R-:W-:Y:S01]  /*3620*/  LOP3.LUT R21, R12, R85.reuse, RZ, 0x3c, !PT ;  /* 0x000000550c157212 */ /* 0x080fe200078e3cff */
[----:B------:R-:W-:Y:S01]  /*3630*/  IMAD R17, R24, c[0x0][0x284], R17 ;  /* 0x0000a10018117a24 */ /* 0x000fe200078e0211 */
[----:B------:R-:W-:Y:S01]  /*3640*/  LOP3.LUT R12, R0, 0xfffff000, RZ, 0xc0, !PT ;  /* 0xfffff000000c7812 */ /* 0x000fe200078ec0ff */
[----:B------:R-:W-:Y:S01]  /*3650*/  IMAD R22, R24, c[0x0][0x294], R22 ;  /* 0x0000a50018167a24 */ /* 0x000fe200078e0216 */
[----:B------:R-:W-:Y:S01]  /*3660*/  LOP3.LUT R0, R20, R85, RZ, 0x3c, !PT ;  /* 0x0000005514007212 */ /* 0x000fe200078e3cff */
[----:B------:R-:W-:Y:S01]  /*3670*/  IMAD.WIDE.U32 R104, R24, c[0x0][0x290], R8 ;  /* 0x0000a40018687a25 */ /* 0x000fe200078e0008 */
[----:B------:R-:W-:-:S02]  /*3680*/  LOP3.LUT P0, RZ, R238, 0x4, RZ, 0xc0, !PT ;  /* 0x00000004eeff7812 */ /* 0x000fc4000780c0ff */
[----:B------:R-:W-:Y:S01]  /*3690*/  IADD3 R130, R0, R12, R32 ;  /* 0x0000000c00827210 */ /* 0x000fe20007ffe020 */
[----:B------:R-:W-:Y:S01]  /*36a0*/  IMAD R2, R4, c[0x0][0x2b4], R2 ;  /* 0x0000ad0004027a24 */ /* 0x000fe200078e0202 */
[----:B------:R-:W-:Y:S01]  /*36b0*/  @P2 LOP3.LUT R208, R208, 0x2, RZ, 0xfc, !PT ;  /* 0x00000002d0d02812 */ /* 0x000fe200078efcff */
[----:B------:R-:W-:Y:S01]  /*36c0*/  IMAD.IADD R126, R117, 0x1, R17 ;  /* 0x00000001757e7824 */ /* 0x000fe200078e0211 */
[----:B------:R-:W-:Y:S01]  /*36d0*/  LOP3.LUT R19, R84, 0x38, R14, 0xf8, !PT ;  /* 0x0000003854137812 */ /* 0x000fe200078ef80e */
[----:B------:R-:W-:Y:S01]  /*36e0*/  IMAD.IADD R124, R17, 0x1, R113 ;  /* 0x00000001117c7824 */ /* 0x000fe200078e0271 */
[----:B------:R-:W-:Y:S01]  /*36f0*/  LOP3.LUT R0, R106, 0x18, RZ, 0xc0, !PT ;  /* 0x000000186a007812 */ /* 0x000fe200078ec0ff */
[----:B------:R-:W-:Y:S01]  /*3700*/  IMAD.IADD R125, R115, 0x1, R22 ;  /* 0x00000001737d7824 */ /* 0x000fe200078e0216 */
[----:B------:R-:W-:Y:S01]  /*3710*/  LOP3.LUT R18, R13, 0xfffff000, RZ, 0xc0, !PT ;  /* 0xfffff0000d127812 */ /* 0x000fe200078ec0ff */
[----:B------:R-:W-:Y:S01]  /*3720*/  IMAD.IADD R123, R22, 0x1, R105 ;  /* 0x00000001167b7824 */ /* 0x000fe200078e0269 */
[----:B------:R-:W-:Y:S01]  /*3730*/  LOP3.LUT R13, R19, R85, RZ, 0x3c, !PT ;  /* 0x00000055130d7212 */ /* 0x000fe200078e3cff */
[----:B------:R-:W-:Y:S01]  /*3740*/  IMAD.IADD R118, R101, 0x1, R2 ;  /* 0x0000000165767824 */ /* 0x000fe200078e0202 */
[----:B------:R-:W-:-:S02]  /*3750*/  LOP3.LUT R208, R208, 0xffffffef, RZ, 0xc0, !PT ;  /* 0xffffffefd0d07812 */ /* 0x000fc400078ec0ff */
[----:B------:R-:W-:Y:S02]  /*3760*/  LOP3.LUT R0, R85, R84, R0, 0x1e, !PT ;  /* 0x0000005455007212 */ /* 0x000fe400078e1e00 */
[----:B------:R-:W-:Y:S02]  /*3770*/  LOP3.LUT R89, R14, 0xfffffff8, RZ, 0xc0, !PT ;  /* 0xfffffff80e597812 */ /* 0x000fe400078ec0ff */
[----:B------:R-:W-:Y:S02]  /*3780*/  LOP3.LUT R88, R15, 0xfffffff8, RZ, 0xc0, !PT ;  /* 0xfffffff80f587812 */ /* 0x000fe400078ec0ff */
[--C-:B------:R-:W-:Y:S02]  /*3790*/  IADD3 R132, R21, R23, R32.reuse ;  /* 0x0000001715847210 */ /* 0x100fe40007ffe020 */
[----:B------:R-:W-:Y:S02]  /*37a0*/  IADD3 R131, R13, R18, R32 ;  /* 0x000000120d837210 */ /* 0x000fe40007ffe020 */
[----:B------:R-:W-:-:S02]  /*37b0*/  @P0 LOP3.LUT R208, R208, 0x10, RZ, 0xfc, !PT ;  /* 0x00000010d0d00812 */ /* 0x000fc400078efcff */
[----:B------:R-:W-:Y:S02]  /*37c0*/  LOP3.LUT R0, R0, R32, RZ, 0xfc, !PT ;  /* 0x0000002000007212 */ /* 0x000fe400078efcff */
[----:B------:R-:W-:Y:S02]  /*37d0*/  SHF.R.S32.HI R127, RZ, 0x3, R14 ;  /* 0x00000003ff7f7819 */ /* 0x000fe4000001140e */
[----:B------:R-:W-:Y:S02]  /*37e0*/  SHF.R.S32.HI R121, RZ, 0x1f, R89 ;  /* 0x0000001fff797819 */ /* 0x000fe40000011459 */
[----:B------:R-:W-:Y:S02]  /*37f0*/  SHF.R.S32.HI R120, RZ, 0x3, R15 ;  /* 0x00000003ff787819 */ /* 0x000fe4000001140f */
[----:B-1----:R-:W-:Y:S02]  /*3800*/  SHF.R.S32.HI R119, RZ, 0x1f, R88 ;  /* 0x0000001fff777819 */ /* 0x002fe40000011458 */
.L_x_2295:
[----:B------:R-:W-:Y:S01]  /*3810*/  LOP3.LUT P2, RZ, R238, 0x4, RZ, 0xc0, !PT ;  /* 0x00000004eeff7812 */ /* 0x000fe2000784c0ff */
[----:B------:R-:W-:Y:S01]  /*3820*/  IMAD.MOV.U32 R9, RZ, RZ, 0x1 ;  /* 0x00000001ff097424 */ /* 0x000fe200078e00ff */
[----:B------:R-:W-:Y:S04]  /*3830*/  DEPBAR.LE SB0, 0x2 ;  /* 0x000080800000791a */ /* 0x000fe80000000000 */
[----:B------:R-:W-:Y:S01]  /*3840*/  ISETP.NE.AND P0, PT, R9, c[0x0][0x2b8], PT ;  /* 0x0000ae0009007a0c */ /* 0x000fe20003f05270 */
[----:B------:R-:W-:Y:S01]  /*3850*/  IMAD.SHL.U32 R8, R26, 0x40, RZ ;  /* 0x000000401a087824 */ /* 0x000fe200078e00ff */
[----:B------:R-:W-:Y:S01]  /*3860*/  WARPSYNC 0xffffffff ;  /* 0xffffffff00007948 */ /* 0x000fe20003800000 */
[----:B------:R-:W-:Y:S01]  /*3870*/  IMAD.MOV.U32 R77, RZ, RZ, RZ ;  /* 0x000000ffff4d7224 */ /* 0x000fe200078e00ff */
[----:B------:R-:W-:Y:S01]  /*3880*/  BSSY B1, `(.L_x_2271) ;  /* 0x00003ff000017945 */ /* 0x000fe20003800000 */
[----:B-1----:R-:W-:Y:S04]  /*3890*/  IMAD.IADD R2, R149, 0x1, R8 ;  /* 0x0000000195027824 */ /* 0x002fe800078e0208 */
[----:B------:R-:W-:Y:S04]  /*38a0*/  IMAD.IADD R4, R133, 0x1, R2 ;  /* 0x0000000185047824 */ /* 0x000fe800078e0202 */
[----:B------:R-:W-:Y:S04]  /*38b0*/  @P0 IMAD.HI.U32 R5, R4, c[0x0][0x2bc], RZ ;  /* 0x0000af0004050a27 */ /* 0x000fe800078e00ff */
[--C-:B------:R-:W-:Y:S01]  /*38c0*/  IMAD.MOV.U32 R3, RZ, RZ, R4.reuse ;  /* 0x000000ffff037224 */ /* 0x100fe200078e0004 */
        /* <DEDUP_REMOVED lines=9> */
[----:B------:R-:W-:Y:S01]  /*3960*/  @!P0 LEA.HI.X R7, R2, c[0x0][0x2a4], R5, 0x2, P1 ;  /* 0x0000a90002078a11 */ /* 0x000fe200008f1405 */
[----:B------:R-:W-:Y:S04]  /*3970*/  IMAD R2, R33, 0x3000, R0 ;  /* 0x0000300021027824 */ /* 0x000fe800078e0200 */
[----:B------:R1:W5:Y:S04]  /*3980*/  @!P0 LDG.E R77, [R6.64] ;  /* 0x0000000a064d8981 */ /* 0x000368000c1e1900 */
[----:B------:R-:W-:Y:S01]  /*3990*/  BAR.SYNC.DEFER_BLOCKING 0x0 ;  /* 0x0000000000007b1d */ /* 0x000fe20000010000 */
[----:B------:R-:W-:Y:S02]  /*39a0*/  ISETP.LE.AND P0, PT, R9, c[0x0][0x27c], PT ;  /* 0x00009f0009007a0c */ /* 0x000fe40003f03270 */
[C---:B------:R-:W-:Y:S02]  /*39b0*/  IADD3 R5, R2.reuse, 0x20, RZ ;  /* 0x0000002002057810 */ /* 0x040fe40007ffe0ff */
[C---:B------:R-:W-:Y:S02]  /*39c0*/  @P2 IADD3 R5, R2.reuse, -0x20, RZ ;  /* 0xffffffe002052810 */ /* 0x040fe40007ffe0ff */
[----:B------:R-:W-:Y:S02]  /*39d0*/  LEA R78, R2, 0x100, 0x1 ;  /* 0x00000100024e7811 */ /* 0x000fe400078e08ff */
[----:B------:R-:W-:Y:S05]  /*39e0*/  LEA R79, R5, 0x100, 0x1 ;  /* 0x00000100054f7811 */ /* 0x000fea00078e08ff */
[----:B---3--:R-:W-:-:S05]  /*39f0*/  @!P0 BRA `(.L_x_2272) ;  /* 0x00003b5000008947 */ /* 0x008fca0003800000 */
[----:B------:R-:W-:Y:S01]  /*3a00*/  IMAD.WIDE.U32 R2, R80, c[0x0][0x1e0], RZ ;  /* 0x0000780050027a25 */ /* 0x000fe200078e00ff */
[----:B------:R-:W-:Y:S01]  /*3a10*/  SHF.R.S32.HI R82, RZ, 0x1f, R80 ;  /* 0x0000001fff527819 */ /* 0x000fe20000011450 */
[----:B------:R-:W-:Y:S01]  /*3a20*/  ULDC.U8 UR4, c[0x0][0x298] ;  /* 0x0000a60000047ab9 */ /* 0x000fe20000000000 */
[----:B-----5:R-:W-:Y:S01]  /*3a30*/  SHF.R.S32.HI R83, RZ, 0x1f, R77 ;  /* 0x0000001fff537819 */ /* 0x020fe2000001144d */
[----:B------:R-:W-:Y:S04]  /*3a40*/  IMAD.WIDE.U32 R12, R146, R26, RZ ;  /* 0x0000001a920c7225 */ /* 0x000fe800078e00ff */
[----:B------:R-:W-:Y:S04]  /*3a50*/  IMAD R4, R82, c[0x0][0x1e0], RZ ;  /* 0x0000780052047a24 */ /* 0x000fe800078e02ff */
        /* <DEDUP_REMOVED lines=15> */
[----:B------:R-:W-:Y:S01]  /*3b50*/  IADD3 R2, -R8, R198, RZ ;  /* 0x000000c608027210 */ /* 0x000fe20007ffe1ff */
[----:B------:R-:W-:Y:S03]  /*3b60*/  IMAD.WIDE.U32 R8, R147, R26, RZ ;  /* 0x0000001a93087225 */ /* 0x000fe600078e00ff */
[----:B------:R-:W-:Y:S02]  /*3b70*/  IMNMX R81, R2, 0x40, PT ;  /* 0x0000004002517817 */ /* 0x000fe40003800200 */
[----:B------:R-:W-:Y:S02]  /*3b80*/  IADD3 R14, R9, R4, RZ ;  /* 0x00000004090e7210 */ /* 0x000fe40007ffe0ff */
        /* <DEDUP_REMOVED lines=25> */
[----:B------:R-:W-:Y:S01]  /*3d20*/  IADD3 R12, R108, 0x10, RZ ;  /* 0x000000106c0c7810 */ /* 0x000fe20007ffe0ff */
[----:B------:R-:W-:Y:S01]  /*3d30*/  CS2R R18, SRZ ;  /* 0x0000000000127805 */ /* 0x000fe2000001ff00 */
[----:B------:R-:W-:Y:S01]  /*3d40*/  CS2R R44, SRZ ;  /* 0x00000000002c7805 */ /* 0x000fe2000001ff00 */
[----:B------:R-:W-:Y:S01]  /*3d50*/  IMAD.X R5, R15, 0x1, R125, P0 ;  /* 0x000000010f057824 */ /* 0x000fe200000e067d */
[C---:B------:R-:W-:Y:S01]  /*3d60*/  LEA R8, P0, R2.reuse, c[0x0][0x270], 0x1 ;  /* 0x00009c0002087a11 */ /* 0x040fe200078008ff */
[----:B------:R-:W-:Y:S01]  /*3d70*/  CS2R R20, SRZ ;  /* 0x0000000000147805 */ /* 0x000fe2000001ff00 */
[----:B------:R-:W-:Y:S01]  /*3d80*/  CS2R R46, SRZ ;  /* 0x00000000002e7805 */ /* 0x000fe2000001ff00 */
[----:B------:R-:W-:Y:S01]  /*3d90*/  CS2R R22, SRZ ;  /* 0x0000000000167805 */ /* 0x000fe2000001ff00 */
[----:B------:R-:W-:Y:S01]  /*3da0*/  LEA.HI.X R9, R2, c[0x0][0x274], R4, 0x1, P0 ;  /* 0x00009d0002097a11 */ /* 0x000fe200000f0c04 */
[----:B------:R-:W-:Y:S01]  /*3db0*/  CS2R R50, SRZ ;  /* 0x0000000000327805 */ /* 0x000fe2000001ff00 */
[C---:B------:R-:W-:Y:S04]  /*3dc0*/  LEA R4, P0, R3.reuse, c[0x0][0x288], 0x1 ;  /* 0x0000a20003047a11 */ /* 0x040fe800078008ff */
        /* <DEDUP_REMOVED lines=26> */
.L_x_2275:
[----:B------:R-:W-:Y:S05]  /*3f70*/  BSYNC B0 ;  /* 0x0000000000007941 */ /* 0x000fea0003800000 */
.L_x_2274:
[----:B------:R-:W2:Y:S04]  /*3f80*/  SHFL.IDX PT, R66, R66, RZ, 0x1c1f ;  /* 0x001c1fff42427589 */ /* 0x000ea800000e0000 */
        /* <DEDUP_REMOVED lines=20> */
[----:B---3--:R-:W-:Y:S01]  /*40d0*/  PRMT R24, R4, 0x5410, R5 ;  /* 0x0000541004187816 */ /* 0x008fe20000000005 */
        /* <DEDUP_REMOVED lines=19> */
[----:B------:R-:W-:Y:S01]  /*4210*/  IMAD.MOV.U32 R36, RZ, RZ, R35 ;  /* 0x000000ffff247224 */ /* 0x000fe200078e0023 */
[----:B------:R-:W-:Y:S01]  /*4220*/  ISETP.GE.AND P0, PT, R108, c[0x0][0x27c], PT ;  /* 0x00009f006c007a0c */ /* 0x000fe20003f06270 */
[----:B------:R-:W-:Y:S11]  /*4230*/  IMAD.MOV.U32 R4, RZ, RZ, R3 ;  /* 0x000000ffff047224 */ /* 0x000ff600078e0003 */
[----:B------:R-:W-:Y:S01]  /*4240*/  @!UPT UIADD3 URZ, URZ, URZ, URZ ;  /* 0x0000003f3f3ff290 */ /* 0x000fe2000fffe03f */
[----:B------:R-:W-:Y:S02]  /*4250*/  @!P0 SHF.R.U64 R34, R34, 0x10, R35 ;  /* 0x0000001022228819 */ /* 0x000fe40000001223 */
[----:B------:R-:W-:Y:S02]  /*4260*/  @!P0 SHF.R.U64 R8, R2, 0x10, R3 ;  /* 0x0000001002088819 */ /* 0x000fe40000001203 */
[----:B------:R-:W-:Y:S02]  /*4270*/  @!P0 SHF.R.U32.HI R9, RZ, 0x10, R35 ;  /* 0x00000010ff098819 */ /* 0x000fe40000011623 */
[----:B------:R-:W-:Y:S02]  /*4280*/  @!P0 SHF.R.U32.HI R2, RZ, 0x10, R3 ;  /* 0x00000010ff028819 */ /* 0x000fe40000011603 */
[----:B------:R-:W-:Y:S02]  /*4290*/  @!P0 PRMT R34, R30, 0x5410, R34 ;  /* 0x000054101e228816 */ /* 0x000fe40000000022 */
[----:B------:R-:W-:Y:S02]  /*42a0*/  @!P0 PRMT R5, R5, 0x5410, R8 ;  /* 0x0000541005058816 */ /* 0x000fe40000000008 */
[----:B------:R-:W-:Y:S01]  /*42b0*/  @!P0 PRMT R37, R36, 0x5410, R9 ;  /* 0x0000541024258816 */ /* 0x000fe20000000009 */
[----:B------:R-:W-:Y:S01]  /*42c0*/  @!P0 IMAD.U32 R8, R34, 0x10000, RZ ;  /* 0x0001000022088824 */ /* 0x000fe200078e00ff */
[----:B------:R-:W-:Y:S02]  /*42d0*/  @!P0 PRMT R9, R4, 0x5410, R2 ;  /* 0x0000541004098816 */ /* 0x000fe40000000002 */
[C---:B------:R-:W-:Y:S02]  /*42e0*/  @!P0 SHF.L.U32 R4, R5.reuse, 0x10, RZ ;  /* 0x0000001005048819 */ /* 0x040fe400000006ff */
        /* <DEDUP_REMOVED lines=15> */
[----:B------:R-:W-:Y:S01]  /*43e0*/  @!P0 FMUL.FTZ R3, R3, R5 ;  /* 0x0000000503038220 */ /* 0x000fe20000410000 */
[----:B------:R-:W-:Y:S01]  /*43f0*/  @!P0 F2FP.BF16.PACK_AB R2, R2, R61 ;  /* 0x0000003d0202823e */ /* 0x000fe200000010ff */
[----:B------:R-:W-:Y:S01]  /*4400*/  @!P0 FFMA.FTZ R59, R35, R5, -R38 ;  /* 0x00000005233b8223 */ /* 0x000fe20000010826 */
[----:B------:R-:W-:Y:S01]  /*4410*/  @!P0 LOP3.LUT R5, R15, 0xffff0000, RZ, 0xc0, !PT ;  /* 0xffff00000f058812 */ /* 0x000fe200078ec0ff */
[----:B------:R-:W-:Y:S01]  /*4420*/  @!P0 IMAD.U32 R36, R14, 0x10000, RZ ;  /* 0x000100000e248824 */ /* 0x000fe200078e00ff */
[----:B------:R-:W-:Y:S01]  /*4430*/  @!P0 LOP3.LUT R9, R9, 0xffff0000, RZ, 0xc0, !PT ;  /* 0xffff000009098812 */ /* 0x000fe200078ec0ff */
[C---:B------:R-:W-:Y:S01]  /*4440*/  @!P0 FMUL.FTZ R55, R4.reuse, R30 ;  /* 0x0000001e04378220 */ /* 0x040fe20000410000 */
        /* <DEDUP_REMOVED lines=17> */
.L_x_2278:
[----:B------:R-:W-:Y:S05]  /*4560*/  BSYNC B0 ;  /* 0x0000000000007941 */ /* 0x000fea0003800000 */
.L_x_2277:
        /* <DEDUP_REMOVED lines=11> */
[--C-:B------:R-:W-:Y:S02]  /*4620*/  @!P0 SHF.R.U64 R2, R6, 0x10, R7.reuse ;  /* 0x0000001006028819 */ /* 0x100fe40000001207 */
[----:B------:R-:W-:Y:S02]  /*4630*/  @!P0 SHF.R.U32.HI R6, RZ, 0x10, R7 ;  /* 0x00000010ff068819 */ /* 0x000fe40000011607 */
[C---:B------:R-:W-:Y:S02]  /*4640*/  @!P0 PRMT R4, R39.reuse, 0x5410, R4 ;  /* 0x0000541027048816 */ /* 0x040fe40000000004 */
[C---:B------:R-:W-:Y:S02]  /*4650*/  @!P0 PRMT R2, R24.reuse, 0x5432, R2 ;  /* 0x0000543218028816 */ /* 0x040fe40000000002 */
[----:B------:R-:W-:Y:S01]  /*4660*/  @!P0 PRMT R7, R24, 0x5410, R6 ;  /* 0x0000541018078816 */ /* 0x000fe20000000006 */
[C---:B------:R-:W-:Y:S01]  /*4670*/  @!P0 IMAD.U32 R8, R4.reuse, 0x10000, RZ ;  /* 0x0001000004088824 */ /* 0x040fe200078e00ff */
[----:B------:R-:W-:Y:S01]  /*4680*/  @!P0 LOP3.LUT R24, R4, 0xffff0000, RZ, 0xc0, !PT ;  /* 0xffff000004188812 */ /* 0x000fe200078ec0ff */
[C---:B------:R-:W-:Y:S01]  /*4690*/  @!P0 IMAD.U32 R5, R2.reuse, 0x10000, RZ ;  /* 0x0001000002058824 */ /* 0x040fe200078e00ff */
[----:B------:R-:W-:Y:S02]  /*46a0*/  @!P0 SHF.R.U32.HI R34, RZ, 0x10, R41 ;  /* 0x00000010ff228819 */ /* 0x000fe40000011629 */
[----:B------:R-:W-:Y:S02]  /*46b0*/  @!P0 LOP3.LUT R4, R2, 0xffff0000, RZ, 0xc0, !PT ;  /* 0xffff000002048812 */ /* 0x000fe400078ec0ff */
[----:B------:R-:W-:Y:S01]  /*46c0*/  @!P0 PRMT R34, R39, 0x5432, R34 ;  /* 0x0000543227228816 */ /* 0x000fe20000000022 */
[C---:B-1----:R-:W-:Y:S01]  /*46d0*/  @!P0 IMAD.U32 R9, R12.reuse, 0x10000, RZ ;  /* 0x000100000c098824 */ /* 0x042fe200078e00ff */
        /* <DEDUP_REMOVED lines=9> */
[----:B------:R-:W-:Y:S01]  /*4770*/  @!P0 LOP3.LUT R6, R15, 0xffff0000, RZ, 0xc0, !PT ;  /* 0xffff00000f068812 */ /* 0x000fe200078ec0ff */
[----:B------:R-:W-:Y:S01]  /*4780*/  @!P0 FFMA.FTZ R40, R30, R4, -R38 ;  /* 0x000000041e288223 */ /* 0x000fe20000010826 */
[----:B------:R-:W-:Y:S01]  /*4790*/  @!P0 LOP3.LUT R4, R14, 0xffff0000, RZ, 0xc0, !PT ;  /* 0xffff00000e048812 */ /* 0x000fe200078ec0ff */
[----:B------:R-:W-:Y:S01]  /*47a0*/  @!P0 FFMA.FTZ R41, R9, R5, -R35 ;  /* 0x0000000509298223 */ /* 0x000fe20000010823 */
[----:B------:R-:W-:Y:S01]  /*47b0*/  @!P0 SHF.L.U32 R35, R15, 0x10, RZ ;  /* 0x000000100f238819 */ /* 0x000fe200000006ff */
[C---:B------:R-:W-:Y:S01]  /*47c0*/  @!P0 IMAD.U32 R5, R7.reuse, 0x10000, RZ ;  /* 0x0001000007058824 */ /* 0x040fe200078e00ff */
[----:B------:R-:W-:Y:S01]  /*47d0*/  @!P0 LOP3.LUT R34, R34, 0xffff0000, RZ, 0xc0, !PT ;  /* 0xffff000022228812 */ /* 0x000fe200078ec0ff */
[----:B------:R-:W-:Y:S01]  /*47e0*/  @!P0 IMAD.U32 R9, R14, 0x10000, RZ ;  /* 0x000100000e098824 */ /* 0x000fe200078e00ff */
[----:B------:R-:W-:Y:S01]  /*47f0*/  @!P0 LOP3.LUT R7, R7, 0xffff0000, RZ, 0xc0, !PT ;  /* 0xffff000007078812 */ /* 0x000fe200078ec0ff */
[----:B------:R-:W-:Y:S01]  /*4800*/  @!P0 FMUL.FTZ R38, R4, R8 ;  /* 0x0000000804268220 */ /* 0x000fe20000410000 */
        /* <DEDUP_REMOVED lines=17> */
.L_x_2280:
[----:B------:R-:W-:Y:S05]  /*4920*/  BSYNC B0 ;  /* 0x0000000000007941 */ /* 0x000fea0003800000 */
.L_x_2279:
        /* <DEDUP_REMOVED lines=11> */
[--C-:B------:R-:W-:Y:S02]  /*49e0*/  @!P0 SHF.R.U64 R2, R16, 0x10, R17.reuse ;  /* 0x0000001010028819 */ /* 0x100fe40000001211 */
        /* <DEDUP_REMOVED lines=47> */
.L_x_2282:
[----:B------:R-:W-:Y:S05]  /*4ce0*/  BSYNC B0 ;  /* 0x0000000000007941 */ /* 0x000fea0003800000 */
.L_x_2281:
        /* <DEDUP_REMOVED lines=59> */
.L_x_2284:
[----:B------:R-:W-:Y:S05]  /*50a0*/  BSYNC B0 ;  /* 0x0000000000007941 */ /* 0x000fea0003800000 */
.L_x_2283:
[----:B------:R-:W-:Y:S01]  /*50b0*/  ISETP.GE.AND P0, PT, R203, c[0x0][0x1d4], PT ;  /* 0x00007500cb007a0c */ /* 0x000fe20003f06270 */
[----:B------:R-:W-:Y:S01]  /*50c0*/  @!UPT UIADD3 URZ, URZ, URZ, URZ ;  /* 0x0000003f3f3ff290 */ /* 0x000fe2000fffe03f */
[----:B------:R-:W-:Y:S11]  /*50d0*/  BSSY B0, `(.L_x_2285) ;  /* 0x0000039000007945 */ /* 0x000ff60003800000 */
[----:B------:R-:W-:-:S05]  /*50e0*/  @P0 BRA `(.L_x_2286) ;  /* 0x0000037000000947 */ /* 0x000fca0003800000 */
[C---:B-1--4-:R-:W-:Y:S01]  /*50f0*/  LEA R24, P0, R203.reuse, R60, 0x1 ;  /* 0x0000003ccb187211 */ /* 0x052fe200078008ff */
[----:B------:R-:W1:Y:S01]  /*5100*/  LDS.128 R12, [R78+0x10000] ;  /* 0x010000004e0c7984 */ /* 0x000e620000000c00 */
[----:B------:R-:W-:Y:S02]  /*5110*/  IADD3 R2, R108, 0x40, RZ ;  /* 0x000000406c027810 */ /* 0x000fe40007ffe0ff */
[----:B--2---:R-:W-:Y:S02]  /*5120*/  LEA.HI.X R25, R203, R66, R232, 0x1, P0 ;  /* 0x00000042cb197211 */ /* 0x004fe400000f0ce8 */
[----:B------:R-:W-:Y:S11]  /*5130*/  ISETP.GE.AND P0, PT, R2, c[0x0][0x27c], PT ;  /* 0x00009f0002007a0c */ /* 0x000ff60003f06270 */
[----:B------:R-:W-:Y:S02]  /*5140*/  @!UPT UIADD3 URZ, URZ, URZ, URZ ;  /* 0x0000003f3f3ff290 */ /* 0x000fe4000fffe03f */
[----:B------:R-:W-:Y:S02]  /*5150*/  @!P0 SHF.R.U64 R16, R46, 0x10, R47 ;  /* 0x000000102e108819 */ /* 0x000fe4000000122f */
[--C-:B------:R-:W-:Y:S02]  /*5160*/  @!P0 SHF.R.U64 R2, R20, 0x10, R21.reuse ;  /* 0x0000001014028819 */ /* 0x100fe40000001215 */
[C---:B------:R-:W-:Y:S02]  /*5170*/  @!P0 PRMT R16, R53.reuse, 0x5410, R16 ;  /* 0x0000541035108816 */ /* 0x040fe40000000010 */
        /* <DEDUP_REMOVED lines=46> */
.L_x_2286:
[----:B------:R-:W-:Y:S05]  /*5460*/  BSYNC B0 ;  /* 0x0000000000007941 */ /* 0x000fea0003800000 */
.L_x_2285:
        /* <DEDUP_REMOVED lines=59> */
.L_x_2273:
        /* <DEDUP_REMOVED lines=47> */
.L_x_2288:
[----:B------:R-:W-:Y:S05]  /*5b10*/  BSYNC B0 ;  /* 0x0000000000007941 */ /* 0x000fea0003800000 */
.L_x_2287:
        /* <DEDUP_REMOVED lines=40> */
[----:B------:R-:W-:Y:S04]  /*5da0*/  SHF.R.S32.HI R3, RZ, 0x1f, R2 ;  /* 0x0000001fff037819 */ /* 0x000fe80000011402 */
[----:B------:R-:W-:Y:S03]  /*5db0*/  LEA.HI R2, R3, R2, RZ, 0x4 ;  /* 0x0000000203027211 */ /* 0x000fe600078f20ff */
[----:B------:R-:W-:Y:S01]  /*5dc0*/  @!P0 SHF.R.U64 R41, R36, 0x10, R37 ;  /* 0x0000001024298819 */ /* 0x000fe20000001225 */
[----:B------:R-:W-:Y:S01]  /*5dd0*/  IMAD.MOV.U32 R36, RZ, RZ, R39 ;  /* 0x000000ffff247224 */ /* 0x000fe200078e0027 */
[----:B------:R-:W-:Y:S02]  /*5de0*/  LEA.HI.SX32 R2, R2, R120, 0x1c ;  /* 0x0000007802027211 */ /* 0x000fe400078fe2ff */
[----:B------:R-:W-:Y:S02]  /*5df0*/  @!P0 SHF.R.U32.HI R37, RZ, 0x10, R37 ;  /* 0x00000010ff258819 */ /* 0x000fe40000011625 */
[----:B------:R-:W-:Y:S01]  /*5e00*/  SHF.R.S32.HI R3, RZ, 0x1f, R2 ;  /* 0x0000001fff037819 */ /* 0x000fe20000011402 */
[----:B------:R-:W-:Y:S01]  /*5e10*/  IMAD.SHL.U32 R68, R2, 0x8, RZ ;  /* 0x0000000802447824 */ /* 0x000fe200078e00ff */
[----:B--2---:R-:W-:Y:S02]  /*5e20*/  @!P0 SHF.R.U64 R24, R4, 0x10, R5 ;  /* 0x0000001004188819 */ /* 0x004fe40000001205 */
[----:B------:R-:W-:Y:S02]  /*5e30*/  LEA.HI R2, R3, R2, RZ, 0x3 ;  /* 0x0000000203027211 */ /* 0x000fe400078f18ff */
[--C-:B------:R-:W-:Y:S02]  /*5e40*/  @!P0 SHF.R.U64 R35, R38, 0x10, R39.reuse ;  /* 0x0000001026238819 */ /* 0x100fe40000001227 */
[----:B------:R-:W-:Y:S01]  /*5e50*/  @!P0 SHF.R.U32.HI R25, RZ, 0x10, R39 ;  /* 0x00000010ff198819 */ /* 0x000fe20000011627 */
        /* <DEDUP_REMOVED lines=8> */
[----:B------:R-:W-:Y:S02]  /*5ee0*/  @!P0 PRMT R37, R42, 0x5410, R37 ;  /* 0x000054102a258816 */ /* 0x000fe40000000025 */
[----:B------:R-:W-:Y:S01]  /*5ef0*/  @!P0 PRMT R42, R34, 0x5410, R35 ;  /* 0x00005410222a8816 */ /* 0x000fe20000000023 */
[----:B------:R-:W-:Y:S01]  /*5f00*/  IMAD.IADD R2, R65, 0x1, R2 ;  /* 0x0000000141027824 */ /* 0x000fe200078e0202 */
[----:B------:R-:W-:Y:S01]  /*5f10*/  @!P0 PRMT R46, R36, 0x5410, R25 ;  /* 0x00005410242e8816 */ /* 0x000fe20000000019 */
[----:B------:R-:W-:Y:S01]  /*5f20*/  IMAD.SHL.U32 R3, R3, 0x2, RZ ;  /* 0x0000000203037824 */ /* 0x000fe200078e00ff */
[----:B------:R-:W-:Y:S02]  /*5f30*/  @!P0 LOP3.LUT R34, R40, 0xffff0000, RZ, 0xc0, !PT ;  /* 0xffff000028228812 */ /* 0x000fe400078ec0ff */
[----:B------:R-:W-:Y:S02]  /*5f40*/  SHF.L.U32 R2, R2, 0x1, RZ ;  /* 0x0000000102027819 */ /* 0x000fe400000006ff */
[----:B------:R1:W2:Y:S01]  /*5f50*/  LDS.128 R52, [R3+0xc100] ;  /* 0x00c1000003347984 */ /* 0x0002a20000000c00 */
[----:B------:R-:W-:Y:S02]  /*5f60*/  @!P0 PRMT R8, R8, 0x5410, R5 ;  /* 0x0000541008088816 */ /* 0x000fe40000000005 */
[----:B------:R-:W-:Y:S02]  /*5f70*/  @!P0 LOP3.LUT R38, R37, 0xffff0000, RZ, 0xc0, !PT ;  /* 0xffff000025268812 */ /* 0x000fe400078ec0ff */
[----:B------:R-:W-:Y:S02]  /*5f80*/  MOV R4, R6 ;  /* 0x0000000600047202 */ /* 0x000fe40000000f00 */
[--C-:B------:R-:W-:Y:S01]  /*5f90*/  @!P0 SHF.R.U64 R6, R6, 0x10, R7.reuse ;  /* 0x0000001006068819 */ /* 0x100fe20000001207 */
[----:B------:R5:W4:Y:S01]  /*5fa0*/  LDS.128 R12, [R2+0xc100] ;  /* 0x00c10000020c7984 */ /* 0x000b220000000c00 */
[--C-:B-1----:R-:W-:Y:S01]  /*5fb0*/  IMAD.MOV.U32 R3, RZ, RZ, R7.reuse ;  /* 0x000000ffff037224 */ /* 0x102fe200078e0007 */
[----:B-----5:R-:W-:Y:S02]  /*5fc0*/  @!P0 SHF.R.U32.HI R2, RZ, 0x10, R7 ;  /* 0x00000010ff028819 */ /* 0x020fe40000011607 */
[----:B------:R-:W-:Y:S02]  /*5fd0*/  @!P0 PRMT R7, R9, 0x5410, R24 ;  /* 0x0000541009078816 */ /* 0x000fe40000000018 */
[----:B------:R-:W-:Y:S02]  /*5fe0*/  @!P0 PRMT R25, R3, 0x5410, R2 ;  /* 0x0000541003198816 */ /* 0x000fe40000000002 */
[----:B------:R-:W-:Y:S01]  /*5ff0*/  @!P0 PRMT R9, R4, 0x5410, R6 ;  /* 0x0000541004098816 */ /* 0x000fe20000000006 */
[----:B------:R-:W-:Y:S01]  /*6000*/  @!P0 IMAD.U32 R6, R40, 0x10000, RZ ;  /* 0x0001000028068824 */ /* 0x000fe200078e00ff */
[C---:B------:R-:W-:Y:S01]  /*6010*/  @!P0 SHF.L.U32 R4, R7.reuse, 0x10, RZ ;  /* 0x0000001007048819 */ /* 0x040fe200000006ff */
[----:B------:R-:W-:Y:S01]  /*6020*/  @!P0 IMAD.U32 R40, R42, 0x10000, RZ ;  /* 0x000100002a288824 */ /* 0x000fe200078e00ff */
[----:B------:R-:W-:Y:S01]  /*6030*/  @!P0 LOP3.LUT R5, R7, 0xffff0000, RZ, 0xc0, !PT ;  /* 0xffff000007058812 */ /* 0x000fe200078ec0ff */
[C---:B--2---:R-:W-:Y:S01]  /*6040*/  @!P0 IMAD.U32 R7, R52.reuse, 0x10000, RZ ;  /* 0x0001000034078824 */ /* 0x044fe200078e00ff */
[----:B------:R-:W-:Y:S01]  /*6050*/  @!P0 LOP3.LUT R35, R52, 0xffff0000, RZ, 0xc0, !PT ;  /* 0xffff000034238812 */ /* 0x000fe200078ec0ff */
[----:B------:R-:W-:Y:S01]  /*6060*/  @!P0 IMAD.U32 R41, R54, 0x10000, RZ ;  /* 0x0001000036298824 */ /* 0x000fe200078e00ff */
[----:B------:R-:W-:Y:S01]  /*6070*/  @!P0 LOP3.LUT R39, R53, 0xffff0000, RZ, 0xc0, !PT ;  /* 0xffff000035278812 */ /* 0x000fe200078ec0ff */
[C---:B------:R-:W-:Y:S01]  /*6080*/  @!P0 IMAD.U32 R45, R55.reuse, 0x10000, RZ ;  /* 0x00010000372d8824 */ /* 0x040fe200078e00ff */
[----:B------:R-:W-:Y:S01]  /*6090*/  @!P0 LOP3.LUT R42, R42, 0xffff0000, RZ, 0xc0, !PT ;  /* 0xffff00002a2a8812 */ /* 0x000fe200078ec0ff */
[C---:B----4-:R-:W-:Y:S01]  /*60a0*/  @!P0 IMAD.U32 R2, R12.reuse, 0x10000, RZ ;  /* 0x000100000c028824 */ /* 0x050fe200078e00ff */
[----:B------:R-:W-:Y:S02]  /*60b0*/  @!P0 LOP3.LUT R3, R12, 0xffff0000, RZ, 0xc0, !PT ;  /* 0xffff00000c038812 */ /* 0x000fe400078ec0ff */
[----:B------:R-:W-:Y:S01]  /*60c0*/  @!P0 LOP3.LUT R43, R54, 0xffff0000, RZ, 0xc0, !PT ;  /* 0xffff0000362b8812 */ /* 0x000fe200078ec0ff */
[C---:B------:R-:W-:Y:S01]  /*60d0*/  @!P0 FMUL.FTZ R24, R2.reuse, R6 ;  /* 0x0000000602188220 */ /* 0x040fe20000410000 */
[----:B------:R-:W-:Y:S01]  /*60e0*/  @!P0 LOP3.LUT R47, R55, 0xffff0000, RZ, 0xc0, !PT ;  /* 0xffff0000372f8812 */ /* 0x000fe200078ec0ff */
[C---:B------:R-:W-:Y:S02]  /*60f0*/  @!P0 FMUL.FTZ R36, R3.reuse, R34 ;  /* 0x0000002203248220 */ /* 0x040fe40000410000 */
[-C--:B------:R-:W-:Y:S02]  /*6100*/  @!P0 FMUL.FTZ R2, R2, R4.reuse ;  /* 0x0000000402028220 */ /* 0x080fe40000410000 */
[-C--:B------:R-:W-:Y:S02]  /*6110*/  @!P0 FMUL.FTZ R3, R3, R5.reuse ;  /* 0x0000000503038220 */ /* 0x080fe40000410000 */
[----:B------:R-:W-:Y:S01]  /*6120*/  @!P0 FFMA.FTZ R75, R35, R5, -R36 ;  /* 0x00000005234b8223 */ /* 0x000fe20000010824 */
[----:B------:R-:W-:Y:S01]  /*6130*/  @!P0 LOP3.LUT R5, R13, 0xffff0000, RZ, 0xc0, !PT ;  /* 0xffff00000d058812 */ /* 0x000fe200078ec0ff */
[----:B------:R-:W-:Y:S02]  /*6140*/  @!P0 FFMA.FTZ R76, R7, R4, -R24 ;  /* 0x00000004074c8223 */ /* 0x000fe40000010818 */
[----:B------:R-:W-:Y:S02]  /*6150*/  @!P0 IMAD.U32 R36, R37, 0x10000, RZ ;  /* 0x0001000025248824 */ /* 0x000fe400078e00ff */
[----:B------:R-:W-:Y:S02]  /*6160*/  @!P0 IMAD.U32 R4, R13, 0x10000, RZ ;  /* 0x000100000d048824 */ /* 0x000fe400078e00ff */
[----:B------:R-:W-:Y:S01]  /*6170*/  @!P0 FFMA.FTZ R2, R6, R7, R2 ;  /* 0x0000000706028223 */ /* 0x000fe20000010002 */
[C---:B------:R-:W-:Y:S01]  /*6180*/  @!P0 SHF.L.U32 R6, R8.reuse, 0x10, RZ ;  /* 0x0000001008068819 */ /* 0x040fe200000006ff */
[----:B------:R-:W-:Y:S01]  /*6190*/  @!P0 IMAD.U32 R37, R53, 0x10000, RZ ;  /* 0x0001000035258824 */ /* 0x000fe200078e00ff */
[----:B------:R-:W-:Y:S01]  /*61a0*/  @!P0 LOP3.LUT R7, R8, 0xffff0000, RZ, 0xc0, !PT ;  /* 0xffff000008078812 */ /* 0x000fe200078ec0ff */
[C---:B------:R-:W-:Y:S02]  /*61b0*/  @!P0 FMUL.FTZ R8, R4.reuse, R36 ;  /* 0x0000002404088220 */ /* 0x040fe40000410000 */
[----:B------:R-:W-:Y:S02]  /*61c0*/  @!P0 FMUL.FTZ R24, R5, R38 ;  /* 0x0000002605188220 */ /* 0x000fe40000410000 */
[-C--:B------:R-:W-:Y:S02]  /*61d0*/  @!P0 FMUL.FTZ R4, R4, R6.reuse ;  /* 0x0000000604048220 */ /* 0x080fe40000410000 */
[----:B------:R-:W-:Y:S01]  /*61e0*/  @!P0 FFMA.FTZ R74, R37, R6, -R8 ;  /* 0x00000006254a8223 */ /* 0x000fe20000010808 */
[----:B------:R-:W-:Y:S01]  /*61f0*/  @!P0 SHF.L.U32 R8, R9, 0x10, RZ ;  /* 0x0000001009088819 */ /* 0x000fe200000006ff */
[-C--:B------:R-:W-:Y:S01]  /*6200*/  @!P0 FMUL.FTZ R5, R5, R7.reuse ;  /* 0x0000000705058220 */ /* 0x080fe20000410000 */
[----:B------:R-:W-:Y:S01]  /*6210*/  @!P0 LOP3.LUT R9, R9, 0xffff0000, RZ, 0xc0, !PT ;  /* 0xffff000009098812 */ /* 0x000fe200078ec0ff */
[----:B------:R-:W-:Y:S01]  /*6220*/  @!P0 FFMA.FTZ R73, R39, R7, -R24 ;  /* 0x0000000727498223 */ /* 0x000fe20000010818 */
[C---:B------:R-:W-:Y:S01]  /*6230*/  @!P0 LOP3.LUT R7, R14.reuse, 0xffff0000, RZ, 0xc0, !PT ;  /* 0xffff00000e078812 */ /* 0x040fe200078ec0ff */
[----:B------:R-:W-:Y:S02]  /*6240*/  @!P0 IMAD.U32 R6, R14, 0x10000, RZ ;  /* 0x000100000e068824 */ /* 0x000fe400078e00ff */
[----:B------:R-:W-:Y:S01]  /*6250*/  @!P0 FFMA.FTZ R3, R34, R35, R3 ;  /* 0x0000002322038223 */ /* 0x000fe20000010003 */
[----:B------:R-:W-:Y:S01]  /*6260*/  @!P0 F2FP.BF16.PACK_AB R34, R75, R76 ;  /* 0x0000004c4b22823e */ /* 0x000fe200000010ff */
[C---:B------:R-:W-:Y:S01]  /*6270*/  @!P0 FMUL.FTZ R24, R6.reuse, R40 ;  /* 0x0000002806188220 */ /* 0x040fe20000410000 */
[----:B------:R-:W-:Y:S01]  /*6280*/  @!P0 F2FP.BF16.PACK_AB R35, R73, R74 ;  /* 0x0000004a4923823e */ /* 0x000fe200000010ff */
[----:B------:R-:W-:Y:S01]  /*6290*/  @!P0 FMUL.FTZ R44, R7, R42 ;  /* 0x0000002a072c8220 */ /* 0x000fe20000410000 */
[----:B------:R-:W-:Y:S01]  /*62a0*/  @!P0 F2FP.BF16.PACK_AB R2, R3, R2 ;  /* 0x000000020302823e */ /* 0x000fe200000010ff */
[-C--:B------:R-:W-:Y:S01]  /*62b0*/  @!P0 FFMA.FTZ R72, R41, R8.reuse, -R24 ;  /* 0x0000000829488223 */ /* 0x080fe20000010818 */
[C---:B------:R-:W-:Y:S01]  /*62c0*/  @!P0 SHF.L.U32 R24, R25.reuse, 0x10, RZ ;  /* 0x0000001019188819 */ /* 0x040fe200000006ff */
[----:B------:R-:W-:Y:S01]  /*62d0*/  @!P0 FMUL.FTZ R6, R6, R8 ;  /* 0x0000000806068220 */ /* 0x000fe20000410000 */
[----:B------:R-:W-:Y:S01]  /*62e0*/  @!P0 LOP3.LUT R25, R25, 0xffff0000, RZ, 0xc0, !PT ;  /* 0xffff000019198812 */ /* 0x000fe200078ec0ff */
[----:B------:R-:W-:Y:S02]  /*62f0*/  @!P0 FFMA.FTZ R71, R43, R9, -R44 ;  /* 0x000000092b478223 */ /* 0x000fe4000001082c */
[C---:B------:R-:W-:Y:S01]  /*6300*/  @!P0 IMAD.U32 R44, R46.reuse, 0x10000, RZ ;  /* 0x000100002e2c8824 */ /* 0x040fe200078e00ff */
[----:B------:R-:W-:Y:S01]  /*6310*/  @!P0 LOP3.LUT R46, R46, 0xffff0000, RZ, 0xc0, !PT ;  /* 0xffff00002e2e8812 */ /* 0x000fe200078ec0ff */
[----:B------:R-:W-:Y:S02]  /*6320*/  @!P0 IMAD.U32 R8, R15, 0x10000, RZ ;  /* 0x000100000f088824 */ /* 0x000fe400078e00ff */
[----:B------:R-:W-:Y:S02]  /*6330*/  @!P0 FFMA.FTZ R4, R36, R37, R4 ;  /* 0x0000002524048223 */ /* 0x000fe40000010004 */
[----:B------:R-:W-:Y:S01]  /*6340*/  @!P0 FMUL.FTZ R7, R7, R9 ;  /* 0x0000000907078220 */ /* 0x000fe20000410000 */
[----:B------:R-:W-:Y:S01]  /*6350*/  @!P0 LOP3.LUT R9, R15, 0xffff0000, RZ, 0xc0, !PT ;  /* 0xffff00000f098812 */ /* 0x000fe200078ec0ff */
[----:B------:R-:W-:Y:S02]  /*6360*/  @!P0 FFMA.FTZ R5, R38, R39, R5 ;  /* 0x0000002726058223 */ /* 0x000fe40000010005 */
[C---:B------:R-:W-:Y:S02]  /*6370*/  @!P0 FMUL.FTZ R69, R8.reuse, R44 ;  /* 0x0000002c08458220 */ /* 0x040fe40000410000 */
[----:B------:R-:W-:Y:S01]  /*6380*/  @!P0 FMUL.FTZ R8, R8, R24 ;  /* 0x0000001808088220 */ /* 0x000fe20000410000 */
[----:B------:R-:W-:Y:S01]  /*6390*/  @!P0 F2FP.BF16.PACK_AB R4, R5, R4 ;  /* 0x000000040504823e */ /* 0x000fe200000010ff */
[----:B------:R-:W-:Y:S02]  /*63a0*/  @!P0 FFMA.FTZ R6, R40, R41, R6 ;  /* 0x0000002928068223 */ /* 0x000fe40000010006 */
        /* <DEDUP_REMOVED lines=9> */
[----:B------:R-:W-:Y:S01]  /*6440*/  @!P0 MOV R14, R6 ;  /* 0x00000006000e8202 */ /* 0x000fe20000000f00 */
        /* <DEDUP_REMOVED lines=9> */
[C---:B------:R-:W-:Y:S04]  /*64e0*/  LEA R2, P0, R88.reuse, R66, 0x1 ;  /* 0x0000004258027211 */ /* 0x040fe800078008ff */
[----:B---3--:R-:W-:Y:S02]  /*64f0*/  LEA.HI.X R3, R88, R67, R119, 0x1, P0 ;  /* 0x0000004358037211 */ /* 0x008fe400000f0c77 */
[C---:B------:R-:W-:Y:S03]  /*6500*/  ISETP.GE.AND P0, PT, R68.reuse, c[0x0][0x1d4], PT ;  /* 0x0000750044007a0c */ /* 0x040fe60003f06270 */
[----:B------:R1:W-:Y:S10]  /*6510*/  ST.E.128 [R2.64], R52 ;  /* 0x0000003402007985 */ /* 0x0003f4000c101d0a */
[----:B------:R-:W-:Y:S05]  /*6520*/  @!P0 IMAD.WIDE R4, R68, 0x2, R66 ;  /* 0x0000000244048825 */ /* 0x000fea00078e0242 */
[----:B------:R1:W-:Y:S02]  /*6530*/  @!P0 ST.E.128 [R4.64], R12 ;  /* 0x0000000c04008985 */ /* 0x0003e4000c101d0a */
.L_x_2290:
[----:B------:R-:W-:Y:S05]  /*6540*/  BSYNC B0 ;  /* 0x0000000000007941 */ /* 0x000fea0003800000 */
.L_x_2289:
        /* <DEDUP_REMOVED lines=16> */
[----:B------:R-:W-:Y:S02]  /*6650*/  @!P0 SHF.R.U32.HI R4, RZ, 0x10, R19 ;  /* 0x00000010ff048819 */ /* 0x000fe40000011613 */
[----:B------:R-:W-:Y:S01]  /*6660*/  @!P0 PRMT R7, R27, 0x5432, R7 ;  /* 0x000054321b078816 */ /* 0x000fe20000000007 */
[----:B------:R-:W-:Y:S01]  /*6670*/  IMAD.SHL.U32 R2, R2, 0x200, RZ ;  /* 0x0000020002027824 */ /* 0x000fe200078e00ff */
[----:B------:R-:W-:Y:S02]  /*6680*/  LOP3.LUT R3, R84, 0x38, R52, 0xf8, !PT ;  /* 0x0000003854037812 */ /* 0x000fe400078ef834 */
[----:B------:R-:W-:Y:S01]  /*6690*/  @!P0 PRMT R8, R28, 0x5410, R4 ;  /* 0x000054101c088816 */ /* 0x000fe20000000004 */
[----:B------:R-:W-:Y:S01]  /*66a0*/  @!P0 IMAD.U32 R4, R7, 0x10000, RZ ;  /* 0x0001000007048824 */ /* 0x000fe200078e00ff */
[----:B------:R-:W-:Y:S02]  /*66b0*/  LOP3.LUT R3, R3, R85, RZ, 0x3c, !PT ;  /* 0x0000005503037212 */ /* 0x000fe400078e3cff */
[----:B------:R-:W-:Y:S02]  /*66c0*/  LOP3.LUT R2, R2, 0x7ffff000, RZ, 0xc0, !PT ;  /* 0x7ffff00002027812 */ /* 0x000fe400078ec0ff */
[----:B------:R-:W-:Y:S02]  /*66d0*/  @!P0 SHF.R.U32.HI R34, RZ, 0x10, R59 ;  /* 0x00000010ff228819 */ /* 0x000fe4000001163b */
[----:B------:R-:W-:Y:S01]  /*66e0*/  IADD3 R2, R3, R2, R32 ;  /* 0x0000000203027210 */ /* 0x000fe20007ffe020 */
[----:B------:R-:W-:Y:S01]  /*66f0*/  IMAD.IADD R3, R132, 0x1, R65 ;  /* 0x0000000184037824 */ /* 0x000fe200078e0241 */
[----:B------:R-:W-:Y:S02]  /*6700*/  @!P0 LOP3.LUT R7, R7, 0xffff0000, RZ, 0xc0, !PT ;  /* 0xffff000007078812 */ /* 0x000fe400078ec0ff */
[----:B------:R-:W-:Y:S01]  /*6710*/  @!P0 PRMT R34, R50, 0x5410, R34 ;  /* 0x0000541032228816 */ /* 0x000fe20000000022 */
[----:B------:R-:W-:Y:S01]  /*6720*/  IMAD.IADD R2, R65, 0x1, R2 ;  /* 0x0000000141027824 */ /* 0x000fe200078e0202 */
[----:B------:R-:W-:Y:S01]  /*6730*/  @!P0 SHF.R.U64 R35, R58, 0x10, R59 ;  /* 0x000000103a238819 */ /* 0x000fe2000000123b */
[----:B------:R-:W-:Y:S01]  /*6740*/  IMAD.SHL.U32 R3, R3, 0x2, RZ ;  /* 0x0000000203037824 */ /* 0x000fe200078e00ff */
[----:B------:R-:W-:Y:S01]  /*6750*/  @!P0 LOP3.LUT R40, R34, 0xffff0000, RZ, 0xc0, !PT ;  /* 0xffff000022288812 */ /* 0x000fe200078ec0ff */
[----:B------:R-:W-:Y:S01]  /*6760*/  IMAD.SHL.U32 R2, R2, 0x2, RZ ;  /* 0x0000000202027824 */ /* 0x000fe200078e00ff */
[----:B------:R-:W-:Y:S01]  /*6770*/  @!P0 PRMT R35, R50, 0x5432, R35 ;  /* 0x0000543232238816 */ /* 0x000fe20000000023 */
[----:B------:R-:W-:Y:S01]  /*6780*/  @!P0 IMAD.U32 R38, R34, 0x10000, RZ ;  /* 0x0001000022268824 */ /* 0x000fe200078e00ff */
[----:B------:R1:W5:Y:S08]  /*6790*/  LDS.128 R44, [R3+0xc100] ;  /* 0x00c10000032c7984 */ /* 0x0003700000000c00 */
[----:B------:R2:W4:Y:S01]  /*67a0*/  LDS.128 R12, [R2+0xc100] ;  /* 0x00c10000020c7984 */ /* 0x0005220000000c00 */
[----:B-1----:R-:W-:Y:S02]  /*67b0*/  @!P0 SHF.R.U32.HI R3, RZ, 0x10, R17 ;  /* 0x00000010ff038819 */ /* 0x002fe40000011611 */
[----:B--2---:R-:W-:Y:S02]  /*67c0*/  @!P0 SHF.R.U64 R2, R18, 0x10, R19 ;  /* 0x0000001012028819 */ /* 0x004fe40000001213 */
[C---:B------:R-:W-:Y:S02]  /*67d0*/  @!P0 PRMT R19, R49.reuse, 0x5410, R5 ;  /* 0x0000541031138816 */ /* 0x040fe40000000005 */
[----:B------:R-:W-:Y:S02]  /*67e0*/  @!P0 PRMT R18, R49, 0x5432, R6 ;  /* 0x0000543231128816 */ /* 0x000fe40000000006 */
[----:B------:R-:W-:Y:S02]  /*67f0*/  @!P0 PRMT R5, R27, 0x5410, R3 ;  /* 0x000054101b058816 */ /* 0x000fe40000000003 */
[----:B------:R-:W-:Y:S01]  /*6800*/  @!P0 SHF.L.U32 R9, R19, 0x10, RZ ;  /* 0x0000001013098819 */ /* 0x000fe200000006ff */
[----:B------:R-:W-:Y:S01]  /*6810*/  @!P0 IMAD.U32 R24, R18, 0x10000, RZ ;  /* 0x0001000012188824 */ /* 0x000fe200078e00ff */
[----:B------:R-:W-:Y:S01]  /*6820*/  @!P0 PRMT R16, R28, 0x5432, R2 ;  /* 0x000054321c108816 */ /* 0x000fe20000000002 */
[----:B------:R-:W-:Y:S02]  /*6830*/  @!P0 IMAD.U32 R6, R5, 0x10000, RZ ;  /* 0x0001000005068824 */ /* 0x000fe400078e00ff */
[----:B-----5:R-:W-:Y:S01]  /*6840*/  @!P0 IMAD.U32 R17, R44, 0x10000, RZ ;  /* 0x000100002c118824 */ /* 0x020fe200078e00ff */
[----:B------:R-:W-:Y:S01]  /*6850*/  @!P0 LOP3.LUT R41, R47, 0xffff0000, RZ, 0xc0, !PT ;  /* 0xffff00002f298812 */ /* 0x000fe200078ec0ff */
[----:B------:R-:W-:Y:S01]  /*6860*/  @!P0 IMAD.U32 R25, R45, 0x10000, RZ ;  /* 0x000100002d198824 */ /* 0x000fe200078e00ff */
[----:B------:R-:W-:Y:S01]  /*6870*/  @!P0 LOP3.LUT R37, R46, 0xffff0000, RZ, 0xc0, !PT ;  /* 0xffff00002e258812 */ /* 0x000fe200078ec0ff */
[----:B----4-:R-:W-:Y:S01]  /*6880*/  @!P0 IMAD.U32 R2, R12, 0x10000, RZ ;  /* 0x000100000c028824 */ /* 0x010fe200078e00ff */
[----:B------:R-:W-:Y:S01]  /*6890*/  @!P0 SHF.L.U32 R3, R13, 0x10, RZ ;  /* 0x000000100d038819 */ /* 0x000fe200000006ff */
[----:B------:R-:W-:Y:S02]  /*68a0*/  @!P0 IMAD.U32 R39, R47, 0x10000, RZ ;  /* 0x000100002f278824 */ /* 0x000fe400078e00ff */
[C---:B------:R-:W-:Y:S02]  /*68b0*/  @!P0 FMUL.FTZ R27, R2.reuse, R9 ;  /* 0x00000009021b8220 */ /* 0x040fe40000410000 */
[----:B------:R-:W-:Y:S02]  /*68c0*/  @!P0 FMUL.FTZ R28, R3, R24 ;  /* 0x00000018031c8220 */ /* 0x000fe40000410000 */
[-C--:B------:R-:W-:Y:S02]  /*68d0*/  @!P0 FMUL.FTZ R2, R2, R4.reuse ;  /* 0x0000000402028220 */ /* 0x080fe40000410000 */
[----:B------:R-:W-:Y:S01]  /*68e0*/  @!P0 FFMA.FTZ R56, R17, R4, -R27 ;  /* 0x0000000411388223 */ /* 0x000fe2000001081b */
[----:B------:R-:W-:Y:S01]  /*68f0*/  @!P0 LOP3.LUT R27, R18, 0xffff0000, RZ, 0xc0, !PT ;  /* 0xffff0000121b8812 */ /* 0x000fe200078ec0ff */
[-C--:B------:R-:W-:Y:S01]  /*6900*/  @!P0 FMUL.FTZ R4, R3, R6.reuse ;  /* 0x0000000603048220 */ /* 0x080fe20000410000 */
[----:B------:R-:W-:Y:S01]  /*6910*/  @!P0 LOP3.LUT R18, R19, 0xffff0000, RZ, 0xc0, !PT ;  /* 0xffff000013128812 */ /* 0x000fe200078ec0ff */
[----:B------:R-:W-:Y:S01]  /*6920*/  @!P0 FFMA.FTZ R55, R25, R6, -R28 ;  /* 0x0000000619378223 */ /* 0x000fe2000001081c */
[----:B------:R-:W-:Y:S01]  /*6930*/  @!P0 LOP3.LUT R6, R12, 0xffff0000, RZ, 0xc0, !PT ;  /* 0xffff00000c068812 */ /* 0x000fe200078ec0ff */
[----:B------:R-:W-:Y:S01]  /*6940*/  @!P0 FFMA.FTZ R2, R9, R17, R2 ;  /* 0x0000001109028223 */ /* 0x000fe20000010002 */
[----:B------:R-:W-:Y:S02]  /*6950*/  @!P0 LOP3.LUT R3, R13, 0xffff0000, RZ, 0xc0, !PT ;  /* 0xffff00000d038812 */ /* 0x000fe400078ec0ff */
[----:B------:R-:W-:Y:S01]  /*6960*/  @!P0 LOP3.LUT R9, R5, 0xffff0000, RZ, 0xc0, !PT ;  /* 0xffff000005098812 */ /* 0x000fe200078ec0ff */
[----:B------:R-:W-:Y:S01]  /*6970*/  @!P0 FMUL.FTZ R36, R6, R18 ;  /* 0x0000001206248220 */ /* 0x000fe20000410000 */
[----:B------:R-:W-:Y:S01]  /*6980*/  @!P0 LOP3.LUT R19, R44, 0xffff0000, RZ, 0xc0, !PT ;  /* 0xffff00002c138812 */ /* 0x000fe200078ec0ff */
[----:B------:R-:W-:Y:S01]  /*6990*/  @!P0 FMUL.FTZ R17, R3, R27 ;  /* 0x0000001b03118220 */ /* 0x000fe20000410000 */
[----:B------:R-:W-:Y:S01]  /*69a0*/  @!P0 LOP3.LUT R28, R45, 0xffff0000, RZ, 0xc0, !PT ;  /* 0xffff00002d1c8812 */ /* 0x000fe200078ec0ff */
[----:B------:R-:W-:Y:S02]  /*69b0*/  @!P0 FMUL.FTZ R5, R3, R9 ;  /* 0x0000000903058220 */ /* 0x000fe40000410000 */
[-C--:B------:R-:W-:Y:S02]  /*69c0*/  @!P0 FMUL.FTZ R3, R6, R7.reuse ;  /* 0x0000000706038220 */ /* 0x080fe40000410000 */
[----:B------:R-:W-:Y:S01]  /*69d0*/  @!P0 FFMA.FTZ R53, R19, R7, -R36 ;  /* 0x0000000713358223 */ /* 0x000fe20000010824 */
[C---:B------:R-:W-:Y:S01]  /*69e0*/  @!P0 LOP3.LUT R7, R15.reuse, 0xffff0000, RZ, 0xc0, !PT ;  /* 0xffff00000f078812 */ /* 0x040fe200078ec0ff */
[----:B------:R-:W-:Y:S02]  /*69f0*/  @!P0 IMAD.U32 R6, R15, 0x10000, RZ ;  /* 0x000100000f068824 */ /* 0x000fe400078e00ff */
[----:B------:R-:W-:Y:S01]  /*6a00*/  @!P0 FFMA.FTZ R54, R28, R9, -R17 ;  /* 0x000000091c368223 */ /* 0x000fe20000010811 */
[----:B------:R-:W-:Y:S01]  /*6a10*/  @!P0 SHF.L.U32 R9, R8, 0x10, RZ ;  /* 0x0000001008098819 */ /* 0x000fe200000006ff */
[----:B------:R-:W-:Y:S01]  /*6a20*/  @!P0 FMUL.FTZ R34, R6, R38 ;  /* 0x0000002606228220 */ /* 0x000fe20000410000 */
[----:B------:R-:W-:Y:S01]  /*6a30*/  @!P0 LOP3.LUT R17, R8, 0xffff0000, RZ, 0xc0, !PT ;  /* 0xffff000008118812 */ /* 0x000fe200078ec0ff */
[----:B------:R-:W-:Y:S02]  /*6a40*/  @!P0 FMUL.FTZ R36, R7, R40 ;  /* 0x0000002807248220 */ /* 0x000fe40000410000 */
[-C--:B------:R-:W-:Y:S02]  /*6a50*/  @!P0 FMUL.FTZ R8, R6, R9.reuse ;  /* 0x0000000906088220 */ /* 0x080fe40000410000 */
[----:B------:R-:W-:Y:S02]  /*6a60*/  @!P0 FFMA.FTZ R50, R39, R9, -R34 ;  /* 0x0000000927328223 */ /* 0x000fe40000010822 */
[-C--:B------:R-:W-:Y:S01]  /*6a70*/  @!P0 FMUL.FTZ R9, R7, R17.reuse ;  /* 0x0000001107098220 */ /* 0x080fe20000410000 */
[----:B------:R-:W-:Y:S01]  /*6a80*/  @!P0 LOP3.LUT R7, R14, 0xffff0000, RZ, 0xc0, !PT ;  /* 0xffff00000e078812 */ /* 0x000fe200078ec0ff */
[----:B------:R-:W-:Y:S01]  /*6a90*/  @!P0 FFMA.FTZ R49, R41, R17, -R36 ;  /* 0x0000001129318223 */ /* 0x000fe20000010824 */
[C---:B------:R-:W-:Y:S01]  /*6aa0*/  @!P0 LOP3.LUT R36, R35.reuse, 0xffff0000, RZ, 0xc0, !PT ;  /* 0xffff000023248812 */ /* 0x040fe200078ec0ff */
[----:B------:R-:W-:Y:S01]  /*6ab0*/  @!P0 IMAD.U32 R34, R35, 0x10000, RZ ;  /* 0x0001000023228824 */ /* 0x000fe200078e00ff */
[----:B------:R-:W-:Y:S01]  /*6ac0*/  @!P0 SHF.L.U32 R35, R46, 0x10, RZ ;  /* 0x000000102e238819 */ /* 0x000fe200000006ff */
[----:B------:R-:W-:Y:S02]  /*6ad0*/  @!P0 IMAD.U32 R6, R14, 0x10000, RZ ;  /* 0x000100000e068824 */ /* 0x000fe400078e00ff */
[C---:B------:R-:W-:Y:S01]  /*6ae0*/  @!P0 IMAD.U32 R17, R16.reuse, 0x10000, RZ ;  /* 0x0001000010118824 */ /* 0x040fe200078e00ff */
[----:B------:R-:W-:Y:S01]  /*6af0*/  @!P0 LOP3.LUT R16, R16, 0xffff0000, RZ, 0xc0, !PT ;  /* 0xffff000010108812 */ /* 0x000fe200078ec0ff */
[----:B------:R-:W-:Y:S01]  /*6b00*/  @!P0 FFMA.FTZ R3, R18, R19, R3 ;  /* 0x0000001312038223 */ /* 0x000fe20000010003 */
[----:B------:R-:W-:Y:S01]  /*6b10*/  @!P0 F2FP.BF16.PACK_AB R19, R54, R55 ;  /* 0x000000373613823e */ /* 0x000fe200000010ff */
[C---:B------:R-:W-:Y:S01]  /*6b20*/  @!P0 FMUL.FTZ R42, R6.reuse, R34 ;  /* 0x00000022062a8220 */ /* 0x040fe20000410000 */
[----:B------:R-:W-:Y:S01]  /*6b30*/  @!P0 F2FP.BF16.PACK_AB R18, R53, R56 ;  /* 0x000000383512823e */ /* 0x000fe200000010ff */
[----:B------:R-:W-:Y:S01]  /*6b40*/  @!P0 FMUL.FTZ R6, R6, R17 ;  /* 0x0000001106068220 */ /* 0x000fe20000410000 */
[----:B------:R-:W-:Y:S01]  /*6b50*/  @!P0 F2FP.BF16.PACK_AB R2, R3, R2 ;  /* 0x000000020302823e */ /* 0x000fe200000010ff */
[----:B------:R-:W-:Y:S02]  /*6b60*/  @!P0 FFMA.FTZ R4, R24, R25, R4 ;  /* 0x0000001918048223 */ /* 0x000fe40000010004 */
[C---:B------:R-:W-:Y:S01]  /*6b70*/  @!P0 FMUL.FTZ R43, R7.reuse, R36 ;  /* 0x00000024072b8220 */ /* 0x040fe20000410000 */
[----:B------:R-:W-:Y:S01]  /*6b80*/  @!P0 MOV R12, R2 ;  /* 0x00000002000c8202 */ /* 0x000fe20000000f00 */
[----:B------:R-:W-:Y:S02]  /*6b90*/  @!P0 FMUL.FTZ R7, R7, R16 ;  /* 0x0000001007078220 */ /* 0x000fe40000410000 */
        /* <DEDUP_REMOVED lines=25> */
.L_x_2292:
[----:B------:R-:W-:Y:S05]  /*6d30*/  BSYNC B0 ;  /* 0x0000000000007941 */ /* 0x000fea0003800000 */
.L_x_2291:
[----:B------:R-:W-:Y:S11]  /*6d40*/  ISETP.GE.AND P0, PT, R107, c[0x0][0x1d4], PT ;  /* 0x000075006b007a0c */ /* 0x000ff60003f06270 */
[----:B------:R-:W-:Y:S02]  /*6d50*/  @!UPT UIADD3 URZ, URZ, URZ, URZ ;  /* 0x0000003f3f3ff290 */ /* 0x000fe4000fffe03f */
[----:B------:R-:W-:-:S05]  /*6d60*/  @P0 BRA `(.L_x_2276) ;  /* 0x00000b0000000947 */ /* 0x000fca0003800000 */
[----:B------:R-:W-:Y:S02]  /*6d70*/  LOP3.LUT P1, RZ, R208, 0x8, RZ, 0xc0, !PT ;  /* 0x00000008d0ff7812 */ /* 0x000fe4000782c0ff */
[----:B-1--4-:R-:W-:Y:S02]  /*6d80*/  LEA R52, P0, R89, R66, 0x1 ;  /* 0x0000004259347211 */ /* 0x012fe400078008ff */
[----:B------:R-:W-:Y:S02]  /*6d90*/  SEL R2, R135, R134, !P1 ;  /* 0x0000008687027207 */ /* 0x000fe40004800000 */
[----:B---3--:R-:W-:Y:S02]  /*6da0*/  LEA.HI.X R53, R89, R67, R121, 0x1, P0 ;  /* 0x0000004359357211 */ /* 0x008fe400000f0c79 */
[----:B------:R-:W-:Y:S02]  /*6db0*/  SHF.R.S32.HI R3, RZ, 0x1f, R2 ;  /* 0x0000001fff037819 */ /* 0x000fe40000011402 */
[----:B------:R-:W-:Y:S02]  /*6dc0*/  ISETP.GE.AND P0, PT, R107, c[0x0][0x27c], PT ;  /* 0x00009f006b007a0c */ /* 0x000fe40003f06270 */
[----:B------:R-:W-:Y:S04]  /*6dd0*/  LEA.HI R2, R3, R2, RZ, 0x4 ;  /* 0x0000000203027211 */ /* 0x000fe800078f20ff */
[----:B------:R-:W-:Y:S04]  /*6de0*/  LEA.HI.SX32 R2, R2, R127, 0x1c ;  /* 0x0000007f02027211 */ /* 0x000fe800078fe2ff */
[----:B------:R-:W-:Y:S01]  /*6df0*/  SHF.R.S32.HI R3, RZ, 0x1f, R2 ;  /* 0x0000001fff037819 */ /* 0x000fe20000011402 */
[----:B------:R-:W-:Y:S02]  /*6e00*/  IMAD.SHL.U32 R40, R2, 0x8, RZ ;  /* 0x0000000802287824 */ /* 0x000fe400078e00ff */
[--C-:B------:R-:W-:Y:S02]  /*6e10*/  @!P0 SHF.R.U64 R4, R22, 0x10, R23.reuse ;  /* 0x0000001016048819 */ /* 0x100fe40000001217 */
[----:B------:R-:W-:Y:S02]  /*6e20*/  LEA.HI R2, R3, R2, RZ, 0x3 ;  /* 0x0000000203027211 */ /* 0x000fe400078f18ff */
[----:B------:R-:W-:Y:S02]  /*6e30*/  @!P0 SHF.R.U32.HI R5, RZ, 0x10, R23 ;  /* 0x00000010ff058819 */ /* 0x000fe40000011617 */
[----:B------:R-:W-:Y:S01]  /*6e40*/  @!P0 PRMT R16, R30, 0x5432, R4 ;  /* 0x000054321e108816 */ /* 0x000fe20000000004 */
[----:B------:R-:W-:Y:S01]  /*6e50*/  IMAD.SHL.U32 R2, R2, 0x200, RZ ;  /* 0x0000020002027824 */ /* 0x000fe200078e00ff */
[----:B------:R-:W-:Y:S02]  /*6e60*/  LOP3.LUT R3, R84, 0x38, R40, 0xf8, !PT ;  /* 0x0000003854037812 */ /* 0x000fe400078ef828 */
[----:B------:R-:W-:Y:S02]  /*6e70*/  @!P0 PRMT R8, R30, 0x5410, R5 ;  /* 0x000054101e088816 */ /* 0x000fe40000000005 */
[----:B------:R-:W-:Y:S02]  /*6e80*/  LOP3.LUT R3, R3, R85, RZ, 0x3c, !PT ;  /* 0x0000005503037212 */ /* 0x000fe400078e3cff */
[----:B------:R-:W-:Y:S02]  /*6e90*/  LOP3.LUT R2, R2, 0x7ffff000, RZ, 0xc0, !PT ;  /* 0x7ffff00002027812 */ /* 0x000fe400078ec0ff */
[----:B------:R-:W-:Y:S02]  /*6ea0*/  @!P0 SHF.R.U64 R6, R60, 0x10, R61 ;  /* 0x000000103c068819 */ /* 0x000fe4000000123d */
[----:B------:R-:W-:Y:S01]  /*6eb0*/  IADD3 R2, R3, R2, R32 ;  /* 0x0000000203027210 */ /* 0x000fe20007ffe020 */
[----:B------:R-:W-:Y:S01]  /*6ec0*/  IMAD.IADD R3, R131, 0x1, R65 ;  /* 0x0000000183037824 */ /* 0x000fe200078e0241 */
[----:B------:R-:W-:Y:S02]  /*6ed0*/  @!P0 PRMT R18, R51, 0x5410, R6 ;  /* 0x0000541033128816 */ /* 0x000fe40000000006 */
[----:B------:R-:W-:Y:S01]  /*6ee0*/  @!P0 SHF.R.U64 R9, R62, 0x10, R63 ;  /* 0x000000103e098819 */ /* 0x000fe2000000123f */
[----:B------:R-:W-:Y:S01]  /*6ef0*/  IMAD.IADD R2, R65, 0x1, R2 ;  /* 0x0000000141027824 */ /* 0x000fe200078e0202 */
[----:B------:R-:W-:Y:S01]  /*6f00*/  @!P0 SHF.R.U32.HI R7, RZ, 0x10, R61 ;  /* 0x00000010ff078819 */ /* 0x000fe2000001163d */
[----:B------:R-:W-:Y:S01]  /*6f10*/  IMAD.SHL.U32 R3, R3, 0x2, RZ ;  /* 0x0000000203037824 */ /* 0x000fe200078e00ff */
[----:B------:R-:W-:Y:S01]  /*6f20*/  @!P0 PRMT R27, R64, 0x5432, R9 ;  /* 0x00005432401b8816 */ /* 0x000fe20000000009 */
[----:B------:R-:W-:Y:S01]  /*6f30*/  IMAD.SHL.U32 R2, R2, 0x2, RZ ;  /* 0x0000000202027824 */ /* 0x000fe200078e00ff */
[C---:B------:R-:W-:Y:S02]  /*6f40*/  @!P0 SHF.L.U32 R9, R18.reuse, 0x10, RZ ;  /* 0x0000001012098819 */ /* 0x040fe400000006ff */
[----:B------:R1:W3:Y:S01]  /*6f50*/  LDS.128 R36, [R3+0xc100] ;  /* 0x00c1000003247984 */ /* 0x0002e20000000c00 */
[----:B------:R-:W-:Y:S02]  /*6f60*/  @!P0 LOP3.LUT R18, R18, 0xffff0000, RZ, 0xc0, !PT ;  /* 0xffff000012128812 */ /* 0x000fe400078ec0ff */
[----:B------:R-:W-:Y:S02]  /*6f70*/  @!P0 PRMT R22, R51, 0x5432, R7 ;  /* 0x0000543233168816 */ /* 0x000fe40000000007 */
[----:B------:R-:W-:Y:S03]  /*6f80*/  @!P0 SHF.R.U32.HI R34, RZ, 0x10, R63 ;  /* 0x00000010ff228819 */ /* 0x000fe6000001163f */
[----:B------:R4:W5:Y:S01]  /*6f90*/  LDS.128 R12, [R2+0xc100] ;  /* 0x00c10000020c7984 */ /* 0x0009620000000c00 */
[----:B------:R-:W-:Y:S02]  /*6fa0*/  @!P0 PRMT R34, R64, 0x5410, R34 ;  /* 0x0000541040228816 */ /* 0x000fe40000000022 */
[----:B-1----:R-:W-:Y:S04]  /*6fb0*/  @!P0 SHF.R.U32.HI R3, RZ, 0x10, R21 ;  /* 0x00000010ff038819 */ /* 0x002fe80000011615 */
[C---:B------:R-:W-:Y:S02]  /*6fc0*/  @!P0 PRMT R6, R29.reuse, 0x5410, R3 ;  /* 0x000054101d068816 */ /* 0x040fe40000000003 */
[----:B----4-:R-:W-:Y:S04]  /*6fd0*/  @!P0 SHF.R.U64 R2, R20, 0x10, R21 ;  /* 0x0000001014028819 */ /* 0x010fe80000001215 */
[----:B------:R-:W-:Y:S01]  /*6fe0*/  @!P0 PRMT R2, R29, 0x5432, R2 ;  /* 0x000054321d028816 */ /* 0x000fe20000000002 */
[C---:B------:R-:W-:Y:S01]  /*6ff0*/  @!P0 IMAD.U32 R29, R34.reuse, 0x10000, RZ ;  /* 0x00010000221d8824 */ /* 0x040fe200078e00ff */
[----:B------:R-:W-:Y:S02]  /*7000*/  @!P0 LOP3.LUT R34, R34, 0xffff0000, RZ, 0xc0, !PT ;  /* 0xffff000022228812 */ /* 0x000fe400078ec0ff */
[C---:B------:R-:W-:Y:S01]  /*7010*/  @!P0 LOP3.LUT R5, R2.reuse, 0xffff0000, RZ, 0xc0, !PT ;  /* 0xffff000002058812 */ /* 0x040fe200078ec0ff */
[----:B------:R-:W-:Y:S02]  /*7020*/  @!P0 IMAD.U32 R7, R2, 0x10000, RZ ;  /* 0x0001000002078824 */ /* 0x000fe400078e00ff */
[C---:B---3--:R-:W-:Y:S01]  /*7030*/  @!P0 IMAD.U32 R17, R36.reuse, 0x10000, RZ ;  /* 0x0001000024118824 */ /* 0x048fe200078e00ff */
[----:B------:R-:W-:Y:S01]  /*7040*/  @!P0 LOP3.LUT R19, R36, 0xffff0000, RZ, 0xc0, !PT ;  /* 0xffff000024138812 */ /* 0x000fe200078ec0ff */
[C---:B------:R-:W-:Y:S01]  /*7050*/  @!P0 IMAD.U32 R21, R37.reuse, 0x10000, RZ ;  /* 0x0001000025158824 */ /* 0x040fe200078e00ff */
[----:B------:R-:W-:Y:S01]  /*7060*/  @!P0 LOP3.LUT R23, R37, 0xffff0000, RZ, 0xc0, !PT ;  /* 0xffff000025178812 */ /* 0x000fe200078ec0ff */
[C---:B------:R-:W-:Y:S01]  /*7070*/  @!P0 IMAD.U32 R30, R39.reuse, 0x10000, RZ ;  /* 0x00010000271e8824 */ /* 0x040fe200078e00ff */
[----:B------:R-:W-:Y:S01]  /*7080*/  @!P0 LOP3.LUT R35, R39, 0xffff0000, RZ, 0xc0, !PT ;  /* 0xffff000027238812 */ /* 0x000fe200078ec0ff */
[----:B-----5:R-:W-:Y:S01]  /*7090*/  @!P0 IMAD.U32 R4, R12, 0x10000, RZ ;  /* 0x000100000c048824 */ /* 0x020fe200078e00ff */
[----:B------:R-:W-:Y:S02]  /*70a0*/  @!P0 LOP3.LUT R28, R38, 0xffff0000, RZ, 0xc0, !PT ;  /* 0xffff0000261c8812 */ /* 0x000fe400078ec0ff */
[----:B------:R-:W-:Y:S01]  /*70b0*/  @!P0 LOP3.LUT R3, R12, 0xffff0000, RZ, 0xc0, !PT ;  /* 0xffff00000c038812 */ /* 0x000fe200078ec0ff */
[C---:B------:R-:W-:Y:S02]  /*70c0*/  @!P0 FMUL.FTZ R20, R4.reuse, R9 ;  /* 0x0000000904148220 */ /* 0x040fe40000410000 */
[-C--:B------:R-:W-:Y:S02]  /*70d0*/  @!P0 FMUL.FTZ R2, R4, R7.reuse ;  /* 0x0000000704028220 */ /* 0x080fe40000410000 */
[----:B------:R-:W-:Y:S02]  /*70e0*/  @!P0 FMUL.FTZ R4, R3, R18 ;  /* 0x0000001203048220 */ /* 0x000fe40000410000 */
[----:B------:R-:W-:Y:S02]  /*70f0*/  @!P0 FFMA.FTZ R49, R17, R7, -R20 ;  /* 0x0000000711318223 */ /* 0x000fe40000010814 */
[-C--:B------:R-:W-:Y:S02]  /*7100*/  @!P0 FMUL.FTZ R3, R3, R5.reuse ;  /* 0x0000000503038220 */ /* 0x080fe40000410000 */
[----:B------:R-:W-:Y:S01]  /*7110*/  @!P0 FFMA.FTZ R47, R19, R5, -R4 ;  /* 0x00000005132f8223 */ /* 0x000fe20000010804 */
[----:B------:R-:W-:Y:S01]  /*7120*/  @!P0 LOP3.LUT R5, R13, 0xffff0000, RZ, 0xc0, !PT ;  /* 0xffff00000d058812 */ /* 0x000fe200078ec0ff */
[C---:B------:R-:W-:Y:S01]  /*7130*/  @!P0 IMAD.U32 R20, R22.reuse, 0x10000, RZ ;  /* 0x0001000016148824 */ /* 0x040fe200078e00ff */
[----:B------:R-:W-:Y:S01]  /*7140*/  @!P0 LOP3.LUT R22, R22, 0xffff0000, RZ, 0xc0, !PT ;  /* 0xffff000016168812 */ /* 0x000fe200078ec0ff */
[C---:B------:R-:W-:Y:S01]  /*7150*/  @!P0 IMAD.U32 R7, R6.reuse, 0x10000, RZ ;  /* 0x0001000006078824 */ /* 0x040fe200078e00ff */
[----:B------:R-:W-:Y:S01]  /*7160*/  @!P0 LOP3.LUT R6, R6, 0xffff0000, RZ, 0xc0, !PT ;  /* 0xffff000006068812 */ /* 0x000fe200078ec0ff */
[----:B------:R-:W-:Y:S01]  /*7170*/  @!P0 FFMA.FTZ R2, R9, R17, R2 ;  /* 0x0000001109028223 */ /* 0x000fe20000010002 */
[----:B------:R-:W-:Y:S01]  /*7180*/  @!P0 SHF.L.U32 R4, R13, 0x10, RZ ;  /* 0x000000100d048819 */ /* 0x000fe200000006ff */
[C---:B------:R-:W-:Y:S02]  /*7190*/  @!P0 FMUL.FTZ R17, R5.reuse, R22 ;  /* 0x0000001605118220 */ /* 0x040fe40000410000 */
[----:B------:R-:W-:Y:S02]  /*71a0*/  @!P0 FMUL.FTZ R5, R5, R6 ;  /* 0x0000000605058220 */ /* 0x000fe40000410000 */
[----:B------:R-:W-:Y:S02]  /*71b0*/  @!P0 FMUL.FTZ R9, R4, R20 ;  /* 0x0000001404098220 */ /* 0x000fe40000410000 */
[----:B------:R-:W-:Y:S01]  /*71c0*/  @!P0 FFMA.FTZ R45, R23, R6, -R17 ;  /* 0x00000006172d8223 */ /* 0x000fe20000010811 */
[----:B------:R-:W-:Y:S01]  /*71d0*/  @!P0 LOP3.LUT R17, R8, 0xffff0000, RZ, 0xc0, !PT ;  /* 0xffff000008118812 */ /* 0x000fe200078ec0ff */
[----:B------:R-:W-:Y:S02]  /*71e0*/  @!P0 IMAD.U32 R6, R15, 0x10000, RZ ;  /* 0x000100000f068824 */ /* 0x000fe400078e00ff */
[-C--:B------:R-:W-:Y:S02]  /*71f0*/  @!P0 FMUL.FTZ R4, R4, R7.reuse ;  /* 0x0000000704048220 */ /* 0x080fe40000410000 */
[----:B------:R-:W-:Y:S01]  /*7200*/  @!P0 FFMA.FTZ R46, R21, R7, -R9 ;  /* 0x00000007152e8223 */ /* 0x000fe20000010809 */
[----:B------:R-:W-:Y:S01]  /*7210*/  @!P0 SHF.L.U32 R9, R8, 0x10, RZ ;  /* 0x0000001008098819 */ /* 0x000fe200000006ff */
[----:B--2---:R-:W-:Y:S01]  /*7220*/  @!P0 FMUL.FTZ R24, R6, R29 ;  /* 0x0000001d06188220 */ /* 0x004fe20000410000 */
[----:B------:R-:W-:Y:S01]  /*7230*/  @!P0 LOP3.LUT R7, R15, 0xffff0000, RZ, 0xc0, !PT ;  /* 0xffff00000f078812 */ /* 0x000fe200078ec0ff */
[----:B------:R-:W-:Y:S01]  /*7240*/  @!P0 FFMA.FTZ R3, R18, R19, R3 ;  /* 0x0000001312038223 */ /* 0x000fe20000010003 */
[----:B------:R-:W-:Y:S01]  /*7250*/  @!P0 F2FP.BF16.PACK_AB R18, R47, R49 ;  /* 0x000000312f12823e */ /* 0x000fe200000010ff */
[-C--:B------:R-:W-:Y:S01]  /*7260*/  @!P0 FMUL.FTZ R8, R6, R9.reuse ;  /* 0x0000000906088220 */ /* 0x080fe20000410000 */
[----:B------:R-:W-:Y:S01]  /*7270*/  @!P0 F2FP.BF16.PACK_AB R19, R45, R46 ;  /* 0x0000002e2d13823e */ /* 0x000fe200000010ff */
[----:B------:R-:W-:Y:S01]  /*7280*/  @!P0 FMUL.FTZ R25, R7, R34 ;  /* 0x0000002207198220 */ /* 0x000fe20000410000 */
[----:B------:R-:W-:Y:S01]  /*7290*/  @!P0 F2FP.BF16.PACK_AB R2, R3, R2 ;  /* 0x000000020302823e */ /* 0x000fe200000010ff */
[----:B------:R-:W-:Y:S02]  /*72a0*/  @!P0 FFMA.FTZ R44, R30, R9, -R24 ;  /* 0x000000091e2c8223 */ /* 0x000fe40000010818 */
[-C--:B------:R-:W-:Y:S01]  /*72b0*/  @!P0 FMUL.FTZ R9, R7, R17.reuse ;  /* 0x0000001107098220 */ /* 0x080fe20000410000 */
[C---:B------:R-:W-:Y:S01]  /*72c0*/  @!P0 LOP3.LUT R7, R14.reuse, 0xffff0000, RZ, 0xc0, !PT ;  /* 0xffff00000e078812 */ /* 0x040fe200078ec0ff */
[C---:B------:R-:W-:Y:S01]  /*72d0*/  @!P0 IMAD.U32 R24, R27.reuse, 0x10000, RZ ;  /* 0x000100001b188824 */ /* 0x040fe200078e00ff */
[----:B------:R-:W-:Y:S01]  /*72e0*/  @!P0 LOP3.LUT R27, R27, 0xffff0000, RZ, 0xc0, !PT ;  /* 0xffff00001b1b8812 */ /* 0x000fe200078ec0ff */
[----:B------:R-:W-:Y:S01]  /*72f0*/  @!P0 IMAD.U32 R6, R14, 0x10000, RZ ;  /* 0x000100000e068824 */ /* 0x000fe200078e00ff */
[----:B------:R-:W-:Y:S01]  /*7300*/  @!P0 MOV R12, R2 ;  /* 0x00000002000c8202 */ /* 0x000fe20000000f00 */
[----:B------:R-:W-:Y:S01]  /*7310*/  @!P0 FFMA.FTZ R43, R35, R17, -R25 ;  /* 0x00000011232b8223 */ /* 0x000fe20000010819 */
[----:B------:R-:W-:Y:S01]  /*7320*/  @!P0 SHF.L.U32 R25, R38, 0x10, RZ ;  /* 0x0000001026198819 */ /* 0x000fe200000006ff */
[C---:B------:R-:W-:Y:S01]  /*7330*/  @!P0 IMAD.U32 R17, R16.reuse, 0x10000, RZ ;  /* 0x0001000010118824 */ /* 0x040fe200078e00ff */
[----:B------:R-:W-:Y:S01]  /*7340*/  @!P0 LOP3.LUT R16, R16, 0xffff0000, RZ, 0xc0, !PT ;  /* 0xffff000010108812 */ /* 0x000fe200078ec0ff */
[C---:B------:R-:W-:Y:S02]  /*7350*/  @!P0 FMUL.FTZ R41, R6.reuse, R24 ;  /* 0x0000001806298220 */ /* 0x040fe40000410000 */
[----:B------:R-:W-:Y:S02]  /*7360*/  @!P0 FMUL.FTZ R42, R7, R27 ;  /* 0x0000001b072a8220 */ /* 0x000fe40000410000 */
[-C--:B------:R-:W-:Y:S02]  /*7370*/  @!P0 FMUL.FTZ R6, R6, R17.reuse ;  /* 0x0000001106068220 */ /* 0x080fe40000410000 */
[----:B------:R-:W-:Y:S01]  /*7380*/  @!P0 FFMA.FTZ R41, R25, R17, -R41 ;  /* 0x0000001119298223 */ /* 0x000fe20000010829 */
[----:B------:R-:W-:Y:S01]  /*7390*/  @!P0 F2FP.BF16.PACK_AB R17, R43, R44 ;  /* 0x0000002c2b11823e */ /* 0x000fe200000010ff */
[-C--:B------:R-:W-:Y:S02]  /*73a0*/  @!P0 FFMA.FTZ R42, R28, R16.reuse, -R42 ;  /* 0x000000101c2a8223 */ /* 0x080fe4000001082a */
[----:B------:R-:W-:Y:S02]  /*73b0*/  @!P0 FFMA.FTZ R4, R20, R21, R4 ;  /* 0x0000001514048223 */ /* 0x000fe40000010004 */
[----:B------:R-:W-:Y:S01]  /*73c0*/  @!P0 FMUL.FTZ R7, R7, R16 ;  /* 0x0000001007078220 */ /* 0x000fe20000410000 */
[----:B------:R-:W-:Y:S01]  /*73d0*/  @!P0 F2FP.BF16.PACK_AB R16, R42, R41 ;  /* 0x000000292a10823e */ /* 0x000fe200000010ff */
[----:B------:R-:W-:Y:S02]  /*73e0*/  @!P0 FFMA.FTZ R5, R22, R23, R5 ;  /* 0x0000001716058223 */ /* 0x000fe40000010005 */
[----:B------:R-:W-:Y:S02]  /*73f0*/  @!P0 FFMA.FTZ R6, R24, R25, R6 ;  /* 0x0000001918068223 */ /* 0x000fe40000010006 */
[----:B------:R-:W-:Y:S01]  /*7400*/  @!P0 FFMA.FTZ R7, R27, R28, R7 ;  /* 0x0000001c1b078223 */ /* 0x000fe20000010007 */
[----:B------:R-:W-:Y:S01]  /*7410*/  @!P0 F2FP.BF16.PACK_AB R4, R5, R4 ;  /* 0x000000040504823e */ /* 0x000fe200000010ff */
[----:B------:R-:W-:Y:S02]  /*7420*/  @!P0 FFMA.FTZ R8, R29, R30, R8 ;  /* 0x0000001e1d088223 */ /* 0x000fe40000010008 */
[----:B------:R-:W-:Y:S01]  /*7430*/  @!P0 FFMA.FTZ R9, R34, R35, R9 ;  /* 0x0000002322098223 */ /* 0x000fe20000010009 */
[----:B------:R-:W-:Y:S01]  /*7440*/  @!P0 F2FP.BF16.PACK_AB R6, R7, R6 ;  /* 0x000000060706823e */ /* 0x000fe200000010ff */
[----:B------:R-:W-:Y:S02]  /*7450*/  @!P0 IMAD.MOV.U32 R36, RZ, RZ, R18 ;  /* 0x000000ffff248224 */ /* 0x000fe400078e0012 */
[----:B------:R-:W-:Y:S01]  /*7460*/  @!P0 IMAD.MOV.U32 R37, RZ, RZ, R19 ;  /* 0x000000ffff258224 */ /* 0x000fe200078e0013 */
[----:B------:R-:W-:Y:S01]  /*7470*/  @!P0 F2FP.BF16.PACK_AB R8, R9, R8 ;  /* 0x000000080908823e */ /* 0x000fe200000010ff */
[----:B------:R-:W-:Y:S02]  /*7480*/  @!P0 IMAD.MOV.U32 R38, RZ, RZ, R16 ;  /* 0x000000ffff268224 */ /* 0x000fe400078e0010 */
        /* <DEDUP_REMOVED lines=12> */
.L_x_2272:
        /* <DEDUP_REMOVED lines=22> */
[----:B------:R-:W-:Y:S02]  /*76b0*/  ISETP.GE.AND P4, PT, R107, c[0x0][0x1d4], PT ;  /* 0x000075006b007a0c */ /* 0x000fe40003f86270 */
[----:B------:R-:W-:Y:S07]  /*76c0*/  ISETP.GE.AND P3, PT, R204, c[0x0][0x1d4], PT ;  /* 0x00007500cc007a0c */ /* 0x000fee0003f66270 */
[----:B------:R-:W2:Y:S01]  /*76d0*/  @!P2 LDS.128 R12, [R78+0xc000] ;  /* 0x00c000004e0ca984 */ /* 0x000ea20000000c00 */
[CC--:B-1----:R-:W-:Y:S04]  /*76e0*/  @!P2 LEA R6, P0, R106.reuse, R2.reuse, 0x1 ;  /* 0x000000026a06a211 */ /* 0x0c2fe800078008ff */
[-C--:B------:R-:W-:Y:S02]  /*76f0*/  @!P2 LEA.HI.X R7, R106, R3.reuse, R228, 0x1, P0 ;  /* 0x000000036a07a211 */ /* 0x080fe400000f0ce4 */
[CC--:B------:R-:W-:Y:S04]  /*7700*/  @!P1 LEA R4, P0, R210.reuse, R2.reuse, 0x1 ;  /* 0x00000002d2049211 */ /* 0x0c0fe800078008ff */
[-C--:B------:R-:W-:Y:S02]  /*7710*/  @!P1 LEA.HI.X R5, R210, R3.reuse, R230, 0x1, P0 ;  /* 0x00000003d2059211 */ /* 0x080fe400000f0ce6 */
[CC--:B------:R-:W-:Y:S04]  /*7720*/  @!P4 LEA R8, P0, R209.reuse, R2.reuse, 0x1 ;  /* 0x00000002d108c211 */ /* 0x0c0fe800078008ff */
[-C--:B------:R-:W-:Y:S01]  /*7730*/  @!P4 LEA.HI.X R9, R209, R3.reuse, R229, 0x1, P0 ;  /* 0x00000003d109c211 */ /* 0x080fe200000f0ce5 */
[----:B--2---:R1:W-:Y:S04]  /*7740*/  @!P2 ST.E.128 [R6.64], R12 ;  /* 0x0000000c0600a985 */ /* 0x0043e8000c101d0a */
[----:B------:R-:W2:Y:S01]  /*7750*/  @!P1 LDS.128 R12, [R79+0xc000] ;  /* 0x00c000004f0c9984 */ /* 0x000ea20000000c00 */
[CC--:B-1----:R-:W-:Y:S04]  /*7760*/  @!P3 LEA R6, P0, R204.reuse, R2.reuse, 0x1 ;  /* 0x00000002cc06b211 */ /* 0x0c2fe800078008ff */
[-C--:B------:R-:W-:Y:S01]  /*7770*/  @!P3 LEA.HI.X R7, R204, R3.reuse, R233, 0x1, P0 ;  /* 0x00000003cc07b211 */ /* 0x080fe200000f0ce9 */
[----:B--2---:R1:W-:Y:S01]  /*7780*/  @!P1 ST.E.128 [R4.64], R12 ;  /* 0x0000000c04009985 */ /* 0x0043e2000c101d0a */
[C---:B------:R-:W-:Y:S03]  /*7790*/  ISETP.GE.AND P1, PT, R203.reuse, c[0x0][0x1d4], PT ;  /* 0x00007500cb007a0c */ /* 0x040fe60003f26270 */
[----:B------:R-:W2:Y:S10]  /*77a0*/  @!P4 LDS.128 R16, [R78+0xe000] ;  /* 0x00e000004e10c984 */ /* 0x000eb40000000c00 */
[CC--:B-1----:R-:W-:Y:S04]  /*77b0*/  @!P1 LEA R4, P0, R203.reuse, R2.reuse, 0x1 ;  /* 0x00000002cb049211 */ /* 0x0c2fe800078008ff */
[-C--:B------:R-:W-:Y:S02]  /*77c0*/  @!P1 LEA.HI.X R5, R203, R3.reuse, R232, 0x1, P0 ;  /* 0x00000003cb059211 */ /* 0x080fe400000f0ce8 */
[C---:B------:R-:W-:Y:S01]  /*77d0*/  ISETP.GE.AND P0, PT, R202.reuse, c[0x0][0x1d4], PT ;  /* 0x00007500ca007a0c */ /* 0x040fe20003f06270 */
[----:B--2---:R-:W-:Y:S04]  /*77e0*/  @!P4 ST.E.128 [R8.64], R16 ;  /* 0x000000100800c985 */ /* 0x004fe8000c101d0a */
[----:B------:R-:W1:Y:S08]  /*77f0*/  @!P3 LDS.128 R12, [R79+0xe000] ;  /* 0x00e000004f0cb984 */ /* 0x000e700000000c00 */
[C---:B------:R-:W-:Y:S04]  /*7800*/  @!P0 LEA R2, P2, R202.reuse, R2, 0x1 ;  /* 0x00000002ca028211 */ /* 0x040fe800078408ff */
[----:B------:R-:W-:Y:S01]  /*7810*/  @!P0 LEA.HI.X R3, R202, R3, R231, 0x1, P2 ;  /* 0x00000003ca038211 */ /* 0x000fe200010f0ce7 */
[----:B-1----:R-:W-:Y:S04]  /*7820*/  @!P3 ST.E.128 [R6.64], R12 ;  /* 0x0000000c0600b985 */ /* 0x002fe8000c101d0a */
[----:B------:R-:W1:Y:S04]  /*7830*/  @!P1 LDS.128 R12, [R78+0x10000] ;  /* 0x010000004e0c9984 */ /* 0x000e680000000c00 */
[----:B-1----:R-:W-:Y:S04]  /*7840*/  @!P1 ST.E.128 [R4.64], R12 ;  /* 0x0000000c04009985 */ /* 0x002fe8000c101d0a */
[----:B------:R-:W1:Y:S04]  /*7850*/  @!P0 LDS.128 R4, [R79+0x10000] ;  /* 0x010000004f048984 */ /* 0x000e680000000c00 */
[----:B-1----:R1:W-:Y:S02]  /*7860*/  @!P0 ST.E.128 [R2.64], R4 ;  /* 0x0000000402008985 */ /* 0x0023e4000c101d0a */
.L_x_2276:
[----:B--2-4-:R-:W-:Y:S05]  /*7870*/  BSYNC B1 ;  /* 0x0000000000017941 */ /* 0x014fea0003800000 */
.L_x_2271:
[----:B------:R-:W-:Y:S01]  /*7880*/  ISETP.GT.AND P0, PT, R26, R31, PT ;  /* 0x0000001f1a00720c */ /* 0x000fe20003f04270 */
[----:B-1----:R-:W-:Y:S01]  /*7890*/  IMAD R8, R83, c[0x0][0x218], RZ ;  /* 0x0000860053087a24 */ /* 0x002fe200078e02ff */
[C---:B------:R-:W-:Y:S01]  /*78a0*/  ISETP.GE.AND P1, PT, R48.reuse, 0x1, PT ;  /* 0x000000013000780c */ /* 0x040fe20003f26270 */
[----:B------:R-:W-:Y:S01]  /*78b0*/  BSSY B0, `(.L_x_2293) ;  /* 0x0000049000007945 */ /* 0x000fe20003800000 */
[----:B-----5:R-:W-:Y:S01]  /*78c0*/  IADD3 R3, R48, 0x1, RZ ;  /* 0x0000000130037810 */ /* 0x020fe20007ffe0ff */
[----:B------:R-:W-:Y:S01]  /*78d0*/  IMAD R8, R77, c[0x0][0x21c], R8 ;  /* 0x000087004d087a24 */ /* 0x000fe200078e0208 */
[----:B------:R-:W-:Y:S07]  /*78e0*/  LOP3.LUT P2, RZ, R208, 0x1, RZ, 0xc0, !PT ;  /* 0x00000001d0ff7812 */ /* 0x000fee000784c0ff */
        /* <DEDUP_REMOVED lines=34> */
[----:B------:R-:W2:Y:S04]  /*7b10*/  SHFL.IDX PT, R3, R3, RZ, 0x1c1f ;  /* 0x001c1fff03037589 */ /* 0x000ea800000e0000 */
[----:B-1----:R1:W4:Y:S01]  /*7b20*/  SHFL.IDX PT, R2, R9, RZ, 0x1c1f ;  /* 0x001c1fff09027589 */ /* 0x00232200000e0000 */
[----:B------:R-:W-:Y:S04]  /*7b30*/  DEPBAR.LE SB0, 0x2 ;  /* 0x000080800000791a */ /* 0x000fe80000000000 */
[----:B------:R-:W-:Y:S06]  /*7b40*/  BAR.SYNC.DEFER_BLOCKING 0x0 ;  /* 0x0000000000007b1d */ /* 0x000fec0000010000 */
[----:B------:R-:W-:-:S05]  /*7b50*/  @!P0 BRA `(.L_x_2294) ;  /* 0x000001e000008947 */ /* 0x000fca0003800000 */
[----:B--2---:R-:W-:Y:S02]  /*7b60*/  ISETP.GE.AND P2, PT, R106, c[0x0][0x1d4], PT ;  /* 0x000075006a007a0c */ /* 0x004fe40003f46270 */
[----:B------:R-:W-:Y:S02]  /*7b70*/  ISETP.GE.AND P1, PT, R110, c[0x0][0x1d4], PT ;  /* 0x000075006e007a0c */ /* 0x000fe40003f26270 */
[----:B------:R-:W-:Y:S02]  /*7b80*/  ISETP.GE.AND P4, PT, R107, c[0x0][0x1d4], PT ;  /* 0x000075006b007a0c */ /* 0x000fe40003f86270 */
[----:B------:R-:W-:Y:S07]  /*7b90*/  ISETP.GE.AND P3, PT, R204, c[0x0][0x1d4], PT ;  /* 0x00007500cc007a0c */ /* 0x000fee0003f66270 */
[----:B------:R-:W2:Y:S01]  /*7ba0*/  @!P2 LDS.128 R12, [R78] ;  /* 0x000000004e0ca984 */ /* 0x000ea20000000c00 */
[CC--:B----4-:R-:W-:Y:S04]  /*7bb0*/  @!P2 LEA R6, P0, R106.reuse, R2.reuse, 0x1 ;  /* 0x000000026a06a211 */ /* 0x0d0fe800078008ff */
[-C--:B------:R-:W-:Y:S02]  /*7bc0*/  @!P2 LEA.HI.X R7, R106, R3.reuse, R228, 0x1, P0 ;  /* 0x000000036a07a211 */ /* 0x080fe400000f0ce4 */
[CC--:B------:R-:W-:Y:S04]  /*7bd0*/  @!P1 LEA R4, P0, R210.reuse, R2.reuse, 0x1 ;  /* 0x00000002d2049211 */ /* 0x0c0fe800078008ff */
[-C--:B------:R-:W-:Y:S02]  /*7be0*/  @!P1 LEA.HI.X R5, R210, R3.reuse, R230, 0x1, P0 ;  /* 0x00000003d2059211 */ /* 0x080fe400000f0ce6 */
[CC--:B------:R-:W-:Y:S04]  /*7bf0*/  @!P4 LEA R8, P0, R209.reuse, R2.reuse, 0x1 ;  /* 0x00000002d108c211 */ /* 0x0c0fe800078008ff */
[-C--:B-1----:R-:W-:Y:S01]  /*7c00*/  @!P4 LEA.HI.X R9, R209, R3.reuse, R229, 0x1, P0 ;  /* 0x00000003d109c211 */ /* 0x082fe200000f0ce5 */
[----:B--2---:R1:W-:Y:S04]  /*7c10*/  @!P2 ST.E.128 [R6.64], R12 ;  /* 0x0000000c0600a985 */ /* 0x0043e8000c101d0a */
[----:B------:R-:W2:Y:S01]  /*7c20*/  @!P1 LDS.128 R12, [R79] ;  /* 0x000000004f0c9984 */ /* 0x000ea20000000c00 */
        /* <DEDUP_REMOVED lines=17> */
.L_x_2294:
[----:B--2---:R-:W-:Y:S05]  /*7d40*/  BSYNC B0 ;  /* 0x0000000000007941 */ /* 0x004fea0003800000 */
.L_x_2293:
[C---:B------:R-:W-:Y:S02]  /*7d50*/  ISETP.GE.AND P0, PT, R33.reuse, 0x1, PT ;  /* 0x000000012100780c */ /* 0x040fe40003f06270 */
[----:B-1--4-:R-:W-:Y:S02]  /*7d60*/  IADD3 R2, R33, 0x1, RZ ;  /* 0x0000000121027810 */ /* 0x012fe40007ffe0ff */
[----:B------:R-:W-:Y:S02]  /*7d70*/  LOP3.LUT P2, RZ, R208, 0x1, RZ, 0xc0, !PT ;  /* 0x00000001d0ff7812 */ /* 0x000fe4000784c0ff */
        /* <DEDUP_REMOVED lines=37> */
.L_x_2270:
[----:B----4-:R-:W2:Y:S01]  /*7fd0*/  LDL.LU R3, [R1+0xc4] ;  /* 0x0000c40001037983 */ /* 0x010ea20000300800 */
[----:B------:R-:W-:Y:S01]  /*7fe0*/  IMAD.MOV.U32 R4, RZ, RZ, 0x1 ;  /* 0x00000001ff047424 */ /* 0x000fe200078e00ff */
[----:B------:R-:W-:Y:S02]  /*7ff0*/  IADD3 R0, R240, 0x7f, RZ ;  /* 0x0000007ff0007810 */ /* 0x000fe40007ffe0ff */
[----:B------:R-:W2:Y:S02]  /*8000*/  S2R R2, SR_TID.X ;  /* 0x0000000000027919 */ /* 0x000ea40000002100 */
[C---:B------:R-:W-:Y:S02]  /*8010*/  ISETP.NE.AND P4, PT, R4.reuse, c[0x0][0x2c4], PT ;  /* 0x0000b10004007a0c */ /* 0x040fe40003f85270 */
[----:B------:R-:W-:Y:S01]  /*8020*/  ISETP.LE.AND P1, PT, R4, c[0x0][0x32c], PT ;  /* 0x0000cb0004007a0c */ /* 0x000fe20003f23270 */
[----:B--2---:R2:W-:Y:S10]  /*8030*/  STL.64 [R1], R2 ;  /* 0x0000000201007387 */ /* 0x0045f40000100a00 */
[----:B--2---:R-:W-:-:S05]  /*8040*/  @P4 IMAD.HI.U32 R2, R0, c[0x0][0x2c8], RZ ;  /* 0x0000b20000024a27 */ /* 0x004fca00078e00ff */
[----:B------:R-:W-:Y:S01]  /*8050*/  @P4 SHF.R.U32.HI R0, RZ, c[0x0][0x2cc], R2 ;  /* 0x0000b300ff004a19 */ /* 0x000fe20000011602 */
[----:B------:R-:W-:-:S03]  /*8060*/  IMAD.U32 R2, RZ, RZ, UR7 ;  /* 0x00000007ff027e24 */ /* 0x000fc6000f8e00ff */
[----:B------:R-:W-:Y:S02]  /*8070*/  IADD3 R0, R0, 0x1, R199 ;  /* 0x0000000100007810 */ /* 0x000fe40007ffe0c7 */
[----:B-1-3--:R-:W-:-:S03]  /*8080*/  IADD3 R24, P0, R2, 0x4, RZ ;  /* 0x0000000402187810 */ /* 0x00afc60007f1e0ff */
        /* <DEDUP_REMOVED lines=14> */
.L_x_2298:
[----:B------:R-:W-:-:S13]  /*8170*/  ISETP.NE.AND P0, PT, R4, c[0x0][0x32c], PT ;  /* 0x0000cb0004007a0c */ /* 0x000fda0003f05270 */
[----:B------:R-:W-:-:S05]  /*8180*/  @P0 IMAD.HI.U32 R3, R0, c[0x0][0x330], RZ ;  /* 0x0000cc0000030a27 */ /* 0x000fca00078e00ff */
[----:B------:R-:W-:Y:S02]  /*8190*/  @P0 SHF.R.U32.HI R0, RZ, c[0x0][0x334], R3 ;  /* 0x0000cd00ff000a19 */ /* 0x000fe40000011603 */
.L_x_2299:
[----:B------:R-:W-:Y:S05]  /*81a0*/  BSYNC B0 ;  /* 0x0000000000007941 */ /* 0x000fea0003800000 */
.L_x_2297:
[----:B------:R-:W-:-:S05]  /*81b0*/  MOV R3, c[0x0][0x32c] ;  /* 0x0000cb0000037a02 */ /* 0x000fca0000000f00 */
[----:B------:R-:W-:-:S05]  /*81c0*/  IMAD R0, R0, R3, c[0x0][0x32c] ;  /* 0x0000cb0000007624 */ /* 0x000fca00078e0203 */
[----:B------:R-:W-:-:S04]  /*81d0*/  IMNMX R2, R2, R0, PT ;  /* 0x0000000002027217 */ /* 0x000fc80003800200 */
.L_x_2296:
        /* <DEDUP_REMOVED lines=21> */
.L_x_2302:
[----:B------:R-:W-:-:S04]  /*8330*/  MOV R3, c[0x0][0x32c] ;  /* 0x0000cb0000037a02 */ /* 0x000fc80000000f00 */
[----:B------:R-:W-:-:S13]  /*8340*/  ISETP.NE.AND P0, PT, R3, 0x1, PT ;  /* 0x000000010300780c */ /* 0x000fda0003f05270 */
[----:B------:R-:W-:-:S05]  /*8350*/  @P0 IMAD.HI.U32 R3, R0, c[0x0][0x330], RZ ;  /* 0x0000cc0000030a27 */ /* 0x000fca00078e00ff */
[----:B------:R-:W-:Y:S02]  /*8360*/  @P0 SHF.R.U32.HI R0, RZ, c[0x0][0x334], R3 ;  /* 0x0000cd00ff000a19 */ /* 0x000fe40000011603 */
.L_x_2303:
[----:B------:R-:W-:Y:S05]  /*8370*/  BSYNC B0 ;  /* 0x0000000000007941 */ /* 0x000fea0003800000 */
.L_x_2301:
[----:B------:R-:W-:-:S05]  /*8380*/  IMAD R0, R0, c[0x0][0x32c], RZ ;  /* 0x0000cb0000007a24 */ /* 0x000fca00078e02ff */
[----:B------:R-:W-:-:S04]  /*8390*/  IMNMX R2, R2, R0, !PT ;  /* 0x0000000002027217 */ /* 0x000fc80007800200 */
.L_x_2300:
        /* <DEDUP_REMOVED lines=39> */
.L_x_2305:
[----:B------:R-:W-:Y:S05]  /*8610*/  BSYNC B0 ;  /* 0x0000000000007941 */ /* 0x000fea0003800000 */
.L_x_2304:
        /* <DEDUP_REMOVED lines=55> */
[----:B------:R-:W2:Y:S01]  /*8990*/  LDL R0, [R1+0x4c] ;  /* 0x00004c0001007983 */ /* 0x000ea20000100800 */
[----:B------:R-:W-:Y:S01]  /*89a0*/  ISETP.NE.U32.AND P0, PT, RZ, c[0x0][0x340], PT ;  /* 0x0000d000ff007a0c */ /* 0x000fe20003f05070 */
[----:B------:R-:W-:-:S02]  /*89b0*/  ULDC.64 UR4, c[0x0][0x18] ;  /* 0x0000060000047ab9 */ /* 0x000fc40000000a00 */
[----:B------:R-:W1:Y:S01]  /*89c0*/  S2R R7, SR_TID.X ;  /* 0x0000000000077919 */ /* 0x000e620000002100 */
[----:B------:R-:W-:-:S13]  /*89d0*/  ISETP.NE.AND.EX P3, PT, RZ, c[0x0][0x344], PT, P0 ;  /* 0x0000d100ff007a0c */ /* 0x000fda0003f65300 */
[----:B------:R-:W-:-:S04]  /*89e0*/  @P3 IMAD.MOV.U32 R2, RZ, RZ, 0x4 ;  /* 0x00000004ff023424 */ /* 0x000fc800078e00ff */
[----:B------:R-:W-:-:S05]  /*89f0*/  @P3 IMAD.WIDE R2, R227, R2, c[0x0][0x340] ;  /* 0x0000d000e3023625 */ /* 0x000fca00078e0202 */
[----:B------:R3:W5:Y:S01]  /*8a00*/  @P3 LDG.E R21, [R2.64] ;  /* 0x0000000a02153981 */ /* 0x000762000c1e1900 */
[----:B-1----:R-:W-:Y:S01]  /*8a10*/  SHF.R.S32.HI R5, RZ, 0x1f, R7 ;  /* 0x0000001fff057819 */ /* 0x002fe20000011407 */
[----:B------:R-:W-:Y:S01]  /*8a20*/  UIADD3 UR4, UP0, UR4, 0x18100, URZ ;  /* 0x0001810004047890 */ /* 0x000fe2000ff1e03f */
[----:B------:R-:W-:Y:S01]  /*8a30*/  ISETP.NE.U32.AND P0, PT, RZ, c[0x0][0x348], PT ;  /* 0x0000d200ff007a0c */ /* 0x000fe20003f05070 */
[----:B------:R-:W-:Y:S01]  /*8a40*/  STL [R1+0x10], R15 ;  /* 0x0000100f01007387 */ /* 0x000fe20000100800 */
[----:B------:R-:W-:Y:S01]  /*8a50*/  LEA.HI R5, R5, R7, RZ, 0x3 ;  /* 0x0000000705057211 */ /* 0x000fe200078f18ff */
[----:B------:R-:W-:Y:S01]  /*8a60*/  UIADD3.X UR5, URZ, UR5, URZ, UP0, !UPT ;  /* 0x000000053f057290 */ /* 0x000fe200087fe43f */
[----:B------:R-:W-:Y:S01]  /*8a70*/  ISETP.NE.AND.EX P0, PT, RZ, c[0x0][0x34c], PT, P0 ;  /* 0x0000d300ff007a0c */ /* 0x000fe20003f05300 */
[----:B------:R-:W-:Y:S01]  /*8a80*/  IMAD.U32 R16, RZ, RZ, UR7 ;  /* 0x00000007ff107e24 */ /* 0x000fe2000f8e00ff */
[----:B------:R-:W-:Y:S02]  /*8a90*/  LOP3.LUT R5, R5, 0xfffffff8, RZ, 0xc0, !PT ;  /* 0xfffffff805057812 */ /* 0x000fe400078ec0ff */
[----:B------:R-:W-:-:S02]  /*8aa0*/  LOP3.LUT R20, R226, 0xffff, RZ, 0xc0, !PT ;  /* 0x0000ffffe2147812 */ /* 0x000fc400078ec0ff */
[----:B------:R-:W-:Y:S01]  /*8ab0*/  MOV R18, UR7 ;  /* 0x0000000700127c02 */ /* 0x000fe20008000f00 */
[----:B------:R-:W-:Y:S01]  /*8ac0*/  IMAD.IADD R5, R7, 0x1, -R5 ;  /* 0x0000000107057824 */ /* 0x000fe200078e0a05 */
[----:B------:R-:W-:Y:S02]  /*8ad0*/  IADD3 R16, P1, R16, 0x10, RZ ;  /* 0x0000001010107810 */ /* 0x000fe40007f3e0ff */
[----:B------:R-:W-:Y:S02]  /*8ae0*/  IADD3 R18, P2, R18, 0x8, RZ ;  /* 0x0000000812127810 */ /* 0x000fe40007f5e0ff */
[----:B------:R-:W-:Y:S01]  /*8af0*/  LEA R5, R5, R246, 0x5 ;  /* 0x000000f605057211 */ /* 0x000fe200078e28ff */
[----:B------:R-:W-:Y:S01]  /*8b00*/  IMAD.X R17, RZ, RZ, UR6, P1 ;  /* 0x00000006ff117e24 */ /* 0x000fe200088e06ff */
[----:B------:R-:W-:Y:S02]  /*8b10*/  ISETP.GE.AND P6, PT, R236, c[0x0][0x198], PT ;  /* 0x00006600ec007a0c */ /* 0x000fe40003fc6270 */
[----:B------:R-:W-:Y:S01]  /*8b20*/  ISETP.GE.AND P5, PT, R237, c[0x0][0x198], PT ;  /* 0x00006600ed007a0c */ /* 0x000fe20003fa6270 */
[----:B------:R-:W-:Y:S01]  /*8b30*/  IMAD.IADD R5, R240, 0x1, R5 ;  /* 0x00000001f0057824 */ /* 0x000fe200078e0205 */
[----:B------:R-:W-:-:S02]  /*8b40*/  IADD3 R23, R180, -0x1, RZ ;  /* 0xffffffffb4177810 */ /* 0x000fc40007ffe0ff */
[----:B------:R-:W-:Y:S01]  /*8b50*/  IADD3.X R19, RZ, UR6, RZ, P2, !PT ;  /* 0x00000006ff137c10 */ /* 0x000fe200097fe4ff */
[----:B------:R-:W-:Y:S01]  /*8b60*/  @P4 IMAD.HI.U32 R7, R5, c[0x0][0x2c8], RZ ;  /* 0x0000b20005074a27 */ /* 0x000fe200078e00ff */
[----:B--2---:R-:W-:-:S03]  /*8b70*/  SHF.R.S32.HI R4, RZ, 0x1f, R0 ;  /* 0x0000001fff047819 */ /* 0x004fc60000011400 */
[----:B---3--:R-:W-:-:S04]  /*8b80*/  IMAD.WIDE.U32 R2, R0, c[0x0][0x178], RZ ;  /* 0x00005e0000027a25 */ /* 0x008fc800078e00ff */
[----:B------:R-:W-:-:S04]  /*8b90*/  IMAD R4, R4, c[0x0][0x178], RZ ;  /* 0x00005e0004047a24 */ /* 0x000fc800078e02ff */
[----:B------:R-:W-:Y:S01]  /*8ba0*/  IMAD R0, R0, c[0x0][0x17c], R4 ;  /* 0x00005f0000007a24 */ /* 0x000fe200078e0204 */
[----:B------:R-:W-:-:S03]  /*8bb0*/  SEL R4, R227, RZ, !P0 ;  /* 0x000000ffe3047207 */ /* 0x000fc60004000000 */
[----:B------:R-:W-:Y:S01]  /*8bc0*/  IMAD.IADD R3, R3, 0x1, R0 ;  /* 0x0000000103037824 */ /* 0x000fe200078e0200 */
        /* <DEDUP_REMOVED lines=9> */
[----:B------:R-:W-:-:S03]  /*8c60*/  @!P3 MOV R21, R227 ;  /* 0x000000e30015b202 */ /* 0x000fc60000000f00 */
[----:B------:R-:W-:Y:S01]  /*8c70*/  IMAD R7, R4, c[0x0][0x1c4], R6 ;  /* 0x0000710004077a24 */ /* 0x000fe200078e0206 */
[--C-:B------:R-:W-:Y:S01]  /*8c80*/  SHF.R.S32.HI R4, RZ, 0x1f, R0.reuse ;  /* 0x0000001fff047819 */ /* 0x100fe20000011400 */
[----:B------:R-:W-:Y:S02]  /*8c90*/  IMAD.MOV R6, RZ, RZ, -R0 ;  /* 0x000000ffff067224 */ /* 0x000fe400078e0a00 */
[----:B------:R-:W-:Y:S02]  /*8ca0*/  IMAD.IADD R3, R3, 0x1, R7 ;  /* 0x0000000103037824 */ /* 0x000fe400078e0207 */
[----:B------:R-:W-:Y:S02]  /*8cb0*/  IMAD R6, R6, c[0x0][0x2c4], R5 ;  /* 0x0000b10006067a24 */ /* 0x000fe400078e0205 */
[----:B------:R-:W-:Y:S02]  /*8cc0*/  IMAD R4, R4, c[0x0][0x1b0], RZ ;  /* 0x00006c0004047a24 */ /* 0x000fe400078e02ff */
[----:B------:R-:W-:Y:S01]  /*8cd0*/  IMAD.WIDE.U32 R2, R0, c[0x0][0x1b0], R2 ;  /* 0x00006c0000027a25 */ /* 0x000fe200078e0002 */
[----:B------:R-:W-:-:S03]  /*8ce0*/  SHF.R.S32.HI R12, RZ, 0x1f, R6 ;  /* 0x0000001fff0c7819 */ /* 0x000fc60000011406 */
[----:B------:R-:W-:Y:S01]  /*8cf0*/  IMAD R7, R0, c[0x0][0x1b4], R4 ;  /* 0x00006d0000077a24 */ /* 0x000fe200078e0204 */
[----:B------:R-:W-:Y:S01]  /*8d00*/  MOV R4, UR4 ;  /* 0x0000000400047c02 */ /* 0x000fe20008000f00 */
[----:B------:R-:W-:Y:S02]  /*8d10*/  IMAD R12, R12, c[0x0][0x1a8], RZ ;  /* 0x00006a000c0c7a24 */ /* 0x000fe400078e02ff */
[----:B------:R-:W-:Y:S02]  /*8d20*/  IMAD.IADD R3, R3, 0x1, R7 ;  /* 0x0000000103037824 */ /* 0x000fe400078e0207 */
[C---:B------:R-:W-:Y:S02]  /*8d30*/  IMAD R12, R6.reuse, c[0x0][0x1ac], R12 ;  /* 0x00006b00060c7a24 */ /* 0x040fe400078e020c */
[----:B------:R-:W-:-:S04]  /*8d40*/  IMAD.WIDE.U32 R2, R6, c[0x0][0x1a8], R2 ;  /* 0x00006a0006027a25 */ /* 0x000fc800078e0002 */
[----:B------:R-:W-:Y:S01]  /*8d50*/  IMAD.U32 R5, RZ, RZ, UR5 ;  /* 0x00000005ff057e24 */ /* 0x000fe2000f8e00ff */
[----:B------:R-:W-:Y:S02]  /*8d60*/  IADD3 R12, R3, R12, RZ ;  /* 0x0000000c030c7210 */ /* 0x000fe40007ffe0ff */
[C---:B------:R-:W-:Y:S02]  /*8d70*/  LEA R14, P0, R2.reuse, c[0x0][0x160], 0x1 ;  /* 0x00005800020e7a11 */ /* 0x040fe400078008ff */
[----:B------:R1:W-:Y:S02]  /*8d80*/  STL.64 [R1+0x8], R4 ;  /* 0x0000080401007387 */ /* 0x0003e40000100a00 */
[----:B------:R-:W-:Y:S01]  /*8d90*/  LEA.HI.X R12, R2, c[0x0][0x164], R12, 0x1, P0 ;  /* 0x00005900020c7a11 */ /* 0x000fe200000f0c0c */
[----:B-1----:R-:W-:Y:S01]  /*8da0*/  IMAD.IADD R5, R246, 0x1, R240 ;  /* 0x00000001f6057824 */ /* 0x002fe200078e02f0 */
[----:B------:R-:W-:Y:S05]  /*8db0*/  BRA.DIV ~URZ, `(.L_x_2307) ;  /* 0x00013fb27f007947 */ /* 0x000fea000b800000 */
[----:B------:R1:W2:Y:S02]  /*8dc0*/  SHFL.IDX PT, R4, R12, RZ, 0x181f ;  /* 0x00181fff0c047589 */ /* 0x0002a400000e0000 */
.L_x_2462:
[----:B------:R-:W-:Y:S05]  /*8dd0*/  BRA.DIV ~URZ, `(.L_x_2308) ;  /* 0x000140127f007947 */ /* 0x000fea000b800000 */
[----:B------:R3:W4:Y:S02]  /*8de0*/  SHFL.IDX PT, R0, R14, RZ, 0x181f ;  /* 0x00181fff0e007589 */ /* 0x00072400000e0000 */
.L_x_2463:
        /* <DEDUP_REMOVED lines=16> */
.L_x_2310:
[----:B------:R-:W-:Y:S05]  /*8ef0*/  BSYNC B0 ;  /* 0x0000000000007941 */ /* 0x000fea0003800000 */
.L_x_2309:
[----:B------:R-:W-:Y:S05]  /*8f00*/  BRA.DIV ~URZ, `(.L_x_2311) ;  /* 0x00013f627f007947 */ /* 0x000fea000b800000 */
[----:B--2---:R2:W1:Y:S04]  /*8f10*/  SHFL.IDX PT, R4, R12, 0x1, 0x181f ;  /* 0x00381f000c047f89 */ /* 0x00446800000e0000 */
[----:B----4-:R2:W4:Y:S02]  /*8f20*/  SHFL.IDX PT, R0, R14, 0x1, 0x181f ;  /* 0x00381f000e007f89 */ /* 0x01052400000e0000 */
.L_x_2464:
        /* <DEDUP_REMOVED lines=16> */
.L_x_2313:
[----:B------:R-:W-:Y:S05]  /*9030*/  BSYNC B0 ;  /* 0x0000000000007941 */ /* 0x000fea0003800000 */
.L_x_2312:
[----:B------:R-:W-:Y:S05]  /*9040*/  BRA.DIV ~URZ, `(.L_x_2314) ;  /* 0x00013f127f007947 */ /* 0x000fea000b800000 */
[----:B-1----:R1:W2:Y:S02]  /*9050*/  SHFL.IDX PT, R4, R12, 0x2, 0x181f ;  /* 0x00581f000c047f89 */ /* 0x0022a400000e0000 */
.L_x_2465:
[----:B------:R-:W-:Y:S05]  /*9060*/  BRA.DIV ~URZ, `(.L_x_2315) ;  /* 0x00013f727f007947 */ /* 0x000fea000b800000 */
[----:B----4-:R4:W1:Y:S02]  /*9070*/  SHFL.IDX PT, R0, R14, 0x2, 0x181f ;  /* 0x00581f000e007f89 */ /* 0x01086400000e0000 */
.L_x_2466:
        /* <DEDUP_REMOVED lines=16> */
.L_x_2317:
[----:B------:R-:W-:Y:S05]  /*9180*/  BSYNC B0 ;  /* 0x0000000000007941 */ /* 0x000fea0003800000 */
.L_x_2316:
[----:B------:R-:W-:Y:S05]  /*9190*/  BRA.DIV ~URZ, `(.L_x_2318) ;  /* 0x00013ec27f007947 */ /* 0x000fea000b800000 */
[----:B-12---:R-:W1:Y:S04]  /*91a0*/  SHFL.IDX PT, R12, R12, 0x3, 0x181f ;  /* 0x00781f000c0c7f89 */ /* 0x006e6800000e0000 */
[----:B------:R2:W3:Y:S02]  /*91b0*/  SHFL.IDX PT, R0, R14, 0x3, 0x181f ;  /* 0x00781f000e007f89 */ /* 0x0004e400000e0000 */
.L_x_2467:
[----:B--234-:R-:W2:Y:S04]  /*91c0*/  LDL R14, [R1] ;  /* 0x00000000010e7983 */ /* 0x01cea80000100800 */
[----:B------:R3:W5:Y:S04]  /*91d0*/  LDL R22, [R1+0x64] ;  /* 0x0000640001167983 */ /* 0x0007680000100800 */
[----:B------:R3:W5:Y:S01]  /*91e0*/  LDL R218, [R1+0x48] ;  /* 0x0000480001da7983 */ /* 0x0007620000100800 */
[----:B------:R-:W-:Y:S01]  /*91f0*/  IADD3 R5, R5, 0x60, RZ ;  /* 0x0000006005057810 */ /* 0x000fe20007ffe0ff */
[----:B------:R-:W-:Y:S01]  /*9200*/  ULDC.64 UR4, c[0x0][0x40] ;  /* 0x0000100000047ab9 */ /* 0x000fe20000000a00 */
[----:B------:R-:W-:Y:S01]  /*9210*/  IMAD.U32 R2, RZ, RZ, UR7 ;  /* 0x00000007ff027e24 */ /* 0x000fe2000f8e00ff */
[----:B------:R-:W-:Y:S01]  /*9220*/  STL.64 [R1+0x40], R18 ;  /* 0x0000401201007387 */ /* 0x000fe20000100a00 */
[----:B------:R-:W-:Y:S01]  /*9230*/  ISETP.GE.AND P0, PT, R5, R13, PT ;  /* 0x0000000d0500720c */ /* 0x000fe20003f06270 */
[----:B------:R-:W-:Y:S01]  /*9240*/  UIADD3 UR4, UP0, UR4, 0x160, URZ ;  /* 0x0000016004047890 */ /* 0x000fe2000ff1e03f */
[----:B------:R-:W-:Y:S01]  /*9250*/  IMAD.U32 R3, RZ, RZ, UR6 ;  /* 0x00000006ff037e24 */ /* 0x000fe2000f8e00ff */
[----:B------:R-:W-:Y:S01]  /*9260*/  STL.64 [R1+0x30], R144 ;  /* 0x0000309001007387 */ /* 0x000fe20000100a00 */
[----:B-----5:R-:W-:Y:S01]  /*9270*/  IMAD.WIDE.U32 R214, R21, c[0x0][0x2b0], RZ ;  /* 0x0000ac0015d67a25 */ /* 0x020fe200078e00ff */
[----:B------:R-:W-:-:S02]  /*9280*/  UIADD3.X UR5, URZ, UR5, URZ, UP0, !UPT ;  /* 0x000000053f057290 */ /* 0x000fc400087fe43f */
[----:B------:R4:W-:Y:S01]  /*9290*/  STL.64 [R1+0x20], R2 ;  /* 0x0000200201007387 */ /* 0x0009e20000100a00 */
[----:B------:R-:W-:-:S03]  /*92a0*/  IMAD.U32 R4, RZ, RZ, UR4 ;  /* 0x00000004ff047e24 */ /* 0x000fc6000f8e00ff */
[----:B------:R-:W-:Y:S01]  /*92b0*/  STL.64 [R1+0x38], R24 ;  /* 0x0000381801007387 */ /* 0x000fe20000100a00 */
[----:B------:R-:W-:Y:S01]  /*92c0*/  IMAD.U32 R5, RZ, RZ, UR5 ;  /* 0x00000005ff057e24 */ /* 0x000fe2000f8e00ff */
[-C--:B------:R-:W-:Y:S02]  /*92d0*/  @!P0 LEA R8, P1, R234, R0.reuse, 0x1 ;  /* 0x00000000ea088211 */ /* 0x080fe400078208ff */
[----:B------:R-:W-:Y:S01]  /*92e0*/  @!P0 LEA R6, P2, R236, R0, 0x1 ;  /* 0x00000000ec068211 */ /* 0x000fe200078408ff */
[----:B------:R-:W-:Y:S01]  /*92f0*/  STL.64 [R1+0x28], R16 ;  /* 0x0000281001007387 */ /* 0x000fe20000100a00 */
[-C--:B-1----:R-:W-:Y:S02]  /*9300*/  @!P0 LEA.HI.X R9, R234, R12.reuse, R235, 0x1, P1 ;  /* 0x0000000cea098211 */ /* 0x082fe400008f0ceb */
[----:B------:R-:W-:Y:S01]  /*9310*/  @!P0 LEA.HI.X R7, R236, R12, R243, 0x1, P2 ;  /* 0x0000000cec078211 */ /* 0x000fe200010f0cf3 */
[----:B------:R1:W-:Y:S04]  /*9320*/  STL.64 [R1+0x18], R4 ;  /* 0x0000180401007387 */ /* 0x0003e80000100a00 */
[----:B------:R-:W-:Y:S01]  /*9330*/  @!PT LDS RZ, [RZ] ;  /* 0x00000000fffff984 */ /* 0x000fe20000000800 */
[----:B------:R-:W-:Y:S01]  /*9340*/  @!PT LDS RZ, [RZ] ;  /* 0x00000000fffff984 */ /* 0x000fe20000000800 */
[----:B------:R-:W-:Y:S01]  /*9350*/  @!PT LDS RZ, [RZ] ;  /* 0x00000000fffff984 */ /* 0x000fe20000000800 */
[----:B------:R2:W-:Y:S04]  /*9360*/  @!P0 LDGSTS.E.BYPASS.LTC128B.128 [R111+0x1b100], [R8.64], !P4 ;  /* 0x1b100000086f8fae */ /* 0x0005e8000e101d4a */
[----:B------:R3:W-:Y:S01]  /*9370*/  @!P0 LDGSTS.E.BYPASS.LTC128B.128 [R111+0x1f100], [R6.64], !P6 ;  /* 0x1f100000066f8fae */ /* 0x0007e2000f101d4a */
[----:B----4-:R-:W-:-:S04]  /*9380*/  @!P0 LEA R2, P1, R237, R0, 0x1 ;  /* 0x00000000ed028211 */ /* 0x010fc800078208ff */
[----:B------:R-:W-:-:S05]  /*9390*/  @!P0 LEA.HI.X R3, R237, R12, R242, 0x1, P1 ;  /* 0x0000000ced038211 */ /* 0x000fca00008f0cf2 */
[----:B------:R4:W-:Y:S01]  /*93a0*/  @!P0 LDGSTS.E.BYPASS.LTC128B.128 [R111+0x23100], [R2.64], !P5 ;  /* 0x23100000026f8fae */ /* 0x0009e2000e901d4a */
[----:B-1----:R-:W-:-:S03]  /*93b0*/  SHF.R.S32.HI R4, RZ, 0x1f, R21 ;  /* 0x0000001fff047819 */ /* 0x002fc60000011415 */
[----:B------:R-:W0:Y:S01]  /*93c0*/  LDGDEPBAR ;  /* 0x00000000000079af */ /* 0x000e220000000000 */
[----:B------:R-:W-:Y:S01]  /*93d0*/  WARPSYNC 0xffffffff ;  /* 0xffffffff00007948 */ /* 0x000fe20003800000 */
[----:B----4-:R-:W-:Y:S02]  /*93e0*/  IMAD R2, R4, c[0x0][0x2b0], RZ ;  /* 0x0000ac0004027a24 */ /* 0x010fe400078e02ff */
[----:B------:R-:W-:Y:S02]  /*93f0*/  IMAD.U32 R3, RZ, RZ, UR7 ;  /* 0x00000007ff037e24 */ /* 0x000fe4000f8e00ff */
[----:B------:R-:W-:-:S03]  /*9400*/  IMAD R2, R21, c[0x0][0x2b4], R2 ;  /* 0x0000ad0015027a24 */ /* 0x000fc600078e0202 */
[----:B------:R-:W-:Y:S01]  /*9410*/  IADD3 R27, R3, 0x18, RZ ;  /* 0x00000018031b7810 */ /* 0x000fe20007ffe0ff */
[----:B------:R-:W-:Y:S01]  /*9420*/  IMAD.IADD R220, R215, 0x1, R2 ;  /* 0x00000001d7dc7824 */ /* 0x000fe200078e0202 */
[----:B--2---:R-:W-:-:S04]  /*9430*/  SHF.R.S32.HI R18, RZ, 0x1f, R14 ;  /* 0x0000001fff127819 */ /* 0x004fc8000001140e */
[----:B------:R-:W-:-:S04]  /*9440*/  LEA.HI R8, R18, R14, RZ, 0x3 ;  /* 0x0000000e12087211 */ /* 0x000fc800078f18ff */
[----:B------:R-:W-:-:S05]  /*9450*/  LOP3.LUT R0, R8, 0xfffffff8, RZ, 0xc0, !PT ;  /* 0xfffffff808007812 */ /* 0x000fca00078ec0ff */
[----:B------:R-:W-:-:S04]  /*9460*/  IMAD.IADD R0, R14, 0x1, -R0 ;  /* 0x000000010e007824 */ /* 0x000fc800078e0a00 */
[----:B------:R-:W-:-:S05]  /*9470*/  IMAD.SHL.U32 R187, R0, 0x8, RZ ;  /* 0x0000000800bb7824 */ /* 0x000fca00078e00ff */
[C---:B------:R-:W-:Y:S02]  /*9480*/  IADD3 R16, R187.reuse, 0x80, RZ ;  /* 0x00000080bb107810 */ /* 0x040fe40007ffe0ff */
[C---:B------:R-:W-:Y:S02]  /*9490*/  IADD3 R15, R187.reuse, 0x40, RZ ;  /* 0x00000040bb0f7810 */ /* 0x040fe40007ffe0ff */
[----:B------:R-:W-:Y:S02]  /*94a0*/  ISETP.GE.AND P6, PT, R16, c[0x0][0x1d4], PT ;  /* 0x0000750010007a0c */ /* 0x000fe40003fc6270 */
[----:B------:R-:W-:Y:S02]  /*94b0*/  ISETP.GE.AND P5, PT, R187, c[0x0][0x1d4], PT ;  /* 0x00007500bb007a0c */ /* 0x000fe40003fa6270 */
[----:B------:R-:W-:Y:S02]  /*94c0*/  ISETP.GE.AND P4, PT, R15, c[0x0][0x1d4], PT ;  /* 0x000075000f007a0c */ /* 0x000fe40003f86270 */
[----:B------:R-:W-:-:S02]  /*94d0*/  SEL R2, RZ, 0x10, P6 ;  /* 0x00000010ff027807 */ /* 0x000fc40003000000 */
[----:B---3--:R-:W-:Y:S01]  /*94e0*/  SHF.R.S32.HI R17, RZ, 0x3, R8 ;  /* 0x00000003ff117819 */ /* 0x008fe20000011408 */
[----:B------:R-:W-:Y:S01]  /*94f0*/  IMAD.MOV.U32 R21, RZ, RZ, c[0x0][0x2b8] ;  /* 0x0000ae00ff157624 */ /* 0x000fe200078e00ff */
[----:B------:R-:W-:Y:S01]  /*9500*/  BAR.SYNC.DEFER_BLOCKING 0x0 ;  /* 0x0000000000007b1d */ /* 0x000fe20000010000 */
[----:B------:R-:W-:-:S02]  /*9510*/  IMAD.SHL.U32 R168, R23, 0x40, RZ ;  /* 0x0000004017a87824 */ /* 0x000fc400078e00ff */
[----:B------:R-:W-:Y:S01]  /*9520*/  IMAD R196, R0, 0x20, R17 ;  /* 0x0000002000c47824 */ /* 0x000fe200078e0211 */
[----:B------:R-:W-:Y:S01]  /*9530*/  ISETP.NE.AND P1, PT, R21, 0x1, PT ;  /* 0x000000011500780c */ /* 0x000fe20003f25270 */
[----:B------:R-:W-:Y:S02]  /*9540*/  IMAD.MOV.U32 R181, RZ, RZ, RZ ;  /* 0x000000ffffb57224 */ /* 0x000fe400078e00ff */
[----:B------:R-:W-:-:S05]  /*9550*/  IMAD.IADD R2, R196, 0x1, R168 ;  /* 0x00000001c4027824 */ /* 0x000fca00078e02a8 */
[----:B------:R-:W-:Y:S01]  /*9560*/  ISETP.GE.AND P0, PT, R2, R22, PT ;  /* 0x000000160200720c */ /* 0x000fe20003f06270 */
[----:B------:R-:W-:-:S03]  /*9570*/  IMAD.IADD R2, R218, 0x1, R2 ;  /* 0x00000001da027824 */ /* 0x000fc600078e0202 */
[----:B------:R-:W-:Y:S01]  /*9580*/  ISETP.GT.OR P0, PT, R196, 0x3f, P0 ;  /* 0x0000003fc400780c */ /* 0x000fe20000704670 */
[----:B------:R-:W-:-:S04]  /*9590*/  @P1 IMAD.HI.U32 R3, R2, c[0x0][0x2bc], RZ ;  /* 0x0000af0002031a27 */ /* 0x000fc800078e00ff */
[----:B------:R-:W-:Y:S01]  /*95a0*/  IMAD.MOV.U32 R0, RZ, RZ, R2 ;  /* 0x000000ffff007224 */ /* 0x000fe200078e0002 */
[----:B------:R-:W-:-:S07]  /*95b0*/  @P1 SHF.R.U32.HI R0, RZ, c[0x0][0x2c0], R3 ;  /* 0x0000b000ff001a19 */ /* 0x000fce0000011603 */
[----:B------:R-:W-:-:S04]  /*95c0*/  @!P0 IADD3 R3, P1, R0, R214, RZ ;  /* 0x000000d600038210 */ /* 0x000fc80007f3e0ff */
[----:B------:R-:W-:Y:S02]  /*95d0*/  @!P0 LEA.HI.X.SX32 R5, R0, R220, 0x1, P1 ;  /* 0x000000dc00058211 */ /* 0x000fe400008f0eff */
[----:B------:R-:W-:-:S04]  /*95e0*/  @!P0 LEA R4, P1, R3, c[0x0][0x2a0], 0x2 ;  /* 0x0000a80003048a11 */ /* 0x000fc800078210ff */
[----:B------:R-:W-:-:S05]  /*95f0*/  @!P0 LEA.HI.X R5, R3, c[0x0][0x2a4], R5, 0x2, P1 ;  /* 0x0000a90003058a11 */ /* 0x000fca00008f1405 */
[----:B------:R1:W2:Y:S01]  /*9600*/  @!P0 LDG.E R181, [R4.64] ;  /* 0x0000000a04b58981 */ /* 0x0002a2000c1e1900 */
[----:B------:R-:W-:Y:S01]  /*9610*/  IMAD.MOV R0, RZ, RZ, -R0 ;  /* 0x000000ffff007224 */ /* 0x000fe200078e0a00 */
[----:B------:R-:W-:Y:S01]  /*9620*/  LEA.HI R14, R18, R14, RZ, 0x6 ;  /* 0x0000000e120e7211 */ /* 0x000fe200078f30ff */
[----:B------:R-:W-:Y:S01]  /*9630*/  IMAD.WIDE.U32 R212, R20, c[0x0][0x1e8], RZ ;  /* 0x00007a0014d47a25 */ /* 0x000fe200078e00ff */
[----:B------:R-:W-:Y:S01]  /*9640*/  ISETP.GE.AND P3, PT, R187, c[0x0][0x1d4], PT ;  /* 0x00007500bb007a0c */ /* 0x000fe20003f66270 */
[----:B------:R-:W-:Y:S01]  /*9650*/  BSSY B0, `(.L_x_2319) ;  /* 0x00000b4000007945 */ /* 0x000fe20003800000 */
[----:B------:R-:W-:Y:S01]  /*9660*/  ISETP.GE.AND P2, PT, R15, c[0x0][0x1d4], PT ;  /* 0x000075000f007a0c */ /* 0x000fe20003f46270 */
[----:B------:R-:W-:Y:S01]  /*9670*/  IMAD R182, R0, c[0x0][0x2b8], R2 ;  /* 0x0000ae0000b67a24 */ /* 0x000fe200078e0202 */
[----:B------:R-:W-:Y:S01]  /*9680*/  LOP3.LUT R208, R208, 0xfffffffd, RZ, 0xc0, !PT ;  /* 0xfffffffdd0d07812 */ /* 0x000fe200078ec0ff */
[----:B------:R-:W-:Y:S02]  /*9690*/  IMAD R219, R20, c[0x0][0x1ec], R213 ;  /* 0x00007b0014db7a24 */ /* 0x000fe400078e02d5 */
[----:B------:R-:W-:Y:S01]  /*96a0*/  IMAD.WIDE.U32 R2, R182, c[0x0][0x1e0], RZ ;  /* 0x00007800b6027a25 */ /* 0x000fe200078e00ff */
[----:B------:R-:W-:-:S03]  /*96b0*/  SHF.R.S32.HI R0, RZ, 0x1f, R182 ;  /* 0x0000001fff007819 */ /* 0x000fc600000114b6 */
[----:B------:R-:W-:-:S04]  /*96c0*/  IMAD.WIDE.U32 R216, R20, c[0x0][0x210], RZ ;  /* 0x0000840014d87a25 */ /* 0x000fc800078e00ff */
[----:B------:R-:W-:Y:S02]  /*96d0*/  IMAD R7, R0, c[0x0][0x208], RZ ;  /* 0x0000820000077a24 */ /* 0x000fe400078e02ff */
[----:B------:R-:W-:Y:S02]  /*96e0*/  IMAD R221, R20, c[0x0][0x214], R217 ;  /* 0x0000850014dd7a24 */ /* 0x000fe400078e02d9 */
[----:B------:R-:W-:Y:S02]  /*96f0*/  IMAD R7, R182, c[0x0][0x20c], R7 ;  /* 0x00008300b6077a24 */ /* 0x000fe400078e0207 */
[----:B-1----:R-:W-:Y:S02]  /*9700*/  IMAD R4, R0, c[0x0][0x1e0], RZ ;  /* 0x0000780000047a24 */ /* 0x002fe400078e02ff */
[----:B------:R-:W-:-:S04]  /*9710*/  IMAD.WIDE R18, R187, 0x2, RZ ;  /* 0x00000002bb127825 */ /* 0x000fc800078e02ff */
[----:B------:R-:W-:-:S04]  /*9720*/  IMAD R4, R182, c[0x0][0x1e4], R4 ;  /* 0x00007900b6047a24 */ /* 0x000fc800078e0204 */
[----:B------:R-:W-:Y:S01]  /*9730*/  IMAD.IADD R3, R3, 0x1, R4 ;  /* 0x0000000103037824 */ /* 0x000fe200078e0204 */
[----:B--2---:R-:W-:-:S03]  /*9740*/  SHF.R.S32.HI R6, RZ, 0x1f, R181 ;  /* 0x0000001fff067819 */ /* 0x004fc600000114b5 */
[----:B------:R-:W-:-:S04]  /*9750*/  IMAD.WIDE.U32 R4, R181, c[0x0][0x1f0], R2 ;  /* 0x00007c00b5047a25 */ /* 0x000fc800078e0002 */
[----:B------:R-:W-:Y:S01]  /*9760*/  IMAD R8, R6, c[0x0][0x1f0], RZ ;  /* 0x00007c0006087a24 */ /* 0x000fe200078e02ff */
[----:B------:R-:W-:Y:S01]  /*9770*/  IADD3 R0, P0, R4, R212, RZ ;  /* 0x000000d404007210 */ /* 0x000fe20007f1e0ff */
[----:B------:R-:W-:-:S04]  /*9780*/  IMAD.WIDE.U32 R2, R182, c[0x0][0x208], RZ ;  /* 0x00008200b6027a25 */ /* 0x000fc800078e00ff */
[----:B------:R-:W-:Y:S02]  /*9790*/  IMAD R8, R181, c[0x0][0x1f4], R8 ;  /* 0x00007d00b5087a24 */ /* 0x000fe400078e0208 */
[----:B------:R-:W-:Y:S02]  /*97a0*/  IMAD.SHL.U32 R4, R17, 0x40, RZ ;  /* 0x0000004011047824 */ /* 0x000fe400078e00ff */
[----:B------:R-:W-:Y:S01]  /*97b0*/  IMAD.IADD R3, R3, 0x1, R7 ;  /* 0x0000000103037824 */ /* 0x000fe200078e0207 */
[----:B------:R-:W-:Y:S01]  /*97c0*/  IADD3.X R5, R219, R5, R8, P0, !PT ;  /* 0x00000005db057210 */ /* 0x000fe200007fe408 */
[----:B------:R-:W-:Y:S01]  /*97d0*/  IMAD R8, R6, c[0x0][0x218], RZ ;  /* 0x0000860006087a24 */ /* 0x000fe200078e02ff */
[----:B------:R-:W-:Y:S01]  /*97e0*/  LEA R7, P0, R0, c[0x0][0x1c8], 0x1 ;  /* 0x0000720000077a11 */ /* 0x000fe200078008ff */
[C---:B------:R-:W-:Y:S01]  /*97f0*/  IMAD.WIDE.U32 R2, R181.reuse, c[0x0][0x218], R2 ;  /* 0x00008600b5027a25 */ /* 0x040fe200078e0002 */
[----:B------:R-:W-:Y:S02]  /*9800*/  LOP3.LUT R4, R4, 0x1c0, RZ, 0xc0, !PT ;  /* 0x000001c004047812 */ /* 0x000fe400078ec0ff */
[----:B------:R-:W-:Y:S01]  /*9810*/  LEA.HI.X R13, R0, c[0x0][0x1cc], R5, 0x1, P0 ;  /* 0x00007300000d7a11 */ /* 0x000fe200000f0c05 */
[----:B------:R-:W-:Y:S01]  /*9820*/  IMAD R8, R181, c[0x0][0x21c], R8 ;  /* 0x00008700b5087a24 */ /* 0x000fe200078e0208 */
[----:B------:R-:W-:-:S02]  /*9830*/  LOP3.LUT R12, R4, 0x38, R187, 0xf8, !PT ;  /* 0x00000038040c7812 */ /* 0x000fc400078ef8bb */
[----:B------:R-:W-:Y:S01]  /*9840*/  SHF.R.U32.HI R9, RZ, 0x3, R4 ;  /* 0x00000003ff097819 */ /* 0x000fe20000011604 */
[----:B------:R-:W-:Y:S01]  /*9850*/  SHFL.IDX PT, R5, R13, RZ, 0x181f ;  /* 0x00181fff0d057589 */ /* 0x000fe200000e0000 */
[----:B------:R-:W-:Y:S02]  /*9860*/  IADD3 R6, P0, R2, R216, RZ ;  /* 0x000000d802067210 */ /* 0x000fe40007f1e0ff */
[----:B------:R-:W-:Y:S01]  /*9870*/  LOP3.LUT R12, R12, R9, RZ, 0x3c, !PT ;  /* 0x000000090c0c7212 */ /* 0x000fe200078e3cff */
[----:B------:R-:W1:Y:S01]  /*9880*/  SHFL.IDX PT, R4, R7, RZ, 0x181f ;  /* 0x00181fff07047589 */ /* 0x000e6200000e0000 */
[----:B------:R-:W-:Y:S02]  /*9890*/  IADD3.X R9, R221, R3, R8, P0, !PT ;  /* 0x00000003dd097210 */ /* 0x000fe400007fe408 */
[----:B------:R-:W-:Y:S01]  /*98a0*/  SHF.R.S32.HI R8, RZ, 0x1f, R15 ;  /* 0x0000001fff087819 */ /* 0x000fe2000001140f */
[----:B------:R2:W-:Y:S01]  /*98b0*/  SHFL.IDX PT, R2, R7, 0x1, 0x181f ;  /* 0x00381f0007027f89 */ /* 0x0005e200000e0000 */
[----:B------:R-:W-:-:S02]  /*98c0*/  IADD3 R0, -R17, R22, -R168 ;  /* 0x0000001611007210 */ /* 0x000fc40007ffe9a8 */
[----:B------:R-:W-:Y:S01]  /*98d0*/  LEA.HI R8, R8, R15, RZ, 0x3 ;  /* 0x0000000f08087211 */ /* 0x000fe200078f18ff */
[----:B------:R3:W4:Y:S01]  /*98e0*/  SHFL.IDX PT, R3, R13, 0x1, 0x181f ;  /* 0x00381f000d037f89 */ /* 0x00072200000e0000 */
[----:B------:R-:W-:Y:S02]  /*98f0*/  ISETP.GE.AND P1, PT, R0, 0x1, PT ;  /* 0x000000010000780c */ /* 0x000fe40003f26270 */
[----:B------:R-:W-:-:S04]  /*9900*/  LOP3.LUT R195, R8, 0xfffffff8, RZ, 0xc0, !PT ;  /* 0xfffffff808c37812 */ /* 0x000fc800078ec0ff */
[----:B------:R-:W-:Y:S01]  /*9910*/  SHF.R.S32.HI R206, RZ, 0x1f, R195 ;  /* 0x0000001fffce7819 */ /* 0x000fe200000114c3 */
[----:B--2---:R-:W-:Y:S01]  /*9920*/  IMAD.SHL.U32 R7, R14, 0x8, RZ ;  /* 0x000000080e077824 */ /* 0x004fe200078e00ff */
[C---:B------:R-:W-:Y:S02]  /*9930*/  LEA R14, P0, R6.reuse, c[0x0][0x1f8], 0x1 ;  /* 0x00007e00060e7a11 */ /* 0x040fe400078008ff */
[----:B---3--:R-:W-:Y:S02]  /*9940*/  SHF.R.S32.HI R13, RZ, 0x1f, R16 ;  /* 0x0000001fff0d7819 */ /* 0x008fe40000011410 */
[----:B------:R-:W-:Y:S01]  /*9950*/  LEA.HI.X R17, R6, c[0x0][0x1fc], R9, 0x1, P0 ;  /* 0x00007f0006117a11 */ /* 0x000fe200000f0c09 */
[----:B------:R-:W2:Y:S01]  /*9960*/  SHFL.IDX PT, R8, R14, RZ, 0x181f ;  /* 0x00181fff0e087589 */ /* 0x000ea200000e0000 */
[----:B------:R-:W-:Y:S02]  /*9970*/  LOP3.LUT R224, R12, 0xfffffe00, R7, 0xf8, !PT ;  /* 0xfffffe000ce07812 */ /* 0x000fe400078ef807 */
[----:B------:R-:W-:Y:S01]  /*9980*/  LEA.HI R7, R13, R16, RZ, 0x3 ;  /* 0x000000100d077211 */ /* 0x000fe200078f18ff */
[----:B------:R-:W3:Y:S01]  /*9990*/  SHFL.IDX PT, R9, R17, RZ, 0x181f ;  /* 0x00181fff11097589 */ /* 0x000ee200000e0000 */
[----:B------:R-:W-:Y:S01]  /*99a0*/  ISETP.GT.AND P0, PT, R0, 0x20, PT ;  /* 0x000000200000780c */ /* 0x000fe20003f04270 */
[----:B------:R-:W-:Y:S01]  /*99b0*/  IMAD.SHL.U32 R200, R224, 0x2, RZ ;  /* 0x00000002e0c87824 */ /* 0x000fe200078e00ff */
[----:B------:R-:W-:Y:S01]  /*99c0*/  LOP3.LUT R194, R7, 0xfffffff8, RZ, 0xc0, !PT ;  /* 0xfffffff807c27812 */ /* 0x000fe200078ec0ff */
[----:B-1----:R-:W-:-:S03]  /*99d0*/  @P1 IMAD.WIDE R12, R187, 0x2, R4 ;  /* 0x00000002bb0c1825 */ /* 0x002fc600078e0204 */
[----:B------:R-:W-:Y:S01]  /*99e0*/  SHF.R.S32.HI R205, RZ, 0x1f, R194 ;  /* 0x0000001fffcd7819 */ /* 0x000fe200000114c2 */
[--C-:B------:R-:W-:Y:S01]  /*99f0*/  @P1 IMAD.WIDE R6, R195, 0x2, R4.reuse ;  /* 0x00000002c3061825 */ /* 0x100fe200078e0204 */
[----:B------:R1:W-:Y:S03]  /*9a00*/  @P1 LDGSTS.E.BYPASS.LTC128B.128 [R200+0xc100], [R12.64], !P5 ;  /* 0x0c1000000cc81fae */ /* 0x0003e6000e901d4a */
[----:B------:R-:W-:Y:S01]  /*9a10*/  @P1 IMAD.WIDE R4, R194, 0x2, R4 ;  /* 0x00000002c2041825 */ /* 0x000fe200078e0204 */
[----:B------:R4:W-:Y:S04]  /*9a20*/  @P1 LDGSTS.E.BYPASS.LTC128B.128 [R200+0xe100], [R6.64], !P4 ;  /* 0x0e10000006c81fae */ /* 0x0009e8000e101d4a */
[----:B------:R5:W-:Y:S01]  /*9a30*/  @P1 LDGSTS.E.BYPASS.LTC128B.128 [R200+0x10100], [R4.64], !P6 ;  /* 0x1010000004c81fae */ /* 0x000be2000f101d4a */
[----:B------:R-:W-:-:S03]  /*9a40*/  ISETP.LT.OR P1, PT, R0, 0x1, P3 ;  /* 0x000000010000780c */ /* 0x000fc60001f21670 */
[----:B-1----:R-:W1:Y:S01]  /*9a50*/  SHFL.IDX PT, R12, R14, 0x1, 0x181f ;  /* 0x00381f000e0c7f89 */ /* 0x002e6200000e0000 */
[----:B----4-:R-:W-:-:S03]  /*9a60*/  @P0 IMAD.WIDE R6, R187, 0x2, R2 ;  /* 0x00000002bb060825 */ /* 0x010fc600078e0202 */
[----:B------:R-:W4:Y:S01]  /*9a70*/  SHFL.IDX PT, R13, R17, 0x1, 0x181f ;  /* 0x00381f00110d7f89 */ /* 0x000f2200000e0000 */
[----:B-----5:R-:W-:-:S03]  /*9a80*/  @P0 IMAD.WIDE R4, R195, 0x2, R2 ;  /* 0x00000002c3040825 */ /* 0x020fc600078e0202 */
[----:B------:R5:W-:Y:S01]  /*9a90*/  @P0 LDGSTS.E.BYPASS.LTC128B.128 [R200+0xd100], [R6.64], !P5 ;  /* 0x0d10000006c80fae */ /* 0x000be2000e901d4a */
[----:B------:R-:W-:-:S03]  /*9aa0*/  @P0 IMAD.WIDE R2, R194, 0x2, R2 ;  /* 0x00000002c2020825 */ /* 0x000fc600078e0202 */
[----:B------:R1:W-:Y:S04]  /*9ab0*/  @P0 LDGSTS.E.BYPASS.LTC128B.128 [R200+0xf100], [R4.64], !P4 ;  /* 0x0f10000004c80fae */ /* 0x0003e8000e101d4a */
[----:B------:R2:W-:Y:S04]  /*9ac0*/  @P0 LDGSTS.E.BYPASS.LTC128B.128 [R200+0x11100], [R2.64], !P6 ;  /* 0x1110000002c80fae */ /* 0x0005e8000f101d4a */
[----:B------:R-:W0:Y:S01]  /*9ad0*/  LDGDEPBAR ;  /* 0x00000000000079af */ /* 0x000e220000000000 */
[----:B-1----:R-:W-:Y:S01]  /*9ae0*/  IMAD.WIDE R4, R195, 0x2, RZ ;  /* 0x00000002c3047825 */ /* 0x002fe200078e02ff */
[----:B--2---:R-:W-:-:S05]  /*9af0*/  IADD3 R2, P0, R8, R18, RZ ;  /* 0x0000001208027210 */ /* 0x004fca0007f1e0ff */
[----:B---3--:R-:W-:Y:S01]  /*9b00*/  IMAD.X R3, R9, 0x1, R19, P0 ;  /* 0x0000000109037824 */ /* 0x008fe200000e0613 */
[----:B-----5:R-:W-:-:S04]  /*9b10*/  IADD3 R6, P0, R8, R4, RZ ;  /* 0x0000000408067210 */ /* 0x020fc80007f1e0ff */
[----:B------:R1:W-:Y:S01]  /*9b20*/  LDGSTS.E.BYPASS.LTC128B.128 [R200+0x100], [R2.64], !P1 ;  /* 0x0010000002c87fae */ /* 0x0003e2000c901d4a */
[----:B------:R-:W-:Y:S01]  /*9b30*/  IMAD.X R7, R9, 0x1, R5, P0 ;  /* 0x0000000109077824 */ /* 0x000fe200000e0605 */
[----:B------:R-:W-:Y:S02]  /*9b40*/  ISETP.LT.OR P0, PT, R0, 0x1, P2 ;  /* 0x000000010000780c */ /* 0x000fe40001701670 */
[----:B------:R-:W-:Y:S02]  /*9b50*/  ISETP.GE.AND P1, PT, R16, c[0x0][0x1d4], PT ;  /* 0x0000750010007a0c */ /* 0x000fe40003f26270 */
[----:B------:R-:W-:-:S09]  /*9b60*/  ISETP.LT.OR P2, PT, R0, 0x21, P2 ;  /* 0x000000210000780c */ /* 0x000fd20001741670 */
[----:B------:R2:W-:Y:S01]  /*9b70*/  LDGSTS.E.BYPASS.LTC128B.128 [R200+0x2100], [R6.64], !P0 ;  /* 0x0210000006c87fae */ /* 0x0005e2000c101d4a */
[----:B-1----:R-:W-:-:S05]  /*9b80*/  IMAD.WIDE R2, R194, 0x2, RZ ;  /* 0x00000002c2027825 */ /* 0x002fca00078e02ff */
[----:B------:R-:W-:-:S05]  /*9b90*/  IADD3 R8, P0, R8, R2, RZ ;  /* 0x0000000208087210 */ /* 0x000fca0007f1e0ff */
[----:B------:R-:W-:Y:S01]  /*9ba0*/  IMAD.X R9, R9, 0x1, R3, P0 ;  /* 0x0000000109097824 */ /* 0x000fe200000e0603 */
[----:B--2---:R-:W-:-:S05]  /*9bb0*/  IADD3 R6, P0, R18, R12, RZ ;  /* 0x0000000c12067210 */ /* 0x004fca0007f1e0ff */
[----:B----4-:R-:W-:Y:S01]  /*9bc0*/  IMAD.X R7, R19, 0x1, R13, P0 ;  /* 0x0000000113077824 */ /* 0x010fe200000e060d */
[C---:B------:R-:W-:Y:S02]  /*9bd0*/  ISETP.LT.OR P0, PT, R0.reuse, 0x1, P1 ;  /* 0x000000010000780c */ /* 0x040fe40000f01670 */
[----:B------:R-:W-:-:S11]  /*9be0*/  ISETP.LT.OR P1, PT, R0, 0x21, P1 ;  /* 0x000000210000780c */ /* 0x000fd60000f21670 */
[----:B------:R1:W-:Y:S01]  /*9bf0*/  LDGSTS.E.BYPASS.LTC128B.128 [R200+0x4100], [R8.64], !P0 ;  /* 0x0410000008c87fae */ /* 0x0003e2000c101d4a */
[----:B------:R-:W-:Y:S02]  /*9c00*/  ISETP.LT.OR P0, PT, R0, 0x21, P3 ;  /* 0x000000210000780c */ /* 0x000fe40001f01670 */
[----:B------:R-:W-:Y:S02]  /*9c10*/  ISETP.GT.AND P3, PT, R196, 0x3f, PT ;  /* 0x0000003fc400780c */ /* 0x000fe40003f64270 */
[----:B------:R-:W-:-:S09]  /*9c20*/  SHF.R.S32.HI R0, RZ, 0x1f, R187 ;  /* 0x0000001fff007819 */ /* 0x000fd200000114bb */
        /* <DEDUP_REMOVED lines=8> */
[----:B------:R-:W0:Y:S05]  /*9cb0*/  LDGDEPBAR ;  /* 0x00000000000079af */ /* 0x000e2a0000000000 */
[----:B------:R-:W-:Y:S01]  /*9cc0*/  @P0 LOP3.LUT R208, R208, 0x2, RZ, 0xfc, !PT ;  /* 0x00000002d0d00812 */ /* 0x000fe200078efcff */
[----:B------:R-:W-:Y:S05]  /*9cd0*/  @!P0 BRA `(.L_x_2320) ;  /* 0x000004b000008947 */ /* 0x000fea0003800000 */
[----:B------:R-:W-:Y:S01]  /*9ce0*/  ISETP.NE.AND P0, PT, R21, 0x1, PT ;  /* 0x000000011500780c */ /* 0x000fe20003f05270 */
[----:B------:R-:W-:Y:S01]  /*9cf0*/  IMAD.MOV.U32 R181, RZ, RZ, RZ ;  /* 0x000000ffffb57224 */ /* 0x000fe200078e00ff */
[----:B-1----:R-:W-:-:S04]  /*9d00*/  IADD3 R2, R196, R168, R218 ;  /* 0x000000a8c4027210 */ /* 0x002fc80007ffe0da */
        /* <DEDUP_REMOVED lines=26> */
.L_x_2468:
[----:B------:R-:W-:Y:S05]  /*9eb0*/  BRA.DIV ~URZ, `(.L_x_2322) ;  /* 0x000133127f007947 */ /* 0x000fea000b800000 */
[----:B------:R-:W3:Y:S01]  /*9ec0*/  SHFL.IDX PT, R0, R15, RZ, 0x181f ;  /* 0x00181fff0f007589 */ /* 0x000ee200000e0000 */
[----:B------:R-:W-:Y:S01]  /*9ed0*/  IMAD.SHL.U32 R14, R187, 0x2, RZ ;  /* 0x00000002bb0e7824 */ /* 0x000fe200078e00ff */
[----:B------:R-:W-:Y:S01]  /*9ee0*/  SHF.R.S32.HI R2, RZ, 0x1f, R187 ;  /* 0x0000001fff027819 */ /* 0x000fe200000114bb */
[C---:B------:R-:W-:Y:S01]  /*9ef0*/  IMAD.SHL.U32 R17, R195.reuse, 0x2, RZ ;  /* 0x00000002c3117824 */ /* 0x040fe200078e00ff */
[----:B------:R-:W-:Y:S01]  /*9f00*/  SHF.L.U64.HI R18, R195, 0x1, R206 ;  /* 0x00000001c3127819 */ /* 0x000fe200000102ce */
[C---:B------:R-:W-:Y:S01]  /*9f10*/  IMAD.SHL.U32 R19, R194.reuse, 0x2, RZ ;  /* 0x00000002c2137824 */ /* 0x040fe200078e00ff */
[----:B------:R-:W-:Y:S02]  /*9f20*/  SHF.L.U64.HI R16, R187, 0x1, R2 ;  /* 0x00000001bb107819 */ /* 0x000fe40000010202 */
[----:B------:R-:W-:Y:S02]  /*9f30*/  SHF.L.U64.HI R20, R194, 0x1, R205 ;  /* 0x00000001c2147819 */ /* 0x000fe400000102cd */
[----:B------:R-:W-:-:S02]  /*9f40*/  SEL R21, RZ, 0x10, P6 ;  /* 0x00000010ff157807 */ /* 0x000fc40003000000 */
[----:B------:R-:W-:Y:S02]  /*9f50*/  SEL R13, RZ, 0x10, P5 ;  /* 0x00000010ff0d7807 */ /* 0x000fe40002800000 */
[----:B------:R-:W-:Y:S02]  /*9f60*/  SEL R12, RZ, 0x10, P4 ;  /* 0x00000010ff0c7807 */ /* 0x000fe40002000000 */
[C---:B---3--:R-:W-:Y:S02]  /*9f70*/  IADD3 R8, P0, R0.reuse, R14, RZ ;  /* 0x0000000e00087210 */ /* 0x048fe40007f1e0ff */
[----:B------:R-:W-:-:S03]  /*9f80*/  IADD3 R6, P1, R0, R17, RZ ;  /* 0x0000001100067210 */ /* 0x000fc60007f3e0ff */
[----:B--2---:R-:W-:Y:S01]  /*9f90*/  IMAD.X R9, R4, 0x1, R16, P0 ;  /* 0x0000000104097824 */ /* 0x004fe200000e0610 */
[----:B------:R-:W-:Y:S01]  /*9fa0*/  IADD3 R2, P0, R0, R19, RZ ;  /* 0x0000001300027210 */ /* 0x000fe20007f1e0ff */
[C---:B------:R-:W-:Y:S01]  /*9fb0*/  IMAD.X R7, R4.reuse, 0x1, R18, P1 ;  /* 0x0000000104077824 */ /* 0x040fe200008e0612 */
[----:B------:R2:W3:Y:S03]  /*9fc0*/  SHFL.IDX PT, R0, R15, 0x1, 0x181f ;  /* 0x00381f000f007f89 */ /* 0x0004e600000e0000 */
[----:B------:R-:W-:Y:S01]  /*9fd0*/  IMAD.X R3, R4, 0x1, R20, P0 ;  /* 0x0000000104037824 */ /* 0x000fe200000e0614 */
[----:B------:R-:W-:Y:S01]  /*9fe0*/  @!PT LDS RZ, [RZ] ;  /* 0x00000000fffff984 */ /* 0x000fe20000000800 */
[----:B------:R4:W-:Y:S04]  /*9ff0*/  LDGSTS.E.BYPASS.LTC128B.128 [R200+0x12100], [R8.64], !P5 ;  /* 0x1210000008c87fae */ /* 0x0009e8000e901d4a */
[----:B------:R2:W-:Y:S04]  /*a000*/  LDGSTS.E.BYPASS.LTC128B.128 [R200+0x14100], [R6.64], !P4 ;  /* 0x1410000006c87fae */ /* 0x0005e8000e101d4a */
[----:B------:R2:W-:Y:S04]  /*a010*/  LDGSTS.E.BYPASS.LTC128B.128 [R200+0x16100], [R2.64], !P6 ;  /* 0x1610000002c87fae */ /* 0x0005e8000f101d4a */
[----:B----4-:R2:W4:Y:S01]  /*a020*/  SHFL.IDX PT, R8, R5, 0x1, 0x181f ;  /* 0x00381f0005087f89 */ /* 0x01052200000e0000 */
[----:B------:R-:W-:-:S03]  /*a030*/  IMAD.MOV.U32 R9, RZ, RZ, R21 ;  /* 0x000000ffff097224 */ /* 0x000fc600078e0015 */
.L_x_2469:
[----:B--23--:R-:W-:Y:S02]  /*a040*/  IADD3 R6, -R13, 0x10, RZ ;  /* 0x000000100d067810 */ /* 0x00cfe40007ffe1ff */
[----:B------:R-:W-:-:S02]  /*a050*/  IADD3 R4, -R12, 0x10, RZ ;  /* 0x000000100c047810 */ /* 0x000fc40007ffe1ff */
[----:B------:R-:W-:Y:S02]  /*a060*/  LOP3.LUT R6, R6, 0xf, RZ, 0xc0, !PT ;  /* 0x0000000f06067812 */ /* 0x000fe400078ec0ff */
[----:B------:R-:W-:Y:S02]  /*a070*/  LOP3.LUT R4, R4, 0xf, RZ, 0xc0, !PT ;  /* 0x0000000f04047812 */ /* 0x000fe400078ec0ff */
[----:B------:R-:W-:Y:S02]  /*a080*/  IADD3 R6, P1, P0, R6, R0, R14 ;  /* 0x0000000006067210 */ /* 0x000fe4000783e00e */
[----:B------:R-:W-:Y:S02]  /*a090*/  IADD3 R2, -R9, 0x10, RZ ;  /* 0x0000001009027810 */ /* 0x000fe40007ffe1ff */
[----:B----4-:R-:W-:Y:S02]  /*a0a0*/  IADD3.X R7, RZ, R8, R16, P1, P0 ;  /* 0x00000008ff077210 */ /* 0x010fe40000fe0410 */
[----:B------:R-:W-:-:S02]  /*a0b0*/  IADD3 R4, P1, P0, R4, R0, R17 ;  /* 0x0000000004047210 */ /* 0x000fc4000783e011 */
[----:B------:R-:W-:Y:S02]  /*a0c0*/  LOP3.LUT R2, R2, 0xf, RZ, 0xc0, !PT ;  /* 0x0000000f02027812 */ /* 0x000fe400078ec0ff */
[----:B-1----:R-:W-:Y:S02]  /*a0d0*/  IADD3.X R5, RZ, R8, R18, P1, P0 ;  /* 0x00000008ff057210 */ /* 0x002fe40000fe0412 */
        /* <DEDUP_REMOVED lines=11> */
.L_x_2320:
[----:B------:R-:W-:Y:S05]  /*a190*/  BSYNC B0 ;  /* 0x0000000000007941 */ /* 0x000fea0003800000 */
.L_x_2319:
[----:B-1----:R-:W1:Y:S01]  /*a1a0*/  S2R R2, SR_TID.X ;  /* 0x0000000000027919 */ /* 0x002e620000002100 */
[----:B------:R-:W-:Y:S01]  /*a1b0*/  IMAD.MOV.U32 R171, RZ, RZ, 0x20 ;  /* 0x00000020ffab7424 */ /* 0x000fe200078e00ff */
[----:B------:R-:W-:Y:S01]  /*a1c0*/  BSSY B2, `(.L_x_2323) ;  /* 0x000000b000027945 */ /* 0x000fe20003800000 */
[----:B------:R-:W-:Y:S01]  /*a1d0*/  MOV R116, 0xa270 ;  /* 0x0000a27000747802 */ /* 0x000fe20000000f00 */
[----:B------:R-:W0:Y:S01]  /*a1e0*/  LDGDEPBAR ;  /* 0x00000000000079af */ /* 0x000e220000000000 */
[----:B-1----:R-:W-:-:S04]  /*a1f0*/  SHF.R.S32.HI R0, RZ, 0x1f, R2 ;  /* 0x0000001fff007819 */ /* 0x002fc80000011402 */
[----:B------:R-:W-:-:S04]  /*a200*/  LEA.HI R0, R0, R2, RZ, 0x3 ;  /* 0x0000000200007211 */ /* 0x000fc800078f18ff */
[----:B------:R-:W-:-:S05]  /*a210*/  LOP3.LUT R0, R0, 0xfffffff8, RZ, 0xc0, !PT ;  /* 0xfffffff800007812 */ /* 0x000fca00078ec0ff */
[----:B------:R-:W-:-:S05]  /*a220*/  IMAD.IADD R0, R2, 0x1, -R0 ;  /* 0x0000000102007824 */ /* 0x000fca00078e0a00 */
[----:B------:R-:W-:-:S04]  /*a230*/  LOP3.LUT P0, RZ, R0, 0x2, RZ, 0xc0, !PT ;  /* 0x0000000200ff7812 */ /* 0x000fc8000780c0ff */
[----:B------:R-:W-:-:S05]  /*a240*/  SEL R171, R171, 0xffffffe0, !P0 ;  /* 0xffffffe0abab7807 */ /* 0x000fca0004000000 */
[----:B------:R-:W-:Y:S02]  /*a250*/  IMAD.IADD R101, R177, 0x1, R171 ;  /* 0x00000001b1657824 */ /* 0x000fe400078e02ab */
[----:B------:R-:W-:Y:S05]  /*a260*/  CALL.REL.NOINC `($_ZN7cutlass13device_kernelIN5flash19enable_sm80_to_sm89INS1_16FlashAttnFwdSm80INS1_25CollectiveMainloopFwdSm80ILi8ELi2ELb0EN4cute5tupleIJNS5_1CILi128EEENS7_ILi64EEENS7_ILi192EEEEEELi192ENS_10bfloat16_tEfNS_4arch4Sm80ELb0ELb1ELb0ELb1ELb1ELb1ELb1ELb1EEENS1_21CollectiveEpilogueFwdINS6_IJS8_SA_S9_EEENS6_IJNS7_ILi1EEESI_SI_EEESC_SE_Li256ELb1ELb1ELb1ELb0EEENS1_36VarlenDynamicPersistentTileSchedulerILi128ELi64ELi256ELi256ELb1ELb1ELb0ELb1ELb0ELb1EEEEEEEEEvNT_6ParamsE$_ZZN5flash25CollectiveMainloopFwdSm80ILi8ELi2ELb0EN4cute5tupleIJNS1_1CILi128EEENS3_ILi64EEENS3_ILi192EEEEEELi192EN7cutlass10bfloat16_tEfNS8_4arch4Sm80ELb0ELb1ELb0ELb1ELb1ELb1ELb1ELb1EE3mmaINS_16FlashAttnFwdSm80ISC_NS_21CollectiveEpilogueFwdINS2_IJS4_S6_S5_EEENS2_IJNS3_ILi1EEESH_SH_EEES9_SB_Li256ELb1ELb1ELb1ELb0EEENS_36VarlenDynamicPersistentTileSchedulerILi128ELi64ELi256ELi256ELb1ELb1ELb0ELb1ELb0ELb1EEEE13SharedStorageENS1_6TensorINS1_11ArrayEngineIfLm96EEENS1_6LayoutINS2_IJNS2_IJNS3_ILi2EEESS_EEESH_NS3_ILi24EEEEEENS2_IJNS2_IJSH_SS_EEENS3_ILi0EEENS3_ILi4EEEEEEEEEENS_7SoftmaxILi2ELi0EEEEEbRKNSC_6ParamsERT0_RT1_iRKNS_16SeqlenInfoQKNewKILb1ELb1EEENS2_IJiiiiEEERT_ENKUlvE_clEv) ;  /* 0x00015e3000007944 */ /* 0x000fea0003c00000 */
[----:B------:R-:W-:Y:S05]  /*a270*/  BSYNC B2 ;  /* 0x0000000000027941 */ /* 0x000fea0003800000 */
.L_x_2323:
[----:B------:R2:W5:Y:S01]  /*a280*/  LDL R100, [R1] ;  /* 0x0000000001647983 */ /* 0x0005620000100800 */
[----:B------:R-:W-:-:S04]  /*a290*/  DEPBAR.LE SB0, 0x2 ;  /* 0x000080800000791a */ /* 0x000fc80000000000 */
[----:B------:R2:W5:Y:S01]  /*a2a0*/  LDL R198, [R1+0x10] ;  /* 0x0000100001c67983 */ /* 0x0005620000100800 */
[----:B------:R-:W-:Y:S03]  /*a2b0*/  WARPSYNC 0xffffffff ;  /* 0xffffffff00007948 */ /* 0x000fe60003800000 */
[----:B------:R-:W-:Y:S01]  /*a2c0*/  BAR.SYNC.DEFER_BLOCKING 0x0 ;  /* 0x0000000000007b1d */ /* 0x000fe20000010000 */
[----:B------:R-:W-:-:S05]  /*a2d0*/  LOP3.LUT P0, RZ, R208, 0x2, RZ, 0xc0, !PT ;  /* 0x00000002d0ff7812 */ /* 0x000fca000780c0ff */
[----:B------:R-:W-:Y:S01]  /*a2e0*/  BSSY B0, `(.L_x_2324) ;  /* 0x0000049000007945 */ /* 0x000fe20003800000 */
[----:B-1----:R2:W1:Y:S04]  /*a2f0*/  LDSM.16.M88.4 R4, [R172] ;  /* 0x00000000ac04783b */ /* 0x0024680000000200 */
        /* <DEDUP_REMOVED lines=11> */
[----:B------:R-:W-:-:S04]  /*a3b0*/  IMAD.WIDE.U32 R2, R182, c[0x0][0x208], RZ ;  /* 0x00008200b6027a25 */ /* 0x000fc800078e00ff */
[----:B------:R-:W-:-:S04]  /*a3c0*/  IMAD R0, R0, c[0x0][0x208], RZ ;  /* 0x0000820000007a24 */ /* 0x000fc800078e02ff */
[----:B------:R-:W-:-:S05]  /*a3d0*/  IMAD R0, R182, c[0x0][0x20c], R0 ;  /* 0x00008300b6007a24 */ /* 0x000fca00078e0200 */
[----:B------:R-:W-:Y:S02]  /*a3e0*/  IADD3 R3, R3, R0, RZ ;  /* 0x0000000003037210 */ /* 0x000fe40007ffe0ff */
[----:B------:R-:W-:-:S03]  /*a3f0*/  SHF.R.S32.HI R0, RZ, 0x1f, R181 ;  /* 0x0000001fff007819 */ /* 0x000fc600000114b5 */
        /* <DEDUP_REMOVED lines=8> */
[----:B------:R2:W4:Y:S02]  /*a480*/  SHFL.IDX PT, R8, R9, RZ, 0x181f ;  /* 0x00181fff09087589 */ /* 0x00052400000e0000 */
.L_x_2470:
[----:B------:R-:W-:Y:S05]  /*a490*/  BRA.DIV ~URZ, `(.L_x_2327) ;  /* 0x000130727f007947 */ /* 0x000fea000b800000 */
[----:B------:R-:W2:Y:S01]  /*a4a0*/  SHFL.IDX PT, R0, R25, RZ, 0x181f ;  /* 0x00181fff19007589 */ /* 0x000ea200000e0000 */
[----:B------:R-:W-:Y:S01]  /*a4b0*/  SHF.R.S32.HI R2, RZ, 0x1f, R187 ;  /* 0x0000001fff027819 */ /* 0x000fe200000114bb */
[----:B------:R-:W-:Y:S01]  /*a4c0*/  IMAD.SHL.U32 R22, R187, 0x2, RZ ;  /* 0x00000002bb167824 */ /* 0x000fe200078e00ff */
[C---:B------:R-:W-:Y:S01]  /*a4d0*/  SHF.L.U64.HI R26, R195.reuse, 0x1, R206 ;  /* 0x00000001c31a7819 */ /* 0x040fe200000102ce */
[----:B------:R-:W-:Y:S01]  /*a4e0*/  IMAD.SHL.U32 R24, R195, 0x2, RZ ;  /* 0x00000002c3187824 */ /* 0x000fe200078e00ff */
[----:B------:R-:W-:Y:S01]  /*a4f0*/  SHF.L.U64.HI R23, R187, 0x1, R2 ;  /* 0x00000001bb177819 */ /* 0x000fe20000010202 */
[C---:B------:R-:W-:Y:S01]  /*a500*/  IMAD.SHL.U32 R27, R194.reuse, 0x2, RZ ;  /* 0x00000002c21b7824 */ /* 0x040fe200078e00ff */
[----:B------:R-:W-:Y:S02]  /*a510*/  SHF.L.U64.HI R28, R194, 0x1, R205 ;  /* 0x00000001c21c7819 */ /* 0x000fe400000102cd */
[----:B------:R-:W-:-:S02]  /*a520*/  SEL R29, RZ, 0x10, P6 ;  /* 0x00000010ff1d7807 */ /* 0x000fc40003000000 */
[----:B------:R-:W-:Y:S02]  /*a530*/  SEL R21, RZ, 0x10, P5 ;  /* 0x00000010ff157807 */ /* 0x000fe40002800000 */
[----:B------:R-:W-:Y:S02]  /*a540*/  SEL R20, RZ, 0x10, P4 ;  /* 0x00000010ff147807 */ /* 0x000fe40002000000 */
[C---:B--2---:R-:W-:Y:S02]  /*a550*/  IADD3 R2, P2, R0.reuse, R22, RZ ;  /* 0x0000001600027210 */ /* 0x044fe40007f5e0ff */
[C---:B------:R-:W-:Y:S02]  /*a560*/  IADD3 R18, P1, R0.reuse, R24, RZ ;  /* 0x0000001800127210 */ /* 0x040fe40007f3e0ff */
[----:B------:R-:W-:Y:S01]  /*a570*/  IADD3 R16, P0, R0, R27, RZ ;  /* 0x0000001b00107210 */ /* 0x000fe20007f1e0ff */
[C---:B----4-:R-:W-:Y:S01]  /*a580*/  IMAD.X R3, R8.reuse, 0x1, R23, P2 ;  /* 0x0000000108037824 */ /* 0x050fe200010e0617 */
[----:B------:R-:W2:Y:S01]  /*a590*/  SHFL.IDX PT, R0, R25, 0x1, 0x181f ;  /* 0x00381f0019007f89 */ /* 0x000ea200000e0000 */
[----:B------:R-:W-:-:S02]  /*a5a0*/  IMAD.X R19, R8, 0x1, R26, P1 ;  /* 0x0000000108137824 */ /* 0x000fc400008e061a */
[----:B------:R-:W-:Y:S01]  /*a5b0*/  IMAD.X R17, R8, 0x1, R28, P0 ;  /* 0x0000000108117824 */ /* 0x000fe200000e061c */
[----:B------:R-:W-:Y:S01]  /*a5c0*/  @!PT LDS RZ, [RZ] ;  /* 0x00000000fffff984 */ /* 0x000fe20000000800 */
[----:B------:R4:W-:Y:S04]  /*a5d0*/  LDGSTS.E.BYPASS.LTC128B.128 [R200+0x6100], [R2.64], !P5 ;  /* 0x0610000002c87fae */ /* 0x0009e8000e901d4a */
[----:B------:R4:W-:Y:S04]  /*a5e0*/  LDGSTS.E.BYPASS.LTC128B.128 [R200+0x8100], [R18.64], !P4 ;  /* 0x0810000012c87fae */ /* 0x0009e8000e101d4a */
[----:B------:R4:W-:Y:S04]  /*a5f0*/  LDGSTS.E.BYPASS.LTC128B.128 [R200+0xa100], [R16.64], !P6 ;  /* 0x0a10000010c87fae */ /* 0x0009e8000f101d4a */
[----:B------:R3:W1:Y:S02]  /*a600*/  SHFL.IDX PT, R8, R9, 0x1, 0x181f ;  /* 0x00381f0009087f89 */ /* 0x00066400000e0000 */
[----:B---3--:R-:W-:-:S02]  /*a610*/  IMAD.MOV.U32 R9, RZ, RZ, R29 ;  /* 0x000000ffff097224 */ /* 0x008fc400078e001d */
.L_x_2471:
[----:B--2-4-:R-:W-:Y:S02]  /*a620*/  IADD3 R2, -R21, 0x10, RZ ;  /* 0x0000001015027810 */ /* 0x014fe40007ffe1ff */
[----:B------:R-:W-:-:S02]  /*a630*/  IADD3 R3, -R20, 0x10, RZ ;  /* 0x0000001014037810 */ /* 0x000fc40007ffe1ff */
[----:B------:R-:W-:Y:S02]  /*a640*/  LOP3.LUT R2, R2, 0xf, RZ, 0xc0, !PT ;  /* 0x0000000f02027812 */ /* 0x000fe400078ec0ff */
[----:B------:R-:W-:Y:S02]  /*a650*/  ISETP.NE.U32.AND P2, PT, R21, RZ, PT ;  /* 0x000000ff1500720c */ /* 0x000fe40003f45070 */
[----:B------:R-:W-:Y:S02]  /*a660*/  IADD3 R18, P1, P0, R2, R0, R22 ;  /* 0x0000000002127210 */ /* 0x000fe4000783e016 */
[----:B------:R-:W-:Y:S02]  /*a670*/  LOP3.LUT R2, R3, 0xf, RZ, 0xc0, !PT ;  /* 0x0000000f03027812 */ /* 0x000fe400078ec0ff */
[----:B------:R-:W-:Y:S02]  /*a680*/  IADD3 R3, -R9, 0x10, RZ ;  /* 0x0000001009037810 */ /* 0x000fe40007ffe1ff */
[----:B-1----:R-:W-:-:S02]  /*a690*/  IADD3.X R19, RZ, R8, R23, P1, P0 ;  /* 0x00000008ff137210 */ /* 0x002fc40000fe0417 */
        /* <DEDUP_REMOVED lines=13> */
.L_x_2325:
[----:B------:R-:W-:Y:S05]  /*a770*/  BSYNC B0 ;  /* 0x0000000000007941 */ /* 0x000fea0003800000 */
.L_x_2324:
[----:B-1----:R-:W1:Y:S04]  /*a780*/  S2R R2, SR_TID.X ;  /* 0x0000000000027919 */ /* 0x002e680000002100 */
[----:B------:R-:W0:Y:S01]  /*a790*/  LDGDEPBAR ;  /* 0x00000000000079af */ /* 0x000e220000000000 */
[----:B------:R-:W-:Y:S01]  /*a7a0*/  WARPSYNC 0xffffffff ;  /* 0xffffffff00007948 */ /* 0x000fe20003800000 */
[----:B-1----:R-:W-:-:S04]  /*a7b0*/  SHF.R.S32.HI R0, RZ, 0x1f, R2 ;  /* 0x0000001fff007819 */ /* 0x002fc80000011402 */
[----:B------:R-:W-:-:S04]  /*a7c0*/  LEA.HI R0, R0, R2, RZ, 0x3 ;  /* 0x0000000200007211 */ /* 0x000fc800078f18ff */
[----:B------:R-:W-:-:S05]  /*a7d0*/  LOP3.LUT R0, R0, 0xfffffff8, RZ, 0xc0, !PT ;  /* 0xfffffff800007812 */ /* 0x000fca00078ec0ff */
[----:B------:R-:W-:-:S05]  /*a7e0*/  IMAD.IADD R0, R2, 0x1, -R0 ;  /* 0x0000000102007824 */ /* 0x000fca00078e0a00 */
[----:B------:R-:W-:Y:S01]  /*a7f0*/  LOP3.LUT P0, RZ, R0, 0x4, RZ, 0xc0, !PT ;  /* 0x0000000400ff7812 */ /* 0x000fe2000780c0ff */
[----:B------:R-:W-:-:S05]  /*a800*/  IMAD.MOV.U32 R0, RZ, RZ, 0x40 ;  /* 0x00000040ff007424 */ /* 0x000fca00078e00ff */
[----:B------:R-:W-:-:S04]  /*a810*/  SEL R170, R0, 0xffffffc0, !P0 ;  /* 0xffffffc000aa7807 */ /* 0x000fc80004000000 */
[----:B------:R-:W-:Y:S01]  /*a820*/  IADD3 R2, R170, R177, R171 ;  /* 0x000000b1aa027210 */ /* 0x000fe20007ffe0ab */
[----:B------:R-:W-:Y:S02]  /*a830*/  IMAD.IADD R0, R177, 0x1, R170 ;  /* 0x00000001b1007824 */ /* 0x000fe400078e02aa */
[----:B--2---:R-:W2:Y:S01]  /*a840*/  LDL R102, [R1+0x4] ;  /* 0x0000040001667983 */ /* 0x004ea20000100800 */
[C---:B---3--:R-:W-:Y:S01]  /*a850*/  HMMA.16816.F32.BF16 R16, R4.reuse, R36, RZ ;  /* 0x000000240410723c */ /* 0x048fe200000418ff */
[----:B------:R-:W-:Y:S01]  /*a860*/  IMAD.MOV.U32 R169, RZ, RZ, 0x1 ;  /* 0x00000001ffa97424 */ /* 0x000fe200078e00ff */
[----:B------:R-:W-:Y:S01]  /*a870*/  ULDC UR4, c[0x0][0x324] ;  /* 0x0000c90000047ab9 */ /* 0x000fe20000000800 */
[----:B------:R-:W-:Y:S01]  /*a880*/  LDSM.16.M88.4 R20, [R175] ;  /* 0x00000000af14783b */ /* 0x000fe20000000200 */
[----:B------:R-:W-:Y:S02]  /*a890*/  ULOP3.LUT UR4, URZ, UR4, URZ, 0x33, !UPT ;  /* 0x000000043f047292 */ /* 0x000fe4000f8e333f */
[C---:B------:R-:W-:Y:S01]  /*a8a0*/  ISETP.NE.AND P0, PT, R169.reuse, c[0x0][0x2c4], PT ;  /* 0x0000b100a9007a0c */ /* 0x040fe20003f05270 */
[----:B------:R-:W1:Y:S01]  /*a8b0*/  LDSM.16.M88.4 R52, [R0] ;  /* 0x000000000034783b */ /* 0x000e620000000200 */
[----:B------:R-:W-:Y:S01]  /*a8c0*/  HMMA.16816.F32.BF16 R32, R4, R38, RZ ;  /* 0x000000260420723c */ /* 0x000fe200000418ff */
[----:B------:R-:W-:-:S02]  /*a8d0*/  ISETP.LE.AND P2, PT, R169, c[0x0][0x32c], PT ;  /* 0x0000cb00a9007a0c */ /* 0x000fc40003f43270 */
[----:B------:R-:W-:Y:S04]  /*a8e0*/  LDSM.16.M88.4 R64, [R0+0x1000] ;  /* 0x001000000040783b */ /* 0x000fe80000000200 */
[----:B------:R-:W-:Y:S01]  /*a8f0*/  LDSM.16.M88.4 R72, [R0+0x1800] ;  /* 0x001800000048783b */ /* 0x000fe20000000200 */
[C---:B----4-:R-:W-:Y:S03]  /*a900*/  HMMA.16816.F32.BF16 R28, R4.reuse, R40, RZ ;  /* 0x00000028041c723c */ /* 0x050fe600000418ff */
[----:B------:R-:W-:Y:S04]  /*a910*/  LDSM.16.M88.4 R80, [R2] ;  /* 0x000000000250783b */ /* 0x000fe80000000200 */
[----:B------:R-:W-:Y:S01]  /*a920*/  LDSM.16.M88.4 R92, [R177+0x2000] ;  /* 0x00200000b15c783b */ /* 0x000fe20000000200 */
[C---:B------:R-:W-:Y:S03]  /*a930*/  HMMA.16816.F32.BF16 R36, R4.reuse, R42, RZ ;  /* 0x0000002a0424723c */ /* 0x040fe600000418ff */
[----:B------:R-:W-:Y:S04]  /*a940*/  LDSM.16.M88.4 R88, [R101+0x2000] ;  /* 0x002000006558783b */ /* 0x000fe80000000200 */
[----:B------:R-:W-:Y:S01]  /*a950*/  LDSM.16.M88.4 R96, [R2+0x2000] ;  /* 0x002000000260783b */ /* 0x000fe20000000200 */
[C---:B------:R-:W-:Y:S08]  /*a960*/  HMMA.16816.F32.BF16 R40, R4.reuse, R44, RZ ;  /* 0x0000002c0428723c */ /* 0x040ff000000418ff */
[C---:B------:R-:W-:Y:S08]  /*a970*/  HMMA.16816.F32.BF16 R44, R4.reuse, R46, RZ ;  /* 0x0000002e042c723c */ /* 0x040ff000000418ff */
[C---:B-----5:R-:W-:Y:S08]  /*a980*/  HMMA.16816.F32.BF16 R48, R4.reuse, R56, RZ ;  /* 0x000000380430723c */ /* 0x060ff000000418ff */
[----:B------:R-:W-:Y:S01]  /*a990*/  HMMA.16816.F32.BF16 R24, R4, R58, RZ ;  /* 0x0000003a0418723c */ /* 0x000fe200000418ff */
[----:B------:R-:W3:Y:S04]  /*a9a0*/  LDSM.16.M88.4 R56, [R0+0x800] ;  /* 0x000800000038783b */ /* 0x000ee80000000200 */
[----:B------:R-:W4:Y:S03]  /*a9b0*/  LDSM.16.M88.4 R4, [R174] ;  /* 0x00000000ae04783b */ /* 0x000f260000000200 */
[C---:B------:R-:W-:Y:S08]  /*a9c0*/  HMMA.16816.F32.BF16 R16, R12.reuse, R60, R16 ;  /* 0x0000003c0c10723c */ /* 0x040ff00000041810 */
[C---:B------:R-:W-:Y:S08]  /*a9d0*/  HMMA.16816.F32.BF16 R28, R12.reuse, R68, R28 ;  /* 0x000000440c1c723c */ /* 0x040ff0000004181c */
[C---:B------:R-:W-:Y:S01]  /*a9e0*/  HMMA.16816.F32.BF16 R36, R12.reuse, R70, R36 ;  /* 0x000000460c24723c */ /* 0x040fe20000041824 */
[----:B------:R-:W-:Y:S07]  /*a9f0*/  LDSM.16.M88.4 R68, [R2+0x1000] ;  /* 0x001000000244783b */ /* 0x000fee0000000200 */
[C---:B------:R-:W-:Y:S08]  /*aa00*/  HMMA.16816.F32.BF16 R40, R12.reuse, R76, R40 ;  /* 0x0000004c0c28723c */ /* 0x040ff00000041828 */
[C---:B------:R-:W-:Y:S01]  /*aa10*/  HMMA.16816.F32.BF16 R44, R12.reuse, R78, R44 ;  /* 0x0000004e0c2c723c */ /* 0x040fe2000004182c */
[----:B------:R-:W-:Y:S07]  /*aa20*/  LDSM.16.M88.4 R76, [R2+0x1800] ;  /* 0x00180000024c783b */ /* 0x000fee0000000200 */
[C---:B------:R-:W-:Y:S01]  /*aa30*/  HMMA.16816.F32.BF16 R32, R12.reuse, R62, R32 ;  /* 0x0000003e0c20723c */ /* 0x040fe20000041820 */
[----:B------:R-:W4:Y:S07]  /*aa40*/  LDSM.16.M88.4 R60, [R2+0x800] ;  /* 0x00080000023c783b */ /* 0x000f2e0000000200 */
[C---:B------:R-:W-:Y:S08]  /*aa50*/  HMMA.16816.F32.BF16 R48, R12.reuse, R84, R48 ;  /* 0x000000540c30723c */ /* 0x040ff00000041830 */
[----:B------:R-:W-:Y:S01]  /*aa60*/  HMMA.16816.F32.BF16 R24, R12, R86, R24 ;  /* 0x000000560c18723c */ /* 0x000fe20000041818 */
[----:B------:R-:W-:Y:S07]  /*aa70*/  LDSM.16.M88.4 R84, [R0+0x2000] ;  /* 0x002000000054783b */ /* 0x000fee0000000200 */
[C---:B-1----:R-:W-:Y:S01]  /*aa80*/  HMMA.16816.F32.BF16 R12, R20.reuse, R52, R16 ;  /* 0x00000034140c723c */ /* 0x042fe20000041810 */
[----:B------:R-:W1:Y:S07]  /*aa90*/  LDSM.16.M88.4 R16, [R172+0x4000] ;  /* 0x00400000ac10783b */ /* 0x000e6e0000000200 */
[C---:B---3--:R-:W-:Y:S08]  /*aaa0*/  HMMA.16816.F32.BF16 R28, R20.reuse, R56, R28 ;  /* 0x00000038141c723c */ /* 0x048ff0000004181c */
[C---:B------:R-:W-:Y:S01]  /*aab0*/  HMMA.16816.F32.BF16 R36, R20.reuse, R58, R36 ;  /* 0x0000003a1424723c */ /* 0x040fe20000041824 */
[----:B------:R-:W3:Y:S07]  /*aac0*/  LDSM.16.M88.4 R56, [R177+0x2800] ;  /* 0x00280000b138783b */ /* 0x000eee0000000200 */
[C---:B------:R-:W-:Y:S08]  /*aad0*/  HMMA.16816.F32.BF16 R40, R20.reuse, R64, R40 ;  /* 0x000000401428723c */ /* 0x040ff00000041828 */
[C---:B------:R-:W-:Y:S01]  /*aae0*/  HMMA.16816.F32.BF16 R44, R20.reuse, R66, R44 ;  /* 0x00000042142c723c */ /* 0x040fe2000004182c */
[----:B------:R-:W1:Y:S07]  /*aaf0*/  LDSM.16.M88.4 R64, [R177+0x3000] ;  /* 0x00300000b140783b */ /* 0x000e6e0000000200 */
[C---:B------:R-:W-:Y:S08]  /*ab00*/  HMMA.16816.F32.BF16 R52, R20.reuse, R54, R32 ;  /* 0x000000361434723c */ /* 0x040ff00000041820 */
[C---:B------:R-:W-:Y:S08]  /*ab10*/  HMMA.16816.F32.BF16 R48, R20.reuse, R72, R48 ;  /* 0x000000481430723c */ /* 0x040ff00000041830 */
[----:B------:R-:W-:Y:S01]  /*ab20*/  HMMA.16816.F32.BF16 R24, R20, R74, R24 ;  /* 0x0000004a1418723c */ /* 0x000fe20000041818 */
[----:B------:R-:W1:Y:S04]  /*ab30*/  LDSM.16.M88.4 R72, [R177+0x3800] ;  /* 0x00380000b148783b */ /* 0x000e680000000200 */
[----:B------:R-:W1:Y:S03]  /*ab40*/  LDSM.16.M88.4 R20, [R173+0x4000] ;  /* 0x00400000ad14783b */ /* 0x000e660000000200 */
[C---:B----4-:R-:W-:Y:S08]  /*ab50*/  HMMA.16816.F32.BF16 R12, R4.reuse, R80, R12 ;  /* 0x00000050040c723c */ /* 0x050ff0000004180c */
[C---:B------:R-:W-:Y:S08]  /*ab60*/  HMMA.16816.F32.BF16 R28, R4.reuse, R60, R28 ;  /* 0x0000003c041c723c */ /* 0x040ff0000004181c */
[C---:B------:R-:W-:Y:S01]  /*ab70*/  HMMA.16816.F32.BF16 R36, R4.reuse, R62, R36 ;  /* 0x0000003e0424723c */ /* 0x040fe20000041824 */
[----:B------:R-:W4:Y:S07]  /*ab80*/  LDSM.16.M88.4 R60, [R101+0x2800] ;  /* 0x00280000653c783b */ /* 0x000f2e0000000200 */
[C---:B------:R-:W-:Y:S08]  /*ab90*/  HMMA.16816.F32.BF16 R40, R4.reuse, R68, R40 ;  /* 0x000000440428723c */ /* 0x040ff00000041828 */
[C---:B------:R-:W-:Y:S01]  /*aba0*/  HMMA.16816.F32.BF16 R44, R4.reuse, R70, R44 ;  /* 0x00000046042c723c */ /* 0x040fe2000004182c */
[----:B------:R-:W2:Y:S07]  /*abb0*/  LDSM.16.M88.4 R68, [R101+0x3000] ;  /* 0x003000006544783b */ /* 0x000eae0000000200 */
[C---:B------:R-:W-:Y:S01]  /*abc0*/  HMMA.16816.F32.BF16 R52, R4.reuse, R82, R52 ;  /* 0x000000520434723c */ /* 0x040fe20000041834 */
[----:B------:R-:W-:Y:S07]  /*abd0*/  LDSM.16.M88.4 R80, [R2+0x3800] ;  /* 0x003800000250783b */ /* 0x000fee0000000200 */
[C---:B------:R-:W-:Y:S08]  /*abe0*/  HMMA.16816.F32.BF16 R48, R4.reuse, R76, R48 ;  /* 0x0000004c0430723c */ /* 0x040ff00000041830 */
[----:B------:R-:W-:Y:S01]  /*abf0*/  HMMA.16816.F32.BF16 R24, R4, R78, R24 ;  /* 0x0000004e0418723c */ /* 0x000fe20000041818 */
[----:B------:R-:W2:Y:S07]  /*ac00*/  LDSM.16.M88.4 R76, [R101+0x3800] ;  /* 0x00380000654c783b */ /* 0x000eae0000000200 */
        /* <DEDUP_REMOVED lines=8> */
[C---:B------:R-:W-:Y:S01]  /*ac90*/  HMMA.16816.F32.BF16 R52, R16.reuse, R94, R52 ;  /* 0x0000005e1034723c */ /* 0x040fe20000041834 */
[----:B------:R-:W-:Y:S07]  /*aca0*/  LDSM.16.M88.4 R92, [R101+0x4000] ;  /* 0x00400000655c783b */ /* 0x000fee0000000200 */
[C---:B------:R-:W-:Y:S08]  /*acb0*/  HMMA.16816.F32.BF16 R48, R16.reuse, R72, R48 ;  /* 0x000000481030723c */ /* 0x040ff00000041830 */
[----:B------:R-:W-:Y:S01]  /*acc0*/  HMMA.16816.F32.BF16 R24, R16, R74, R24 ;  /* 0x0000004a1018723c */ /* 0x000fe20000041818 */
[----:B------:R-:W1:Y:S07]  /*acd0*/  LDSM.16.M88.4 R72, [R0+0x3800] ;  /* 0x003800000048783b */ /* 0x000e6e0000000200 */
[C---:B------:R-:W-:Y:S01]  /*ace0*/  HMMA.16816.F32.BF16 R16, R20.reuse, R88, R4 ;  /* 0x000000581410723c */ /* 0x040fe20000041804 */
[----:B------:R-:W1:Y:S07]  /*acf0*/  LDSM.16.M88.4 R4, [R174+0x4000] ;  /* 0x00400000ae04783b */ /* 0x000e6e0000000200 */
[C---:B----4-:R-:W-:Y:S08]  /*ad00*/  HMMA.16816.F32.BF16 R36, R20.reuse, R60, R32 ;  /* 0x0000003c1424723c */ /* 0x050ff00000041820 */
[C---:B------:R-:W-:Y:S01]  /*ad10*/  HMMA.16816.F32.BF16 R32, R20.reuse, R62, R28 ;  /* 0x0000003e1420723c */ /* 0x040fe2000004181c */
[----:B------:R-:W4:Y:S07]  /*ad20*/  LDSM.16.M88.4 R60, [R2+0x2800] ;  /* 0x00280000023c783b */ /* 0x000f2e0000000200 */
[C---:B--2---:R-:W-:Y:S08]  /*ad30*/  HMMA.16816.F32.BF16 R28, R20.reuse, R68, R40 ;  /* 0x00000044141c723c */ /* 0x044ff00000041828 */
[C---:B------:R-:W-:Y:S01]  /*ad40*/  HMMA.16816.F32.BF16 R44, R20.reuse, R70, R44 ;  /* 0x00000046142c723c */ /* 0x040fe2000004182c */
[----:B------:R-:W2:Y:S07]  /*ad50*/  LDSM.16.M88.4 R68, [R2+0x3000] ;  /* 0x003000000244783b */ /* 0x000eae0000000200 */
[C---:B------:R-:W-:Y:S01]  /*ad60*/  HMMA.16816.F32.BF16 R52, R20.reuse, R90, R52 ;  /* 0x0000005a1434723c */ /* 0x040fe20000041834 */
[----:B------:R-:W-:Y:S07]  /*ad70*/  LDSM.16.M88.4 R88, [R177+0x4000] ;  /* 0x00400000b158783b */ /* 0x000fee0000000200 */
[C---:B------:R-:W-:Y:S08]  /*ad80*/  HMMA.16816.F32.BF16 R48, R20.reuse, R76, R48 ;  /* 0x0000004c1430723c */ /* 0x040ff00000041830 */
[----:B------:R-:W-:Y:S01]  /*ad90*/  HMMA.16816.F32.BF16 R24, R20, R78, R24 ;  /* 0x0000004e1418723c */ /* 0x000fe20000041818 */
[----:B------:R-:W2:Y:S04]  /*ada0*/  LDSM.16.M88.4 R20, [R172+0x8000] ;  /* 0x00800000ac14783b */ /* 0x000ea80000000200 */
[----:B------:R-:W-:Y:S03]  /*adb0*/  LDSM.16.M88.4 R76, [R177+0x5800] ;  /* 0x00580000b14c783b */ /* 0x000fe60000000200 */
[C---:B-1----:R-:W-:Y:S08]  /*adc0*/  HMMA.16816.F32.BF16 R16, R12.reuse, R84, R16 ;  /* 0x000000540c10723c */ /* 0x042ff00000041810 */
[C---:B---3--:R-:W-:Y:S08]  /*add0*/  HMMA.16816.F32.BF16 R40, R12.reuse, R56, R36 ;  /* 0x000000380c28723c */ /* 0x048ff00000041824 */
[C---:B------:R-:W-:Y:S01]  /*ade0*/  HMMA.16816.F32.BF16 R36, R12.reuse, R58, R32 ;  /* 0x0000003a0c24723c */ /* 0x040fe20000041820 */
[----:B------:R-:W1:Y:S07]  /*adf0*/  LDSM.16.M88.4 R56, [R177+0x4800] ;  /* 0x00480000b138783b */ /* 0x000e6e0000000200 */
[C---:B------:R-:W-:Y:S08]  /*ae00*/  HMMA.16816.F32.BF16 R32, R12.reuse, R64, R28 ;  /* 0x000000400c20723c */ /* 0x040ff0000004181c */
[C---:B------:R-:W-:Y:S01]  /*ae10*/  HMMA.16816.F32.BF16 R28, R12.reuse, R66, R44 ;  /* 0x000000420c1c723c */ /* 0x040fe2000004182c */
[----:B------:R-:W3:Y:S07]  /*ae20*/  LDSM.16.M88.4 R64, [R177+0x5000] ;  /* 0x00500000b140783b */ /* 0x000eee0000000200 */
[C---:B------:R-:W-:Y:S01]  /*ae30*/  HMMA.16816.F32.BF16 R52, R12.reuse, R86, R52 ;  /* 0x000000560c34723c */ /* 0x040fe20000041834 */
[----:B------:R-:W-:Y:S07]  /*ae40*/  LDSM.16.M88.4 R84, [R0+0x4000] ;  /* 0x004000000054783b */ /* 0x000fee0000000200 */
[C---:B------:R-:W-:Y:S08]  /*ae50*/  HMMA.16816.F32.BF16 R48, R12.reuse, R72, R48 ;  /* 0x000000480c30723c */ /* 0x040ff00000041830 */
[----:B------:R-:W-:Y:S01]  /*ae60*/  HMMA.16816.F32.BF16 R24, R12, R74, R24 ;  /* 0x0000004a0c18723c */ /* 0x000fe20000041818 */
[----:B------:R-:W-:Y:S07]  /*ae70*/  LDSM.16.M88.4 R72, [R101+0x5000] ;  /* 0x005000006548783b */ /* 0x000fee0000000200 */
[C---:B------:R-:W-:Y:S01]  /*ae80*/  HMMA.16816.F32.BF16 R12, R4.reuse, R96, R16 ;  /* 0x00000060040c723c */ /* 0x040fe20000041810 */
[----:B------:R-:W1:Y:S07]  /*ae90*/  LDSM.16.M88.4 R16, [R173+0x8000] ;  /* 0x00800000ad10783b */ /* 0x000e6e0000000200 */
[C---:B----4-:R-:W-:Y:S08]  /*aea0*/  HMMA.16816.F32.BF16 R44, R4.reuse, R60, R40 ;  /* 0x0000003c042c723c */ /* 0x050ff00000041828 */
[C---:B------:R-:W-:Y:S01]  /*aeb0*/  HMMA.16816.F32.BF16 R40, R4.reuse, R62, R36 ;  /* 0x0000003e0428723c */ /* 0x040fe20000041824 */
[----:B------:R-:W4:Y:S07]  /*aec0*/  LDSM.16.M88.4 R60, [R101+0x4800] ;  /* 0x00480000653c783b */ /* 0x000f2e0000000200 */
[C---:B--2---:R-:W-:Y:S08]  /*aed0*/  HMMA.16816.F32.BF16 R36, R4.reuse, R68, R32 ;  /* 0x000000440424723c */ /* 0x044ff00000041820 */
[C---:B------:R-:W-:Y:S01]  /*aee0*/  HMMA.16816.F32.BF16 R32, R4.reuse, R70, R28 ;  /* 0x000000460420723c */ /* 0x040fe2000004181c */
[----:B------:R-:W-:Y:S07]  /*aef0*/  LDSM.16.M88.4 R68, [R0+0x5800] ;  /* 0x005800000044783b */ /* 0x000fee0000000200 */
[C---:B------:R-:W-:Y:S08]  /*af00*/  HMMA.16816.F32.BF16 R52, R4.reuse, R98, R52 ;  /* 0x000000620434723c */ /* 0x040ff00000041834 */
[C---:B------:R-:W-:Y:S08]  /*af10*/  HMMA.16816.F32.BF16 R28, R4.reuse, R80, R48 ;  /* 0x00000050041c723c */ /* 0x040ff00000041830 */
[----:B------:R-:W-:Y:S01]  /*af20*/  HMMA.16816.F32.BF16 R24, R4, R82, R24 ;  /* 0x000000520418723c */ /* 0x000fe20000041818 */
[----:B------:R-:W2:Y:S07]  /*af30*/  LDSM.16.M88.4 R80, [R101+0x5800] ;  /* 0x005800006550783b */ /* 0x000eae0000000200 */
[C---:B------:R-:W-:Y:S01]  /*af40*/  HMMA.16816.F32.BF16 R4, R20.reuse, R88, R12 ;  /* 0x000000581404723c */ /* 0x040fe2000004180c */
[----:B------:R-:W2:Y:S07]  /*af50*/  LDSM.16.M88.4 R12, [R175+0x8000] ;  /* 0x00800000af0c783b */ /* 0x000eae0000000200 */
[C---:B-1----:R-:W-:Y:S08]  /*af60*/  HMMA.16816.F32.BF16 R48, R20.reuse, R56, R44 ;  /* 0x000000381430723c */ /* 0x042ff0000004182c */
[C---:B------:R-:W-:Y:S01]  /*af70*/  HMMA.16816.F32.BF16 R44, R20.reuse, R58, R40 ;  /* 0x0000003a142c723c */ /* 0x040fe20000041828 */
[----:B------:R-:W-:Y:S07]  /*af80*/  LDSM.16.M88.4 R56, [R0+0x4800] ;  /* 0x004800000038783b */ /* 0x000fee0000000200 */
[C---:B---3--:R-:W-:Y:S08]  /*af90*/  HMMA.16816.F32.BF16 R40, R20.reuse, R64, R36 ;  /* 0x000000401428723c */ /* 0x048ff00000041824 */
[C---:B------:R-:W-:Y:S01]  /*afa0*/  HMMA.16816.F32.BF16 R36, R20.reuse, R66, R32 ;  /* 0x000000421424723c */ /* 0x040fe20000041820 */
[----:B------:R1:W-:Y:S07]  /*afb0*/  LDSM.16.M88.4 R64, [R0+0x5000] ;  /* 0x005000000040783b */ /* 0x0003ee0000000200 */
[C---:B------:R-:W-:Y:S08]  /*afc0*/  HMMA.16816.F32.BF16 R52, R20.reuse, R90, R52 ;  /* 0x0000005a1434723c */ /* 0x040ff00000041834 */
[C---:B------:R-:W-:Y:S08]  /*afd0*/  HMMA.16816.F32.BF16 R32, R20.reuse, R76, R28 ;  /* 0x0000004c1420723c */ /* 0x040ff0000004181c */
[----:B------:R-:W-:Y:S01]  /*afe0*/  HMMA.16816.F32.BF16 R24, R20, R78, R24 ;  /* 0x0000004e1418723c */ /* 0x000fe20000041818 */
[----:B------:R-:W-:Y:S01]  /*aff0*/  LDSM.16.M88.4 R76, [R2+0x4000] ;  /* 0x00400000024c783b */ /* 0x000fe20000000200 */
[----:B-1----:R-:W-:-:S04]  /*b000*/  SHF.R.S32.HI R0, RZ, 0x1f, R100 ;  /* 0x0000001fff007819 */ /* 0x002fc80000011464 */
[CC--:B------:R-:W-:Y:S02]  /*b010*/  LEA.HI R3, R0.reuse, R100.reuse, RZ, 0x2 ;  /* 0x0000006400037211 */ /* 0x0c0fe400078f10ff */
[----:B------:R-:W-:Y:S01]  /*b020*/  HMMA.16816.F32.BF16 R20, R16, R92, R4 ;  /* 0x0000005c1014723c */ /* 0x000fe20000041804 */
[----:B------:R-:W1:Y:S01]  /*b030*/  LDSM.16.M88.4 R4, [R174+0x8000] ;  /* 0x00800000ae04783b */ /* 0x000e620000000200 */
[----:B------:R-:W-:-:S04]  /*b040*/  LEA.HI R0, R0, R100, RZ, 0x5 ;  /* 0x0000006400007211 */ /* 0x000fc800078f28ff */
[----:B------:R-:W-:Y:S02]  /*b050*/  LOP3.LUT R8, R0, 0xffffffe0, RZ, 0xc0, !PT ;  /* 0xffffffe000087812 */ /* 0x000fe400078ec0ff */
[----:B------:R-:W-:Y:S01]  /*b060*/  HMMA.16816.F32.BF16 R28, R16, R94, R52 ;  /* 0x0000005e101c723c */ /* 0x000fe20000041834 */
[----:B------:R-:W3:Y:S01]  /*b070*/  LDSM.16.M88.4 R52, [R2+0x4800] ;  /* 0x004800000234783b */ /* 0x000ee20000000200 */
[----:B------:R-:W-:-:S06]  /*b080*/  SHF.R.S32.HI R9, RZ, 0x1f, R0 ;  /* 0x0000001fff097819 */ /* 0x000fcc0000011400 */
[C---:B----4-:R-:W-:Y:S08]  /*b090*/  HMMA.16816.F32.BF16 R48, R16.reuse, R60, R48 ;  /* 0x0000003c1030723c */ /* 0x050ff00000041830 */
[C---:B------:R-:W-:Y:S08]  /*b0a0*/  HMMA.16816.F32.BF16 R44, R16.reuse, R62, R44 ;  /* 0x0000003e102c723c */ /* 0x040ff0000004182c */
[C---:B------:R-:W-:Y:S08]  /*b0b0*/  HMMA.16816.F32.BF16 R40, R16.reuse, R72, R40 ;  /* 0x000000481028723c */ /* 0x040ff00000041828 */
[C---:B------:R-:W-:Y:S08]  /*b0c0*/  HMMA.16816.F32.BF16 R36, R16.reuse, R74, R36 ;  /* 0x0000004a1024723c */ /* 0x040ff00000041824 */
[C---:B--2---:R-:W-:Y:S08]  /*b0d0*/  HMMA.16816.F32.BF16 R32, R16.reuse, R80, R32 ;  /* 0x000000501020723c */ /* 0x044ff00000041820 */
[----:B------:R-:W-:Y:S08]  /*b0e0*/  HMMA.16816.F32.BF16 R24, R16, R82, R24 ;  /* 0x000000521018723c */ /* 0x000ff00000041818 */
[C---:B------:R-:W-:Y:S08]  /*b0f0*/  HMMA.16816.F32.BF16 R16, R12.reuse, R84, R20 ;  /* 0x000000540c10723c */ /* 0x040ff00000041814 */
[C---:B------:R-:W-:Y:S08]  /*b100*/  HMMA.16816.F32.BF16 R20, R12.reuse, R86, R28 ;  /* 0x000000560c14723c */ /* 0x040ff0000004181c */
[----:B------:R-:W-:Y:S01]  /*b110*/  HMMA.16816.F32.BF16 R28, R12, R70, R24 ;  /* 0x000000460c1c723c */ /* 0x000fe20000041818 */
[----:B------:R-:W2:Y:S07]  /*b120*/  LDSM.16.M88.4 R24, [R2+0x5000] ;  /* 0x005000000218783b */ /* 0x000eae0000000200 */
[----:B-1----:R-:W-:Y:S01]  /*b130*/  HMMA.16816.F32.BF16 R60, R4, R76, R16 ;  /* 0x0000004c043c723c */ /* 0x002fe20000041810 */
[----:B------:R1:W4:Y:S07]  /*b140*/  LDSM.16.M88.4 R16, [R2+0x5800] ;  /* 0x005800000210783b */ /* 0x00032e0000000200 */
[C---:B------:R-:W-:Y:S08]  /*b150*/  HMMA.16816.F32.BF16 R48, R12.reuse, R56, R48 ;  /* 0x000000380c30723c */ /* 0x040ff00000041830 */
[----:B------:R-:W-:Y:S01]  /*b160*/  HMMA.16816.F32.BF16 R44, R12, R58, R44 ;  /* 0x0000003a0c2c723c */ /* 0x000fe2000004182c */
[----:B-1----:R-:W-:-:S07]  /*b170*/  LOP3.LUT R2, R3, 0xfffffffc, RZ, 0xc0, !PT ;  /* 0xfffffffc03027812 */ /* 0x002fce00078ec0ff */
[----:B------:R-:W-:Y:S01]  /*b180*/  HMMA.16816.F32.BF16 R40, R12, R64, R40 ;  /* 0x000000400c28723c */ /* 0x000fe20000041828 */
[----:B------:R-:W-:Y:S01]  /*b190*/  SHF.R.S32.HI R3, RZ, 0x5, R0 ;  /* 0x00000005ff037819 */ /* 0x000fe20000011400 */
[C---:B------:R-:W-:Y:S02]  /*b1a0*/  IMAD.IADD R0, R100.reuse, 0x1, -R8 ;  /* 0x0000000164007824 */ /* 0x040fe400078e0a08 */
[----:B------:R-:W-:Y:S01]  /*b1b0*/  IMAD.IADD R2, R100, 0x1, -R2 ;  /* 0x0000000164027824 */ /* 0x000fe200078e0a02 */
[----:B------:R-:W-:-:S03]  /*b1c0*/  LEA.HI R9, R9, R3, RZ, 0x3 ;  /* 0x0000000309097211 */ /* 0x000fc600078f18ff */
[----:B------:R-:W-:Y:S01]  /*b1d0*/  HMMA.16816.F32.BF16 R36, R12, R66, R36 ;  /* 0x000000420c24723c */ /* 0x000fe20000041824 */
[----:B------:R-:W-:-:S04]  /*b1e0*/  LEA.HI R8, R2, R2, RZ, 0x1 ;  /* 0x0000000202087211 */ /* 0x000fc800078f08ff */
[----:B------:R-:W-:-:S03]  /*b1f0*/  LOP3.LUT R8, R8, 0x1ffffffe, RZ, 0xc0, !PT ;  /* 0x1ffffffe08087812 */ /* 0x000fc600078ec0ff */
[----:B------:R-:W-:Y:S02]  /*b200*/  HMMA.16816.F32.BF16 R32, R12, R68, R32 ;  /* 0x000000440c20723c */ /* 0x000fe40000041820 */
[----:B------:R-:W-:-:S04]  /*b210*/  IMAD.IADD R2, R2, 0x1, -R8 ;  /* 0x0000000102027824 */ /* 0x000fc800078e0a08 */
[----:B------:R-:W-:Y:S01]  /*b220*/  IMAD.SHL.U32 R222, R2, 0x8, RZ ;  /* 0x0000000802de7824 */ /* 0x000fe200078e00ff */
[----:B------:R-:W-:Y:S01]  /*b230*/  SHF.R.S32.HI R13, RZ, 0x1f, R0 ;  /* 0x0000001fff0d7819 */ /* 0x000fe20000011400 */
[----:B------:R-:W-:Y:S01]  /*b240*/  HMMA.16816.F32.BF16 R56, R4, R78, R20 ;  /* 0x0000004e0438723c */ /* 0x000fe20000041814 */
[----:B------:R-:W-:Y:S02]  /*b250*/  LOP3.LUT R12, R9, 0xffffff8, RZ, 0xc0, !PT ;  /* 0x0ffffff8090c7812 */ /* 0x000fe400078ec0ff */
[----:B------:R-:W-:-:S03]  /*b260*/  LEA.HI R9, R13, R0, RZ, 0x2 ;  /* 0x000000000d097211 */ /* 0x000fc600078f10ff */
[----:B------:R-:W-:Y:S01]  /*b270*/  IMAD.IADD R3, R3, 0x1, -R12 ;  /* 0x0000000103037824 */ /* 0x000fe200078e0a0c */
[----:B------:R-:W-:Y:S01]  /*b280*/  SHF.R.S32.HI R225, RZ, 0x2, R9 ;  /* 0x00000002ffe17819 */ /* 0x000fe20000011409 */
[----:B---3--:R-:W-:Y:S02]  /*b290*/  HMMA.16816.F32.BF16 R48, R4, R52, R48 ;  /* 0x000000340430723c */ /* 0x008fe40000041830 */
[----:B------:R-:W-:Y:S02]  /*b2a0*/  IMAD.SHL.U32 R223, R3, 0x10, RZ ;  /* 0x0000001003df7824 */ /* 0x000fe400078e00ff */
[----:B------:R-:W-:-:S04]  /*b2b0*/  IMAD R2, R102, 0x80, R225 ;  /* 0x0000008066027824 */ /* 0x000fc800078e02e1 */
[----:B------:R-:W-:Y:S01]  /*b2c0*/  HMMA.16816.F32.BF16 R44, R4, R54, R44 ;  /* 0x00000036042c723c */ /* 0x000fe2000004182c */
[----:B------:R-:W-:-:S05]  /*b2d0*/  IADD3 R8, R222, R2, R223 ;  /* 0x00000002de087210 */ /* 0x000fca0007ffe0df */
[----:B------:R-:W-:Y:S02]  /*b2e0*/  @P0 IMAD.HI.U32 R2, R8, c[0x0][0x2c8], RZ ;  /* 0x0000b20008020a27 */ /* 0x000fe400078e00ff */
[----:B--2---:R-:W-:Y:S03]  /*b2f0*/  HMMA.16816.F32.BF16 R40, R4, R24, R40 ;  /* 0x000000180428723c */ /* 0x004fe60000041828 */
[----:B------:R-:W-:Y:S02]  /*b300*/  @P0 SHF.R.U32.HI R8, RZ, c[0x0][0x2cc], R2 ;  /* 0x0000b300ff080a19 */ /* 0x000fe40000011602 */
[----:B------:R-:W-:-:S03]  /*b310*/  LOP3.LUT R2, R9, 0x7ffffffc, RZ, 0xc0, !PT ;  /* 0x7ffffffc09027812 */ /* 0x000fc600078ec0ff */
[----:B------:R-:W1:Y:S01]  /*b320*/  SHFL.IDX PT, R3, R8, RZ, 0x1c1f ;  /* 0x001c1fff08037589 */ /* 0x000e6200000e0000 */
[----:B------:R-:W-:Y:S01]  /*b330*/  HMMA.16816.F32.BF16 R36, R4, R26, R36 ;  /* 0x0000001a0424723c */ /* 0x000fe20000041824 */
[----:B------:R-:W-:Y:S01]  /*b340*/  IMAD.IADD R2, R0, 0x1, -R2 ;  /* 0x0000000100027824 */ /* 0x000fe200078e0a02 */
[----:B------:R-:W-:-:S03]  /*b350*/  IADD3 R0, R199, 0x1, -R168 ;  /* 0x00000001c7007810 */ /* 0x000fc60007ffe8a8 */
[----:B------:R-:W-:-:S03]  /*b360*/  IMAD.SHL.U32 R197, R2, 0x2, RZ ;  /* 0x0000000202c57824 */ /* 0x000fc600078e00ff */
[----:B----4-:R-:W-:Y:S02]  /*b370*/  HMMA.16816.F32.BF16 R32, R4, R16, R32 ;  /* 0x000000100420723c */ /* 0x010fe40000041820 */
[----:B------:R-:W-:-:S06]  /*b380*/  IADD3 R0, -R198, R0, -R197 ;  /* 0x00000000c6007210 */ /* 0x000fcc0007ffe9c5 */
[----:B------:R-:W-:Y:S07]  /*b390*/  HMMA.16816.F32.BF16 R28, R4, R18, R28 ;  /* 0x00000012041c723c */ /* 0x000fee000004181c */
[C---:B------:R-:W-:Y:S02]  /*b3a0*/  IADD3 R4, R0.reuse, c[0x0][0x328], RZ ;  /* 0x0000ca0000047a10 */ /* 0x040fe40007ffe0ff */
[----:B------:R-:W-:Y:S02]  /*b3b0*/  IADD3 R5, R0, UR4, RZ ;  /* 0x0000000400057c10 */ /* 0x000fe4000fffe0ff */
[----:B------:R-:W-:Y:S01]  /*b3c0*/  IADD3 R6, -R197, R199, -R168 ;  /* 0x000000c7c5067210 */ /* 0x000fe20007ffe9a8 */
[----:B-1----:R-:W-:-:S02]  /*b3d0*/  IMAD.IADD R2, R4, 0x1, R3 ;  /* 0x0000000104027824 */ /* 0x002fc400078e0203 */
[----:B------:R-:W-:-:S03]  /*b3e0*/  IMAD.IADD R0, R5, 0x1, R3 ;  /* 0x0000000105007824 */ /* 0x000fc600078e0203 */
[----:B------:R-:W-:Y:S01]  /*b3f0*/  IMNMX R2, R6, R2, PT ;  /* 0x0000000206027217 */ /* 0x000fe20003800200 */
        /* <DEDUP_REMOVED lines=11> */
.L_x_2330:
[----:B------:R-:W-:-:S13]  /*b4b0*/  ISETP.NE.AND P0, PT, R169, c[0x0][0x32c], PT ;  /* 0x0000cb00a9007a0c */ /* 0x000fda0003f05270 */
[----:B------:R-:W-:-:S05]  /*b4c0*/  @P0 IMAD.HI.U32 R7, R3, c[0x0][0x330], RZ ;  /* 0x0000cc0003070a27 */ /* 0x000fca00078e00ff */
[----:B------:R-:W-:Y:S02]  /*b4d0*/  @P0 SHF.R.U32.HI R3, RZ, c[0x0][0x334], R7 ;  /* 0x0000cd00ff030a19 */ /* 0x000fe40000011607 */
.L_x_2331:
[----:B------:R-:W-:Y:S05]  /*b4e0*/  BSYNC B0 ;  /* 0x0000000000007941 */ /* 0x000fea0003800000 */
.L_x_2329:
[----:B------:R-:W-:-:S04]  /*b4f0*/  IMAD R3, R3, c[0x0][0x32c], -R168 ;  /* 0x0000cb0003037a24 */ /* 0x000fc800078e0aa8 */
[----:B------:R-:W-:-:S05]  /*b500*/  IMAD.IADD R3, R3, 0x1, -R197 ;  /* 0x0000000103037824 */ /* 0x000fca00078e0ac5 */
[----:B------:R-:W-:Y:S02]  /*b510*/  IADD3 R7, R3, c[0x0][0x32c], RZ ;  /* 0x0000cb0003077a10 */ /* 0x000fe40007ffe0ff */
[----:B------:R-:W-:Y:S02]  /*b520*/  IMNMX R0, R0, R3, !PT ;  /* 0x0000000300007217 */ /* 0x000fe40007800200 */
[----:B------:R-:W-:Y:S02]  /*b530*/  IMNMX R2, R2, R7, PT ;  /* 0x0000000702027217 */ /* 0x000fe40003800200 */
.L_x_2328:
        /* <DEDUP_REMOVED lines=64> */
.L_x_2334:
[----:B------:R-:W-:-:S13]  /*b940*/  ISETP.NE.AND P0, PT, R169, c[0x0][0x32c], PT ;  /* 0x0000cb00a9007a0c */ /* 0x000fda0003f05270 */
[----:B------:R-:W-:-:S05]  /*b950*/  @P0 IMAD.HI.U32 R4, R3, c[0x0][0x330], RZ ;  /* 0x0000cc0003040a27 */ /* 0x000fca00078e00ff */
[----:B------:R-:W-:Y:S02]  /*b960*/  @P0 SHF.R.U32.HI R3, RZ, c[0x0][0x334], R4 ;  /* 0x0000cd00ff030a19 */ /* 0x000fe40000011604 */
.L_x_2335:
[----:B------:R-:W-:Y:S05]  /*b970*/  BSYNC B0 ;  /* 0x0000000000007941 */ /* 0x000fea0003800000 */
.L_x_2333:
[----:B------:R-:W-:-:S04]  /*b980*/  IMAD R3, R3, c[0x0][0x32c], -R168 ;  /* 0x0000cb0003037a24 */ /* 0x000fc800078e0aa8 */
[----:B------:R-:W-:-:S05]  /*b990*/  IMAD.IADD R3, R3, 0x1, -R197 ;  /* 0x0000000103037824 */ /* 0x000fca00078e0ac5 */
[----:B------:R-:W-:Y:S02]  /*b9a0*/  IADD3 R4, R3, c[0x0][0x32c], RZ ;  /* 0x0000cb0003047a10 */ /* 0x000fe40007ffe0ff */
[----:B------:R-:W-:Y:S02]  /*b9b0*/  IMNMX R0, R0, R3, !PT ;  /* 0x0000000300007217 */ /* 0x000fe40007800200 */
[----:B------:R-:W-:Y:S02]  /*b9c0*/  IMNMX R2, R2, R4, PT ;  /* 0x0000000402027217 */ /* 0x000fe40003800200 */
.L_x_2332:
[----:B------:R-:W2:Y:S01]  /*b9d0*/  LDL R103, [R1+0xcc] ;  /* 0x0000cc0001677983 */ /* 0x000ea20000100800 */
[----:B------:R-:W-:Y:S01]  /*b9e0*/  FMNMX.FTZ R104, R12, R13, !PT ;  /* 0x0000000d0c687209 */ /* 0x000fe20007810000 */
[----:B------:R-:W-:-:S04]  /*b9f0*/  DEPBAR.LE SB0, 0x2 ;  /* 0x000080800000791a */ /* 0x000fc80000000000 */
[----:B------:R-:W-:Y:S01]  /*ba00*/  FMNMX.FTZ R104, R14, R104, !PT ;  /* 0x000000680e687209 */ /* 0x000fe20007810000 */
[----:B------:R-:W-:Y:S01]  /*ba10*/  BAR.SYNC.DEFER_BLOCKING 0x0 ;  /* 0x0000000000007b1d */ /* 0x000fe20000010000 */
[----:B------:R-:W-:Y:S02]  /*ba20*/  ISETP.GT.AND P2, PT, R0, 0x1, P1 ;  /* 0x000000010000780c */ /* 0x000fe40000f44270 */
[----:B------:R-:W-:Y:S02]  /*ba30*/  FMNMX.FTZ R104, R15, R104, !PT ;  /* 0x000000680f687209 */ /* 0x000fe40007810000 */
[----:B------:R-:W-:Y:S01]  /*ba40*/  ISETP.LT.OR P2, PT, R2, 0x2, P2 ;  /* 0x000000020200780c */ /* 0x000fe20001741670 */
[----:B------:R-:W-:Y:S01]  /*ba50*/  BSSY B0, `(.L_x_2336) ;  /* 0x00001ad000007945 */ /* 0x000fe20003800000 */
[----:B------:R-:W-:Y:S02]  /*ba60*/  FMNMX.FTZ R104, R18, R104, !PT ;  /* 0x0000006812687209 */ /* 0x000fe40007810000 */
[----:B------:R-:W-:-:S02]  /*ba70*/  ISETP.GT.AND P0, PT, R0, 0x8, P1 ;  /* 0x000000080000780c */ /* 0x000fc40000f04270 */
[----:B------:R-:W-:Y:S02]  /*ba80*/  FMNMX.FTZ R104, R19, R104, !PT ;  /* 0x0000006813687209 */ /* 0x000fe40007810000 */
[----:B------:R-:W-:Y:S02]  /*ba90*/  FSEL R6, R63, -INF , !P2 ;  /* 0xff8000003f067808 */ /* 0x000fe40005000000 */
[----:B------:R-:W-:Y:S02]  /*baa0*/  FMNMX.FTZ R104, R21, R104, !PT ;  /* 0x0000006815687209 */ /* 0x000fe40007810000 */
[----:B------:R-:W-:Y:S02]  /*bab0*/  ISETP.LT.OR P0, PT, R2, 0x9, P0 ;  /* 0x000000090200780c */ /* 0x000fe40000701670 */
[----:B------:R-:W-:Y:S02]  /*bac0*/  ISETP.GT.AND P2, PT, R0, 0x9, P1 ;  /* 0x000000090000780c */ /* 0x000fe40000f44270 */
[----:B------:R-:W-:-:S02]  /*bad0*/  FMNMX.FTZ R104, R22, R104, !PT ;  /* 0x0000006816687209 */ /* 0x000fc40007810000 */
[----:B------:R-:W-:Y:S01]  /*bae0*/  FSEL R9, R58, -INF , !P0 ;  /* 0xff8000003a097808 */ /* 0x000fe20004000000 */
[----:B------:R-:W-:Y:S01]  /*baf0*/  LDSM.16.MT88.4 R52, [R179+0x800] ;  /* 0x00080000b334783b */ /* 0x000fe20000004200 */
[----:B------:R-:W-:Y:S02]  /*bb00*/  ISETP.LT.OR P2, PT, R2, 0xa, P2 ;  /* 0x0000000a0200780c */ /* 0x000fe40001741670 */
[----:B------:R-:W-:Y:S02]  /*bb10*/  ISETP.GT.AND P0, PT, R0, 0x10, P1 ;  /* 0x000000100000780c */ /* 0x000fe40000f04270 */
[----:B------:R-:W-:Y:S02]  /*bb20*/  FMNMX.FTZ R104, R86, R104, !PT ;  /* 0x0000006856687209 */ /* 0x000fe40007810000 */
[----:B------:R-:W-:Y:S02]  /*bb30*/  FSEL R7, R59, -INF , !P2 ;  /* 0xff8000003b077808 */ /* 0x000fe40005000000 */
[----:B------:R-:W-:Y:S01]  /*bb40*/  ISETP.LT.OR P0, PT, R2, 0x11, P0 ;  /* 0x000000110200780c */ /* 0x000fe20000701670 */
[----:B------:R-:W-:Y:S01]  /*bb50*/  LDSM.16.MT88.4 R56, [R178+0x2000] ;  /* 0x00200000b238783b */ /* 0x000fe20000004200 */
[----:B------:R-:W-:-:S02]  /*bb60*/  ISETP.GT.AND P2, PT, R0, RZ, P1 ;  /* 0x000000ff0000720c */ /* 0x000fc40000f44270 */
[----:B------:R-:W-:Y:S02]  /*bb70*/  FMNMX.FTZ R104, R85, R104, !PT ;  /* 0x0000006855687209 */ /* 0x000fe40007810000 */
[----:B------:R-:W-:Y:S02]  /*bb80*/  FSEL R17, R50, -INF , !P0 ;  /* 0xff80000032117808 */ /* 0x000fe40004000000 */
[----:B------:R-:W-:Y:S02]  /*bb90*/  ISETP.LT.OR P2, PT, R2, 0x1, P2 ;  /* 0x000000010200780c */ /* 0x000fe40001741670 */
[----:B------:R-:W-:Y:S02]  /*bba0*/  FMNMX.FTZ R104, R84, R104, !PT ;  /* 0x0000006854687209 */ /* 0x000fe40007810000 */
[----:B------:R-:W-:Y:S02]  /*bbb0*/  ISETP.GT.AND P0, PT, R0, 0x11, P1 ;  /* 0x000000110000780c */ /* 0x000fe40000f04270 */
[----:B------:R-:W-:-:S02]  /*bbc0*/  FSEL R5, R62, -INF , !P2 ;  /* 0xff8000003e057808 */ /* 0x000fc40005000000 */
[----:B------:R-:W-:Y:S01]  /*bbd0*/  FMNMX.FTZ R104, R83, R104, !PT ;  /* 0x0000006853687209 */ /* 0x000fe20007810000 */
[----:B------:R-:W-:Y:S01]  /*bbe0*/  LDSM.16.MT88.4 R60, [R178+0x2800] ;  /* 0x00280000b23c783b */ /* 0x000fe20000004200 */
[----:B------:R-:W-:Y:S02]  /*bbf0*/  ISETP.LT.OR P0, PT, R2, 0x12, P0 ;  /* 0x000000120200780c */ /* 0x000fe40000701670 */
[----:B------:R-:W-:Y:S02]  /*bc00*/  FMNMX.FTZ R3, R5, R6, !PT ;  /* 0x0000000605037209 */ /* 0x000fe40007810000 */
[----:B------:R-:W-:Y:S02]  /*bc10*/  FMNMX.FTZ R104, R82, R104, !PT ;  /* 0x0000006852687209 */ /* 0x000fe40007810000 */
[----:B------:R-:W-:Y:S02]  /*bc20*/  FSEL R16, R51, -INF , !P0 ;  /* 0xff80000033107808 */ /* 0x000fe40004000000 */
[C---:B------:R-:W-:Y:S01]  /*bc30*/  ISETP.GT.AND P0, PT, R0.reuse, 0x19, P1 ;  /* 0x000000190000780c */ /* 0x040fe20000f04270 */
[----:B------:R-:W-:Y:S01]  /*bc40*/  LDSM.16.MT88.4 R48, [R247+0x800] ;  /* 0x00080000f730783b */ /* 0x000fe20000004200 */
        /* <DEDUP_REMOVED lines=8> */
[----:B------:R-:W-:Y:S02]  /*bcd0*/  ISETP.GT.AND P0, PT, R0, 0x21, P1 ;  /* 0x000000210000780c */ /* 0x000fe40000f04270 */
[----:B------:R-:W-:Y:S02]  /*bce0*/  FSEL R8, R46, -INF , !P2 ;  /* 0xff8000002e087808 */ /* 0x000fe40005000000 */
[----:B------:R-:W-:Y:S02]  /*bcf0*/  FMNMX.FTZ R3, R17, R3, !PT ;  /* 0x0000000311037209 */ /* 0x000fe40007810000 */
[----:B------:R-:W-:Y:S02]  /*bd00*/  FMNMX.FTZ R104, R79, R104, !PT ;  /* 0x000000684f687209 */ /* 0x000fe40007810000 */
[----:B------:R-:W-:-:S02]  /*bd10*/  ISETP.GT.AND P2, PT, R0, 0x20, P1 ;  /* 0x000000200000780c */ /* 0x000fc40000f44270 */
[----:B------:R-:W-:Y:S01]  /*bd20*/  ISETP.LT.OR P0, PT, R2, 0x22, P0 ;  /* 0x000000220200780c */ /* 0x000fe20000701670 */
[----:B------:R-:W1:Y:S01]  /*bd30*/  SHFL.BFLY PT, R4, R104, 0x2, 0x1f ;  /* 0x0c401f0068047f89 */ /* 0x000e6200000e0000 */
[----:B------:R-:W-:Y:S02]  /*bd40*/  FMNMX.FTZ R3, R16, R3, !PT ;  /* 0x0000000310037209 */ /* 0x000fe40007810000 */
[----:B------:R-:W-:Y:S02]  /*bd50*/  ISETP.LT.OR P2, PT, R2, 0x21, P2 ;  /* 0x000000210200780c */ /* 0x000fe40001741670 */
[----:B------:R-:W-:Y:S02]  /*bd60*/  FSEL R77, R43, -INF , !P0 ;  /* 0xff8000002b4d7808 */ /* 0x000fe40004000000 */
[----:B------:R-:W-:Y:S02]  /*bd70*/  FMNMX.FTZ R3, R8, R3, !PT ;  /* 0x0000000308037209 */ /* 0x000fe40007810000 */
[----:B------:R-:W-:-:S02]  /*bd80*/  ISETP.GT.AND P0, PT, R0, 0x29, P1 ;  /* 0x000000290000780c */ /* 0x000fc40000f04270 */
[----:B------:R-:W-:Y:S02]  /*bd90*/  FSEL R78, R42, -INF , !P2 ;  /* 0xff8000002a4e7808 */ /* 0x000fe40005000000 */
[----:B------:R-:W-:Y:S01]  /*bda0*/  ISETP.GT.AND P2, PT, R0, 0x28, P1 ;  /* 0x000000280000780c */ /* 0x000fe20000f44270 */
[----:B------:R-:W-:Y:S01]  /*bdb0*/  LDSM.16.MT88.4 R40, [R179] ;  /* 0x00000000b328783b */ /* 0x000fe20000004200 */
[----:B------:R-:W-:Y:S02]  /*bdc0*/  FMNMX.FTZ R3, R20, R3, !PT ;  /* 0x0000000314037209 */ /* 0x000fe40007810000 */
[C---:B------:R-:W-:Y:S02]  /*bdd0*/  ISETP.LT.OR P0, PT, R2.reuse, 0x2a, P0 ;  /* 0x0000002a0200780c */ /* 0x040fe40000701670 */
[----:B------:R-:W-:Y:S02]  /*bde0*/  ISETP.LT.OR P2, PT, R2, 0x29, P2 ;  /* 0x000000290200780c */ /* 0x000fe40001741670 */
[----:B------:R-:W-:-:S02]  /*bdf0*/  FMNMX.FTZ R3, R78, R3, !PT ;  /* 0x000000034e037209 */ /* 0x000fc40007810000 */
[----:B------:R-:W-:Y:S02]  /*be00*/  FSEL R75, R39, -INF , !P0 ;  /* 0xff800000274b7808 */ /* 0x000fe40004000000 */
[----:B------:R-:W-:Y:S02]  /*be10*/  ISETP.GT.AND P0, PT, R0, 0x31, P1 ;  /* 0x000000310000780c */ /* 0x000fe40000f04270 */
[----:B------:R-:W-:Y:S02]  /*be20*/  FSEL R76, R38, -INF , !P2 ;  /* 0xff800000264c7808 */ /* 0x000fe40005000000 */
[----:B------:R-:W-:Y:S01]  /*be30*/  ISETP.GT.AND P2, PT, R0, 0x30, P1 ;  /* 0x000000300000780c */ /* 0x000fe20000f44270 */
[----:B------:R-:W-:Y:S01]  /*be40*/  LDSM.16.MT88.4 R36, [R178+0x800] ;  /* 0x00080000b224783b */ /* 0x000fe20000004200 */
[----:B------:R-:W-:Y:S02]  /*be50*/  FMNMX.FTZ R3, R77, R3, !PT ;  /* 0x000000034d037209 */ /* 0x000fe40007810000 */
[----:B------:R-:W-:-:S02]  /*be60*/  ISETP.LT.OR P0, PT, R2, 0x32, P0 ;  /* 0x000000320200780c */ /* 0x000fc40000701670 */
[----:B------:R-:W-:Y:S02]  /*be70*/  ISETP.LT.OR P2, PT, R2, 0x31, P2 ;  /* 0x000000310200780c */ /* 0x000fe40001741670 */
[----:B------:R-:W-:Y:S02]  /*be80*/  FMNMX.FTZ R105, R76, R3, !PT ;  /* 0x000000034c697209 */ /* 0x000fe40007810000 */
[----:B------:R-:W-:Y:S02]  /*be90*/  P2R R3, PR, RZ, 0x1 ;  /* 0x00000001ff037803 */ /* 0x000fe40000000000 */
[----:B------:R-:W-:Y:S02]  /*bea0*/  FSEL R74, R34, -INF , !P2 ;  /* 0xff800000224a7808 */ /* 0x000fe40005000000 */
[C---:B------:R-:W-:Y:S02]  /*beb0*/  ISETP.GT.AND P2, PT, R0.reuse, 0x38, P1 ;  /* 0x000000380000780c */ /* 0x040fe40000f44270 */
[----:B------:R-:W-:-:S02]  /*bec0*/  ISETP.GT.AND P0, PT, R0, 0x39, P1 ;  /* 0x000000390000780c */ /* 0x000fc40000f04270 */
[----:B------:R-:W-:Y:S02]  /*bed0*/  ISETP.NE.AND P1, PT, R3, RZ, PT ;  /* 0x000000ff0300720c */ /* 0x000fe40003f25270 */
[----:B-1----:R-:W-:Y:S02]  /*bee0*/  FMNMX.FTZ R104, R104, R4, !PT ;  /* 0x0000000468687209 */ /* 0x002fe40007810000 */
[----:B------:R-:W-:Y:S02]  /*bef0*/  FMNMX.FTZ R105, R75, R105, !PT ;  /* 0x000000694b697209 */ /* 0x000fe40007810000 */
[----:B------:R-:W-:Y:S01]  /*bf00*/  FSEL R73, R35, -INF , !P1 ;  /* 0xff80000023497808 */ /* 0x000fe20004800000 */
[----:B------:R-:W1:Y:S01]  /*bf10*/  SHFL.BFLY PT, R0, R104, 0x1, 0x1f ;  /* 0x0c201f0068007f89 */ /* 0x000e6200000e0000 */
[----:B------:R-:W-:Y:S02]  /*bf20*/  ISETP.LT.OR P1, PT, R2, 0x39, P2 ;  /* 0x000000390200780c */ /* 0x000fe40001721670 */
[----:B------:R-:W-:Y:S01]  /*bf30*/  FMNMX.FTZ R105, R74, R105, !PT ;  /* 0x000000694a697209 */ /* 0x000fe20007810000 */
[----:B------:R-:W-:Y:S01]  /*bf40*/  LDSM.16.MT88.4 R32, [R241+0x800] ;  /* 0x00080000f120783b */ /* 0x000fe20000004200 */
[----:B------:R-:W-:-:S02]  /*bf50*/  ISETP.LT.OR P0, PT, R2, 0x3a, P0 ;  /* 0x0000003a0200780c */ /* 0x000fc40000701670 */
[----:B------:R-:W-:Y:S02]  /*bf60*/  FSEL R72, R30, -INF , !P1 ;  /* 0xff8000001e487808 */ /* 0x000fe40004800000 */
[----:B------:R-:W-:Y:S02]  /*bf70*/  FMNMX.FTZ R105, R73, R105, !PT ;  /* 0x0000006949697209 */ /* 0x000fe40007810000 */
[----:B------:R-:W-:Y:S02]  /*bf80*/  FSEL R71, R31, -INF , !P0 ;  /* 0xff8000001f477808 */ /* 0x000fe40004000000 */
[----:B------:R-:W-:-:S04]  /*bf90*/  FMNMX.FTZ R105, R72, R105, !PT ;  /* 0x0000006948697209 */ /* 0x000fc80007810000 */
[----:B------:R-:W-:-:S05]  /*bfa0*/  FMNMX.FTZ R105, R71, R105, !PT ;  /* 0x0000006947697209 */ /* 0x000fca0007810000 */
[----:B------:R-:W3:Y:S01]  /*bfb0*/  SHFL.BFLY PT, R3, R105, 0x2, 0x1f ;  /* 0x0c401f0069037f89 */ /* 0x000ee200000e0000 */
[----:B-1----:R-:W-:-:S04]  /*bfc0*/  FMNMX.FTZ R104, R104, R0, !PT ;  /* 0x0000000068687209 */ /* 0x002fc80007810000 */
[C---:B------:R-:W-:Y:S01]  /*bfd0*/  FSETP.NEU.FTZ.AND P0, PT, R104.reuse, -INF , PT ;  /* 0xff8000006800780b */ /* 0x040fe20003f1d000 */
[----:B------:R-:W-:-:S05]  /*bfe0*/  FMUL.FTZ R2, R104, c[0x0][0x2d0] ;  /* 0x0000b40068027a20 */ /* 0x000fca0000410000 */
[----:B------:R-:W-:-:S05]  /*bff0*/  FSEL R2, R2, RZ, P0 ;  /* 0x000000ff02027208 */ /* 0x000fca0000000000 */
[----:B------:R-:W-:-:S04]  /*c000*/  FFMA.FTZ R0, R12, c[0x0][0x2d0], -R2 ;  /* 0x0000b4000c007a23 */ /* 0x000fc80000010802 */
[----:B------:R1:W-:Y:S01]  /*c010*/  MUFU.EX2 R88, R0 ;  /* 0x0000000000587308 */ /* 0x0003e20000000800 */
[----:B---3--:R-:W-:-:S05]  /*c020*/  FMNMX.FTZ R105, R105, R3, !PT ;  /* 0x0000000369697209 */ /* 0x008fca0007810000 */
[----:B------:R-:W3:Y:S01]  /*c030*/  SHFL.BFLY PT, R3, R105, 0x1, 0x1f ;  /* 0x0c201f0069037f89 */ /* 0x000ee200000e0000 */
[----:B-1----:R-:W-:-:S04]  /*c040*/  FFMA.FTZ R0, R13, c[0x0][0x2d0], -R2 ;  /* 0x0000b4000d007a23 */ /* 0x002fc80000010802 */
[----:B------:R1:W-:Y:S01]  /*c050*/  MUFU.EX2 R87, R0 ;  /* 0x0000000000577308 */ /* 0x0003e20000000800 */
[----:B---3--:R-:W-:Y:S01]  /*c060*/  FMNMX.FTZ R105, R105, R3, !PT ;  /* 0x0000000369697209 */ /* 0x008fe20007810000 */
[--C-:B------:R-:W-:Y:S02]  /*c070*/  FFMA.FTZ R3, R22, c[0x0][0x2d0], -R2.reuse ;  /* 0x0000b40016037a23 */ /* 0x100fe40000010802 */
[----:B-1----:R-:W-:Y:S01]  /*c080*/  FFMA.FTZ R0, R14, c[0x0][0x2d0], -R2 ;  /* 0x0000b4000e007a23 */ /* 0x002fe20000010802 */
[----:B------:R-:W-:-:S03]  /*c090*/  FSETP.NEU.FTZ.AND P0, PT, R105, -INF , PT ;  /* 0xff8000006900780b */ /* 0x000fc60003f1d000 */
[----:B------:R-:W-:Y:S08]  /*c0a0*/  MUFU.EX2 R100, R3 ;  /* 0x0000000300647308 */ /* 0x000ff00000000800 */
[----:B------:R1:W-:Y:S02]  /*c0b0*/  MUFU.EX2 R89, R0 ;  /* 0x0000000000597308 */ /* 0x0003e40000000800 */
[----:B-1----:R-:W-:-:S02]  /*c0c0*/  FFMA.FTZ R0, R15, c[0x0][0x2d0], -R2 ;  /* 0x0000b4000f007a23 */ /* 0x002fc40000010802 */
[----:B------:R-:W1:Y:S04]  /*c0d0*/  LDSM.16.MT88.4 R12, [R178] ;  /* 0x00000000b20c783b */ /* 0x000e680000004200 */
[----:B------:R3:W4:Y:S02]  /*c0e0*/  MUFU.EX2 R90, R0 ;  /* 0x00000000005a7308 */ /* 0x0007240000000800 */
[----:B---3--:R-:W-:Y:S01]  /*c0f0*/  FFMA.FTZ R0, R18, c[0x0][0x2d0], -R2 ;  /* 0x0000b40012007a23 */ /* 0x008fe20000010802 */
[----:B----4-:R-:W-:-:S05]  /*c100*/  F2FP.BF16.PACK_AB R18, R90, R89 ;  /* 0x000000595a12723e */ /* 0x010fca00000010ff */
[----:B------:R3:W-:Y:S02]  /*c110*/  MUFU.EX2 R92, R0 ;  /* 0x00000000005c7308 */ /* 0x0007e40000000800 */
[----:B---3--:R-:W-:-:S06]  /*c120*/  FFMA.FTZ R0, R19, c[0x0][0x2d0], -R2 ;  /* 0x0000b40013007a23 */ /* 0x008fcc0000010802 */
[----:B------:R3:W-:Y:S01]  /*c130*/  MUFU.EX2 R96, R0 ;  /* 0x0000000000607308 */ /* 0x0007e20000000800 */
[----:B--2---:R-:W-:Y:S01]  /*c140*/  LDSM.16.MT88.4 R44, [R103] ;  /* 0x00000000672c783b */ /* 0x004fe20000004200 */
[----:B---3--:R-:W-:-:S06]  /*c150*/  FFMA.FTZ R0, R21, c[0x0][0x2d0], -R2 ;  /* 0x0000b40015007a23 */ /* 0x008fcc0000010802 */
[----:B------:R2:W-:Y:S02]  /*c160*/  MUFU.EX2 R97, R0 ;  /* 0x0000000000617308 */ /* 0x0005e40000000800 */
[----:B--2---:R-:W-:-:S05]  /*c170*/  FMUL.FTZ R0, R105, c[0x0][0x2d0] ;  /* 0x0000b40069007a20 */ /* 0x004fca0000410000 */
[----:B------:R-:W-:-:S05]  /*c180*/  FSEL R0, R0, RZ, P0 ;  /* 0x000000ff00007208 */ /* 0x000fca0000000000 */
[----:B------:R-:W-:-:S04]  /*c190*/  FFMA.FTZ R3, R5, c[0x0][0x2d0], -R0 ;  /* 0x0000b40005037a23 */ /* 0x000fc80000010800 */
[----:B------:R2:W-:Y:S02]  /*c1a0*/  MUFU.EX2 R65, R3 ;  /* 0x0000000300417308 */ /* 0x0005e40000000800 */
[----:B--2---:R-:W-:-:S06]  /*c1b0*/  FFMA.FTZ R3, R6, c[0x0][0x2d0], -R0 ;  /* 0x0000b40006037a23 */ /* 0x004fcc0000010800 */
[----:B------:R2:W3:Y:S02]  /*c1c0*/  MUFU.EX2 R64, R3 ;  /* 0x0000000300407308 */ /* 0x0004e40000000800 */
[----:B--2---:R-:W-:-:S06]  /*c1d0*/  FFMA.FTZ R3, R9, c[0x0][0x2d0], -R0 ;  /* 0x0000b40009037a23 */ /* 0x004fcc0000010800 */
[----:B------:R2:W-:Y:S02]  /*c1e0*/  MUFU.EX2 R9, R3 ;  /* 0x0000000300097308 */ /* 0x0005e40000000800 */
[--C-:B--2---:R-:W-:Y:S02]  /*c1f0*/  FFMA.FTZ R3, R7, c[0x0][0x2d0], -R0.reuse ;  /* 0x0000b40007037a23 */ /* 0x104fe40000010800 */
[----:B------:R-:W2:Y:S04]  /*c200*/  LDSM.16.MT88.4 R4, [R241] ;  /* 0x00000000f104783b */ /* 0x000ea80000004200 */
[----:B------:R4:W5:Y:S02]  /*c210*/  MUFU.EX2 R66, R3 ;  /* 0x0000000300427308 */ /* 0x0009640000000800 */
[----:B----4-:R-:W-:Y:S01]  /*c220*/  FFMA.FTZ R3, R17, c[0x0][0x2d0], -R0 ;  /* 0x0000b40011037a23 */ /* 0x010fe20000010800 */
[----:B---3--:R-:W-:-:S02]  /*c230*/  F2FP.BF16.PACK_AB R17, R64, R65 ;  /* 0x000000414011723e */ /* 0x008fc400000010ff */
[----:B-----5:R-:W-:-:S03]  /*c240*/  F2FP.BF16.PACK_AB R19, R66, R9 ;  /* 0x000000094213723e */ /* 0x020fc600000010ff */
[----:B------:R3:W-:Y:S02]  /*c250*/  MUFU.EX2 R67, R3 ;  /* 0x0000000300437308 */ /* 0x0007e40000000800 */
[----:B---3--:R-:W-:Y:S01]  /*c260*/  FFMA.FTZ R3, R16, c[0x0][0x2d0], -R0 ;  /* 0x0000b40010037a23 */ /* 0x008fe20000010800 */
[----:B------:R-:W-:-:S05]  /*c270*/  F2FP.BF16.PACK_AB R16, R87, R88 ;  /* 0x000000585710723e */ /* 0x000fca00000010ff */
[----:B------:R3:W4:Y:S02]  /*c280*/  MUFU.EX2 R68, R3 ;  /* 0x0000000300447308 */ /* 0x0007240000000800 */
[C---:B-1----:R-:W-:Y:S07]  /*c290*/  HMMA.16816.F32.BF16 R28, R16.reuse, R12, RZ ;  /* 0x0000000c101c723c */ /* 0x042fee00000418ff */
[----:B------:R-:W-:Y:S01]  /*c2a0*/  F2FP.BF16.PACK_AB R12, R96, R92 ;  /* 0x0000005c600c723e */ /* 0x000fe200000010ff */
[----:B------:R-:W-:Y:S01]  /*c2b0*/  HMMA.16816.F32.BF16 R24, R16, R14, RZ ;  /* 0x0000000e1018723c */ /* 0x000fe200000418ff */
[----:B---3--:R-:W-:Y:S01]  /*c2c0*/  FFMA.FTZ R3, R8, c[0x0][0x2d0], -R0 ;  /* 0x0000b40008037a23 */ /* 0x008fe20000010800 */
[----:B----4-:R-:W-:-:S05]  /*c2d0*/  F2FP.BF16.PACK_AB R13, R68, R67 ;  /* 0x00000043440d723e */ /* 0x010fca00000010ff */
[----:B------:R-:W-:Y:S01]  /*c2e0*/  F2FP.BF16.PACK_AB R14, R100, R97 ;  /* 0x00000061640e723e */ /* 0x000fe200000010ff */
[----:B------:R1:W-:Y:S02]  /*c2f0*/  MUFU.EX2 R69, R3 ;  /* 0x0000000300457308 */ /* 0x0003e40000000800 */
[----:B-1----:R-:W-:Y:S02]  /*c300*/  FFMA.FTZ R3, R20, c[0x0][0x2d0], -R0 ;  /* 0x0000b40014037a23 */ /* 0x002fe40000010800 */
[C---:B--2---:R-:W-:Y:S04]  /*c310*/  HMMA.16816.F32.BF16 R20, R16.reuse, R4, RZ ;  /* 0x000000041014723c */ /* 0x044fe800000418ff */
[----:B------:R-:W1:Y:S04]  /*c320*/  MUFU.EX2 R70, R3 ;  /* 0x0000000300467308 */ /* 0x000e680000000800 */
[----:B------:R-:W-:Y:S01]  /*c330*/  HMMA.16816.F32.BF16 R4, R16, R6, RZ ;  /* 0x000000061004723c */ /* 0x000fe200000418ff */
[----:B-1----:R-:W-:Y:S01]  /*c340*/  F2FP.BF16.PACK_AB R15, R70, R69 ;  /* 0x00000045460f723e */ /* 0x002fe200000010ff */
[----:B------:R-:W-:-:S04]  /*c350*/  FADD.FTZ R3, R88, R87 ;  /* 0x0000005758037221 */ /* 0x000fc80000010000 */
[----:B------:R-:W-:Y:S02]  /*c360*/  FADD.FTZ R3, R89, R3 ;  /* 0x0000000359037221 */ /* 0x000fe40000010000 */
[----:B------:R-:W-:Y:S02]  /*c370*/  HMMA.16816.F32.BF16 R140, R12, R36, R28 ;  /* 0x000000240c8c723c */ /* 0x000fe4000004181c */
[----:B------:R-:W-:-:S04]  /*c380*/  FADD.FTZ R3, R90, R3 ;  /* 0x000000035a037221 */ /* 0x000fc80000010000 */
[----:B------:R-:W-:Y:S02]  /*c390*/  FADD.FTZ R8, R92, R3 ;  /* 0x000000035c087221 */ /* 0x000fe40000010000 */
[----:B------:R-:W-:Y:S01]  /*c3a0*/  HMMA.16816.F32.BF16 R164, R12, R32, R20 ;  /* 0x000000200ca4723c */ /* 0x000fe20000041814 */
[----:B------:R-:W-:-:S04]  /*c3b0*/  FADD.FTZ R3, R65, R64 ;  /* 0x0000004041037221 */ /* 0x000fc80000010000 */
[----:B------:R-:W-:Y:S02]  /*c3c0*/  FADD.FTZ R3, R9, R3 ;  /* 0x0000000309037221 */ /* 0x000fe40000010000 */
[----:B------:R-:W-:Y:S01]  /*c3d0*/  FFMA.FTZ R9, R84, c[0x0][0x2d0], -R2 ;  /* 0x0000b40054097a23 */ /* 0x000fe20000010802 */
[----:B------:R-:W-:Y:S01]  /*c3e0*/  HMMA.16816.F32.BF16 R160, R12, R34, R4 ;  /* 0x000000220ca0723c */ /* 0x000fe20000041804 */
[----:B------:R-:W-:-:S04]  /*c3f0*/  FADD.FTZ R3, R66, R3 ;  /* 0x0000000342037221 */ /* 0x000fc80000010000 */
[----:B------:R-:W-:-:S03]  /*c400*/  FADD.FTZ R3, R67, R3 ;  /* 0x0000000343037221 */ /* 0x000fc60000010000 */
[----:B------:R-:W-:Y:S01]  /*c410*/  HMMA.16816.F32.BF16 R32, R16, R40, RZ ;  /* 0x000000281020723c */ /* 0x000fe200000418ff */
[----:B------:R-:W-:-:S04]  /*c420*/  FADD.FTZ R3, R68, R3 ;  /* 0x0000000344037221 */ /* 0x000fc80000010000 */
[----:B------:R-:W-:-:S03]  /*c430*/  FADD.FTZ R3, R69, R3 ;  /* 0x0000000345037221 */ /* 0x000fc60000010000 */
[----:B------:R-:W-:Y:S01]  /*c440*/  HMMA.16816.F32.BF16 R28, R16, R42, RZ ;  /* 0x0000002a101c723c */ /* 0x000fe200000418ff */
[----:B------:R-:W1:Y:S07]  /*c450*/  LDSM.16.MT88.4 R40, [R241+0x2000] ;  /* 0x00200000f128783b */ /* 0x000e6e0000004200 */
[----:B------:R-:W-:Y:S01]  /*c460*/  HMMA.16816.F32.BF16 R132, R12, R38, R24 ;  /* 0x000000260c84723c */ /* 0x000fe20000041818 */
[----:B------:R-:W-:Y:S07]  /*c470*/  LDSM.16.MT88.4 R36, [R179+0x2800] ;  /* 0x00280000b324783b */ /* 0x000fee0000004200 */
[C---:B------:R-:W-:Y:S08]  /*c480*/  HMMA.16816.F32.BF16 R24, R16.reuse, R44, RZ ;  /* 0x0000002c1018723c */ /* 0x040ff000000418ff */
[----:B------:R-:W-:Y:S01]  /*c490*/  HMMA.16816.F32.BF16 R20, R16, R46, RZ ;  /* 0x0000002e1014723c */ /* 0x000fe200000418ff */
[----:B------:R-:W2:Y:S07]  /*c4a0*/  LDSM.16.MT88.4 R44, [R179+0x2000] ;  /* 0x00200000b32c783b */ /* 0x000eae0000004200 */
[----:B------:R-:W-:Y:S01]  /*c4b0*/  HMMA.16816.F32.BF16 R124, R12, R52, R32 ;  /* 0x000000340c7c723c */ /* 0x000fe20000041820 */
[----:B------:R-:W3:Y:S07]  /*c4c0*/  LDSM.16.MT88.4 R32, [R241+0x2800] ;  /* 0x00280000f120783b */ /* 0x000eee0000004200 */
[----:B------:R-:W-:Y:S08]  /*c4d0*/  HMMA.16816.F32.BF16 R4, R16, R56, RZ ;  /* 0x000000381004723c */ /* 0x000ff000000418ff */
[C---:B------:R-:W-:Y:S08]  /*c4e0*/  HMMA.16816.F32.BF16 R156, R12.reuse, R48, R24 ;  /* 0x000000300c9c723c */ /* 0x040ff00000041818 */
[----:B------:R-:W-:Y:S08]  /*c4f0*/  HMMA.16816.F32.BF16 R148, R12, R50, R20 ;  /* 0x000000320c94723c */ /* 0x000ff00000041814 */
[C---:B-1----:R-:W-:Y:S08]  /*c500*/  HMMA.16816.F32.BF16 R24, R16.reuse, R40, RZ ;  /* 0x000000281018723c */ /* 0x042ff000000418ff */
[----:B------:R-:W-:Y:S01]  /*c510*/  HMMA.16816.F32.BF16 R20, R16, R42, RZ ;  /* 0x0000002a1014723c */ /* 0x000fe200000418ff */
[----:B------:R-:W1:Y:S07]  /*c520*/  LDSM.16.MT88.4 R40, [R247+0x2000] ;  /* 0x00200000f728783b */ /* 0x000e6e0000004200 */
[----:B------:R-:W-:Y:S08]  /*c530*/  HMMA.16816.F32.BF16 R152, R12, R60, R4 ;  /* 0x0000003c0c98723c */ /* 0x000ff00000041804 */
[----:B--2---:R-:W-:Y:S08]  /*c540*/  HMMA.16816.F32.BF16 R4, R16, R44, RZ ;  /* 0x0000002c1004723c */ /* 0x004ff000000418ff */
[----:B------:R-:W-:Y:S08]  /*c550*/  HMMA.16816.F32.BF16 R116, R12, R54, R28 ;  /* 0x000000360c74723c */ /* 0x000ff0000004181c */
[----:B------:R-:W-:Y:S08]  /*c560*/  HMMA.16816.F32.BF16 R28, R16, R58, RZ ;  /* 0x0000003a101c723c */ /* 0x000ff000000418ff */
[C---:B---3--:R-:W-:Y:S01]  /*c570*/  HMMA.16816.F32.BF16 R56, R12.reuse, R32, R24 ;  /* 0x000000200c38723c */ /* 0x048fe20000041818 */
[----:B------:R-:W2:Y:S06]  /*c580*/  LDSM.16.MT88.4 R24, [R247+0x2800] ;  /* 0x00280000f718783b */ /* 0x000eac0000004200 */
[----:B------:R-:W-:Y:S01]  /*c590*/  FFMA.FTZ R33, R75, c[0x0][0x2d0], -R0 ;  /* 0x0000b4004b217a23 */ /* 0x000fe20000010800 */
[----:B------:R-:W-:Y:S07]  /*c5a0*/  HMMA.16816.F32.BF16 R136, R12, R36, R4 ;  /* 0x000000240c88723c */ /* 0x000fee0000041804 */
[----:B------:R-:W-:Y:S01]  /*c5b0*/  FFMA.FTZ R36, R79, c[0x0][0x2d0], -R2 ;  /* 0x0000b4004f247a23 */ /* 0x000fe20000010802 */
[----:B-1----:R-:W-:Y:S01]  /*c5c0*/  HMMA.16816.F32.BF16 R4, R16, R40, RZ ;  /* 0x000000281004723c */ /* 0x002fe200000418ff */
[----:B------:R-:W-:-:S07]  /*c5d0*/  FFMA.FTZ R37, R71, c[0x0][0x2d0], -R0 ;  /* 0x0000b40047257a23 */ /* 0x000fce0000010800 */
[C---:B------:R-:W-:Y:S01]  /*c5e0*/  HMMA.16816.F32.BF16 R48, R12.reuse, R62, R28 ;  /* 0x0000003e0c30723c */ /* 0x040fe2000004181c */
[----:B------:R-:W1:Y:S07]  /*c5f0*/  LDSM.16.MT88.4 R28, [R178+0x4000] ;  /* 0x00400000b21c783b */ /* 0x000e6e0000004200 */
[----:B------:R-:W-:Y:S07]  /*c600*/  HMMA.16816.F32.BF16 R60, R12, R34, R20 ;  /* 0x000000220c3c723c */ /* 0x000fee0000041814 */
[--C-:B------:R-:W-:Y:S01]  /*c610*/  FFMA.FTZ R34, R74, c[0x0][0x2d0], -R0.reuse ;  /* 0x0000b4004a227a23 */ /* 0x100fe20000010800 */
[----:B------:R-:W-:Y:S01]  /*c620*/  HMMA.16816.F32.BF16 R20, R16, R46, RZ ;  /* 0x0000002e1014723c */ /* 0x000fe200000418ff */
[----:B------:R-:W-:-:S07]  /*c630*/  FFMA.FTZ R35, R73, c[0x0][0x2d0], -R0 ;  /* 0x0000b40049237a23 */ /* 0x000fce0000010800 */
[----:B--2---:R-:W-:Y:S08]  /*c640*/  HMMA.16816.F32.BF16 R128, R12, R24, R4 ;  /* 0x000000180c80723c */ /* 0x004ff00000041804 */
[----:B------:R-:W-:Y:S08]  /*c650*/  HMMA.16816.F32.BF16 R4, R16, R42, RZ ;  /* 0x0000002a1004723c */ /* 0x000ff000000418ff */
[----:B------:R-:W-:Y:S01]  /*c660*/  HMMA.16816.F32.BF16 R120, R12, R38, R20 ;  /* 0x000000260c78723c */ /* 0x000fe20000041814 */
[----:B------:R-:W2:Y:S06]  /*c670*/  LDSM.16.MT88.4 R20, [R178+0x4800] ;  /* 0x00480000b214783b */ /* 0x000eac0000004200 */
[----:B------:R-:W-:-:S02]  /*c680*/  FFMA.FTZ R39, R80, c[0x0][0x2d0], -R2 ;  /* 0x0000b40050277a23 */ /* 0x000fc40000010802 */
[----:B------:R-:W-:-:S07]  /*c690*/  FFMA.FTZ R38, R72, c[0x0][0x2d0], -R0 ;  /* 0x0000b40048267a23 */ /* 0x000fce0000010800 */
[----:B------:R-:W-:Y:S01]  /*c6a0*/  HMMA.16816.F32.BF16 R112, R12, R26, R4 ;  /* 0x0000001a0c70723c */ /* 0x000fe20000041804 */
[----:B------:R-:W3:Y:S07]  /*c6b0*/  LDSM.16.MT88.4 R24, [R241+0x4000] ;  /* 0x00400000f118783b */ /* 0x000eee0000004200 */
[----:B-1----:R-:W-:Y:S07]  /*c6c0*/  HMMA.16816.F32.BF16 R4, R16, R28, RZ ;  /* 0x0000001c1004723c */ /* 0x002fee00000418ff */
[----:B------:R-:W-:-:S02]  /*c6d0*/  FFMA.FTZ R29, R86, c[0x0][0x2d0], -R2 ;  /* 0x0000b400561d7a23 */ /* 0x000fc40000010802 */
[--C-:B------:R-:W-:Y:S02]  /*c6e0*/  FFMA.FTZ R28, R85, c[0x0][0x2d0], -R2.reuse ;  /* 0x0000b400551c7a23 */ /* 0x100fe40000010802 */
[----:B------:R-:W-:Y:S01]  /*c6f0*/  MUFU.EX2 R32, R29 ;  /* 0x0000001d00207308 */ /* 0x000fe20000000800 */
[----:B------:R-:W-:Y:S07]  /*c700*/  LDSM.16.MT88.4 R84, [R241+0x5800] ;  /* 0x00580000f154783b */ /* 0x000fee0000004200 */
[----:B------:R-:W1:Y:S05]  /*c710*/  MUFU.EX2 R28, R28 ;  /* 0x0000001c001c7308 */ /* 0x000e6a0000000800 */
[----:B--2---:R-:W-:Y:S03]  /*c720*/  HMMA.16816.F32.BF16 R88, R12, R20, R4 ;  /* 0x000000140c58723c */ /* 0x004fe60000041804 */
[----:B------:R2:W-:Y:S05]  /*c730*/  MUFU.EX2 R29, R9 ;  /* 0x00000009001d7308 */ /* 0x0005ea0000000800 */
[----:B------:R-:W-:Y:S07]  /*c740*/  HMMA.16816.F32.BF16 R4, R16, R30, RZ ;  /* 0x0000001e1004723c */ /* 0x000fee00000418ff */
[----:B------:R-:W-:-:S02]  /*c750*/  FFMA.FTZ R30, R82, c[0x0][0x2d0], -R2 ;  /* 0x0000b400521e7a23 */ /* 0x000fc40000010802 */
[----:B------:R-:W-:Y:S02]  /*c760*/  FFMA.FTZ R31, R81, c[0x0][0x2d0], -R2 ;  /* 0x0000b400511f7a23 */ /* 0x000fe40000010802 */
[----:B--2---:R-:W-:Y:S11]  /*c770*/  FFMA.FTZ R9, R76, c[0x0][0x2d0], -R0 ;  /* 0x0000b4004c097a23 */ /* 0x004ff60000010800 */
[----:B------:R-:W-:Y:S02]  /*c780*/  @!UPT UIADD3 URZ, URZ, URZ, URZ ;  /* 0x0000003f3f3ff290 */ /* 0x000fe4000fffe03f */
[----:B------:R-:W-:Y:S01]  /*c790*/  HMMA.16816.F32.BF16 R92, R12, R22, R4 ;  /* 0x000000160c5c723c */ /* 0x000fe20000041804 */
[----:B------:R-:W2:Y:S06]  /*c7a0*/  LDSM.16.MT88.4 R20, [R241+0x4800] ;  /* 0x00480000f114783b */ /* 0x000eac0000004200 */
[----:B------:R-:W-:Y:S02]  /*c7b0*/  FADD.FTZ R4, R96, R8 ;  /* 0x0000000860047221 */ /* 0x000fe40000010000 */
[----:B------:R-:W-:Y:S02]  /*c7c0*/  FFMA.FTZ R8, R83, c[0x0][0x2d0], -R2 ;  /* 0x0000b40053087a23 */ /* 0x000fe40000010802 */
[----:B------:R-:W-:-:S02]  /*c7d0*/  FADD.FTZ R2, R97, R4 ;  /* 0x0000000461027221 */ /* 0x000fc40000010000 */
[----:B---3--:R-:W-:Y:S02]  /*c7e0*/  HMMA.16816.F32.BF16 R4, R16, R24, RZ ;  /* 0x000000181004723c */ /* 0x008fe400000418ff */
[----:B------:R-:W-:Y:S11]  /*c7f0*/  FADD.FTZ R2, R100, R2 ;  /* 0x0000000264027221 */ /* 0x000ff60000010000 */
[----:B------:R-:W-:Y:S11]  /*c800*/  @!UPT UIADD3 URZ, URZ, URZ, URZ ;  /* 0x0000003f3f3ff290 */ /* 0x000ff6000fffe03f */
[----:B--2---:R-:W-:Y:S01]  /*c810*/  HMMA.16816.F32.BF16 R96, R12, R20, R4 ;  /* 0x000000140c60723c */ /* 0x004fe20000041804 */
[----:B------:R2:W3:Y:S07]  /*c820*/  MUFU.EX2 R21, R8 ;  /* 0x0000000800157308 */ /* 0x0004ee0000000800 */
[----:B------:R-:W-:Y:S01]  /*c830*/  HMMA.16816.F32.BF16 R4, R16, R26, RZ ;  /* 0x0000001a1004723c */ /* 0x000fe200000418ff */
[----:B------:R-:W4:Y:S01]  /*c840*/  LDSM.16.MT88.4 R24, [R179+0x4000] ;  /* 0x00400000b318783b */ /* 0x000f220000004200 */
[----:B------:R-:W5:Y:S01]  /*c850*/  MUFU.EX2 R20, R30 ;  /* 0x0000001e00147308 */ /* 0x000f620000000800 */
[--C-:B--2---:R-:W-:Y:S11]  /*c860*/  FFMA.FTZ R8, R77, c[0x0][0x2d0], -R0.reuse ;  /* 0x0000b4004d087a23 */ /* 0x104ff60000010800 */
[----:B------:R-:W-:Y:S10]  /*c870*/  @!UPT UIADD3 URZ, URZ, URZ, URZ ;  /* 0x0000003f3f3ff290 */ /* 0x000ff4000fffe03f */
[----:B------:R-:W-:Y:S07]  /*c880*/  HMMA.16816.F32.BF16 R144, R12, R22, R4 ;  /* 0x000000160c90723c */ /* 0x000fee0000041804 */
[----:B------:R-:W-:Y:S01]  /*c890*/  FFMA.FTZ R7, R78, c[0x0][0x2d0], -R0 ;  /* 0x0000b4004e077a23 */ /* 0x000fe20000010800 */
[----:B-1----:R-:W-:Y:S01]  /*c8a0*/  F2FP.BF16.PACK_AB R4, R28, R32 ;  /* 0x000000201c04723e */ /* 0x002fe200000010ff */
[----:B------:R-:W-:Y:S01]  /*c8b0*/  FADD.FTZ R0, R32, R2 ;  /* 0x0000000220007221 */ /* 0x000fe20000010000 */
[----:B---3--:R-:W-:Y:S01]  /*c8c0*/  F2FP.BF16.PACK_AB R6, R21, R29 ;  /* 0x0000001d1506723e */ /* 0x008fe200000010ff */
[----:B------:R1:W2:Y:S01]  /*c8d0*/  MUFU.EX2 R2, R31 ;  /* 0x0000001f00027308 */ /* 0x0002a20000000800 */
[----:B------:R-:W-:-:S02]  /*c8e0*/  FADD.FTZ R5, R70, R3 ;  /* 0x0000000346057221 */ /* 0x000fc40000010000 */
[----:B------:R-:W-:Y:S01]  /*c8f0*/  FADD.FTZ R0, R28, R0 ;  /* 0x000000001c007221 */ /* 0x000fe20000010000 */
[----:B------:R-:W-:Y:S03]  /*c900*/  LDSM.16.MT88.4 R68, [R247+0x3800] ;  /* 0x00380000f744783b */ /* 0x000fe60000004200 */
[----:B------:R-:W-:Y:S01]  /*c910*/  FADD.FTZ R0, R29, R0 ;  /* 0x000000001d007221 */ /* 0x000fe20000010000 */
[----:B------:R-:W-:Y:S03]  /*c920*/  MUFU.EX2 R3, R33 ;  /* 0x0000002100037308 */ /* 0x000fe60000000800 */
[----:B------:R-:W-:-:S04]  /*c930*/  FADD.FTZ R0, R21, R0 ;  /* 0x0000000015007221 */ /* 0x000fc80000010000 */
[----:B-----5:R-:W-:Y:S01]  /*c940*/  FADD.FTZ R0, R20, R0 ;  /* 0x0000000014007221 */ /* 0x020fe20000010000 */
[----:B-1----:R-:W1:Y:S01]  /*c950*/  LDSM.16.MT88.4 R28, [R179+0x4800] ;  /* 0x00480000b31c783b */ /* 0x002e620000004200 */
[C---:B--2---:R-:W-:Y:S02]  /*c960*/  F2FP.BF16.PACK_AB R100, R2.reuse, R20 ;  /* 0x000000140264723e */ /* 0x044fe400000010ff */
[----:B----4-:R-:W-:Y:S01]  /*c970*/  HMMA.16816.F32.BF16 R20, R16, R24, RZ ;  /* 0x000000181014723c */ /* 0x010fe200000418ff */
[----:B------:R-:W-:Y:S01]  /*c980*/  FADD.FTZ R32, R2, R0 ;  /* 0x0000000002207221 */ /* 0x000fe20000010000 */
[----:B------:R-:W-:Y:S08]  /*c990*/  MUFU.EX2 R25, R39 ;  /* 0x0000002700197308 */ /* 0x000ff00000000800 */
[----:B------:R-:W2:Y:S08]  /*c9a0*/  MUFU.EX2 R2, R7 ;  /* 0x0000000700027308 */ /* 0x000eb00000000800 */
[----:B------:R-:W-:Y:S08]  /*c9b0*/  MUFU.EX2 R0, R8 ;  /* 0x0000000800007308 */ /* 0x000ff00000000800 */
[----:B------:R-:W-:Y:S01]  /*c9c0*/  MUFU.EX2 R7, R9 ;  /* 0x0000000900077308 */ /* 0x000fe20000000800 */
[----:B--2---:R-:W-:-:S07]  /*c9d0*/  FADD.FTZ R5, R2, R5 ;  /* 0x0000000502057221 */ /* 0x004fce0000010000 */
[----:B------:R-:W2:Y:S01]  /*c9e0*/  MUFU.EX2 R24, R36 ;  /* 0x0000002400187308 */ /* 0x000ea20000000800 */
[----:B-1----:R-:W-:Y:S07]  /*c9f0*/  HMMA.16816.F32.BF16 R52, R12, R28, R20 ;  /* 0x0000001c0c34723c */ /* 0x002fee0000041814 */
[----:B------:R-:W-:Y:S01]  /*ca00*/  MUFU.EX2 R9, R34 ;  /* 0x0000002200097308 */ /* 0x000fe20000000800 */
[----:B------:R-:W-:Y:S01]  /*ca10*/  HMMA.16816.F32.BF16 R20, R16, R26, RZ ;  /* 0x0000001a1014723c */ /* 0x000fe200000418ff */
[----:B--2---:R-:W-:-:S06]  /*ca20*/  F2FP.BF16.PACK_AB R102, R24, R25 ;  /* 0x000000191866723e */ /* 0x004fcc00000010ff */
[----:B------:R-:W1:Y:S02]  /*ca30*/  MUFU.EX2 R8, R35 ;  /* 0x0000002300087308 */ /* 0x000e640000000800 */
[----:B-1----:R-:W-:Y:S11]  /*ca40*/  F2FP.BF16.PACK_AB R101, R8, R9 ;  /* 0x000000090865723e */ /* 0x002ff600000010ff */
[----:B------:R-:W-:Y:S04]  /*ca50*/  @!UPT UIADD3 URZ, URZ, URZ, URZ ;  /* 0x0000003f3f3ff290 */ /* 0x000fe8000fffe03f */
[----:B------:R-:W-:Y:S07]  /*ca60*/  HMMA.16816.F32.BF16 R44, R12, R30, R20 ;  /* 0x0000001e0c2c723c */ /* 0x000fee0000041814 */
[----:B------:R-:W-:Y:S02]  /*ca70*/  FADD.FTZ R20, R0, R5 ;  /* 0x0000000500147221 */ /* 0x000fe40000010000 */
[----:B------:R-:W-:Y:S02]  /*ca80*/  FADD.FTZ R5, R25, R32 ;  /* 0x0000002019057221 */ /* 0x000fe40000010000 */
[----:B------:R-:W-:Y:S01]  /*ca90*/  FADD.FTZ R20, R7, R20 ;  /* 0x0000001407147221 */ /* 0x000fe20000010000 */
[C---:B------:R-:W-:Y:S01]  /*caa0*/  F2FP.BF16.PACK_AB R7, R3.reuse, R7 ;  /* 0x000000070307723e */ /* 0x040fe200000010ff */
[----:B------:R-:W-:Y:S01]  /*cab0*/  FADD.FTZ R192, R24, R5 ;  /* 0x0000000518c07221 */ /* 0x000fe20000010000 */
[----:B------:R-:W-:Y:S01]  /*cac0*/  F2FP.BF16.PACK_AB R5, R0, R2 ;  /* 0x000000020005723e */ /* 0x000fe200000010ff */
[----:B------:R-:W-:Y:S01]  /*cad0*/  FADD.FTZ R20, R3, R20 ;  /* 0x0000001403147221 */ /* 0x000fe20000010000 */
[----:B------:R-:W1:Y:S03]  /*cae0*/  MUFU.EX2 R2, R38 ;  /* 0x0000002600027308 */ /* 0x000e660000000800 */
[----:B------:R-:W-:-:S02]  /*caf0*/  FADD.FTZ R0, R9, R20 ;  /* 0x0000001409007221 */ /* 0x000fc40000010000 */
[----:B------:R2:W3:Y:S02]  /*cb00*/  LDSM.16.MT88.4 R20, [R103+0x4000] ;  /* 0x004000006714783b */ /* 0x0004e40000004200 */
[----:B------:R-:W-:Y:S02]  /*cb10*/  FADD.FTZ R3, R8, R0 ;  /* 0x0000000008037221 */ /* 0x000fe40000010000 */
[----:B------:R-:W4:Y:S02]  /*cb20*/  MUFU.EX2 R0, R37 ;  /* 0x0000002500007308 */ /* 0x000f240000000800 */
[----:B-1----:R-:W-:-:S04]  /*cb30*/  FADD.FTZ R3, R2, R3 ;  /* 0x0000000302037221 */ /* 0x002fc80000010000 */
[C---:B----4-:R-:W-:Y:S01]  /*cb40*/  FADD.FTZ R193, R0.reuse, R3 ;  /* 0x0000000300c17221 */ /* 0x050fe20000010000 */
        /* <DEDUP_REMOVED lines=38> */
[----:B------:R-:W4:Y:S03]  /*cdb0*/  LDSM.16.MT88.4 R112, [R247+0x1800] ;  /* 0x00180000f770783b */ /* 0x000f260000004200 */
[C---:B---3--:R-:W-:Y:S08]  /*cdc0*/  HMMA.16816.F32.BF16 R124, R100.reuse, R120, R124 ;  /* 0x00000078647c723c */ /* 0x048ff0000004187c */
[C---:B------:R-:W-:Y:S08]  /*cdd0*/  HMMA.16816.F32.BF16 R136, R100.reuse, R138, R20 ;  /* 0x0000008a6488723c */ /* 0x040ff00000041814 */
[C---:B------:R-:W-:Y:S08]  /*cde0*/  HMMA.16816.F32.BF16 R120, R100.reuse, R122, R32 ;  /* 0x0000007a6478723c */ /* 0x040ff00000041820 */
[----:B-1----:R-:W-:Y:S08]  /*cdf0*/  HMMA.16816.F32.BF16 R132, R100, R128, R132 ;  /* 0x000000806484723c */ /* 0x002ff00000041884 */
[C---:B--2---:R-:W-:Y:S08]  /*ce00*/  HMMA.16816.F32.BF16 R88, R4.reuse, R12, R88 ;  /* 0x0000000c0458723c */ /* 0x044ff00000041858 */
[----:B------:R-:W-:Y:S01]  /*ce10*/  HMMA.16816.F32.BF16 R92, R4, R14, R92 ;  /* 0x0000000e045c723c */ /* 0x000fe2000004185c */
[----:B------:R-:W1:Y:S07]  /*ce20*/  LDSM.16.MT88.4 R12, [R241+0x5000] ;  /* 0x00500000f10c783b */ /* 0x000e6e0000004200 */
[C---:B----4-:R-:W-:Y:S08]  /*ce30*/  HMMA.16816.F32.BF16 R116, R100.reuse, R112, R116 ;  /* 0x000000706474723c */ /* 0x050ff00000041874 */
[C---:B------:R-:W-:Y:S08]  /*ce40*/  HMMA.16816.F32.BF16 R128, R100.reuse, R130, R28 ;  /* 0x000000826480723c */ /* 0x040ff0000004181c */
        /* <DEDUP_REMOVED lines=33> */
[----:B------:R-:W-:Y:S01]  /*d060*/  ISETP.NE.AND P0, PT, R169, c[0x0][0x2b8], PT ;  /* 0x0000ae00a9007a0c */ /* 0x000fe20003f05270 */
[----:B------:R-:W-:Y:S01]  /*d070*/  IMAD.MOV.U32 R181, RZ, RZ, RZ ;  /* 0x000000ffffb57224 */ /* 0x000fe200078e00ff */
[----:B------:R-:W-:-:S04]  /*d080*/  IADD3 R182, R196, R168, R218 ;  /* 0x000000a8c4b67210 */ /* 0x000fc80007ffe0da */
        /* <DEDUP_REMOVED lines=8> */
[----:B------:R1:W2:Y:S01]  /*d110*/  @!P3 LDG.E R181, [R2.64] ;  /* 0x0000000a02b5b981 */ /* 0x0002a2000c1e1900 */
[----:B------:R-:W-:-:S04]  /*d120*/  IMAD.MOV R0, RZ, RZ, -R0 ;  /* 0x000000ffff007224 */ /* 0x000fc800078e0a00 */
[----:B------:R-:W-:-:S05]  /*d130*/  IMAD R182, R0, c[0x0][0x2b8], R182 ;  /* 0x0000ae0000b67a24 */ /* 0x000fca00078e02b6 */
[----:B------:R-:W-:-:S05]  /*d140*/  SHF.R.S32.HI R0, RZ, 0x1f, R182 ;  /* 0x0000001fff007819 */ /* 0x000fca00000114b6 */
[----:B------:R-:W-:-:S04]  /*d150*/  IMAD R0, R0, c[0x0][0x1e0], RZ ;  /* 0x0000780000007a24 */ /* 0x000fc800078e02ff */
[C---:B------:R-:W-:Y:S02]  /*d160*/  IMAD R0, R182.reuse, c[0x0][0x1e4], R0 ;  /* 0x00007900b6007a24 */ /* 0x040fe400078e0200 */
[----:B-1----:R-:W-:-:S04]  /*d170*/  IMAD.WIDE.U32 R2, R182, c[0x0][0x1e0], RZ ;  /* 0x00007800b6027a25 */ /* 0x002fc800078e00ff */
        /* <DEDUP_REMOVED lines=11> */
.L_x_2472:
[----:B------:R-:W-:Y:S05]  /*d230*/  BRA.DIV ~URZ, `(.L_x_2339) ;  /* 0x000106127f007947 */ /* 0x000fea000b800000 */
[----:B------:R-:W3:Y:S01]  /*d240*/  SHFL.IDX PT, R0, R6, RZ, 0x181f ;  /* 0x00181fff06007589 */ /* 0x000ee200000e0000 */
        /* <DEDUP_REMOVED lines=23> */
[----:B-1-3--:R-:W-:-:S02]  /*d3c0*/  IMAD.MOV.U32 R5, RZ, RZ, R17 ;  /* 0x000000ffff057224 */ /* 0x00afc400078e0011 */
.L_x_2473:
[----:B--2---:R-:W-:Y:S02]  /*d3d0*/  IADD3 R2, -R13, 0x10, RZ ;  /* 0x000000100d027810 */ /* 0x004fe40007ffe1ff */
        /* <DEDUP_REMOVED lines=8> */
[----:B------:R-:W-:Y:S02]  /*d460*/  IADD3.X R7, RZ, R4, R16, P1, P0 ;  /* 0x00000004ff077210 */ /* 0x000fe40000fe0410 */
[----:B------:R-:W-:Y:S02]  /*d470*/  IADD3 R2, P1, P0, R2, R0, R14 ;  /* 0x0000000002027210 */ /* 0x000fe4000783e00e */
[----:B------:R-:W-:Y:S02]  /*d480*/  ISETP.NE.U32.AND P2, PT, R13, RZ, PT ;  /* 0x000000ff0d00720c */ /* 0x000fe40003f45070 */
[----:B------:R-:W-:Y:S02]  /*d490*/  IADD3.X R3, RZ, R4, R15, P1, P0 ;  /* 0x00000004ff037210 */ /* 0x000fe40000fe040f */
[----:B------:R-:W-:-:S02]  /*d4a0*/  ISETP.NE.U32.AND P1, PT, R12, RZ, PT ;  /* 0x000000ff0c00720c */ /* 0x000fc40003f25070 */
[----:B------:R-:W-:-:S07]  /*d4b0*/  ISETP.NE.U32.AND P0, PT, R5, RZ, PT ;  /* 0x000000ff0500720c */ /* 0x000fce0003f05070 */
[----:B------:R-:W-:Y:S01]  /*d4c0*/  @!PT LDS RZ, [RZ] ;  /* 0x00000000fffff984 */ /* 0x000fe20000000800 */
[----:B------:R-:W-:Y:S01]  /*d4d0*/  @!PT LDS RZ, [RZ] ;  /* 0x00000000fffff984 */ /* 0x000fe20000000800 */
[----:B------:R-:W-:Y:S01]  /*d4e0*/  @!PT LDS RZ, [RZ] ;  /* 0x00000000fffff984 */ /* 0x000fe20000000800 */
[----:B------:R1:W-:Y:S04]  /*d4f0*/  LDGSTS.E.BYPASS.LTC128B.128.ZFILL [R200+0xd100], [R8.64], P2 ;  /* 0x0d10000008c87fae */ /* 0x0003e80009141d4a */
[----:B------:R1:W-:Y:S04]  /*d500*/  LDGSTS.E.BYPASS.LTC128B.128.ZFILL [R200+0xf100], [R6.64], P1 ;  /* 0x0f10000006c87fae */ /* 0x0003e80008941d4a */
[----:B------:R1:W-:Y:S02]  /*d510*/  LDGSTS.E.BYPASS.LTC128B.128.ZFILL [R200+0x11100], [R2.64], P0 ;  /* 0x1110000002c87fae */ /* 0x0003e40008141d4a */
.L_x_2337:
[----:B------:R-:W-:Y:S05]  /*d520*/  BSYNC B0 ;  /* 0x0000000000007941 */ /* 0x000fea0003800000 */
.L_x_2336:
[----:B------:R-:W2:Y:S04]  /*d530*/  LDL R4, [R1+0x4] ;  /* 0x0000040001047983 */ /* 0x000ea80000100800 */
[----:B------:R-:W3:Y:S04]  /*d540*/  LDL R5, [R1+0x64] ;  /* 0x0000640001057983 */ /* 0x000ee80000100800 */
[----:B-1----:R-:W3:Y:S01]  /*d550*/  LDL R3, [R1+0x58] ;  /* 0x0000580001037983 */ /* 0x002ee20000100800 */
[----:B------:R-:W-:Y:S01]  /*d560*/  IMAD.MOV.U32 R6, RZ, RZ, 0x1 ;  /* 0x00000001ff067424 */ /* 0x000fe200078e00ff */
[----:B------:R-:W-:-:S02]  /*d570*/  IADD3 R180, R180, -0x2, RZ ;  /* 0xfffffffeb4b47810 */ /* 0x000fc40007ffe0ff */
[----:B------:R-:W0:Y:S02]  /*d580*/  LDGDEPBAR ;  /* 0x00000000000079af */ /* 0x000e240000000000 */
[C---:B------:R-:W-:Y:S02]  /*d590*/  ISETP.NE.AND P0, PT, R6.reuse, c[0x0][0x2c4], PT ;  /* 0x0000b10006007a0c */ /* 0x040fe40003f05270 */
[----:B------:R-:W-:Y:S01]  /*d5a0*/  ISETP.LE.AND P1, PT, R6, c[0x0][0x32c], PT ;  /* 0x0000cb0006007a0c */ /* 0x000fe20003f23270 */
[----:B--2---:R-:W-:-:S10]  /*d5b0*/  IMAD.SHL.U32 R4, R4, 0x80, RZ ;  /* 0x0000008004047824 */ /* 0x004fd400078e00ff */
[----:B------:R-:W-:-:S04]  /*d5c0*/  @P0 IMAD.HI.U32 R2, R4, c[0x0][0x2c8], RZ ;  /* 0x0000b20004020a27 */ /* 0x000fc800078e00ff */
[----:B------:R-:W-:Y:S01]  /*d5d0*/  IMAD.MOV.U32 R0, RZ, RZ, R4 ;  /* 0x000000ffff007224 */ /* 0x000fe200078e0004 */
[----:B------:R-:W-:-:S04]  /*d5e0*/  @P0 SHF.R.U32.HI R0, RZ, c[0x0][0x2cc], R2 ;  /* 0x0000b300ff000a19 */ /* 0x000fc80000011602 */
[----:B---3--:R-:W-:-:S04]  /*d5f0*/  IADD3 R2, -R3, R5, R0 ;  /* 0x0000000503027210 */ /* 0x008fc80007ffe100 */
        /* <DEDUP_REMOVED lines=12> */
.L_x_2342:
[----:B------:R-:W-:-:S13]  /*d6c0*/  ISETP.NE.AND P0, PT, R6, c[0x0][0x32c], PT ;  /* 0x0000cb0006007a0c */ /* 0x000fda0003f05270 */
[----:B------:R-:W-:-:S05]  /*d6d0*/  @P0 IMAD.HI.U32 R2, R3, c[0x0][0x330], RZ ;  /* 0x0000cc0003020a27 */ /* 0x000fca00078e00ff */
[----:B------:R-:W-:Y:S02]  /*d6e0*/  @P0 SHF.R.U32.HI R3, RZ, c[0x0][0x334], R2 ;  /* 0x0000cd00ff030a19 */ /* 0x000fe40000011602 */
.L_x_2343:
[----:B------:R-:W-:Y:S05]  /*d6f0*/  BSYNC B0 ;  /* 0x0000000000007941 */ /* 0x000fea0003800000 */
.L_x_2341:
[----:B------:R-:W-:-:S05]  /*d700*/  MOV R2, c[0x0][0x32c] ;  /* 0x0000cb0000027a02 */ /* 0x000fca0000000f00 */
[----:B------:R-:W-:-:S05]  /*d710*/  IMAD R3, R3, R2, c[0x0][0x32c] ;  /* 0x0000cb0003037624 */ /* 0x000fca00078e0202 */
[----:B------:R-:W-:-:S04]  /*d720*/  IMNMX R0, R0, R3, PT ;  /* 0x0000000300007217 */ /* 0x000fc80003800200 */
.L_x_2340:
        /* <DEDUP_REMOVED lines=8> */
[----:B------:R-:W-:Y:S02]  /*d7b0*/  MOV R183, RZ ;  /* 0x000000ff00b77202 */ /* 0x000fe40000000f00 */
[----:B------:R-:W-:Y:S02]  /*d7c0*/  MOV R169, 0x1 ;  /* 0x0000000100a97802 */ /* 0x000fe40000000f00 */
.L_x_2361:
        /* <DEDUP_REMOVED lines=19> */
[----:B------:R-:W-:Y:S05]  /*d900*/  SHF.R.S32.HI R2, RZ, 0x1f, R182 ;  /* 0x0000001fff027819 */ /* 0x000fea00000114b6 */
[----:B------:R-:W-:Y:S02]  /*d910*/  IMAD R4, R2, c[0x0][0x208], RZ ;  /* 0x0000820002047a24 */ /* 0x000fe400078e02ff */
[C---:B------:R-:W-:Y:S04]  /*d920*/  IMAD.WIDE.U32 R2, R182.reuse, c[0x0][0x208], RZ ;  /* 0x00008200b6027a25 */ /* 0x040fe800078e00ff */
        /* <DEDUP_REMOVED lines=12> */
.L_x_2474:
[----:B------:R-:W-:-:S05]  /*d9f0*/  BRA.DIV ~URZ, `(.L_x_2348) ;  /* 0x000101927f007947 */ /* 0x000fca000b800000 */
[----:B------:R-:W5:Y:S01]  /*da00*/  SHFL.IDX PT, R2, R17, RZ, 0x181f ;  /* 0x00181fff11027589 */ /* 0x000f6200000e0000 */
[----:B------:R-:W-:Y:S01]  /*da10*/  IMAD.SHL.U32 R24, R187, 0x2, RZ ;  /* 0x00000002bb187824 */ /* 0x000fe200078e00ff */
[----:B------:R-:W-:Y:S01]  /*da20*/  SHF.R.S32.HI R3, RZ, 0x1f, R187 ;  /* 0x0000001fff037819 */ /* 0x000fe200000114bb */
[----:B------:R-:W-:Y:S01]  /*da30*/  IMAD R27, R183, 0x6000, RZ ;  /* 0x00006000b71b7824 */ /* 0x000fe200078e02ff */
[C---:B------:R-:W-:Y:S01]  /*da40*/  SHF.L.U64.HI R18, R195.reuse, 0x1, R206 ;  /* 0x00000001c3127819 */ /* 0x040fe200000102ce */
[----:B------:R-:W-:Y:S01]  /*da50*/  IMAD.SHL.U32 R16, R195, 0x2, RZ ;  /* 0x00000002c3107824 */ /* 0x000fe200078e00ff */
[----:B------:R-:W-:Y:S01]  /*da60*/  SHF.L.U64.HI R26, R187, 0x1, R3 ;  /* 0x00000001bb1a7819 */ /* 0x000fe20000010203 */
[----:B------:R-:W-:Y:S01]  /*da70*/  IMAD.IADD R4, R200, 0x1, R27 ;  /* 0x00000001c8047824 */ /* 0x000fe200078e021b */
[C---:B------:R-:W-:Y:S01]  /*da80*/  SHF.L.U64.HI R25, R194.reuse, 0x1, R205 ;  /* 0x00000001c2197819 */ /* 0x040fe200000102cd */
[----:B------:R-:W-:Y:S01]  /*da90*/  IMAD.SHL.U32 R19, R194, 0x2, RZ ;  /* 0x00000002c2137824 */ /* 0x000fe200078e00ff */
[----:B------:R-:W-:Y:S02]  /*daa0*/  SEL R3, RZ, 0x10, P6 ;  /* 0x00000010ff037807 */ /* 0x000fe40003000000 */
[C---:B-----5:R-:W-:Y:S05]  /*dab0*/  IADD3 R6, P0, R2.reuse, R24, RZ ;  /* 0x0000001802067210 */ /* 0x060fea0007f1e0ff */
[C---:B---3--:R-:W-:Y:S05]  /*dac0*/  IMAD.X R7, R5.reuse, 0x1, R26, P0 ;  /* 0x0000000105077824 */ /* 0x048fea00000e061a */
[----:B------:R-:W-:Y:S01]  /*dad0*/  @!PT LDS RZ, [RZ] ;  /* 0x00000000fffff984 */ /* 0x000fe20000000800 */
[----:B------:R-:W-:Y:S01]  /*dae0*/  @!PT LDS RZ, [RZ] ;  /* 0x00000000fffff984 */ /* 0x000fe20000000800 */
[----:B------:R3:W-:Y:S02]  /*daf0*/  LDGSTS.E.BYPASS.LTC128B.128 [R4+0x100], [R6.64], !P5 ;  /* 0x0010000006047fae */ /* 0x0007e4000e901d4a */
[C---:B---3--:R-:W-:Y:S05]  /*db00*/  IADD3 R6, P0, R2.reuse, R16, RZ ;  /* 0x0000001002067210 */ /* 0x048fea0007f1e0ff */
[C---:B------:R-:W-:Y:S05]  /*db10*/  IMAD.X R7, R5.reuse, 0x1, R18, P0 ;  /* 0x0000000105077824 */ /* 0x040fea00000e0612 */
[----:B------:R3:W-:Y:S02]  /*db20*/  LDGSTS.E.BYPASS.LTC128B.128 [R4+0x2100], [R6.64], !P4 ;  /* 0x0210000006047fae */ /* 0x0007e4000e101d4a */
[----:B---3--:R-:W-:Y:S02]  /*db30*/  IADD3 R6, P0, R2, R19, RZ ;  /* 0x0000001302067210 */ /* 0x008fe40007f1e0ff */
[----:B------:R-:W3:Y:S03]  /*db40*/  SHFL.IDX PT, R2, R17, 0x1, 0x181f ;  /* 0x00381f0011027f89 */ /* 0x000ee600000e0000 */
[----:B------:R-:W-:Y:S02]  /*db50*/  IMAD.X R7, R5, 0x1, R25, P0 ;  /* 0x0000000105077824 */ /* 0x000fe400000e0619 */
[----:B------:R5:W4:Y:S04]  /*db60*/  SHFL.IDX PT, R5, R9, 0x1, 0x181f ;  /* 0x00381f0009057f89 */ /* 0x000b2800000e0000 */
[----:B------:R2:W-:Y:S01]  /*db70*/  LDGSTS.E.BYPASS.LTC128B.128 [R4+0x4100], [R6.64], !P6 ;  /* 0x0410000006047fae */ /* 0x0005e2000f101d4a */
[----:B----45:R-:W-:Y:S01]  /*db80*/  IMAD.MOV.U32 R9, RZ, RZ, R3 ;  /* 0x000000ffff097224 */ /* 0x030fe200078e0003 */
[----:B--2---:R-:W-:Y:S04]  /*db90*/  SEL R6, RZ, 0x10, P4 ;  /* 0x00000010ff067807 */ /* 0x004fe80002000000 */
.L_x_2475:
[----:B---3--:R-:W-:Y:S01]  /*dba0*/  ISETP.NE.U32.AND P2, PT, R6, RZ, PT ;  /* 0x000000ff0600720c */ /* 0x008fe20003f45070 */
[----:B------:R-:W-:Y:S01]  /*dbb0*/  IMAD.IADD R27, R200, 0x1, R27 ;  /* 0x00000001c81b7824 */ /* 0x000fe200078e021b */
[----:B------:R-:W-:Y:S02]  /*dbc0*/  IADD3 R6, -R6, 0x10, RZ ;  /* 0x0000001006067810 */ /* 0x000fe40007ffe1ff */
[----:B------:R-:W-:Y:S02]  /*dbd0*/  IADD3 R3, -R9, 0x10, RZ ;  /* 0x0000001009037810 */ /* 0x000fe40007ffe1ff */
[----:B------:R-:W-:Y:S02]  /*dbe0*/  LOP3.LUT R6, R6, 0xf, RZ, 0xc0, !PT ;  /* 0x0000000f06067812 */ /* 0x000fe400078ec0ff */
[----:B------:R-:W-:Y:S02]  /*dbf0*/  LOP3.LUT R3, R3, 0xf, RZ, 0xc0, !PT ;  /* 0x0000000f03037812 */ /* 0x000fe400078ec0ff */
[----:B------:R-:W-:Y:S04]  /*dc00*/  IADD3 R6, P1, P0, R6, R2, R16 ;  /* 0x0000000206067210 */ /* 0x000fe8000783e010 */
[-C--:B------:R-:W-:Y:S02]  /*dc10*/  IADD3.X R7, RZ, R5.reuse, R18, P1, P0 ;  /* 0x00000005ff077210 */ /* 0x080fe40000fe0412 */
        /* <DEDUP_REMOVED lines=12> */
.L_x_2346:
[----:B------:R-:W-:Y:S05]  /*dce0*/  BSYNC B0 ;  /* 0x0000000000007941 */ /* 0x000fea0003800000 */
.L_x_2345:
[----:B------:R-:W0:Y:S01]  /*dcf0*/  LDGDEPBAR ;  /* 0x00000000000079af */ /* 0x000e220000000000 */
[----:B------:R-:W-:Y:S01]  /*dd00*/  WARPSYNC 0xffffffff ;  /* 0xffffffff00007948 */ /* 0x000fe20003800000 */
[C---:B--23--:R-:W-:Y:S01]  /*dd10*/  HMMA.16816.F32.BF16 R4, R36.reuse, R12, RZ ;  /* 0x0000000c2404723c */ /* 0x04cfe200000418ff */
[----:B------:R-:W-:Y:S01]  /*dd20*/  IMAD.MOV.U32 R245, RZ, RZ, 0x1 ;  /* 0x00000001fff57424 */ /* 0x000fe200078e00ff */
[----:B------:R-:W-:Y:S02]  /*dd30*/  ULDC UR4, c[0x0][0x324] ;  /* 0x0000c90000047ab9 */ /* 0x000fe40000000800 */
[C---:B------:R-:W-:Y:S01]  /*dd40*/  IMAD.IADD R3, R170.reuse, 0x1, R0 ;  /* 0x00000001aa037824 */ /* 0x040fe200078e0200 */
[----:B------:R-:W-:Y:S01]  /*dd50*/  IADD3 R2, R171, R0, R170 ;  /* 0x00000000ab027210 */ /* 0x000fe20007ffe0aa */
[----:B------:R-:W-:Y:S01]  /*dd60*/  IMAD.IADD R9, R170, 0x1, R8 ;  /* 0x00000001aa097824 */ /* 0x000fe200078e0208 */
[----:B------:R-:W-:Y:S01]  /*dd70*/  ISETP.NE.AND P0, PT, R245, c[0x0][0x2c4], PT ;  /* 0x0000b100f5007a0c */ /* 0x000fe20003f05270 */
[C---:B------:R-:W-:Y:S01]  /*dd80*/  HMMA.16816.F32.BF16 R12, R36.reuse, R14, RZ ;  /* 0x0000000e240c723c */ /* 0x040fe200000418ff */
[----:B------:R-:W-:Y:S01]  /*dd90*/  IMAD.MOV.U32 R184, RZ, RZ, 0x1 ;  /* 0x00000001ffb87424 */ /* 0x000fe200078e00ff */
[----:B------:R-:W-:Y:S04]  /*dda0*/  ULOP3.LUT UR4, URZ, UR4, URZ, 0x33, !UPT ;  /* 0x000000043f047292 */ /* 0x000fe8000f8e333f */
[----:B------:R-:W-:Y:S02]  /*ddb0*/  ISETP.LE.AND P1, PT, R184, c[0x0][0x32c], PT ;  /* 0x0000cb00b8007a0c */ /* 0x000fe40003f23270 */
        /* <DEDUP_REMOVED lines=16> */
[C---:B------:R-:W-:Y:S01]  /*dec0*/  HMMA.16816.F32.BF16 R32, R148.reuse, R164, R32 ;  /* 0x000000a49420723c */ /* 0x040fe20000041820 */
[----:B------:R-:W3:Y:S07]  /*ded0*/  LDL R164, [R1+0x4] ;  /* 0x0000040001a47983 */ /* 0x000eee0000100800 */
[----:B------:R-:W-:Y:S01]  /*dee0*/  HMMA.16816.F32.BF16 R36, R148, R166, R36 ;  /* 0x000000a69424723c */ /* 0x000fe20000041824 */
[----:B------:R-:W4:Y:S07]  /*def0*/  LDSM.16.M88.4 R148, [R3+0x1000] ;  /* 0x001000000394783b */ /* 0x000f2e0000000200 */
[C---:B-1----:R-:W-:Y:S08]  /*df00*/  HMMA.16816.F32.BF16 R4, R144.reuse, R152, R4 ;  /* 0x000000989004723c */ /* 0x042ff00000041804 */
[C---:B------:R-:W-:Y:S01]  /*df10*/  HMMA.16816.F32.BF16 R12, R144.reuse, R154, R12 ;  /* 0x0000009a900c723c */ /* 0x040fe2000004180c */
[----:B------:R-:W-:Y:S07]  /*df20*/  LDSM.16.M88.4 R152, [R9] ;  /* 0x000000000998783b */ /* 0x000fee0000000200 */
[C---:B--2---:R-:W-:Y:S08]  /*df30*/  HMMA.16816.F32.BF16 R16, R144.reuse, R156, R16 ;  /* 0x0000009c9010723c */ /* 0x044ff00000041810 */
[C---:B------:R-:W-:Y:S01]  /*df40*/  HMMA.16816.F32.BF16 R20, R144.reuse, R158, R20 ;  /* 0x0000009e9014723c */ /* 0x040fe20000041814 */
[----:B------:R-:W-:Y:S07]  /*df50*/  LDSM.16.M88.4 R156, [R9+0x800] ;  /* 0x00080000099c783b */ /* 0x000fee0000000200 */
[C---:B----4-:R-:W-:Y:S08]  /*df60*/  HMMA.16816.F32.BF16 R24, R144.reuse, R148, R24 ;  /* 0x000000949018723c */ /* 0x050ff00000041818 */
[C---:B------:R-:W-:Y:S01]  /*df70*/  HMMA.16816.F32.BF16 R28, R144.reuse, R150, R28 ;  /* 0x00000096901c723c */ /* 0x040fe2000004181c */
[----:B------:R-:W1:Y:S07]  /*df80*/  LDSM.16.M88.4 R148, [R174] ;  /* 0x00000000ae94783b */ /* 0x000e6e0000000200 */
[C---:B------:R-:W-:Y:S08]  /*df90*/  HMMA.16816.F32.BF16 R32, R144.reuse, R160, R32 ;  /* 0x000000a09020723c */ /* 0x040ff00000041820 */
        /* <DEDUP_REMOVED lines=14> */
[----:B------:R-:W2:Y:S06]  /*e080*/  LDSM.16.M88.4 R148, [R0+0x3000] ;  /* 0x003000000094783b */ /* 0x000eac0000000200 */
[----:B------:R-:W4:Y:S01]  /*e090*/  LDSM.16.M88.4 R160, [R0+0x3800] ;  /* 0x0038000000a0783b */ /* 0x000f220000000200 */
[C---:B-1----:R-:W-:Y:S08]  /*e0a0*/  HMMA.16816.F32.BF16 R4, R144.reuse, R152, R4 ;  /* 0x000000989004723c */ /* 0x042ff00000041804 */
[C---:B------:R-:W-:Y:S01]  /*e0b0*/  HMMA.16816.F32.BF16 R12, R144.reuse, R154, R12 ;  /* 0x0000009a900c723c */ /* 0x040fe2000004180c */
[----:B------:R-:W-:Y:S07]  /*e0c0*/  LDSM.16.M88.4 R152, [R8+0x2000] ;  /* 0x002000000898783b */ /* 0x000fee0000000200 */
[C---:B------:R-:W-:Y:S08]  /*e0d0*/  HMMA.16816.F32.BF16 R16, R144.reuse, R156, R16 ;  /* 0x0000009c9010723c */ /* 0x040ff00000041810 */
[C---:B------:R-:W-:Y:S08]  /*e0e0*/  HMMA.16816.F32.BF16 R20, R144.reuse, R158, R20 ;  /* 0x0000009e9014723c */ /* 0x040ff00000041814 */
[C---:B--2---:R-:W-:Y:S08]  /*e0f0*/  HMMA.16816.F32.BF16 R24, R144.reuse, R148, R24 ;  /* 0x000000949018723c */ /* 0x044ff00000041818 */
[C---:B------:R-:W-:Y:S01]  /*e100*/  HMMA.16816.F32.BF16 R28, R144.reuse, R150, R28 ;  /* 0x00000096901c723c */ /* 0x040fe2000004181c */
[----:B------:R-:W1:Y:S07]  /*e110*/  LDSM.16.M88.4 R148, [R173+0x4000] ;  /* 0x00400000ad94783b */ /* 0x000e6e0000000200 */
[C---:B----4-:R-:W-:Y:S07]  /*e120*/  HMMA.16816.F32.BF16 R32, R144.reuse, R160, R32 ;  /* 0x000000a09020723c */ /* 0x050fee0000041820 */
[----:B------:R-:W-:Y:S01]  /*e130*/  IMAD.IADD R160, R171, 0x1, R0 ;  /* 0x00000001aba07824 */ /* 0x000fe200078e0200 */
[----:B------:R-:W-:Y:S04]  /*e140*/  HMMA.16816.F32.BF16 R36, R144, R162, R36 ;  /* 0x000000a29024723c */ /* 0x000fe80000041824 */
[----:B------:R-:W2:Y:S06]  /*e150*/  LDSM.16.M88.4 R144, [R160+0x2800] ;  /* 0x00280000a090783b */ /* 0x000eac0000000200 */
[----:B------:R-:W4:Y:S01]  /*e160*/  LDSM.16.M88.4 R156, [R160+0x3000] ;  /* 0x00300000a09c783b */ /* 0x000f220000000200 */
[C---:B-1----:R-:W-:Y:S08]  /*e170*/  HMMA.16816.F32.BF16 R4, R148.reuse, R152, R4 ;  /* 0x000000989404723c */ /* 0x042ff00000041804 */
[C---:B------:R-:W-:Y:S01]  /*e180*/  HMMA.16816.F32.BF16 R12, R148.reuse, R154, R12 ;  /* 0x0000009a940c723c */ /* 0x040fe2000004180c */
[----:B------:R-:W-:Y:S07]  /*e190*/  LDSM.16.M88.4 R152, [R175+0x4000] ;  /* 0x00400000af98783b */ /* 0x000fee0000000200 */
[C---:B--2---:R-:W-:Y:S08]  /*e1a0*/  HMMA.16816.F32.BF16 R16, R148.reuse, R144, R16 ;  /* 0x000000909410723c */ /* 0x044ff00000041810 */
[C---:B------:R-:W-:Y:S01]  /*e1b0*/  HMMA.16816.F32.BF16 R20, R148.reuse, R146, R20 ;  /* 0x000000929414723c */ /* 0x040fe20000041814 */
[----:B------:R-:W1:Y:S07]  /*e1c0*/  LDSM.16.M88.4 R144, [R160+0x3800] ;  /* 0x00380000a090783b */ /* 0x000e6e0000000200 */
[C---:B----4-:R-:W-:Y:S08]  /*e1d0*/  HMMA.16816.F32.BF16 R24, R148.reuse, R156, R24 ;  /* 0x0000009c9418723c */ /* 0x050ff00000041818 */
[C---:B------:R-:W-:Y:S01]  /*e1e0*/  HMMA.16816.F32.BF16 R28, R148.reuse, R158, R28 ;  /* 0x0000009e941c723c */ /* 0x040fe2000004181c */
[----:B------:R-:W2:Y:S07]  /*e1f0*/  LDSM.16.M88.4 R156, [R3+0x2000] ;  /* 0x00200000039c783b */ /* 0x000eae0000000200 */
[C---:B-1----:R-:W-:Y:S08]  /*e200*/  HMMA.16816.F32.BF16 R32, R148.reuse, R144, R32 ;  /* 0x000000909420723c */ /* 0x042ff00000041820 */
[----:B------:R-:W-:Y:S01]  /*e210*/  HMMA.16816.F32.BF16 R36, R148, R146, R36 ;  /* 0x000000929424723c */ /* 0x000fe20000041824 */
[----:B------:R-:W1:Y:S06]  /*e220*/  LDSM.16.M88.4 R144, [R3+0x2800] ;  /* 0x002800000390783b */ /* 0x000e6c0000000200 */
[----:B------:R-:W4:Y:S01]  /*e230*/  LDSM.16.M88.4 R148, [R3+0x3000] ;  /* 0x003000000394783b */ /* 0x000f220000000200 */
[C---:B--2---:R-:W-:Y:S08]  /*e240*/  HMMA.16816.F32.BF16 R4, R152.reuse, R156, R4 ;  /* 0x0000009c9804723c */ /* 0x044ff00000041804 */
[C---:B------:R-:W-:Y:S01]  /*e250*/  HMMA.16816.F32.BF16 R12, R152.reuse, R158, R12 ;  /* 0x0000009e980c723c */ /* 0x040fe2000004180c */
[----:B------:R-:W2:Y:S07]  /*e260*/  LDSM.16.M88.4 R156, [R3+0x3800] ;  /* 0x00380000039c783b */ /* 0x000eae0000000200 */
[C---:B-1----:R-:W-:Y:S08]  /*e270*/  HMMA.16816.F32.BF16 R16, R152.reuse, R144, R16 ;  /* 0x000000909810723c */ /* 0x042ff00000041810 */
[C---:B------:R-:W-:Y:S01]  /*e280*/  HMMA.16816.F32.BF16 R20, R152.reuse, R146, R20 ;  /* 0x000000929814723c */ /* 0x040fe20000041814 */
[----:B------:R-:W-:Y:S07]  /*e290*/  LDSM.16.M88.4 R144, [R174+0x4000] ;  /* 0x00400000ae90783b */ /* 0x000fee0000000200 */
[C---:B----4-:R-:W-:Y:S08]  /*e2a0*/  HMMA.16816.F32.BF16 R24, R152.reuse, R148, R24 ;  /* 0x000000949818723c */ /* 0x050ff00000041818 */
        /* <DEDUP_REMOVED lines=18> */
[----:B------:R-:W4:Y:S01]  /*e3d0*/  LDSM.16.M88.4 R156, [R0+0x5000] ;  /* 0x00500000009c783b */ /* 0x000f220000000200 */
[C---:B-1----:R-:W-:Y:S08]  /*e3e0*/  HMMA.16816.F32.BF16 R4, R148.reuse, R152, R4 ;  /* 0x000000989404723c */ /* 0x042ff00000041804 */
[C---:B------:R-:W-:Y:S01]  /*e3f0*/  HMMA.16816.F32.BF16 R12, R148.reuse, R154, R12 ;  /* 0x0000009a940c723c */ /* 0x040fe2000004180c */
[----:B------:R-:W1:Y:S07]  /*e400*/  LDSM.16.M88.4 R152, [R0+0x5800] ;  /* 0x005800000098783b */ /* 0x000e6e0000000200 */
[C---:B--2---:R-:W-:Y:S08]  /*e410*/  HMMA.16816.F32.BF16 R16, R148.reuse, R144, R16 ;  /* 0x000000909410723c */ /* 0x044ff00000041810 */
[C---:B------:R-:W-:Y:S01]  /*e420*/  HMMA.16816.F32.BF16 R20, R148.reuse, R146, R20 ;  /* 0x000000929414723c */ /* 0x040fe20000041814 */
[----:B------:R-:W-:Y:S07]  /*e430*/  LDSM.16.M88.4 R144, [R173+0x8000] ;  /* 0x00800000ad90783b */ /* 0x000fee0000000200 */
[C---:B----4-:R-:W-:Y:S08]  /*e440*/  HMMA.16816.F32.BF16 R24, R148.reuse, R156, R24 ;  /* 0x0000009c9418723c */ /* 0x050ff00000041818 */
[C---:B------:R-:W-:Y:S01]  /*e450*/  HMMA.16816.F32.BF16 R28, R148.reuse, R158, R28 ;  /* 0x0000009e941c723c */ /* 0x040fe2000004181c */
[----:B------:R3:W2:Y:S07]  /*e460*/  LDSM.16.M88.4 R156, [R8+0x4000] ;  /* 0x00400000089c783b */ /* 0x0006ae0000000200 */
[C---:B-1----:R-:W-:Y:S08]  /*e470*/  HMMA.16816.F32.BF16 R32, R148.reuse, R152, R32 ;  /* 0x000000989420723c */ /* 0x042ff00000041820 */
[----:B------:R-:W-:Y:S01]  /*e480*/  HMMA.16816.F32.BF16 R36, R148, R154, R36 ;  /* 0x0000009a9424723c */ /* 0x000fe20000041824 */
[----:B------:R-:W1:Y:S06]  /*e490*/  LDSM.16.M88.4 R148, [R160+0x4800] ;  /* 0x00480000a094783b */ /* 0x000e6c0000000200 */
[----:B------:R-:W4:Y:S01]  /*e4a0*/  LDSM.16.M88.4 R152, [R160+0x5000] ;  /* 0x00500000a098783b */ /* 0x000f220000000200 */
[----:B---3--:R-:W-:Y:S05]  /*e4b0*/  IMAD R8, R164, 0x80, R225 ;  /* 0x00000080a4087824 */ /* 0x008fea00078e02e1 */
[----:B------:R-:W3:Y:S01]  /*e4c0*/  LDSM.16.M88.4 R160, [R160+0x5800] ;  /* 0x00580000a0a0783b */ /* 0x000ee20000000200 */
[----:B------:R-:W-:Y:S05]  /*e4d0*/  IADD3 R8, R222, R8, R223 ;  /* 0x00000008de087210 */ /* 0x000fea0007ffe0df */
[----:B------:R-:W-:Y:S01]  /*e4e0*/  @P0 IMAD.HI.U32 R0, R8, c[0x0][0x2c8], RZ ;  /* 0x0000b20008000a27 */ /* 0x000fe200078e00ff */
[C---:B--2---:R-:W-:Y:S05]  /*e4f0*/  HMMA.16816.F32.BF16 R4, R144.reuse, R156, R4 ;  /* 0x0000009c9004723c */ /* 0x044fea0000041804 */
[----:B------:R-:W-:Y:S02]  /*e500*/  @P0 SHF.R.U32.HI R8, RZ, c[0x0][0x2cc], R0 ;  /* 0x0000b300ff080a19 */ /* 0x000fe40000011600 */
[----:B------:R-:W-:Y:S01]  /*e510*/  ISETP.GE.AND P0, PT, R183, 0x1, PT ;  /* 0x00000001b700780c */ /* 0x000fe20003f06270 */
        /* <DEDUP_REMOVED lines=8> */
[C---:B---3--:R-:W-:Y:S08]  /*e5a0*/  HMMA.16816.F32.BF16 R32, R144.reuse, R160, R32 ;  /* 0x000000a09020723c */ /* 0x048ff00000041820 */
[----:B------:R-:W-:Y:S01]  /*e5b0*/  HMMA.16816.F32.BF16 R36, R144, R162, R36 ;  /* 0x000000a29024723c */ /* 0x000fe20000041824 */
[----:B------:R-:W2:Y:S06]  /*e5c0*/  LDSM.16.M88.4 R144, [R3+0x5000] ;  /* 0x005000000390783b */ /* 0x000eac0000000200 */
[----:B------:R-:W3:Y:S06]  /*e5d0*/  LDSM.16.M88.4 R160, [R3+0x5800] ;  /* 0x0058000003a0783b */ /* 0x000eec0000000200 */
[----:B------:R-:W-:Y:S01]  /*e5e0*/  SHFL.IDX PT, R3, R8, RZ, 0x1c1f ;  /* 0x001c1fff08037589 */ /* 0x000fe200000e0000 */
        /* <DEDUP_REMOVED lines=11> */
[----:B------:R-:W3:Y:S06]  /*e6a0*/  LDSM.16.M88.4 R148, [R2+0x5000] ;  /* 0x005000000294783b */ /* 0x000eec0000000200 */
[----:B------:R4:W5:Y:S01]  /*e6b0*/  LDSM.16.M88.4 R160, [R2+0x5800] ;  /* 0x0058000002a0783b */ /* 0x0009620000000200 */
[C---:B-1----:R-:W-:Y:S07]  /*e6c0*/  HMMA.16816.F32.BF16 R4, R152.reuse, R156, R4 ;  /* 0x0000009c9804723c */ /* 0x042fee0000041804 */
[----:B------:R-:W-:Y:S01]  /*e6d0*/  IMAD.SHL.U32 R156, R180, 0x40, RZ ;  /* 0x00000040b49c7824 */ /* 0x000fe200078e00ff */
[C---:B------:R-:W-:Y:S04]  /*e6e0*/  HMMA.16816.F32.BF16 R12, R152.reuse, R158, R12 ;  /* 0x0000009e980c723c */ /* 0x040fe8000004180c */
[----:B------:R-:W-:Y:S04]  /*e6f0*/  IADD3 R0, -R197, 0x1, -R156 ;  /* 0x00000001c5007810 */ /* 0x000fe80007ffe99c */
[C---:B--2---:R-:W-:Y:S04]  /*e700*/  HMMA.16816.F32.BF16 R16, R152.reuse, R144, R16 ;  /* 0x000000909810723c */ /* 0x044fe80000041810 */
[----:B------:R-:W-:Y:S02]  /*e710*/  IADD3 R0, -R198, R0, R199 ;  /* 0x00000000c6007210 */ /* 0x000fe40007ffe1c7 */
[----:B----4-:R-:W-:Y:S02]  /*e720*/  IADD3 R2, R183, 0x1, RZ ;  /* 0x00000001b7027810 */ /* 0x010fe40007ffe0ff */
[C---:B------:R-:W-:Y:S04]  /*e730*/  HMMA.16816.F32.BF16 R20, R152.reuse, R146, R20 ;  /* 0x000000929814723c */ /* 0x040fe80000041814 */
[C---:B------:R-:W-:Y:S02]  /*e740*/  IADD3 R144, R0.reuse, c[0x0][0x328], RZ ;  /* 0x0000ca0000907a10 */ /* 0x040fe40007ffe0ff */
[----:B------:R-:W-:Y:S02]  /*e750*/  IADD3 R9, R0, UR4, RZ ;  /* 0x0000000400097c10 */ /* 0x000fe4000fffe0ff */
[C---:B---3--:R-:W-:Y:S04]  /*e760*/  HMMA.16816.F32.BF16 R24, R152.reuse, R148, R24 ;  /* 0x000000949818723c */ /* 0x048fe80000041818 */
[----:B------:R-:W-:Y:S01]  /*e770*/  SEL R183, R2, RZ, !P0 ;  /* 0x000000ff02b77207 */ /* 0x000fe20004000000 */
[--C-:B------:R-:W-:Y:S02]  /*e780*/  IMAD.IADD R2, R144, 0x1, R3.reuse ;  /* 0x0000000190027824 */ /* 0x100fe400078e0203 */
[----:B------:R-:W-:Y:S01]  /*e790*/  IMAD.IADD R0, R9, 0x1, R3 ;  /* 0x0000000109007824 */ /* 0x000fe200078e0203 */
[C---:B------:R-:W-:Y:S08]  /*e7a0*/  HMMA.16816.F32.BF16 R28, R152.reuse, R150, R28 ;  /* 0x00000096981c723c */ /* 0x040ff0000004181c */
[C---:B-----5:R-:W-:Y:S08]  /*e7b0*/  HMMA.16816.F32.BF16 R32, R152.reuse, R160, R32 ;  /* 0x000000a09820723c */ /* 0x060ff00000041820 */
[----:B------:R-:W-:Y:S01]  /*e7c0*/  HMMA.16816.F32.BF16 R36, R152, R162, R36 ;  /* 0x000000a29824723c */ /* 0x000fe20000041824 */
[----:B------:R-:W-:-:S07]  /*e7d0*/  @!P1 BRA `(.L_x_2349) ;  /* 0x0000018000009947 */ /* 0x000fce0003800000 */
        /* <DEDUP_REMOVED lines=13> */
.L_x_2351:
[----:B------:R-:W-:Y:S04]  /*e8b0*/  MOV R145, c[0x0][0x32c] ;  /* 0x0000cb0000917a02 */ /* 0x000fe80000000f00 */
[----:B------:R-:W-:Y:S11]  /*e8c0*/  ISETP.NE.AND P0, PT, R145, 0x1, PT ;  /* 0x000000019100780c */ /* 0x000ff60003f05270 */
[----:B------:R-:W-:Y:S02]  /*e8d0*/  @!UPT UIADD3 URZ, URZ, URZ, URZ ;  /* 0x0000003f3f3ff290 */ /* 0x000fe4000fffe03f */
[----:B------:R-:W-:Y:S05]  /*e8e0*/  @P0 IMAD.HI.U32 R145, R3, c[0x0][0x330], RZ ;  /* 0x0000cc0003910a27 */ /* 0x000fea00078e00ff */
[----:B------:R-:W-:Y:S02]  /*e8f0*/  @P0 SHF.R.U32.HI R3, RZ, c[0x0][0x334], R145 ;  /* 0x0000cd00ff030a19 */ /* 0x000fe40000011691 */
.L_x_2352:
[----:B------:R-:W-:Y:S05]  /*e900*/  BSYNC B0 ;  /* 0x0000000000007941 */ /* 0x000fea0003800000 */
.L_x_2350:
[----:B------:R-:W-:Y:S04]  /*e910*/  IMAD R3, R3, c[0x0][0x32c], -R156 ;  /* 0x0000cb0003037a24 */ /* 0x000fe800078e0a9c */
[----:B------:R-:W-:Y:S05]  /*e920*/  IMAD.IADD R3, R3, 0x1, -R197 ;  /* 0x0000000103037824 */ /* 0x000fea00078e0ac5 */
[----:B------:R-:W-:Y:S02]  /*e930*/  IMNMX R0, R0, R3, !PT ;  /* 0x0000000300007217 */ /* 0x000fe40007800200 */
[----:B------:R-:W-:Y:S04]  /*e940*/  IADD3 R3, R3, c[0x0][0x32c], RZ ;  /* 0x0000cb0003037a10 */ /* 0x000fe80007ffe0ff */
[----:B------:R-:W-:Y:S02]  /*e950*/  IMNMX R2, R2, R3, PT ;  /* 0x0000000302027217 */ /* 0x000fe40003800200 */
.L_x_2349:
[----:B------:R-:W-:Y:S01]  /*e960*/  ISETP.GT.AND P2, PT, R180, -0x1, PT ;  /* 0xffffffffb400780c */ /* 0x000fe20003f44270 */
[----:B------:R-:W1:Y:S03]  /*e970*/  SHFL.IDX PT, R8, R8, 0x1, 0x1c1f ;  /* 0x003c1f0008087f89 */ /* 0x000e6600000e0000 */
[----:B------:R-:W-:Y:S04]  /*e980*/  ISETP.GT.AND P0, PT, R0, RZ, P2 ;  /* 0x000000ff0000720c */ /* 0x000fe80001704270 */
[----:B------:R-:W-:Y:S04]  /*e990*/  ISETP.LT.OR P0, PT, R2, 0x1, P0 ;  /* 0x000000010200780c */ /* 0x000fe80000701670 */
[----:B------:R-:W-:Y:S02]  /*e9a0*/  FSEL R145, R4, -INF , !P0 ;  /* 0xff80000004917808 */ /* 0x000fe40004000000 */
[----:B------:R-:W-:Y:S04]  /*e9b0*/  ISETP.GT.AND P0, PT, R0, 0x1, P2 ;  /* 0x000000010000780c */ /* 0x000fe80001704270 */
[----:B------:R-:W-:Y:S04]  /*e9c0*/  ISETP.LT.OR P0, PT, R2, 0x2, P0 ;  /* 0x000000020200780c */ /* 0x000fe80000701670 */
[----:B------:R-:W-:Y:S02]  /*e9d0*/  FSEL R146, R5, -INF , !P0 ;  /* 0xff80000005927808 */ /* 0x000fe40004000000 */
[----:B------:R-:W-:Y:S01]  /*e9e0*/  ISETP.GT.AND P0, PT, R0, 0x8, P2 ;  /* 0x000000080000780c */ /* 0x000fe20001704270 */
[--C-:B-1----:R-:W-:Y:S02]  /*e9f0*/  IMAD.IADD R5, R144, 0x1, R8.reuse ;  /* 0x0000000190057824 */ /* 0x102fe400078e0208 */
[----:B------:R-:W-:Y:S01]  /*ea00*/  IMAD.IADD R4, R9, 0x1, R8 ;  /* 0x0000000109047824 */ /* 0x000fe200078e0208 */
        /* <DEDUP_REMOVED lines=55> */
.L_x_2355:
[----:B------:R-:W-:Y:S04]  /*ed80*/  MOV R2, c[0x0][0x32c] ;  /* 0x0000cb0000027a02 */ /* 0x000fe80000000f00 */
[----:B------:R-:W-:Y:S11]  /*ed90*/  ISETP.NE.AND P0, PT, R2, 0x1, PT ;  /* 0x000000010200780c */ /* 0x000ff60003f05270 */
[----:B------:R-:W-:Y:S02]  /*eda0*/  @!UPT UIADD3 URZ, URZ, URZ, URZ ;  /* 0x0000003f3f3ff290 */ /* 0x000fe4000fffe03f */
[----:B------:R-:W-:Y:S05]  /*edb0*/  @P0 IMAD.HI.U32 R2, R0, c[0x0][0x330], RZ ;  /* 0x0000cc0000020a27 */ /* 0x000fea00078e00ff */
[----:B------:R-:W-:Y:S02]  /*edc0*/  @P0 SHF.R.U32.HI R0, RZ, c[0x0][0x334], R2 ;  /* 0x0000cd00ff000a19 */ /* 0x000fe40000011602 */
.L_x_2356:
[----:B------:R-:W-:Y:S05]  /*edd0*/  BSYNC B0 ;  /* 0x0000000000007941 */ /* 0x000fea0003800000 */
.L_x_2354:
[----:B------:R-:W-:Y:S04]  /*ede0*/  IMAD R0, R0, c[0x0][0x32c], -R156 ;  /* 0x0000cb0000007a24 */ /* 0x000fe800078e0a9c */
[----:B------:R-:W-:Y:S05]  /*edf0*/  IMAD.IADD R0, R0, 0x1, -R197 ;  /* 0x0000000100007824 */ /* 0x000fea00078e0ac5 */
[----:B------:R-:W-:Y:S02]  /*ee00*/  IMNMX R4, R4, R0, !PT ;  /* 0x0000000004047217 */ /* 0x000fe40007800200 */
[----:B------:R-:W-:Y:S04]  /*ee10*/  IADD3 R0, R0, c[0x0][0x32c], RZ ;  /* 0x0000cb0000007a10 */ /* 0x000fe80007ffe0ff */
[----:B------:R-:W-:Y:S02]  /*ee20*/  IMNMX R5, R5, R0, PT ;  /* 0x0000000005057217 */ /* 0x000fe40003800200 */
.L_x_2353:
[----:B------:R-:W-:Y:S01]  /*ee30*/  FMNMX.FTZ R0, R145, R104, !PT ;  /* 0x0000006891007209 */ /* 0x000fe20007810000 */
[----:B------:R-:W-:Y:S04]  /*ee40*/  DEPBAR.LE SB0, 0x2 ;  /* 0x000080800000791a */ /* 0x000fe80000000000 */
[----:B------:R-:W-:Y:S01]  /*ee50*/  FMNMX.FTZ R0, R146, R0, !PT ;  /* 0x0000000092007209 */ /* 0x000fe20007810000 */
[----:B------:R-:W-:Y:S01]  /*ee60*/  BAR.SYNC.DEFER_BLOCKING 0x0 ;  /* 0x0000000000007b1d */ /* 0x000fe20000010000 */
        /* <DEDUP_REMOVED lines=30> */
[----:B------:R-:W-:Y:S02]  /*f050*/  FMUL.FTZ R0, R0, c[0x0][0x2d0] ;  /* 0x0000b40000007a20 */ /* 0x000fe40000410000 */
[--C-:B------:R-:W-:Y:S01]  /*f060*/  FFMA.FTZ R146, R146, c[0x0][0x2d0], -R2.reuse ;  /* 0x0000b40092927a23 */ /* 0x100fe20000010802 */
[----:B------:R-:W-:Y:S01]  /*f070*/  FSEL R6, R6, -INF , !P0 ;  /* 0xff80000006067808 */ /* 0x000fe20004000000 */
[----:B------:R-:W-:Y:S01]  /*f080*/  MUFU.EX2 R145, R145 ;  /* 0x0000009100917308 */ /* 0x000fe20000000800 */
[----:B------:R-:W-:Y:S01]  /*f090*/  ISETP.GT.AND P0, PT, R4, 0x1, P2 ;  /* 0x000000010400780c */ /* 0x000fe20001704270 */
[--C-:B------:R-:W-:Y:S02]  /*f0a0*/  FFMA.FTZ R162, R17, c[0x0][0x2d0], -R2.reuse ;  /* 0x0000b40011a27a23 */ /* 0x100fe40000010802 */
[--C-:B------:R-:W-:Y:S01]  /*f0b0*/  FFMA.FTZ R191, R32, c[0x0][0x2d0], -R2.reuse ;  /* 0x0000b40020bf7a23 */ /* 0x100fe20000010802 */
[----:B------:R-:W-:Y:S01]  /*f0c0*/  ISETP.LT.OR P0, PT, R5, 0x2, P0 ;  /* 0x000000020500780c */ /* 0x000fe20000701670 */
[--C-:B------:R-:W-:Y:S02]  /*f0d0*/  FFMA.FTZ R190, R33, c[0x0][0x2d0], -R2.reuse ;  /* 0x0000b40021be7a23 */ /* 0x100fe40000010802 */
[--C-:B------:R-:W-:Y:S01]  /*f0e0*/  FFMA.FTZ R189, R36, c[0x0][0x2d0], -R2.reuse ;  /* 0x0000b40024bd7a23 */ /* 0x100fe20000010802 */
[----:B------:R-:W-:Y:S01]  /*f0f0*/  FSEL R7, R7, -INF , !P0 ;  /* 0xff80000007077808 */ /* 0x000fe20004000000 */
[----:B------:R-:W1:Y:S01]  /*f100*/  MUFU.EX2 R0, R0 ;  /* 0x0000000000007308 */ /* 0x000e620000000800 */
[----:B------:R-:W-:Y:S01]  /*f110*/  ISETP.GT.AND P0, PT, R4, 0x8, P2 ;  /* 0x000000080400780c */ /* 0x000fe20001704270 */
[--C-:B------:R-:W-:Y:S02]  /*f120*/  FFMA.FTZ R12, R12, c[0x0][0x2d0], -R2.reuse ;  /* 0x0000b4000c0c7a23 */ /* 0x100fe40000010802 */
[--C-:B------:R-:W-:Y:S01]  /*f130*/  FFMA.FTZ R13, R13, c[0x0][0x2d0], -R2.reuse ;  /* 0x0000b4000d0d7a23 */ /* 0x100fe20000010802 */
[----:B------:R-:W-:Y:S01]  /*f140*/  ISETP.LT.OR P0, PT, R5, 0x9, P0 ;  /* 0x000000090500780c */ /* 0x000fe20000701670 */
[--C-:B------:R-:W-:Y:S02]  /*f150*/  FFMA.FTZ R163, R16, c[0x0][0x2d0], -R2.reuse ;  /* 0x0000b40010a37a23 */ /* 0x100fe40000010802 */
        /* <DEDUP_REMOVED lines=10> */
[--C-:B------:R-:W-:Y:S01]  /*f200*/  FFMA.FTZ R167, R29, c[0x0][0x2d0], -R2.reuse ;  /* 0x0000b4001da77a23 */ /* 0x100fe20000010802 */
[----:B------:R-:W-:Y:S01]  /*f210*/  ISETP.GT.AND P0, PT, R4, 0x10, P2 ;  /* 0x000000100400780c */ /* 0x000fe20001704270 */
[----:B------:R-:W-:Y:S01]  /*f220*/  FFMA.FTZ R188, R3, c[0x0][0x2d0], -R2 ;  /* 0x0000b40003bc7a23 */ /* 0x000fe20000010802 */
[----:B------:R-:W-:Y:S01]  /*f230*/  MUFU.EX2 R12, R12 ;  /* 0x0000000c000c7308 */ /* 0x000fe20000000800 */
[C---:B-1----:R-:W-:Y:S01]  /*f240*/  FFMA.FTZ R2, R0.reuse, R192, R145 ;  /* 0x000000c000027223 */ /* 0x042fe20000010091 */
[C---:B------:R-:W-:Y:S01]  /*f250*/  ISETP.LT.OR P0, PT, R5.reuse, 0x11, P0 ;  /* 0x000000110500780c */ /* 0x040fe20000701670 */
[C---:B------:R-:W-:Y:S02]  /*f260*/  FMUL.FTZ R32, R0.reuse, R116 ;  /* 0x0000007400207220 */ /* 0x040fe40000410000 */
[----:B------:R-:W-:Y:S01]  /*f270*/  FMUL.FTZ R33, R0, R117 ;  /* 0x0000007500217220 */ /* 0x000fe20000410000 */
[----:B------:R-:W-:Y:S01]  /*f280*/  FSEL R150, R18, -INF , !P0 ;  /* 0xff80000012967808 */ /* 0x000fe20004000000 */
[----:B------:R-:W-:Y:S01]  /*f290*/  FMUL.FTZ R36, R0, R112 ;  /* 0x0000007000247220 */ /* 0x000fe20000410000 */
[----:B------:R-:W-:Y:S01]  /*f2a0*/  ISETP.GT.AND P0, PT, R4, 0x11, P2 ;  /* 0x000000110400780c */ /* 0x000fe20001704270 */
[C---:B------:R-:W-:Y:S01]  /*f2b0*/  FMUL.FTZ R37, R0.reuse, R113 ;  /* 0x0000007100257220 */ /* 0x040fe20000410000 */
[----:B------:R-:W1:Y:S01]  /*f2c0*/  MUFU.EX2 R13, R13 ;  /* 0x0000000d000d7308 */ /* 0x000e620000000800 */
        /* <DEDUP_REMOVED lines=20> */
[C---:B------:R-:W-:Y:S01]  /*f410*/  FMUL.FTZ R45, R0.reuse, R45 ;  /* 0x0000002d002d7220 */ /* 0x040fe20000410000 */
[----:B-1----:R-:W-:Y:S01]  /*f420*/  F2FP.BF16.PACK_AB R146, R13, R12 ;  /* 0x0000000c0d92723e */ /* 0x002fe200000010ff */
        /* <DEDUP_REMOVED lines=48> */
[----:B------:R-:W-:Y:S03]  /*f730*/  FMUL.FTZ R101, R0, R101 ;  /* 0x0000006500657220 */ /* 0x000fe60000410000 */
[----:B------:R-:W-:Y:S04]  /*f740*/  ISETP.LT.OR P0, PT, R5, 0x32, P0 ;  /* 0x000000320500780c */ /* 0x000fe80000701670 */
[----:B------:R-:W-:Y:S02]  /*f750*/  FSEL R166, R35, -INF , !P0 ;  /* 0xff80000023a67808 */ /* 0x000fe40004000000 */
[----:B------:R-:W-:Y:S01]  /*f760*/  ISETP.GT.AND P0, PT, R4, 0x39, P2 ;  /* 0x000000390400780c */ /* 0x000fe20001704270 */
[----:B------:R-:W-:Y:S01]  /*f770*/  FADD.FTZ R4, R144, R2 ;  /* 0x0000000290047221 */ /* 0x000fe20000010000 */
[----:B------:R-:W-:Y:S02]  /*f780*/  FMNMX.FTZ R2, R6, R105, !PT ;  /* 0x0000006906027209 */ /* 0x000fe40007810000 */
[----:B------:R-:W-:Y:S01]  /*f790*/  ISETP.LT.OR P0, PT, R5, 0x3a, P0 ;  /* 0x0000003a0500780c */ /* 0x000fe20000701670 */
[----:B------:R-:W-:Y:S01]  /*f7a0*/  FMUL.FTZ R5, R0, R141 ;  /* 0x0000008d00057220 */ /* 0x000fe20000410000 */
[----:B------:R-:W-:Y:S02]  /*f7b0*/  FMNMX.FTZ R2, R7, R2, !PT ;  /* 0x0000000207027209 */ /* 0x000fe40007810000 */
[----:B------:R-:W-:Y:S02]  /*f7c0*/  FSEL R104, R39, -INF , !P0 ;  /* 0xff80000027687808 */ /* 0x000fe40004000000 */
[----:B------:R-:W-:Y:S02]  /*f7d0*/  FMNMX.FTZ R2, R147, R2, !PT ;  /* 0x0000000293027209 */ /* 0x000fe40007810000 */
[----:B------:R-:W-:Y:S02]  /*f7e0*/  F2FP.BF16.PACK_AB R144, R144, R145 ;  /* 0x000000919090723e */ /* 0x000fe400000010ff */
        /* <DEDUP_REMOVED lines=20> */
[C---:B------:R-:W-:Y:S02]  /*f930*/  FMUL.FTZ R148, R8.reuse, c[0x0][0x2d0] ;  /* 0x0000b40008947a20 */ /* 0x040fe40000410000 */
[----:B------:R-:W-:Y:S01]  /*f940*/  FADD.FTZ R159, R13, R2 ;  /* 0x000000020d9f7221 */ /* 0x000fe20000010000 */
[----:B------:R-:W-:Y:S01]  /*f950*/  FSEL R2, R8, RZ, P0 ;  /* 0x000000ff08027208 */ /* 0x000fe20000000000 */
[----:B------:R-:W-:Y:S01]  /*f960*/  FMUL.FTZ R13, R0, R137 ;  /* 0x00000089000d7220 */ /* 0x000fe20000410000 */
[----:B------:R-:W-:Y:S01]  /*f970*/  FSEL R148, R148, RZ, P0 ;  /* 0x000000ff94947208 */ /* 0x000fe20000000000 */
[----:B------:R-:W-:Y:S02]  /*f980*/  FMUL.FTZ R4, R0, R140 ;  /* 0x0000008c00047220 */ /* 0x000fe40000410000 */
[----:B------:R-:W-:Y:S02]  /*f990*/  FADD.FTZ R2, -R2, R105 ;  /* 0x0000006902027221 */ /* 0x000fe40000010100 */
[--C-:B------:R-:W-:Y:S02]  /*f9a0*/  FFMA.FTZ R145, R6, c[0x0][0x2d0], -R148.reuse ;  /* 0x0000b40006917a23 */ /* 0x100fe40000010894 */
[----:B------:R-:W-:Y:S02]  /*f9b0*/  FMUL.FTZ R2, R2, c[0x0][0x2d0] ;  /* 0x0000b40002027a20 */ /* 0x000fe40000410000 */
[--C-:B------:R-:W-:Y:S02]  /*f9c0*/  FFMA.FTZ R7, R7, c[0x0][0x2d0], -R148.reuse ;  /* 0x0000b40007077a23 */ /* 0x100fe40000010894 */
[----:B------:R-:W-:Y:S01]  /*f9d0*/  MUFU.EX2 R145, R145 ;  /* 0x0000009100917308 */ /* 0x000fe20000000800 */
[--C-:B------:R-:W-:Y:S09]  /*f9e0*/  FFMA.FTZ R3, R147, c[0x0][0x2d0], -R148.reuse ;  /* 0x0000b40093037a23 */ /* 0x100ff20000010894 */
[----:B------:R-:W1:Y:S10]  /*f9f0*/  MUFU.EX2 R2, R2 ;  /* 0x0000000200027308 */ /* 0x000e740000000800 */
[----:B------:R-:W2:Y:S10]  /*fa00*/  MUFU.EX2 R0, R7 ;  /* 0x0000000700007308 */ /* 0x000eb40000000800 */
[----:B------:R-:W3:Y:S01]  /*fa10*/  MUFU.EX2 R3, R3 ;  /* 0x0000000300037308 */ /* 0x000ee20000000800 */
[C---:B-1----:R-:W-:Y:S02]  /*fa20*/  FFMA.FTZ R105, R2.reuse, R193, R145 ;  /* 0x000000c102697223 */ /* 0x042fe40000010091 */
[C---:B------:R-:W-:Y:S02]  /*fa30*/  FMUL.FTZ R38, R2.reuse, R114 ;  /* 0x0000007202267220 */ /* 0x040fe40000410000 */
[C---:B------:R-:W-:Y:S02]  /*fa40*/  FMUL.FTZ R39, R2.reuse, R115 ;  /* 0x0000007302277220 */ /* 0x040fe40000410000 */
[C---:B------:R-:W-:Y:S02]  /*fa50*/  FMUL.FTZ R14, R2.reuse, R138 ;  /* 0x0000008a020e7220 */ /* 0x040fe40000410000 */
[----:B------:R-:W-:Y:S01]  /*fa60*/  FMUL.FTZ R15, R2, R139 ;  /* 0x0000008b020f7220 */ /* 0x000fe20000410000 */
[C---:B--2---:R-:W-:Y:S01]  /*fa70*/  F2FP.BF16.PACK_AB R145, R0.reuse, R145 ;  /* 0x000000910091723e */ /* 0x044fe200000010ff */
[----:B------:R-:W-:Y:S01]  /*fa80*/  FADD.FTZ R105, R0, R105 ;  /* 0x0000006900697221 */ /* 0x000fe20000010000 */
[----:B------:R-:W-:Y:S01]  /*fa90*/  IADD3 R0, R178, R168, RZ ;  /* 0x000000a8b2007210 */ /* 0x000fe20007ffe0ff */
[C---:B------:R-:W-:Y:S02]  /*faa0*/  FMUL.FTZ R34, R2.reuse, R118 ;  /* 0x0000007602227220 */ /* 0x040fe40000410000 */
[C---:B------:R-:W-:Y:S02]  /*fab0*/  FMUL.FTZ R35, R2.reuse, R119 ;  /* 0x0000007702237220 */ /* 0x040fe40000410000 */
[----:B------:R-:W1:Y:S01]  /*fac0*/  LDSM.16.MT88.4 R112, [R0] ;  /* 0x000000000070783b */ /* 0x000e620000004200 */
[C---:B------:R-:W-:Y:S02]  /*fad0*/  FMUL.FTZ R6, R2.reuse, R142 ;  /* 0x0000008e02067220 */ /* 0x040fe40000410000 */
[C---:B------:R-:W-:Y:S02]  /*fae0*/  FMUL.FTZ R7, R2.reuse, R143 ;  /* 0x0000008f02077220 */ /* 0x040fe40000410000 */
[C---:B------:R-:W-:Y:S02]  /*faf0*/  FMUL.FTZ R18, R2.reuse, R134 ;  /* 0x0000008602127220 */ /* 0x040fe40000410000 */
[C---:B------:R-:W-:Y:S01]  /*fb00*/  FMUL.FTZ R19, R2.reuse, R135 ;  /* 0x0000008702137220 */ /* 0x040fe20000410000 */
[----:B------:R-:W-:Y:S01]  /*fb10*/  LDSM.16.MT88.4 R116, [R0+0x800] ;  /* 0x000800000074783b */ /* 0x000fe20000004200 */
[C---:B------:R-:W-:Y:S02]  /*fb20*/  FMUL.FTZ R22, R2.reuse, R130 ;  /* 0x0000008202167220 */ /* 0x040fe40000410000 */
[C---:B------:R-:W-:Y:S02]  /*fb30*/  FMUL.FTZ R23, R2.reuse, R131 ;  /* 0x0000008302177220 */ /* 0x040fe40000410000 */
[C---:B------:R-:W-:Y:S02]  /*fb40*/  FMUL.FTZ R26, R2.reuse, R126 ;  /* 0x0000007e021a7220 */ /* 0x040fe40000410000 */
[C---:B------:R-:W-:Y:S01]  /*fb50*/  FMUL.FTZ R27, R2.reuse, R127 ;  /* 0x0000007f021b7220 */ /* 0x040fe20000410000 */
[----:B------:R-:W-:Y:S01]  /*fb60*/  LDSM.16.MT88.4 R136, [R0+0x1800] ;  /* 0x001800000088783b */ /* 0x000fe20000004200 */
        /* <DEDUP_REMOVED lines=35> */
[--C-:B------:R-:W-:Y:S02]  /*fda0*/  FFMA.FTZ R2, R149, c[0x0][0x2d0], -R148.reuse ;  /* 0x0000b40095027a23 */ /* 0x100fe40000010894 */
[----:B---3--:R-:W-:Y:S01]  /*fdb0*/  FADD.FTZ R131, R3, R105 ;  /* 0x0000006903837221 */ /* 0x008fe20000010000 */
[----:B------:R-:W-:Y:S01]  /*fdc0*/  IADD3 R105, R179, R168, RZ ;  /* 0x000000a8b3697210 */ /* 0x000fe20007ffe0ff */
[----:B------:R-:W2:Y:S02]  /*fdd0*/  MUFU.EX2 R123, R2 ;  /* 0x00000002007b7308 */ /* 0x000ea40000000800 */
[----:B--2---:R-:W-:Y:S02]  /*fde0*/  F2FP.BF16.PACK_AB R147, R123, R3 ;  /* 0x000000037b93723e */ /* 0x004fe400000010ff */
[C---:B------:R-:W-:Y:S02]  /*fdf0*/  IADD3 R2, R176.reuse, R0, RZ ;  /* 0x00000000b0027210 */ /* 0x040fe40007ffe0ff */
[----:B------:R-:W-:Y:S03]  /*fe00*/  IADD3 R3, R176, R105, RZ ;  /* 0x00000069b0037210 */ /* 0x000fe60007ffe0ff */
        /* <DEDUP_REMOVED lines=36> */
[----:B------:R1:W-:Y:S01]  /*10050*/  MUFU.EX2 R121, R112 ;  /* 0x0000007000797308 */ /* 0x0003e20000000800 */
[----:B------:R-:W-:Y:S03]  /*10060*/  FADD.FTZ R113, R120, R159 ;  /* 0x0000009f78717221 */ /* 0x000fe60000010000 */
[----:B------:R-:W-:Y:S01]  /*10070*/  F2FP.BF16.PACK_AB R114, R160, R161 ;  /* 0x000000a1a072723e */ /* 0x000fe200000010ff */
[----:B------:R-:W-:Y:S04]  /*10080*/  FADD.FTZ R129, R122, R113 ;  /* 0x000000717a817221 */ /* 0x000fe80000010000 */
[--C-:B-1----:R-:W-:Y:S04]  /*10090*/  FFMA.FTZ R112, R151, c[0x0][0x2d0], -R148.reuse ;  /* 0x0000b40097707a23 */ /* 0x102fe80000010894 */
[----:B------:R1:W2:Y:S02]  /*100a0*/  MUFU.EX2 R128, R112 ;  /* 0x0000007000807308 */ /* 0x0002a40000000800 */
[--C-:B-1----:R-:W-:Y:S01]  /*100b0*/  FFMA.FTZ R112, R152, c[0x0][0x2d0], -R148.reuse ;  /* 0x0000b40098707a23 */ /* 0x102fe20000010894 */
[----:B--2---:R-:W-:Y:S07]  /*100c0*/  F2FP.BF16.PACK_AB R113, R128, R121 ;  /* 0x000000798071723e */ /* 0x004fee00000010ff */
[----:B------:R-:W-:Y:S10]  /*100d0*/  MUFU.EX2 R152, R184 ;  /* 0x000000b800987308 */ /* 0x000ff40000000800 */
[----:B------:R1:W-:Y:S02]  /*100e0*/  MUFU.EX2 R124, R112 ;  /* 0x00000070007c7308 */ /* 0x0003e40000000800 */
[--C-:B-1----:R-:W-:Y:S08]  /*100f0*/  FFMA.FTZ R112, R153, c[0x0][0x2d0], -R148.reuse ;  /* 0x0000b40099707a23 */ /* 0x102ff00000010894 */
[----:B------:R1:W2:Y:S02]  /*10100*/  MUFU.EX2 R130, R112 ;  /* 0x0000007000827308 */ /* 0x0002a40000000800 */
[----:B-1----:R-:W-:Y:S01]  /*10110*/  F2FP.BF16.PACK_AB R112, R122, R120 ;  /* 0x000000787a70723e */ /* 0x002fe200000010ff */
[--C-:B------:R-:W-:Y:S01]  /*10120*/  FFMA.FTZ R120, R154, c[0x0][0x2d0], -R148.reuse ;  /* 0x0000b4009a787a23 */ /* 0x100fe20000010894 */
[----:B--2---:R-:W-:Y:S06]  /*10130*/  F2FP.BF16.PACK_AB R115, R130, R124 ;  /* 0x0000007c8273723e */ /* 0x004fec00000010ff */
[----:B------:R-:W-:Y:S01]  /*10140*/  MUFU.EX2 R154, R191 ;  /* 0x000000bf009a7308 */ /* 0x000fe20000000800 */
[C---:B------:R-:W-:Y:S09]  /*10150*/  HMMA.16816.F32.BF16 R4, R112.reuse, R116, R4 ;  /* 0x000000747004723c */ /* 0x040ff20000041804 */
[----:B------:R1:W-:Y:S01]  /*10160*/  MUFU.EX2 R125, R120 ;  /* 0x00000078007d7308 */ /* 0x0003e20000000800 */
[C---:B------:R-:W-:Y:S01]  /*10170*/  HMMA.16816.F32.BF16 R12, R112.reuse, R118, R12 ;  /* 0x00000076700c723c */ /* 0x040fe2000004180c */
[----:B------:R-:W2:Y:S02]  /*10180*/  LDSM.16.MT88.4 R116, [R2+0x800] ;  /* 0x000800000274783b */ /* 0x000ea40000004200 */
[--C-:B-1----:R-:W-:Y:S06]  /*10190*/  FFMA.FTZ R120, R155, c[0x0][0x2d0], -R148.reuse ;  /* 0x0000b4009b787a23 */ /* 0x102fec0000010894 */
[----:B------:R-:W1:Y:S10]  /*101a0*/  MUFU.EX2 R155, R190 ;  /* 0x000000be009b7308 */ /* 0x000e740000000800 */
[----:B------:R-:W3:Y:S01]  /*101b0*/  MUFU.EX2 R127, R120 ;  /* 0x00000078007f7308 */ /* 0x000ee20000000800 */
[C---:B--2---:R-:W-:Y:S03]  /*101c0*/  HMMA.16816.F32.BF16 R16, R112.reuse, R116, R16 ;  /* 0x000000747010723c */ /* 0x044fe60000041810 */
[----:B-1----:R-:W-:Y:S05]  /*101d0*/  F2FP.BF16.PACK_AB R144, R155, R154 ;  /* 0x0000009a9b90723e */ /* 0x002fea00000010ff */
        /* <DEDUP_REMOVED lines=32> */
[----:B------:R-:W-:Y:S06]  /*103e0*/  MUFU.EX2 R157, R189 ;  /* 0x000000bd009d7308 */ /* 0x000fec0000000800 */
[----:B------:R-:W-:Y:S01]  /*103f0*/  FFMA.FTZ R112, R158, c[0x0][0x2d0], -R148 ;  /* 0x0000b4009e707a23 */ /* 0x000fe20000010894 */
[----:B------:R-:W-:Y:S01]  /*10400*/  F2FP.BF16.PACK_AB R114, R167, R152 ;  /* 0x00000098a772723e */ /* 0x000fe200000010ff */
[----:B------:R-:W-:Y:S02]  /*10410*/  FADD.FTZ R113, R161, R129 ;  /* 0x00000081a1717221 */ /* 0x000fe40000010000 */
[----:B------:R1:W-:Y:S02]  /*10420*/  MUFU.EX2 R126, R116 ;  /* 0x00000074007e7308 */ /* 0x0003e40000000800 */
[----:B------:R-:W-:Y:S01]  /*10430*/  FADD.FTZ R129, R160, R113 ;  /* 0x00000071a0817221 */ /* 0x000fe20000010000 */
[----:B---3--:R-:W-:Y:S07]  /*10440*/  F2FP.BF16.PACK_AB R113, R127, R125 ;  /* 0x0000007d7f71723e */ /* 0x008fee00000010ff */
[----:B------:R2:W3:Y:S10]  /*10450*/  MUFU.EX2 R153, R112 ;  /* 0x0000007000997308 */ /* 0x0004f40000000800 */
[----:B------:R-:W4:Y:S01]  /*10460*/  MUFU.EX2 R158, R188 ;  /* 0x000000bc009e7308 */ /* 0x000f220000000800 */
[----:B-1----:R-:W1:Y:S01]  /*10470*/  LDSM.16.MT88.4 R116, [R0+0x1000] ;  /* 0x001000000074783b */ /* 0x002e620000004200 */
[----:B--2---:R-:W-:Y:S01]  /*10480*/  FADD.FTZ R112, R123, R131 ;  /* 0x000000837b707221 */ /* 0x004fe20000010000 */
[----:B---3--:R-:W-:Y:S03]  /*10490*/  F2FP.BF16.PACK_AB R115, R153, R126 ;  /* 0x0000007e9973723e */ /* 0x008fe600000010ff */
[----:B------:R-:W-:Y:S03]  /*104a0*/  FADD.FTZ R112, R121, R112 ;  /* 0x0000007079707221 */ /* 0x000fe60000010000 */
[----:B------:R-:W2:Y:S01]  /*104b0*/  LDSM.16.MT88.4 R120, [R2+0x1000] ;  /* 0x001000000278783b */ /* 0x000ea20000004200 */
[----:B------:R-:W-:Y:S01]  /*104c0*/  FADD.FTZ R112, R128, R112 ;  /* 0x0000007080707221 */ /* 0x000fe20000010000 */
[----:B----4-:R-:W-:Y:S03]  /*104d0*/  F2FP.BF16.PACK_AB R146, R158, R157 ;  /* 0x0000009d9e92723e */ /* 0x010fe600000010ff */
        /* <DEDUP_REMOVED lines=8> */
[C---:B--2---:R-:W-:Y:S04]  /*10560*/  HMMA.16816.F32.BF16 R16, R112.reuse, R120, R16 ;  /* 0x000000787010723c */ /* 0x044fe80000041810 */
[----:B------:R-:W-:Y:S04]  /*10570*/  FADD.FTZ R124, R133, R124 ;  /* 0x0000007c857c7221 */ /* 0x000fe80000010000 */
[C---:B------:R-:W-:Y:S01]  /*10580*/  HMMA.16816.F32.BF16 R20, R112.reuse, R122, R20 ;  /* 0x0000007a7014723c */ /* 0x040fe20000041814 */
[----:B------:R-:W2:Y:S03]  /*10590*/  LDSM.16.MT88.4 R120, [R3+0x1000] ;  /* 0x001000000378783b */ /* 0x000ea60000004200 */
[----:B------:R-:W-:Y:S04]  /*105a0*/  FADD.FTZ R152, R152, R124 ;  /* 0x0000007c98987221 */ /* 0x000fe80000010000 */
        /* <DEDUP_REMOVED lines=30> */
[C---:B--2---:R-:W-:Y:S08]  /*10790*/  HMMA.16816.F32.BF16 R96, R112.reuse, R120, R96 ;  /* 0x000000787060723c */ /* 0x044ff00000041860 */
[----:B------:R-:W-:Y:S01]  /*107a0*/  HMMA.16816.F32.BF16 R100, R112, R122, R100 ;  /* 0x0000007a7064723c */ /* 0x000fe20000041864 */
[----:B------:R-:W-:Y:S03]  /*107b0*/  LDSM.16.MT88.4 R112, [R3+0x1800] ;  /* 0x001800000370783b */ /* 0x000fe60000004200 */
[--C-:B-1----:R-:W-:Y:S01]  /*107c0*/  FFMA.FTZ R116, R164, c[0x0][0x2d0], -R148.reuse ;  /* 0x0000b400a4747a23 */ /* 0x102fe20000010894 */
[----:B---3--:R-:W-:Y:S01]  /*107d0*/  F2FP.BF16.PACK_AB R145, R150, R151 ;  /* 0x000000979691723e */ /* 0x008fe200000010ff */
[----:B------:R-:W-:Y:S02]  /*107e0*/  FFMA.FTZ R148, R104, c[0x0][0x2d0], -R148 ;  /* 0x0000b40068947a23 */ /* 0x000fe40000010894 */
[----:B------:R1:W-:Y:S01]  /*107f0*/  MUFU.EX2 R149, R116 ;  /* 0x0000007400957308 */ /* 0x0003e20000000800 */
[----:B------:R-:W-:Y:S04]  /*10800*/  FADD.FTZ R104, R125, R117 ;  /* 0x000000757d687221 */ /* 0x000fe80000010000 */
[----:B------:R-:W-:Y:S04]  /*10810*/  FADD.FTZ R104, R127, R104 ;  /* 0x000000687f687221 */ /* 0x000fe80000010000 */
[----:B------:R-:W-:Y:S01]  /*10820*/  FADD.FTZ R104, R126, R104 ;  /* 0x000000687e687221 */ /* 0x000fe20000010000 */
        /* <DEDUP_REMOVED lines=10> */
[----:B------:R5:W-:Y:S07]  /*108d0*/  LDSM.16.MT88.4 R20, [R2+0x5800] ;  /* 0x005800000214783b */ /* 0x000bee0000004200 */
[C---:B-1----:R-:W-:Y:S01]  /*108e0*/  HMMA.16816.F32.BF16 R124, R144.reuse, R116, R24 ;  /* 0x00000074907c723c */ /* 0x042fe20000041818 */
[----:B------:R-:W-:Y:S07]  /*108f0*/  LDSM.16.MT88.4 R24, [R105+0x5800] ;  /* 0x005800006918783b */ /* 0x000fee0000004200 */
[C---:B------:R-:W-:Y:S08]  /*10900*/  HMMA.16816.F32.BF16 R120, R144.reuse, R118, R28 ;  /* 0x000000769078723c */ /* 0x040ff0000004181c */
[C---:B------:R-:W-:Y:S04]  /*10910*/  HMMA.16816.F32.BF16 R116, R144.reuse, R112, R32 ;  /* 0x000000709074723c */ /* 0x040fe80000041820 */
[----:B-----5:R-:W-:Y:S04]  /*10920*/  FADD.FTZ R2, R167, R152 ;  /* 0x00000098a7027221 */ /* 0x020fe80000010000 */
[C---:B------:R-:W-:Y:S04]  /*10930*/  HMMA.16816.F32.BF16 R112, R144.reuse, R114, R36 ;  /* 0x000000729070723c */ /* 0x040fe80000041824 */
[----:B------:R-:W-:Y:S04]  /*10940*/  FADD.FTZ R2, R154, R2 ;  /* 0x000000029a027221 */ /* 0x000fe80000010000 */
        /* <DEDUP_REMOVED lines=31> */
[----:B------:R-:W-:Y:S01]  /*10b40*/  IMAD.MOV.U32 R181, RZ, RZ, RZ ;  /* 0x000000ffffb57224 */ /* 0x000fe200078e00ff */
[----:B------:R-:W-:Y:S01]  /*10b50*/  ISETP.NE.AND P0, PT, R245, c[0x0][0x2b8], PT ;  /* 0x0000ae00f5007a0c */ /* 0x000fe20003f05270 */
[----:B------:R-:W-:Y:S01]  /*10b60*/  IMAD R6, R183, 0x3000, R224 ;  /* 0x00003000b7067824 */ /* 0x000fe200078e02e0 */
[----:B------:R-:W-:Y:S04]  /*10b70*/  IADD3 R2, R196, R156, R218 ;  /* 0x0000009cc4027210 */ /* 0x000fe80007ffe0da */
[----:B------:R-:W-:Y:S05]  /*10b80*/  IADD3 R2, R2, -0x80, RZ ;  /* 0xffffff8002027810 */ /* 0x000fea0007ffe0ff */
        /* <DEDUP_REMOVED lines=19> */
[----:B------:R-:W-:Y:S01]  /*10cc0*/  IMAD R4, R181, c[0x0][0x1f4], R4 ;  /* 0x00007d00b5047a24 */ /* 0x000fe200078e0204 */
[C---:B------:R-:W-:Y:S04]  /*10cd0*/  LEA R18, P0, R0.reuse, c[0x0][0x1c8], 0x1 ;  /* 0x0000720000127a11 */ /* 0x040fe800078008ff */
[----:B------:R-:W-:Y:S04]  /*10ce0*/  IADD3.X R5, R219, R3, R4, P1, !PT ;  /* 0x00000003db057210 */ /* 0x000fe80000ffe404 */
[----:B------:R-:W-:Y:S01]  /*10cf0*/  LEA.HI.X R5, R0, c[0x0][0x1cc], R5, 0x1, P0 ;  /* 0x0000730000057a11 */ /* 0x000fe200000f0c05 */
[----:B------:R-:W-:-:S05]  /*10d00*/  BRA.DIV ~URZ, `(.L_x_2359) ;  /* 0x0000d1527f007947 */ /* 0x000fca000b800000 */
[----:B------:R1:W2:Y:S02]  /*10d10*/  SHFL.IDX PT, R4, R5, RZ, 0x181f ;  /* 0x00181fff05047589 */ /* 0x0002a400000e0000 */
.L_x_2476:
[----:B------:R-:W-:-:S05]  /*10d20*/  BRA.DIV ~URZ, `(.L_x_2360) ;  /* 0x0000d1b27f007947 */ /* 0x000fca000b800000 */
[----:B------:R-:W3:Y:S01]  /*10d30*/  SHFL.IDX PT, R2, R18, RZ, 0x181f ;  /* 0x00181fff12027589 */ /* 0x000ee200000e0000 */
[----:B------:R-:W-:Y:S01]  /*10d40*/  IMAD.SHL.U32 R20, R187, 0x2, RZ ;  /* 0x00000002bb147824 */ /* 0x000fe200078e00ff */
[----:B------:R-:W-:Y:S01]  /*10d50*/  SHF.R.S32.HI R3, RZ, 0x1f, R187 ;  /* 0x0000001fff037819 */ /* 0x000fe200000114bb */
[C---:B------:R-:W-:Y:S01]  /*10d60*/  IMAD.SHL.U32 R15, R195.reuse, 0x2, RZ ;  /* 0x00000002c30f7824 */ /* 0x040fe200078e00ff */
[----:B------:R-:W-:Y:S01]  /*10d70*/  SHF.L.U64.HI R19, R195, 0x1, R206 ;  /* 0x00000001c3137819 */ /* 0x000fe200000102ce */
[----:B------:R-:W-:Y:S01]  /*10d80*/  IMAD.SHL.U32 R0, R6, 0x2, RZ ;  /* 0x0000000206007824 */ /* 0x000fe200078e00ff */
[----:B------:R-:W-:Y:S01]  /*10d90*/  SHF.L.U64.HI R21, R187, 0x1, R3 ;  /* 0x00000001bb157819 */ /* 0x000fe20000010203 */
[C---:B------:R-:W-:Y:S01]  /*10da0*/  IMAD.SHL.U32 R17, R194.reuse, 0x2, RZ ;  /* 0x00000002c2117824 */ /* 0x040fe200078e00ff */
[----:B------:R-:W-:Y:S02]  /*10db0*/  SHF.L.U64.HI R16, R194, 0x1, R205 ;  /* 0x00000001c2107819 */ /* 0x000fe400000102cd */
[----:B------:R-:W-:Y:S02]  /*10dc0*/  SEL R3, RZ, 0x10, P6 ;  /* 0x00000010ff037807 */ /* 0x000fe40003000000 */
[----:B------:R-:W-:Y:S02]  /*10dd0*/  SEL R14, RZ, 0x10, P4 ;  /* 0x00000010ff0e7807 */ /* 0x000fe40002000000 */
[----:B---3--:R-:W-:Y:S05]  /*10de0*/  IADD3 R12, P0, R2, R20, RZ ;  /* 0x00000014020c7210 */ /* 0x008fea0007f1e0ff */
[----:B--2---:R-:W-:Y:S01]  /*10df0*/  IMAD.X R13, R4, 0x1, R21, P0 ;  /* 0x00000001040d7824 */ /* 0x004fe200000e0615 */
[----:B------:R-:W-:Y:S04]  /*10e00*/  IADD3 R6, P0, R2, R15, RZ ;  /* 0x0000000f02067210 */ /* 0x000fe80007f1e0ff */
[----:B------:R-:W-:Y:S01]  /*10e10*/  @!PT LDS RZ, [RZ] ;  /* 0x00000000fffff984 */ /* 0x000fe20000000800 */
[----:B------:R-:W-:Y:S01]  /*10e20*/  @!PT LDS RZ, [RZ] ;  /* 0x00000000fffff984 */ /* 0x000fe20000000800 */
[----:B------:R2:W-:Y:S01]  /*10e30*/  LDGSTS.E.BYPASS.LTC128B.128 [R0+0xc100], [R12.64], !P5 ;  /* 0x0c1000000c007fae */ /* 0x0005e2000e901d4a */
[----:B------:R-:W-:Y:S05]  /*10e40*/  IMAD.X R7, R4, 0x1, R19, P0 ;  /* 0x0000000104077824 */ /* 0x000fea00000e0613 */
[----:B------:R3:W-:Y:S02]  /*10e50*/  LDGSTS.E.BYPASS.LTC128B.128 [R0+0xe100], [R6.64], !P4 ;  /* 0x0e10000006007fae */ /* 0x0007e4000e101d4a */
[----:B---3--:R-:W-:Y:S02]  /*10e60*/  IADD3 R6, P0, R2, R17, RZ ;  /* 0x0000001102067210 */ /* 0x008fe40007f1e0ff */
[----:B------:R-:W3:Y:S03]  /*10e70*/  SHFL.IDX PT, R2, R18, 0x1, 0x181f ;  /* 0x00381f0012027f89 */ /* 0x000ee600000e0000 */
[----:B------:R-:W-:Y:S02]  /*10e80*/  IMAD.X R7, R4, 0x1, R16, P0 ;  /* 0x0000000104077824 */ /* 0x000fe400000e0610 */
[----:B------:R4:W1:Y:S04]  /*10e90*/  SHFL.IDX PT, R4, R5, 0x1, 0x181f ;  /* 0x00381f0005047f89 */ /* 0x00086800000e0000 */
[----:B------:R2:W-:Y:S01]  /*10ea0*/  LDGSTS.E.BYPASS.LTC128B.128 [R0+0x10100], [R6.64], !P6 ;  /* 0x1010000006007fae */ /* 0x0005e2000f101d4a */
[----:B-1--4-:R-:W-:Y:S03]  /*10eb0*/  IMAD.MOV.U32 R5, RZ, RZ, R3 ;  /* 0x000000ffff057224 */ /* 0x012fe600078e0003 */
.L_x_2477:
[----:B--23--:R-:W-:Y:S02]  /*10ec0*/  IADD3 R12, -R14, 0x10, RZ ;  /* 0x000000100e0c7810 */ /* 0x00cfe40007ffe1ff */
[C---:B------:R-:W-:Y:S02]  /*10ed0*/  IADD3 R6, -R5.reuse, 0x10, RZ ;  /* 0x0000001005067810 */ /* 0x040fe40007ffe1ff */
[----:B------:R-:W-:Y:S02]  /*10ee0*/  LOP3.LUT R12, R12, 0xf, RZ, 0xc0, !PT ;  /* 0x0000000f0c0c7812 */ /* 0x000fe400078ec0ff */
[----:B------:R-:W-:Y:S02]  /*10ef0*/  LOP3.LUT R6, R6, 0xf, RZ, 0xc0, !PT ;  /* 0x0000000f06067812 */ /* 0x000fe400078ec0ff */
[----:B------:R-:W-:Y:S04]  /*10f00*/  IADD3 R12, P1, P0, R12, R2, R15 ;  /* 0x000000020c0c7210 */ /* 0x000fe8000783e00f */
[----:B------:R-:W-:Y:S02]  /*10f10*/  IADD3.X R13, RZ, R4, R19, P1, P0 ;  /* 0x00000004ff0d7210 */ /* 0x000fe40000fe0413 */
[----:B------:R-:W-:Y:S04]  /*10f20*/  IADD3 R6, P1, P0, R6, R2, R17 ;  /* 0x0000000206067210 */ /* 0x000fe8000783e011 */
[----:B------:R-:W-:Y:S02]  /*10f30*/  IADD3.X R7, RZ, R4, R16, P1, P0 ;  /* 0x00000004ff077210 */ /* 0x000fe40000fe0410 */
[----:B------:R-:W-:Y:S02]  /*10f40*/  IADD3 R2, P0, R2, R20, RZ ;  /* 0x0000001402027210 */ /* 0x000fe40007f1e0ff */
[----:B------:R-:W-:Y:S03]  /*10f50*/  ISETP.NE.U32.AND P1, PT, R14, RZ, PT ;  /* 0x000000ff0e00720c */ /* 0x000fe60003f25070 */
[----:B------:R-:W-:Y:S01]  /*10f60*/  IMAD.X R3, R4, 0x1, R21, P0 ;  /* 0x0000000104037824 */ /* 0x000fe200000e0615 */
[----:B------:R-:W-:Y:S04]  /*10f70*/  ISETP.NE.U32.AND P0, PT, R5, RZ, PT ;  /* 0x000000ff0500720c */ /* 0x000fe80003f05070 */
[----:B------:R-:W-:Y:S01]  /*10f80*/  @!PT LDS RZ, [RZ] ;  /* 0x00000000fffff984 */ /* 0x000fe20000000800 */
[----:B------:R-:W-:Y:S01]  /*10f90*/  @!PT LDS RZ, [RZ] ;  /* 0x00000000fffff984 */ /* 0x000fe20000000800 */
[----:B------:R-:W-:Y:S01]  /*10fa0*/  @!PT LDS RZ, [RZ] ;  /* 0x00000000fffff984 */ /* 0x000fe20000000800 */
[----:B------:R1:W-:Y:S05]  /*10fb0*/  LDGSTS.E.BYPASS.LTC128B.128 [R0+0xd100], [R2.64], !P5 ;  /* 0x0d10000002007fae */ /* 0x0003ea000e901d4a */
[----:B------:R1:W-:Y:S04]  /*10fc0*/  LDGSTS.E.BYPASS.LTC128B.128.ZFILL [R0+0xf100], [R12.64], P1 ;  /* 0x0f1000000c007fae */ /* 0x0003e80008941d4a */
[----:B------:R1:W-:Y:S02]  /*10fd0*/  LDGSTS.E.BYPASS.LTC128B.128.ZFILL [R0+0x11100], [R6.64], P0 ;  /* 0x1110000006007fae */ /* 0x0003e40008141d4a */
.L_x_2358:
[----:B------:R-:W-:Y:S05]  /*10fe0*/  BSYNC B0 ;  /* 0x0000000000007941 */ /* 0x000fea0003800000 */
.L_x_2357:
[C---:B------:R-:W-:Y:S01]  /*10ff0*/  ISETP.GT.AND P0, PT, R180.reuse, R207, PT ;  /* 0x000000cfb400720c */ /* 0x040fe20003f04270 */
        /* <DEDUP_REMOVED lines=8> */
[----:B------:R-:W-:-:S05]  /*11080*/  @P0 BRA `(.L_x_2361) ;  /* 0xffffc74000000947 */ /* 0x000fca000383ffff */
[----:B------:R-:W2:Y:S01]  /*11090*/  LDL R4, [R1+0x4] ;  /* 0x0000040001047983 */ /* 0x000ea20000100800 */
[----:B------:R-:W-:Y:S01]  /*110a0*/  IMAD.MOV.U32 R105, RZ, RZ, R8 ;  /* 0x000000ffff697224 */ /* 0x000fe200078e0008 */
[----:B------:R-:W-:Y:S01]  /*110b0*/  MOV R180, R0 ;  /* 0x0000000000b47202 */ /* 0x000fe20000000f00 */
[----:B------:R-:W-:Y:S01]  /*110c0*/  IMAD.MOV.U32 R104, RZ, RZ, R9 ;  /* 0x000000ffff687224 */ /* 0x000fe200078e0009 */
[----:B--2---:R-:W-:-:S02]  /*110d0*/  SHF.L.U32 R4, R4, 0x7, RZ ;  /* 0x0000000704047819 */ /* 0x004fc400000006ff */
.L_x_2344:
[----:B------:R-:W2:Y:S04]  /*110e0*/  LDL R2, [R1+0x64] ;  /* 0x0000640001027983 */ /* 0x000ea80000100800 */
[----:B------:R-:W3:Y:S01]  /*110f0*/  LDL R3, [R1+0x58] ;  /* 0x0000580001037983 */ /* 0x000ee20000100800 */
[----:B------:R-:W-:Y:S01]  /*11100*/  IMAD.MOV.U32 R0, RZ, RZ, 0x1 ;  /* 0x00000001ff007424 */ /* 0x000fe200078e00ff */
[----:B------:R-:W-:Y:S01]  /*11110*/  IADD3 R4, R4, 0x7f, RZ ;  /* 0x0000007f04047810 */ /* 0x000fe20007ffe0ff */
[----:B------:R-:W-:-:S03]  /*11120*/  IMAD.MOV.U32 R5, RZ, RZ, c[0x0][0x32c] ;  /* 0x0000cb00ff057624 */ /* 0x000fc600078e00ff */
[----:B------:R-:W-:-:S13]  /*11130*/  ISETP.NE.AND P0, PT, R0, c[0x0][0x2c4], PT ;  /* 0x0000b10000007a0c */ /* 0x000fda0003f05270 */
[----:B------:R-:W-:-:S05]  /*11140*/  @P0 IMAD.HI.U32 R0, R4, c[0x0][0x2c8], RZ ;  /* 0x0000b20004000a27 */ /* 0x000fca00078e00ff */
[----:B------:R-:W-:Y:S02]  /*11150*/  @P0 SHF.R.U32.HI R4, RZ, c[0x0][0x2cc], R0 ;  /* 0x0000b300ff040a19 */ /* 0x000fe40000011600 */
[----:B------:R-:W-:Y:S02]  /*11160*/  ISETP.GE.AND P0, PT, R5, 0x1, PT ;  /* 0x000000010500780c */ /* 0x000fe40003f06270 */
[----:B--2---:R-:W-:-:S05]  /*11170*/  IADD3 R4, R4, 0x1, R2 ;  /* 0x0000000104047810 */ /* 0x004fca0007ffe002 */
[----:B---3--:R-:W-:-:S05]  /*11180*/  IMAD.IADD R3, R4, 0x1, -R3 ;  /* 0x0000000104037824 */ /* 0x008fca00078e0a03 */
[----:B------:R-:W-:Y:S01]  /*11190*/  IADD3 R2, R3, -c[0x0][0x324], RZ ;  /* 0x8000c90003027a10 */ /* 0x000fe20007ffe0ff */
[----:B------:R-:W-:Y:S05]  /*111a0*/  @!P0 BRA `(.L_x_2362) ;  /* 0x0000010000008947 */ /* 0x000fea0003800000 */
[----:B------:R-:W-:Y:S01]  /*111b0*/  MOV R0, R3 ;  /* 0x0000000300007202 */ /* 0x000fe20000000f00 */
[----:B------:R-:W-:Y:S03]  /*111c0*/  BSSY B0, `(.L_x_2363) ;  /* 0x000000c000007945 */ /* 0x000fe60003800000 */
[----:B------:R-:W-:-:S13]  /*111d0*/  ISETP.GT.AND P0, PT, R0, -0x1, PT ;  /* 0xffffffff0000780c */ /* 0x000fda0003f04270 */
[----:B------:R-:W-:Y:S05]  /*111e0*/  @P0 BRA `(.L_x_2364) ;  /* 0x0000006000000947 */ /* 0x000fea0003800000 */
[----:B------:R-:W-:Y:S02]  /*111f0*/  ISETP.NE.AND P0, PT, R5, 0x1, PT ;  /* 0x000000010500780c */ /* 0x000fe40003f05270 */
[----:B------:R-:W-:-:S11]  /*11200*/  LOP3.LUT R0, RZ, R0, RZ, 0x33, !PT ;  /* 0x00000000ff007212 */ /* 0x000fd600078e33ff */
[----:B------:R-:W-:-:S05]  /*11210*/  @P0 IMAD.HI.U32 R3, R0, c[0x0][0x330], RZ ;  /* 0x0000cc0000030a27 */ /* 0x000fca00078e00ff */
[----:B------:R-:W-:-:S04]  /*11220*/  @P0 SHF.R.U32.HI R0, RZ, c[0x0][0x334], R3 ;  /* 0x0000cd00ff000a19 */ /* 0x000fc80000011603 */
[----:B------:R-:W-:Y:S01]  /*11230*/  LOP3.LUT R0, RZ, R0, RZ, 0x33, !PT ;  /* 0x00000000ff007212 */ /* 0x000fe200078e33ff */
[----:B------:R-:W-:Y:S05]  /*11240*/  BRA `(.L_x_2365) ;  /* 0x0000003000007947 */ /* 0x000fea0003800000 */
.L_x_2364:
[----:B------:R-:W-:-:S13]  /*11250*/  ISETP.NE.AND P0, PT, R5, 0x1, PT ;  /* 0x000000010500780c */ /* 0x000fda0003f05270 */
[----:B------:R-:W-:-:S05]  /*11260*/  @P0 IMAD.HI.U32 R3, R0, c[0x0][0x330], RZ ;  /* 0x0000cc0000030a27 */ /* 0x000fca00078e00ff */
[----:B------:R-:W-:Y:S02]  /*11270*/  @P0 SHF.R.U32.HI R0, RZ, c[0x0][0x334], R3 ;  /* 0x0000cd00ff000a19 */ /* 0x000fe40000011603 */
.L_x_2365:
[----:B------:R-:W-:Y:S05]  /*11280*/  BSYNC B0 ;  /* 0x0000000000007941 */ /* 0x000fea0003800000 */
.L_x_2363:
[----:B------:R-:W-:-:S05]  /*11290*/  IMAD R0, R0, c[0x0][0x32c], RZ ;  /* 0x0000cb0000007a24 */ /* 0x000fca00078e02ff */
[----:B------:R-:W-:-:S04]  /*112a0*/  IMNMX R2, R2, R0, !PT ;  /* 0x0000000002027217 */ /* 0x000fc80007800200 */
.L_x_2362:
        /* <DEDUP_REMOVED lines=11> */
.L_x_2376:
        /* <DEDUP_REMOVED lines=34> */
.L_x_2478:
        /* <DEDUP_REMOVED lines=11> */
[----:B------:R-:W-:Y:S05]  /*11630*/  SEL R3, RZ, 0x10, P6 ;  /* 0x00000010ff037807 */ /* 0x000fea0003000000 */
[----:B------:R-:W-:Y:S01]  /*11640*/  IMAD.MOV.U32 R18, RZ, RZ, R3 ;  /* 0x000000ffff127224 */ /* 0x000fe200078e0003 */
        /* <DEDUP_REMOVED lines=9> */
[----:B------:R3:W4:Y:S03]  /*116e0*/  SHFL.IDX PT, R2, R19, 0x1, 0x181f ;  /* 0x00381f0013027f89 */ /* 0x00072600000e0000 */
[----:B------:R-:W-:Y:S02]  /*116f0*/  IMAD.X R7, R5, 0x1, R27, P0 ;  /* 0x0000000105077824 */ /* 0x000fe400000e061b */
[----:B------:R3:W2:Y:S04]  /*11700*/  SHFL.IDX PT, R5, R16, 0x1, 0x181f ;  /* 0x00381f0010057f89 */ /* 0x0006a800000e0000 */
[----:B------:R5:W-:Y:S02]  /*11710*/  LDGSTS.E.BYPASS.LTC128B.128 [R4+0x4100], [R6.64], !P6 ;  /* 0x0410000006047fae */ /* 0x000be4000f101d4a */
[----:B-----5:R-:W-:Y:S04]  /*11720*/  SEL R6, RZ, 0x10, P4 ;  /* 0x00000010ff067807 */ /* 0x020fe80002000000 */
.L_x_2479:
[----:B--234-:R-:W-:Y:S01]  /*11730*/  ISETP.NE.U32.AND P2, PT, R6, RZ, PT ;  /* 0x000000ff0600720c */ /* 0x01cfe20003f45070 */
        /* <DEDUP_REMOVED lines=19> */
.L_x_2368:
[----:B------:R-:W-:Y:S05]  /*11870*/  BSYNC B0 ;  /* 0x0000000000007941 */ /* 0x000fea0003800000 */
.L_x_2367:
[----:B------:R-:W0:Y:S01]  /*11880*/  LDGDEPBAR ;  /* 0x00000000000079af */ /* 0x000e220000000000 */
[----:B------:R-:W-:Y:S01]  /*11890*/  WARPSYNC 0xffffffff ;  /* 0xffffffff00007948 */ /* 0x000fe20003800000 */
[C---:B--23--:R-:W-:Y:S03]  /*118a0*/  HMMA.16816.F32.BF16 R4, R36.reuse, R12, RZ ;  /* 0x0000000c2404723c */ /* 0x04cfe600000418ff */
[----:B------:R-:W-:Y:S01]  /*118b0*/  ISETP.GE.AND P0, PT, R183, 0x1, PT ;  /* 0x00000001b700780c */ /* 0x000fe20003f06270 */
[C-C-:B------:R-:W-:Y:S01]  /*118c0*/  IMAD.IADD R3, R170.reuse, 0x1, R9.reuse ;  /* 0x00000001aa037824 */ /* 0x140fe200078e0209 */
[C---:B------:R-:W-:Y:S01]  /*118d0*/  IADD3 R2, R171.reuse, R9, R170 ;  /* 0x00000009ab027210 */ /* 0x040fe20007ffe0aa */
[----:B------:R-:W-:Y:S02]  /*118e0*/  IMAD.IADD R105, R170, 0x1, R104 ;  /* 0x00000001aa697824 */ /* 0x000fe400078e0268 */
        /* <DEDUP_REMOVED lines=29> */
[C---:B------:R-:W-:Y:S07]  /*11ac0*/  HMMA.16816.F32.BF16 R32, R144.reuse, R160, R32 ;  /* 0x000000a09020723c */ /* 0x040fee0000041820 */
[----:B------:R-:W-:Y:S01]  /*11ad0*/  IMAD.IADD R160, R171, 0x1, R9 ;  /* 0x00000001aba07824 */ /* 0x000fe200078e0209 */
[----:B------:R-:W-:Y:S01]  /*11ae0*/  HMMA.16816.F32.BF16 R36, R144, R162, R36 ;  /* 0x000000a29024723c */ /* 0x000fe20000041824 */
[----:B------:R-:W2:Y:S07]  /*11af0*/  LDSM.16.M88.4 R144, [R105+0x800] ;  /* 0x000800006990783b */ /* 0x000eae0000000200 */
        /* <DEDUP_REMOVED lines=77> */
[----:B------:R-:W3:Y:S07]  /*11fd0*/  LDSM.16.M88.4 R152, [R160+0x5000] ;  /* 0x00500000a098783b */ /* 0x000eee0000000200 */
        /* <DEDUP_REMOVED lines=71> */
.L_x_2480:
[----:B-12---:R-:W-:Y:S01]  /*12450*/  FMNMX.FTZ R104, R104, R2, !PT ;  /* 0x0000000268687209 */ /* 0x006fe20007810000 */
[----:B------:R-:W-:Y:S04]  /*12460*/  DEPBAR.LE SB0, 0x2 ;  /* 0x000080800000791a */ /* 0x000fe80000000000 */
[----:B------:R-:W1:Y:S01]  /*12470*/  SHFL.BFLY PT, R2, R104, 0x1, 0x1f ;  /* 0x0c201f0068027f89 */ /* 0x000e6200000e0000 */
[----:B------:R-:W-:Y:S07]  /*12480*/  BSSY B0, `(.L_x_2372) ;  /* 0x00001c1000007945 */ /* 0x000fee0003800000 */
[----:B------:R-:W-:Y:S01]  /*12490*/  BAR.SYNC.DEFER_BLOCKING 0x0 ;  /* 0x0000000000007b1d */ /* 0x000fe20000010000 */
[----:B-1----:R-:W-:Y:S05]  /*124a0*/  FMNMX.FTZ R104, R104, R2, !PT ;  /* 0x0000000268687209 */ /* 0x002fea0007810000 */
[C---:B------:R-:W-:Y:S02]  /*124b0*/  FMUL.FTZ R3, R104.reuse, c[0x0][0x2d0] ;  /* 0x0000b40068037a20 */ /* 0x040fe40000410000 */
[----:B------:R-:W-:Y:S02]  /*124c0*/  FADD.FTZ R0, -R104, R0 ;  /* 0x0000000068007221 */ /* 0x000fe40000010100 */
[--C-:B------:R-:W-:Y:S02]  /*124d0*/  FFMA.FTZ R4, R4, c[0x0][0x2d0], -R3.reuse ;  /* 0x0000b40004047a23 */ /* 0x100fe40000010803 */
[----:B------:R-:W-:Y:S02]  /*124e0*/  FMUL.FTZ R0, R0, c[0x0][0x2d0] ;  /* 0x0000b40000007a20 */ /* 0x000fe40000410000 */
        /* <DEDUP_REMOVED lines=18> */
[----:B------:R-:W-:Y:S01]  /*12610*/  MUFU.EX2 R12, R12 ;  /* 0x0000000c000c7308 */ /* 0x000fe20000000800 */
[C---:B-1----:R-:W-:Y:S02]  /*12620*/  FFMA.FTZ R0, R2.reuse, R192, R144 ;  /* 0x000000c002007223 */ /* 0x042fe40000010090 */
[C---:B------:R-:W-:Y:S02]  /*12630*/  FMUL.FTZ R36, R2.reuse, R112 ;  /* 0x0000007002247220 */ /* 0x040fe40000410000 */
[C---:B------:R-:W-:Y:S05]  /*12640*/  FMUL.FTZ R37, R2.reuse, R113 ;  /* 0x0000007102257220 */ /* 0x040fea0000410000 */
[----:B------:R-:W1:Y:S01]  /*12650*/  MUFU.EX2 R13, R13 ;  /* 0x0000000d000d7308 */ /* 0x000e620000000800 */
[C---:B------:R-:W-:Y:S02]  /*12660*/  FMUL.FTZ R20, R2.reuse, R128 ;  /* 0x0000008002147220 */ /* 0x040fe40000410000 */
[C---:B------:R-:W-:Y:S01]  /*12670*/  FMUL.FTZ R21, R2.reuse, R129 ;  /* 0x0000008102157220 */ /* 0x040fe20000410000 */
[C---:B--2---:R-:W-:Y:S01]  /*12680*/  F2FP.BF16.PACK_AB R144, R5.reuse, R144 ;  /* 0x000000900590723e */ /* 0x044fe200000010ff */
[----:B------:R-:W-:Y:S02]  /*12690*/  FADD.FTZ R4, R5, R0 ;  /* 0x0000000005047221 */ /* 0x000fe40000010000 */
[----:B------:R-:W2:Y:S01]  /*126a0*/  SHFL.BFLY PT, R0, R105, 0x2, 0x1f ;  /* 0x0c401f0069007f89 */ /* 0x000ea200000e0000 */
[C---:B------:R-:W-:Y:S02]  /*126b0*/  FMUL.FTZ R5, R2.reuse, R141 ;  /* 0x0000008d02057220 */ /* 0x040fe40000410000 */
[----:B------:R3:W-:Y:S01]  /*126c0*/  MUFU.EX2 R147, R16 ;  /* 0x0000001000937308 */ /* 0x0007e20000000800 */
[C---:B------:R-:W-:Y:S02]  /*126d0*/  FMUL.FTZ R24, R2.reuse, R124 ;  /* 0x0000007c02187220 */ /* 0x040fe40000410000 */
[C---:B------:R-:W-:Y:S02]  /*126e0*/  FMUL.FTZ R25, R2.reuse, R125 ;  /* 0x0000007d02197220 */ /* 0x040fe40000410000 */
[C---:B------:R-:W-:Y:S02]  /*126f0*/  FMUL.FTZ R28, R2.reuse, R120 ;  /* 0x00000078021c7220 */ /* 0x040fe40000410000 */
[C---:B------:R-:W-:Y:S02]  /*12700*/  FMUL.FTZ R29, R2.reuse, R121 ;  /* 0x00000079021d7220 */ /* 0x040fe40000410000 */
[C---:B------:R-:W-:Y:S01]  /*12710*/  FMUL.FTZ R32, R2.reuse, R116 ;  /* 0x0000007402207220 */ /* 0x040fe20000410000 */
        /* <DEDUP_REMOVED lines=8> */
[----:B--2---:R-:W-:Y:S01]  /*127a0*/  FMNMX.FTZ R105, R105, R0, !PT ;  /* 0x0000000069697209 */ /* 0x004fe20007810000 */
[C---:B------:R-:W-:Y:S02]  /*127b0*/  FMUL.FTZ R48, R2.reuse, R48 ;  /* 0x0000003002307220 */ /* 0x040fe40000410000 */
[C---:B---3--:R-:W-:Y:S02]  /*127c0*/  FMUL.FTZ R16, R2.reuse, R132 ;  /* 0x0000008402107220 */ /* 0x048fe40000410000 */
[----:B------:R-:W1:Y:S01]  /*127d0*/  SHFL.BFLY PT, R0, R105, 0x1, 0x1f ;  /* 0x0c201f0069007f89 */ /* 0x000e6200000e0000 */
[C---:B------:R-:W-:Y:S02]  /*127e0*/  FMUL.FTZ R49, R2.reuse, R49 ;  /* 0x0000003102317220 */ /* 0x040fe40000410000 */
[C---:B------:R-:W-:Y:S01]  /*127f0*/  FMUL.FTZ R52, R2.reuse, R52 ;  /* 0x0000003402347220 */ /* 0x040fe20000410000 */
[----:B------:R-:W-:Y:S01]  /*12800*/  MUFU.EX2 R121, R165 ;  /* 0x000000a500797308 */ /* 0x000fe20000000800 */
[C---:B------:R-:W-:Y:S02]  /*12810*/  FMUL.FTZ R53, R2.reuse, R53 ;  /* 0x0000003502357220 */ /* 0x040fe40000410000 */
[C---:B------:R-:W-:Y:S01]  /*12820*/  FMUL.FTZ R56, R2.reuse, R56 ;  /* 0x0000003802387220 */ /* 0x040fe20000410000 */
[----:B----4-:R-:W-:Y:S01]  /*12830*/  F2FP.BF16.PACK_AB R116, R9, R147 ;  /* 0x000000930974723e */ /* 0x010fe200000010ff */
        /* <DEDUP_REMOVED lines=9> */
[----:B-1----:R-:W-:Y:S01]  /*128d0*/  FMNMX.FTZ R105, R105, R0, !PT ;  /* 0x0000000069697209 */ /* 0x002fe20007810000 */
[C---:B------:R-:W-:Y:S01]  /*128e0*/  FMUL.FTZ R72, R2.reuse, R72 ;  /* 0x0000004802487220 */ /* 0x040fe20000410000 */
[----:B------:R-:W-:Y:S01]  /*128f0*/  MUFU.EX2 R124, R162 ;  /* 0x000000a2007c7308 */ /* 0x000fe20000000800 */
[----:B------:R-:W-:Y:S02]  /*12900*/  FMUL.FTZ R73, R2, R73 ;  /* 0x0000004902497220 */ /* 0x000fe40000410000 */
[----:B------:R-:W-:Y:S01]  /*12910*/  FADD.FTZ R0, -R105, R8 ;  /* 0x0000000869007221 */ /* 0x000fe20000010100 */
[----:B------:R-:W-:Y:S01]  /*12920*/  IADD3 R8, R179, R168, RZ ;  /* 0x000000a8b3087210 */ /* 0x000fe20007ffe0ff */
        /* <DEDUP_REMOVED lines=22> */
[----:B------:R-:W-:Y:S01]  /*12a90*/  MUFU.EX2 R7, R7 ;  /* 0x0000000700077308 */ /* 0x000fe20000000800 */
[C---:B------:R-:W-:Y:S02]  /*12aa0*/  FMUL.FTZ R12, R2.reuse, R136 ;  /* 0x00000088020c7220 */ /* 0x040fe40000410000 */
[----:B------:R-:W-:Y:S02]  /*12ab0*/  FADD.FTZ R3, R13, R3 ;  /* 0x000000030d037221 */ /* 0x000fe40000010000 */
        /* <DEDUP_REMOVED lines=18> */
[----:B------:R-:W-:Y:S01]  /*12be0*/  FMUL.FTZ R101, R2, R101 ;  /* 0x0000006502657220 */ /* 0x000fe20000410000 */
[----:B------:R-:W-:Y:S01]  /*12bf0*/  IADD3 R2, R178, R168, RZ ;  /* 0x000000a8b2027210 */ /* 0x000fe20007ffe0ff */
[----:B------:R-:W-:Y:S01]  /*12c00*/  FADD.FTZ R3, R147, R3 ;  /* 0x0000000393037221 */ /* 0x000fe20000010000 */
[----:B-1----:R-:W-:Y:S01]  /*12c10*/  F2FP.BF16.PACK_AB R147, R132, R129 ;  /* 0x000000818493723e */ /* 0x002fe200000010ff */
[----:B------:R-:W-:Y:S01]  /*12c20*/  FMUL.FTZ R38, R0, R114 ;  /* 0x0000007200267220 */ /* 0x000fe20000410000 */
[----:B------:R-:W-:Y:S01]  /*12c30*/  MUFU.EX2 R154, R154 ;  /* 0x0000009a009a7308 */ /* 0x000fe20000000800 */
[----:B------:R-:W1:Y:S01]  /*12c40*/  LDSM.16.MT88.4 R148, [R2] ;  /* 0x000000000294783b */ /* 0x000e620000004200 */
[----:B------:R-:W-:Y:S01]  /*12c50*/  FADD.FTZ R120, R9, R3 ;  /* 0x0000000309787221 */ /* 0x000fe20000010000 */
[----:B------:R-:W-:Y:S01]  /*12c60*/  IADD3 R3, R176, R2, RZ ;  /* 0x00000002b0037210 */ /* 0x000fe20007ffe0ff */
[C---:B------:R-:W-:Y:S02]  /*12c70*/  FMUL.FTZ R39, R0.reuse, R115 ;  /* 0x0000007300277220 */ /* 0x040fe40000410000 */
[C---:B------:R-:W-:Y:S01]  /*12c80*/  FFMA.FTZ R6, R0.reuse, R193, R145 ;  /* 0x000000c100067223 */ /* 0x040fe20000010091 */
[C---:B------:R-:W-:Y:S01]  /*12c90*/  F2FP.BF16.PACK_AB R145, R7.reuse, R145 ;  /* 0x000000910791723e */ /* 0x040fe200000010ff */
[C---:B------:R-:W-:Y:S01]  /*12ca0*/  FMUL.FTZ R14, R0.reuse, R138 ;  /* 0x0000008a000e7220 */ /* 0x040fe20000410000 */
[----:B------:R-:W2:Y:S01]  /*12cb0*/  LDSM.16.MT88.4 R112, [R3] ;  /* 0x000000000370783b */ /* 0x000ea20000004200 */
[----:B------:R-:W-:Y:S01]  /*12cc0*/  FADD.FTZ R128, R7, R6 ;  /* 0x0000000607807221 */ /* 0x000fe20000010000 */
[----:B------:R-:W3:Y:S01]  /*12cd0*/  MUFU.EX2 R155, R155 ;  /* 0x0000009b009b7308 */ /* 0x000ee20000000800 */
[C---:B------:R-:W-:Y:S02]  /*12ce0*/  FMUL.FTZ R6, R0.reuse, R142 ;  /* 0x0000008e00067220 */ /* 0x040fe40000410000 */
[C---:B------:R-:W-:Y:S02]  /*12cf0*/  FMUL.FTZ R7, R0.reuse, R143 ;  /* 0x0000008f00077220 */ /* 0x040fe40000410000 */
[C---:B------:R-:W-:Y:S02]  /*12d00*/  FMUL.FTZ R15, R0.reuse, R139 ;  /* 0x0000008b000f7220 */ /* 0x040fe40000410000 */
        /* <DEDUP_REMOVED lines=10> */
[----:B------:R-:W-:Y:S02]  /*12db0*/  FADD.FTZ R126, R129, R128 ;  /* 0x00000080817e7221 */ /* 0x000fe40000010000 */
[----:B------:R-:W-:Y:S01]  /*12dc0*/  LDSM.16.MT88.4 R128, [R3+0x1800] ;  /* 0x001800000380783b */ /* 0x000fe20000004200 */
[C---:B------:R-:W-:Y:S02]  /*12dd0*/  FMUL.FTZ R27, R0.reuse, R127 ;  /* 0x0000007f001b7220 */ /* 0x040fe40000410000 */
[C---:B------:R-:W-:Y:S02]  /*12de0*/  FMUL.FTZ R34, R0.reuse, R118 ;  /* 0x0000007600227220 */ /* 0x040fe40000410000 */
[C---:B------:R-:W-:Y:S01]  /*12df0*/  FMUL.FTZ R35, R0.reuse, R119 ;  /* 0x0000007700237220 */ /* 0x040fe20000410000 */
[C---:B-1----:R-:W-:Y:S01]  /*12e00*/  HMMA.16816.F32.BF16 R4, R144.reuse, R148, R4 ;  /* 0x000000949004723c */ /* 0x042fe20000041804 */
[----:B------:R-:W1:Y:S04]  /*12e10*/  MUFU.EX2 R118, R156 ;  /* 0x0000009c00767308 */ /* 0x000e680000000800 */
[----:B---3--:R-:W-:Y:S01]  /*12e20*/  F2FP.BF16.PACK_AB R119, R155, R154 ;  /* 0x0000009a9b77723e */ /* 0x008fe200000010ff */
[C---:B------:R-:W-:Y:S02]  /*12e30*/  FMUL.FTZ R42, R0.reuse, R42 ;  /* 0x0000002a002a7220 */ /* 0x040fe40000410000 */
[C---:B------:R-:W-:Y:S03]  /*12e40*/  HMMA.16816.F32.BF16 R12, R144.reuse, R150, R12 ;  /* 0x00000096900c723c */ /* 0x040fe6000004180c */
[----:B------:R-:W-:Y:S01]  /*12e50*/  MUFU.EX2 R160, R160 ;  /* 0x000000a000a07308 */ /* 0x000fe20000000800 */
[C---:B------:R-:W-:Y:S02]  /*12e60*/  FMUL.FTZ R43, R0.reuse, R43 ;  /* 0x0000002b002b7220 */ /* 0x040fe40000410000 */
[C---:B------:R-:W-:Y:S02]  /*12e70*/  FMUL.FTZ R46, R0.reuse, R46 ;  /* 0x0000002e002e7220 */ /* 0x040fe40000410000 */
[C---:B--2---:R-:W-:Y:S04]  /*12e80*/  HMMA.16816.F32.BF16 R16, R144.reuse, R112, R16 ;  /* 0x000000709010723c */ /* 0x044fe80000041810 */
[C---:B------:R-:W-:Y:S01]  /*12e90*/  FMUL.FTZ R47, R0.reuse, R47 ;  /* 0x0000002f002f7220 */ /* 0x040fe20000410000 */
[----:B------:R-:W-:Y:S01]  /*12ea0*/  MUFU.EX2 R161, R161 ;  /* 0x000000a100a17308 */ /* 0x000fe20000000800 */
[C---:B------:R-:W-:Y:S02]  /*12eb0*/  FMUL.FTZ R50, R0.reuse, R50 ;  /* 0x0000003200327220 */ /* 0x040fe40000410000 */
[C---:B------:R-:W-:Y:S01]  /*12ec0*/  HMMA.16816.F32.BF16 R20, R144.reuse, R114, R20 ;  /* 0x000000729014723c */ /* 0x040fe20000041814 */
[----:B------:R-:W2:Y:S03]  /*12ed0*/  LDSM.16.MT88.4 R112, [R8] ;  /* 0x000000000870783b */ /* 0x000ea60000004200 */
[C---:B------:R-:W-:Y:S02]  /*12ee0*/  FMUL.FTZ R51, R0.reuse, R51 ;  /* 0x0000003300337220 */ /* 0x040fe40000410000 */
[C---:B------:R-:W-:Y:S01]  /*12ef0*/  FMUL.FTZ R54, R0.reuse, R54 ;  /* 0x0000003600367220 */ /* 0x040fe20000410000 */
[----:B------:R-:W-:Y:S01]  /*12f00*/  MUFU.EX2 R151, R166 ;  /* 0x000000a600977308 */ /* 0x000fe20000000800 */
[C---:B------:R-:W-:Y:S04]  /*12f10*/  FMUL.FTZ R55, R0.reuse, R55 ;  /* 0x0000003700377220 */ /* 0x040fe80000410000 */
        /* <DEDUP_REMOVED lines=18> */
[C---:B--2---:R-:W-:Y:S03]  /*13040*/  HMMA.16816.F32.BF16 R24, R144.reuse, R112, R24 ;  /* 0x000000709018723c */ /* 0x044fe60000041818 */
[C---:B------:R-:W-:Y:S02]  /*13050*/  FMUL.FTZ R87, R0.reuse, R87 ;  /* 0x0000005700577220 */ /* 0x040fe40000410000 */
[C---:B------:R-:W-:Y:S02]  /*13060*/  FMUL.FTZ R90, R0.reuse, R90 ;  /* 0x0000005a005a7220 */ /* 0x040fe40000410000 */
[C---:B------:R-:W-:Y:S01]  /*13070*/  FMUL.FTZ R91, R0.reuse, R91 ;  /* 0x0000005b005b7220 */ /* 0x040fe20000410000 */
[C---:B------:R-:W-:Y:S04]  /*13080*/  HMMA.16816.F32.BF16 R28, R144.reuse, R114, R28 ;  /* 0x00000072901c723c */ /* 0x040fe8000004181c */
[C---:B------:R-:W-:Y:S02]  /*13090*/  FMUL.FTZ R94, R0.reuse, R94 ;  /* 0x0000005e005e7220 */ /* 0x040fe40000410000 */
[C---:B------:R-:W-:Y:S02]  /*130a0*/  FMUL.FTZ R95, R0.reuse, R95 ;  /* 0x0000005f005f7220 */ /* 0x040fe40000410000 */
[C---:B------:R-:W-:Y:S04]  /*130b0*/  FMUL.FTZ R98, R0.reuse, R98 ;  /* 0x0000006200627220 */ /* 0x040fe80000410000 */
[C---:B------:R-:W-:Y:S02]  /*130c0*/  FMUL.FTZ R99, R0.reuse, R99 ;  /* 0x0000006300637220 */ /* 0x040fe40000410000 */
[C---:B------:R-:W-:Y:S02]  /*130d0*/  FMUL.FTZ R102, R0.reuse, R102 ;  /* 0x0000006600667220 */ /* 0x040fe40000410000 */
[----:B------:R-:W-:Y:S01]  /*130e0*/  FMUL.FTZ R103, R0, R103 ;  /* 0x0000006700677220 */ /* 0x000fe20000410000 */
[----:B------:R-:W-:Y:S01]  /*130f0*/  IADD3 R0, R176, R8, RZ ;  /* 0x00000008b0007210 */ /* 0x000fe20007ffe0ff */
[----:B------:R-:W-:Y:S02]  /*13100*/  FADD.FTZ R9, R117, R120 ;  /* 0x0000007875097221 */ /* 0x000fe40000010000 */
[----:B------:R-:W2:Y:S02]  /*13110*/  MUFU.EX2 R120, R164 ;  /* 0x000000a400787308 */ /* 0x000ea40000000800 */
[----:B------:R-:W3:Y:S01]  /*13120*/  LDSM.16.MT88.4 R112, [R0] ;  /* 0x000000000070783b */ /* 0x000ee20000004200 */
[C---:B-1----:R-:W-:Y:S01]  /*13130*/  FADD.FTZ R9, R118.reuse, R9 ;  /* 0x0000000976097221 */ /* 0x042fe20000010000 */
[----:B------:R-:W-:Y:S02]  /*13140*/  F2FP.BF16.PACK_AB R118, R118, R117 ;  /* 0x000000757676723e */ /* 0x000fe400000010ff */
[----:B------:R-:W-:Y:S01]  /*13150*/  F2FP.BF16.PACK_AB R117, R152, R153 ;  /* 0x000000999875723e */ /* 0x000fe200000010ff */
[----:B------:R-:W-:Y:S04]  /*13160*/  FADD.FTZ R9, R121, R9 ;  /* 0x0000000979097221 */ /* 0x000fe80000010000 */
[----:B--2---:R-:W-:Y:S04]  /*13170*/  FADD.FTZ R9, R120, R9 ;  /* 0x0000000978097221 */ /* 0x004fe80000010000 */
[----:B------:R-:W-:Y:S04]  /*13180*/  FADD.FTZ R9, R125, R9 ;  /* 0x000000097d097221 */ /* 0x000fe80000010000 */
[----:B------:R-:W-:Y:S01]  /*13190*/  FADD.FTZ R9, R124, R9 ;  /* 0x000000097c097221 */ /* 0x000fe20000010000 */
        /* <DEDUP_REMOVED lines=27> */
[----:B------:R-:W-:Y:S05]  /*13350*/  MUFU.EX2 R144, R186 ;  /* 0x000000ba00907308 */ /* 0x000fea0000000800 */
[----:B------:R-:W-:Y:S02]  /*13360*/  F2FP.BF16.PACK_AB R145, R150, R151 ;  /* 0x000000979691723e */ /* 0x000fe400000010ff */
[----:B------:R-:W-:Y:S03]  /*13370*/  F2FP.BF16.PACK_AB R147, R148, R149 ;  /* 0x000000959493723e */ /* 0x000fe600000010ff */
[----:B------:R-:W-:Y:S01]  /*13380*/  MUFU.EX2 R146, R188 ;  /* 0x000000bc00927308 */ /* 0x000fe20000000800 */
        /* <DEDUP_REMOVED lines=43> */
[----:B---3--:R-:W-:Y:S04]  /*13640*/  FADD.FTZ R9, R125, R9 ;  /* 0x000000097d097221 */ /* 0x008fe80000010000 */
[C---:B------:R-:W-:Y:S01]  /*13650*/  FADD.FTZ R9, R144.reuse, R9 ;  /* 0x0000000990097221 */ /* 0x040fe20000010000 */
[----:B------:R-:W-:Y:S01]  /*13660*/  F2FP.BF16.PACK_AB R144, R144, R125 ;  /* 0x0000007d9090723e */ /* 0x000fe200000010ff */
[C---:B-1----:R-:W-:Y:S05]  /*13670*/  HMMA.16816.F32.BF16 R4, R112.reuse, R116, R4 ;  /* 0x000000747004723c */ /* 0x042fea0000041804 */
[----:B----4-:R-:W-:Y:S03]  /*13680*/  FADD.FTZ R9, R124, R9 ;  /* 0x000000097c097221 */ /* 0x010fe60000010000 */
[C---:B------:R-:W-:Y:S01]  /*13690*/  HMMA.16816.F32.BF16 R12, R112.reuse, R118, R12 ;  /* 0x00000076700c723c */ /* 0x040fe2000004180c */
[----:B------:R-:W1:Y:S03]  /*136a0*/  LDSM.16.MT88.4 R116, [R8+0x1000] ;  /* 0x001000000874783b */ /* 0x000e660000004200 */
[C---:B------:R-:W-:Y:S01]  /*136b0*/  FADD.FTZ R192, R146.reuse, R9 ;  /* 0x0000000992c07221 */ /* 0x040fe20000010000 */
[----:B------:R-:W-:Y:S03]  /*136c0*/  F2FP.BF16.PACK_AB R146, R146, R124 ;  /* 0x0000007c9292723e */ /* 0x000fe600000010ff */
        /* <DEDUP_REMOVED lines=30> */
[----:B------:R-:W-:Y:S04]  /*138b0*/  FADD.FTZ R116, R153, R116 ;  /* 0x0000007499747221 */ /* 0x000fe80000010000 */
[C---:B--2---:R-:W-:Y:S04]  /*138c0*/  HMMA.16816.F32.BF16 R96, R112.reuse, R120, R96 ;  /* 0x000000787060723c */ /* 0x044fe80000041860 */
[----:B------:R-:W-:Y:S04]  /*138d0*/  FADD.FTZ R116, R152, R116 ;  /* 0x0000007498747221 */ /* 0x000fe80000010000 */
[----:B------:R-:W-:Y:S01]  /*138e0*/  HMMA.16816.F32.BF16 R100, R112, R122, R100 ;  /* 0x0000007a7064723c */ /* 0x000fe20000041864 */
[----:B------:R-:W-:Y:S03]  /*138f0*/  LDSM.16.MT88.4 R112, [R0+0x1800] ;  /* 0x001800000070783b */ /* 0x000fe60000004200 */
[----:B------:R-:W-:Y:S04]  /*13900*/  FADD.FTZ R9, R154, R116 ;  /* 0x000000749a097221 */ /* 0x000fe80000010000 */
[C---:B------:R-:W-:Y:S01]  /*13910*/  HMMA.16816.F32.BF16 R140, R144.reuse, R136, R4 ;  /* 0x00000088908c723c */ /* 0x040fe20000041804 */
[----:B------:R-:W1:Y:S07]  /*13920*/  LDSM.16.MT88.4 R116, [R8+0x1800] ;  /* 0x001800000874783b */ /* 0x000e6e0000004200 */
[C---:B------:R-:W-:Y:S01]  /*13930*/  HMMA.16816.F32.BF16 R136, R144.reuse, R138, R12 ;  /* 0x0000008a9088723c */ /* 0x040fe2000004180c */
[----:B------:R-:W2:Y:S07]  /*13940*/  LDSM.16.MT88.4 R4, [R2+0x3800] ;  /* 0x003800000204783b */ /* 0x000eae0000004200 */
[C---:B------:R-:W-:Y:S01]  /*13950*/  HMMA.16816.F32.BF16 R132, R144.reuse, R128, R16 ;  /* 0x000000809084723c */ /* 0x040fe20000041810 */
[----:B------:R-:W3:Y:S07]  /*13960*/  LDSM.16.MT88.4 R12, [R3+0x3800] ;  /* 0x00380000030c783b */ /* 0x000eee0000004200 */
[C---:B------:R-:W-:Y:S01]  /*13970*/  HMMA.16816.F32.BF16 R128, R144.reuse, R130, R20 ;  /* 0x000000829080723c */ /* 0x040fe20000041814 */
[----:B------:R-:W4:Y:S08]  /*13980*/  LDSM.16.MT88.4 R16, [R8+0x3800] ;  /* 0x003800000810783b */ /* 0x000f300000004200 */
[----:B------:R-:W-:Y:S01]  /*13990*/  LDSM.16.MT88.4 R20, [R3+0x5800] ;  /* 0x005800000314783b */ /* 0x000fe20000004200 */
[C---:B-1----:R-:W-:Y:S07]  /*139a0*/  HMMA.16816.F32.BF16 R124, R144.reuse, R116, R24 ;  /* 0x00000074907c723c */ /* 0x042fee0000041818 */
[----:B------:R-:W-:Y:S01]  /*139b0*/  LDSM.16.MT88.4 R24, [R8+0x5800] ;  /* 0x005800000818783b */ /* 0x000fe20000004200 */
[C---:B------:R-:W-:Y:S08]  /*139c0*/  HMMA.16816.F32.BF16 R120, R144.reuse, R118, R28 ;  /* 0x000000769078723c */ /* 0x040ff0000004181c */
[C---:B------:R-:W-:Y:S08]  /*139d0*/  HMMA.16816.F32.BF16 R116, R144.reuse, R112, R32 ;  /* 0x000000709074723c */ /* 0x040ff00000041820 */
[C---:B------:R-:W-:Y:S08]  /*139e0*/  HMMA.16816.F32.BF16 R112, R144.reuse, R114, R36 ;  /* 0x000000729070723c */ /* 0x040ff00000041824 */
[C---:B--2---:R-:W-:Y:S08]  /*139f0*/  HMMA.16816.F32.BF16 R40, R144.reuse, R4, R40 ;  /* 0x000000049028723c */ /* 0x044ff00000041828 */
[C---:B------:R-:W-:Y:S01]  /*13a00*/  HMMA.16816.F32.BF16 R44, R144.reuse, R6, R44 ;  /* 0x00000006902c723c */ /* 0x040fe2000004182c */
[----:B------:R-:W1:Y:S07]  /*13a10*/  LDSM.16.MT88.4 R4, [R0+0x3800] ;  /* 0x003800000004783b */ /* 0x000e6e0000004200 */
[C---:B---3--:R-:W-:Y:S08]  /*13a20*/  HMMA.16816.F32.BF16 R48, R144.reuse, R12, R48 ;  /* 0x0000000c9030723c */ /* 0x048ff00000041830 */
[C---:B------:R-:W-:Y:S01]  /*13a30*/  HMMA.16816.F32.BF16 R52, R144.reuse, R14, R52 ;  /* 0x0000000e9034723c */ /* 0x040fe20000041834 */
[----:B------:R2:W3:Y:S07]  /*13a40*/  LDSM.16.MT88.4 R12, [R2+0x5800] ;  /* 0x00580000020c783b */ /* 0x0004ee0000004200 */
[C---:B----4-:R-:W-:Y:S08]  /*13a50*/  HMMA.16816.F32.BF16 R56, R144.reuse, R16, R56 ;  /* 0x000000109038723c */ /* 0x050ff00000041838 */
[C---:B------:R-:W-:Y:S01]  /*13a60*/  HMMA.16816.F32.BF16 R60, R144.reuse, R18, R60 ;  /* 0x00000012903c723c */ /* 0x040fe2000004183c */
[----:B------:R4:W5:Y:S03]  /*13a70*/  LDSM.16.MT88.4 R16, [R0+0x5800] ;  /* 0x005800000010783b */ /* 0x0009660000004200 */
[----:B--2---:R-:W-:Y:S04]  /*13a80*/  IADD3 R2, R180, -0x2, RZ ;  /* 0xfffffffeb4027810 */ /* 0x004fe80007ffe0ff */
[C---:B-1----:R-:W-:Y:S03]  /*13a90*/  HMMA.16816.F32.BF16 R64, R144.reuse, R4, R64 ;  /* 0x000000049040723c */ /* 0x042fe60000041840 */
[----:B------:R-:W-:Y:S05]  /*13aa0*/  ISETP.GE.AND P0, PT, R2, R201, PT ;  /* 0x000000c90200720c */ /* 0x000fea0003f06270 */
[C---:B------:R-:W-:Y:S04]  /*13ab0*/  HMMA.16816.F32.BF16 R68, R144.reuse, R6, R68 ;  /* 0x000000069044723c */ /* 0x040fe80000041844 */
[----:B----4-:R-:W-:Y:S04]  /*13ac0*/  FADD.FTZ R0, R155, R9 ;  /* 0x000000099b007221 */ /* 0x010fe80000010000 */
[C---:B---3--:R-:W-:Y:S04]  /*13ad0*/  HMMA.16816.F32.BF16 R72, R144.reuse, R12, R72 ;  /* 0x0000000c9048723c */ /* 0x048fe80000041848 */
        /* <DEDUP_REMOVED lines=16> */
[----:B------:R-:W-:Y:S01]  /*13be0*/  IMAD.MOV.U32 R0, RZ, RZ, c[0x0][0x2b8] ;  /* 0x0000ae00ff007624 */ /* 0x000fe200078e00ff */
[----:B------:R-:W-:Y:S01]  /*13bf0*/  MOV R181, RZ ;  /* 0x000000ff00b57202 */ /* 0x000fe20000000f00 */
[----:B------:R-:W-:Y:S02]  /*13c00*/  IMAD R2, R180, 0x40, R218 ;  /* 0x00000040b4027824 */ /* 0x000fe400078e02da */
[----:B------:R-:W-:Y:S01]  /*13c10*/  IMAD R8, R183, 0x3000, R224 ;  /* 0x00003000b7087824 */ /* 0x000fe200078e02e0 */
[----:B------:R-:W-:Y:S02]  /*13c20*/  ISETP.NE.AND P0, PT, R0, 0x1, PT ;  /* 0x000000010000780c */ /* 0x000fe40003f05270 */
[----:B------:R-:W-:Y:S05]  /*13c30*/  IADD3 R2, R2, -0x80, R196 ;  /* 0xffffff8002027810 */ /* 0x000fea0007ffe0c4 */
        /* <DEDUP_REMOVED lines=13> */
[----:B------:R-:W-:Y:S05]  /*13d10*/  IMAD R0, R182, c[0x0][0x1e4], R0 ;  /* 0x00007900b6007a24 */ /* 0x000fea00078e0200 */
[----:B------:R-:W-:Y:S02]  /*13d20*/  IADD3 R3, R3, R0, RZ ;  /* 0x0000000003037210 */ /* 0x000fe40007ffe0ff */
        /* <DEDUP_REMOVED lines=10> */
.L_x_2481:
[----:B------:R-:W-:-:S05]  /*13dd0*/  BRA.DIV ~URZ, `(.L_x_2375) ;  /* 0x0000a7f27f007947 */ /* 0x000fca000b800000 */
[----:B------:R-:W3:Y:S01]  /*13de0*/  SHFL.IDX PT, R2, R13, RZ, 0x181f ;  /* 0x00181fff0d027589 */ /* 0x000ee200000e0000 */
[----:B------:R-:W-:Y:S01]  /*13df0*/  IMAD.SHL.U32 R9, R187, 0x2, RZ ;  /* 0x00000002bb097824 */ /* 0x000fe200078e00ff */
[----:B------:R-:W-:Y:S01]  /*13e00*/  SHF.R.S32.HI R3, RZ, 0x1f, R187 ;  /* 0x0000001fff037819 */ /* 0x000fe200000114bb */
[----:B------:R-:W-:Y:S01]  /*13e10*/  IMAD.SHL.U32 R0, R8, 0x2, RZ ;  /* 0x0000000208007824 */ /* 0x000fe200078e00ff */
[C---:B------:R-:W-:Y:S01]  /*13e20*/  SHF.L.U64.HI R15, R195.reuse, 0x1, R206 ;  /* 0x00000001c30f7819 */ /* 0x040fe200000102ce */
[----:B------:R-:W-:Y:S01]  /*13e30*/  IMAD.SHL.U32 R16, R195, 0x2, RZ ;  /* 0x00000002c3107824 */ /* 0x000fe200078e00ff */
[----:B------:R-:W-:Y:S01]  /*13e40*/  SHF.L.U64.HI R14, R187, 0x1, R3 ;  /* 0x00000001bb0e7819 */ /* 0x000fe20000010203 */
[C---:B------:R-:W-:Y:S01]  /*13e50*/  IMAD.SHL.U32 R12, R194.reuse, 0x2, RZ ;  /* 0x00000002c20c7824 */ /* 0x040fe200078e00ff */
[----:B------:R-:W-:Y:S02]  /*13e60*/  SHF.L.U64.HI R17, R194, 0x1, R205 ;  /* 0x00000001c2117819 */ /* 0x000fe400000102cd */
[----:B------:R-:W-:Y:S02]  /*13e70*/  SEL R3, RZ, 0x10, P6 ;  /* 0x00000010ff037807 */ /* 0x000fe40003000000 */
[----:B------:R-:W-:Y:S02]  /*13e80*/  SEL R8, RZ, 0x10, P4 ;  /* 0x00000010ff087807 */ /* 0x000fe40002000000 */
[----:B---3--:R-:W-:Y:S05]  /*13e90*/  IADD3 R6, P0, R2, R9, RZ ;  /* 0x0000000902067210 */ /* 0x008fea0007f1e0ff */
        /* <DEDUP_REMOVED lines=10> */
[----:B------:R3:W4:Y:S04]  /*13f40*/  SHFL.IDX PT, R4, R5, 0x1, 0x181f ;  /* 0x00381f0005047f89 */ /* 0x00072800000e0000 */
[----:B------:R1:W-:Y:S02]  /*13f50*/  LDGSTS.E.BYPASS.LTC128B.128 [R0+0x10100], [R6.64], !P6 ;  /* 0x1010000006007fae */ /* 0x0003e4000f101d4a */
[----:B-1-3--:R-:W-:Y:S03]  /*13f60*/  IMAD.MOV.U32 R5, RZ, RZ, R3 ;  /* 0x000000ffff057224 */ /* 0x00afe600078e0003 */
.L_x_2482:
[----:B--2---:R-:W-:Y:S02]  /*13f70*/  IADD3 R6, P0, R2, R9, RZ ;  /* 0x0000000902067210 */ /* 0x004fe40007f1e0ff */
[----:B------:R-:W-:Y:S03]  /*13f80*/  IADD3 R3, -R5, 0x10, RZ ;  /* 0x0000001005037810 */ /* 0x000fe60007ffe1ff */
[----:B----4-:R-:W-:Y:S01]  /*13f90*/  IMAD.X R7, R4, 0x1, R14, P0 ;  /* 0x0000000104077824 */ /* 0x010fe200000e060e */
[----:B------:R-:W-:Y:S04]  /*13fa0*/  LOP3.LUT R3, R3, 0xf, RZ, 0xc0, !PT ;  /* 0x0000000f03037812 */ /* 0x000fe800078ec0ff */
[----:B------:R-:W-:Y:S01]  /*13fb0*/  @!PT LDS RZ, [RZ] ;  /* 0x00000000fffff984 */ /* 0x000fe20000000800 */
[----:B------:R-:W-:Y:S01]  /*13fc0*/  @!PT LDS RZ, [RZ] ;  /* 0x00000000fffff984 */ /* 0x000fe20000000800 */
[----:B------:R-:W-:Y:S01]  /*13fd0*/  @!PT LDS RZ, [RZ] ;  /* 0x00000000fffff984 */ /* 0x000fe20000000800 */
[----:B------:R1:W-:Y:S02]  /*13fe0*/  LDGSTS.E.BYPASS.LTC128B.128 [R0+0xd100], [R6.64], !P5 ;  /* 0x0d10000006007fae */ /* 0x0003e4000e901d4a */
[----:B-1----:R-:W-:Y:S04]  /*13ff0*/  IADD3 R6, -R8, 0x10, RZ ;  /* 0x0000001008067810 */ /* 0x002fe80007ffe1ff */
[----:B------:R-:W-:Y:S04]  /*14000*/  LOP3.LUT R6, R6, 0xf, RZ, 0xc0, !PT ;  /* 0x0000000f06067812 */ /* 0x000fe800078ec0ff */
[----:B------:R-:W-:Y:S04]  /*14010*/  IADD3 R6, P1, P0, R6, R2, R16 ;  /* 0x0000000206067210 */ /* 0x000fe8000783e010 */
[----:B------:R-:W-:Y:S02]  /*14020*/  IADD3.X R7, RZ, R4, R15, P1, P0 ;  /* 0x00000004ff077210 */ /* 0x000fe40000fe040f */
[----:B------:R-:W-:Y:S04]  /*14030*/  IADD3 R2, P1, P0, R3, R2, R12 ;  /* 0x0000000203027210 */ /* 0x000fe8000783e00c */
[----:B------:R-:W-:Y:S02]  /*14040*/  IADD3.X R3, RZ, R4, R17, P1, P0 ;  /* 0x00000004ff037210 */ /* 0x000fe40000fe0411 */
[----:B------:R-:W-:Y:S02]  /*14050*/  ISETP.NE.U32.AND P1, PT, R8, RZ, PT ;  /* 0x000000ff0800720c */ /* 0x000fe40003f25070 */
[----:B------:R-:W-:Y:S11]  /*14060*/  ISETP.NE.U32.AND P0, PT, R5, RZ, PT ;  /* 0x000000ff0500720c */ /* 0x000ff60003f05070 */
[----:B------:R1:W-:Y:S04]  /*14070*/  LDGSTS.E.BYPASS.LTC128B.128.ZFILL [R0+0xf100], [R6.64], P1 ;  /* 0x0f10000006007fae */ /* 0x0003e80008941d4a */
[----:B------:R1:W-:Y:S02]  /*14080*/  LDGSTS.E.BYPASS.LTC128B.128.ZFILL [R0+0x11100], [R2.64], P0 ;  /* 0x1110000002007fae */ /* 0x0003e40008141d4a */
.L_x_2373:
[----:B------:R-:W-:Y:S05]  /*14090*/  BSYNC B0 ;  /* 0x0000000000007941 */ /* 0x000fea0003800000 */
.L_x_2372:
[C---:B------:R-:W-:Y:S01]  /*140a0*/  ISETP.GT.AND P0, PT, R180.reuse, R191, PT ;  /* 0x000000bfb400720c */ /* 0x040fe20003f04270 */
[----:B------:R-:W0:Y:S01]  /*140b0*/  LDGDEPBAR ;  /* 0x00000000000079af */ /* 0x000e220000000000 */
[C---:B------:R-:W-:Y:S01]  /*140c0*/  ISETP.GE.AND P1, PT, R169.reuse, 0x1, PT ;  /* 0x00000001a900780c */ /* 0x040fe20003f26270 */
[----:B------:R-:W-:Y:S01]  /*140d0*/  IMAD.MOV.U32 R8, RZ, RZ, R105 ;  /* 0x000000ffff087224 */ /* 0x000fe200078e0069 */
[----:B------:R-:W-:Y:S01]  /*140e0*/  IADD3 R169, R169, 0x1, RZ ;  /* 0x00000001a9a97810 */ /* 0x000fe20007ffe0ff */
[----:B-1----:R-:W-:Y:S01]  /*140f0*/  IMAD.MOV.U32 R0, RZ, RZ, R104 ;  /* 0x000000ffff007224 */ /* 0x002fe200078e0068 */
[----:B------:R-:W-:Y:S02]  /*14100*/  IADD3 R180, R180, -0x1, RZ ;  /* 0xffffffffb4b47810 */ /* 0x000fe40007ffe0ff */
[----:B------:R-:W-:Y:S05]  /*14110*/  SEL R169, R169, RZ, !P1 ;  /* 0x000000ffa9a97207 */ /* 0x000fea0004800000 */
[----:B------:R-:W-:-:S05]  /*14120*/  @P0 BRA `(.L_x_2376) ;  /* 0xffffd23000000947 */ /* 0x000fca000383ffff */
.L_x_2366:
[----:B------:R-:W-:-:S13]  /*14130*/  ISETP.GE.AND P0, PT, R180, R201, PT ;  /* 0x000000c9b400720c */ /* 0x000fda0003f06270 */
[----:B------:R-:W-:Y:S05]  /*14140*/  @!P0 BRA `(.L_x_2377) ;  /* 0x0000376000008947 */ /* 0x000fea0003800000 */
[----:B------:R-:W-:Y:S02]  /*14150*/  MOV R9, R105 ;  /* 0x0000006900097202 */ /* 0x000fe40000000f00 */
[----:B------:R-:W-:Y:S02]  /*14160*/  MOV R8, R104 ;  /* 0x0000006800087202 */ /* 0x000fe40000000f00 */
.L_x_2394:
        /* <DEDUP_REMOVED lines=34> */
.L_x_2483:
[----:B------:R-:W-:-:S05]  /*14390*/  BRA.DIV ~URZ, `(.L_x_2381) ;  /* 0x0000a5727f007947 */ /* 0x000fca000b800000 */
[----:B------:R-:W5:Y:S01]  /*143a0*/  SHFL.IDX PT, R2, R17, RZ, 0x181f ;  /* 0x00181fff11027589 */ /* 0x000f6200000e0000 */
[----:B------:R-:W-:Y:S01]  /*143b0*/  IMAD.SHL.U32 R18, R187, 0x2, RZ ;  /* 0x00000002bb127824 */ /* 0x000fe200078e00ff */
[----:B------:R-:W-:Y:S01]  /*143c0*/  SHF.R.S32.HI R3, RZ, 0x1f, R187 ;  /* 0x0000001fff037819 */ /* 0x000fe200000114bb */
[----:B------:R-:W-:Y:S01]  /*143d0*/  IMAD R32, R183, 0x6000, RZ ;  /* 0x00006000b7207824 */ /* 0x000fe200078e02ff */
[----:B------:R-:W-:Y:S01]  /*143e0*/  SHF.L.U32 R19, R195, 0x1, RZ ;  /* 0x00000001c3137819 */ /* 0x000fe200000006ff */
[----:B------:R-:W-:Y:S01]  /*143f0*/  IMAD.SHL.U32 R24, R194, 0x2, RZ ;  /* 0x00000002c2187824 */ /* 0x000fe200078e00ff */
[----:B------:R-:W-:Y:S01]  /*14400*/  SHF.L.U64.HI R25, R187, 0x1, R3 ;  /* 0x00000001bb197819 */ /* 0x000fe20000010203 */
[----:B------:R-:W-:Y:S01]  /*14410*/  IMAD.IADD R4, R200, 0x1, R32 ;  /* 0x00000001c8047824 */ /* 0x000fe200078e0220 */
[----:B------:R-:W-:Y:S02]  /*14420*/  SHF.L.U64.HI R27, R195, 0x1, R206 ;  /* 0x00000001c31b7819 */ /* 0x000fe400000102ce */
[----:B------:R-:W-:Y:S02]  /*14430*/  SHF.L.U64.HI R26, R194, 0x1, R205 ;  /* 0x00000001c21a7819 */ /* 0x000fe400000102cd */
        /* <DEDUP_REMOVED lines=9> */
[----:B------:R3:W4:Y:S02]  /*144d0*/  SHFL.IDX PT, R2, R17, 0x1, 0x181f ;  /* 0x00381f0011027f89 */ /* 0x00072400000e0000 */
[----:B------:R-:W-:Y:S02]  /*144e0*/  IADD3.X R7, R5, R26, RZ, P0, !PT ;  /* 0x0000001a05077210 */ /* 0x000fe400007fe4ff */
[----:B------:R3:W2:Y:S04]  /*144f0*/  SHFL.IDX PT, R5, R16, 0x1, 0x181f ;  /* 0x00381f0010057f89 */ /* 0x0006a800000e0000 */
[----:B------:R3:W-:Y:S03]  /*14500*/  LDGSTS.E.BYPASS.LTC128B.128 [R4+0x4100], [R6.64], !P6 ;  /* 0x0410000006047fae */ /* 0x0007e6000f101d4a */
.L_x_2484:
[----:B---34-:R-:W-:Y:S01]  /*14510*/  IADD3 R6, P0, R2, R18, RZ ;  /* 0x0000001202067210 */ /* 0x018fe20007f1e0ff */
[----:B------:R-:W-:Y:S04]  /*14520*/  IMAD.IADD R32, R200, 0x1, R32 ;  /* 0x00000001c8207824 */ /* 0x000fe800078e0220 */
[C---:B--2---:R-:W-:Y:S05]  /*14530*/  IMAD.X R7, R5.reuse, 0x1, R25, P0 ;  /* 0x0000000105077824 */ /* 0x044fea00000e0619 */
[----:B------:R-:W-:Y:S01]  /*14540*/  @!PT LDS RZ, [RZ] ;  /* 0x00000000fffff984 */ /* 0x000fe20000000800 */
[----:B------:R-:W-:Y:S01]  /*14550*/  @!PT LDS RZ, [RZ] ;  /* 0x00000000fffff984 */ /* 0x000fe20000000800 */
[----:B------:R-:W-:Y:S01]  /*14560*/  @!PT LDS RZ, [RZ] ;  /* 0x00000000fffff984 */ /* 0x000fe20000000800 */
[----:B------:R2:W-:Y:S02]  /*14570*/  LDGSTS.E.BYPASS.LTC128B.128 [R4+0x1100], [R6.64], !P5 ;  /* 0x0110000006047fae */ /* 0x0005e4000e901d4a */
[C---:B--2---:R-:W-:Y:S02]  /*14580*/  IADD3 R6, P1, R2.reuse, R19, RZ ;  /* 0x0000001302067210 */ /* 0x044fe40007f3e0ff */
[----:B------:R-:W-:Y:S03]  /*14590*/  IADD3 R2, P0, R2, R24, RZ ;  /* 0x0000001802027210 */ /* 0x000fe60007f1e0ff */
[C---:B------:R-:W-:Y:S01]  /*145a0*/  IMAD.X R7, R5.reuse, 0x1, R27, P1 ;  /* 0x0000000105077824 */ /* 0x040fe200008e061b */
[----:B------:R-:W-:Y:S04]  /*145b0*/  IADD3.X R3, R5, R26, RZ, P0, !PT ;  /* 0x0000001a05037210 */ /* 0x000fe800007fe4ff */
[----:B------:R2:W-:Y:S04]  /*145c0*/  LDGSTS.E.BYPASS.LTC128B.128 [R4+0x3100], [R6.64], !P4 ;  /* 0x0310000006047fae */ /* 0x0005e8000e101d4a */
[----:B------:R2:W-:Y:S02]  /*145d0*/  LDGSTS.E.BYPASS.LTC128B.128 [R32+0x5100], [R2.64], !P6 ;  /* 0x0510000002207fae */ /* 0x0005e4000f101d4a */
.L_x_2379:
[----:B------:R-:W-:Y:S05]  /*145e0*/  BSYNC B0 ;  /* 0x0000000000007941 */ /* 0x000fea0003800000 */
.L_x_2378:
[----:B------:R-:W0:Y:S01]  /*145f0*/  LDGDEPBAR ;  /* 0x00000000000079af */ /* 0x000e220000000000 */
[----:B------:R-:W-:Y:S01]  /*14600*/  WARPSYNC 0xffffffff ;  /* 0xffffffff00007948 */ /* 0x000fe20003800000 */
[C---:B--23--:R-:W-:Y:S01]  /*14610*/  HMMA.16816.F32.BF16 R4, R36.reuse, R12, RZ ;  /* 0x0000000c2404723c */ /* 0x04cfe200000418ff */
[----:B------:R-:W-:Y:S01]  /*14620*/  IMAD.MOV.U32 R184, RZ, RZ, 0x1 ;  /* 0x00000001ffb87424 */ /* 0x000fe200078e00ff */
[----:B------:R-:W-:Y:S02]  /*14630*/  ULDC UR4, c[0x0][0x324] ;  /* 0x0000c90000047ab9 */ /* 0x000fe40000000800 */
[C---:B------:R-:W-:Y:S01]  /*14640*/  IMAD.IADD R3, R170.reuse, 0x1, R0 ;  /* 0x00000001aa037824 */ /* 0x040fe200078e0200 */
[C---:B------:R-:W-:Y:S01]  /*14650*/  IADD3 R2, R171.reuse, R0, R170 ;  /* 0x00000000ab027210 */ /* 0x040fe20007ffe0aa */
[----:B------:R-:W-:Y:S01]  /*14660*/  IMAD.IADD R105, R170, 0x1, R104 ;  /* 0x00000001aa697824 */ /* 0x000fe200078e0268 */
[----:B------:R-:W-:Y:S01]  /*14670*/  ISETP.LE.AND P1, PT, R184, c[0x0][0x32c], PT ;  /* 0x0000cb00b8007a0c */ /* 0x000fe20003f23270 */
[C---:B------:R-:W-:Y:S01]  /*14680*/  HMMA.16816.F32.BF16 R12, R36.reuse, R14, RZ ;  /* 0x0000000e240c723c */ /* 0x040fe200000418ff */
[----:B------:R-:W-:Y:S07]  /*14690*/  ULOP3.LUT UR4, URZ, UR4, URZ, 0x33, !UPT ;  /* 0x000000043f047292 */ /* 0x000fee000f8e333f */
        /* <DEDUP_REMOVED lines=113> */
[----:B------:R-:W-:Y:S01]  /*14db0*/  IADD3 R104, R222, R104, R223 ;  /* 0x00000068de687210 */ /* 0x000fe20007ffe0df */
[C---:B--2---:R-:W-:Y:S08]  /*14dc0*/  HMMA.16816.F32.BF16 R4, R144.reuse, R156, R4 ;  /* 0x0000009c9004723c */ /* 0x044ff00000041804 */
        /* <DEDUP_REMOVED lines=26> */
[----:B------:R-:W-:Y:S01]  /*14f70*/  IMAD.MOV.U32 R157, RZ, RZ, 0x1 ;  /* 0x00000001ff9d7424 */ /* 0x000fe200078e00ff */
[C---:B------:R-:W-:Y:S04]  /*14f80*/  HMMA.16816.F32.BF16 R12, R152.reuse, R158, R12 ;  /* 0x0000009e980c723c */ /* 0x040fe8000004180c */
[----:B------:R-:W-:Y:S01]  /*14f90*/  ISETP.NE.AND P0, PT, R157, c[0x0][0x2c4], PT ;  /* 0x0000b1009d007a0c */ /* 0x000fe20003f05270 */
[----:B------:R-:W-:Y:S03]  /*14fa0*/  IMAD.SHL.U32 R156, R180, 0x40, RZ ;  /* 0x00000040b49c7824 */ /* 0x000fe600078e00ff */
[C---:B--2---:R-:W-:Y:S04]  /*14fb0*/  HMMA.16816.F32.BF16 R16, R152.reuse, R144, R16 ;  /* 0x000000909810723c */ /* 0x044fe80000041810 */
[----:B----4-:R-:W-:Y:S04]  /*14fc0*/  IADD3 R2, R183, 0x1, RZ ;  /* 0x00000001b7027810 */ /* 0x010fe80007ffe0ff */
[C---:B------:R-:W-:Y:S04]  /*14fd0*/  HMMA.16816.F32.BF16 R20, R152.reuse, R146, R20 ;  /* 0x000000929814723c */ /* 0x040fe80000041814 */
[----:B------:R-:W-:Y:S04]  /*14fe0*/  @P0 IMAD.HI.U32 R0, R104, c[0x0][0x2c8], RZ ;  /* 0x0000b20068000a27 */ /* 0x000fe800078e00ff */
[C---:B---3--:R-:W-:Y:S04]  /*14ff0*/  HMMA.16816.F32.BF16 R24, R152.reuse, R148, R24 ;  /* 0x000000949818723c */ /* 0x048fe80000041818 */
[----:B------:R-:W-:Y:S02]  /*15000*/  @P0 SHF.R.U32.HI R104, RZ, c[0x0][0x2cc], R0 ;  /* 0x0000b300ff680a19 */ /* 0x000fe40000011600 */
[----:B------:R-:W-:Y:S02]  /*15010*/  IADD3 R0, -R197, 0x1, -R156 ;  /* 0x00000001c5007810 */ /* 0x000fe40007ffe99c */
[C---:B------:R-:W-:Y:S01]  /*15020*/  HMMA.16816.F32.BF16 R28, R152.reuse, R150, R28 ;  /* 0x00000096981c723c */ /* 0x040fe2000004181c */
[----:B------:R-:W1:Y:S02]  /*15030*/  SHFL.IDX PT, R3, R104, RZ, 0x1c1f ;  /* 0x001c1fff68037589 */ /* 0x000e6400000e0000 */
[----:B------:R-:W-:Y:S02]  /*15040*/  ISETP.GE.AND P0, PT, R183, 0x1, PT ;  /* 0x00000001b700780c */ /* 0x000fe40003f06270 */
[----:B------:R-:W-:Y:S02]  /*15050*/  IADD3 R0, -R198, R0, R199 ;  /* 0x00000000c6007210 */ /* 0x000fe40007ffe1c7 */
[----:B------:R-:W-:Y:S01]  /*15060*/  SEL R183, R2, RZ, !P0 ;  /* 0x000000ff02b77207 */ /* 0x000fe20004000000 */
[C---:B-----5:R-:W-:Y:S04]  /*15070*/  HMMA.16816.F32.BF16 R32, R152.reuse, R160, R32 ;  /* 0x000000a09820723c */ /* 0x060fe80000041820 */
[C---:B------:R-:W-:Y:S02]  /*15080*/  IADD3 R144, R0.reuse, c[0x0][0x328], RZ ;  /* 0x0000ca0000907a10 */ /* 0x040fe40007ffe0ff */
[----:B------:R-:W-:Y:S02]  /*15090*/  IADD3 R105, R0, UR4, RZ ;  /* 0x0000000400697c10 */ /* 0x000fe4000fffe0ff */
[----:B------:R-:W-:Y:S04]  /*150a0*/  HMMA.16816.F32.BF16 R36, R152, R162, R36 ;  /* 0x000000a29824723c */ /* 0x000fe80000041824 */
[--C-:B-1----:R-:W-:Y:S02]  /*150b0*/  IMAD.IADD R2, R144, 0x1, R3.reuse ;  /* 0x0000000190027824 */ /* 0x102fe400078e0203 */
[----:B------:R-:W-:Y:S02]  /*150c0*/  IMAD.IADD R0, R105, 0x1, R3 ;  /* 0x0000000169007824 */ /* 0x000fe400078e0203 */
[----:B------:R-:W-:-:S05]  /*150d0*/  @!P1 BRA `(.L_x_2382) ;  /* 0x0000015000009947 */ /* 0x000fca0003800000 */
[----:B------:R-:W-:Y:S01]  /*150e0*/  IADD3 R3, -R198, R199, R3 ;  /* 0x000000c7c6037210 */ /* 0x000fe20007ffe103 */
[----:B------:R-:W-:Y:S03]  /*150f0*/  BSSY B0, `(.L_x_2383) ;  /* 0x000000e000007945 */ /* 0x000fe60003800000 */
[----:B------:R-:W-:Y:S11]  /*15100*/  ISETP.GT.AND P0, PT, R3, -0x1, PT ;  /* 0xffffffff0300780c */ /* 0x000ff60003f04270 */
[----:B------:R-:W-:Y:S02]  /*15110*/  @!UPT UIADD3 URZ, URZ, URZ, URZ ;  /* 0x0000003f3f3ff290 */ /* 0x000fe4000fffe03f */
[----:B------:R-:W-:-:S05]  /*15120*/  @P0 BRA `(.L_x_2384) ;  /* 0x0000006000000947 */ /* 0x000fca0003800000 */
[----:B------:R-:W-:Y:S02]  /*15130*/  ISETP.NE.AND P0, PT, R157, c[0x0][0x32c], PT ;  /* 0x0000cb009d007a0c */ /* 0x000fe40003f05270 */
[----:B------:R-:W-:Y:S11]  /*15140*/  LOP3.LUT R3, RZ, R3, RZ, 0x33, !PT ;  /* 0x00000003ff037212 */ /* 0x000ff600078e33ff */
[----:B------:R-:W-:Y:S05]  /*15150*/  @P0 IMAD.HI.U32 R145, R3, c[0x0][0x330], RZ ;  /* 0x0000cc0003910a27 */ /* 0x000fea00078e00ff */
[----:B------:R-:W-:Y:S04]  /*15160*/  @P0 SHF.R.U32.HI R3, RZ, c[0x0][0x334], R145 ;  /* 0x0000cd00ff030a19 */ /* 0x000fe80000011691 */
[----:B------:R-:W-:Y:S01]  /*15170*/  LOP3.LUT R3, RZ, R3, RZ, 0x33, !PT ;  /* 0x00000003ff037212 */ /* 0x000fe200078e33ff */
[----:B------:R-:W-:-:S05]  /*15180*/  BRA `(.L_x_2385) ;  /* 0x0000004000007947 */ /* 0x000fca0003800000 */
.L_x_2384:
[----:B------:R-:W-:Y:S11]  /*15190*/  ISETP.NE.AND P0, PT, R157, c[0x0][0x32c], PT ;  /* 0x0000cb009d007a0c */ /* 0x000ff60003f05270 */
[----:B------:R-:W-:Y:S02]  /*151a0*/  @!UPT UIADD3 URZ, URZ, URZ, URZ ;  /* 0x0000003f3f3ff290 */ /* 0x000fe4000fffe03f */
[----:B------:R-:W-:Y:S05]  /*151b0*/  @P0 IMAD.HI.U32 R145, R3, c[0x0][0x330], RZ ;  /* 0x0000cc0003910a27 */ /* 0x000fea00078e00ff */
[----:B------:R-:W-:Y:S02]  /*151c0*/  @P0 SHF.R.U32.HI R3, RZ, c[0x0][0x334], R145 ;  /* 0x0000cd00ff030a19 */ /* 0x000fe40000011691 */
.L_x_2385:
[----:B------:R-:W-:Y:S05]  /*151d0*/  BSYNC B0 ;  /* 0x0000000000007941 */ /* 0x000fea0003800000 */
.L_x_2383:
[----:B------:R-:W-:Y:S04]  /*151e0*/  IMAD R3, R3, c[0x0][0x32c], -R156 ;  /* 0x0000cb0003037a24 */ /* 0x000fe800078e0a9c */
[----:B------:R-:W-:Y:S05]  /*151f0*/  IMAD.IADD R3, R3, 0x1, -R197 ;  /* 0x0000000103037824 */ /* 0x000fea00078e0ac5 */
[----:B------:R-:W-:Y:S02]  /*15200*/  IMNMX R0, R0, R3, !PT ;  /* 0x0000000300007217 */ /* 0x000fe40007800200 */
[----:B------:R-:W-:Y:S04]  /*15210*/  IADD3 R3, R3, c[0x0][0x32c], RZ ;  /* 0x0000cb0003037a10 */ /* 0x000fe80007ffe0ff */
[----:B------:R-:W-:Y:S02]  /*15220*/  IMNMX R2, R2, R3, PT ;  /* 0x0000000302027217 */ /* 0x000fe40003800200 */
.L_x_2382:
[----:B------:R-:W-:Y:S04]  /*15230*/  ISETP.GT.AND P2, PT, R180, -0x1, PT ;  /* 0xffffffffb400780c */ /* 0x000fe80003f44270 */
[----:B------:R-:W-:Y:S04]  /*15240*/  ISETP.GT.AND P0, PT, R0, RZ, P2 ;  /* 0x000000ff0000720c */ /* 0x000fe80001704270 */
[----:B------:R-:W-:Y:S04]  /*15250*/  ISETP.LT.OR P0, PT, R2, 0x1, P0 ;  /* 0x000000010200780c */ /* 0x000fe80000701670 */
[----:B------:R-:W-:Y:S02]  /*15260*/  FSEL R145, R4, -INF , !P0 ;  /* 0xff80000004917808 */ /* 0x000fe40004000000 */
[----:B------:R-:W-:Y:S01]  /*15270*/  ISETP.GT.AND P0, PT, R0, 0x1, P2 ;  /* 0x000000010000780c */ /* 0x000fe20001704270 */
[----:B------:R-:W1:Y:S03]  /*15280*/  SHFL.IDX PT, R4, R104, 0x1, 0x1c1f ;  /* 0x003c1f0068047f89 */ /* 0x000e6600000e0000 */
[----:B------:R-:W-:Y:S04]  /*15290*/  ISETP.LT.OR P0, PT, R2, 0x2, P0 ;  /* 0x000000020200780c */ /* 0x000fe80000701670 */
[----:B------:R-:W-:Y:S02]  /*152a0*/  FSEL R5, R5, -INF , !P0 ;  /* 0xff80000005057808 */ /* 0x000fe40004000000 */
[----:B------:R-:W-:Y:S04]  /*152b0*/  ISETP.GT.AND P0, PT, R0, 0x8, P2 ;  /* 0x000000080000780c */ /* 0x000fe80001704270 */
[----:B------:R-:W-:Y:S04]  /*152c0*/  ISETP.LT.OR P0, PT, R2, 0x9, P0 ;  /* 0x000000090200780c */ /* 0x000fe80000701670 */
[----:B------:R-:W-:Y:S02]  /*152d0*/  FSEL R12, R12, -INF , !P0 ;  /* 0xff8000000c0c7808 */ /* 0x000fe40004000000 */
[----:B------:R-:W-:Y:S04]  /*152e0*/  ISETP.GT.AND P0, PT, R0, 0x9, P2 ;  /* 0x000000090000780c */ /* 0x000fe80001704270 */
[----:B------:R-:W-:Y:S01]  /*152f0*/  ISETP.LT.OR P0, PT, R2, 0xa, P0 ;  /* 0x0000000a0200780c */ /* 0x000fe20000701670 */
[--C-:B-1----:R-:W-:Y:S03]  /*15300*/  IMAD.IADD R3, R144, 0x1, R4.reuse ;  /* 0x0000000190037824 */ /* 0x102fe600078e0204 */
        /* <DEDUP_REMOVED lines=35> */
[----:B------:R-:W-:Y:S01]  /*15540*/  ISETP.LT.OR P0, PT, R2, 0x3a, P0 ;  /* 0x0000003a0200780c */ /* 0x000fe20000701670 */
[----:B------:R-:W-:Y:S03]  /*15550*/  IMAD.IADD R2, R105, 0x1, R4 ;  /* 0x0000000169027824 */ /* 0x000fe600078e0204 */
[----:B------:R-:W-:Y:S01]  /*15560*/  FSEL R37, R37, -INF , !P0 ;  /* 0xff80000025257808 */ /* 0x000fe20004000000 */
        /* <DEDUP_REMOVED lines=12> */
.L_x_2388:
[----:B------:R-:W-:Y:S11]  /*15630*/  ISETP.NE.AND P0, PT, R157, c[0x0][0x32c], PT ;  /* 0x0000cb009d007a0c */ /* 0x000ff60003f05270 */
[----:B------:R-:W-:Y:S02]  /*15640*/  @!UPT UIADD3 URZ, URZ, URZ, URZ ;  /* 0x0000003f3f3ff290 */ /* 0x000fe4000fffe03f */
[----:B------:R-:W-:Y:S05]  /*15650*/  @P0 IMAD.HI.U32 R4, R0, c[0x0][0x330], RZ ;  /* 0x0000cc0000040a27 */ /* 0x000fea00078e00ff */
[----:B------:R-:W-:Y:S02]  /*15660*/  @P0 SHF.R.U32.HI R0, RZ, c[0x0][0x334], R4 ;  /* 0x0000cd00ff000a19 */ /* 0x000fe40000011604 */
.L_x_2389:
[----:B------:R-:W-:Y:S05]  /*15670*/  BSYNC B0 ;  /* 0x0000000000007941 */ /* 0x000fea0003800000 */
.L_x_2387:
[----:B------:R-:W-:Y:S04]  /*15680*/  IMAD R0, R0, c[0x0][0x32c], -R156 ;  /* 0x0000cb0000007a24 */ /* 0x000fe800078e0a9c */
[----:B------:R-:W-:Y:S05]  /*15690*/  IMAD.IADD R0, R0, 0x1, -R197 ;  /* 0x0000000100007824 */ /* 0x000fea00078e0ac5 */
[----:B------:R-:W-:Y:S02]  /*156a0*/  IMNMX R2, R2, R0, !PT ;  /* 0x0000000002027217 */ /* 0x000fe40007800200 */
[----:B------:R-:W-:Y:S04]  /*156b0*/  IADD3 R0, R0, c[0x0][0x32c], RZ ;  /* 0x0000cb0000007a10 */ /* 0x000fe80007ffe0ff */
[----:B------:R-:W-:Y:S02]  /*156c0*/  IMNMX R3, R3, R0, PT ;  /* 0x0000000003037217 */ /* 0x000fe40003800200 */
.L_x_2386:
        /* <DEDUP_REMOVED lines=39> */
[--C-:B------:R-:W-:Y:S01]  /*15940*/  FFMA.FTZ R12, R12, c[0x0][0x2d0], -R4.reuse ;  /* 0x0000b4000c0c7a23 */ /* 0x100fe20000010804 */
[----:B------:R-:W-:Y:S01]  /*15950*/  FMNMX.FTZ R105, R6, R9, !PT ;  /* 0x0000000906697209 */ /* 0x000fe20007810000 */
[--C-:B------:R-:W-:Y:S01]  /*15960*/  FFMA.FTZ R13, R13, c[0x0][0x2d0], -R4.reuse ;  /* 0x0000b4000d0d7a23 */ /* 0x100fe20000010804 */
[----:B------:R-:W-:Y:S01]  /*15970*/  ISETP.LT.OR P0, PT, R3, 0x2, P0 ;  /* 0x000000020300780c */ /* 0x000fe20000701670 */
[--C-:B------:R-:W-:Y:S02]  /*15980*/  FFMA.FTZ R161, R17, c[0x0][0x2d0], -R4.reuse ;  /* 0x0000b40011a17a23 */ /* 0x100fe40000010804 */
[--C-:B------:R-:W-:Y:S01]  /*15990*/  FFMA.FTZ R191, R32, c[0x0][0x2d0], -R4.reuse ;  /* 0x0000b40020bf7a23 */ /* 0x100fe20000010804 */
[----:B------:R-:W-:Y:S01]  /*159a0*/  FSEL R7, R7, -INF , !P0 ;  /* 0xff80000007077808 */ /* 0x000fe20004000000 */
[----:B------:R-:W1:Y:S01]  /*159b0*/  MUFU.EX2 R0, R0 ;  /* 0x0000000000007308 */ /* 0x000e620000000800 */
        /* <DEDUP_REMOVED lines=21> */
[C---:B-1----:R-:W-:Y:S01]  /*15b10*/  FMUL.FTZ R32, R0.reuse, R116 ;  /* 0x0000007400207220 */ /* 0x042fe20000410000 */
[----:B------:R-:W-:Y:S01]  /*15b20*/  ISETP.LT.OR P0, PT, R3, 0x11, P0 ;  /* 0x000000110300780c */ /* 0x000fe20000701670 */
[C---:B------:R-:W-:Y:S02]  /*15b30*/  FMUL.FTZ R33, R0.reuse, R117 ;  /* 0x0000007500217220 */ /* 0x040fe40000410000 */
[----:B------:R-:W-:Y:S01]  /*15b40*/  FMUL.FTZ R36, R0, R112 ;  /* 0x0000007000247220 */ /* 0x000fe20000410000 */
[----:B------:R-:W-:Y:S01]  /*15b50*/  FSEL R149, R18, -INF , !P0 ;  /* 0xff80000012957808 */ /* 0x000fe20004000000 */
[----:B------:R-:W1:Y:S01]  /*15b60*/  MUFU.EX2 R13, R13 ;  /* 0x0000000d000d7308 */ /* 0x000e620000000800 */
[----:B------:R-:W-:Y:S01]  /*15b70*/  ISETP.GT.AND P0, PT, R2, 0x11, P2 ;  /* 0x000000110200780c */ /* 0x000fe20001704270 */
[C---:B------:R-:W-:Y:S01]  /*15b80*/  FMUL.FTZ R37, R0.reuse, R113 ;  /* 0x0000007100257220 */ /* 0x040fe20000410000 */
[----:B------:R-:W-:Y:S01]  /*15b90*/  FMNMX.FTZ R105, R149, R105, !PT ;  /* 0x0000006995697209 */ /* 0x000fe20007810000 */
[C---:B------:R-:W-:Y:S01]  /*15ba0*/  FMUL.FTZ R16, R0.reuse, R132 ;  /* 0x0000008400107220 */ /* 0x040fe20000410000 */
[----:B------:R-:W-:Y:S01]  /*15bb0*/  ISETP.LT.OR P0, PT, R3, 0x12, P0 ;  /* 0x000000120300780c */ /* 0x000fe20000701670 */
[C---:B------:R-:W-:Y:S02]  /*15bc0*/  FMUL.FTZ R17, R0.reuse, R133 ;  /* 0x0000008500117220 */ /* 0x040fe40000410000 */
[C---:B------:R-:W-:Y:S01]  /*15bd0*/  FMUL.FTZ R20, R0.reuse, R128 ;  /* 0x0000008000147220 */ /* 0x040fe20000410000 */
[----:B------:R-:W-:Y:S01]  /*15be0*/  FSEL R150, R19, -INF , !P0 ;  /* 0xff80000013967808 */ /* 0x000fe20004000000 */
[----:B------:R-:W-:Y:S01]  /*15bf0*/  FMUL.FTZ R21, R0, R129 ;  /* 0x0000008100157220 */ /* 0x000fe20000410000 */
[----:B------:R-:W-:Y:S01]  /*15c00*/  ISETP.GT.AND P0, PT, R2, 0x18, P2 ;  /* 0x000000180200780c */ /* 0x000fe20001704270 */
[----:B------:R-:W-:Y:S01]  /*15c10*/  FMUL.FTZ R24, R0, R124 ;  /* 0x0000007c00187220 */ /* 0x000fe20000410000 */
[----:B------:R-:W-:Y:S01]  /*15c20*/  FMNMX.FTZ R105, R150, R105, !PT ;  /* 0x0000006996697209 */ /* 0x000fe20007810000 */
[C---:B------:R-:W-:Y:S01]  /*15c30*/  FMUL.FTZ R25, R0.reuse, R125 ;  /* 0x0000007d00197220 */ /* 0x040fe20000410000 */
[----:B------:R-:W-:Y:S01]  /*15c40*/  ISETP.LT.OR P0, PT, R3, 0x19, P0 ;  /* 0x000000190300780c */ /* 0x000fe20000701670 */
[C---:B------:R-:W-:Y:S01]  /*15c50*/  FMUL.FTZ R28, R0.reuse, R120 ;  /* 0x00000078001c7220 */ /* 0x040fe20000410000 */
[----:B------:R-:W-:Y:S01]  /*15c60*/  MUFU.EX2 R159, R159 ;  /* 0x0000009f009f7308 */ /* 0x000fe20000000800 */
[----:B------:R-:W-:Y:S01]  /*15c70*/  FMUL.FTZ R40, R0, R40 ;  /* 0x0000002800287220 */ /* 0x000fe20000410000 */
[----:B------:R-:W-:Y:S01]  /*15c80*/  FSEL R151, R22, -INF , !P0 ;  /* 0xff80000016977808 */ /* 0x000fe20004000000 */
[----:B------:R-:W-:Y:S01]  /*15c90*/  FMUL.FTZ R41, R0, R41 ;  /* 0x0000002900297220 */ /* 0x000fe20000410000 */
[----:B------:R-:W-:Y:S01]  /*15ca0*/  ISETP.GT.AND P0, PT, R2, 0x19, P2 ;  /* 0x000000190200780c */ /* 0x000fe20001704270 */
[C---:B------:R-:W-:Y:S01]  /*15cb0*/  FMUL.FTZ R44, R0.reuse, R44 ;  /* 0x0000002c002c7220 */ /* 0x040fe20000410000 */
[----:B------:R-:W-:Y:S01]  /*15cc0*/  FMNMX.FTZ R105, R151, R105, !PT ;  /* 0x0000006997697209 */ /* 0x000fe20007810000 */
        /* <DEDUP_REMOVED lines=48> */
[C---:B------:R-:W-:Y:S01]  /*15fd0*/  FMUL.FTZ R93, R0.reuse, R93 ;  /* 0x0000005d005d7220 */ /* 0x040fe20000410000 */
[----:B------:R-:W-:Y:S01]  /*15fe0*/  FMNMX.FTZ R105, R157, R105, !PT ;  /* 0x000000699d697209 */ /* 0x000fe20007810000 */
[----:B------:R-:W-:Y:S01]  /*15ff0*/  FFMA.FTZ R167, R29, c[0x0][0x2d0], -R4 ;  /* 0x0000b4001da77a23 */ /* 0x000fe20000010804 */
[----:B------:R-:W-:Y:S01]  /*16000*/  ISETP.LT.OR P0, PT, R3, 0x31, P0 ;  /* 0x000000310300780c */ /* 0x000fe20000701670 */
[C---:B------:R-:W-:Y:S02]  /*16010*/  FMUL.FTZ R4, R0.reuse, R140 ;  /* 0x0000008c00047220 */ /* 0x040fe40000410000 */
        /* <DEDUP_REMOVED lines=8> */
[----:B------:R-:W-:Y:S01]  /*160a0*/  FMUL.FTZ R101, R0, R101 ;  /* 0x0000006500657220 */ /* 0x000fe20000410000 */
[----:B------:R-:W-:Y:S02]  /*160b0*/  MUFU.EX2 R167, R167 ;  /* 0x000000a700a77308 */ /* 0x000fe40000000800 */
[----:B------:R-:W-:Y:S02]  /*160c0*/  FSEL R166, R35, -INF , !P0 ;  /* 0xff80000023a67808 */ /* 0x000fe40004000000 */
[----:B------:R-:W-:Y:S01]  /*160d0*/  ISETP.GT.AND P0, PT, R2, 0x39, P2 ;  /* 0x000000390200780c */ /* 0x000fe20001704270 */
[----:B------:R-:W-:Y:S01]  /*160e0*/  FFMA.FTZ R2, R0, R192, R144 ;  /* 0x000000c000027223 */ /* 0x000fe20000010090 */
[----:B------:R-:W-:Y:S02]  /*160f0*/  FMNMX.FTZ R105, R166, R105, !PT ;  /* 0x00000069a6697209 */ /* 0x000fe40007810000 */
[----:B------:R-:W-:Y:S01]  /*16100*/  ISETP.LT.OR P0, PT, R3, 0x3a, P0 ;  /* 0x0000003a0300780c */ /* 0x000fe20000701670 */
[----:B------:R-:W-:Y:S01]  /*16110*/  FADD.FTZ R3, R5, R2 ;  /* 0x0000000205037221 */ /* 0x000fe20000010000 */
[----:B------:R-:W-:Y:S02]  /*16120*/  FMNMX.FTZ R105, R164, R105, !PT ;  /* 0x00000069a4697209 */ /* 0x000fe40007810000 */
[----:B------:R-:W-:Y:S02]  /*16130*/  FSEL R163, R39, -INF , !P0 ;  /* 0xff80000027a37808 */ /* 0x000fe40004000000 */
[----:B------:R-:W-:Y:S01]  /*16140*/  F2FP.BF16.PACK_AB R144, R5, R144 ;  /* 0x000000900590723e */ /* 0x000fe200000010ff */
[----:B------:R-:W-:Y:S01]  /*16150*/  FMUL.FTZ R5, R0, R141 ;  /* 0x0000008d00057220 */ /* 0x000fe20000410000 */
[----:B------:R-:W-:Y:S05]  /*16160*/  FMNMX.FTZ R105, R163, R105, !PT ;  /* 0x00000069a3697209 */ /* 0x000fea0007810000 */
[----:B------:R-:W1:Y:S02]  /*16170*/  SHFL.BFLY PT, R2, R105, 0x2, 0x1f ;  /* 0x0c401f0069027f89 */ /* 0x000e6400000e0000 */
[----:B-1----:R-:W-:Y:S06]  /*16180*/  FMNMX.FTZ R105, R105, R2, !PT ;  /* 0x0000000269697209 */ /* 0x002fec0007810000 */
[----:B------:R-:W1:Y:S02]  /*16190*/  SHFL.BFLY PT, R2, R105, 0x1, 0x1f ;  /* 0x0c201f0069027f89 */ /* 0x000e6400000e0000 */
[----:B-1----:R-:W-:Y:S01]  /*161a0*/  FMNMX.FTZ R105, R105, R2, !PT ;  /* 0x0000000269697209 */ /* 0x002fe20007810000 */
[----:B------:R-:W-:Y:S02]  /*161b0*/  FADD.FTZ R2, R12, R3 ;  /* 0x000000030c027221 */ /* 0x000fe40000010000 */
[C---:B------:R-:W-:Y:S01]  /*161c0*/  FMUL.FTZ R12, R0.reuse, R136 ;  /* 0x00000088000c7220 */ /* 0x040fe20000410000 */
[----:B------:R-:W-:Y:S01]  /*161d0*/  FSETP.NEU.FTZ.AND P0, PT, R105, -INF , PT ;  /* 0xff8000006900780b */ /* 0x000fe20003f1d000 */
[----:B------:R-:W-:Y:S02]  /*161e0*/  FADD.FTZ R158, R13, R2 ;  /* 0x000000020d9e7221 */ /* 0x000fe40000010000 */
[----:B------:R-:W-:Y:S01]  /*161f0*/  FMUL.FTZ R13, R0, R137 ;  /* 0x00000089000d7220 */ /* 0x000fe20000410000 */
[C---:B------:R-:W-:Y:S05]  /*16200*/  FSEL R2, R105.reuse, RZ, P0 ;  /* 0x000000ff69027208 */ /* 0x040fea0000000000 */
[----:B------:R-:W-:Y:S02]  /*16210*/  FADD.FTZ R2, -R2, R9 ;  /* 0x0000000902027221 */ /* 0x000fe40000010100 */
[----:B------:R-:W-:Y:S02]  /*16220*/  FMUL.FTZ R9, R105, c[0x0][0x2d0] ;  /* 0x0000b40069097a20 */ /* 0x000fe40000410000 */
[----:B------:R-:W-:Y:S03]  /*16230*/  FMUL.FTZ R2, R2, c[0x0][0x2d0] ;  /* 0x0000b40002027a20 */ /* 0x000fe60000410000 */
[----:B------:R-:W-:Y:S03]  /*16240*/  FSEL R9, R9, RZ, P0 ;  /* 0x000000ff09097208 */ /* 0x000fe60000000000 */
[----:B------:R-:W1:Y:S02]  /*16250*/  MUFU.EX2 R2, R2 ;  /* 0x0000000200027308 */ /* 0x000e640000000800 */
[--C-:B------:R-:W-:Y:S02]  /*16260*/  FFMA.FTZ R145, R6, c[0x0][0x2d0], -R9.reuse ;  /* 0x0000b40006917a23 */ /* 0x100fe40000010809 */
[--C-:B------:R-:W-:Y:S02]  /*16270*/  FFMA.FTZ R7, R7, c[0x0][0x2d0], -R9.reuse ;  /* 0x0000b40007077a23 */ /* 0x100fe40000010809 */
[----:B------:R-:W-:Y:S04]  /*16280*/  FFMA.FTZ R3, R147, c[0x0][0x2d0], -R9 ;  /* 0x0000b40093037a23 */ /* 0x000fe80000010809 */
[----:B------:R-:W2:Y:S10]  /*16290*/  MUFU.EX2 R145, R145 ;  /* 0x0000009100917308 */ /* 0x000eb40000000800 */
[----:B------:R-:W3:Y:S01]  /*162a0*/  MUFU.EX2 R0, R7 ;  /* 0x0000000700007308 */ /* 0x000ee20000000800 */
[C---:B-1----:R-:W-:Y:S02]  /*162b0*/  FMUL.FTZ R38, R2.reuse, R114 ;  /* 0x0000007202267220 */ /* 0x042fe40000410000 */
[C---:B------:R-:W-:Y:S02]  /*162c0*/  FMUL.FTZ R39, R2.reuse, R115 ;  /* 0x0000007302277220 */ /* 0x040fe40000410000 */
[C---:B------:R-:W-:Y:S02]  /*162d0*/  FMUL.FTZ R14, R2.reuse, R138 ;  /* 0x0000008a020e7220 */ /* 0x040fe40000410000 */
[C---:B------:R-:W-:Y:S03]  /*162e0*/  FMUL.FTZ R15, R2.reuse, R139 ;  /* 0x0000008b020f7220 */ /* 0x040fe60000410000 */
[----:B------:R-:W1:Y:S01]  /*162f0*/  MUFU.EX2 R3, R3 ;  /* 0x0000000300037308 */ /* 0x000e620000000800 */
[C---:B------:R-:W-:Y:S02]  /*16300*/  FMUL.FTZ R34, R2.reuse, R118 ;  /* 0x0000007602227220 */ /* 0x040fe40000410000 */
[C---:B--2---:R-:W-:Y:S02]  /*16310*/  FFMA.FTZ R8, R2.reuse, R193, R145 ;  /* 0x000000c102087223 */ /* 0x044fe40000010091 */
[C---:B------:R-:W-:Y:S02]  /*16320*/  FMUL.FTZ R35, R2.reuse, R119 ;  /* 0x0000007702237220 */ /* 0x040fe40000410000 */
[C---:B------:R-:W-:Y:S02]  /*16330*/  FMUL.FTZ R6, R2.reuse, R142 ;  /* 0x0000008e02067220 */ /* 0x040fe40000410000 */
[C---:B------:R-:W-:Y:S02]  /*16340*/  FMUL.FTZ R18, R2.reuse, R134 ;  /* 0x0000008602127220 */ /* 0x040fe40000410000 */
[----:B------:R-:W-:Y:S01]  /*16350*/  FMUL.FTZ R19, R2, R135 ;  /* 0x0000008702137220 */ /* 0x000fe20000410000 */
[C---:B---3--:R-:W-:Y:S01]  /*16360*/  F2FP.BF16.PACK_AB R145, R0.reuse, R145 ;  /* 0x000000910091723e */ /* 0x048fe200000010ff */
[----:B------:R-:W-:Y:S01]  /*16370*/  FADD.FTZ R8, R0, R8 ;  /* 0x0000000800087221 */ /* 0x000fe20000010000 */
[----:B------:R-:W-:Y:S01]  /*16380*/  IADD3 R0, R178, R168, RZ ;  /* 0x000000a8b2007210 */ /* 0x000fe20007ffe0ff */
[C---:B------:R-:W-:Y:S02]  /*16390*/  FMUL.FTZ R7, R2.reuse, R143 ;  /* 0x0000008f02077220 */ /* 0x040fe40000410000 */
[C---:B------:R-:W-:Y:S02]  /*163a0*/  FMUL.FTZ R22, R2.reuse, R130 ;  /* 0x0000008202167220 */ /* 0x040fe40000410000 */
[----:B------:R-:W2:Y:S01]  /*163b0*/  LDSM.16.MT88.4 R112, [R0] ;  /* 0x000000000070783b */ /* 0x000ea20000004200 */
        /* <DEDUP_REMOVED lines=9> */
[C---:B------:R-:W-:Y:S01]  /*16450*/  FMUL.FTZ R46, R2.reuse, R46 ;  /* 0x0000002e022e7220 */ /* 0x040fe20000410000 */
[----:B------:R-:W-:Y:S01]  /*16460*/  LDSM.16.MT88.4 R136, [R0+0x1800] ;  /* 0x001800000088783b */ /* 0x000fe20000004200 */
        /* <DEDUP_REMOVED lines=30> */
[----:B-1----:R-:W-:Y:S01]  /*16650*/  FADD.FTZ R131, R3, R8 ;  /* 0x0000000803837221 */ /* 0x002fe20000010000 */
[----:B------:R-:W-:Y:S01]  /*16660*/  IADD3 R8, R179, R168, RZ ;  /* 0x000000a8b3087210 */ /* 0x000fe20007ffe0ff */
[----:B------:R-:W1:Y:S02]  /*16670*/  MUFU.EX2 R123, R2 ;  /* 0x00000002007b7308 */ /* 0x000e640000000800 */
[----:B-1----:R-:W-:Y:S02]  /*16680*/  F2FP.BF16.PACK_AB R147, R123, R3 ;  /* 0x000000037b93723e */ /* 0x002fe400000010ff */
[C---:B------:R-:W-:Y:S02]  /*16690*/  IADD3 R2, R176.reuse, R0, RZ ;  /* 0x00000000b0027210 */ /* 0x040fe40007ffe0ff */
[----:B------:R-:W-:Y:S03]  /*166a0*/  IADD3 R3, R176, R8, RZ ;  /* 0x00000008b0037210 */ /* 0x000fe60007ffe0ff */
[C---:B--2---:R-:W-:Y:S08]  /*166b0*/  HMMA.16816.F32.BF16 R4, R144.reuse, R112, R4 ;  /* 0x000000709004723c */ /* 0x044ff00000041804 */
        /* <DEDUP_REMOVED lines=33> */
[----:B------:R-:W-:Y:S01]  /*168d0*/  FFMA.FTZ R112, R149, c[0x0][0x2d0], -R9 ;  /* 0x0000b40095707a23 */ /* 0x000fe20000010809 */
[----:B------:R-:W-:Y:S03]  /*168e0*/  HMMA.16816.F32.BF16 R100, R144, R114, R100 ;  /* 0x000000729064723c */ /* 0x000fe60000041864 */
[----:B------:R1:W-:Y:S01]  /*168f0*/  MUFU.EX2 R121, R112 ;  /* 0x0000007000797308 */ /* 0x0003e20000000800 */
[----:B------:R-:W-:Y:S03]  /*16900*/  FADD.FTZ R113, R120, R158 ;  /* 0x0000009e78717221 */ /* 0x000fe60000010000 */
[----:B------:R-:W-:Y:S01]  /*16910*/  F2FP.BF16.PACK_AB R114, R159, R160 ;  /* 0x000000a09f72723e */ /* 0x000fe200000010ff */
[----:B------:R-:W-:Y:S05]  /*16920*/  FADD.FTZ R129, R122, R113 ;  /* 0x000000717a817221 */ /* 0x000fea0000010000 */
[----:B------:R-:W-:Y:S01]  /*16930*/  MUFU.EX2 R158, R188 ;  /* 0x000000bc009e7308 */ /* 0x000fe20000000800 */
[--C-:B-1----:R-:W-:Y:S09]  /*16940*/  FFMA.FTZ R112, R150, c[0x0][0x2d0], -R9.reuse ;  /* 0x0000b40096707a23 */ /* 0x102ff20000010809 */
        /* <DEDUP_REMOVED lines=10> */
[----:B------:R1:W-:Y:S01]  /*169f0*/  MUFU.EX2 R125, R120 ;  /* 0x00000078007d7308 */ /* 0x0003e20000000800 */
[C---:B------:R-:W-:Y:S08]  /*16a00*/  HMMA.16816.F32.BF16 R4, R112.reuse, R116, R4 ;  /* 0x000000747004723c */ /* 0x040ff00000041804 */
[C---:B------:R-:W-:Y:S01]  /*16a10*/  HMMA.16816.F32.BF16 R12, R112.reuse, R118, R12 ;  /* 0x00000076700c723c */ /* 0x040fe2000004180c */
[----:B------:R-:W2:Y:S03]  /*16a20*/  LDSM.16.MT88.4 R116, [R2+0x800] ;  /* 0x000800000274783b */ /* 0x000ea60000004200 */
[--C-:B-1----:R-:W-:Y:S02]  /*16a30*/  FFMA.FTZ R120, R154, c[0x0][0x2d0], -R9.reuse ;  /* 0x0000b4009a787a23 */ /* 0x102fe40000010809 */
[----:B------:R-:W-:Y:S10]  /*16a40*/  MUFU.EX2 R154, R191 ;  /* 0x000000bf009a7308 */ /* 0x000ff40000000800 */
[----:B------:R-:W1:Y:S01]  /*16a50*/  MUFU.EX2 R127, R120 ;  /* 0x00000078007f7308 */ /* 0x000e620000000800 */
        /* <DEDUP_REMOVED lines=31> */
[--C-:B------:R-:W-:Y:S01]  /*16c50*/  FFMA.FTZ R116, R155, c[0x0][0x2d0], -R9.reuse ;  /* 0x0000b4009b747a23 */ /* 0x100fe20000010809 */
[----:B------:R-:W-:Y:S01]  /*16c60*/  HMMA.16816.F32.BF16 R100, R112, R118, R100 ;  /* 0x000000767064723c */ /* 0x000fe20000041864 */
[----:B------:R-:W2:Y:S06]  /*16c70*/  MUFU.EX2 R155, R190 ;  /* 0x000000be009b7308 */ /* 0x000eac0000000800 */
[----:B------:R-:W-:Y:S01]  /*16c80*/  FFMA.FTZ R112, R157, c[0x0][0x2d0], -R9 ;  /* 0x0000b4009d707a23 */ /* 0x000fe20000010809 */
[----:B------:R-:W-:Y:S01]  /*16c90*/  F2FP.BF16.PACK_AB R114, R167, R151 ;  /* 0x00000097a772723e */ /* 0x000fe200000010ff */
[----:B------:R-:W-:Y:S02]  /*16ca0*/  FADD.FTZ R113, R160, R129 ;  /* 0x00000081a0717221 */ /* 0x000fe40000010000 */
[----:B------:R3:W-:Y:S02]  /*16cb0*/  MUFU.EX2 R126, R116 ;  /* 0x00000074007e7308 */ /* 0x0007e40000000800 */
[----:B------:R-:W-:Y:S01]  /*16cc0*/  FADD.FTZ R129, R159, R113 ;  /* 0x000000719f817221 */ /* 0x000fe20000010000 */
[----:B-1----:R-:W-:Y:S07]  /*16cd0*/  F2FP.BF16.PACK_AB R113, R127, R125 ;  /* 0x0000007d7f71723e */ /* 0x002fee00000010ff */
[----:B------:R1:W4:Y:S01]  /*16ce0*/  MUFU.EX2 R153, R112 ;  /* 0x0000007000997308 */ /* 0x0003220000000800 */
[----:B--2---:R-:W-:Y:S09]  /*16cf0*/  F2FP.BF16.PACK_AB R144, R155, R154 ;  /* 0x0000009a9b90723e */ /* 0x004ff200000010ff */
[----:B------:R-:W2:Y:S01]  /*16d00*/  MUFU.EX2 R157, R189 ;  /* 0x000000bd009d7308 */ /* 0x000ea20000000800 */
[----:B---3--:R-:W3:Y:S01]  /*16d10*/  LDSM.16.MT88.4 R116, [R0+0x1000] ;  /* 0x001000000074783b */ /* 0x008ee20000004200 */
[----:B-1----:R-:W-:Y:S01]  /*16d20*/  FADD.FTZ R112, R123, R131 ;  /* 0x000000837b707221 */ /* 0x002fe20000010000 */
[----:B----4-:R-:W-:Y:S03]  /*16d30*/  F2FP.BF16.PACK_AB R115, R153, R126 ;  /* 0x0000007e9973723e */ /* 0x010fe600000010ff */
[----:B------:R-:W-:Y:S03]  /*16d40*/  FADD.FTZ R112, R121, R112 ;  /* 0x0000007079707221 */ /* 0x000fe60000010000 */
[----:B------:R-:W1:Y:S01]  /*16d50*/  LDSM.16.MT88.4 R120, [R2+0x1000] ;  /* 0x001000000278783b */ /* 0x000e620000004200 */
[----:B------:R-:W-:Y:S01]  /*16d60*/  FADD.FTZ R112, R128, R112 ;  /* 0x0000007080707221 */ /* 0x000fe20000010000 */
[----:B--2---:R-:W-:Y:S03]  /*16d70*/  F2FP.BF16.PACK_AB R146, R158, R157 ;  /* 0x0000009d9e92723e */ /* 0x004fe600000010ff */
[----:B------:R-:W-:Y:S01]  /*16d80*/  FADD.FTZ R128, R124, R112 ;  /* 0x000000707c807221 */ /* 0x000fe20000010000 */
[----:B------:R-:W-:Y:S01]  /*16d90*/  F2FP.BF16.PACK_AB R112, R133, R132 ;  /* 0x000000848570723e */ /* 0x000fe200000010ff */
[----:B------:R-:W-:Y:S04]  /*16da0*/  FFMA.FTZ R124, R165, c[0x0][0x2d0], -R9 ;  /* 0x0000b400a57c7a23 */ /* 0x000fe80000010809 */
[----:B------:R2:W-:Y:S02]  /*16db0*/  MUFU.EX2 R150, R124 ;  /* 0x0000007c00967308 */ /* 0x0005e40000000800 */
[C---:B---3--:R-:W-:Y:S08]  /*16dc0*/  HMMA.16816.F32.BF16 R4, R112.reuse, R116, R4 ;  /* 0x000000747004723c */ /* 0x048ff00000041804 */
[C---:B------:R-:W-:Y:S01]  /*16dd0*/  HMMA.16816.F32.BF16 R12, R112.reuse, R118, R12 ;  /* 0x00000076700c723c */ /* 0x040fe2000004180c */
[----:B------:R-:W3:Y:S03]  /*16de0*/  LDSM.16.MT88.4 R116, [R8+0x1000] ;  /* 0x001000000874783b */ /* 0x000ee60000004200 */
[----:B--2---:R-:W-:Y:S04]  /*16df0*/  FADD.FTZ R124, R132, R129 ;  /* 0x00000081847c7221 */ /* 0x004fe80000010000 */
[C---:B-1----:R-:W-:Y:S08]  /*16e00*/  HMMA.16816.F32.BF16 R16, R112.reuse, R120, R16 ;  /* 0x000000787010723c */ /* 0x042ff00000041810 */
        /* <DEDUP_REMOVED lines=26> */
[C---:B--2---:R-:W-:Y:S07]  /*16fb0*/  HMMA.16816.F32.BF16 R88, R112.reuse, R116, R88 ;  /* 0x000000747058723c */ /* 0x044fee0000041858 */
[----:B------:R-:W-:Y:S01]  /*16fc0*/  FFMA.FTZ R116, R166, c[0x0][0x2d0], -R9 ;  /* 0x0000b400a6747a23 */ /* 0x000fe20000010809 */
[C---:B------:R-:W-:Y:S03]  /*16fd0*/  HMMA.16816.F32.BF16 R92, R112.reuse, R118, R92 ;  /* 0x00000076705c723c */ /* 0x040fe6000004185c */
[----:B------:R2:W3:Y:S01]  /*16fe0*/  MUFU.EX2 R149, R116 ;  /* 0x0000007400957308 */ /* 0x0004e20000000800 */
[----:B------:R-:W-:Y:S02]  /*16ff0*/  FADD.FTZ R117, R130, R128 ;  /* 0x0000008082757221 */ /* 0x000fe40000010000 */
[----:B------:R-:W4:Y:S02]  /*17000*/  LDSM.16.MT88.4 R128, [R2+0x1800] ;  /* 0x001800000280783b */ /* 0x000f240000004200 */
[C---:B-1----:R-:W-:Y:S04]  /*17010*/  HMMA.16816.F32.BF16 R96, R112.reuse, R120, R96 ;  /* 0x000000787060723c */ /* 0x042fe80000041860 */
[----:B------:R-:W-:Y:S02]  /*17020*/  FADD.FTZ R117, R125, R117 ;  /* 0x000000757d757221 */ /* 0x000fe40000010000 */
[----:B------:R-:W-:Y:S02]  /*17030*/  FADD.FTZ R125, R133, R124 ;  /* 0x0000007c857d7221 */ /* 0x000fe40000010000 */
[----:B------:R-:W-:Y:S01]  /*17040*/  HMMA.16816.F32.BF16 R100, R112, R122, R100 ;  /* 0x0000007a7064723c */ /* 0x000fe20000041864 */
[----:B------:R-:W-:Y:S03]  /*17050*/  LDSM.16.MT88.4 R112, [R3+0x1800] ;  /* 0x001800000370783b */ /* 0x000fe60000004200 */
[----:B------:R-:W-:Y:S02]  /*17060*/  FADD.FTZ R124, R127, R117 ;  /* 0x000000757f7c7221 */ /* 0x000fe40000010000 */
[----:B------:R-:W-:Y:S02]  /*17070*/  FADD.FTZ R151, R151, R125 ;  /* 0x0000007d97977221 */ /* 0x000fe40000010000 */
[----:B------:R-:W-:Y:S04]  /*17080*/  FADD.FTZ R152, R126, R124 ;  /* 0x0000007c7e987221 */ /* 0x000fe80000010000 */
[--C-:B--2---:R-:W-:Y:S01]  /*17090*/  FFMA.FTZ R116, R164, c[0x0][0x2d0], -R9.reuse ;  /* 0x0000b400a4747a23 */ /* 0x104fe20000010809 */
        /* <DEDUP_REMOVED lines=52> */
[----:B------:R-:W-:Y:S01]  /*173e0*/  IMAD.MOV.U32 R0, RZ, RZ, c[0x0][0x2b8] ;  /* 0x0000ae00ff007624 */ /* 0x000fe200078e00ff */
[----:B------:R-:W-:Y:S01]  /*173f0*/  IADD3 R2, R196, R156, R218 ;  /* 0x0000009cc4027210 */ /* 0x000fe20007ffe0da */
[----:B------:R-:W-:Y:S02]  /*17400*/  IMAD.MOV.U32 R181, RZ, RZ, RZ ;  /* 0x000000ffffb57224 */ /* 0x000fe400078e00ff */
[----:B------:R-:W-:Y:S01]  /*17410*/  IMAD R6, R183, 0x3000, R224 ;  /* 0x00003000b7067824 */ /* 0x000fe200078e02e0 */
[----:B------:R-:W-:Y:S02]  /*17420*/  ISETP.NE.AND P0, PT, R0, 0x1, PT ;  /* 0x000000010000780c */ /* 0x000fe40003f05270 */
[----:B------:R-:W-:Y:S05]  /*17430*/  IADD3 R2, R2, -0x80, RZ ;  /* 0xffffff8002027810 */ /* 0x000fea0007ffe0ff */
        /* <DEDUP_REMOVED lines=25> */
.L_x_2485:
        /* <DEDUP_REMOVED lines=19> */
[----:B------:R2:W3:Y:S03]  /*17700*/  SHFL.IDX PT, R2, R13, 0x1, 0x181f ;  /* 0x00381f000d027f89 */ /* 0x0004e600000e0000 */
[----:B------:R-:W-:Y:S02]  /*17710*/  IMAD.X R7, R4, 0x1, R15, P0 ;  /* 0x0000000104077824 */ /* 0x000fe400000e060f */
[----:B------:R2:W4:Y:S04]  /*17720*/  SHFL.IDX PT, R4, R5, 0x1, 0x181f ;  /* 0x00381f0005047f89 */ /* 0x00052800000e0000 */
[----:B------:R2:W-:Y:S02]  /*17730*/  LDGSTS.E.BYPASS.LTC128B.128 [R0+0x10100], [R6.64], !P6 ;  /* 0x1010000006007fae */ /* 0x0005e4000f101d4a */
.L_x_2486:
[C---:B--23--:R-:W-:Y:S02]  /*17740*/  IADD3 R8, P0, R2.reuse, R12, RZ ;  /* 0x0000000c02087210 */ /* 0x04cfe40007f1e0ff */
[----:B------:R-:W-:Y:S03]  /*17750*/  IADD3 R6, P1, R2, R14, RZ ;  /* 0x0000000e02067210 */ /* 0x000fe60007f3e0ff */
[----:B----4-:R-:W-:Y:S01]  /*17760*/  IMAD.X R9, R4, 0x1, R17, P0 ;  /* 0x0000000104097824 */ /* 0x010fe200000e0611 */
[----:B------:R-:W-:Y:S01]  /*17770*/  IADD3 R2, P0, R2, R16, RZ ;  /* 0x0000001002027210 */ /* 0x000fe20007f1e0ff */
[C---:B------:R-:W-:Y:S03]  /*17780*/  IMAD.X R7, R4.reuse, 0x1, R18, P1 ;  /* 0x0000000104077824 */ /* 0x040fe600008e0612 */
[----:B------:R-:W-:Y:S01]  /*17790*/  @!PT LDS RZ, [RZ] ;  /* 0x00000000fffff984 */ /* 0x000fe20000000800 */
[----:B------:R-:W-:Y:S01]  /*177a0*/  @!PT LDS RZ, [RZ] ;  /* 0x00000000fffff984 */ /* 0x000fe20000000800 */
[----:B------:R-:W-:Y:S01]  /*177b0*/  @!PT LDS RZ, [RZ] ;  /* 0x00000000fffff984 */ /* 0x000fe20000000800 */
[----:B------:R2:W-:Y:S01]  /*177c0*/  LDGSTS.E.BYPASS.LTC128B.128 [R0+0xd100], [R8.64], !P5 ;  /* 0x0d10000008007fae */ /* 0x0005e2000e901d4a */
[----:B------:R-:W-:Y:S03]  /*177d0*/  IMAD.X R3, R4, 0x1, R15, P0 ;  /* 0x0000000104037824 */ /* 0x000fe600000e060f */
[----:B------:R2:W-:Y:S04]  /*177e0*/  LDGSTS.E.BYPASS.LTC128B.128 [R0+0xf100], [R6.64], !P4 ;  /* 0x0f10000006007fae */ /* 0x0005e8000e101d4a */
[----:B------:R2:W-:Y:S02]  /*177f0*/  LDGSTS.E.BYPASS.LTC128B.128 [R0+0x11100], [R2.64], !P6 ;  /* 0x1110000002007fae */ /* 0x0005e4000f101d4a */
.L_x_2391:
[----:B------:R-:W-:Y:S05]  /*17800*/  BSYNC B0 ;  /* 0x0000000000007941 */ /* 0x000fea0003800000 */
.L_x_2390:
[----:B------:R-:W-:Y:S01]  /*17810*/  ISETP.GE.AND P0, PT, R201, R180, PT ;  /* 0x000000b4c900720c */ /* 0x000fe20003f06270 */
[----:B------:R-:W0:Y:S01]  /*17820*/  LDGDEPBAR ;  /* 0x00000000000079af */ /* 0x000e220000000000 */
[----:B--2---:R-:W-:Y:S01]  /*17830*/  IADD3 R0, R180, -0x1, RZ ;  /* 0xffffffffb4007810 */ /* 0x004fe20007ffe0ff */
[----:B------:R-:W-:Y:S01]  /*17840*/  IMAD.MOV.U32 R9, RZ, RZ, R105 ;  /* 0x000000ffff097224 */ /* 0x000fe200078e0069 */
[C---:B------:R-:W-:Y:S01]  /*17850*/  ISETP.GE.AND P1, PT, R169.reuse, 0x1, PT ;  /* 0x00000001a900780c */ /* 0x040fe20003f26270 */
[----:B------:R-:W-:Y:S01]  /*17860*/  IMAD.MOV.U32 R8, RZ, RZ, R104 ;  /* 0x000000ffff087224 */ /* 0x000fe200078e0068 */
[----:B------:R-:W-:Y:S01]  /*17870*/  IADD3 R169, R169, 0x1, RZ ;  /* 0x00000001a9a97810 */ /* 0x000fe20007ffe0ff */
[----:B------:R-:W-:Y:S03]  /*17880*/  IMAD.MOV.U32 R180, RZ, RZ, R0 ;  /* 0x000000ffffb47224 */ /* 0x000fe600078e0000 */
[----:B------:R-:W-:Y:S03]  /*17890*/  SEL R169, R169, RZ, !P1 ;  /* 0x000000ffa9a97207 */ /* 0x000fe60004800000 */
[----:B-1----:R-:W-:-:S05]  /*178a0*/  @!P0 BRA `(.L_x_2394) ;  /* 0xffffc8c000008947 */ /* 0x002fca000383ffff */
.L_x_2377:
[----:B------:R-:W-:Y:S05]  /*178b0*/  BRA.DIV ~URZ, `(.L_x_2395) ;  /* 0x000076027f007947 */ /* 0x000fea000b800000 */
[----:B------:R1:W2:Y:S02]  /*178c0*/  SHFL.BFLY PT, R0, R192, 0x2, 0x1f ;  /* 0x0c401f00c0007f89 */ /* 0x0002a400000e0000 */
.L_x_2487:
[----:B--2---:R-:W-:Y:S01]  /*178d0*/  FADD.FTZ R0, R0, R192 ;  /* 0x000000c000007221 */ /* 0x004fe20000010000 */
[----:B------:R-:W-:Y:S05]  /*178e0*/  BRA.DIV ~URZ, `(.L_x_2396) ;  /* 0x000076327f007947 */ /* 0x000fea000b800000 */
[----:B------:R-:W2:Y:S04]  /*178f0*/  SHFL.BFLY PT, R2, R193, 0x2, 0x1f ;  /* 0x0c401f00c1027f89 */ /* 0x000ea800000e0000 */
[----:B------:R-:W3:Y:S01]  /*17900*/  SHFL.BFLY PT, R4, R0, 0x1, 0x1f ;  /* 0x0c201f0000047f89 */ /* 0x000ee200000e0000 */
[----:B--2---:R-:W-:-:S02]  /*17910*/  FADD.FTZ R193, R2, R193 ;  /* 0x000000c102c17221 */ /* 0x004fc40000010000 */
[----:B---3--:R-:W-:-:S03]  /*17920*/  FADD.FTZ R0, R0, R4 ;  /* 0x0000000400007221 */ /* 0x008fc60000010000 */
[----:B------:R2:W3:Y:S04]  /*17930*/  SHFL.BFLY PT, R3, R193, 0x1, 0x1f ;  /* 0x0c201f00c1037f89 */ /* 0x0004e800000e0000 */
.L_x_2488:
[----:B------:R-:W-:Y:S01]  /*17940*/  FSETP.NE.FTZ.AND P1, PT, R0, RZ, PT ;  /* 0x000000ff0000720b */ /* 0x000fe20003f35000 */
[----:B---3--:R-:W-:Y:S01]  /*17950*/  FADD.FTZ R3, R3, R193 ;  /* 0x000000c103037221 */ /* 0x008fe20000010000 */
[----:B------:R-:W-:Y:S02]  /*17960*/  MOV R2, RZ ;  /* 0x000000ff00027202 */ /* 0x000fe40000000f00 */
[----:B------:R-:W-:Y:S02]  /*17970*/  MOV R23, 0xff800000 ;  /* 0xff80000000177802 */ /* 0x000fe40000000f00 */
[----:B------:R-:W-:Y:S02]  /*17980*/  FSETP.NE.FTZ.AND P0, PT, R3, RZ, PT ;  /* 0x000000ff0300720b */ /* 0x000fe40003f15000 */
[----:B------:R-:W-:-:S05]  /*17990*/  MOV R22, 0xff800000 ;  /* 0xff80000000167802 */ /* 0x000fca0000000f00 */
[----:B------:R-:W3:Y:S01]  /*179a0*/  @P1 MUFU.RCP R2, R0 ;  /* 0x0000000000021308 */ /* 0x000ee20000001000 */
[----:B------:R-:W-:-:S07]  /*179b0*/  @P1 MOV R6, 0x3f317218 ;  /* 0x3f31721800061802 */ /* 0x000fce0000000f00 */
[----:B------:R4:W5:Y:S01]  /*179c0*/  @P1 MUFU.LG2 R4, R0 ;  /* 0x0000000000041308 */ /* 0x0009620000000c00 */
[C---:B---3--:R-:W-:Y:S02]  /*179d0*/  FMUL.FTZ R140, R2.reuse, R140 ;  /* 0x0000008c028c7220 */ /* 0x048fe40000410000 */
[C---:B------:R-:W-:Y:S02]  /*179e0*/  FMUL.FTZ R141, R2.reuse, R141 ;  /* 0x0000008d028d7220 */ /* 0x040fe40000410000 */
[C---:B------:R-:W-:Y:S02]  /*179f0*/  FMUL.FTZ R136, R2.reuse, R136 ;  /* 0x0000008802887220 */ /* 0x040fe40000410000 */
[C---:B------:R-:W-:Y:S01]  /*17a00*/  FMUL.FTZ R137, R2.reuse, R137 ;  /* 0x0000008902897220 */ /* 0x040fe20000410000 */
[----:B----4-:R-:W-:Y:S01]  /*17a10*/  MOV R0, RZ ;  /* 0x000000ff00007202 */ /* 0x010fe20000000f00 */
[C---:B------:R-:W-:Y:S02]  /*17a20*/  FMUL.FTZ R132, R2.reuse, R132 ;  /* 0x0000008402847220 */ /* 0x040fe40000410000 */
[----:B------:R-:W-:-:S02]  /*17a30*/  FMUL.FTZ R133, R2, R133 ;  /* 0x0000008502857220 */ /* 0x000fc40000410000 */
[C---:B------:R-:W-:Y:S01]  /*17a40*/  FMUL.FTZ R128, R2.reuse, R128 ;  /* 0x0000008002807220 */ /* 0x040fe20000410000 */
[----:B------:R-:W3:Y:S01]  /*17a50*/  @P0 MUFU.RCP R0, R3 ;  /* 0x0000000300000308 */ /* 0x000ee20000001000 */
        /* <DEDUP_REMOVED lines=41> */
[----:B------:R4:W1:Y:S01]  /*17cf0*/  @P0 MUFU.LG2 R2, R3 ;  /* 0x0000000300020308 */ /* 0x0008620000000c00 */
[----:B-----5:R-:W-:Y:S02]  /*17d00*/  @P1 FMUL.FTZ R5, R4, 0.69314718246459960938 ;  /* 0x3f31721804051820 */ /* 0x020fe40000410000 */
[----:B------:R-:W-:Y:S02]  /*17d10*/  @P1 FMUL.FTZ R4, R6, c[0x0][0x2d0] ;  /* 0x0000b40006041a20 */ /* 0x000fe40000410000 */
[----:B---3--:R-:W-:Y:S02]  /*17d20*/  FMUL.FTZ R142, R0, R142 ;  /* 0x0000008e008e7220 */ /* 0x008fe40000410000 */
[----:B------:R-:W-:Y:S01]  /*17d30*/  @P1 FFMA.FTZ R23, R4, R104, R5 ;  /* 0x0000006804171223 */ /* 0x000fe20000010005 */
[----:B------:R-:W-:Y:S01]  /*17d40*/  MOV R4, 0x1 ;  /* 0x0000000100047802 */ /* 0x000fe20000000f00 */
[C---:B------:R-:W-:Y:S02]  /*17d50*/  FMUL.FTZ R143, R0.reuse, R143 ;  /* 0x0000008f008f7220 */ /* 0x040fe40000410000 */
[----:B------:R-:W-:-:S02]  /*17d60*/  FMUL.FTZ R138, R0, R138 ;  /* 0x0000008a008a7220 */ /* 0x000fc40000410000 */
[C---:B------:R-:W-:Y:S02]  /*17d70*/  FMUL.FTZ R139, R0.reuse, R139 ;  /* 0x0000008b008b7220 */ /* 0x040fe40000410000 */
[----:B------:R-:W-:Y:S01]  /*17d80*/  FMUL.FTZ R134, R0, R134 ;  /* 0x0000008600867220 */ /* 0x000fe20000410000 */
[----:B----4-:R-:W-:Y:S01]  /*17d90*/  @P0 MOV R3, 0x3f317218 ;  /* 0x3f31721800030802 */ /* 0x010fe20000000f00 */
[----:B-1----:R-:W-:Y:S02]  /*17da0*/  @P0 FMUL.FTZ R2, R2, 0.69314718246459960938 ;  /* 0x3f31721802020820 */ /* 0x002fe40000410000 */
[C---:B------:R-:W-:Y:S02]  /*17db0*/  FMUL.FTZ R135, R0.reuse, R135 ;  /* 0x0000008700877220 */ /* 0x040fe40000410000 */
        /* <DEDUP_REMOVED lines=45> */
.L_x_2306:
        /* <DEDUP_REMOVED lines=17> */
.L_x_2398:
[----:B------:R-:W-:Y:S05]  /*181a0*/  BSYNC B0 ;  /* 0x0000000000007941 */ /* 0x000fea0003800000 */
.L_x_2397:
[----:B------:R-:W-:Y:S01]  /*181b0*/  PRMT R0, R0, 0x9910, RZ ;  /* 0x0000991000007816 */ /* 0x000fe200000000ff */
[----:B------:R-:W-:Y:S01]  /*181c0*/  BSSY B1, `(.L_x_2399) ;  /* 0x0000375000017945 */ /* 0x000fe20003800000 */
[----:B------:R-:W-:Y:S02]  /*181d0*/  IMAD.MOV.U32 R29, RZ, RZ, R249 ;  /* 0x000000ffff1d7224 */ /* 0x000fe400078e00f9 */
[----:B------:R-:W-:-:S13]  /*181e0*/  ISETP.NE.AND P0, PT, R0, RZ, PT ;  /* 0x000000ff0000720c */ /* 0x000fda0003f05270 */
[----:B------:R-:W-:Y:S05]  /*181f0*/  @!P0 BRA `(.L_x_2400) ;  /* 0x00002b0000008947 */ /* 0x000fea0003800000 */
[----:B------:R-:W-:Y:S01]  /*18200*/  IMAD.SHL.U32 R0, R238, 0x40, RZ ;  /* 0x00000040ee007824 */ /* 0x000fe200078e00ff */
[----:B------:R-:W-:Y:S01]  /*18210*/  WARPSYNC 0xffffffff ;  /* 0xffffffff00007948 */ /* 0x000fe20003800000 */
[----:B------:R-:W-:Y:S01]  /*18220*/  IMAD.SHL.U32 R2, R244, 0x400, RZ ;  /* 0x00000400f4027824 */ /* 0x000fe200078e00ff */
[----:B------:R-:W-:Y:S01]  /*18230*/  BAR.SYNC.DEFER_BLOCKING 0x1, 0x100 ;  /* 0x0044000000007b1d */ /* 0x000fe20000010000 */
[----:B------:R-:W-:Y:S01]  /*18240*/  F2FP.BF16.PACK_AB R4, R141, R140 ;  /* 0x0000008c8d04723e */ /* 0x000fe200000010ff */
[----:B------:R-:W-:Y:S01]  /*18250*/  IMAD.MOV.U32 R7, RZ, RZ, 0x20 ;  /* 0x00000020ff077424 */ /* 0x000fe200078e00ff */
[----:B------:R-:W-:Y:S01]  /*18260*/  LOP3.LUT R0, R0, 0x1c0, RZ, 0xc0, !PT ;  /* 0x000001c000007812 */ /* 0x000fe200078ec0ff */
[----:B------:R-:W-:Y:S01]  /*18270*/  IMAD R3, R239, 0x2, R2 ;  /* 0x00000002ef037824 */ /* 0x000fe200078e0202 */
[----:B------:R-:W-:Y:S01]  /*18280*/  LOP3.LUT R2, R238, 0x1, RZ, 0xc0, !PT ;  /* 0x00000001ee027812 */ /* 0x000fe200078ec0ff */
[----:B------:R-:W-:Y:S01]  /*18290*/  IMAD.MOV.U32 R13, RZ, RZ, 0x40 ;  /* 0x00000040ff0d7424 */ /* 0x000fe200078e00ff */
[----:B------:R-:W-:Y:S01]  /*182a0*/  LEA.HI R0, R0, R0, RZ, 0x1d ;  /* 0x0000000000007211 */ /* 0x000fe200078fe8ff */
[----:B------:R-:W-:Y:S01]  /*182b0*/  IMAD.MOV.U32 R28, RZ, RZ, c[0x0][0x388] ;  /* 0x0000e200ff1c7624 */ /* 0x000fe200078e00ff */
[----:B------:R-:W-:-:S02]  /*182c0*/  ISETP.NE.U32.AND P0, PT, R2, 0x1, PT ;  /* 0x000000010200780c */ /* 0x000fc40003f05070 */
[----:B------:R-:W-:Y:S01]  /*182d0*/  F2FP.BF16.PACK_AB R5, R139, R138 ;  /* 0x0000008a8b05723e */ /* 0x000fe200000010ff */
[----:B------:R-:W-:Y:S01]  /*182e0*/  IMAD.IADD R0, R3, 0x1, R0 ;  /* 0x0000000103007824 */ /* 0x000fe200078e0200 */
[----:B------:R-:W-:Y:S02]  /*182f0*/  R2P PR, R238, 0x6 ;  /* 0x00000006ee007804 */ /* 0x000fe40000000000 */
[----:B------:R-:W-:Y:S01]  /*18300*/  F2FP.BF16.PACK_AB R6, R137, R136 ;  /* 0x000000888906723e */ /* 0x000fe200000010ff */
[----:B------:R-:W-:Y:S01]  /*18310*/  IMAD.SHL.U32 R0, R0, 0x2, RZ ;  /* 0x0000000200007824 */ /* 0x000fe200078e00ff */
[----:B------:R-:W-:Y:S02]  /*18320*/  F2FP.BF16.PACK_AB R8, R125, R124 ;  /* 0x0000007c7d08723e */ /* 0x000fe400000010ff */
[----:B------:R-:W-:Y:S02]  /*18330*/  SEL R13, R13, 0xffffffc0, !P2 ;  /* 0xffffffc00d0d7807 */ /* 0x000fe40005000000 */
[----:B------:R-:W-:-:S02]  /*18340*/  IADD3 R3, R0, 0x80, RZ ;  /* 0x0000008000037810 */ /* 0x000fc40007ffe0ff */
[----:B------:R-:W-:Y:S01]  /*18350*/  IADD3 R2, R0, 0x70, RZ ;  /* 0x0000007000027810 */ /* 0x000fe20007ffe0ff */
[----:B------:R1:W-:Y:S01]  /*18360*/  STS [R0+0x80], R4 ;  /* 0x0000800400007388 */ /* 0x0003e20000000800 */
[----:B------:R-:W-:Y:S02]  /*18370*/  @P0 IADD3 R2, R3, 0x10, RZ ;  /* 0x0000001003020810 */ /* 0x000fe40007ffe0ff */
[----:B------:R-:W-:Y:S02]  /*18380*/  F2FP.BF16.PACK_AB R3, R143, R142 ;  /* 0x0000008e8f03723e */ /* 0x000fe400000010ff */
[----:B------:R-:W-:Y:S01]  /*18390*/  F2FP.BF16.PACK_AB R12, R117, R116 ;  /* 0x00000074750c723e */ /* 0x000fe200000010ff */
[----:B------:R-:W-:Y:S01]  /*183a0*/  IMAD.IADD R14, R13, 0x1, R2 ;  /* 0x000000010d0e7824 */ /* 0x000fe200078e0202 */
[----:B------:R-:W-:Y:S01]  /*183b0*/  F2FP.BF16.PACK_AB R9, R113, R112 ;  /* 0x000000707109723e */ /* 0x000fe200000010ff */
[----:B------:R3:W-:Y:S01]  /*183c0*/  STS [R0+0x480], R3 ;  /* 0x0004800300007388 */ /* 0x0007e20000000800 */
[----:B------:R-:W-:-:S02]  /*183d0*/  ISETP.NE.U32.AND P0, PT, RZ, c[0x0][0x508], PT ;  /* 0x00014200ff007a0c */ /* 0x000fc40003f05070 */
[----:B------:R-:W-:Y:S01]  /*183e0*/  ISETP.NE.U32.AND P2, PT, RZ, c[0x0][0x500], PT ;  /* 0x00014000ff007a0c */ /* 0x000fe20003f45070 */
[----:B------:R4:W-:Y:S03]  /*183f0*/  STS [R2+0x400], R5 ;  /* 0x0004000502007388 */ /* 0x0009e60000000800 */
[----:B------:R-:W-:Y:S01]  /*18400*/  ISETP.NE.AND.EX P2, PT, RZ, c[0x0][0x504], PT, P2 ;  /* 0x00014100ff007a0c */ /* 0x000fe20003f45320 */
[----:B------:R2:W-:Y:S01]  /*18410*/  STS [R2], R6 ;  /* 0x0000000602007388 */ /* 0x0005e20000000800 */
[----:B-1----:R-:W-:Y:S02]  /*18420*/  SEL R4, R7, 0xffffffe0, !P1 ;  /* 0xffffffe007047807 */ /* 0x002fe40004800000 */
[----:B------:R-:W-:Y:S02]  /*18430*/  F2FP.BF16.PACK_AB R7, R135, R134 ;  /* 0x000000868707723e */ /* 0x000fe400000010ff */
[----:B------:R-:W-:Y:S01]  /*18440*/  ISETP.NE.AND.EX P1, PT, RZ, c[0x0][0x50c], PT, P0 ;  /* 0x00014300ff007a0c */ /* 0x000fe20003f25300 */
[----:B---3--:R-:W-:-:S02]  /*18450*/  IMAD.IADD R3, R0, 0x1, R4 ;  /* 0x0000000100037824 */ /* 0x008fc400078e0204 */
[----:B------:R-:W-:Y:S01]  /*18460*/  IMAD.IADD R4, R4, 0x1, R2 ;  /* 0x0000000104047824 */ /* 0x000fe200078e0202 */
[----:B----4-:R-:W-:Y:S02]  /*18470*/  F2FP.BF16.PACK_AB R5, R133, R132 ;  /* 0x000000848505723e */ /* 0x010fe400000010ff */
[----:B------:R1:W-:Y:S01]  /*18480*/  STS [R3+0x480], R7 ;  /* 0x0004800703007388 */ /* 0x0003e20000000800 */
[----:B--2---:R-:W-:-:S03]  /*18490*/  F2FP.BF16.PACK_AB R6, R129, R128 ;  /* 0x000000808106723e */ /* 0x004fc600000010ff */
[----:B------:R2:W-:Y:S04]  /*184a0*/  STS [R3+0x80], R5 ;  /* 0x0000800503007388 */ /* 0x0005e80000000800 */
[----:B------:R3:W-:Y:S01]  /*184b0*/  STS [R4], R6 ;  /* 0x0000000604007388 */ /* 0x0007e20000000800 */
[----:B-1----:R-:W-:Y:S02]  /*184c0*/  F2FP.BF16.PACK_AB R7, R127, R126 ;  /* 0x0000007e7f07723e */ /* 0x002fe400000010ff */
[----:B--2---:R-:W-:Y:S01]  /*184d0*/  F2FP.BF16.PACK_AB R5, R131, R130 ;  /* 0x000000828305723e */ /* 0x004fe200000010ff */
[----:B---3--:R-:W-:-:S04]  /*184e0*/  IMAD.IADD R6, R0, 0x1, R13 ;  /* 0x0000000100067824 */ /* 0x008fc800078e020d */
[----:B------:R1:W-:Y:S04]  /*184f0*/  STS [R4+0x400], R5 ;  /* 0x0004000504007388 */ /* 0x0003e80000000800 */
[----:B------:R2:W-:Y:S04]  /*18500*/  STS [R6+0x80], R8 ;  /* 0x0000800806007388 */ /* 0x0005e80000000800 */
[----:B------:R3:W-:Y:S01]  /*18510*/  STS [R6+0x480], R7 ;  /* 0x0004800706007388 */ /* 0x0007e20000000800 */
[----:B-1----:R-:W-:Y:S02]  /*18520*/  F2FP.BF16.PACK_AB R5, R121, R120 ;  /* 0x000000787905723e */ /* 0x002fe400000010ff */
[----:B--2---:R-:W-:-:S03]  /*18530*/  F2FP.BF16.PACK_AB R8, R123, R122 ;  /* 0x0000007a7b08723e */ /* 0x004fc600000010ff */
[----:B------:R1:W-:Y:S01]  /*18540*/  STS [R14], R5 ;  /* 0x000000050e007388 */ /* 0x0003e20000000800 */
[----:B---3--:R-:W-:-:S03]  /*18550*/  IMAD.IADD R7, R4, 0x1, R13 ;  /* 0x0000000104077824 */ /* 0x008fc600078e020d */
[----:B------:R2:W-:Y:S01]  /*18560*/  STS [R14+0x400], R8 ;  /* 0x000400080e007388 */ /* 0x0005e20000000800 */
[----:B-1----:R-:W-:Y:S01]  /*18570*/  IMAD.IADD R5, R13, 0x1, R3 ;  /* 0x000000010d057824 */ /* 0x002fe200078e0203 */
[----:B------:R-:W-:Y:S02]  /*18580*/  F2FP.BF16.PACK_AB R13, R63, R62 ;  /* 0x0000003e3f0d723e */ /* 0x000fe400000010ff */
[----:B--2---:R-:W-:Y:S02]  /*18590*/  F2FP.BF16.PACK_AB R8, R119, R118 ;  /* 0x000000767708723e */ /* 0x004fe400000010ff */
[----:B------:R1:W-:Y:S04]  /*185a0*/  STS [R5+0x80], R12 ;  /* 0x0000800c05007388 */ /* 0x0003e80000000800 */
[----:B------:R2:W-:Y:S04]  /*185b0*/  STS [R5+0x480], R8 ;  /* 0x0004800805007388 */ /* 0x0005e80000000800 */
[----:B------:R3:W-:Y:S01]  /*185c0*/  STS [R7], R9 ;  /* 0x0000000907007388 */ /* 0x0007e20000000800 */
[----:B-1----:R-:W-:-:S02]  /*185d0*/  F2FP.BF16.PACK_AB R12, R115, R114 ;  /* 0x00000072730c723e */ /* 0x002fc400000010ff */
        /* <DEDUP_REMOVED lines=31> */
[----:B------:R-:W-:Y:S01]  /*187d0*/  STS [R7+0x4000], R13 ;  /* 0x0040000d07007388 */ /* 0x000fe20000000800 */
[----:B-1----:R-:W-:Y:S02]  /*187e0*/  F2FP.BF16.PACK_AB R12, R75, R74 ;  /* 0x0000004a4b0c723e */ /* 0x002fe400000010ff */
[----:B--2---:R-:W-:-:S03]  /*187f0*/  F2FP.BF16.PACK_AB R8, R73, R72 ;  /* 0x000000484908723e */ /* 0x004fc600000010ff */
[----:B------:R1:W-:Y:S01]  /*18800*/  STS [R0+0x8480], R12 ;  /* 0x0084800c00007388 */ /* 0x0003e20000000800 */
[----:B---3--:R-:W-:-:S03]  /*18810*/  F2FP.BF16.PACK_AB R9, R77, R76 ;  /* 0x0000004c4d09723e */ /* 0x008fc600000010ff */
[----:B------:R2:W-:Y:S04]  /*18820*/  STS [R0+0x8080], R8 ;  /* 0x0080800800007388 */ /* 0x0005e80000000800 */
[----:B------:R3:W-:Y:S01]  /*18830*/  STS [R2+0x8000], R9 ;  /* 0x0080000902007388 */ /* 0x0007e20000000800 */
[----:B-1----:R-:W-:Y:S02]  /*18840*/  F2FP.BF16.PACK_AB R12, R83, R82 ;  /* 0x00000052530c723e */ /* 0x002fe400000010ff */
[----:B--2---:R-:W-:Y:S02]  /*18850*/  F2FP.BF16.PACK_AB R8, R79, R78 ;  /* 0x0000004e4f08723e */ /* 0x004fe400000010ff */
[----:B------:R-:W-:Y:S02]  /*18860*/  F2FP.BF16.PACK_AB R0, R81, R80 ;  /* 0x000000505100723e */ /* 0x000fe400000010ff */
[----:B---3--:R-:W-:Y:S01]  /*18870*/  F2FP.BF16.PACK_AB R9, R85, R84 ;  /* 0x000000545509723e */ /* 0x008fe200000010ff */
[----:B------:R1:W-:Y:S04]  /*18880*/  STS [R2+0x8400], R8 ;  /* 0x0084000802007388 */ /* 0x0003e80000000800 */
[----:B------:R2:W-:Y:S04]  /*18890*/  STS [R3+0x8080], R0 ;  /* 0x0080800003007388 */ /* 0x0005e80000000800 */
[----:B------:R3:W-:Y:S04]  /*188a0*/  STS [R3+0x8480], R12 ;  /* 0x0084800c03007388 */ /* 0x0007e80000000800 */
[----:B------:R-:W-:Y:S01]  /*188b0*/  STS [R4+0x8000], R9 ;  /* 0x0080000904007388 */ /* 0x000fe20000000800 */
[----:B-1----:R-:W-:-:S02]  /*188c0*/  F2FP.BF16.PACK_AB R8, R87, R86 ;  /* 0x000000565708723e */ /* 0x002fc400000010ff */
[----:B------:R-:W-:Y:S02]  /*188d0*/  F2FP.BF16.PACK_AB R2, R89, R88 ;  /* 0x000000585902723e */ /* 0x000fe400000010ff */
[----:B--2---:R-:W-:Y:S01]  /*188e0*/  F2FP.BF16.PACK_AB R0, R91, R90 ;  /* 0x0000005a5b00723e */ /* 0x004fe200000010ff */
        /* <DEDUP_REMOVED lines=13> */
[----:B-1----:R-:W-:Y:S01]  /*189c0*/  IMAD.MOV.U32 R4, RZ, RZ, 0x4 ;  /* 0x00000004ff047424 */ /* 0x002fe200078e00ff */
[----:B--2---:R-:W-:-:S03]  /*189d0*/  F2FP.BF16.PACK_AB R0, R103, R102 ;  /* 0x000000666700723e */ /* 0x004fc600000010ff */
[CC--:B------:R-:W-:Y:S02]  /*189e0*/  @P1 IMAD.WIDE R8, R227.reuse, R4.reuse, c[0x0][0x508] ;  /* 0x00014200e3081625 */ /* 0x0c0fe400078e0204 */
[----:B------:R1:W-:Y:S02]  /*189f0*/  STS [R7+0x8400], R0 ;  /* 0x0084000007007388 */ /* 0x0003e40000000800 */
[----:B---3--:R-:W-:Y:S02]  /*18a00*/  IMAD.MOV.U32 R2, RZ, RZ, RZ ;  /* 0x000000ffff027224 */ /* 0x008fe400078e00ff */
[----:B------:R-:W-:Y:S01]  /*18a10*/  IMAD.WIDE R4, R227, R4, c[0x0][0x500] ;  /* 0x00014000e3047625 */ /* 0x000fe200078e0204 */
[----:B------:R-:W-:Y:S06]  /*18a20*/  BAR.SYNC.DEFER_BLOCKING 0x1, 0x100 ;  /* 0x0044000000007b1d */ /* 0x000fec0000010000 */
[----:B------:R1:W5:Y:S04]  /*18a30*/  @P1 LDG.E R28, [R8.64] ;  /* 0x0000000a081c1981 */ /* 0x000368000c1e1900 */
[----:B------:R1:W5:Y:S01]  /*18a40*/  @P2 LDG.E R2, [R4.64] ;  /* 0x0000000a04022981 */ /* 0x000362000c1e1900 */
[----:B------:R-:W-:-:S04]  /*18a50*/  ISETP.NE.AND P0, PT, R248, RZ, PT ;  /* 0x000000fff800720c */ /* 0x000fc80003f05270 */
[----:B----4-:R-:W-:Y:S01]  /*18a60*/  SEL R3, R248, c[0x0][0x3d4], P0 ;  /* 0x0000f500f8037a07 */ /* 0x010fe20000000000 */
[----:B------:R-:W-:Y:S05]  /*18a70*/  @P1 BRA `(.L_x_2401) ;  /* 0x0000004000001947 */ /* 0x000fea0003800000 */
[----:B------:R-:W-:Y:S05]  /*18a80*/  @!P2 BRA `(.L_x_2401) ;  /* 0x000000300000a947 */ /* 0x000fea0003800000 */
[----:B-1----:R1:W2:Y:S04]  /*18a90*/  LDG.E R0, [R4.64] ;  /* 0x0000000a04007981 */ /* 0x0022a8000c1e1900 */
[----:B-1----:R-:W2:Y:S02]  /*18aa0*/  LDG.E R4, [R4.64+0x4] ;  /* 0x0000040a04047981 */ /* 0x002ea4000c1e1900 */
[----:B--2--5:R-:W-:Y:S02]  /*18ab0*/  IADD3 R28, -R0, R4, RZ ;  /* 0x00000004001c7210 */ /* 0x024fe40007ffe1ff */
.L_x_2401:
[----:B-1----:R-:W2:Y:S01]  /*18ac0*/  LDL R4, [R1+0x128] ;  /* 0x0001280001047983 */ /* 0x002ea20000100800 */
[----:B------:R-:W-:Y:S01]  /*18ad0*/  IMAD.MOV.U32 R0, RZ, RZ, 0x368 ;  /* 0x00000368ff007424 */ /* 0x000fe200078e00ff */
[----:B------:R-:W-:Y:S02]  /*18ae0*/  ISETP.GT.AND P2, PT, R3, 0x1, PT ;  /* 0x000000010300780c */ /* 0x000fe40003f44270 */
[----:B------:R-:W3:Y:S01]  /*18af0*/  LDL R25, [R1+0x124] ;  /* 0x0001240001197983 */ /* 0x000ee20000100800 */
[----:B------:R-:W-:-:S02]  /*18b00*/  ISETP.NE.U32.AND P0, PT, RZ, c[0x0][0x500], PT ;  /* 0x00014000ff007a0c */ /* 0x000fc40003f05070 */
[----:B------:R-:W-:Y:S02]  /*18b10*/  SEL R0, R0, 0x328, P2 ;  /* 0x0000032800007807 */ /* 0x000fe40001000000 */
[----:B------:R-:W-:Y:S02]  /*18b20*/  ISETP.NE.AND.EX P0, PT, RZ, c[0x0][0x504], PT, P0 ;  /* 0x00014100ff007a0c */ /* 0x000fe40003f05300 */
[----:B------:R1:W4:Y:S01]  /*18b30*/  LDC.64 R6, c[0x0][R0+0x170] ;  /* 0x00005c0000067b82 */ /* 0x0003220000000a00 */
[----:B------:R-:W-:-:S07]  /*18b40*/  SHF.R.S32.HI R3, RZ, 0x1f, R227 ;  /* 0x0000001fff037819 */ /* 0x000fce00000114e3 */
[----:B------:R1:W4:Y:S08]  /*18b50*/  LDC.64 R16, c[0x0][R0+0x168] ;  /* 0x00005a0000107b82 */ /* 0x0003300000000a00 */
[----:B------:R1:W2:Y:S08]  /*18b60*/  LDC.64 R18, c[0x0][R0+0x178] ;  /* 0x00005e0000127b82 */ /* 0x0002b00000000a00 */
[----:B------:R1:W2:Y:S01]  /*18b70*/  LDC.64 R20, c[0x0][R0+0x160] ;  /* 0x0000580000147b82 */ /* 0x0002a20000000a00 */
[----:B------:R-:W-:-:S02]  /*18b80*/  SEL R5, R3, RZ, !P0 ;  /* 0x000000ff03057207 */ /* 0x000fc40004000000 */
[----:B------:R-:W-:Y:S01]  /*18b90*/  LOP3.LUT R3, R226, 0xffff, RZ, 0xc0, !PT ;  /* 0x0000ffffe2037812 */ /* 0x000fe200078ec0ff */
[----:B-1----:R-:W-:-:S05]  /*18ba0*/  IMAD.MOV.U32 R0, RZ, RZ, c[0x0][0x4e8] ;  /* 0x00013a00ff007624 */ /* 0x002fca00078e00ff */
[----:B------:R-:W-:Y:S02]  /*18bb0*/  ISETP.NE.AND P3, PT, R0, 0x1, PT ;  /* 0x000000010000780c */ /* 0x000fe40003f65270 */
[----:B------:R-:W-:Y:S01]  /*18bc0*/  SEL R0, R227, RZ, !P0 ;  /* 0x000000ffe3007207 */ /* 0x000fe20004000000 */
[-C--:B----4-:R-:W-:Y:S01]  /*18bd0*/  IMAD.WIDE.U32 R8, R16, R3.reuse, RZ ;  /* 0x0000000310087225 */ /* 0x090fe200078e00ff */
[----:B------:R-:W1:Y:S03]  /*18be0*/  S2R R26, SR_TID.X ;  /* 0x00000000001a7919 */ /* 0x000e660000002100 */
[----:B------:R-:W-:Y:S01]  /*18bf0*/  IMAD R13, R17, R3, RZ ;  /* 0x00000003110d7224 */ /* 0x000fe200078e02ff */
[----:B-1----:R-:W-:-:S04]  /*18c00*/  SHF.R.S32.HI R24, RZ, 0x1f, R26 ;  /* 0x0000001fff187819 */ /* 0x002fc8000001141a */
[----:B------:R-:W-:-:S04]  /*18c10*/  LEA.HI R24, R24, R26, RZ, 0x5 ;  /* 0x0000001a18187211 */ /* 0x000fc800078f28ff */
[----:B------:R-:W-:-:S05]  /*18c20*/  LOP3.LUT R24, R24, 0xffffffe0, RZ, 0xc0, !PT ;  /* 0xffffffe018187812 */ /* 0x000fca00078ec0ff */
[----:B------:R-:W-:Y:S02]  /*18c30*/  IMAD.IADD R24, R26, 0x1, -R24 ;  /* 0x000000011a187824 */ /* 0x000fe400078e0a18 */
[----:B--2---:R-:W-:Y:S02]  /*18c40*/  IMAD.IADD R12, R4, 0x1, R240 ;  /* 0x00000001040c7824 */ /* 0x004fe400078e02f0 */
[----:B------:R-:W-:-:S04]  /*18c50*/  IMAD R4, R7, R0, RZ ;  /* 0x0000000007047224 */ /* 0x000fc800078e02ff */
        /* <DEDUP_REMOVED lines=29> */
[----:B------:R-:W-:Y:S02]  /*18e30*/  LEA.HI.X R5, R4, R6, R5, 0x2, P0 ;  /* 0x0000000604057211 */ /* 0x000fe400000f1405 */
[----:B------:R-:W-:Y:S04]  /*18e40*/  SHFL.IDX PT, R6, R7, RZ, 0x1c1f ;  /* 0x001c1fff07067589 */ /* 0x000fe800000e0000 */
[----:B------:R-:W-:Y:S01]  /*18e50*/  SHFL.IDX PT, R4, R7, 0x1, 0x1c1f ;  /* 0x003c1f0007047f89 */ /* 0x000fe200000e0000 */
[----:B---3--:R-:W-:-:S03]  /*18e60*/  IMAD.IADD R13, R25, 0x1, R240 ;  /* 0x00000001190d7824 */ /* 0x008fc600078e02f0 */
[----:B------:R-:W1:Y:S04]  /*18e70*/  SHFL.IDX PT, R7, R5, RZ, 0x1c1f ;  /* 0x001c1fff05077589 */ /* 0x000e6800000e0000 */
[----:B------:R-:W2:Y:S01]  /*18e80*/  SHFL.IDX PT, R5, R5, 0x1, 0x1c1f ;  /* 0x003c1f0005057f89 */ /* 0x000ea200000e0000 */
[----:B------:R-:W-:Y:S01]  /*18e90*/  IMAD R8, R28, c[0x0][0x4e8], RZ ;  /* 0x00013a001c087a24 */ /* 0x000fe200078e02ff */
[----:B------:R-:W-:Y:S02]  /*18ea0*/  LOP3.LUT P0, RZ, R24, 0x3, RZ, 0xc0, !PT ;  /* 0x0000000318ff7812 */ /* 0x000fe4000780c0ff */
[C---:B------:R-:W-:Y:S02]  /*18eb0*/  IADD3 R16, R13.reuse, 0x8, RZ ;  /* 0x000000080d107810 */ /* 0x040fe40007ffe0ff */
[----:B------:R-:W-:-:S02]  /*18ec0*/  ISETP.GE.OR P1, PT, R13, R8, P0 ;  /* 0x000000080d00720c */ /* 0x000fc40000726670 */
[----:B------:R-:W-:-:S11]  /*18ed0*/  ISETP.GE.OR P0, PT, R16, R8, P0 ;  /* 0x000000081000720c */ /* 0x000fd60000706670 */
[----:B-1----:R1:W-:Y:S04]  /*18ee0*/  @!P1 ST.E [R6.64], R23 ;  /* 0x0000001706009985 */ /* 0x0023e8000c10190a */
[----:B--2---:R1:W-:Y:S01]  /*18ef0*/  @!P0 ST.E [R4.64], R22 ;  /* 0x0000001604008985 */ /* 0x0043e2000c10190a */
[----:B------:R-:W-:Y:S05]  /*18f00*/  @P2 BRA `(.L_x_2402) ;  /* 0x0000082000002947 */ /* 0x000fea0003800000 */
[----:B------:R-:W2:Y:S01]  /*18f10*/  S2R R25, SR_TID.X ;  /* 0x0000000000197919 */ /* 0x000ea20000002100 */
[----:B------:R-:W-:Y:S01]  /*18f20*/  IMAD R9, R9, c[0x0][0x3a0], RZ ;  /* 0x0000e80009097a24 */ /* 0x000fe200078e02ff */
[----:B-1----:R-:W-:Y:S01]  /*18f30*/  SHF.R.S32.HI R7, RZ, 0x1f, R0 ;  /* 0x0000001fff077819 */ /* 0x002fe20000011400 */
[----:B------:R-:W-:Y:S01]  /*18f40*/  IMAD.WIDE.U32 R4, R2, c[0x0][0x3a0], RZ ;  /* 0x0000e80002047a25 */ /* 0x000fe200078e00ff */
[----:B------:R1:W3:Y:S01]  /*18f50*/  LDS.128 R44, [R111+0x1080] ;  /* 0x001080006f2c7984 */ /* 0x0002e20000000c00 */
[----:B------:R-:W-:-:S02]  /*18f60*/  IADD3 R12, R246, R240, RZ ;  /* 0x000000f0f60c7210 */ /* 0x000fc40007ffe0ff */
[----:B------:R-:W-:Y:S01]  /*18f70*/  IMAD R2, R2, c[0x0][0x3a4], R9 ;  /* 0x0000e90002027a24 */ /* 0x000fe200078e0209 */
[----:B------:R1:W4:Y:S01]  /*18f80*/  LDS.128 R56, [R111+0x2080] ;  /* 0x002080006f387984 */ /* 0x0003220000000c00 */
[----:B------:R-:W-:-:S03]  /*18f90*/  IMAD R7, R7, c[0x0][0x3f0], RZ ;  /* 0x0000fc0007077a24 */ /* 0x000fc600078e02ff */
[----:B------:R-:W-:Y:S01]  /*18fa0*/  IADD3 R5, R5, R2, RZ ;  /* 0x0000000205057210 */ /* 0x000fe20007ffe0ff */
[----:B------:R1:W1:Y:S01]  /*18fb0*/  LDS.128 R64, [R111+0x3080] ;  /* 0x003080006f407984 */ /* 0x0002620000000c00 */
[----:B------:R-:W-:-:S03]  /*18fc0*/  IMAD R7, R0, c[0x0][0x3f4], R7 ;  /* 0x0000fd0000077a24 */ /* 0x000fc600078e0207 */
[C---:B------:R-:W-:Y:S01]  /*18fd0*/  IMAD.WIDE.U32 R4, R3.reuse, c[0x0][0x3e8], R4 ;  /* 0x0000fa0003047a25 */ /* 0x040fe200078e0004 */
[----:B------:R1:W1:Y:S03]  /*18fe0*/  LDS.128 R20, [R111+0x4080] ;  /* 0x004080006f147984 */ /* 0x0002660000000c00 */
[----:B------:R-:W-:Y:S01]  /*18ff0*/  IMAD R5, R3, c[0x0][0x3ec], R5 ;  /* 0x0000fb0003057a24 */ /* 0x000fe200078e0205 */
[----:B------:R1:W1:Y:S01]  /*19000*/  LDS.128 R40, [R111+0x5080] ;  /* 0x005080006f287984 */ /* 0x0002620000000c00 */
[----:B--2---:R-:W-:Y:S02]  /*19010*/  SHF.R.S32.HI R24, RZ, 0x1f, R25 ;  /* 0x0000001fff187819 */ /* 0x004fe40000011419 */
[----:B------:R-:W-:Y:S01]  /*19020*/  IMAD.WIDE.U32 R4, R0, c[0x0][0x3f0], R4 ;  /* 0x0000fc0000047a25 */ /* 0x000fe200078e0004 */
[----:B------:R2:W1:Y:S01]  /*19030*/  LDS.128 R52, [R111+0x6080] ;  /* 0x006080006f347984 */ /* 0x0004620000000c00 */
[----:B------:R-:W-:-:S03]  /*19040*/  LEA.HI R24, R24, R25, RZ, 0x3 ;  /* 0x0000001918187211 */ /* 0x000fc600078f18ff */
[----:B------:R2:W1:Y:S01]  /*19050*/  LDS.128 R60, [R111+0x7080] ;  /* 0x007080006f3c7984 */ /* 0x0004620000000c00 */
[----:B------:R-:W-:Y:S02]  /*19060*/  IADD3 R5, R5, R7, RZ ;  /* 0x0000000705057210 */ /* 0x000fe40007ffe0ff */
[----:B------:R-:W-:Y:S01]  /*19070*/  LOP3.LUT R24, R24, 0xfffffff8, RZ, 0xc0, !PT ;  /* 0xfffffff818187812 */ /* 0x000fe200078ec0ff */
[----:B------:R2:W1:Y:S03]  /*19080*/  LDS.128 R16, [R111+0x8080] ;  /* 0x008080006f107984 */ /* 0x0004660000000c00 */
[----:B------:R-:W-:Y:S01]  /*19090*/  IADD3 R24, -R24, R25, RZ ;  /* 0x0000001918187210 */ /* 0x000fe20007ffe1ff */
[----:B------:R2:W1:Y:S03]  /*190a0*/  LDS.128 R36, [R111+0x9080] ;  /* 0x009080006f247984 */ /* 0x0004660000000c00 */
[----:B------:R-:W-:Y:S01]  /*190b0*/  LEA R6, R24, R246, 0x5 ;  /* 0x000000f618067211 */ /* 0x000fe200078e28ff */
[----:B------:R2:W1:Y:S03]  /*190c0*/  LDS.128 R48, [R111+0xa080] ;  /* 0x00a080006f307984 */ /* 0x0004660000000c00 */
[----:B------:R-:W-:Y:S01]  /*190d0*/  IADD3 R6, R240, R6, RZ ;  /* 0x00000006f0067210 */ /* 0x000fe20007ffe0ff */
[----:B------:R2:W1:Y:S03]  /*190e0*/  LDS.128 R24, [R111+0x80] ;  /* 0x000080006f187984 */ /* 0x0004660000000c00 */
[----:B------:R-:W-:Y:S01]  /*190f0*/  MOV R2, R6 ;  /* 0x0000000600027202 */ /* 0x000fe20000000f00 */
[----:B------:R-:W-:Y:S01]  /*19100*/  @P3 IMAD.HI.U32 R8, R6, c[0x0][0x4ec], RZ ;  /* 0x00013b0006083a27 */ /* 0x000fe200078e00ff */
[----:B------:R2:W1:Y:S04]  /*19110*/  LDS.128 R68, [R111+0xb080] ;  /* 0x00b080006f447984 */ /* 0x0004680000000c00 */
[----:B------:R-:W-:-:S04]  /*19120*/  @P3 SHF.R.U32.HI R2, RZ, c[0x0][0x4f0], R8 ;  /* 0x00013c00ff023a19 */ /* 0x000fc80000011608 */
[----:B------:R-:W-:Y:S02]  /*19130*/  SHF.R.S32.HI R3, RZ, 0x1f, R2 ;  /* 0x0000001fff037819 */ /* 0x000fe40000011402 */
[----:B------:R-:W-:-:S03]  /*19140*/  IADD3 R0, -R2, RZ, RZ ;  /* 0x000000ff02007210 */ /* 0x000fc60007ffe1ff */
[----:B------:R-:W-:Y:S02]  /*19150*/  IMAD R3, R3, c[0x0][0x3e0], RZ ;  /* 0x0000f80003037a24 */ /* 0x000fe400078e02ff */
        /* <DEDUP_REMOVED lines=13> */
.L_x_2489:
[----:B------:R-:W-:Y:S05]  /*19230*/  BRA.DIV ~URZ, `(.L_x_2404) ;  /* 0x00005e627f007947 */ /* 0x000fea000b800000 */
[----:B------:R3:W4:Y:S02]  /*19240*/  SHFL.IDX PT, R0, R14, RZ, 0x181f ;  /* 0x00181fff0e007589 */ /* 0x00072400000e0000 */
.L_x_2490:
        /* <DEDUP_REMOVED lines=16> */
.L_x_2406:
[----:B------:R-:W-:Y:S05]  /*19350*/  BSYNC B0 ;  /* 0x0000000000007941 */ /* 0x000fea0003800000 */
.L_x_2405:
[----:B------:R-:W-:Y:S05]  /*19360*/  BRA.DIV ~URZ, `(.L_x_2407) ;  /* 0x00005db27f007947 */ /* 0x000fea000b800000 */
[----:B--2---:R2:W1:Y:S04]  /*19370*/  SHFL.IDX PT, R4, R5, 0x1, 0x181f ;  /* 0x00381f0005047f89 */ /* 0x00446800000e0000 */
[----:B----4-:R2:W4:Y:S02]  /*19380*/  SHFL.IDX PT, R0, R14, 0x1, 0x181f ;  /* 0x00381f000e007f89 */ /* 0x01052400000e0000 */
.L_x_2491:
        /* <DEDUP_REMOVED lines=16> */
.L_x_2409:
[----:B------:R-:W-:Y:S05]  /*19490*/  BSYNC B0 ;  /* 0x0000000000007941 */ /* 0x000fea0003800000 */
.L_x_2408:
[----:B------:R-:W-:Y:S05]  /*194a0*/  BRA.DIV ~URZ, `(.L_x_2410) ;  /* 0x00005d627f007947 */ /* 0x000fea000b800000 */
[----:B-1----:R1:W2:Y:S02]  /*194b0*/  SHFL.IDX PT, R4, R5, 0x2, 0x181f ;  /* 0x00581f0005047f89 */ /* 0x0022a400000e0000 */
.L_x_2492:
[----:B------:R-:W-:Y:S05]  /*194c0*/  BRA.DIV ~URZ, `(.L_x_2411) ;  /* 0x00005dc27f007947 */ /* 0x000fea000b800000 */
[----:B----4-:R4:W1:Y:S02]  /*194d0*/  SHFL.IDX PT, R0, R14, 0x2, 0x181f ;  /* 0x00581f000e007f89 */ /* 0x01086400000e0000 */
.L_x_2493:
        /* <DEDUP_REMOVED lines=16> */
.L_x_2413:
[----:B------:R-:W-:Y:S05]  /*195e0*/  BSYNC B0 ;  /* 0x0000000000007941 */ /* 0x000fea0003800000 */
.L_x_2412:
[----:B------:R-:W-:Y:S05]  /*195f0*/  BRA.DIV ~URZ, `(.L_x_2414) ;  /* 0x00005d127f007947 */ /* 0x000fea000b800000 */
[----:B-1----:R1:W3:Y:S04]  /*19600*/  SHFL.IDX PT, R6, R5, 0x3, 0x181f ;  /* 0x00781f0005067f89 */ /* 0x0022e800000e0000 */
[----:B------:R1:W4:Y:S02]  /*19610*/  SHFL.IDX PT, R0, R14, 0x3, 0x181f ;  /* 0x00781f000e007f89 */ /* 0x00032400000e0000 */
.L_x_2494:
[----:B------:R-:W-:-:S04]  /*19620*/  IADD3 R2, R12, 0x60, RZ ;  /* 0x000000600c027810 */ /* 0x000fc80007ffe0ff */
[----:B------:R-:W-:-:S13]  /*19630*/  ISETP.GE.AND P0, PT, R2, R13, PT ;  /* 0x0000000d0200720c */ /* 0x000fda0003f06270 */
[----:B------:R-:W-:Y:S05]  /*19640*/  @P0 BRA `(.L_x_2415) ;  /* 0x000022c000000947 */ /* 0x000fea0003800000 */
[----:B------:R-:W-:Y:S02]  /*19650*/  ISETP.GE.AND P1, PT, R234, c[0x0][0x3c8], PT ;  /* 0x0000f200ea007a0c */ /* 0x000fe40003f26270 */
[----:B------:R-:W-:-:S11]  /*19660*/  ISETP.GE.AND P0, PT, R236, c[0x0][0x3c8], PT ;  /* 0x0000f200ec007a0c */ /* 0x000fd60003f06270 */
[-C--:B--2-4-:R-:W-:Y:S02]  /*19670*/  @!P1 LEA R4, P3, R234, R0.reuse, 0x1 ;  /* 0x00000000ea049211 */ /* 0x094fe400078608ff */
[----:B------:R-:W-:Y:S02]  /*19680*/  @!P0 LEA R2, P2, R236, R0, 0x1 ;  /* 0x00000000ec028211 */ /* 0x000fe400078408ff */
[-C--:B-1-3--:R-:W-:Y:S02]  /*19690*/  @!P1 LEA.HI.X R5, R234, R6.reuse, R235, 0x1, P3 ;  /* 0x00000006ea059211 */ /* 0x08afe400018f0ceb */
        /* <DEDUP_REMOVED lines=9> */
.L_x_2402:
[----:B------:R-:W-:Y:S02]  /*19730*/  IMAD R9, R9, c[0x0][0x408], RZ ;  /* 0x0001020009097a24 */ /* 0x000fe400078e02ff */
[----:B-1----:R-:W-:-:S04]  /*19740*/  IMAD.WIDE.U32 R4, R2, c[0x0][0x408], RZ ;  /* 0x0001020002047a25 */ /* 0x002fc800078e00ff */
[----:B------:R-:W-:Y:S02]  /*19750*/  IMAD R2, R2, c[0x0][0x40c], R9 ;  /* 0x0001030002027a24 */ /* 0x000fe400078e0209 */
[----:B------:R-:W-:-:S03]  /*19760*/  @P3 IMAD.HI.U32 R6, R12, c[0x0][0x4ec], RZ ;  /* 0x00013b000c063a27 */ /* 0x000fc600078e00ff */
[----:B------:R-:W-:Y:S02]  /*19770*/  IADD3 R5, R5, R2, RZ ;  /* 0x0000000205057210 */ /* 0x000fe40007ffe0ff */
[----:B------:R-:W-:-:S03]  /*19780*/  SHF.R.S32.HI R2, RZ, 0x1f, R0 ;  /* 0x0000001fff027819 */ /* 0x000fc60000011400 */
[----:B------:R-:W-:-:S04]  /*19790*/  IMAD.WIDE.U32 R4, R3, c[0x0][0x438], R4 ;  /* 0x00010e0003047a25 */ /* 0x000fc800078e0004 */
[----:B------:R-:W-:Y:S02]  /*197a0*/  IMAD R2, R2, c[0x0][0x440], RZ ;  /* 0x0001100002027a24 */ /* 0x000fe400078e02ff */
[----:B------:R-:W-:Y:S02]  /*197b0*/  IMAD R3, R3, c[0x0][0x43c], R5 ;  /* 0x00010f0003037a24 */ /* 0x000fe400078e0205 */
[----:B------:R-:W-:Y:S01]  /*197c0*/  IMAD R5, R0, c[0x0][0x444], R2 ;  /* 0x0001110000057a24 */ /* 0x000fe200078e0202 */
[----:B------:R-:W-:-:S05]  /*197d0*/  MOV R2, R4 ;  /* 0x0000000400027202 */ /* 0x000fca0000000f00 */
        /* <DEDUP_REMOVED lines=22> */
.L_x_2495:
[----:B------:R-:W-:Y:S05]  /*19940*/  BRA.DIV ~URZ, `(.L_x_2417) ;  /* 0x00005b327f007947 */ /* 0x000fea000b800000 */
[----:B------:R3:W4:Y:S02]  /*19950*/  SHFL.IDX PT, R0, R15, RZ, 0x1c1f ;  /* 0x001c1fff0f007589 */ /* 0x00072400000e0000 */
.L_x_2496:
        /* <DEDUP_REMOVED lines=22> */
[----:B-----5:R-:W-:-:S13]  /*19ac0*/  ISETP.GE.AND P0, PT, R22, c[0x0][0x3c8], PT ;  /* 0x0000f20016007a0c */ /* 0x020fda0003f06270 */
[----:B------:R-:W-:-:S04]  /*19ad0*/  @!P0 LEA R2, P6, R22, R0, 0x2 ;  /* 0x0000000016028211 */ /* 0x000fc800078c10ff */
[----:B---3--:R-:W-:Y:S02]  /*19ae0*/  @!P0 LEA.HI.X R3, R22, R4, R31, 0x2, P6 ;  /* 0x0000000416038211 */ /* 0x008fe400030f141f */
[----:B------:R-:W3:Y:S01]  /*19af0*/  LDL R22, [R1+0x108] ;  /* 0x0001080001167983 */ /* 0x000ee20000100800 */
[----:B----4-:R-:W-:Y:S02]  /*19b00*/  ISETP.GE.AND P1, PT, R12, c[0x0][0x3c8], PT ;  /* 0x0000f2000c007a0c */ /* 0x010fe40003f26270 */
[----:B--2---:R-:W-:Y:S01]  /*19b10*/  ISETP.GE.AND P2, PT, R32, c[0x0][0x3c8], PT ;  /* 0x0000f20020007a0c */ /* 0x004fe20003f46270 */
[----:B------:R-:W2:Y:S01]  /*19b20*/  LDL R31, [R1+0xec] ;  /* 0x0000ec00011f7983 */ /* 0x000ea20000100800 */
[----:B------:R-:W-:-:S09]  /*19b30*/  ISETP.GE.AND P5, PT, R24, c[0x0][0x3c8], PT ;  /* 0x0000f20018007a0c */ /* 0x000fd20003fa6270 */
[----:B------:R-:W-:-:S04]  /*19b40*/  @!P1 LEA R6, P3, R12, R0, 0x2 ;  /* 0x000000000c069211 */ /* 0x000fc800078610ff */
[----:B------:R-:W-:Y:S02]  /*19b50*/  @!P1 LEA.HI.X R7, R12, R4, R26, 0x2, P3 ;  /* 0x000000040c079211 */ /* 0x000fe400018f141a */
[----:B------:R-:W4:Y:S01]  /*19b60*/  LDL R26, [R1+0x10c] ;  /* 0x00010c00011a7983 */ /* 0x000f220000100800 */
[----:B------:R-:W-:Y:S02]  /*19b70*/  @!P2 IMAD.MOV.U32 R8, RZ, RZ, R0 ;  /* 0x000000ffff08a224 */ /* 0x000fe400078e0000 */
[----:B------:R-:W-:Y:S01]  /*19b80*/  @!P2 IMAD.MOV.U32 R9, RZ, RZ, R4 ;  /* 0x000000ffff09a224 */ /* 0x000fe200078e0004 */
[----:B------:R-:W-:Y:S01]  /*19b90*/  ISETP.GE.AND P3, PT, R17, c[0x0][0x3c8], PT ;  /* 0x0000f20011007a0c */ /* 0x000fe20003f66270 */
[----:B------:R-:W5:Y:S02]  /*19ba0*/  LDL R12, [R1+0x9c] ;  /* 0x00009c00010c7983 */ /* 0x000f640000100800 */
[----:B------:R-:W-:Y:S01]  /*19bb0*/  @!P2 IMAD.WIDE R8, R32, 0x4, R8 ;  /* 0x000000042008a825 */ /* 0x000fe200078e0208 */
[----:B------:R-:W-:Y:S01]  /*19bc0*/  ISETP.GE.AND P4, PT, R18, c[0x0][0x3c8], PT ;  /* 0x0000f20012007a0c */ /* 0x000fe20003f86270 */
[----:B------:R-:W2:Y:S04]  /*19bd0*/  LDL R32, [R1+0x90] ;  /* 0x0000900001207983 */ /* 0x000ea80000100800 */
[----:B------:R1:W-:Y:S04]  /*19be0*/  @!P2 ST.E.64 [R8.64], R140 ;  /* 0x0000008c0800a985 */ /* 0x0003e8000c101b0a */
[----:B------:R-:W-:Y:S04]  /*19bf0*/  @!P1 ST.E.64 [R6.64], R136 ;  /* 0x0000008806009985 */ /* 0x000fe8000c101b0a */
[----:B------:R1:W-:Y:S01]  /*19c00*/  @!P0 ST.E.64 [R2.64], R132 ;  /* 0x0000008402008985 */ /* 0x0003e2000c101b0a */
[----:B------:R-:W-:-:S02]  /*19c10*/  ISETP.GE.AND P6, PT, R20, c[0x0][0x3c8], PT ;  /* 0x0000f20014007a0c */ /* 0x000fc40003fc6270 */
[----:B-1----:R-:W-:-:S04]  /*19c20*/  @!P5 LEA R8, P0, R24, R0, 0x2 ;  /* 0x000000001808d211 */ /* 0x002fc800078010ff */
[----:B------:R-:W-:Y:S02]  /*19c30*/  @!P5 LEA.HI.X R9, R24, R4, R30, 0x2, P0 ;  /* 0x000000041809d211 */ /* 0x000fe400000f141e */
[----:B------:R-:W2:Y:S01]  /*19c40*/  LDL R24, [R1+0x104] ;  /* 0x0001040001187983 */ /* 0x000ea20000100800 */
[CC--:B------:R-:W-:Y:S02]  /*19c50*/  @!P3 LEA R2, P0, R17.reuse, R0.reuse, 0x2 ;  /* 0x000000001102b211 */ /* 0x0c0fe400078010ff */
[----:B------:R-:W-:Y:S01]  /*19c60*/  @!P4 LEA R6, P1, R18, R0, 0x2 ;  /* 0x000000001206c211 */ /* 0x000fe200078210ff */
[----:B------:R-:W2:Y:S01]  /*19c70*/  LDL R30, [R1+0x8c] ;  /* 0x00008c00011e7983 */ /* 0x000ea20000100800 */
[----:B------:R-:W-:-:S03]  /*19c80*/  @!P3 LEA.HI.X R3, R17, R4, R27, 0x2, P0 ;  /* 0x000000041103b211 */ /* 0x000fc600000f141b */
[----:B------:R-:W2:Y:S01]  /*19c90*/  LDL R17, [R1+0xfc] ;  /* 0x0000fc0001117983 */ /* 0x000ea20000100800 */
[----:B------:R-:W-:-:S03]  /*19ca0*/  @!P4 LEA.HI.X R7, R18, R4, R21, 0x2, P1 ;  /* 0x000000041207c211 */ /* 0x000fc600008f1415 */
[----:B------:R-:W2:Y:S04]  /*19cb0*/  LDL R21, [R1+0x100] ;  /* 0x0001000001157983 */ /* 0x000ea80000100800 */
[----:B------:R-:W-:Y:S04]  /*19cc0*/  @!P5 ST.E.64 [R8.64], R128 ;  /* 0x000000800800d985 */ /* 0x000fe8000c101b0a */
[----:B------:R-:W-:Y:S04]  /*19cd0*/  @!P4 ST.E.64 [R6.64], R124 ;  /* 0x0000007c0600c985 */ /* 0x000fe8000c101b0a */
[----:B------:R1:W-:Y:S04]  /*19ce0*/  @!P3 ST.E.64 [R2.64], R120 ;  /* 0x000000780200b985 */ /* 0x0003e8000c101b0a */
[----:B------:R-:W2:Y:S01]  /*19cf0*/  LDL R18, [R1+0x94] ;  /* 0x0000940001127983 */ /* 0x000ea20000100800 */
[----:B-1----:R-:W-:-:S04]  /*19d00*/  @!P6 LEA R2, P4, R20, R0, 0x2 ;  /* 0x000000001402e211 */ /* 0x002fc800078810ff */
[----:B---3--:R-:W-:Y:S02]  /*19d10*/  @!P6 LEA.HI.X R3, R20, R4, R22, 0x2, P4 ;  /* 0x000000041403e211 */ /* 0x008fe400020f1416 */
[----:B------:R-:W3:Y:S04]  /*19d20*/  LDL R22, [R1+0xf8] ;  /* 0x0000f80001167983 */ /* 0x000ee80000100800 */
[----:B------:R-:W3:Y:S01]  /*19d30*/  LDL R20, [R1+0xf4] ;  /* 0x0000f40001147983 */ /* 0x000ee20000100800 */
[----:B------:R-:W-:Y:S02]  /*19d40*/  ISETP.GE.AND P5, PT, R25, c[0x0][0x3c8], PT ;  /* 0x0000f20019007a0c */ /* 0x000fe40003fa6270 */
[----:B------:R-:W-:Y:S02]  /*19d50*/  ISETP.GE.AND P2, PT, R252, c[0x0][0x3c8], PT ;  /* 0x0000f200fc007a0c */ /* 0x000fe40003f46270 */
[----:B------:R-:W-:-:S02]  /*19d60*/  SHF.R.S32.HI R27, RZ, 0x1f, R252 ;  /* 0x0000001fff1b7819 */ /* 0x000fc400000114fc */
[----:B------:R-:W-:-:S07]  /*19d70*/  ISETP.GE.AND P3, PT, R23, c[0x0][0x3c8], PT ;  /* 0x0000f20017007a0c */ /* 0x000fce0003f66270 */
[CC--:B------:R-:W-:Y:S02]  /*19d80*/  @!P5 LEA R6, P0, R25.reuse, R0.reuse, 0x2 ;  /* 0x000000001906d211 */ /* 0x0c0fe400078010ff */
[C---:B------:R-:W-:Y:S02]  /*19d90*/  @!P2 LEA R8, P1, R252.reuse, R0, 0x2 ;  /* 0x00000000fc08a211 */ /* 0x040fe400078210ff */
[-C--:B----4-:R-:W-:Y:S02]  /*19da0*/  @!P5 LEA.HI.X R7, R25, R4.reuse, R26, 0x2, P0 ;  /* 0x000000041907d211 */ /* 0x090fe400000f141a */
[C---:B------:R-:W-:Y:S01]  /*19db0*/  ISETP.GE.AND P0, PT, R252.reuse, c[0x0][0x3c8], PT ;  /* 0x0000f200fc007a0c */ /* 0x040fe20003f06270 */
[----:B------:R-:W4:Y:S01]  /*19dc0*/  LDL R25, [R1+0x84] ;  /* 0x0000840001197983 */ /* 0x000f220000100800 */
[----:B------:R-:W-:Y:S02]  /*19dd0*/  @!P2 LEA.HI.X R9, R252, R4, R27, 0x2, P1 ;  /* 0x00000004fc09a211 */ /* 0x000fe400008f141b */
[----:B-----5:R-:W-:Y:S01]  /*19de0*/  ISETP.GE.AND P1, PT, R12, c[0x0][0x3c8], PT ;  /* 0x0000f2000c007a0c */ /* 0x020fe20003f26270 */
[----:B------:R-:W5:Y:S01]  /*19df0*/  LDL R27, [R1+0x88] ;  /* 0x00008800011b7983 */ /* 0x000f620000100800 */
[----:B------:R-:W-:-:S03]  /*19e00*/  ISETP.GE.AND P2, PT, R19, c[0x0][0x3c8], PT ;  /* 0x0000f20013007a0c */ /* 0x000fc60003f46270 */
[----:B------:R-:W4:Y:S04]  /*19e10*/  LDL R26, [R1+0xe4] ;  /* 0x0000e400011a7983 */ /* 0x000f280000100800 */
[----:B------:R1:W-:Y:S04]  /*19e20*/  @!P0 ST.E.64 [R8.64], R116 ;  /* 0x0000007408008985 */ /* 0x0003e8000c101b0a */
[----:B------:R2:W-:Y:S04]  /*19e30*/  @!P5 ST.E.64 [R6.64], R112 ;  /* 0x000000700600d985 */ /* 0x0005e8000c101b0a */
[----:B------:R2:W-:Y:S01]  /*19e40*/  @!P6 ST.E.64 [R2.64], R40 ;  /* 0x000000280200e985 */ /* 0x0005e2000c101b0a */
[----:B------:R-:W-:-:S02]  /*19e50*/  ISETP.GE.AND P6, PT, R13, c[0x0][0x3c8], PT ;  /* 0x0000f2000d007a0c */ /* 0x000fc40003fc6270 */
[----:B-1----:R-:W-:-:S04]  /*19e60*/  @!P3 LEA R8, P0, R23, R0, 0x2 ;  /* 0x000000001708b211 */ /* 0x002fc800078010ff */
[----:B--2---:R-:W-:Y:S02]  /*19e70*/  @!P3 LEA.HI.X R9, R23, R4, R24, 0x2, P0 ;  /* 0x000000041709b211 */ /* 0x004fe400000f1418 */
[-C--:B------:R-:W-:Y:S01]  /*19e80*/  @!P2 LEA R6, P4, R19, R0.reuse, 0x2 ;  /* 0x000000001306a211 */ /* 0x080fe200078810ff */
[----:B------:R-:W2:Y:S01]  /*19e90*/  LDL R23, [R1+0x7c] ;  /* 0x00007c0001177983 */ /* 0x000ea20000100800 */
[----:B------:R-:W-:-:S04]  /*19ea0*/  @!P1 LEA R2, P0, R12, R0, 0x2 ;  /* 0x000000000c029211 */ /* 0x000fc800078010ff */
[-C--:B------:R-:W-:Y:S02]  /*19eb0*/  @!P1 LEA.HI.X R3, R12, R4.reuse, R17, 0x2, P0 ;  /* 0x000000040c039211 */ /* 0x080fe400000f1411 */
[----:B------:R-:W2:Y:S01]  /*19ec0*/  LDL R12, [R1+0x80] ;  /* 0x00008000010c7983 */ /* 0x000ea20000100800 */
[----:B------:R-:W-:-:S03]  /*19ed0*/  @!P2 LEA.HI.X R7, R19, R4, R21, 0x2, P4 ;  /* 0x000000041307a211 */ /* 0x000fc600020f1415 */
[----:B------:R-:W-:Y:S04]  /*19ee0*/  @!P3 ST.E.64 [R8.64], R44 ;  /* 0x0000002c0800b985 */ /* 0x000fe8000c101b0a */
[----:B------:R1:W-:Y:S01]  /*19ef0*/  @!P2 ST.E.64 [R6.64], R48 ;  /* 0x000000300600a985 */ /* 0x0003e2000c101b0a */
[----:B------:R-:W-:-:S03]  /*19f00*/  ISETP.GE.AND P3, PT, R251, c[0x0][0x3c8], PT ;  /* 0x0000f200fb007a0c */ /* 0x000fc60003f66270 */
[----:B------:R-:W2:Y:S01]  /*19f10*/  LDL R21, [R1+0x78] ;  /* 0x0000780001157983 */ /* 0x000ea20000100800 */
[----:B------:R-:W-:-:S03]  /*19f20*/  ISETP.GE.AND P5, PT, R18, c[0x0][0x3c8], PT ;  /* 0x0000f20012007a0c */ /* 0x000fc60003fa6270 */
[----:B------:R-:W2:Y:S04]  /*19f30*/  LDL R19, [R1+0x74] ;  /* 0x0000740001137983 */ /* 0x000ea80000100800 */
[----:B------:R-:W2:Y:S01]  /*19f40*/  LDL R17, [R1+0x70] ;  /* 0x0000700001117983 */ /* 0x000ea20000100800 */
[-C--:B-1----:R-:W-:Y:S02]  /*19f50*/  @!P6 LEA R6, P4, R13, R0.reuse, 0x2 ;  /* 0x000000000d06e211 */ /* 0x082fe400078810ff */
[C---:B------:R-:W-:Y:S02]  /*19f60*/  @!P3 LEA R8, P0, R251.reuse, R0, 0x2 ;  /* 0x00000000fb08b211 */ /* 0x040fe400078010ff */
[----:B------:R-:W-:Y:S01]  /*19f70*/  SHF.R.S32.HI R24, RZ, 0x1f, R251 ;  /* 0x0000001fff187819 */ /* 0x000fe200000114fb */
[----:B------:R1:W-:Y:S03]  /*19f80*/  @!P1 ST.E.64 [R2.64], R52 ;  /* 0x0000003402009985 */ /* 0x0003e6000c101b0a */
[----:B------:R-:W-:-:S02]  /*19f90*/  @!P3 LEA.HI.X R9, R251, R4, R24, 0x2, P0 ;  /* 0x00000004fb09b211 */ /* 0x000fc400000f1418 */
[----:B------:R-:W2:Y:S01]  /*19fa0*/  LDL R24, [R1+0xdc] ;  /* 0x0000dc0001187983 */ /* 0x000ea20000100800 */
[C---:B-1----:R-:W-:Y:S02]  /*19fb0*/  @!P5 LEA R2, P3, R18.reuse, R0, 0x2 ;  /* 0x000000001202d211 */ /* 0x042fe400078610ff */
[-C--:B---3--:R-:W-:Y:S02]  /*19fc0*/  @!P6 LEA.HI.X R7, R13, R4.reuse, R22, 0x2, P4 ;  /* 0x000000040d07e211 */ /* 0x088fe400020f1416 */
[----:B------:R-:W3:Y:S01]  /*19fd0*/  LDL R13, [R1+0xe0] ;  /* 0x0000e000010d7983 */ /* 0x000ee20000100800 */
[----:B------:R-:W-:-:S03]  /*19fe0*/  @!P5 LEA.HI.X R3, R18, R4, R20, 0x2, P3 ;  /* 0x000000041203d211 */ /* 0x000fc600018f1414 */
[----:B------:R-:W3:Y:S04]  /*19ff0*/  LDL R22, [R1+0xd8] ;  /* 0x0000d80001167983 */ /* 0x000ee80000100800 */
[----:B------:R-:W3:Y:S04]  /*1a000*/  LDL R20, [R1+0xd4] ;  /* 0x0000d40001147983 */ /* 0x000ee80000100800 */
[----:B------:R-:W3:Y:S01]  /*1a010*/  LDL R18, [R1+0xd0] ;  /* 0x0000d00001127983 */ /* 0x000ee20000100800 */
[----:B------:R-:W-:Y:S02]  /*1a020*/  ISETP.GE.AND P4, PT, R251, c[0x0][0x3c8], PT ;  /* 0x0000f200fb007a0c */ /* 0x000fe40003f86270 */
[----:B------:R-:W-:-:S02]  /*1a030*/  ISETP.GE.AND P1, PT, R30, c[0x0][0x3c8], PT ;  /* 0x0000f2001e007a0c */ /* 0x000fc40003f26270 */
[----:B------:R-:W-:-:S09]  /*1a040*/  ISETP.GE.AND P2, PT, R32, c[0x0][0x3c8], PT ;  /* 0x0000f20020007a0c */ /* 0x000fd20003f46270 */
[----:B------:R-:W-:Y:S04]  /*1a050*/  @!P4 ST.E.64 [R8.64], R56 ;  /* 0x000000380800c985 */ /* 0x000fe8000c101b0a */
[----:B------:R1:W-:Y:S01]  /*1a060*/  @!P6 ST.E.64 [R6.64], R60 ;  /* 0x0000003c0600e985 */ /* 0x0003e2000c101b0a */
[----:B-----5:R-:W-:-:S03]  /*1a070*/  ISETP.GE.AND P0, PT, R27, c[0x0][0x3c8], PT ;  /* 0x0000f2001b007a0c */ /* 0x020fc60003f06270 */
[----:B------:R5:W-:Y:S01]  /*1a080*/  @!P5 ST.E.64 [R2.64], R64 ;  /* 0x000000400200d985 */ /* 0x000be2000c101b0a */
[----:B----4-:R-:W-:Y:S02]  /*1a090*/  ISETP.GE.AND P5, PT, R25, c[0x0][0x3c8], PT ;  /* 0x0000f20019007a0c */ /* 0x010fe40003fa6270 */
[-C--:B-1----:R-:W-:Y:S02]  /*1a0a0*/  @!P1 LEA R6, P4, R30, R0.reuse, 0x2 ;  /* 0x000000001e069211 */ /* 0x082fe400078810ff */
[----:B------:R-:W-:-:S05]  /*1a0b0*/  @!P2 LEA R8, P3, R32, R0, 0x2 ;  /* 0x000000002008a211 */ /* 0x000fca00078610ff */
[----:B-----5:R-:W-:Y:S02]  /*1a0c0*/  @!P0 LEA R2, P6, R27, R0, 0x2 ;  /* 0x000000001b028211 */ /* 0x020fe400078c10ff */
[----:B------:R-:W-:-:S04]  /*1a0d0*/  @!P2 LEA.HI.X R9, R32, R4, R33, 0x2, P3 ;  /* 0x000000042009a211 */ /* 0x000fc800018f1421 */
[----:B------:R-:W-:-:S04]  /*1a0e0*/  P2R R3, PR, RZ, 0x10 ;  /* 0x00000010ff037803 */ /* 0x000fc80000000000 */
[----:B------:R-:W-:Y:S02]  /*1a0f0*/  ISETP.NE.AND P3, PT, R3, RZ, PT ;  /* 0x000000ff0300720c */ /* 0x000fe40003f65270 */
[----:B--2---:R-:W-:Y:S02]  /*1a100*/  ISETP.GE.AND P4, PT, R12, c[0x0][0x3c8], PT ;  /* 0x0000f2000c007a0c */ /* 0x004fe40003f86270 */
        /* <DEDUP_REMOVED lines=12> */
[----:B------:R-:W-:Y:S02]  /*1a1d0*/  ISETP.GE.AND P0, PT, R17, c[0x0][0x3c8], PT ;  /* 0x0000f20011007a0c */ /* 0x000fe40003f06270 */
[----:B---3--:R-:W-:Y:S02]  /*1a1e0*/  @!P4 LEA.HI.X R3, R12, R4, R13, 0x2, P6 ;  /* 0x000000040c03c211 */ /* 0x008fe400030f140d */
[----:B------:R-:W-:-:S03]  /*1a1f0*/  @!P3 LEA R12, P5, R23, R0, 0x2 ;  /* 0x00000000170cb211 */ /* 0x000fc600078a10ff */
[----:B------:R1:W-:Y:S01]  /*1a200*/  @!P4 ST.E.64 [R2.64], R84 ;  /* 0x000000540200c985 */ /* 0x0003e2000c101b0a */
[----:B------:R-:W-:-:S04]  /*1a210*/  @!P2 LEA R8, P6, R21, R0, 0x2 ;  /* 0x000000001508a211 */ /* 0x000fc800078c10ff */
[----:B------:R-:W-:-:S05]  /*1a220*/  @!P2 LEA.HI.X R9, R21, R4, R22, 0x2, P6 ;  /* 0x000000041509a211 */ /* 0x000fca00030f1416 */
        /* <DEDUP_REMOVED lines=11> */
.L_x_2419:
[----:B------:R-:W-:Y:S05]  /*1a2e0*/  BSYNC B0 ;  /* 0x0000000000007941 */ /* 0x000fea0003800000 */
.L_x_2418:
[----:B------:R-:W-:Y:S05]  /*1a2f0*/  BRA.DIV ~URZ, `(.L_x_2420) ;  /* 0x000052027f007947 */ /* 0x000fea000b800000 */
[----:B--2---:R2:W1:Y:S04]  /*1a300*/  SHFL.IDX PT, R4, R5, 0x1, 0x1c1f ;  /* 0x003c1f0005047f89 */ /* 0x00446800000e0000 */
[----:B----4-:R2:W4:Y:S02]  /*1a310*/  SHFL.IDX PT, R0, R15, 0x1, 0x1c1f ;  /* 0x003c1f000f007f89 */ /* 0x01052400000e0000 */
.L_x_2497:
        /* <DEDUP_REMOVED lines=36> */
[----:B-1----:R-:W-:Y:S01]  /*1a560*/  @!P1 LEA R6, P6, R19, R0, 0x2 ;  /* 0x0000000013069211 */ /* 0x002fe200078c10ff */
[----:B------:R-:W4:Y:S01]  /*1a570*/  LDL R24, [R1+0x8c] ;  /* 0x00008c0001187983 */ /* 0x000f220000100800 */
[----:B------:R-:W-:Y:S02]  /*1a580*/  ISETP.GE.AND P0, PT, R5, c[0x0][0x3c8], PT ;  /* 0x0000f20005007a0c */ /* 0x000fe40003f06270 */
[----:B------:R-:W-:Y:S01]  /*1a590*/  ISETP.GE.AND P4, PT, R252, c[0x0][0x3c8], PT ;  /* 0x0000f200fc007a0c */ /* 0x000fe20003f86270 */
[----:B------:R-:W5:Y:S08]  /*1a5a0*/  LDL R25, [R1+0xec] ;  /* 0x0000ec0001197983 */ /* 0x000f700000100800 */
        /* <DEDUP_REMOVED lines=8> */
[----:B------:R-:W-:Y:S04]  /*1a630*/  @!P1 ST.E.64 [R6.64], R130 ;  /* 0x0000008206009985 */ /* 0x000fe8000c101b0a */
[----:B------:R1:W-:Y:S04]  /*1a640*/  @!P0 ST.E.64 [R2.64], R126 ;  /* 0x0000007e02008985 */ /* 0x0003e8000c101b0a */
[----:B------:R-:W4:Y:S01]  /*1a650*/  LDL R19, [R1+0x104] ;  /* 0x0001040001137983 */ /* 0x000f220000100800 */
[----:B------:R-:W-:-:S02]  /*1a660*/  SHF.R.S32.HI R5, RZ, 0x1f, R252 ;  /* 0x0000001fff057819 */ /* 0x000fc400000114fc */
[----:B------:R-:W-:Y:S01]  /*1a670*/  ISETP.GE.AND P5, PT, R22, c[0x0][0x3c8], PT ;  /* 0x0000f20016007a0c */ /* 0x000fe20003fa6270 */
[----:B------:R-:W4:Y:S01]  /*1a680*/  LDL R15, [R1+0x98] ;  /* 0x00009800010f7983 */ /* 0x000f220000100800 */
[-C--:B-1----:R-:W-:Y:S02]  /*1a690*/  @!P3 LEA R2, P1, R21, R0.reuse, 0x2 ;  /* 0x000000001502b211 */ /* 0x082fe400078210ff */
[----:B------:R-:W-:-:S04]  /*1a6a0*/  @!P4 LEA R6, P6, R252, R0, 0x2 ;  /* 0x00000000fc06c211 */ /* 0x000fc800078c10ff */
[----:B------:R-:W-:Y:S02]  /*1a6b0*/  @!P4 LEA.HI.X R7, R252, R4, R5, 0x2, P6 ;  /* 0x00000004fc07c211 */ /* 0x000fe400030f1405 */
[----:B------:R-:W-:Y:S01]  /*1a6c0*/  ISETP.GE.AND P2, PT, R17, c[0x0][0x3c8], PT ;  /* 0x0000f20011007a0c */ /* 0x000fe20003f46270 */
[----:B------:R-:W5:Y:S04]  /*1a6d0*/  LDL R5, [R1+0x94] ;  /* 0x0000940001057983 */ /* 0x000f680000100800 */
[----:B------:R-:W-:-:S04]  /*1a6e0*/  P2R R3, PR, RZ, 0x2 ;  /* 0x00000002ff037803 */ /* 0x000fc80000000000 */
[----:B------:R-:W-:-:S04]  /*1a6f0*/  ISETP.NE.AND P6, PT, R3, RZ, PT ;  /* 0x000000ff0300720c */ /* 0x000fc80003fc5270 */
[----:B------:R-:W-:Y:S02]  /*1a700*/  @!P3 LEA.HI.X R3, R21, R4, R14, 0x2, P6 ;  /* 0x000000041503b211 */ /* 0x000fe400030f140e */
[----:B------:R-:W5:Y:S01]  /*1a710*/  LDL R14, [R1+0xfc] ;  /* 0x0000fc00010e7983 */ /* 0x000f620000100800 */
[----:B------:R-:W-:Y:S02]  /*1a720*/  @!P5 LEA R8, P0, R22, R0, 0x2 ;  /* 0x000000001608d211 */ /* 0x000fe400078010ff */
[----:B------:R-:W-:Y:S01]  /*1a730*/  ISETP.GE.AND P1, PT, R18, c[0x0][0x3c8], PT ;  /* 0x0000f20012007a0c */ /* 0x000fe20003f26270 */
[----:B------:R-:W5:Y:S01]  /*1a740*/  LDL R21, [R1+0xe0] ;  /* 0x0000e00001157983 */ /* 0x000f620000100800 */
[----:B------:R-:W-:-:S03]  /*1a750*/  @!P5 LEA.HI.X R9, R22, R4, R23, 0x2, P0 ;  /* 0x000000041609d211 */ /* 0x000fc600000f1417 */
        /* <DEDUP_REMOVED lines=11> */
[----:B------:R-:W-:-:S09]  /*1a810*/  ISETP.GE.AND P4, PT, R251, c[0x0][0x3c8], PT ;  /* 0x0000f200fb007a0c */ /* 0x000fd20003f86270 */
[----:B------:R-:W-:-:S04]  /*1a820*/  P2R R2, PR, RZ, 0x40 ;  /* 0x00000040ff027803 */ /* 0x000fc80000000000 */
[----:B------:R-:W-:Y:S02]  /*1a830*/  ISETP.NE.AND P3, PT, R2, RZ, PT ;  /* 0x000000ff0200720c */ /* 0x000fe40003f65270 */
[----:B------:R-:W-:Y:S02]  /*1a840*/  @!P0 LEA R2, P6, R12, R0, 0x2 ;  /* 0x000000000c028211 */ /* 0x000fe400078c10ff */
[-C--:B----4-:R-:W-:Y:S01]  /*1a850*/  @!P1 LEA.HI.X R7, R18, R4.reuse, R19, 0x2, P3 ;  /* 0x0000000412079211 */ /* 0x090fe200018f1413 */
[----:B------:R-:W-:Y:S01]  /*1a860*/  @!P2 ST.E.64 [R8.64], R42 ;  /* 0x0000002a0800a985 */ /* 0x000fe2000c101b0a */
[----:B------:R-:W-:Y:S02]  /*1a870*/  ISETP.GE.AND P5, PT, R13, c[0x0][0x3c8], PT ;  /* 0x0000f2000d007a0c */ /* 0x000fe40003fa6270 */
[----:B------:R-:W-:Y:S01]  /*1a880*/  @!P0 LEA.HI.X R3, R12, R4, R16, 0x2, P6 ;  /* 0x000000040c038211 */ /* 0x000fe200030f1410 */
[----:B------:R1:W-:Y:S04]  /*1a890*/  @!P1 ST.E.64 [R6.64], R46 ;  /* 0x0000002e06009985 */ /* 0x0003e8000c101b0a */
[----:B------:R-:W4:Y:S04]  /*1a8a0*/  LDL R12, [R1+0x84] ;  /* 0x00008400010c7983 */ /* 0x000f280000100800 */
[----:B------:R5:W-:Y:S01]  /*1a8b0*/  @!P0 ST.E.64 [R2.64], R50 ;  /* 0x0000003202008985 */ /* 0x000be2000c101b0a */
[----:B------:R-:W-:-:S03]  /*1a8c0*/  ISETP.GE.AND P3, PT, R15, c[0x0][0x3c8], PT ;  /* 0x0000f2000f007a0c */ /* 0x000fc60003f66270 */
[----:B------:R-:W2:Y:S04]  /*1a8d0*/  LDL R18, [R1+0x7c] ;  /* 0x00007c0001127983 */ /* 0x000ea80000100800 */
[----:B------:R-:W2:Y:S04]  /*1a8e0*/  LDL R16, [R1+0x78] ;  /* 0x0000780001107983 */ /* 0x000ea80000100800 */
[----:B------:R-:W2:Y:S01]  /*1a8f0*/  LDL R19, [R1+0xdc] ;  /* 0x0000dc0001137983 */ /* 0x000ea20000100800 */
[-C--:B-1----:R-:W-:Y:S02]  /*1a900*/  @!P4 LEA R6, P6, R251, R0.reuse, 0x2 ;  /* 0x00000000fb06c211 */ /* 0x082fe400078c10ff */
[----:B------:R-:W-:-:S04]  /*1a910*/  @!P5 LEA R8, P0, R13, R0, 0x2 ;  /* 0x000000000d08d211 */ /* 0x000fc800078010ff */
[----:B-----5:R-:W-:Y:S02]  /*1a920*/  @!P5 LEA.HI.X R9, R13, R4, R14, 0x2, P0 ;  /* 0x000000040d09d211 */ /* 0x020fe400000f140e */
[----:B------:R-:W-:Y:S01]  /*1a930*/  SHF.R.S32.HI R13, RZ, 0x1f, R251 ;  /* 0x0000001fff0d7819 */ /* 0x000fe200000114fb */
[----:B------:R-:W5:Y:S04]  /*1a940*/  LDL R14, [R1+0x74] ;  /* 0x00007400010e7983 */ /* 0x000f680000100800 */
[----:B------:R-:W-:-:S04]  /*1a950*/  P2R R2, PR, RZ, 0x40 ;  /* 0x00000040ff027803 */ /* 0x000fc80000000000 */
[----:B------:R-:W-:-:S04]  /*1a960*/  ISETP.NE.AND P0, PT, R2, RZ, PT ;  /* 0x000000ff0200720c */ /* 0x000fc80003f05270 */
[----:B------:R-:W-:Y:S02]  /*1a970*/  @!P4 LEA.HI.X R7, R251, R4, R13, 0x2, P0 ;  /* 0x00000004fb07c211 */ /* 0x000fe400000f140d */
[----:B------:R-:W5:Y:S01]  /*1a980*/  LDL R13, [R1+0xe4] ;  /* 0x0000e400010d7983 */ /* 0x000f620000100800 */
[----:B------:R-:W-:Y:S02]  /*1a990*/  ISETP.GE.AND P2, PT, R5, c[0x0][0x3c8], PT ;  /* 0x0000f20005007a0c */ /* 0x000fe40003f46270 */
[C---:B------:R-:W-:Y:S01]  /*1a9a0*/  @!P3 LEA R2, P6, R15.reuse, R0, 0x2 ;  /* 0x000000000f02b211 */ /* 0x040fe200078c10ff */
        /* <DEDUP_REMOVED lines=12> */
[----:B------:R-:W-:Y:S02]  /*1aa70*/  ISETP.GE.AND P5, PT, R22, c[0x0][0x3c8], PT ;  /* 0x0000f20016007a0c */ /* 0x000fe40003fa6270 */
[----:B----4-:R-:W-:-:S09]  /*1aa80*/  @!P0 LEA R2, P6, R24, R0, 0x2 ;  /* 0x0000000018028211 */ /* 0x010fd200078c10ff */
[----:B------:R-:W-:-:S04]  /*1aa90*/  P2R R3, PR, RZ, 0x10 ;  /* 0x00000010ff037803 */ /* 0x000fc80000000000 */
[----:B------:R-:W-:Y:S02]  /*1aaa0*/  ISETP.NE.AND P3, PT, R3, RZ, PT ;  /* 0x000000ff0300720c */ /* 0x000fe40003f65270 */
[----:B------:R-:W-:Y:S02]  /*1aab0*/  ISETP.GE.AND P4, PT, R12, c[0x0][0x3c8], PT ;  /* 0x0000f2000c007a0c */ /* 0x000fe40003f86270 */
[-C--:B------:R-:W-:Y:S02]  /*1aac0*/  @!P1 LEA.HI.X R7, R26, R4.reuse, R27, 0x2, P3 ;  /* 0x000000041a079211 */ /* 0x080fe400018f141b */
[----:B------:R-:W-:Y:S01]  /*1aad0*/  @!P0 LEA.HI.X R3, R24, R4, R25, 0x2, P6 ;  /* 0x0000000418038211 */ /* 0x000fe200030f1419 */
[----:B------:R-:W-:Y:S01]  /*1aae0*/  @!P2 ST.E.64 [R8.64], R66 ;  /* 0x000000420800a985 */ /* 0x000fe2000c101b0a */
[----:B--2---:R-:W-:-:S03]  /*1aaf0*/  ISETP.GE.AND P3, PT, R20, c[0x0][0x3c8], PT ;  /* 0x0000f20014007a0c */ /* 0x004fc60003f66270 */
        /* <DEDUP_REMOVED lines=8> */
[----:B-----5:R-:W-:Y:S02]  /*1ab80*/  @!P4 LEA.HI.X R3, R12, R4, R13, 0x2, P6 ;  /* 0x000000040c03c211 */ /* 0x020fe400030f140d */
        /* <DEDUP_REMOVED lines=23> */
.L_x_2400:
        /* <DEDUP_REMOVED lines=18> */
.L_x_2421:
[----:B------:R-:W3:Y:S01]  /*1ae20*/  S2R R24, SR_TID.X ;  /* 0x0000000000187919 */ /* 0x000ee20000002100 */
[----:B-1----:R-:W-:Y:S01]  /*1ae30*/  SHF.R.S32.HI R2, RZ, 0x1f, R227 ;  /* 0x0000001fff027819 */ /* 0x002fe200000114e3 */
[----:B------:R-:W-:Y:S01]  /*1ae40*/  BSSY B0, `(.L_x_2422) ;  /* 0x0000036000007945 */ /* 0x000fe20003800000 */
[----:B------:R-:W-:-:S02]  /*1ae50*/  LOP3.LUT R14, R226, 0xffff, RZ, 0xc0, !PT ;  /* 0x0000ffffe20e7812 */ /* 0x000fc400078ec0ff */
[----:B-----5:R-:W-:Y:S02]  /*1ae60*/  SHF.R.S32.HI R20, RZ, 0x1f, R0 ;  /* 0x0000001fff147819 */ /* 0x020fe40000011400 */
[----:B------:R-:W-:Y:S02]  /*1ae70*/  SEL R15, R227, RZ, !P2 ;  /* 0x000000ffe30f7207 */ /* 0x000fe40005000000 */
[----:B------:R-:W-:Y:S02]  /*1ae80*/  SEL R23, R2, RZ, !P2 ;  /* 0x000000ff02177207 */ /* 0x000fe40005000000 */
[----:B---3--:R-:W-:-:S13]  /*1ae90*/  ISETP.GT.AND P0, PT, R24, 0x7f, PT ;  /* 0x0000007f1800780c */ /* 0x008fda0003f04270 */
        /* <DEDUP_REMOVED lines=48> */
.L_x_2423:
[----:B------:R-:W-:Y:S05]  /*1b1a0*/  BSYNC B0 ;  /* 0x0000000000007941 */ /* 0x000fea0003800000 */
.L_x_2422:
[----:B------:R-:W-:-:S13]  /*1b1b0*/  ISETP.GT.AND P0, PT, R21, 0x1, PT ;  /* 0x000000011500780c */ /* 0x000fda0003f04270 */
[----:B------:R-:W-:Y:S05]  /*1b1c0*/  @P0 BRA `(.L_x_2415) ;  /* 0x0000074000000947 */ /* 0x000fea0003800000 */
[----:B-1----:R-:W-:Y:S01]  /*1b1d0*/  SHF.R.S32.HI R5, RZ, 0x1f, R24 ;  /* 0x0000001fff057819 */ /* 0x002fe20000011418 */
[----:B------:R-:W-:Y:S01]  /*1b1e0*/  IMAD R4, R20, c[0x0][0x3a0], RZ ;  /* 0x0000e80014047a24 */ /* 0x000fe200078e02ff */
[----:B------:R-:W-:Y:S02]  /*1b1f0*/  MOV R2, c[0x0][0x4e8] ;  /* 0x00013a0000027a02 */ /* 0x000fe40000000f00 */
[----:B------:R-:W-:Y:S02]  /*1b200*/  LEA.HI R5, R5, R24, RZ, 0x3 ;  /* 0x0000001805057211 */ /* 0x000fe400078f18ff */
[----:B------:R-:W-:Y:S01]  /*1b210*/  ISETP.NE.AND P0, PT, R2, 0x1, PT ;  /* 0x000000010200780c */ /* 0x000fe20003f05270 */
[----:B------:R-:W-:Y:S01]  /*1b220*/  IMAD.WIDE.U32 R2, R0, c[0x0][0x3a0], RZ ;  /* 0x0000e80000027a25 */ /* 0x000fe200078e00ff */
[----:B------:R-:W-:Y:S02]  /*1b230*/  LOP3.LUT R5, R5, 0xfffffff8, RZ, 0xc0, !PT ;  /* 0xfffffff805057812 */ /* 0x000fe400078ec0ff */
[----:B------:R-:W-:Y:S01]  /*1b240*/  IADD3 R13, R246, R240, RZ ;  /* 0x000000f0f60d7210 */ /* 0x000fe20007ffe0ff */
[----:B------:R-:W-:Y:S01]  /*1b250*/  IMAD R0, R0, c[0x0][0x3a4], R4 ;  /* 0x0000e90000007a24 */ /* 0x000fe200078e0204 */
[----:B------:R-:W-:-:S03]  /*1b260*/  IADD3 R5, -R5, R24, RZ ;  /* 0x0000001805057210 */ /* 0x000fc60007ffe1ff */
[----:B------:R-:W-:Y:S01]  /*1b270*/  IMAD.IADD R3, R3, 0x1, R0 ;  /* 0x0000000103037824 */ /* 0x000fe200078e0200 */
[----:B------:R-:W-:Y:S01]  /*1b280*/  LEA R4, R5, R246, 0x5 ;  /* 0x000000f605047211 */ /* 0x000fe200078e28ff */
[----:B------:R-:W-:Y:S02]  /*1b290*/  IMAD R5, R23, c[0x0][0x3f0], RZ ;  /* 0x0000fc0017057a24 */ /* 0x000fe400078e02ff */
[----:B------:R-:W-:Y:S01]  /*1b2a0*/  IMAD.WIDE.U32 R2, R14, c[0x0][0x3e8], R2 ;  /* 0x0000fa000e027a25 */ /* 0x000fe200078e0002 */
[----:B------:R-:W-:-:S03]  /*1b2b0*/  IADD3 R4, R240, R4, RZ ;  /* 0x00000004f0047210 */ /* 0x000fc60007ffe0ff */
[----:B------:R-:W-:Y:S01]  /*1b2c0*/  IMAD R3, R14, c[0x0][0x3ec], R3 ;  /* 0x0000fb000e037a24 */ /* 0x000fe200078e0203 */
[----:B------:R-:W-:Y:S01]  /*1b2d0*/  MOV R0, R4 ;  /* 0x0000000400007202 */ /* 0x000fe20000000f00 */
[----:B------:R-:W-:-:S04]  /*1b2e0*/  @P0 IMAD.HI.U32 R6, R4, c[0x0][0x4ec], RZ ;  /* 0x00013b0004060a27 */ /* 0x000fc800078e00ff */
[C---:B------:R-:W-:Y:S01]  /*1b2f0*/  IMAD R7, R15.reuse, c[0x0][0x3f4], R5 ;  /* 0x0000fd000f077a24 */ /* 0x040fe200078e0205 */
[----:B------:R-:W-:Y:S01]  /*1b300*/  @P0 SHF.R.U32.HI R0, RZ, c[0x0][0x4f0], R6 ;  /* 0x00013c00ff000a19 */ /* 0x000fe20000011606 */
[----:B------:R-:W-:-:S03]  /*1b310*/  IMAD.WIDE.U32 R2, R15, c[0x0][0x3f0], R2 ;  /* 0x0000fc000f027a25 */ /* 0x000fc600078e0002 */
[----:B------:R-:W-:Y:S01]  /*1b320*/  SHF.R.S32.HI R6, RZ, 0x1f, R0 ;  /* 0x0000001fff067819 */ /* 0x000fe20000011400 */
[----:B------:R-:W-:Y:S01]  /*1b330*/  IMAD.IADD R3, R3, 0x1, R7 ;  /* 0x0000000103037824 */ /* 0x000fe200078e0207 */
        /* <DEDUP_REMOVED lines=15> */
.L_x_2498:
[----:B------:R-:W-:Y:S05]  /*1b430*/  BRA.DIV ~URZ, `(.L_x_2425) ;  /* 0x000042327f007947 */ /* 0x000fea000b800000 */
[----:B------:R4:W1:Y:S02]  /*1b440*/  SHFL.IDX PT, R0, R14, RZ, 0x181f ;  /* 0x00181fff0e007589 */ /* 0x00086400000e0000 */
.L_x_2499:
        /* <DEDUP_REMOVED lines=16> */
.L_x_2427:
[----:B------:R-:W-:Y:S05]  /*1b550*/  BSYNC B0 ;  /* 0x0000000000007941 */ /* 0x000fea0003800000 */
.L_x_2426:
[----:B------:R-:W-:Y:S05]  /*1b560*/  BRA.DIV ~URZ, `(.L_x_2428) ;  /* 0x000041827f007947 */ /* 0x000fea000b800000 */
[----:B---3--:R3:W2:Y:S04]  /*1b570*/  SHFL.IDX PT, R4, R5, 0x1, 0x181f ;  /* 0x00381f0005047f89 */ /* 0x0086a800000e0000 */
[----:B-1----:R3:W1:Y:S02]  /*1b580*/  SHFL.IDX PT, R0, R14, 0x1, 0x181f ;  /* 0x00381f000e007f89 */ /* 0x00266400000e0000 */
.L_x_2500:
        /* <DEDUP_REMOVED lines=16> */
.L_x_2430:
[----:B------:R-:W-:Y:S05]  /*1b690*/  BSYNC B0 ;  /* 0x0000000000007941 */ /* 0x000fea0003800000 */
.L_x_2429:
[----:B------:R-:W-:Y:S05]  /*1b6a0*/  BRA.DIV ~URZ, `(.L_x_2431) ;  /* 0x000041327f007947 */ /* 0x000fea000b800000 */
[----:B--2---:R2:W3:Y:S02]  /*1b6b0*/  SHFL.IDX PT, R4, R5, 0x2, 0x181f ;  /* 0x00581f0005047f89 */ /* 0x0044e400000e0000 */
.L_x_2501:
[----:B------:R-:W-:Y:S05]  /*1b6c0*/  BRA.DIV ~URZ, `(.L_x_2432) ;  /* 0x000041927f007947 */ /* 0x000fea000b800000 */
[----:B-1----:R1:W2:Y:S02]  /*1b6d0*/  SHFL.IDX PT, R0, R14, 0x2, 0x181f ;  /* 0x00581f000e007f89 */ /* 0x0022a400000e0000 */
.L_x_2502:
        /* <DEDUP_REMOVED lines=16> */
.L_x_2434:
[----:B------:R-:W-:Y:S05]  /*1b7e0*/  BSYNC B0 ;  /* 0x0000000000007941 */ /* 0x000fea0003800000 */
.L_x_2433:
[----:B------:R-:W-:Y:S05]  /*1b7f0*/  BRA.DIV ~URZ, `(.L_x_2435) ;  /* 0x000040e27f007947 */ /* 0x000fea000b800000 */
[----:B---3--:R3:W1:Y:S04]  /*1b800*/  SHFL.IDX PT, R4, R5, 0x3, 0x181f ;  /* 0x00781f0005047f89 */ /* 0x00866800000e0000 */
[----:B--2---:R3:W2:Y:S02]  /*1b810*/  SHFL.IDX PT, R0, R14, 0x3, 0x181f ;  /* 0x00781f000e007f89 */ /* 0x0046a400000e0000 */
.L_x_2503:
        /* <DEDUP_REMOVED lines=15> */
.L_x_2415:
[----:B------:R-:W-:Y:S05]  /*1b910*/  BSYNC B1 ;  /* 0x0000000000017941 */ /* 0x000fea0003800000 */
.L_x_2399:
[----:B------:R-:W-:-:S13]  /*1b920*/  ISETP.NE.AND P0, PT, RZ, UR8, PT ;  /* 0x00000008ff007c0c */ /* 0x000fda000bf05270 */
[----:B------:R-:W-:Y:S01]  /*1b930*/  @P0 WARPSYNC 0xffffffff ;  /* 0xffffffff00000948 */ /* 0x000fe20003800000 */
[----:B------:R-:W-:Y:S06]  /*1b940*/  @P0 BAR.SYNC.DEFER_BLOCKING 0x5, 0x100 ;  /* 0x0144000000000b1d */ /* 0x000fec0000010000 */
[----:B------:R-:W5:Y:S02]  /*1b950*/  @P0 LDS.128 R224, [0x24100] ;  /* 0x02410000ffe00984 */ /* 0x000f640000000c00 */
[----:B--2-45:R-:W-:Y:S01]  /*1b960*/  @P0 MOV R0, R225 ;  /* 0x000000e100000202 */ /* 0x034fe20000000f00 */
[----:B------:R-:W-:-:S04]  /*1b970*/  @P0 IMAD.MOV.U32 R249, RZ, RZ, R224 ;  /* 0x000000fffff90224 */ /* 0x000fc800078e00e0 */
[----:B------:R2:W-:Y:S04]  /*1b980*/  @P0 STL [R1+0xc4], R0 ;  /* 0x0000c40001000387 */ /* 0x0005e80000100800 */
[----:B------:R-:W-:Y:S06]  /*1b990*/  @P0 BAR.ARV 0x4, 0x100 ;  /* 0x0104000000000b1d */ /* 0x000fec0000002000 */
[----:B------:R-:W-:Y:S05]  /*1b9a0*/  @P0 BRA `(.L_x_2436) ;  /* 0x00000f8000000947 */ /* 0x000fea0003800000 */
[----:B--2---:R-:W2:Y:S01]  /*1b9b0*/  S2R R0, SR_TID.X ;  /* 0x0000000000007919 */ /* 0x004ea20000002100 */
[----:B-1----:R-:W-:Y:S01]  /*1b9c0*/  IMAD.MOV.U32 R7, RZ, RZ, RZ ;  /* 0x000000ffff077224 */ /* 0x002fe200078e00ff */
[----:B--23--:R-:W-:-:S04]  /*1b9d0*/  LOP3.LUT R14, R0, 0x1f, RZ, 0xc0, !PT ;  /* 0x0000001f000e7812 */ /* 0x00cfc800078ec0ff */
[----:B------:R-:W-:Y:S01]  /*1b9e0*/  ISETP.NE.AND P6, PT, R14, 0x1f, PT ;  /* 0x0000001f0e00780c */ /* 0x000fe20003fc5270 */
[----:B------:R-:W-:Y:S10]  /*1b9f0*/  BRA.DIV ~URZ, `(.L_x_2437) ;  /* 0x00003fd27f007947 */ /* 0x000ff4000b800000 */
[----:B------:R1:W2:Y:S02]  /*1ba00*/  SHFL.IDX PT, R9, R29, RZ, 0x1f ;  /* 0x00001fff1d097589 */ /* 0x0002a400000e0000 */
.L_x_2504:
[----:B------:R-:W-:Y:S05]  /*1ba10*/  BRA.DIV ~URZ, `(.L_x_2438) ;  /* 0x000040327f007947 */ /* 0x000fea000b800000 */
[----:B------:R3:W4:Y:S02]  /*1ba20*/  SHFL.IDX PT, R8, R29, 0x1, 0x1f ;  /* 0x00201f001d087f89 */ /* 0x00072400000e0000 */
.L_x_2505:
        /* <DEDUP_REMOVED lines=18> */
.L_x_2506:
        /* <DEDUP_REMOVED lines=16> */
.L_x_2507:
[----:B---3--:R-:W-:Y:S01]  /*1bc50*/  IMAD R0, R0, c[0x0][0x538], RZ ;  /* 0x00014e0000007a24 */ /* 0x008fe200078e02ff */
[----:B------:R-:W-:Y:S04]  /*1bc60*/  BSSY B1, `(.L_x_2441) ;  /* 0x00000c1000017945 */ /* 0x000fe80003800000 */
[----:B----4-:R-:W-:-:S04]  /*1bc70*/  IADD3 R8, R0, R8, RZ ;  /* 0x0000000800087210 */ /* 0x010fc80007ffe0ff */
[----:B--2---:R-:W-:-:S13]  /*1bc80*/  ISETP.GT.AND P0, PT, R8, R9, PT ;  /* 0x000000090800720c */ /* 0x004fda0003f04270 */
[----:B------:R-:W-:Y:S05]  /*1bc90*/  @P0 BRA `(.L_x_2442) ;  /* 0x0000024000000947 */ /* 0x000fea0003800000 */
.L_x_2446:
        /* <DEDUP_REMOVED lines=16> */
.L_x_2508:
        /* <DEDUP_REMOVED lines=16> */
.L_x_2509:
[----:B--2---:R-:W-:-:S05]  /*1bea0*/  IMAD R0, R0, c[0x0][0x538], RZ ;  /* 0x00014e0000007a24 */ /* 0x004fca00078e02ff */
[----:B------:R-:W-:-:S04]  /*1beb0*/  IADD3 R8, R0, R8, RZ ;  /* 0x0000000800087210 */ /* 0x000fc80007ffe0ff */
[----:B------:R-:W-:-:S13]  /*1bec0*/  ISETP.GT.AND P0, PT, R8, R9, PT ;  /* 0x000000090800720c */ /* 0x000fda0003f04270 */
[----:B-1----:R-:W-:Y:S05]  /*1bed0*/  @!P0 BRA `(.L_x_2446) ;  /* 0xfffffdc000008947 */ /* 0x002fea000383ffff */
.L_x_2442:
[----:B------:R-:W-:-:S05]  /*1bee0*/  IADD3 R5, -R0, R8, RZ ;  /* 0x0000000800057210 */ /* 0x000fca0007ffe1ff */
[----:B------:R-:W-:-:S05]  /*1bef0*/  IMAD R0, R4, c[0x0][0x538], R5 ;  /* 0x00014e0004007a24 */ /* 0x000fca00078e0205 */
[----:B------:R-:W-:Y:S01]  /*1bf00*/  ISETP.GT.AND P0, PT, R0, R9, PT ;  /* 0x000000090000720c */ /* 0x000fe20003f04270 */
[----:B------:R-:W-:-:S12]  /*1bf10*/  BRA.DIV ~URZ, `(.L_x_2447) ;  /* 0x00003fc27f007947 */ /* 0x000fd8000b800000 */
[----:B------:R-:W-:-:S04]  /*1bf20*/  VOTE.ANY R12, PT, !P0 ;  /* 0x00000000000c7806 */ /* 0x000fc800040e0100 */
.L_x_2510:
[----:B------:R-:W2:Y:S02]  /*1bf30*/  POPC R0, R12 ;  /* 0x0000000c00007309 */ /* 0x000ea40000000000 */
[----:B--2---:R-:W-:Y:S01]  /*1bf40*/  IADD3 R227, R0, R227, RZ ;  /* 0x000000e300e37210 */ /* 0x004fe20007ffe0ff */
[----:B------:R-:W-:Y:S05]  /*1bf50*/  BRA.DIV ~URZ, `(.L_x_2448) ;  /* 0x00003fd27f007947 */ /* 0x000fea000b800000 */
[----:B------:R2:W3:Y:S04]  /*1bf60*/  SHFL.IDX PT, R8, R6, R0, 0x1f ;  /* 0x00001f0006087589 */ /* 0x0004e800000e0000 */
[----:B------:R2:W4:Y:S02]  /*1bf70*/  SHFL.IDX PT, R7, R7, R0, 0x1f ;  /* 0x00001f0007077589 */ /* 0x00052400000e0000 */
.L_x_2511:
[----:B------:R-:W-:Y:S01]  /*1bf80*/  ISETP.NE.AND P0, PT, R12, RZ, PT ;  /* 0x000000ff0c00720c */ /* 0x000fe20003f05270 */
[----:B------:R-:W-:-:S12]  /*1bf90*/  BSSY B0, `(.L_x_2449) ;  /* 0x0000005000007945 */ /* 0x000fd80003800000 */
[----:B------:R-:W-:Y:S05]  /*1bfa0*/  @!P0 BRA `(.L_x_2450) ;  /* 0x0000003000008947 */ /* 0x000fea0003800000 */
[----:B--2---:R-:W-:Y:S01]  /*1bfb0*/  IADD3 R0, R0, -0x1, RZ ;  /* 0xffffffff00007810 */ /* 0x004fe20007ffe0ff */
[----:B------:R-:W-:Y:S05]  /*1bfc0*/  BRA.DIV ~URZ, `(.L_x_2451) ;  /* 0x000040527f007947 */ /* 0x000fea000b800000 */
[----:B------:R2:W1:Y:S02]  /*1bfd0*/  SHFL.IDX PT, R13, R4, R0, 0x1f ;  /* 0x00001f00040d7589 */ /* 0x00046400000e0000 */
.L_x_2450:
[----:B------:R-:W-:Y:S05]  /*1bfe0*/  BSYNC B0 ;  /* 0x0000000000007941 */ /* 0x000fea0003800000 */
.L_x_2449:
[----:B----4-:R-:W-:Y:S01]  /*1bff0*/  ISETP.NE.AND P0, PT, R7, 0x1, PT ;  /* 0x000000010700780c */ /* 0x010fe20003f05270 */
[----:B-1----:R-:W-:Y:S01]  /*1c000*/  IMAD R249, R13, c[0x0][0x538], R5 ;  /* 0x00014e000df97a24 */ /* 0x002fe200078e0205 */
[----:B------:R-:W-:Y:S04]  /*1c010*/  BSSY B0, `(.L_x_2452) ;  /* 0x000007d000007945 */ /* 0x000fe80003800000 */
[----:B------:R-:W-:-:S07]  /*1c020*/  IADD3 R9, -R249, R9, RZ ;  /* 0x00000009f9097210 */ /* 0x000fce0007ffe1ff */
[----:B------:R-:W-:Y:S05]  /*1c030*/  @!P0 BRA `(.L_x_2453) ;  /* 0x000003b000008947 */ /* 0x000fea0003800000 */
[-C--:B---3--:R-:W-:Y:S02]  /*1c040*/  IABS R2, R8.reuse ;  /* 0x0000000800027213 */ /* 0x088fe40000000000 */
[----:B--2---:R-:W-:Y:S02]  /*1c050*/  IABS R6, R7 ;  /* 0x0000000700067213 */ /* 0x004fe40000000000 */
[----:B------:R-:W1:Y:S01]  /*1c060*/  I2F.RP R4, R2 ;  /* 0x0000000200047306 */ /* 0x000e620000209400 */
[----:B------:R-:W-:Y:S02]  /*1c070*/  IABS R12, R8 ;  /* 0x00000008000c7213 */ /* 0x000fe40000000000 */
[----:B------:R-:W-:-:S05]  /*1c080*/  IABS R3, R9 ;  /* 0x0000000900037213 */ /* 0x000fca0000000000 */
[----:B------:R-:W-:Y:S08]  /*1c090*/  I2F.RP R13, R6 ;  /* 0x00000006000d7306 */ /* 0x000ff00000209400 */
[----:B-1----:R-:W1:Y:S02]  /*1c0a0*/  MUFU.RCP R4, R4 ;  /* 0x0000000400047308 */ /* 0x002e640000001000 */
[----:B-1----:R-:W-:-:S06]  /*1c0b0*/  IADD3 R4, R4, 0xffffffe, RZ ;  /* 0x0ffffffe04047810 */ /* 0x002fcc0007ffe0ff */
[----:B------:R-:W1:Y:S02]  /*1c0c0*/  F2I.FTZ.U32.TRUNC.NTZ R5, R4 ;  /* 0x0000000400057305 */ /* 0x000e64000021f000 */
[----:B-1----:R-:W-:Y:S02]  /*1c0d0*/  IMAD.MOV R0, RZ, RZ, -R5 ;  /* 0x000000ffff007224 */ /* 0x002fe400078e0a05 */
        /* <DEDUP_REMOVED lines=49> */
.L_x_2453:
[----:B--2---:R-:W-:-:S04]  /*1c3f0*/  IMAD.MOV.U32 R4, RZ, RZ, 0x4 ;  /* 0x00000004ff047424 */ /* 0x004fc800078e00ff */
[----:B------:R-:W-:-:S06]  /*1c400*/  IMAD.WIDE R4, R227, R4, c[0x0][0x590] ;  /* 0x00016400e3047625 */ /* 0x000fcc00078e0204 */
[----:B------:R-:W2:Y:S01]  /*1c410*/  LDG.E R4, [R4.64] ;  /* 0x0000000a04047981 */ /* 0x000ea2000c1e1900 */
[----:B------:R-:W-:Y:S01]  /*1c420*/  IABS R6, R9 ;  /* 0x0000000900067213 */ /* 0x000fe20000000000 */
[----:B--23--:R-:W-:-:S05]  /*1c430*/  IMAD R7, R4, R8, RZ ;  /* 0x0000000804077224 */ /* 0x00cfca00078e02ff */
[-C--:B------:R-:W-:Y:S02]  /*1c440*/  IABS R5, R7.reuse ;  /* 0x0000000700057213 */ /* 0x080fe40000000000 */
[----:B------:R-:W-:Y:S02]  /*1c450*/  IABS R12, R7 ;  /* 0x00000007000c7213 */ /* 0x000fe40000000000 */
[----:B------:R-:W1:Y:S08]  /*1c460*/  I2F.RP R2, R5 ;  /* 0x0000000500027306 */ /* 0x000e700000209400 */
[----:B-1----:R-:W1:Y:S02]  /*1c470*/  MUFU.RCP R2, R2 ;  /* 0x0000000200027308 */ /* 0x002e640000001000 */
[----:B-1----:R-:W-:-:S06]  /*1c480*/  IADD3 R2, R2, 0xffffffe, RZ ;  /* 0x0ffffffe02027810 */ /* 0x002fcc0007ffe0ff */
[----:B------:R-:W1:Y:S02]  /*1c490*/  F2I.FTZ.U32.TRUNC.NTZ R3, R2 ;  /* 0x0000000200037305 */ /* 0x000e64000021f000 */
[----:B-1----:R-:W-:Y:S02]  /*1c4a0*/  IMAD.MOV R0, RZ, RZ, -R3 ;  /* 0x000000ffff007224 */ /* 0x002fe400078e0a03 */
        /* <DEDUP_REMOVED lines=25> */
[----:B------:R-:W1:Y:S08]  /*1c640*/  I2F.RP R4, R3 ;  /* 0x0000000300047306 */ /* 0x000e700000209400 */
        /* <DEDUP_REMOVED lines=25> */
.L_x_2454:
[----:B------:R-:W-:Y:S05]  /*1c7e0*/  BSYNC B0 ;  /* 0x0000000000007941 */ /* 0x000fea0003800000 */
.L_x_2452:
[----:B------:R-:W-:-:S04]  /*1c7f0*/  LOP3.LUT R2, RZ, R2, RZ, 0x33, !PT ;  /* 0x00000002ff027212 */ /* 0x000fc800078e33ff */
[----:B------:R-:W-:-:S05]  /*1c800*/  IADD3 R0, R2, R8, RZ ;  /* 0x0000000802007210 */ /* 0x000fca0007ffe0ff */
[----:B------:R1:W-:Y:S01]  /*1c810*/  STL [R1+0xc4], R0 ;  /* 0x0000c40001007387 */ /* 0x0003e20000100800 */
[----:B------:R-:W-:Y:S05]  /*1c820*/  BRA `(.L_x_2455) ;  /* 0x0000004000007947 */ /* 0x000fea0003800000 */
.L_x_2443:
[----:B------:R2:W-:Y:S01]  /*1c830*/  STL [R1+0xc4], RZ ;  /* 0x0000c4ff01007387 */ /* 0x0005e20000100800 */
[----:B------:R-:W-:Y:S02]  /*1c840*/  MOV R249, R9 ;  /* 0x0000000900f97202 */ /* 0x000fe40000000f00 */
[----:B------:R-:W-:Y:S02]  /*1c850*/  MOV R226, RZ ;  /* 0x000000ff00e27202 */ /* 0x000fe40000000f00 */
[----:B------:R-:W-:Y:S02]  /*1c860*/  MOV R227, c[0x0][0x53c] ;  /* 0x00014f0000e37a02 */ /* 0x000fe40000000f00 */
.L_x_2455:
[----:B------:R-:W-:Y:S05]  /*1c870*/  BSYNC B1 ;  /* 0x0000000000017941 */ /* 0x000fea0003800000 */
.L_x_2441:
[----:B-1----:R-:W3:Y:S01]  /*1c880*/  LDL R0, [R1+0xc4] ;  /* 0x0000c40001007983 */ /* 0x002ee20000100800 */
[----:B------:R-:W-:Y:S03]  /*1c890*/  WARPSYNC 0xffffffff ;  /* 0xffffffff00007948 */ /* 0x000fe60003800000 */
[----:B------:R-:W-:Y:S01]  /*1c8a0*/  BAR.SYNC.DEFER_BLOCKING 0x4, 0x100 ;  /* 0x0104000000007b1d */ /* 0x000fe20000010000 */
[----:B------:R-:W-:Y:S01]  /*1c8b0*/  ISETP.NE.AND P0, PT, R14, RZ, PT ;  /* 0x000000ff0e00720c */ /* 0x000fe20003f05270 */
[----:B------:R-:W-:Y:S01]  /*1c8c0*/  IMAD.MOV.U32 R6, RZ, RZ, R226 ;  /* 0x000000ffff067224 */ /* 0x000fe200078e00e2 */
[----:B------:R-:W-:-:S11]  /*1c8d0*/  MOV R7, R227 ;  /* 0x000000e300077202 */ /* 0x000fd60000000f00 */
[----:B------:R-:W-:-:S04]  /*1c8e0*/  @!P0 IMAD.MOV.U32 R224, RZ, RZ, R249 ;  /* 0x000000ffffe08224 */ /* 0x000fc800078e00f9 */
[----:B------:R-:W-:Y:S01]  /*1c8f0*/  IMAD.MOV.U32 R4, RZ, RZ, R224 ;  /* 0x000000ffff047224 */ /* 0x000fe200078e00e0 */
[----:B---3--:R-:W-:-:S05]  /*1c900*/  MOV R5, R0 ;  /* 0x0000000000057202 */ /* 0x008fca0000000f00 */
[----:B------:R1:W-:Y:S04]  /*1c910*/  @!P0 STS.128 [0x24100], R4 ;  /* 0x02410004ff008388 */ /* 0x0003e80000000c00 */
[----:B------:R-:W-:Y:S06]  /*1c920*/  BAR.ARV 0x5, 0x100 ;  /* 0x0144000000007b1d */ /* 0x000fec0000002000 */
.L_x_2436:
[----:B------:R-:W-:-:S13]  /*1c930*/  ISETP.GE.AND P0, PT, R227, c[0x0][0x53c], PT ;  /* 0x00014f00e3007a0c */ /* 0x000fda0003f06270 */
[----:B-123--:R-:W-:Y:S01]  /*1c940*/  @P0 CALL.REL.NOINC `(.L_x_2456) ;  /* 0x0000001000000944 */ /* 0x00efe20003c00000 */
[----:B------:R-:W-:Y:S05]  /*1c950*/  BRA `(.L_x_2457) ;  /* 0xfffe547000007947 */ /* 0x000fea000383ffff */
.L_x_2456:
[----:B------:R-:W-:Y:S05]  /*1c960*/  EXIT ;  /* 0x000000000000794d */ /* 0x000fea0003800000 */
.L_x_2245:
[----:B------:R-:W-:Y:S01]  /*1c970*/  IMAD.MOV.U32 R0, RZ, RZ, R5 ;  /* 0x000000ffff007224 */ /* 0x000fe200078e0005 */
[----:B------:R-:W-:Y:S02]  /*1c980*/  MOV R3, 0x1 ;  /* 0x0000000100037802 */ /* 0x000fe40000000f00 */
[----:B------:R-:W-:Y:S02]  /*1c990*/  MOV R2, 0x1c9b0 ;  /* 0x0001c9b000027802 */ /* 0x000fe40000000f00 */
[----:B------:R-:W-:Y:S05]  /*1c9a0*/  CALL.REL.NOINC `($__internal_40_$__cuda_sm70_shflsync_up_p) ;  /* 0x0000baa000007944 */ /* 0x000fea0003c00000 */
[----:B------:R-:W-:Y:S01]  /*1c9b0*/  MOV R0, R4 ;  /* 0x0000000400007202 */ /* 0x000fe20000000f00 */
[----:B------:R-:W-:Y:S05]  /*1c9c0*/  BRA `(.L_x_2458) ;  /* 0xfffe3af000007947 */ /* 0x000fea000383ffff */
.L_x_2246:
[----:B------:R-:W-:Y:S01]  /*1c9d0*/  IMAD.MOV.U32 R0, RZ, RZ, R5 ;  /* 0x000000ffff007224 */ /* 0x000fe200078e0005 */
[----:B------:R-:W-:Y:S02]  /*1c9e0*/  MOV R3, 0x2 ;  /* 0x0000000200037802 */ /* 0x000fe40000000f00 */
[----:B------:R-:W-:Y:S02]  /*1c9f0*/  MOV R2, 0x1ca10 ;  /* 0x0001ca1000027802 */ /* 0x000fe40000000f00 */
[----:B------:R-:W-:Y:S05]  /*1ca00*/  CALL.REL.NOINC `($__internal_40_$__cuda_sm70_shflsync_up_p) ;  /* 0x0000ba4000007944 */ /* 0x000fea0003c00000 */
[----:B------:R-:W-:Y:S01]  /*1ca10*/  SEL R4, R4, RZ, P4 ;  /* 0x000000ff04047207 */ /* 0x000fe20002000000 */
[----:B------:R-:W-:Y:S01]  /*1ca20*/  IMAD.MOV.U32 R3, RZ, RZ, 0x4 ;  /* 0x00000004ff037424 */ /* 0x000fe200078e00ff */
[----:B------:R-:W-:-:S03]  /*1ca30*/  MOV R2, 0x1ca60 ;  /* 0x0001ca6000027802 */ /* 0x000fc60000000f00 */
[----:B------:R-:W-:Y:S02]  /*1ca40*/  IMAD.IADD R0, R5, 0x1, R4 ;  /* 0x0000000105007824 */ /* 0x000fe400078e0204 */
        /* <DEDUP_REMOVED lines=13> */
[----:B------:R-:W-:Y:S02]  /*1cb20*/  MOV R2, 0x1f ;  /* 0x0000001f00027802 */ /* 0x000fe40000000f00 */
[----:B------:R-:W-:Y:S01]  /*1cb30*/  MOV R184, 0xffffffff ;  /* 0xffffffff00b87802 */ /* 0x000fe20000000f00 */
[----:B------:R-:W-:Y:S01]  /*1cb40*/  IMAD.IADD R4, R0, 0x1, R4 ;  /* 0x0000000100047824 */ /* 0x000fe200078e0204 */
[----:B------:R-:W-:-:S03]  /*1cb50*/  MOV R3, 0x1cb80 ;  /* 0x0001cb8000037802 */ /* 0x000fc60000000f00 */
[----:B------:R-:W-:Y:S02]  /*1cb60*/  IMAD.MOV.U32 R35, RZ, RZ, R4 ;  /* 0x000000ffff237224 */ /* 0x000fe400078e0004 */
[----:B------:R-:W-:Y:S05]  /*1cb70*/  CALL.REL.NOINC `($__internal_39_$__cuda_sm70_shflsync_idx_p) ;  /* 0x0000b88000007944 */ /* 0x000fea0003c00000 */
[----:B------:R-:W-:Y:S01]  /*1cb80*/  MOV R0, R185 ;  /* 0x000000b900007202 */ /* 0x000fe20000000f00 */
[----:B------:R-:W-:Y:S05]  /*1cb90*/  BRA `(.L_x_2459) ;  /* 0xfffe3a2000007947 */ /* 0x000fea000383ffff */
.L_x_2248:
[----:B------:R-:W-:Y:S02]  /*1cba0*/  SEL R0, RZ, 0x1, P0 ;  /* 0x00000001ff007807 */ /* 0x000fe40000000000 */
[----:B------:R-:W-:Y:S02]  /*1cbb0*/  MOV R2, 0x1cbd0 ;  /* 0x0001cbd000027802 */ /* 0x000fe40000000f00 */
[----:B------:R-:W-:Y:S05]  /*1cbc0*/  CALL.REL.NOINC `($__internal_41_$__cuda_sm70_votesync_ballot) ;  /* 0x0000b8e000007944 */ /* 0x000fea0003c00000 */
[----:B------:R-:W-:Y:S01]  /*1cbd0*/  MOV R6, R0 ;  /* 0x0000000000067202 */ /* 0x000fe20000000f00 */
[----:B------:R-:W-:Y:S05]  /*1cbe0*/  BRA `(.L_x_2460) ;  /* 0xfffe3a6000007947 */ /* 0x000fea000383ffff */
.L_x_2249:
[----:B------:R-:W-:Y:S01]  /*1cbf0*/  IMAD.MOV.U32 R35, RZ, RZ, R9 ;  /* 0x000000ffff237224 */ /* 0x000fe200078e0009 */
[----:B------:R-:W-:Y:S01]  /*1cc00*/  MOV R34, 0x1f ;  /* 0x0000001f00227802 */ /* 0x000fe20000000f00 */
[----:B------:R-:W-:Y:S01]  /*1cc10*/  IMAD.MOV.U32 R2, RZ, RZ, R0 ;  /* 0x000000ffff027224 */ /* 0x000fe200078e0000 */
[----:B------:R-:W-:Y:S02]  /*1cc20*/  MOV R184, 0xffffffff ;  /* 0xffffffff00b87802 */ /* 0x000fe40000000f00 */
[----:B------:R-:W-:Y:S02]  /*1cc30*/  MOV R3, 0x1cc50 ;  /* 0x0001cc5000037802 */ /* 0x000fe40000000f00 */
[----:B------:R-:W-:Y:S05]  /*1cc40*/  CALL.REL.NOINC `($__internal_39_$__cuda_sm70_shflsync_idx_p) ;  /* 0x0000b7b000007944 */ /* 0x000fea0003c00000 */
[----:B------:R-:W-:Y:S01]  /*1cc50*/  IMAD.MOV.U32 R12, RZ, RZ, R185 ;  /* 0x000000ffff0c7224 */ /* 0x000fe200078e00b9 */
[----:B------:R-:W-:Y:S01]  /*1cc60*/  MOV R5, RZ ;  /* 0x000000ff00057202 */ /* 0x000fe20000000f00 */
[----:B------:R-:W-:Y:S01]  /*1cc70*/  IMAD.MOV.U32 R35, RZ, RZ, R8 ;  /* 0x000000ffff237224 */ /* 0x000fe200078e0008 */
[----:B------:R-:W-:Y:S01]  /*1cc80*/  MOV R34, 0x1f ;  /* 0x0000001f00227802 */ /* 0x000fe20000000f00 */
[----:B------:R-:W-:Y:S01]  /*1cc90*/  IMAD.MOV.U32 R2, RZ, RZ, R0 ;  /* 0x000000ffff027224 */ /* 0x000fe200078e0000 */
[----:B------:R-:W-:-:S02]  /*1cca0*/  MOV R184, 0xffffffff ;  /* 0xffffffff00b87802 */ /* 0x000fc40000000f00 */
[----:B------:R-:W-:Y:S02]  /*1ccb0*/  MOV R3, 0x1ccd0 ;  /* 0x0001ccd000037802 */ /* 0x000fe40000000f00 */
[----:B------:R-:W-:Y:S05]  /*1ccc0*/  CALL.REL.NOINC `($__internal_39_$__cuda_sm70_shflsync_idx_p) ;  /* 0x0000b73000007944 */ /* 0x000fea0003c00000 */
[----:B------:R-:W-:Y:S01]  /*1ccd0*/  MOV R9, R185 ;  /* 0x000000b900097202 */ /* 0x000fe20000000f00 */
[----:B------:R-:W-:Y:S05]  /*1cce0*/  BRA `(.L_x_2461) ;  /* 0xfffe39c000007947 */ /* 0x000fea000383ffff */
.L_x_2252:
[----:B------:R-:W-:Y:S01]  /*1ccf0*/  IMAD.MOV.U32 R35, RZ, RZ, R4 ;  /* 0x000000ffff237224 */ /* 0x000fe200078e0004 */
[----:B------:R-:W-:Y:S01]  /*1cd00*/  MOV R34, 0x1f ;  /* 0x0000001f00227802 */ /* 0x000fe20000000f00 */
[----:B------:R-:W-:Y:S01]  /*1cd10*/  IMAD.MOV.U32 R2, RZ, RZ, R0 ;  /* 0x000000ffff027224 */ /* 0x000fe200078e0000 */
[----:B------:R-:W-:Y:S02]  /*1cd20*/  MOV R184, 0xffffffff ;  /* 0xffffffff00b87802 */ /* 0x000fe40000000f00 */
[----:B------:R-:W-:Y:S02]  /*1cd30*/  MOV R3, 0x1cd50 ;  /* 0x0001cd5000037802 */ /* 0x000fe40000000f00 */
[----:B--23--:R-:W-:Y:S05]  /*1cd40*/  CALL.REL.NOINC `($__internal_39_$__cuda_sm70_shflsync_idx_p) ;  /* 0x0000b6b000007944 */ /* 0x00cfea0003c00000 */
[----:B------:R-:W-:Y:S01]  /*1cd50*/  MOV R5, R185 ;  /* 0x000000b900057202 */ /* 0x000fe20000000f00 */
[----:B------:R-:W-:Y:S05]  /*1cd60*/  BRA `(.L_x_2251) ;  /* 0xfffe39a000007947 */ /* 0x000fea000383ffff */
.L_x_2307:
[----:B------:R-:W-:Y:S01]  /*1cd70*/  IMAD.MOV.U32 R35, RZ, RZ, R12 ;  /* 0x000000ffff237224 */ /* 0x000fe200078e000c */
[----:B------:R-:W-:Y:S01]  /*1cd80*/  MOV R34, 0x181f ;  /* 0x0000181f00227802 */ /* 0x000fe20000000f00 */
[----:B------:R-:W-:Y:S01]  /*1cd90*/  IMAD.MOV.U32 R2, RZ, RZ, RZ ;  /* 0x000000ffff027224 */ /* 0x000fe200078e00ff */
[----:B------:R-:W-:-:S02]  /*1cda0*/  MOV R184, 0xffffffff ;  /* 0xffffffff00b87802 */ /* 0x000fc40000000f00 */
[----:B------:R-:W-:Y:S02]  /*1cdb0*/  MOV R3, 0x1cdd0 ;  /* 0x0001cdd000037802 */ /* 0x000fe40000000f00 */
[----:B-----5:R-:W-:Y:S05]  /*1cdc0*/  CALL.REL.NOINC `($__internal_39_$__cuda_sm70_shflsync_idx_p) ;  /* 0x0000b63000007944 */ /* 0x020fea0003c00000 */
[----:B------:R-:W-:Y:S01]  /*1cdd0*/  MOV R4, R185 ;  /* 0x000000b900047202 */ /* 0x000fe20000000f00 */
[----:B------:R-:W-:Y:S05]  /*1cde0*/  BRA `(.L_x_2462) ;  /* 0xfffebfe000007947 */ /* 0x000fea000383ffff */
.L_x_2308:
[----:B------:R-:W-:Y:S01]  /*1cdf0*/  IMAD.MOV.U32 R35, RZ, RZ, R14 ;  /* 0x000000ffff237224 */ /* 0x000fe200078e000e */
[----:B------:R-:W-:Y:S01]  /*1ce00*/  MOV R34, 0x181f ;  /* 0x0000181f00227802 */ /* 0x000fe20000000f00 */
[----:B------:R-:W-:Y:S01]  /*1ce10*/  IMAD.MOV.U32 R2, RZ, RZ, RZ ;  /* 0x000000ffff027224 */ /* 0x000fe200078e00ff */
[----:B------:R-:W-:Y:S02]  /*1ce20*/  MOV R184, 0xffffffff ;  /* 0xffffffff00b87802 */ /* 0x000fe40000000f00 */
[----:B------:R-:W-:Y:S02]  /*1ce30*/  MOV R3, 0x1ce50 ;  /* 0x0001ce5000037802 */ /* 0x000fe40000000f00 */
[----:B-12--5:R-:W-:Y:S05]  /*1ce40*/  CALL.REL.NOINC `($__internal_39_$__cuda_sm70_shflsync_idx_p) ;  /* 0x0000b5b000007944 */ /* 0x026fea0003c00000 */
[----:B------:R-:W-:Y:S01]  /*1ce50*/  MOV R0, R185 ;  /* 0x000000b900007202 */ /* 0x000fe20000000f00 */
[----:B------:R-:W-:Y:S05]  /*1ce60*/  BRA `(.L_x_2463) ;  /* 0xfffebf8000007947 */ /* 0x000fea000383ffff */
.L_x_2311:
[----:B------:R-:W-:Y:S01]  /*1ce70*/  IMAD.MOV.U32 R35, RZ, RZ, R12 ;  /* 0x000000ffff237224 */ /* 0x000fe200078e000c */
[----:B------:R-:W-:Y:S01]  /*1ce80*/  MOV R34, 0x181f ;  /* 0x0000181f00227802 */ /* 0x000fe20000000f00 */
[----:B--2---:R-:W-:Y:S01]  /*1ce90*/  IMAD.MOV.U32 R2, RZ, RZ, 0x1 ;  /* 0x00000001ff027424 */ /* 0x004fe200078e00ff */
[----:B------:R-:W-:-:S02]  /*1cea0*/  MOV R184, 0xffffffff ;  /* 0xffffffff00b87802 */ /* 0x000fc40000000f00 */
[----:B------:R-:W-:Y:S02]  /*1ceb0*/  MOV R3, 0x1ced0 ;  /* 0x0001ced000037802 */ /* 0x000fe40000000f00 */
[----:B-1-345:R-:W-:Y:S05]  /*1cec0*/  CALL.REL.NOINC `($__internal_39_$__cuda_sm70_shflsync_idx_p) ;  /* 0x0000b53000007944 */ /* 0x03afea0003c00000 */
[----:B------:R-:W-:Y:S01]  /*1ced0*/  IMAD.MOV.U32 R4, RZ, RZ, R185 ;  /* 0x000000ffff047224 */ /* 0x000fe200078e00b9 */
[----:B------:R-:W-:Y:S01]  /*1cee0*/  MOV R35, R14 ;  /* 0x0000000e00237202 */ /* 0x000fe20000000f00 */
[----:B------:R-:W-:Y:S01]  /*1cef0*/  IMAD.MOV.U32 R2, RZ, RZ, 0x1 ;  /* 0x00000001ff027424 */ /* 0x000fe200078e00ff */
[----:B------:R-:W-:Y:S01]  /*1cf00*/  MOV R34, 0x181f ;  /* 0x0000181f00227802 */ /* 0x000fe20000000f00 */
[----:B------:R-:W-:Y:S01]  /*1cf10*/  IMAD.MOV.U32 R184, RZ, RZ, -0x1 ;  /* 0xffffffffffb87424 */ /* 0x000fe200078e00ff */
[----:B------:R-:W-:Y:S02]  /*1cf20*/  MOV R3, 0x1cf40 ;  /* 0x0001cf4000037802 */ /* 0x000fe40000000f00 */
[----:B------:R-:W-:Y:S05]  /*1cf30*/  CALL.REL.NOINC `($__internal_39_$__cuda_sm70_shflsync_idx_p) ;  /* 0x0000b4c000007944 */ /* 0x000fea0003c00000 */
[----:B------:R-:W-:Y:S01]  /*1cf40*/  MOV R0, R185 ;  /* 0x000000b900007202 */ /* 0x000fe20000000f00 */
[----:B------:R-:W-:Y:S05]  /*1cf50*/  BRA `(.L_x_2464) ;  /* 0xfffebfd000007947 */ /* 0x000fea000383ffff */
.L_x_2314:
[----:B------:R-:W-:Y:S01]  /*1cf60*/  IMAD.MOV.U32 R35, RZ, RZ, R12 ;  /* 0x000000ffff237224 */ /* 0x000fe200078e000c */
[----:B------:R-:W-:Y:S01]  /*1cf70*/  MOV R34, 0x181f ;  /* 0x0000181f00227802 */ /* 0x000fe20000000f00 */
[----:B-1----:R-:W-:Y:S01]  /*1cf80*/  IMAD.MOV.U32 R2, RZ, RZ, 0x2 ;  /* 0x00000002ff027424 */ /* 0x002fe200078e00ff */
[----:B------:R-:W-:Y:S02]  /*1cf90*/  MOV R184, 0xffffffff ;  /* 0xffffffff00b87802 */ /* 0x000fe40000000f00 */
[----:B------:R-:W-:-:S02]  /*1cfa0*/  MOV R3, 0x1cfc0 ;  /* 0x0001cfc000037802 */ /* 0x000fc40000000f00 */
[----:B--2345:R-:W-:Y:S05]  /*1cfb0*/  CALL.REL.NOINC `($__internal_39_$__cuda_sm70_shflsync_idx_p) ;  /* 0x0000b44000007944 */ /* 0x03cfea0003c00000 */
[----:B------:R-:W-:Y:S01]  /*1cfc0*/  MOV R4, R185 ;  /* 0x000000b900047202 */ /* 0x000fe20000000f00 */
[----:B------:R-:W-:Y:S05]  /*1cfd0*/  BRA `(.L_x_2465) ;  /* 0xfffec08000007947 */ /* 0x000fea000383ffff */
.L_x_2315:
[----:B------:R-:W-:Y:S01]  /*1cfe0*/  IMAD.MOV.U32 R35, RZ, RZ, R14 ;  /* 0x000000ffff237224 */ /* 0x000fe200078e000e */
[----:B------:R-:W-:Y:S01]  /*1cff0*/  MOV R34, 0x181f ;  /* 0x0000181f00227802 */ /* 0x000fe20000000f00 */
[----:B------:R-:W-:Y:S01]  /*1d000*/  IMAD.MOV.U32 R2, RZ, RZ, 0x2 ;  /* 0x00000002ff027424 */ /* 0x000fe200078e00ff */
[----:B------:R-:W-:-:S02]  /*1d010*/  MOV R184, 0xffffffff ;  /* 0xffffffff00b87802 */ /* 0x000fc40000000f00 */
[----:B------:R-:W-:Y:S02]  /*1d020*/  MOV R3, 0x1d040 ;  /* 0x0001d04000037802 */ /* 0x000fe40000000f00 */
[----:B-12345:R-:W-:Y:S05]  /*1d030*/  CALL.REL.NOINC `($__internal_39_$__cuda_sm70_shflsync_idx_p) ;  /* 0x0000b3c000007944 */ /* 0x03efea0003c00000 */
[----:B------:R-:W-:Y:S01]  /*1d040*/  MOV R0, R185 ;  /* 0x000000b900007202 */ /* 0x000fe20000000f00 */
[----:B------:R-:W-:Y:S05]  /*1d050*/  BRA `(.L_x_2466) ;  /* 0xfffec02000007947 */ /* 0x000fea000383ffff */
.L_x_2318:
[----:B------:R-:W-:Y:S01]  /*1d060*/  IMAD.MOV.U32 R35, RZ, RZ, R12 ;  /* 0x000000ffff237224 */ /* 0x000fe200078e000c */
[----:B------:R-:W-:Y:S01]  /*1d070*/  MOV R34, 0x181f ;  /* 0x0000181f00227802 */ /* 0x000fe20000000f00 */
[----:B-1----:R-:W-:Y:S01]  /*1d080*/  IMAD.MOV.U32 R2, RZ, RZ, 0x3 ;  /* 0x00000003ff027424 */ /* 0x002fe200078e00ff */
[----:B------:R-:W-:Y:S02]  /*1d090*/  MOV R184, 0xffffffff ;  /* 0xffffffff00b87802 */ /* 0x000fe40000000f00 */
[----:B------:R-:W-:Y:S02]  /*1d0a0*/  MOV R3, 0x1d0c0 ;  /* 0x0001d0c000037802 */ /* 0x000fe40000000f00 */
[----:B--2345:R-:W-:Y:S05]  /*1d0b0*/  CALL.REL.NOINC `($__internal_39_$__cuda_sm70_shflsync_idx_p) ;  /* 0x0000b34000007944 */ /* 0x03cfea0003c00000 */
[----:B------:R-:W-:Y:S01]  /*1d0c0*/  IMAD.MOV.U32 R12, RZ, RZ, R185 ;  /* 0x000000ffff0c7224 */ /* 0x000fe200078e00b9 */
[----:B------:R-:W-:Y:S01]  /*1d0d0*/  MOV R35, R14 ;  /* 0x0000000e00237202 */ /* 0x000fe20000000f00 */
[----:B------:R-:W-:Y:S01]  /*1d0e0*/  IMAD.MOV.U32 R2, RZ, RZ, 0x3 ;  /* 0x00000003ff027424 */ /* 0x000fe200078e00ff */
[----:B------:R-:W-:Y:S01]  /*1d0f0*/  MOV R34, 0x181f ;  /* 0x0000181f00227802 */ /* 0x000fe20000000f00 */
[----:B------:R-:W-:Y:S01]  /*1d100*/  IMAD.MOV.U32 R184, RZ, RZ, -0x1 ;  /* 0xffffffffffb87424 */ /* 0x000fe200078e00ff */
[----:B------:R-:W-:-:S02]  /*1d110*/  MOV R3, 0x1d130 ;  /* 0x0001d13000037802 */ /* 0x000fc40000000f00 */
[----:B------:R-:W-:Y:S05]  /*1d120*/  CALL.REL.NOINC `($__internal_39_$__cuda_sm70_shflsync_idx_p) ;  /* 0x0000b2d000007944 */ /* 0x000fea0003c00000 */
[----:B------:R-:W-:Y:S01]  /*1d130*/  MOV R0, R185 ;  /* 0x000000b900007202 */ /* 0x000fe20000000f00 */
[----:B------:R-:W-:Y:S05]  /*1d140*/  BRA `(.L_x_2467) ;  /* 0xfffec07000007947 */ /* 0x000fea000383ffff */
.L_x_2321:
[----:B------:R-:W-:Y:S01]  /*1d150*/  IMAD.MOV.U32 R35, RZ, RZ, R5 ;  /* 0x000000ffff237224 */ /* 0x000fe200078e0005 */
[----:B------:R-:W-:Y:S01]  /*1d160*/  MOV R34, 0x181f ;  /* 0x0000181f00227802 */ /* 0x000fe20000000f00 */
[----:B------:R-:W-:Y:S01]  /*1d170*/  IMAD.MOV.U32 R2, RZ, RZ, RZ ;  /* 0x000000ffff027224 */ /* 0x000fe200078e00ff */
[----:B------:R-:W-:-:S02]  /*1d180*/  MOV R184, 0xffffffff ;  /* 0xffffffff00b87802 */ /* 0x000fc40000000f00 */
[----:B------:R-:W-:Y:S02]  /*1d190*/  MOV R3, 0x1d1b0 ;  /* 0x0001d1b000037802 */ /* 0x000fe40000000f00 */
[----:B------:R-:W-:Y:S05]  /*1d1a0*/  CALL.REL.NOINC `($__internal_39_$__cuda_sm70_shflsync_idx_p) ;  /* 0x0000b25000007944 */ /* 0x000fea0003c00000 */
[----:B------:R-:W-:Y:S01]  /*1d1b0*/  MOV R4, R185 ;  /* 0x000000b900047202 */ /* 0x000fe20000000f00 */
[----:B------:R-:W-:Y:S05]  /*1d1c0*/  BRA `(.L_x_2468) ;  /* 0xfffecce000007947 */ /* 0x000fea000383ffff */
.L_x_2322:
[----:B------:R-:W-:Y:S01]  /*1d1d0*/  IMAD.MOV.U32 R35, RZ, RZ, R15 ;  /* 0x000000ffff237224 */ /* 0x000fe200078e000f */
[----:B------:R-:W-:Y:S01]  /*1d1e0*/  MOV R34, 0x181f ;  /* 0x0000181f00227802 */ /* 0x000fe20000000f00 */
[----:B------:R-:W-:Y:S01]  /*1d1f0*/  IMAD.MOV.U32 R2, RZ, RZ, RZ ;  /* 0x000000ffff027224 */ /* 0x000fe200078e00ff */
[----:B------:R-:W-:Y:S02]  /*1d200*/  MOV R184, 0xffffffff ;  /* 0xffffffff00b87802 */ /* 0x000fe40000000f00 */
[----:B------:R-:W-:Y:S02]  /*1d210*/  MOV R3, 0x1d230 ;  /* 0x0001d23000037802 */ /* 0x000fe40000000f00 */
[----:B-12---:R-:W-:Y:S05]  /*1d220*/  CALL.REL.NOINC `($__internal_39_$__cuda_sm70_shflsync_idx_p) ;  /* 0x0000b1d000007944 */ /* 0x006fea0003c00000 */
[----:B------:R-:W-:Y:S01]  /*1d230*/  IMAD.SHL.U32 R14, R187, 0x2, RZ ;  /* 0x00000002bb0e7824 */ /* 0x000fe200078e00ff */
[----:B------:R-:W-:Y:S01]  /*1d240*/  SHF.R.S32.HI R0, RZ, 0x1f, R187 ;  /* 0x0000001fff007819 */ /* 0x000fe200000114bb */
[C---:B------:R-:W-:Y:S01]  /*1d250*/  IMAD.SHL.U32 R17, R195.reuse, 0x2, RZ ;  /* 0x00000002c3117824 */ /* 0x040fe200078e00ff */
[----:B------:R-:W-:Y:S01]  /*1d260*/  SHF.L.U64.HI R18, R195, 0x1, R206 ;  /* 0x00000001c3127819 */ /* 0x000fe200000102ce */
[C---:B------:R-:W-:Y:S01]  /*1d270*/  IMAD.SHL.U32 R19, R194.reuse, 0x2, RZ ;  /* 0x00000002c2137824 */ /* 0x040fe200078e00ff */
[----:B------:R-:W-:Y:S01]  /*1d280*/  SHF.L.U64.HI R16, R187, 0x1, R0 ;  /* 0x00000001bb107819 */ /* 0x000fe20000010200 */
[----:B------:R-:W-:Y:S01]  /*1d290*/  IMAD.MOV.U32 R35, RZ, RZ, R5 ;  /* 0x000000ffff237224 */ /* 0x000fe200078e0005 */
[C---:B------:R-:W-:Y:S01]  /*1d2a0*/  IADD3 R8, P0, R185.reuse, R14, RZ ;  /* 0x0000000eb9087210 */ /* 0x040fe20007f1e0ff */
[----:B------:R-:W-:Y:S01]  /*1d2b0*/  IMAD.MOV.U32 R34, RZ, RZ, 0x181f ;  /* 0x0000181fff227424 */ /* 0x000fe200078e00ff */
[C---:B------:R-:W-:Y:S01]  /*1d2c0*/  IADD3 R6, P1, R185.reuse, R17, RZ ;  /* 0x00000011b9067210 */ /* 0x040fe20007f3e0ff */
[----:B------:R-:W-:Y:S01]  /*1d2d0*/  IMAD.MOV.U32 R184, RZ, RZ, -0x1 ;  /* 0xffffffffffb87424 */ /* 0x000fe200078e00ff */
[----:B------:R-:W-:Y:S01]  /*1d2e0*/  SHF.L.U64.HI R20, R194, 0x1, R205 ;  /* 0x00000001c2147819 */ /* 0x000fe200000102cd */
[C---:B------:R-:W-:Y:S01]  /*1d2f0*/  IMAD.X R9, R4.reuse, 0x1, R16, P0 ;  /* 0x0000000104097824 */ /* 0x040fe200000e0610 */
[----:B------:R-:W-:Y:S01]  /*1d300*/  IADD3 R2, P0, R185, R19, RZ ;  /* 0x00000013b9027210 */ /* 0x000fe20007f1e0ff */
[----:B------:R-:W-:Y:S01]  /*1d310*/  IMAD.X R7, R4, 0x1, R18, P1 ;  /* 0x0000000104077824 */ /* 0x000fe200008e0612 */
[----:B------:R-:W-:-:S02]  /*1d320*/  SEL R0, RZ, 0x10, P6 ;  /* 0x00000010ff007807 */ /* 0x000fc40003000000 */
[----:B------:R-:W-:Y:S01]  /*1d330*/  @!PT LDS RZ, [RZ] ;  /* 0x00000000fffff984 */ /* 0x000fe20000000800 */
[----:B------:R-:W-:Y:S01]  /*1d340*/  @!PT LDS RZ, [RZ] ;  /* 0x00000000fffff984 */ /* 0x000fe20000000800 */
[----:B------:R-:W-:Y:S01]  /*1d350*/  @!PT LDS RZ, [RZ] ;  /* 0x00000000fffff984 */ /* 0x000fe20000000800 */
[----:B------:R1:W-:Y:S01]  /*1d360*/  LDGSTS.E.BYPASS.LTC128B.128 [R200+0x12100], [R8.64], !P5 ;  /* 0x1210000008c87fae */ /* 0x0003e2000e901d4a */
[----:B------:R-:W-:Y:S01]  /*1d370*/  IMAD.X R3, R4, 0x1, R20, P0 ;  /* 0x0000000104037824 */ /* 0x000fe200000e0614 */
[----:B------:R-:W-:Y:S02]  /*1d380*/  SEL R13, RZ, 0x10, P5 ;  /* 0x00000010ff0d7807 */ /* 0x000fe40002800000 */
[----:B------:R2:W-:Y:S01]  /*1d390*/  LDGSTS.E.BYPASS.LTC128B.128 [R200+0x14100], [R6.64], !P4 ;  /* 0x1410000006c87fae */ /* 0x0005e2000e101d4a */
[----:B------:R-:W-:-:S03]  /*1d3a0*/  SEL R12, RZ, 0x10, P4 ;  /* 0x00000010ff0c7807 */ /* 0x000fc60002000000 */
[----:B------:R3:W-:Y:S01]  /*1d3b0*/  LDGSTS.E.BYPASS.LTC128B.128 [R200+0x16100], [R2.64], !P6 ;  /* 0x1610000002c87fae */ /* 0x0007e2000f101d4a */
[----:B-1----:R-:W-:Y:S02]  /*1d3c0*/  IMAD.MOV.U32 R9, RZ, RZ, R0 ;  /* 0x000000ffff097224 */ /* 0x002fe400078e0000 */
[----:B---3--:R-:W-:Y:S01]  /*1d3d0*/  IMAD.MOV.U32 R2, RZ, RZ, 0x1 ;  /* 0x00000001ff027424 */ /* 0x008fe200078e00ff */
[----:B------:R-:W-:Y:S02]  /*1d3e0*/  MOV R3, 0x1d400 ;  /* 0x0001d40000037802 */ /* 0x000fe40000000f00 */
[----:B--2---:R-:W-:Y:S05]  /*1d3f0*/  CALL.REL.NOINC `($__internal_39_$__cuda_sm70_shflsync_idx_p) ;  /* 0x0000b00000007944 */ /* 0x004fea0003c00000 */
        /* <DEDUP_REMOVED lines=9> */
.L_x_2326:
[----:B------:R-:W-:Y:S01]  /*1d490*/  IMAD.MOV.U32 R35, RZ, RZ, R9 ;  /* 0x000000ffff237224 */ /* 0x000fe200078e0009 */
[----:B------:R-:W-:Y:S01]  /*1d4a0*/  MOV R34, 0x181f ;  /* 0x0000181f00227802 */ /* 0x000fe20000000f00 */
[----:B------:R-:W-:Y:S01]  /*1d4b0*/  IMAD.MOV.U32 R2, RZ, RZ, RZ ;  /* 0x000000ffff027224 */ /* 0x000fe200078e00ff */
[----:B------:R-:W-:-:S02]  /*1d4c0*/  MOV R184, 0xffffffff ;  /* 0xffffffff00b87802 */ /* 0x000fc40000000f00 */
[----:B------:R-:W-:Y:S02]  /*1d4d0*/  MOV R3, 0x1d4f0 ;  /* 0x0001d4f000037802 */ /* 0x000fe40000000f00 */
[----:B-12345:R-:W-:Y:S05]  /*1d4e0*/  CALL.REL.NOINC `($__internal_39_$__cuda_sm70_shflsync_idx_p) ;  /* 0x0000af1000007944 */ /* 0x03efea0003c00000 */
[----:B------:R-:W-:Y:S01]  /*1d4f0*/  MOV R8, R185 ;  /* 0x000000b900087202 */ /* 0x000fe20000000f00 */
[----:B------:R-:W-:Y:S05]  /*1d500*/  BRA `(.L_x_2470) ;  /* 0xfffecf8000007947 */ /* 0x000fea000383ffff */
.L_x_2327:
[----:B------:R-:W-:Y:S01]  /*1d510*/  IMAD.MOV.U32 R35, RZ, RZ, R25 ;  /* 0x000000ffff237224 */ /* 0x000fe200078e0019 */
[----:B------:R-:W-:Y:S01]  /*1d520*/  MOV R34, 0x181f ;  /* 0x0000181f00227802 */ /* 0x000fe20000000f00 */
[----:B------:R-:W-:Y:S01]  /*1d530*/  IMAD.MOV.U32 R2, RZ, RZ, RZ ;  /* 0x000000ffff027224 */ /* 0x000fe200078e00ff */
[----:B------:R-:W-:Y:S02]  /*1d540*/  MOV R184, 0xffffffff ;  /* 0xffffffff00b87802 */ /* 0x000fe40000000f00 */
[----:B------:R-:W-:Y:S02]  /*1d550*/  MOV R3, 0x1d570 ;  /* 0x0001d57000037802 */ /* 0x000fe40000000f00 */
[----:B-12345:R-:W-:Y:S05]  /*1d560*/  CALL.REL.NOINC `($__internal_39_$__cuda_sm70_shflsync_idx_p) ;  /* 0x0000ae9000007944 */ /* 0x03efea0003c00000 */
        /* <DEDUP_REMOVED lines=21> */
[----:B------:R-:W-:Y:S01]  /*1d6c0*/  SEL R21, RZ, 0x10, P5 ;  /* 0x00000010ff157807 */ /* 0x000fe20002800000 */
[----:B------:R-:W-:Y:S01]  /*1d6d0*/  IMAD.MOV.U32 R9, RZ, RZ, R0 ;  /* 0x000000ffff097224 */ /* 0x000fe200078e0000 */
[----:B------:R1:W-:Y:S01]  /*1d6e0*/  LDGSTS.E.BYPASS.LTC128B.128 [R200+0x8100], [R16.64], !P4 ;  /* 0x0810000010c87fae */ /* 0x0003e2000e101d4a */
[----:B------:R-:W-:-:S03]  /*1d6f0*/  SEL R20, RZ, 0x10, P4 ;  /* 0x00000010ff147807 */ /* 0x000fc60002000000 */
[----:B------:R2:W-:Y:S02]  /*1d700*/  LDGSTS.E.BYPASS.LTC128B.128 [R200+0xa100], [R2.64], !P6 ;  /* 0x0a10000002c87fae */ /* 0x0005e4000f101d4a */
[----:B--2---:R-:W-:Y:S01]  /*1d710*/  IMAD.MOV.U32 R2, RZ, RZ, 0x1 ;  /* 0x00000001ff027424 */ /* 0x004fe200078e00ff */
[----:B------:R-:W-:Y:S02]  /*1d720*/  MOV R3, 0x1d740 ;  /* 0x0001d74000037802 */ /* 0x000fe40000000f00 */
[----:B-1----:R-:W-:Y:S05]  /*1d730*/  CALL.REL.NOINC `($__internal_39_$__cuda_sm70_shflsync_idx_p) ;  /* 0x0000acc000007944 */ /* 0x002fea0003c00000 */
        /* <DEDUP_REMOVED lines=9> */
.L_x_2338:
        /* <DEDUP_REMOVED lines=8> */
.L_x_2339:
        /* <DEDUP_REMOVED lines=13> */
[----:B------:R-:W-:Y:S01]  /*1d920*/  IADD3 R2, P0, R185, R8, RZ ;  /* 0x00000008b9027210 */ /* 0x000fe20007f1e0ff */
[----:B------:R-:W-:Y:S01]  /*1d930*/  IMAD.MOV.U32 R34, RZ, RZ, 0x181f ;  /* 0x0000181fff227424 */ /* 0x000fe200078e00ff */
[----:B------:R-:W-:Y:S01]  /*1d940*/  SHF.L.U64.HI R15, R194, 0x1, R205 ;  /* 0x00000001c20f7819 */ /* 0x000fe200000102cd */
[----:B------:R-:W-:Y:S01]  /*1d950*/  IMAD.MOV.U32 R184, RZ, RZ, -0x1 ;  /* 0xffffffffffb87424 */ /* 0x000fe200078e00ff */
[----:B------:R-:W-:Y:S01]  /*1d960*/  SEL R0, RZ, 0x10, P6 ;  /* 0x00000010ff007807 */ /* 0x000fe20003000000 */
[----:B------:R-:W-:Y:S01]  /*1d970*/  IMAD.X R3, R4, 0x1, R9, P0 ;  /* 0x0000000104037824 */ /* 0x000fe200000e0609 */
[----:B------:R-:W-:-:S02]  /*1d980*/  SEL R13, RZ, 0x10, P5 ;  /* 0x00000010ff0d7807 */ /* 0x000fc40002800000 */
[----:B------:R-:W-:Y:S01]  /*1d990*/  SEL R12, RZ, 0x10, P4 ;  /* 0x00000010ff0c7807 */ /* 0x000fe20002000000 */
[----:B------:R-:W-:Y:S01]  /*1d9a0*/  IMAD.MOV.U32 R5, RZ, RZ, R0 ;  /* 0x000000ffff057224 */ /* 0x000fe200078e0000 */
        /* <DEDUP_REMOVED lines=12> */
[----:B------:R-:W-:Y:S05]  /*1da70*/  CALL.REL.NOINC `($__internal_39_$__cuda_sm70_shflsync_idx_p) ;  /* 0x0000a98000007944 */ /* 0x000fea0003c00000 */
        /* <DEDUP_REMOVED lines=9> */
.L_x_2347:
[----:B------:R-:W-:Y:S01]  /*1db10*/  MOV R34, 0x181f ;  /* 0x0000181f00227802 */ /* 0x000fe20000000f00 */
[----:B------:R-:W-:Y:S01]  /*1db20*/  IMAD.MOV.U32 R35, RZ, RZ, R9 ;  /* 0x000000ffff237224 */ /* 0x000fe200078e0009 */
[----:B------:R-:W-:Y:S01]  /*1db30*/  MOV R184, 0xffffffff ;  /* 0xffffffff00b87802 */ /* 0x000fe20000000f00 */
[----:B------:R-:W-:Y:S01]  /*1db40*/  IMAD.MOV.U32 R2, RZ, RZ, RZ ;  /* 0x000000ffff027224 */ /* 0x000fe200078e00ff */
[----:B------:R-:W-:Y:S02]  /*1db50*/  MOV R3, 0x1db70 ;  /* 0x0001db7000037802 */ /* 0x000fe40000000f00 */
[----:B-1234-:R-:W-:Y:S05]  /*1db60*/  CALL.REL.NOINC `($__internal_39_$__cuda_sm70_shflsync_idx_p) ;  /* 0x0000a89000007944 */ /* 0x01efea0003c00000 */
[----:B------:R-:W-:Y:S01]  /*1db70*/  MOV R5, R185 ;  /* 0x000000b900057202 */ /* 0x000fe20000000f00 */
[----:B------:R-:W-:-:S05]  /*1db80*/  BRA `(.L_x_2474) ;  /* 0xfffefe6000007947 */ /* 0x000fca000383ffff */
.L_x_2348:
[----:B------:R-:W-:Y:S01]  /*1db90*/  MOV R34, 0x181f ;  /* 0x0000181f00227802 */ /* 0x000fe20000000f00 */
[----:B------:R-:W-:Y:S01]  /*1dba0*/  IMAD.MOV.U32 R35, RZ, RZ, R17 ;  /* 0x000000ffff237224 */ /* 0x000fe200078e0011 */
[----:B------:R-:W-:Y:S01]  /*1dbb0*/  MOV R184, 0xffffffff ;  /* 0xffffffff00b87802 */ /* 0x000fe20000000f00 */
[----:B------:R-:W-:Y:S01]  /*1dbc0*/  IMAD.MOV.U32 R2, RZ, RZ, RZ ;  /* 0x000000ffff027224 */ /* 0x000fe200078e00ff */
[----:B------:R-:W-:Y:S02]  /*1dbd0*/  MOV R3, 0x1dbf0 ;  /* 0x0001dbf000037802 */ /* 0x000fe40000000f00 */
[----:B-1234-:R-:W-:Y:S05]  /*1dbe0*/  CALL.REL.NOINC `($__internal_39_$__cuda_sm70_shflsync_idx_p) ;  /* 0x0000a81000007944 */ /* 0x01efea0003c00000 */
[----:B------:R-:W-:Y:S01]  /*1dbf0*/  SHF.R.S32.HI R2, RZ, 0x1f, R187 ;  /* 0x0000001fff027819 */ /* 0x000fe200000114bb */
[----:B------:R-:W-:Y:S01]  /*1dc00*/  IMAD.SHL.U32 R24, R187, 0x2, RZ ;  /* 0x00000002bb187824 */ /* 0x000fe200078e00ff */
[----:B------:R-:W-:Y:S01]  /*1dc10*/  SHF.L.U64.HI R18, R195, 0x1, R206 ;  /* 0x00000001c3127819 */ /* 0x000fe200000102ce */
[----:B------:R-:W-:Y:S01]  /*1dc20*/  IMAD R27, R183, 0x6000, RZ ;  /* 0x00006000b71b7824 */ /* 0x000fe200078e02ff */
[----:B------:R-:W-:Y:S01]  /*1dc30*/  SHF.L.U64.HI R26, R187, 0x1, R2 ;  /* 0x00000001bb1a7819 */ /* 0x000fe20000010202 */
[----:B------:R-:W-:Y:S01]  /*1dc40*/  IMAD.SHL.U32 R16, R195, 0x2, RZ ;  /* 0x00000002c3107824 */ /* 0x000fe200078e00ff */
[----:B------:R-:W-:Y:S01]  /*1dc50*/  IADD3 R2, P0, R185, R24, RZ ;  /* 0x00000018b9027210 */ /* 0x000fe20007f1e0ff */
[----:B------:R-:W-:Y:S01]  /*1dc60*/  IMAD.IADD R4, R200, 0x1, R27 ;  /* 0x00000001c8047824 */ /* 0x000fe200078e021b */
[C---:B------:R-:W-:Y:S01]  /*1dc70*/  SHF.L.U64.HI R25, R194.reuse, 0x1, R205 ;  /* 0x00000001c2197819 */ /* 0x040fe200000102cd */
[----:B------:R-:W-:Y:S01]  /*1dc80*/  IMAD.SHL.U32 R19, R194, 0x2, RZ ;  /* 0x00000002c2137824 */ /* 0x000fe200078e00ff */
[----:B------:R-:W-:Y:S01]  /*1dc90*/  SEL R7, RZ, 0x10, P6 ;  /* 0x00000010ff077807 */ /* 0x000fe20003000000 */
[----:B------:R-:W-:Y:S01]  /*1dca0*/  IMAD.X R3, R5, 0x1, R26, P0 ;  /* 0x0000000105037824 */ /* 0x000fe200000e061a */
[----:B------:R-:W-:Y:S01]  /*1dcb0*/  MOV R35, R9 ;  /* 0x0000000900237202 */ /* 0x000fe20000000f00 */
[----:B------:R-:W-:Y:S01]  /*1dcc0*/  IMAD.MOV.U32 R184, RZ, RZ, -0x1 ;  /* 0xffffffffffb87424 */ /* 0x000fe200078e00ff */
[----:B------:R-:W-:Y:S01]  /*1dcd0*/  SEL R6, RZ, 0x10, P4 ;  /* 0x00000010ff067807 */ /* 0x000fe20002000000 */
[----:B------:R-:W-:Y:S01]  /*1dce0*/  IMAD.MOV.U32 R9, RZ, RZ, R7 ;  /* 0x000000ffff097224 */ /* 0x000fe200078e0007 */
[----:B------:R-:W-:Y:S01]  /*1dcf0*/  @!PT LDS RZ, [RZ] ;  /* 0x00000000fffff984 */ /* 0x000fe20000000800 */
[----:B------:R-:W-:Y:S01]  /*1dd00*/  @!PT LDS RZ, [RZ] ;  /* 0x00000000fffff984 */ /* 0x000fe20000000800 */
[----:B------:R-:W-:Y:S01]  /*1dd10*/  @!PT LDS RZ, [RZ] ;  /* 0x00000000fffff984 */ /* 0x000fe20000000800 */
[----:B------:R1:W-:Y:S01]  /*1dd20*/  LDGSTS.E.BYPASS.LTC128B.128 [R4+0x100], [R2.64], !P5 ;  /* 0x0010000002047fae */ /* 0x0003e2000e901d4a */
[----:B------:R-:W-:Y:S02]  /*1dd30*/  MOV R34, 0x181f ;  /* 0x0000181f00227802 */ /* 0x000fe40000000f00 */
[----:B-1----:R-:W-:Y:S04]  /*1dd40*/  IADD3 R2, P0, R185, R16, RZ ;  /* 0x00000010b9027210 */ /* 0x002fe80007f1e0ff */
[----:B------:R-:W-:Y:S05]  /*1dd50*/  IADD3.X R3, R5, R18, RZ, P0, !PT ;  /* 0x0000001205037210 */ /* 0x000fea00007fe4ff */
[----:B------:R1:W-:Y:S02]  /*1dd60*/  LDGSTS.E.BYPASS.LTC128B.128 [R4+0x2100], [R2.64], !P4 ;  /* 0x0210000002047fae */ /* 0x0003e4000e101d4a */
[----:B-1----:R-:W-:Y:S05]  /*1dd70*/  IADD3 R2, P0, R185, R19, RZ ;  /* 0x00000013b9027210 */ /* 0x002fea0007f1e0ff */
[----:B------:R-:W-:Y:S05]  /*1dd80*/  IMAD.X R3, R5, 0x1, R25, P0 ;  /* 0x0000000105037824 */ /* 0x000fea00000e0619 */
[----:B------:R1:W-:Y:S02]  /*1dd90*/  LDGSTS.E.BYPASS.LTC128B.128 [R4+0x4100], [R2.64], !P6 ;  /* 0x0410000002047fae */ /* 0x0003e4000f101d4a */
[----:B-1----:R-:W-:Y:S01]  /*1dda0*/  MOV R3, 0x1ddd0 ;  /* 0x0001ddd000037802 */ /* 0x002fe20000000f00 */
[----:B------:R-:W-:Y:S03]  /*1ddb0*/  IMAD.MOV.U32 R2, RZ, RZ, 0x1 ;  /* 0x00000001ff027424 */ /* 0x000fe600078e00ff */
[----:B------:R-:W-:Y:S05]  /*1ddc0*/  CALL.REL.NOINC `($__internal_39_$__cuda_sm70_shflsync_idx_p) ;  /* 0x0000a63000007944 */ /* 0x000fea0003c00000 */
[----:B------:R-:W-:Y:S01]  /*1ddd0*/  MOV R35, R17 ;  /* 0x0000001100237202 */ /* 0x000fe20000000f00 */
[----:B------:R-:W-:Y:S01]  /*1dde0*/  IMAD.MOV.U32 R5, RZ, RZ, R185 ;  /* 0x000000ffff057224 */ /* 0x000fe200078e00b9 */
[----:B------:R-:W-:Y:S01]  /*1ddf0*/  MOV R34, 0x181f ;  /* 0x0000181f00227802 */ /* 0x000fe20000000f00 */
[----:B------:R-:W-:Y:S01]  /*1de00*/  IMAD.MOV.U32 R2, RZ, RZ, 0x1 ;  /* 0x00000001ff027424 */ /* 0x000fe200078e00ff */
[----:B------:R-:W-:Y:S01]  /*1de10*/  MOV R3, 0x1de40 ;  /* 0x0001de4000037802 */ /* 0x000fe20000000f00 */
[----:B------:R-:W-:Y:S02]  /*1de20*/  IMAD.MOV.U32 R184, RZ, RZ, -0x1 ;  /* 0xffffffffffb87424 */ /* 0x000fe400078e00ff */
[----:B------:R-:W-:Y:S05]  /*1de30*/  CALL.REL.NOINC `($__internal_39_$__cuda_sm70_shflsync_idx_p) ;  /* 0x0000a5c000007944 */ /* 0x000fea0003c00000 */
[----:B------:R-:W-:Y:S01]  /*1de40*/  MOV R2, R185 ;  /* 0x000000b900027202 */ /* 0x000fe20000000f00 */
[----:B------:R-:W-:-:S05]  /*1de50*/  BRA `(.L_x_2475) ;  /* 0xfffefd4000007947 */ /* 0x000fca000383ffff */
.L_x_2359:
[----:B------:R-:W-:Y:S01]  /*1de60*/  MOV R34, 0x181f ;  /* 0x0000181f00227802 */ /* 0x000fe20000000f00 */
[----:B------:R-:W-:Y:S01]  /*1de70*/  IMAD.MOV.U32 R35, RZ, RZ, R5 ;  /* 0x000000ffff237224 */ /* 0x000fe200078e0005 */
[----:B------:R-:W-:Y:S01]  /*1de80*/  MOV R184, 0xffffffff ;  /* 0xffffffff00b87802 */ /* 0x000fe20000000f00 */
[----:B------:R-:W-:Y:S01]  /*1de90*/  IMAD.MOV.U32 R2, RZ, RZ, RZ ;  /* 0x000000ffff027224 */ /* 0x000fe200078e00ff */
[----:B------:R-:W-:Y:S02]  /*1dea0*/  MOV R3, 0x1dec0 ;  /* 0x0001dec000037802 */ /* 0x000fe40000000f00 */
[----:B------:R-:W-:Y:S05]  /*1deb0*/  CALL.REL.NOINC `($__internal_39_$__cuda_sm70_shflsync_idx_p) ;  /* 0x0000a54000007944 */ /* 0x000fea0003c00000 */
[----:B------:R-:W-:Y:S01]  /*1dec0*/  MOV R4, R185 ;  /* 0x000000b900047202 */ /* 0x000fe20000000f00 */
[----:B------:R-:W-:-:S05]  /*1ded0*/  BRA `(.L_x_2476) ;  /* 0xffff2e4000007947 */ /* 0x000fca000383ffff */
.L_x_2360:
[----:B------:R-:W-:Y:S01]  /*1dee0*/  MOV R34, 0x181f ;  /* 0x0000181f00227802 */ /* 0x000fe20000000f00 */
[----:B------:R-:W-:Y:S01]  /*1def0*/  IMAD.MOV.U32 R35, RZ, RZ, R18 ;  /* 0x000000ffff237224 */ /* 0x000fe200078e0012 */
[----:B------:R-:W-:Y:S01]  /*1df00*/  MOV R184, 0xffffffff ;  /* 0xffffffff00b87802 */ /* 0x000fe20000000f00 */
[----:B------:R-:W-:Y:S01]  /*1df10*/  IMAD.MOV.U32 R2, RZ, RZ, RZ ;  /* 0x000000ffff027224 */ /* 0x000fe200078e00ff */
[----:B------:R-:W-:Y:S02]  /*1df20*/  MOV R3, 0x1df40 ;  /* 0x0001df4000037802 */ /* 0x000fe40000000f00 */
[----:B-12---:R-:W-:Y:S05]  /*1df30*/  CALL.REL.NOINC `($__internal_39_$__cuda_sm70_shflsync_idx_p) ;  /* 0x0000a4c000007944 */ /* 0x006fea0003c00000 */
[----:B------:R-:W-:Y:S01]  /*1df40*/  SHF.R.S32.HI R0, RZ, 0x1f, R187 ;  /* 0x0000001fff007819 */ /* 0x000fe200000114bb */
[----:B------:R-:W-:Y:S01]  /*1df50*/  IMAD.SHL.U32 R20, R187, 0x2, RZ ;  /* 0x00000002bb147824 */ /* 0x000fe200078e00ff */
[C---:B------:R-:W-:Y:S01]  /*1df60*/  SHF.L.U64.HI R19, R195.reuse, 0x1, R206 ;  /* 0x00000001c3137819 */ /* 0x040fe200000102ce */
[----:B------:R-:W-:Y:S01]  /*1df70*/  IMAD.SHL.U32 R15, R195, 0x2, RZ ;  /* 0x00000002c30f7824 */ /* 0x000fe200078e00ff */
[----:B------:R-:W-:Y:S01]  /*1df80*/  SHF.L.U64.HI R21, R187, 0x1, R0 ;  /* 0x00000001bb157819 */ /* 0x000fe20000010200 */
[----:B------:R-:W-:Y:S01]  /*1df90*/  IMAD.SHL.U32 R0, R6, 0x2, RZ ;  /* 0x0000000206007824 */ /* 0x000fe200078e00ff */
[C---:B------:R-:W-:Y:S01]  /*1dfa0*/  IADD3 R2, P0, R185.reuse, R20, RZ ;  /* 0x00000014b9027210 */ /* 0x040fe20007f1e0ff */
[C---:B------:R-:W-:Y:S01]  /*1dfb0*/  IMAD.SHL.U32 R17, R194.reuse, 0x2, RZ ;  /* 0x00000002c2117824 */ /* 0x040fe200078e00ff */
[----:B------:R-:W-:Y:S01]  /*1dfc0*/  SHF.L.U64.HI R16, R194, 0x1, R205 ;  /* 0x00000001c2107819 */ /* 0x000fe200000102cd */
[----:B------:R-:W-:Y:S01]  /*1dfd0*/  IMAD.MOV.U32 R35, RZ, RZ, R5 ;  /* 0x000000ffff237224 */ /* 0x000fe200078e0005 */
[----:B------:R-:W-:Y:S01]  /*1dfe0*/  SEL R7, RZ, 0x10, P6 ;  /* 0x00000010ff077807 */ /* 0x000fe20003000000 */
[C---:B------:R-:W-:Y:S01]  /*1dff0*/  IMAD.X R3, R4.reuse, 0x1, R21, P0 ;  /* 0x0000000104037824 */ /* 0x040fe200000e0615 */
[----:B------:R-:W-:Y:S01]  /*1e000*/  SEL R14, RZ, 0x10, P4 ;  /* 0x00000010ff0e7807 */ /* 0x000fe20002000000 */
[----:B------:R-:W-:Y:S01]  /*1e010*/  IMAD.MOV.U32 R184, RZ, RZ, -0x1 ;  /* 0xffffffffffb87424 */ /* 0x000fe200078e00ff */
[----:B------:R-:W-:Y:S01]  /*1e020*/  MOV R34, 0x181f ;  /* 0x0000181f00227802 */ /* 0x000fe20000000f00 */
[----:B------:R-:W-:Y:S01]  /*1e030*/  IMAD.MOV.U32 R5, RZ, RZ, R7 ;  /* 0x000000ffff057224 */ /* 0x000fe200078e0007 */
[----:B------:R-:W-:Y:S01]  /*1e040*/  @!PT LDS RZ, [RZ] ;  /* 0x00000000fffff984 */ /* 0x000fe20000000800 */
[----:B------:R-:W-:Y:S01]  /*1e050*/  @!PT LDS RZ, [RZ] ;  /* 0x00000000fffff984 */ /* 0x000fe20000000800 */
[----:B------:R-:W-:Y:S01]  /*1e060*/  @!PT LDS RZ, [RZ] ;  /* 0x00000000fffff984 */ /* 0x000fe20000000800 */
[----:B------:R1:W-:Y:S02]  /*1e070*/  LDGSTS.E.BYPASS.LTC128B.128 [R0+0xc100], [R2.64], !P5 ;  /* 0x0c10000002007fae */ /* 0x0003e4000e901d4a */
[C---:B-1----:R-:W-:Y:S05]  /*1e080*/  IADD3 R2, P0, R185.reuse, R15, RZ ;  /* 0x0000000fb9027210 */ /* 0x042fea0007f1e0ff */
[C---:B------:R-:W-:Y:S05]  /*1e090*/  IMAD.X R3, R4.reuse, 0x1, R19, P0 ;  /* 0x0000000104037824 */ /* 0x040fea00000e0613 */
[----:B------:R1:W-:Y:S02]  /*1e0a0*/  LDGSTS.E.BYPASS.LTC128B.128 [R0+0xe100], [R2.64], !P4 ;  /* 0x0e10000002007fae */ /* 0x0003e4000e101d4a */
[----:B-1----:R-:W-:Y:S04]  /*1e0b0*/  IADD3 R2, P0, R185, R17, RZ ;  /* 0x00000011b9027210 */ /* 0x002fe80007f1e0ff */
[----:B------:R-:W-:Y:S05]  /*1e0c0*/  IADD3.X R3, R4, R16, RZ, P0, !PT ;  /* 0x0000001004037210 */ /* 0x000fea00007fe4ff */
        /* <DEDUP_REMOVED lines=13> */
.L_x_2369:
        /* <DEDUP_REMOVED lines=8> */
.L_x_2370:
        /* <DEDUP_REMOVED lines=45> */
.L_x_2371:
[----:B------:R-:W-:Y:S01]  /*1e4f0*/  MOV R9, 0x2 ;  /* 0x0000000200097802 */ /* 0x000fe20000000f00 */
[----:B------:R-:W-:Y:S01]  /*1e500*/  IMAD.MOV.U32 R2, RZ, RZ, R104 ;  /* 0x000000ffff027224 */ /* 0x000fe200078e0068 */
[----:B------:R-:W-:Y:S02]  /*1e510*/  MOV R3, 0x1e530 ;  /* 0x0001e53000037802 */ /* 0x000fe40000000f00 */
[----:B------:R-:W-:Y:S05]  /*1e520*/  CALL.REL.NOINC `($__internal_38_$__cuda_sm70_shflsync_bfly_p) ;  /* 0x00009e8000007944 */ /* 0x000fea0003c00000 */
[----:B------:R-:W-:Y:S01]  /*1e530*/  MOV R2, R9 ;  /* 0x0000000900027202 */ /* 0x000fe20000000f00 */
[----:B------:R-:W-:-:S05]  /*1e540*/  BRA `(.L_x_2480) ;  /* 0xffff3f0000007947 */ /* 0x000fca000383ffff */
.L_x_2374:
        /* <DEDUP_REMOVED lines=8> */
.L_x_2375:
        /* <DEDUP_REMOVED lines=44> */
.L_x_2380:
        /* <DEDUP_REMOVED lines=8> */
.L_x_2381:
        /* <DEDUP_REMOVED lines=8> */
[----:B------:R-:W-:Y:S01]  /*1e990*/  SHF.L.U32 R19, R195, 0x1, RZ ;  /* 0x00000001c3137819 */ /* 0x000fe200000006ff */
[----:B------:R-:W-:Y:S01]  /*1e9a0*/  IMAD R32, R183, 0x6000, RZ ;  /* 0x00006000b7207824 */ /* 0x000fe200078e02ff */
[----:B------:R-:W-:Y:S01]  /*1e9b0*/  SHF.L.U64.HI R25, R187, 0x1, R2 ;  /* 0x00000001bb197819 */ /* 0x000fe20000010202 */
[----:B------:R-:W-:Y:S01]  /*1e9c0*/  IMAD.SHL.U32 R24, R194, 0x2, RZ ;  /* 0x00000002c2187824 */ /* 0x000fe200078e00ff */
[----:B------:R-:W-:Y:S01]  /*1e9d0*/  IADD3 R2, P0, R185, R18, RZ ;  /* 0x00000012b9027210 */ /* 0x000fe20007f1e0ff */
[----:B------:R-:W-:Y:S01]  /*1e9e0*/  IMAD.IADD R4, R200, 0x1, R32 ;  /* 0x00000001c8047824 */ /* 0x000fe200078e0220 */
[----:B------:R-:W-:Y:S01]  /*1e9f0*/  SHF.L.U64.HI R27, R195, 0x1, R206 ;  /* 0x00000001c31b7819 */ /* 0x000fe200000102ce */
[----:B------:R-:W-:Y:S01]  /*1ea00*/  IMAD.MOV.U32 R35, RZ, RZ, R16 ;  /* 0x000000ffff237224 */ /* 0x000fe200078e0010 */
[----:B------:R-:W-:Y:S01]  /*1ea10*/  SHF.L.U64.HI R26, R194, 0x1, R205 ;  /* 0x00000001c21a7819 */ /* 0x000fe200000102cd */
[----:B------:R-:W-:Y:S01]  /*1ea20*/  IMAD.X R3, R5, 0x1, R25, P0 ;  /* 0x0000000105037824 */ /* 0x000fe200000e0619 */
[----:B------:R-:W-:Y:S01]  /*1ea30*/  MOV R34, 0x181f ;  /* 0x0000181f00227802 */ /* 0x000fe20000000f00 */
[----:B------:R-:W-:Y:S03]  /*1ea40*/  IMAD.MOV.U32 R184, RZ, RZ, -0x1 ;  /* 0xffffffffffb87424 */ /* 0x000fe600078e00ff */
[----:B------:R-:W-:Y:S01]  /*1ea50*/  @!PT LDS RZ, [RZ] ;  /* 0x00000000fffff984 */ /* 0x000fe20000000800 */
[----:B------:R-:W-:Y:S01]  /*1ea60*/  @!PT LDS RZ, [RZ] ;  /* 0x00000000fffff984 */ /* 0x000fe20000000800 */
[----:B------:R-:W-:Y:S01]  /*1ea70*/  @!PT LDS RZ, [RZ] ;  /* 0x00000000fffff984 */ /* 0x000fe20000000800 */
[----:B------:R1:W-:Y:S02]  /*1ea80*/  LDGSTS.E.BYPASS.LTC128B.128 [R4+0x100], [R2.64], !P5 ;  /* 0x0010000002047fae */ /* 0x0003e4000e901d4a */
[----:B-1----:R-:W-:Y:S05]  /*1ea90*/  IADD3 R2, P0, R185, R19, RZ ;  /* 0x00000013b9027210 */ /* 0x002fea0007f1e0ff */
[----:B------:R-:W-:Y:S05]  /*1eaa0*/  IMAD.X R3, R5, 0x1, R27, P0 ;  /* 0x0000000105037824 */ /* 0x000fea00000e061b */
[----:B------:R1:W-:Y:S02]  /*1eab0*/  LDGSTS.E.BYPASS.LTC128B.128 [R4+0x2100], [R2.64], !P4 ;  /* 0x0210000002047fae */ /* 0x0003e4000e101d4a */
[----:B-1----:R-:W-:Y:S04]  /*1eac0*/  IADD3 R2, P0, R185, R24, RZ ;  /* 0x00000018b9027210 */ /* 0x002fe80007f1e0ff */
[----:B------:R-:W-:Y:S05]  /*1ead0*/  IADD3.X R3, R5, R26, RZ, P0, !PT ;  /* 0x0000001a05037210 */ /* 0x000fea00007fe4ff */
[----:B------:R1:W-:Y:S02]  /*1eae0*/  LDGSTS.E.BYPASS.LTC128B.128 [R4+0x4100], [R2.64], !P6 ;  /* 0x0410000002047fae */ /* 0x0003e4000f101d4a */
[----:B-1----:R-:W-:Y:S01]  /*1eaf0*/  MOV R3, 0x1eb20 ;  /* 0x0001eb2000037802 */ /* 0x002fe20000000f00 */
[----:B------:R-:W-:Y:S02]  /*1eb00*/  IMAD.MOV.U32 R2, RZ, RZ, 0x1 ;  /* 0x00000001ff027424 */ /* 0x000fe400078e00ff */
        /* <DEDUP_REMOVED lines=10> */
.L_x_2392:
        /* <DEDUP_REMOVED lines=8> */
.L_x_2393:
        /* <DEDUP_REMOVED lines=8> */
[----:B------:R-:W-:Y:S01]  /*1ecb0*/  SHF.L.U32 R14, R195, 0x1, RZ ;  /* 0x00000001c30e7819 */ /* 0x000fe200000006ff */
[----:B------:R-:W-:Y:S01]  /*1ecc0*/  IMAD.SHL.U32 R16, R194, 0x2, RZ ;  /* 0x00000002c2107824 */ /* 0x000fe200078e00ff */
[----:B------:R-:W-:Y:S01]  /*1ecd0*/  SHF.L.U64.HI R17, R187, 0x1, R0 ;  /* 0x00000001bb117819 */ /* 0x000fe20000010200 */
[----:B------:R-:W-:Y:S01]  /*1ece0*/  IMAD.SHL.U32 R0, R6, 0x2, RZ ;  /* 0x0000000206007824 */ /* 0x000fe200078e00ff */
[----:B------:R-:W-:Y:S01]  /*1ecf0*/  IADD3 R2, P0, R185, R12, RZ ;  /* 0x0000000cb9027210 */ /* 0x000fe20007f1e0ff */
[----:B------:R-:W-:Y:S01]  /*1ed00*/  IMAD.MOV.U32 R35, RZ, RZ, R5 ;  /* 0x000000ffff237224 */ /* 0x000fe200078e0005 */
[----:B------:R-:W-:Y:S01]  /*1ed10*/  SHF.L.U64.HI R18, R195, 0x1, R206 ;  /* 0x00000001c3127819 */ /* 0x000fe200000102ce */
[----:B------:R-:W-:Y:S01]  /*1ed20*/  IMAD.MOV.U32 R184, RZ, RZ, -0x1 ;  /* 0xffffffffffb87424 */ /* 0x000fe200078e00ff */
[----:B------:R-:W-:Y:S01]  /*1ed30*/  SHF.L.U64.HI R15, R194, 0x1, R205 ;  /* 0x00000001c20f7819 */ /* 0x000fe200000102cd */
[C---:B------:R-:W-:Y:S01]  /*1ed40*/  IMAD.X R3, R4.reuse, 0x1, R17, P0 ;  /* 0x0000000104037824 */ /* 0x040fe200000e0611 */
[----:B------:R-:W-:Y:S04]  /*1ed50*/  MOV R34, 0x181f ;  /* 0x0000181f00227802 */ /* 0x000fe80000000f00 */
        /* <DEDUP_REMOVED lines=22> */
.L_x_2395:
[----:B------:R-:W-:Y:S01]  /*1eec0*/  IMAD.MOV.U32 R2, RZ, RZ, R192 ;  /* 0x000000ffff027224 */ /* 0x000fe200078e00c0 */
[----:B------:R-:W-:-:S02]  /*1eed0*/  MOV R9, 0x2 ;  /* 0x0000000200097802 */ /* 0x000fc40000000f00 */
[----:B------:R-:W-:Y:S02]  /*1eee0*/  MOV R3, 0x1ef00 ;  /* 0x0001ef0000037802 */ /* 0x000fe40000000f00 */
[----:B------:R-:W-:Y:S05]  /*1eef0*/  CALL.REL.NOINC `($__internal_38_$__cuda_sm70_shflsync_bfly_p) ;  /* 0x000094b000007944 */ /* 0x000fea0003c00000 */
[----:B------:R-:W-:Y:S01]  /*1ef00*/  MOV R0, R9 ;  /* 0x0000000900007202 */ /* 0x000fe20000000f00 */
[----:B------:R-:W-:Y:S05]  /*1ef10*/  BRA `(.L_x_2487) ;  /* 0xffff89b000007947 */ /* 0x000fea000383ffff */
.L_x_2396:
[----:B------:R-:W-:Y:S01]  /*1ef20*/  IMAD.MOV.U32 R2, RZ, RZ, R0 ;  /* 0x000000ffff027224 */ /* 0x000fe200078e0000 */
[----:B------:R-:W-:Y:S02]  /*1ef30*/  MOV R9, 0x1 ;  /* 0x0000000100097802 */ /* 0x000fe40000000f00 */
[----:B------:R-:W-:Y:S02]  /*1ef40*/  MOV R3, 0x1ef60 ;  /* 0x0001ef6000037802 */ /* 0x000fe40000000f00 */
[----:B-1----:R-:W-:Y:S05]  /*1ef50*/  CALL.REL.NOINC `($__internal_38_$__cuda_sm70_shflsync_bfly_p) ;  /* 0x0000945000007944 */ /* 0x002fea0003c00000 */
[----:B------:R-:W-:Y:S01]  /*1ef60*/  FADD.FTZ R0, R0, R9 ;  /* 0x0000000900007221 */ /* 0x000fe20000010000 */
[----:B------:R-:W-:Y:S02]  /*1ef70*/  MOV R2, R193 ;  /* 0x000000c100027202 */ /* 0x000fe40000000f00 */
[----:B------:R-:W-:Y:S02]  /*1ef80*/  MOV R9, 0x2 ;  /* 0x0000000200097802 */ /* 0x000fe40000000f00 */
[----:B------:R-:W-:Y:S02]  /*1ef90*/  MOV R3, 0x1efb0 ;  /* 0x0001efb000037802 */ /* 0x000fe40000000f00 */
[----:B------:R-:W-:Y:S05]  /*1efa0*/  CALL.REL.NOINC `($__internal_38_$__cuda_sm70_shflsync_bfly_p) ;  /* 0x0000940000007944 */ /* 0x000fea0003c00000 */
[----:B------:R-:W-:Y:S01]  /*1efb0*/  FADD.FTZ R193, R193, R9 ;  /* 0x00000009c1c17221 */ /* 0x000fe20000010000 */
[----:B------:R-:W-:-:S02]  /*1efc0*/  MOV R9, 0x1 ;  /* 0x0000000100097802 */ /* 0x000fc40000000f00 */
[----:B------:R-:W-:Y:S02]  /*1efd0*/  MOV R3, 0x1f000 ;  /* 0x0001f00000037802 */ /* 0x000fe40000000f00 */
[----:B------:R-:W-:Y:S02]  /*1efe0*/  MOV R2, R193 ;  /* 0x000000c100027202 */ /* 0x000fe40000000f00 */
[----:B------:R-:W-:Y:S05]  /*1eff0*/  CALL.REL.NOINC `($__internal_38_$__cuda_sm70_shflsync_bfly_p) ;  /* 0x000093b000007944 */ /* 0x000fea0003c00000 */
[----:B------:R-:W-:Y:S01]  /*1f000*/  MOV R3, R9 ;  /* 0x0000000900037202 */ /* 0x000fe20000000f00 */
[----:B------:R-:W-:Y:S05]  /*1f010*/  BRA `(.L_x_2488) ;  /* 0xffff892000007947 */ /* 0x000fea000383ffff */
.L_x_2403:
[----:B-1234-:R-:W-:Y:S01]  /*1f020*/  IMAD.MOV.U32 R35, RZ, RZ, R5 ;  /* 0x000000ffff237224 */ /* 0x01efe200078e0005 */
[----:B------:R-:W-:Y:S01]  /*1f030*/  MOV R34, 0x181f ;  /* 0x0000181f00227802 */ /* 0x000fe20000000f00 */
[----:B------:R-:W-:Y:S01]  /*1f040*/  IMAD.MOV.U32 R2, RZ, RZ, RZ ;  /* 0x000000ffff027224 */ /* 0x000fe200078e00ff */
[----:B------:R-:W-:Y:S02]  /*1f050*/  MOV R184, 0xffffffff ;  /* 0xffffffff00b87802 */ /* 0x000fe40000000f00 */
[----:B------:R-:W-:Y:S02]  /*1f060*/  MOV R3, 0x1f080 ;  /* 0x0001f08000037802 */ /* 0x000fe40000000f00 */
[----:B------:R-:W-:Y:S05]  /*1f070*/  CALL.REL.NOINC `($__internal_39_$__cuda_sm70_shflsync_idx_p) ;  /* 0x0000938000007944 */ /* 0x000fea0003c00000 */
[----:B------:R-:W-:Y:S01]  /*1f080*/  MOV R4, R185 ;  /* 0x000000b900047202 */ /* 0x000fe20000000f00 */
[----:B------:R-:W-:Y:S05]  /*1f090*/  BRA `(.L_x_2489) ;  /* 0xffffa19000007947 */ /* 0x000fea000383ffff */
.L_x_2404:
[----:B------:R-:W-:Y:S01]  /*1f0a0*/  IMAD.MOV.U32 R35, RZ, RZ, R14 ;  /* 0x000000ffff237224 */ /* 0x000fe200078e000e */
[----:B------:R-:W-:Y:S01]  /*1f0b0*/  MOV R34, 0x181f ;  /* 0x0000181f00227802 */ /* 0x000fe20000000f00 */
[----:B------:R-:W-:Y:S01]  /*1f0c0*/  IMAD.MOV.U32 R2, RZ, RZ, RZ ;  /* 0x000000ffff027224 */ /* 0x000fe200078e00ff */
[----:B------:R-:W-:-:S02]  /*1f0d0*/  MOV R184, 0xffffffff ;  /* 0xffffffff00b87802 */ /* 0x000fc40000000f00 */
[----:B------:R-:W-:Y:S02]  /*1f0e0*/  MOV R3, 0x1f100 ;  /* 0x0001f10000037802 */ /* 0x000fe40000000f00 */
[----:B-12---:R-:W-:Y:S05]  /*1f0f0*/  CALL.REL.NOINC `($__internal_39_$__cuda_sm70_shflsync_idx_p) ;  /* 0x0000930000007944 */ /* 0x006fea0003c00000 */
[----:B------:R-:W-:Y:S01]  /*1f100*/  MOV R0, R185 ;  /* 0x000000b900007202 */ /* 0x000fe20000000f00 */
[----:B------:R-:W-:Y:S05]  /*1f110*/  BRA `(.L_x_2490) ;  /* 0xffffa13000007947 */ /* 0x000fea000383ffff */
.L_x_2407:
[----:B------:R-:W-:Y:S01]  /*1f120*/  IMAD.MOV.U32 R35, RZ, RZ, R5 ;  /* 0x000000ffff237224 */ /* 0x000fe200078e0005 */
[----:B------:R-:W-:Y:S01]  /*1f130*/  MOV R34, 0x181f ;  /* 0x0000181f00227802 */ /* 0x000fe20000000f00 */
[----:B--2---:R-:W-:Y:S01]  /*1f140*/  IMAD.MOV.U32 R2, RZ, RZ, 0x1 ;  /* 0x00000001ff027424 */ /* 0x004fe200078e00ff */
[----:B------:R-:W-:Y:S02]  /*1f150*/  MOV R184, 0xffffffff ;  /* 0xffffffff00b87802 */ /* 0x000fe40000000f00 */
[----:B------:R-:W-:Y:S02]  /*1f160*/  MOV R3, 0x1f180 ;  /* 0x0001f18000037802 */ /* 0x000fe40000000f00 */
[----:B-1-34-:R-:W-:Y:S05]  /*1f170*/  CALL.REL.NOINC `($__internal_39_$__cuda_sm70_shflsync_idx_p) ;  /* 0x0000928000007944 */ /* 0x01afea0003c00000 */
        /* <DEDUP_REMOVED lines=9> */
.L_x_2410:
[----:B------:R-:W-:Y:S01]  /*1f210*/  IMAD.MOV.U32 R35, RZ, RZ, R5 ;  /* 0x000000ffff237224 */ /* 0x000fe200078e0005 */
[----:B------:R-:W-:Y:S01]  /*1f220*/  MOV R34, 0x181f ;  /* 0x0000181f00227802 */ /* 0x000fe20000000f00 */
[----:B-1----:R-:W-:Y:S01]  /*1f230*/  IMAD.MOV.U32 R2, RZ, RZ, 0x2 ;  /* 0x00000002ff027424 */ /* 0x002fe200078e00ff */
[----:B------:R-:W-:-:S02]  /*1f240*/  MOV R184, 0xffffffff ;  /* 0xffffffff00b87802 */ /* 0x000fc40000000f00 */
[----:B------:R-:W-:Y:S02]  /*1f250*/  MOV R3, 0x1f270 ;  /* 0x0001f27000037802 */ /* 0x000fe40000000f00 */
[----:B--234-:R-:W-:Y:S05]  /*1f260*/  CALL.REL.NOINC `($__internal_39_$__cuda_sm70_shflsync_idx_p) ;  /* 0x0000919000007944 */ /* 0x01cfea0003c00000 */
[----:B------:R-:W-:Y:S01]  /*1f270*/  MOV R4, R185 ;  /* 0x000000b900047202 */ /* 0x000fe20000000f00 */
[----:B------:R-:W-:Y:S05]  /*1f280*/  BRA `(.L_x_2492) ;  /* 0xffffa23000007947 */ /* 0x000fea000383ffff */
.L_x_2411:
[----:B------:R-:W-:Y:S01]  /*1f290*/  IMAD.MOV.U32 R35, RZ, RZ, R14 ;  /* 0x000000ffff237224 */ /* 0x000fe200078e000e */
[----:B------:R-:W-:Y:S01]  /*1f2a0*/  MOV R34, 0x181f ;  /* 0x0000181f00227802 */ /* 0x000fe20000000f00 */
[----:B------:R-:W-:Y:S01]  /*1f2b0*/  IMAD.MOV.U32 R2, RZ, RZ, 0x2 ;  /* 0x00000002ff027424 */ /* 0x000fe200078e00ff */
[----:B------:R-:W-:Y:S02]  /*1f2c0*/  MOV R184, 0xffffffff ;  /* 0xffffffff00b87802 */ /* 0x000fe40000000f00 */
[----:B------:R-:W-:Y:S02]  /*1f2d0*/  MOV R3, 0x1f2f0 ;  /* 0x0001f2f000037802 */ /* 0x000fe40000000f00 */
[----:B-1234-:R-:W-:Y:S05]  /*1f2e0*/  CALL.REL.NOINC `($__internal_39_$__cuda_sm70_shflsync_idx_p) ;  /* 0x0000911000007944 */ /* 0x01efea0003c00000 */
[----:B------:R-:W-:Y:S01]  /*1f2f0*/  MOV R0, R185 ;  /* 0x000000b900007202 */ /* 0x000fe20000000f00 */
[----:B------:R-:W-:Y:S05]  /*1f300*/  BRA `(.L_x_2493) ;  /* 0xffffa1d000007947 */ /* 0x000fea000383ffff */
.L_x_2414:
[----:B------:R-:W-:Y:S01]  /*1f310*/  IMAD.MOV.U32 R35, RZ, RZ, R5 ;  /* 0x000000ffff237224 */ /* 0x000fe200078e0005 */
[----:B------:R-:W-:Y:S01]  /*1f320*/  MOV R34, 0x181f ;  /* 0x0000181f00227802 */ /* 0x000fe20000000f00 */
[----:B-1----:R-:W-:Y:S01]  /*1f330*/  IMAD.MOV.U32 R2, RZ, RZ, 0x3 ;  /* 0x00000003ff027424 */ /* 0x002fe200078e00ff */
[----:B------:R-:W-:-:S02]  /*1f340*/  MOV R184, 0xffffffff ;  /* 0xffffffff00b87802 */ /* 0x000fc40000000f00 */
[----:B------:R-:W-:Y:S02]  /*1f350*/  MOV R3, 0x1f370 ;  /* 0x0001f37000037802 */ /* 0x000fe40000000f00 */
[----:B--234-:R-:W-:Y:S05]  /*1f360*/  CALL.REL.NOINC `($__internal_39_$__cuda_sm70_shflsync_idx_p) ;  /* 0x0000909000007944 */ /* 0x01cfea0003c00000 */
        /* <DEDUP_REMOVED lines=9> */
.L_x_2416:
[----:B------:R-:W-:Y:S01]  /*1f400*/  IMAD.MOV.U32 R35, RZ, RZ, R5 ;  /* 0x000000ffff237224 */ /* 0x000fe200078e0005 */
[----:B------:R-:W-:Y:S01]  /*1f410*/  MOV R34, 0x1c1f ;  /* 0x00001c1f00227802 */ /* 0x000fe20000000f00 */
[----:B------:R-:W-:Y:S01]  /*1f420*/  IMAD.MOV.U32 R2, RZ, RZ, RZ ;  /* 0x000000ffff027224 */ /* 0x000fe200078e00ff */
[----:B------:R-:W-:Y:S02]  /*1f430*/  MOV R184, 0xffffffff ;  /* 0xffffffff00b87802 */ /* 0x000fe40000000f00 */
[----:B------:R-:W-:-:S02]  /*1f440*/  MOV R3, 0x1f460 ;  /* 0x0001f46000037802 */ /* 0x000fc40000000f00 */
[----:B------:R-:W-:Y:S05]  /*1f450*/  CALL.REL.NOINC `($__internal_39_$__cuda_sm70_shflsync_idx_p) ;  /* 0x00008fa000007944 */ /* 0x000fea0003c00000 */
[----:B------:R-:W-:Y:S01]  /*1f460*/  MOV R4, R185 ;  /* 0x000000b900047202 */ /* 0x000fe20000000f00 */
[----:B------:R-:W-:Y:S05]  /*1f470*/  BRA `(.L_x_2495) ;  /* 0xffffa4c000007947 */ /* 0x000fea000383ffff */
.L_x_2417:
        /* <DEDUP_REMOVED lines=8> */
.L_x_2420:
[----:B------:R-:W-:Y:S01]  /*1f500*/  IMAD.MOV.U32 R35, RZ, RZ, R5 ;  /* 0x000000ffff237224 */ /* 0x000fe200078e0005 */
[----:B------:R-:W-:Y:S01]  /*1f510*/  MOV R34, 0x1c1f ;  /* 0x00001c1f00227802 */ /* 0x000fe20000000f00 */
[----:B-1----:R-:W-:Y:S01]  /*1f520*/  IMAD.MOV.U32 R2, RZ, RZ, 0x1 ;  /* 0x00000001ff027424 */ /* 0x002fe200078e00ff */
[----:B------:R-:W-:Y:S02]  /*1f530*/  MOV R184, 0xffffffff ;  /* 0xffffffff00b87802 */ /* 0x000fe40000000f00 */
[----:B------:R-:W-:Y:S02]  /*1f540*/  MOV R3, 0x1f560 ;  /* 0x0001f56000037802 */ /* 0x000fe40000000f00 */
[----:B--234-:R-:W-:Y:S05]  /*1f550*/  CALL.REL.NOINC `($__internal_39_$__cuda_sm70_shflsync_idx_p) ;  /* 0x00008ea000007944 */ /* 0x01cfea0003c00000 */
        /* <DEDUP_REMOVED lines=9> */
.L_x_2424:
[----:B------:R-:W-:Y:S01]  /*1f5f0*/  IMAD.MOV.U32 R35, RZ, RZ, R5 ;  /* 0x000000ffff237224 */ /* 0x000fe200078e0005 */
[----:B------:R-:W-:Y:S01]  /*1f600*/  MOV R34, 0x181f ;  /* 0x0000181f00227802 */ /* 0x000fe20000000f00 */
[----:B------:R-:W-:Y:S01]  /*1f610*/  IMAD.MOV.U32 R2, RZ, RZ, RZ ;  /* 0x000000ffff027224 */ /* 0x000fe200078e00ff */
[----:B------:R-:W-:-:S02]  /*1f620*/  MOV R184, 0xffffffff ;  /* 0xffffffff00b87802 */ /* 0x000fc40000000f00 */
[----:B------:R-:W-:Y:S02]  /*1f630*/  MOV R3, 0x1f650 ;  /* 0x0001f65000037802 */ /* 0x000fe40000000f00 */
[----:B--2---:R-:W-:Y:S05]  /*1f640*/  CALL.REL.NOINC `($__internal_39_$__cuda_sm70_shflsync_idx_p) ;  /* 0x00008db000007944 */ /* 0x004fea0003c00000 */
[----:B------:R-:W-:Y:S01]  /*1f650*/  MOV R4, R185 ;  /* 0x000000b900047202 */ /* 0x000fe20000000f00 */
[----:B------:R-:W-:Y:S05]  /*1f660*/  BRA `(.L_x_2498) ;  /* 0xffffbdc000007947 */ /* 0x000fea000383ffff */
.L_x_2425:
[----:B------:R-:W-:Y:S01]  /*1f670*/  IMAD.MOV.U32 R35, RZ, RZ, R14 ;  /* 0x000000ffff237224 */ /* 0x000fe200078e000e */
[----:B------:R-:W-:Y:S01]  /*1f680*/  MOV R34, 0x181f ;  /* 0x0000181f00227802 */ /* 0x000fe20000000f00 */
[----:B------:R-:W-:Y:S01]  /*1f690*/  IMAD.MOV.U32 R2, RZ, RZ, RZ ;  /* 0x000000ffff027224 */ /* 0x000fe200078e00ff */
[----:B------:R-:W-:Y:S02]  /*1f6a0*/  MOV R184, 0xffffffff ;  /* 0xffffffff00b87802 */ /* 0x000fe40000000f00 */
[----:B------:R-:W-:Y:S02]  /*1f6b0*/  MOV R3, 0x1f6d0 ;  /* 0x0001f6d000037802 */ /* 0x000fe40000000f00 */
[----:B-123--:R-:W-:Y:S05]  /*1f6c0*/  CALL.REL.NOINC `($__internal_39_$__cuda_sm70_shflsync_idx_p) ;  /* 0x00008d3000007944 */ /* 0x00efea0003c00000 */
[----:B------:R-:W-:Y:S01]  /*1f6d0*/  MOV R0, R185 ;  /* 0x000000b900007202 */ /* 0x000fe20000000f00 */
[----:B------:R-:W-:Y:S05]  /*1f6e0*/  BRA `(.L_x_2499) ;  /* 0xffffbd6000007947 */ /* 0x000fea000383ffff */
.L_x_2428:
        /* <DEDUP_REMOVED lines=15> */
.L_x_2431:
[----:B------:R-:W-:Y:S01]  /*1f7e0*/  IMAD.MOV.U32 R35, RZ, RZ, R5 ;  /* 0x000000ffff237224 */ /* 0x000fe200078e0005 */
[----:B------:R-:W-:Y:S01]  /*1f7f0*/  MOV R34, 0x181f ;  /* 0x0000181f00227802 */ /* 0x000fe20000000f00 */
[----:B-1----:R-:W-:Y:S01]  /*1f800*/  IMAD.MOV.U32 R2, RZ, RZ, 0x2 ;  /* 0x00000002ff027424 */ /* 0x002fe200078e00ff */
[----:B------:R-:W-:Y:S02]  /*1f810*/  MOV R184, 0xffffffff ;  /* 0xffffffff00b87802 */ /* 0x000fe40000000f00 */
[----:B------:R-:W-:-:S02]  /*1f820*/  MOV R3, 0x1f840 ;  /* 0x0001f84000037802 */ /* 0x000fc40000000f00 */
[----:B--234-:R-:W-:Y:S05]  /*1f830*/  CALL.REL.NOINC `($__internal_39_$__cuda_sm70_shflsync_idx_p) ;  /* 0x00008bc000007944 */ /* 0x01cfea0003c00000 */
[----:B------:R-:W-:Y:S01]  /*1f840*/  MOV R4, R185 ;  /* 0x000000b900047202 */ /* 0x000fe20000000f00 */
[----:B------:R-:W-:Y:S05]  /*1f850*/  BRA `(.L_x_2501) ;  /* 0xffffbe6000007947 */ /* 0x000fea000383ffff */
.L_x_2432:
        /* <DEDUP_REMOVED lines=8> */
.L_x_2435:
        /* <DEDUP_REMOVED lines=15> */
.L_x_2437:
        /* <DEDUP_REMOVED lines=8> */
.L_x_2438:
[----:B------:R-:W-:Y:S01]  /*1fa50*/  IMAD.MOV.U32 R35, RZ, RZ, R29 ;  /* 0x000000ffff237224 */ /* 0x000fe200078e001d */
[----:B------:R-:W-:Y:S01]  /*1fa60*/  MOV R34, 0x1f ;  /* 0x0000001f00227802 */ /* 0x000fe20000000f00 */
[----:B------:R-:W-:Y:S01]  /*1fa70*/  IMAD.MOV.U32 R2, RZ, RZ, 0x1 ;  /* 0x00000001ff027424 */ /* 0x000fe200078e00ff */
[----:B------:R-:W-:Y:S02]  /*1fa80*/  MOV R184, 0xffffffff ;  /* 0xffffffff00b87802 */ /* 0x000fe40000000f00 */
[----:B------:R-:W-:Y:S02]  /*1fa90*/  MOV R3, 0x1fab0 ;  /* 0x0001fab000037802 */ /* 0x000fe40000000f00 */
[----:B-12---:R-:W-:Y:S05]  /*1faa0*/  CALL.REL.NOINC `($__internal_39_$__cuda_sm70_shflsync_idx_p) ;  /* 0x0000895000007944 */ /* 0x006fea0003c00000 */
[----:B------:R-:W-:Y:S01]  /*1fab0*/  MOV R8, R185 ;  /* 0x000000b900087202 */ /* 0x000fe20000000f00 */
[----:B------:R-:W-:Y:S05]  /*1fac0*/  BRA `(.L_x_2505) ;  /* 0xffffbf6000007947 */ /* 0x000fea000383ffff */
.L_x_2439:
[----:B------:R-:W-:Y:S02]  /*1fad0*/  MOV R3, 0x1 ;  /* 0x0000000100037802 */ /* 0x000fe40000000f00 */
[----:B------:R-:W-:Y:S02]  /*1fae0*/  MOV R2, 0x1fb00 ;  /* 0x0001fb0000027802 */ /* 0x000fe40000000f00 */
[----:B-1234-:R-:W-:Y:S05]  /*1faf0*/  CALL.REL.NOINC `($__internal_40_$__cuda_sm70_shflsync_up_p) ;  /* 0x0000895000007944 */ /* 0x01efea0003c00000 */
[----:B------:R-:W-:Y:S05]  /*1fb00*/  BRA `(.L_x_2506) ;  /* 0xffffc04000007947 */ /* 0x000fea000383ffff */
.L_x_2440:
[----:B------:R-:W-:Y:S02]  /*1fb10*/  MOV R3, 0x2 ;  /* 0x0000000200037802 */ /* 0x000fe40000000f00 */
[----:B------:R-:W-:-:S02]  /*1fb20*/  MOV R2, 0x1fb40 ;  /* 0x0001fb4000027802 */ /* 0x000fc40000000f00 */
[----:B--2-4-:R-:W-:Y:S05]  /*1fb30*/  CALL.REL.NOINC `($__internal_40_$__cuda_sm70_shflsync_up_p) ;  /* 0x0000891000007944 */ /* 0x014fea0003c00000 */
        /* <DEDUP_REMOVED lines=25> */
.L_x_2444:
[----:B------:R-:W-:Y:S02]  /*1fcd0*/  MOV R3, 0x1 ;  /* 0x0000000100037802 */ /* 0x000fe40000000f00 */
[----:B------:R-:W-:Y:S02]  /*1fce0*/  MOV R2, 0x1fd00 ;  /* 0x0001fd0000027802 */ /* 0x000fe40000000f00 */
[----:B------:R-:W-:Y:S05]  /*1fcf0*/  CALL.REL.NOINC `($__internal_40_$__cuda_sm70_shflsync_up_p) ;  /* 0x0000875000007944 */ /* 0x000fea0003c00000 */
[----:B------:R-:W-:Y:S01]  /*1fd00*/  MOV R2, R4 ;  /* 0x0000000400027202 */ /* 0x000fe20000000f00 */
[----:B------:R-:W-:Y:S05]  /*1fd10*/  BRA `(.L_x_2508) ;  /* 0xffffc08000007947 */ /* 0x000fea000383ffff */
.L_x_2445:
        /* <DEDUP_REMOVED lines=28> */
.L_x_2447:
[----:B------:R-:W-:Y:S02]  /*1fee0*/  SEL R0, RZ, 0x1, P0 ;  /* 0x00000001ff007807 */ /* 0x000fe40000000000 */
[----:B------:R-:W-:Y:S02]  /*1fef0*/  MOV R2, 0x1ff10 ;  /* 0x0001ff1000027802 */ /* 0x000fe40000000f00 */
[----:B-1----:R-:W-:Y:S05]  /*1ff00*/  CALL.REL.NOINC `($__internal_41_$__cuda_sm70_votesync_ballot) ;  /* 0x000085a000007944 */ /* 0x002fea0003c00000 */
[----:B------:R-:W-:Y:S01]  /*1ff10*/  MOV R12, R0 ;  /* 0x00000000000c7202 */ /* 0x000fe20000000f00 */
[----:B------:R-:W-:Y:S05]  /*1ff20*/  BRA `(.L_x_2510) ;  /* 0xffffc00000007947 */ /* 0x000fea000383ffff */
.L_x_2448:
[----:B------:R-:W-:Y:S01]  /*1ff30*/  IMAD.MOV.U32 R35, RZ, RZ, R6 ;  /* 0x000000ffff237224 */ /* 0x000fe200078e0006 */
[----:B------:R-:W-:Y:S01]  /*1ff40*/  MOV R34, 0x1f ;  /* 0x0000001f00227802 */ /* 0x000fe20000000f00 */
[----:B------:R-:W-:Y:S01]  /*1ff50*/  IMAD.MOV.U32 R2, RZ, RZ, R0 ;  /* 0x000000ffff027224 */ /* 0x000fe200078e0000 */
[----:B------:R-:W-:Y:S02]  /*1ff60*/  MOV R184, 0xffffffff ;  /* 0xffffffff00b87802 */ /* 0x000fe40000000f00 */
[----:B------:R-:W-:Y:S02]  /*1ff70*/  MOV R3, 0x1ff90 ;  /* 0x0001ff9000037802 */ /* 0x000fe40000000f00 */
[----:B-1----:R-:W-:Y:S05]  /*1ff80*/  CALL.REL.NOINC `($__internal_39_$__cuda_sm70_shflsync_idx_p) ;  /* 0x0000847000007944 */ /* 0x002fea0003c00000 */
[----:B------:R-:W-:Y:S01]  /*1ff90*/  IMAD.MOV.U32 R8, RZ, RZ, R185 ;  /* 0x000000ffff087224 */ /* 0x000fe200078e00b9 */
[----:B------:R-:W-:Y:S01]  /*1ffa0*/  MOV R35, R7 ;  /* 0x0000000700237202 */ /* 0x000fe20000000f00 */
[----:B------:R-:W-:Y:S01]  /*1ffb0*/  IMAD.MOV.U32 R2, RZ, RZ, R0 ;  /* 0x000000ffff027224 */ /* 0x000fe200078e0000 */
[----:B------:R-:W-:Y:S01]  /*1ffc0*/  MOV R34, 0x1f ;  /* 0x0000001f00227802 */ /* 0x000fe20000000f00 */
[----:B------:R-:W-:Y:S01]  /*1ffd0*/  IMAD.MOV.U32 R184, RZ, RZ, -0x1 ;  /* 0xffffffffffb87424 */ /* 0x000fe200078e00ff */
[----:B------:R-:W-:-:S02]  /*1ffe0*/  MOV R3, 0x20000 ;  /* 0x0002000000037802 */ /* 0x000fc40000000f00 */
[----:B------:R-:W-:Y:S05]  /*1fff0*/  CALL.REL.NOINC `($__internal_39_$__cuda_sm70_shflsync_idx_p) ;  /* 0x0000840000007944 */ /* 0x000fea0003c00000 */
[----:B------:R-:W-:Y:S01]  /*20000*/  MOV R7, R185 ;  /* 0x000000b900077202 */ /* 0x000fe20000000f00 */
[----:B------:R-:W-:Y:S05]  /*20010*/  BRA `(.L_x_2511) ;  /* 0xffffbf6000007947 */ /* 0x000fea000383ffff */
.L_x_2451:
[----:B------:R-:W-:Y:S01]  /*20020*/  IMAD.MOV.U32 R35, RZ, RZ, R4 ;  /* 0x000000ffff237224 */ /* 0x000fe200078e0004 */
[----:B------:R-:W-:Y:S01]  /*20030*/  MOV R34, 0x1f ;  /* 0x0000001f00227802 */ /* 0x000fe20000000f00 */
[----:B------:R-:W-:Y:S01]  /*20040*/  IMAD.MOV.U32 R2, RZ, RZ, R0 ;  /* 0x000000ffff027224 */ /* 0x000fe200078e0000 */
[----:B------:R-:W-:-:S02]  /*20050*/  MOV R184, 0xffffffff ;  /* 0xffffffff00b87802 */ /* 0x000fc40000000f00 */
[----:B------:R-:W-:Y:S02]  /*20060*/  MOV R3, 0x20080 ;  /* 0x0002008000037802 */ /* 0x000fe40000000f00 */
[----:B-1-34-:R-:W-:Y:S05]  /*20070*/  CALL.REL.NOINC `($__internal_39_$__cuda_sm70_shflsync_idx_p) ;  /* 0x0000838000007944 */ /* 0x01afea0003c00000 */
[----:B------:R-:W-:Y:S01]  /*20080*/  MOV R13, R185 ;  /* 0x000000b9000d7202 */ /* 0x000fe20000000f00 */
[----:B------:R-:W-:Y:S05]  /*20090*/  BRA `(.L_x_2450) ;  /* 0xffffbf4000007947 */ /* 0x000fea000383ffff */
        .type           $_ZN7cutlass13device_kernelIN5flash19enable_sm80_to_sm89INS1_16FlashAttnFwdSm80INS1_25CollectiveMainloopFwdSm80ILi8ELi2ELb0EN4cute5tupleIJNS5_1CILi128EEENS7_ILi64EEENS7_ILi192EEEEEELi192ENS_10bfloat16_tEfNS_4arch4Sm80ELb0ELb1ELb0ELb1ELb1ELb1ELb1ELb1EEENS1_21CollectiveEpilogueFwdINS6_IJS8_SA_S9_EEENS6_IJNS7_ILi1EEESI_SI_EEESC_SE_Li256ELb1ELb1ELb1ELb0EEENS1_36VarlenDynamicPersistentTileSchedulerILi128ELi64ELi256ELi256ELb1ELb1ELb0ELb1ELb0ELb1EEEEEEEEEvNT_6ParamsE$_ZZN5flash25CollectiveMainloopFwdSm80ILi8ELi2ELb0EN4cute5tupleIJNS1_1CILi128EEENS3_ILi64EEENS3_ILi192EEEEEELi192EN7cutlass10bfloat16_tEfNS8_4arch4Sm80ELb0ELb1ELb0ELb1ELb1ELb1ELb1ELb1EE3mmaINS_16FlashAttnFwdSm80ISC_NS_21CollectiveEpilogueFwdINS2_IJS4_S6_S5_EEENS2_IJNS3_ILi1EEESH_SH_EEES9_SB_Li256ELb1ELb1ELb1ELb0EEENS_36VarlenDynamicPersistentTileSchedulerILi128ELi64ELi256ELi256ELb1ELb1ELb0ELb1ELb0ELb1EEEE13SharedStorageENS1_6TensorINS1_11ArrayEngineIfLm96EEENS1_6LayoutINS2_IJNS2_IJNS3_ILi2EEESS_EEESH_NS3_ILi24EEEEEENS2_IJNS2_IJSH_SS_EEENS3_ILi0EEENS3_ILi4EEEEEEEEEENS_7SoftmaxILi2ELi0EEEEEbRKNSC_6ParamsERT0_RT1_iRKNS_16SeqlenInfoQKNewKILb1ELb1EEENS2_IJiiiiEEERT_ENKUlvE_clEv,@function
        .size           $_ZN7cutlass13device_kernelIN5flash19enable_sm80_to_sm89INS1_16FlashAttnFwdSm80INS1_25CollectiveMainloopFwdSm80ILi8ELi2ELb0EN4cute5tupleIJNS5_1CILi128EEENS7_ILi64EEENS7_ILi192EEEEEELi192ENS_10bfloat16_tEfNS_4arch4Sm80ELb0ELb1ELb0ELb1ELb1ELb1ELb1ELb1EEENS1_21CollectiveEpilogueFwdINS6_IJS8_SA_S9_EEENS6_IJNS7_ILi1EEESI_SI_EEESC_SE_Li256ELb1ELb1ELb1ELb0EEENS1_36VarlenDynamicPersistentTileSchedulerILi128ELi64ELi256ELi256ELb1ELb1ELb0ELb1ELb0ELb1EEEEEEEEEvNT_6ParamsE$_ZZN5flash25CollectiveMainloopFwdSm80ILi8ELi2ELb0EN4cute5tupleIJNS1_1CILi128EEENS3_ILi64EEENS3_ILi192EEEEEELi192EN7cutlass10bfloat16_tEfNS8_4arch4Sm80ELb0ELb1ELb0ELb1ELb1ELb1ELb1ELb1EE3mmaINS_16FlashAttnFwdSm80ISC_NS_21CollectiveEpilogueFwdINS2_IJS4_S6_S5_EEENS2_IJNS3_ILi1EEESH_SH_EEES9_SB_Li256ELb1ELb1ELb1ELb0EEENS_36VarlenDynamicPersistentTileSchedulerILi128ELi64ELi256ELi256ELb1ELb1ELb0ELb1ELb0ELb1EEEE13SharedStorageENS1_6TensorINS1_11ArrayEngineIfLm96EEENS1_6LayoutINS2_IJNS2_IJNS3_ILi2EEESS_EEESH_NS3_ILi24EEEEEENS2_IJNS2_IJSH_SS_EEENS3_ILi0EEENS3_ILi4EEEEEEEEEENS_7SoftmaxILi2ELi0EEEEEbRKNSC_6ParamsERT0_RT1_iRKNS_16SeqlenInfoQKNewKILb1ELb1EEENS2_IJiiiiEEERT_ENKUlvE_clEv,($__internal_38_$__cuda_sm70_shflsync_bfly_p - $_ZN7cutlass13device_kernelIN5flash19enable_sm80_to_sm89INS1_16FlashAttnFwdSm80INS1_25CollectiveMainloopFwdSm80ILi8ELi2ELb0EN4cute5tupleIJNS5_1CILi128EEENS7_ILi64EEENS7_ILi192EEEEEELi192ENS_10bfloat16_tEfNS_4arch4Sm80ELb0ELb1ELb0ELb1ELb1ELb1ELb1ELb1EEENS1_21CollectiveEpilogueFwdINS6_IJS8_SA_S9_EEENS6_IJNS7_ILi1EEESI_SI_EEESC_SE_Li256ELb1ELb1ELb1ELb0EEENS1_36VarlenDynamicPersistentTileSchedulerILi128ELi64ELi256ELi256ELb1ELb1ELb0ELb1ELb0ELb1EEEEEEEEEvNT_6ParamsE$_ZZN5flash25CollectiveMainloopFwdSm80ILi8ELi2ELb0EN4cute5tupleIJNS1_1CILi128EEENS3_ILi64EEENS3_ILi192EEEEEELi192EN7cutlass10bfloat16_tEfNS8_4arch4Sm80ELb0ELb1ELb0ELb1ELb1ELb1ELb1ELb1EE3mmaINS_16FlashAttnFwdSm80ISC_NS_21CollectiveEpilogueFwdINS2_IJS4_S6_S5_EEENS2_IJNS3_ILi1EEESH_SH_EEES9_SB_Li256ELb1ELb1ELb1ELb0EEENS_36VarlenDynamicPersistentTileSchedulerILi128ELi64ELi256ELi256ELb1ELb1ELb0ELb1ELb0ELb1EEEE13SharedStorageENS1_6TensorINS1_11ArrayEngineIfLm96EEENS1_6LayoutINS2_IJNS2_IJNS3_ILi2EEESS_EEESH_NS3_ILi24EEEEEENS2_IJNS2_IJSH_SS_EEENS3_ILi0EEENS3_ILi4EEEEEEEEEENS_7SoftmaxILi2ELi0EEEEEbRKNSC_6ParamsERT0_RT1_iRKNS_16SeqlenInfoQKNewKILb1ELb1EEENS2_IJiiiiEEERT_ENKUlvE_clEv)
$_ZN7cutlass13device_kernelIN5flash19enable_sm80_to_sm89INS1_16FlashAttnFwdSm80INS1_25CollectiveMainloopFwdSm80ILi8ELi2ELb0EN4cute5tupleIJNS5_1CILi128EEENS7_ILi64EEENS7_ILi192EEEEEELi192ENS_10bfloat16_tEfNS_4arch4Sm80ELb0ELb1ELb0ELb1ELb1ELb1ELb1ELb1EEENS1_21CollectiveEpilogueFwdINS6_IJS8_SA_S9_EEENS6_IJNS7_ILi1EEESI_SI_EEESC_SE_Li256ELb1ELb1ELb1ELb0EEENS1_36VarlenDynamicPersistentTileSchedulerILi128ELi64ELi256ELi256ELb1ELb1ELb0ELb1ELb0ELb1EEEEEEEEEvNT_6ParamsE$_ZZN5flash25CollectiveMainloopFwdSm80ILi8ELi2ELb0EN4cute5tupleIJNS1_1CILi128EEENS3_ILi64EEENS3_ILi192EEEEEELi192EN7cutlass10bfloat16_tEfNS8_4arch4Sm80ELb0ELb1ELb0ELb1ELb1ELb1ELb1ELb1EE3mmaINS_16FlashAttnFwdSm80ISC_NS_21CollectiveEpilogueFwdINS2_IJS4_S6_S5_EEENS2_IJNS3_ILi1EEESH_SH_EEES9_SB_Li256ELb1ELb1ELb1ELb0EEENS_36VarlenDynamicPersistentTileSchedulerILi128ELi64ELi256ELi256ELb1ELb1ELb0ELb1ELb0ELb1EEEE13SharedStorageENS1_6TensorINS1_11ArrayEngineIfLm96EEENS1_6LayoutINS2_IJNS2_IJNS3_ILi2EEESS_EEESH_NS3_ILi24EEEEEENS2_IJNS2_IJSH_SS_EEENS3_ILi0EEENS3_ILi4EEEEEEEEEENS_7SoftmaxILi2ELi0EEEEEbRKNSC_6ParamsERT0_RT1_iRKNS_16SeqlenInfoQKNewKILb1ELb1EEENS2_IJiiiiEEERT_ENKUlvE_clEv:
        /* <DEDUP_REMOVED lines=9> */
[----:B------:R-:W-:Y:S05]  /*20130*/  RET.REL.NODEC R2 `(_ZN7cutlass13device_kernelIN5flash19enable_sm80_to_sm89INS1_16FlashAttnFwdSm80INS1_25CollectiveMainloopFwdSm80ILi8ELi2ELb0EN4cute5tupleIJNS5_1CILi128EEENS7_ILi64EEENS7_ILi192EEEEEELi192ENS_10bfloat16_tEfNS_4arch4Sm80ELb0ELb1ELb0ELb1ELb1ELb1ELb1ELb1EEENS1_21CollectiveEpilogueFwdINS6_IJS8_SA_S9_EEENS6_IJNS7_ILi1EEESI_SI_EEESC_SE_Li256ELb1ELb1ELb1ELb0EEENS1_36VarlenDynamicPersistentTileSchedulerILi128ELi64ELi256ELi256ELb1ELb1ELb0ELb1ELb0ELb1EEEEEEEEEvNT_6ParamsE) ;  /* 0xfffdfec002007950 */ /* 0x000fea0003c3ffff */
.L_x_2512:
[----:B------:R-:W2:Y:S04]  /*20140*/  LDL.64 R6, [R27+0x8] ;  /* 0x000008001b067983 */ /* 0x000ea80000100a00 */
[----:B------:R-:W3:Y:S04]  /*20150*/  LDL.64 R2, [R27+0x18] ;  /* 0x000018001b027983 */ /* 0x000ee80000100a00 */
[----:B------:R-:W4:Y:S01]  /*20160*/  LDL.64 R12, [R27+0x20] ;  /* 0x000020001b0c7983 */ /* 0x000f220000100a00 */
[----:B------:R-:W-:-:S03]  /*20170*/  ULDC.64 UR4, c[0x0][0x118] ;  /* 0x0000460000047ab9 */ /* 0x000fc60000000a00 */
[----:B------:R-:W4:Y:S04]  /*20180*/  LDL.64 R14, [R27+0x10] ;  /* 0x000010001b0e7983 */ /* 0x000f280000100a00 */
[----:B------:R-:W4:Y:S04]  /*20190*/  LD.E.64 R8, [R4.64+0x120] ;  /* 0x0001200404087980 */ /* 0x000f28000c101b00 */
[----:B------:R-:W4:Y:S04]  /*201a0*/  LD.E.U8 R25, [R4.64+0x138] ;  /* 0x0001380404197980 */ /* 0x000f28000c101100 */
[----:B------:R1:W5:Y:S04]  /*201b0*/  LD.E R24, [R4.64+0x164] ;  /* 0x0001640404187980 */ /* 0x000368000c101900 */
[----:B------:R1:W5:Y:S04]  /*201c0*/  LD.E.64 R18, [R4.64+0x110] ;  /* 0x0001100404127980 */ /* 0x000368000c101b00 */
[----:B------:R1:W5:Y:S04]  /*201d0*/  LD.E.64 R16, [R4.64+0x128] ;  /* 0x0001280404107980 */ /* 0x000368000c101b00 */
[----:B--2---:R4:W2:Y:S04]  /*201e0*/  LD.E R49, [R6.64] ;  /* 0x0000000406317980 */ /* 0x0048a8000c101900 */
[----:B---3--:R-:W3:Y:S04]  /*201f0*/  LD.E R0, [R2.64+0x20] ;  /* 0x0000200402007980 */ /* 0x008ee8000c101900 */
[----:B----4-:R3:W4:Y:S04]  /*20200*/  LD.E R13, [R12.64] ;  /* 0x000000040c0d7980 */ /* 0x010728000c101900 */
[----:B------:R1:W5:Y:S04]  /*20210*/  LD.E R26, [R14.64] ;  /* 0x000000040e1a7980 */ /* 0x000368000c101900 */
[----:B------:R-:W4:Y:S01]  /*20220*/  LD.E.64 R6, [R4.64+0x130] ;  /* 0x0001300404067980 */ /* 0x000f22000c101b00 */
[----:B------:R-:W-:-:S02]  /*20230*/  ISETP.NE.AND P0, PT, R25, RZ, PT ;  /* 0x000000ff1900720c */ /* 0x000fc40003f05270 */
[----:B--2---:R-:W-:Y:S02]  /*20240*/  SHF.R.S32.HI R105, RZ, 0x1f, R49 ;  /* 0x0000001fff697819 */ /* 0x004fe40000011431 */
[----:B---3--:R-:W-:Y:S01]  /*20250*/  SHF.R.S32.HI R12, RZ, 0x1f, R0 ;  /* 0x0000001fff0c7819 */ /* 0x008fe20000011400 */
[----:B-1----:R-:W-:Y:S01]  /*20260*/  IMAD R14, R9, R0, RZ ;  /* 0x00000000090e7224 */ /* 0x002fe200078e02ff */
[----:B------:R-:W-:-:S03]  /*20270*/  LEA.HI R2, R105, R49, RZ, 0x2 ;  /* 0x0000003169027211 */ /* 0x000fc600078f10ff */
[C---:B------:R-:W-:Y:S01]  /*20280*/  IMAD R14, R8.reuse, R12, R14 ;  /* 0x0000000c080e7224 */ /* 0x040fe200078e020e */
[----:B------:R-:W-:Y:S01]  /*20290*/  SHF.R.S32.HI R69, RZ, 0x2, R2 ;  /* 0x00000002ff457819 */ /* 0x000fe20000011402 */
[----:B------:R-:W-:-:S04]  /*202a0*/  IMAD.WIDE.U32 R22, R8, R0, RZ ;  /* 0x0000000008167225 */ /* 0x000fc800078e00ff */
[----:B----4-:R-:W-:Y:S02]  /*202b0*/  IMAD R28, R13, 0x80, R69 ;  /* 0x000000800d1c7824 */ /* 0x010fe400078e0245 */
[----:B------:R-:W-:-:S04]  /*202c0*/  IMAD R3, R7, R0, RZ ;  /* 0x0000000007037224 */ /* 0x000fc800078e02ff */
[----:B------:R-:W-:Y:S01]  /*202d0*/  IMAD R12, R6, R12, R3 ;  /* 0x0000000c060c7224 */ /* 0x000fe200078e0203 */
[----:B------:R-:W-:Y:S01]  /*202e0*/  LOP3.LUT R3, R2, 0xfffffffc, RZ, 0xc0, !PT ;  /* 0xfffffffc02037812 */ /* 0x000fe200078ec0ff */
[----:B------:R-:W-:-:S04]  /*202f0*/  IMAD.WIDE.U32 R20, R6, R0, RZ ;  /* 0x0000000006147225 */ /* 0x000fc800078e00ff */
[----:B------:R-:W-:Y:S01]  /*20300*/  IMAD.IADD R48, R49, 0x1, -R3 ;  /* 0x0000000131307824 */ /* 0x000fe200078e0a03 */
[----:B------:R-:W-:Y:S01]  /*20310*/  IADD3 R15, R23, R14, RZ ;  /* 0x0000000e170f7210 */ /* 0x000fe20007ffe0ff */
[----:B------:R-:W-:-:S03]  /*20320*/  IMAD.IADD R13, R21, 0x1, R12 ;  /* 0x00000001150d7824 */ /* 0x000fc600078e020c */
[C---:B------:R-:W-:Y:S02]  /*20330*/  SHF.L.U32 R68, R48.reuse, 0x3, RZ ;  /* 0x0000000330447819 */ /* 0x040fe400000006ff */
[----:B------:R-:W-:Y:S01]  /*20340*/  LEA R2, R48, R28, 0x6 ;  /* 0x0000001c30027211 */ /* 0x000fe200078e30ff */
[----:B------:R-:W-:Y:S05]  /*20350*/  @!P0 BRA `(.L_x_2513) ;  /* 0x00003c2000008947 */ /* 0x000fea0003800000 */
[----:B-----5:R-:W-:Y:S01]  /*20360*/  ISETP.NE.AND P0, PT, R24, 0x1, PT ;  /* 0x000000011800780c */ /* 0x020fe20003f05270 */
[----:B------:R-:W-:Y:S01]  /*20370*/  BSSY B0, `(.L_x_2514) ;  /* 0x0000008000007945 */ /* 0x000fe20003800000 */
[----:B------:R-:W-:-:S11]  /*20380*/  SHF.L.U32 R0, R48, 0x2, RZ ;  /* 0x0000000230007819 */ /* 0x000fd600000006ff */
[----:B------:R-:W-:Y:S05]  /*20390*/  @!P0 BRA `(.L_x_2515) ;  /* 0x0000005000008947 */ /* 0x000fea0003800000 */
[----:B------:R-:W-:Y:S02]  /*203a0*/  ULDC.64 UR4, c[0x0][0x118] ;  /* 0x0000460000047ab9 */ /* 0x000fe40000000a00 */
[----:B------:R1:W2:Y:S04]  /*203b0*/  LD.E R3, [R4.64+0x168] ;  /* 0x0001680404037980 */ /* 0x0002a8000c101900 */
[----:B-1----:R-:W3:Y:S01]  /*203c0*/  LD.E R4, [R4.64+0x16c] ;  /* 0x00016c0404047980 */ /* 0x002ee2000c101900 */
[----:B--2---:R-:W-:-:S05]  /*203d0*/  IMAD.HI.U32 R2, R2, R3, RZ ;  /* 0x0000000302027227 */ /* 0x004fca00078e00ff */
[----:B---3--:R-:W-:Y:S02]  /*203e0*/  SHF.R.U32.HI R2, RZ, R4, R2 ;  /* 0x00000004ff027219 */ /* 0x008fe40000011602 */
.L_x_2515:
[----:B------:R-:W-:Y:S05]  /*203f0*/  BSYNC B0 ;  /* 0x0000000000007941 */ /* 0x000fea0003800000 */
.L_x_2514:
        /* <DEDUP_REMOVED lines=17> */
.L_x_2564:
[----:B------:R-:W-:Y:S05]  /*20510*/  BRA.DIV ~URZ, `(.L_x_2517) ;  /* 0x000077927f007947 */ /* 0x000fea000b800000 */
[----:B------:R3:W4:Y:S04]  /*20520*/  SHFL.IDX PT, R4, R42, RZ, 0x1c1f ;  /* 0x001c1fff2a047589 */ /* 0x00072800000e0000 */
[----:B------:R3:W1:Y:S04]  /*20530*/  SHFL.IDX PT, R6, R36, RZ, 0x1c1f ;  /* 0x001c1fff24067589 */ /* 0x00066800000e0000 */
[----:B------:R3:W2:Y:S02]  /*20540*/  SHFL.IDX PT, R2, R43, RZ, 0x1c1f ;  /* 0x001c1fff2b027589 */ /* 0x0006a400000e0000 */
.L_x_2565:
        /* <DEDUP_REMOVED lines=16> */
[----:B-1----:R-:W-:-:S02]  /*20650*/  MOV R3, R6 ;  /* 0x0000000600037202 */ /* 0x002fc40000000f00 */
[----:B------:R-:W-:Y:S05]  /*20660*/  @P0 BRA `(.L_x_2519) ;  /* 0x000003f000000947 */ /* 0x000fea0003800000 */
[C---:B------:R-:W-:Y:S01]  /*20670*/  IADD3 R13, R0.reuse, 0x10, RZ ;  /* 0x00000010000d7810 */ /* 0x040fe20007ffe0ff */
[----:B------:R-:W-:Y:S01]  /*20680*/  CS2R R16, SRZ ;  /* 0x0000000000107805 */ /* 0x000fe2000001ff00 */
[-C--:B------:R-:W-:Y:S01]  /*20690*/  ISETP.GE.AND P0, PT, R0, R29.reuse, PT ;  /* 0x0000001d0000720c */ /* 0x080fe20003f06270 */
[----:B------:R-:W-:Y:S01]  /*206a0*/  ULDC.64 UR4, c[0x0][0x118] ;  /* 0x0000460000047ab9 */ /* 0x000fe20000000a00 */
[----:B------:R-:W-:Y:S01]  /*206b0*/  ISETP.GE.AND P2, PT, R13, R29, PT ;  /* 0x0000001d0d00720c */ /* 0x000fe20003f46270 */
[----:B------:R-:W-:-:S10]  /*206c0*/  CS2R R14, SRZ ;  /* 0x00000000000e7805 */ /* 0x000fd4000001ff00 */
[C---:B--2---:R-:W-:Y:S02]  /*206d0*/  @!P0 IMAD.WIDE R6, R0.reuse, 0x2, R2 ;  /* 0x0000000200068825 */ /* 0x044fe400078e0202 */
[----:B------:R-:W-:Y:S02]  /*206e0*/  @!P2 SHF.R.S32.HI R12, RZ, 0x1f, R13 ;  /* 0x0000001fff0ca819 */ /* 0x000fe4000001140d */
[----:B----4-:R-:W-:Y:S01]  /*206f0*/  @!P0 IMAD.WIDE R8, R0, 0x2, R4 ;  /* 0x0000000200088825 */ /* 0x010fe200078e0204 */
[----:B------:R1:W5:Y:S01]  /*20700*/  @!P0 LD.E.64 R16, [R6.64] ;  /* 0x0000000406108980 */ /* 0x000362000c101b00 */
[----:B------:R-:W-:Y:S02]  /*20710*/  @!P2 LEA.HI R12, R12, R13, RZ, 0x2 ;  /* 0x0000000d0c0ca211 */ /* 0x000fe400078f10ff */
[----:B------:R-:W-:Y:S01]  /*20720*/  IADD3 R13, R0, 0x20, RZ ;  /* 0x00000020000d7810 */ /* 0x000fe20007ffe0ff */
[----:B------:R2:W5:Y:S03]  /*20730*/  @!P0 LD.E.64 R14, [R8.64] ;  /* 0x00000004080e8980 */ /* 0x000566000c101b00 */
[----:B------:R-:W-:Y:S01]  /*20740*/  ISETP.GE.AND P1, PT, R13, R29, PT ;  /* 0x0000001d0d00720c */ /* 0x000fe20003f26270 */
[----:B------:R-:W-:Y:S01]  /*20750*/  CS2R R20, SRZ ;  /* 0x0000000000147805 */ /* 0x000fe2000001ff00 */
[----:B-1----:R-:W-:-:S02]  /*20760*/  @!P2 LOP3.LUT R6, R12, 0xfffffffc, RZ, 0xc0, !PT ;  /* 0xfffffffc0c06a812 */ /* 0x002fc400078ec0ff */
[----:B------:R-:W-:-:S03]  /*20770*/  IADD3 R12, R0, 0x30, RZ ;  /* 0x00000030000c7810 */ /* 0x000fc60007ffe0ff */
[----:B--2---:R-:W-:Y:S01]  /*20780*/  @!P2 IMAD.WIDE R8, R6, 0x2, R4 ;  /* 0x000000020608a825 */ /* 0x004fe200078e0204 */
[----:B------:R-:W-:-:S03]  /*20790*/  ISETP.GE.AND P0, PT, R12, R29, PT ;  /* 0x0000001d0c00720c */ /* 0x000fc60003f06270 */
[----:B------:R-:W-:-:S05]  /*207a0*/  @!P2 IMAD.WIDE R6, R6, 0x2, R2 ;  /* 0x000000020606a825 */ /* 0x000fca00078e0202 */
[----:B------:R1:W5:Y:S01]  /*207b0*/  @!P2 LD.E.64 R20, [R6.64] ;  /* 0x000000040614a980 */ /* 0x000362000c101b00 */
[----:B------:R-:W-:Y:S01]  /*207c0*/  CS2R R18, SRZ ;  /* 0x0000000000127805 */ /* 0x000fe2000001ff00 */
[----:B------:R-:W-:Y:S01]  /*207d0*/  CS2R R24, SRZ ;  /* 0x0000000000187805 */ /* 0x000fe2000001ff00 */
[----:B------:R-:W-:-:S04]  /*207e0*/  CS2R R22, SRZ ;  /* 0x0000000000167805 */ /* 0x000fc8000001ff00 */
[----:B------:R2:W5:Y:S01]  /*207f0*/  @!P2 LD.E.64 R18, [R8.64] ;  /* 0x000000040812a980 */ /* 0x000562000c101b00 */
[----:B-1----:R-:W-:Y:S02]  /*20800*/  @!P1 SHF.R.S32.HI R7, RZ, 0x1f, R13 ;  /* 0x0000001fff079819 */ /* 0x002fe4000001140d */
[----:B------:R-:W-:Y:S02]  /*20810*/  @!P0 SHF.R.S32.HI R6, RZ, 0x1f, R12 ;  /* 0x0000001fff068819 */ /* 0x000fe4000001140c */
[----:B------:R-:W-:Y:S02]  /*20820*/  @!P1 LEA.HI R7, R7, R13, RZ, 0x2 ;  /* 0x0000000d07079211 */ /* 0x000fe400078f10ff */
[----:B------:R-:W-:Y:S02]  /*20830*/  @!P0 LEA.HI R6, R6, R12, RZ, 0x2 ;  /* 0x0000000c06068211 */ /* 0x000fe400078f10ff */
[----:B------:R-:W-:Y:S02]  /*20840*/  @!P1 LOP3.LUT R7, R7, 0xfffffffc, RZ, 0xc0, !PT ;  /* 0xfffffffc07079812 */ /* 0x000fe400078ec0ff */
[----:B------:R-:W-:-:S03]  /*20850*/  @!P0 LOP3.LUT R6, R6, 0xfffffffc, RZ, 0xc0, !PT ;  /* 0xfffffffc06068812 */ /* 0x000fc600078ec0ff */
[----:B--2---:R-:W-:Y:S01]  /*20860*/  @!P1 IMAD.WIDE R8, R7, 0x2, R4 ;  /* 0x0000000207089825 */ /* 0x004fe200078e0204 */
[----:B------:R-:W-:-:S03]  /*20870*/  CS2R R30, SRZ ;  /* 0x00000000001e7805 */ /* 0x000fc6000001ff00 */
[----:B------:R-:W-:Y:S01]  /*20880*/  @!P1 IMAD.WIDE R12, R7, 0x2, R2 ;  /* 0x00000002070c9825 */ /* 0x000fe200078e0202 */
[----:B------:R1:W5:Y:S01]  /*20890*/  @!P1 LD.E.64 R24, [R8.64] ;  /* 0x0000000408189980 */ /* 0x000362000c101b00 */
[----:B------:R-:W-:-:S03]  /*208a0*/  CS2R R32, SRZ ;  /* 0x0000000000207805 */ /* 0x000fc6000001ff00 */
[----:B------:R2:W5:Y:S01]  /*208b0*/  @!P1 LD.E.64 R22, [R12.64] ;  /* 0x000000040c169980 */ /* 0x000562000c101b00 */
[----:B-1----:R-:W-:-:S04]  /*208c0*/  @!P0 IMAD.WIDE R8, R6, 0x2, R4 ;  /* 0x0000000206088825 */ /* 0x002fc800078e0204 */
[----:B------:R-:W-:Y:S01]  /*208d0*/  @!P0 IMAD.WIDE R6, R6, 0x2, R2 ;  /* 0x0000000206068825 */ /* 0x000fe200078e0202 */
[C---:B--2---:R-:W-:Y:S01]  /*208e0*/  IADD3 R12, R0.reuse, 0x40, RZ ;  /* 0x00000040000c7810 */ /* 0x044fe20007ffe0ff */
[----:B------:R1:W5:Y:S01]  /*208f0*/  @!P0 LD.E.64 R30, [R8.64] ;  /* 0x00000004081e8980 */ /* 0x000362000c101b00 */
[----:B------:R-:W-:Y:S02]  /*20900*/  IADD3 R13, R0, 0x50, RZ ;  /* 0x00000050000d7810 */ /* 0x000fe40007ffe0ff */
[-C--:B------:R-:W-:Y:S01]  /*20910*/  ISETP.GE.AND P1, PT, R12, R29.reuse, PT ;  /* 0x0000001d0c00720c */ /* 0x080fe20003f26270 */
[----:B------:R2:W5:Y:S01]  /*20920*/  @!P0 LD.E.64 R32, [R6.64] ;  /* 0x0000000406208980 */ /* 0x000562000c101b00 */
[----:B------:R-:W-:Y:S01]  /*20930*/  ISETP.GE.AND P0, PT, R13, R29, PT ;  /* 0x0000001d0d00720c */ /* 0x000fe20003f06270 */
[----:B------:R-:W-:Y:S01]  /*20940*/  CS2R R38, SRZ ;  /* 0x0000000000267805 */ /* 0x000fe2000001ff00 */
[----:B------:R-:W-:Y:S01]  /*20950*/  CS2R R44, SRZ ;  /* 0x00000000002c7805 */ /* 0x000fe2000001ff00 */
[----:B------:R-:W-:Y:S01]  /*20960*/  CS2R R40, SRZ ;  /* 0x0000000000287805 */ /* 0x000fe2000001ff00 */
[----:B------:R-:W-:-:S07]  /*20970*/  CS2R R46, SRZ ;  /* 0x00000000002e7805 */ /* 0x000fce000001ff00 */
[----:B--2---:R-:W-:Y:S02]  /*20980*/  @!P1 SHF.R.S32.HI R7, RZ, 0x1f, R12 ;  /* 0x0000001fff079819 */ /* 0x004fe4000001140c */
[----:B------:R-:W-:Y:S02]  /*20990*/  @!P0 SHF.R.S32.HI R6, RZ, 0x1f, R13 ;  /* 0x0000001fff068819 */ /* 0x000fe4000001140d */
[----:B------:R-:W-:Y:S02]  /*209a0*/  @!P1 LEA.HI R7, R7, R12, RZ, 0x2 ;  /* 0x0000000c07079211 */ /* 0x000fe400078f10ff */
[----:B------:R-:W-:Y:S02]  /*209b0*/  @!P0 LEA.HI R6, R6, R13, RZ, 0x2 ;  /* 0x0000000d06068211 */ /* 0x000fe400078f10ff */
[----:B------:R-:W-:Y:S02]  /*209c0*/  @!P1 LOP3.LUT R7, R7, 0xfffffffc, RZ, 0xc0, !PT ;  /* 0xfffffffc07079812 */ /* 0x000fe400078ec0ff */
[----:B------:R-:W-:-:S03]  /*209d0*/  @!P0 LOP3.LUT R6, R6, 0xfffffffc, RZ, 0xc0, !PT ;  /* 0xfffffffc06068812 */ /* 0x000fc600078ec0ff */
[----:B------:R-:W-:-:S04]  /*209e0*/  @!P1 IMAD.WIDE R12, R7, 0x2, R4 ;  /* 0x00000002070c9825 */ /* 0x000fc800078e0204 */
[C---:B-1----:R-:W-:Y:S01]  /*209f0*/  @!P0 IMAD.WIDE R8, R6.reuse, 0x2, R4 ;  /* 0x0000000206088825 */ /* 0x042fe200078e0204 */
[----:B------:R1:W5:Y:S03]  /*20a00*/  @!P1 LD.E.64 R38, [R12.64] ;  /* 0x000000040c269980 */ /* 0x000366000c101b00 */
[--C-:B------:R-:W-:Y:S01]  /*20a10*/  @!P1 IMAD.WIDE R4, R7, 0x2, R2.reuse ;  /* 0x0000000207049825 */ /* 0x100fe200078e0202 */
[----:B------:R1:W5:Y:S03]  /*20a20*/  @!P0 LD.E.64 R44, [R8.64] ;  /* 0x00000004082c8980 */ /* 0x000366000c101b00 */
[----:B------:R-:W-:Y:S01]  /*20a30*/  @!P0 IMAD.WIDE R2, R6, 0x2, R2 ;  /* 0x0000000206028825 */ /* 0x000fe200078e0202 */
[----:B------:R1:W5:Y:S04]  /*20a40*/  @!P1 LD.E.64 R40, [R4.64] ;  /* 0x0000000404289980 */ /* 0x000368000c101b00 */
[----:B------:R1:W5:Y:S02]  /*20a50*/  @!P0 LD.E.64 R46, [R2.64] ;  /* 0x00000004022e8980 */ /* 0x000364000c101b00 */
.L_x_2519:
[----:B------:R-:W-:Y:S05]  /*20a60*/  BSYNC B0 ;  /* 0x0000000000007941 */ /* 0x000fea0003800000 */
.L_x_2518:
[----:B-12--5:R-:W-:Y:S01]  /*20a70*/  IMAD.MOV.U32 R5, RZ, RZ, R44 ;  /* 0x000000ffff057224 */ /* 0x026fe200078e002c */
[----:B------:R-:W-:Y:S01]  /*20a80*/  MOV R2, R39 ;  /* 0x0000002700027202 */ /* 0x000fe20000000f00 */
[----:B----4-:R-:W-:-:S02]  /*20a90*/  IMAD.MOV.U32 R4, RZ, RZ, R45 ;  /* 0x000000ffff047224 */ /* 0x010fc400078e002d */
        /* <DEDUP_REMOVED lines=32> */
[----:B------:R-:W-:Y:S01]  /*20ca0*/  PRMT R74, R2, 0x5410, R3 ;  /* 0x00005410024a7816 */ /* 0x000fe20000000003 */
[----:B------:R-:W-:Y:S05]  /*20cb0*/  BRA.DIV ~URZ, `(.L_x_2520) ;  /* 0x000071527f007947 */ /* 0x000fea000b800000 */
[----:B------:R1:W2:Y:S04]  /*20cc0*/  SHFL.IDX PT, R5, R37, 0x1, 0x1c1f ;  /* 0x003c1f0025057f89 */ /* 0x0002a800000e0000 */
[----:B------:R1:W4:Y:S04]  /*20cd0*/  SHFL.IDX PT, R4, R42, 0x1, 0x1c1f ;  /* 0x003c1f002a047f89 */ /* 0x00032800000e0000 */
[----:B------:R1:W3:Y:S04]  /*20ce0*/  SHFL.IDX PT, R6, R36, 0x1, 0x1c1f ;  /* 0x003c1f0024067f89 */ /* 0x0002e800000e0000 */
[----:B------:R1:W1:Y:S02]  /*20cf0*/  SHFL.IDX PT, R2, R43, 0x1, 0x1c1f ;  /* 0x003c1f002b027f89 */ /* 0x00026400000e0000 */
.L_x_2566:
        /* <DEDUP_REMOVED lines=18> */
[-C--:B------:R-:W-:Y:S01]  /*20e20*/  ISETP.GE.AND P0, PT, R0, R29.reuse, PT ;  /* 0x0000001d0000720c */ /* 0x080fe20003f06270 */
[----:B------:R-:W-:Y:S01]  /*20e30*/  ULDC.64 UR4, c[0x0][0x118] ;  /* 0x0000460000047ab9 */ /* 0x000fe20000000a00 */
[----:B------:R-:W-:Y:S01]  /*20e40*/  ISETP.GE.AND P2, PT, R13, R29, PT ;  /* 0x0000001d0d00720c */ /* 0x000fe20003f46270 */
[----:B------:R-:W-:-:S10]  /*20e50*/  CS2R R36, SRZ ;  /* 0x0000000000247805 */ /* 0x000fd4000001ff00 */
[C---:B------:R-:W-:Y:S02]  /*20e60*/  @!P0 IMAD.WIDE R6, R0.reuse, 0x2, R2 ;  /* 0x0000000200068825 */ /* 0x040fe400078e0202 */
[----:B------:R-:W-:Y:S02]  /*20e70*/  @!P2 SHF.R.S32.HI R12, RZ, 0x1f, R13 ;  /* 0x0000001fff0ca819 */ /* 0x000fe4000001140d */
[----:B--2-4-:R-:W-:Y:S01]  /*20e80*/  @!P0 IMAD.WIDE R8, R0, 0x2, R4 ;  /* 0x0000000200088825 */ /* 0x014fe200078e0204 */
        /* <DEDUP_REMOVED lines=54> */
.L_x_2522:
[----:B------:R-:W-:Y:S05]  /*211f0*/  BSYNC B0 ;  /* 0x0000000000007941 */ /* 0x000fea0003800000 */
.L_x_2521:
[----:B-1----:R-:W3:Y:S01]  /*21200*/  LDL.64 R2, [R27+0x20] ;  /* 0x000020001b027983 */ /* 0x002ee20000100a00 */
[----:B------:R-:W-:-:S04]  /*21210*/  DEPBAR.LE SB0, 0x3 ;  /* 0x000080c00000791a */ /* 0x000fc80000000000 */
[----:B--2-4-:R-:W2:Y:S01]  /*21220*/  LDL.64 R4, [R27+0x28] ;  /* 0x000028001b047983 */ /* 0x014ea20000100a00 */
[----:B------:R-:W-:Y:S01]  /*21230*/  WARPSYNC 0xffffffff ;  /* 0xffffffff00007948 */ /* 0x000fe20003800000 */
[----:B------:R-:W-:Y:S02]  /*21240*/  ULDC.64 UR4, c[0x0][0x118] ;  /* 0x0000460000047ab9 */ /* 0x000fe40000000a00 */
[----:B------:R-:W-:Y:S06]  /*21250*/  BAR.SYNC.DEFER_BLOCKING 0x0 ;  /* 0x0000000000007b1d */ /* 0x000fec0000010000 */
[----:B---3--:R1:W3:Y:S04]  /*21260*/  LD.E R8, [R2.64] ;  /* 0x0000000402087980 */ /* 0x0082e8000c101900 */
[----:B--2---:R2:W4:Y:S01]  /*21270*/  LD.E.64 R26, [R4.64] ;  /* 0x00000004041a7980 */ /* 0x004522000c101b00 */
[----:B------:R-:W-:Y:S01]  /*21280*/  LEA.HI R49, R105, R49, RZ, 0x5 ;  /* 0x0000003169317211 */ /* 0x000fe200078f28ff */
[----:B------:R-:W-:Y:S01]  /*21290*/  IMAD.MOV.U32 R62, RZ, RZ, 0x20 ;  /* 0x00000020ff3e7424 */ /* 0x000fe200078e00ff */
[----:B------:R-:W-:Y:S01]  /*212a0*/  BSSY B1, `(.L_x_2523) ;  /* 0x000017f000017945 */ /* 0x000fe20003800000 */
[----:B-1---5:R-:W-:-:S02]  /*212b0*/  IMAD.MOV.U32 R3, RZ, RZ, R73 ;  /* 0x000000ffff037224 */ /* 0x022fc400078e0049 */
[----:B------:R-:W-:Y:S02]  /*212c0*/  IMAD.MOV.U32 R2, RZ, RZ, R64 ;  /* 0x000000ffff027224 */ /* 0x000fe400078e0040 */
[----:B--2---:R-:W-:-:S03]  /*212d0*/  IMAD.MOV.U32 R4, RZ, RZ, R72 ;  /* 0x000000ffff047224 */ /* 0x004fc600078e0048 */
[----:B------:R-:W-:Y:S01]  /*212e0*/  PRMT R95, R95, 0x5410, R2 ;  /* 0x000054105f5f7816 */ /* 0x000fe20000000002 */
[----:B------:R-:W-:Y:S01]  /*212f0*/  IMAD.MOV.U32 R2, RZ, RZ, R56 ;  /* 0x000000ffff027224 */ /* 0x000fe200078e0038 */
[----:B------:R-:W-:Y:S01]  /*21300*/  PRMT R97, R3, 0x5410, R4 ;  /* 0x0000541003617816 */ /* 0x000fe20000000004 */
[----:B------:R-:W-:Y:S02]  /*21310*/  IMAD.MOV.U32 R4, RZ, RZ, R58 ;  /* 0x000000ffff047224 */ /* 0x000fe400078e003a */
[----:B------:R-:W-:Y:S01]  /*21320*/  IMAD.MOV.U32 R3, RZ, RZ, R59 ;  /* 0x000000ffff037224 */ /* 0x000fe200078e003b */
[----:B------:R-:W-:Y:S01]  /*21330*/  PRMT R91, R91, 0x5410, R2 ;  /* 0x000054105b5b7816 */ /* 0x000fe20000000002 */
[----:B------:R-:W-:Y:S02]  /*21340*/  IMAD.MOV.U32 R5, RZ, RZ, R65 ;  /* 0x000000ffff057224 */ /* 0x000fe400078e0041 */
[----:B------:R-:W-:Y:S01]  /*21350*/  IMAD.MOV.U32 R2, RZ, RZ, R51 ;  /* 0x000000ffff027224 */ /* 0x000fe200078e0033 */
[----:B------:R-:W-:Y:S01]  /*21360*/  PRMT R93, R3, 0x5410, R4 ;  /* 0x00005410035d7816 */ /* 0x000fe20000000004 */
[----:B------:R-:W-:Y:S01]  /*21370*/  IMAD.MOV.U32 R3, RZ, RZ, R50 ;  /* 0x000000ffff037224 */ /* 0x000fe200078e0032 */
[----:B------:R-:W-:Y:S01]  /*21380*/  PRMT R95, R5, 0x7610, R95 ;  /* 0x00007610055f7816 */ /* 0x000fe2000000005f */
[----:B------:R-:W-:Y:S01]  /*21390*/  IMAD.MOV.U32 R4, RZ, RZ, R57 ;  /* 0x000000ffff047224 */ /* 0x000fe200078e0039 */
[----:B------:R-:W-:-:S02]  /*213a0*/  SHF.R.S32.HI R5, RZ, 0x1f, R69 ;  /* 0x0000001fff057819 */ /* 0x000fc40000011445 */
        /* <DEDUP_REMOVED lines=14> */
[----:B------:R-:W-:Y:S01]  /*21490*/  IMAD.SHL.U32 R6, R3, 0x40, RZ ;  /* 0x0000004003067824 */ /* 0x000fe200078e00ff */
        /* <DEDUP_REMOVED lines=15> */
[----:B------:R-:W-:Y:S01]  /*21590*/  IMAD.MOV.U32 R2, RZ, RZ, R52 ;  /* 0x000000ffff027224 */ /* 0x000fe200078e0034 */
[----:B------:R-:W-:Y:S01]  /*215a0*/  SEL R62, R62, 0xffffffe0, !P1 ;  /* 0xffffffe03e3e7807 */ /* 0x000fe20004800000 */
[----:B------:R-:W-:-:S03]  /*215b0*/  IMAD.SHL.U32 R7, R49, 0x10, RZ ;  /* 0x0000001031077824 */ /* 0x000fc600078e00ff */
[----:B------:R-:W-:Y:S01]  /*215c0*/  PRMT R86, R86, 0x5410, R2 ;  /* 0x0000541056567816 */ /* 0x000fe20000000002 */
[----:B------:R-:W-:Y:S01]  /*215d0*/  IMAD.MOV.U32 R2, RZ, RZ, R43 ;  /* 0x000000ffff027224 */ /* 0x000fe200078e002b */
[----:B------:R-:W-:Y:S02]  /*215e0*/  LOP3.LUT R63, R6, 0xfffffe00, R7, 0xf8, !PT ;  /* 0xfffffe00063f7812 */ /* 0x000fe400078ef807 */
[----:B------:R-:W-:Y:S02]  /*215f0*/  PRMT R86, R4, 0x7610, R86 ;  /* 0x0000761004567816 */ /* 0x000fe40000000056 */
[----:B------:R-:W-:Y:S01]  /*21600*/  PRMT R82, R2, 0x5410, R3 ;  /* 0x0000541002527816 */ /* 0x000fe20000000003 */
        /* <DEDUP_REMOVED lines=8> */
[----:B------:R-:W-:Y:S02]  /*21690*/  ULDC.64 UR4, c[0x0][0x118] ;  /* 0x0000460000047ab9 */ /* 0x000fe40000000a00 */
[----:B------:R-:W2:Y:S01]  /*216a0*/  LD.E.128 R4, [R34.64] ;  /* 0x0000000422047980 */ /* 0x000ea2000c101d00 */
[----:B------:R-:W-:Y:S02]  /*216b0*/  SHF.R.U32.HI R3, RZ, 0x10, R15 ;  /* 0x00000010ff037819 */ /* 0x000fe4000001160f */
[----:B------:R-:W-:Y:S02]  /*216c0*/  SHF.R.U32.HI R2, RZ, 0x10, R17 ;  /* 0x00000010ff027819 */ /* 0x000fe40000011611 */
[----:B------:R-:W-:Y:S02]  /*216d0*/  PRMT R3, R75, 0x5410, R3 ;  /* 0x000054104b037816 */ /* 0x000fe40000000003 */
[----:B------:R-:W-:Y:S02]  /*216e0*/  PRMT R2, R74, 0x5410, R2 ;  /* 0x000054104a027816 */ /* 0x000fe40000000002 */
[----:B------:R-:W-:-:S02]  /*216f0*/  SHF.R.U64 R9, R16, 0x10, R17 ;  /* 0x0000001010097819 */ /* 0x000fc40000001211 */
[C---:B------:R-:W-:Y:S01]  /*21700*/  SHF.L.U32 R28, R3.reuse, 0x10, RZ ;  /* 0x00000010031c7819 */ /* 0x040fe200000006ff */
[C---:B------:R-:W-:Y:S01]  /*21710*/  IMAD.U32 R17, R2.reuse, 0x10000, RZ ;  /* 0x0001000002117824 */ /* 0x040fe200078e00ff */
[----:B------:R-:W-:Y:S02]  /*21720*/  LOP3.LUT R49, R2, 0xffff0000, RZ, 0xc0, !PT ;  /* 0xffff000002317812 */ /* 0x000fe400078ec0ff */
[----:B------:R-:W-:Y:S02]  /*21730*/  SHF.R.U64 R12, R14, 0x10, R15 ;  /* 0x000000100e0c7819 */ /* 0x000fe4000000120f */
[----:B------:R-:W-:Y:S02]  /*21740*/  LOP3.LUT R48, R3, 0xffff0000, RZ, 0xc0, !PT ;  /* 0xffff000003307812 */ /* 0x000fe400078ec0ff */
[----:B------:R-:W-:Y:S02]  /*21750*/  PRMT R9, R74, 0x5432, R9 ;  /* 0x000054324a097816 */ /* 0x000fe40000000009 */
[----:B------:R-:W-:-:S02]  /*21760*/  PRMT R12, R75, 0x5432, R12 ;  /* 0x000054324b0c7816 */ /* 0x000fc4000000000c */
[C---:B--2---:R-:W-:Y:S01]  /*21770*/  LOP3.LUT R8, R6.reuse, 0xffff0000, RZ, 0xc0, !PT ;  /* 0xffff000006087812 */ /* 0x044fe200078ec0ff */
[C---:B------:R-:W-:Y:S01]  /*21780*/  IMAD.U32 R13, R7.reuse, 0x10000, RZ ;  /* 0x00010000070d7824 */ /* 0x040fe200078e00ff */
[----:B------:R-:W-:Y:S01]  /*21790*/  LOP3.LUT R7, R7, 0xffff0000, RZ, 0xc0, !PT ;  /* 0xffff000007077812 */ /* 0x000fe200078ec0ff */
[----:B------:R-:W-:Y:S01]  /*217a0*/  IMAD.U32 R14, R6, 0x10000, RZ ;  /* 0x00010000060e7824 */ /* 0x000fe200078e00ff */
[C---:B------:R-:W-:Y:S01]  /*217b0*/  LOP3.LUT R3, R4.reuse, 0xffff0000, RZ, 0xc0, !PT ;  /* 0xffff000004037812 */ /* 0x040fe200078ec0ff */
[----:B------:R-:W-:Y:S01]  /*217c0*/  IMAD.U32 R6, R4, 0x10000, RZ ;  /* 0x0001000004067824 */ /* 0x000fe200078e00ff */
[C---:B------:R-:W-:Y:S01]  /*217d0*/  SHF.L.U32 R2, R5.reuse, 0x10, RZ ;  /* 0x0000001005027819 */ /* 0x040fe200000006ff */
[C---:B------:R-:W-:Y:S01]  /*217e0*/  FMUL.FTZ R16, R8.reuse, R17 ;  /* 0x0000001108107220 */ /* 0x040fe20000410000 */
[----:B------:R-:W-:Y:S01]  /*217f0*/  LOP3.LUT R4, R5, 0xffff0000, RZ, 0xc0, !PT ;  /* 0xffff000005047812 */ /* 0x000fe200078ec0ff */
[----:B------:R-:W-:Y:S02]  /*21800*/  FMUL.FTZ R15, R8, R28 ;  /* 0x0000001c080f7220 */ /* 0x000fe40000410000 */
[----:B------:R-:W-:-:S02]  /*21810*/  FMUL.FTZ R5, R7, R49 ;  /* 0x0000003107057220 */ /* 0x000fc40000410000 */
[C---:B------:R-:W-:Y:S02]  /*21820*/  FFMA.FTZ R16, R14.reuse, R28, -R16 ;  /* 0x0000001c0e107223 */ /* 0x040fe40000010810 */
[----:B------:R-:W-:Y:S01]  /*21830*/  FFMA.FTZ R15, R14, R17, R15 ;  /* 0x000000110e0f7223 */ /* 0x000fe2000001000f */
[C---:B------:R-:W-:Y:S01]  /*21840*/  SHF.L.U32 R17, R12.reuse, 0x10, RZ ;  /* 0x000000100c117819 */ /* 0x040fe200000006ff */
[-C--:B------:R-:W-:Y:S01]  /*21850*/  FMUL.FTZ R7, R7, R48.reuse ;  /* 0x0000003007077220 */ /* 0x080fe20000410000 */
[----:B------:R-:W-:Y:S01]  /*21860*/  LOP3.LUT R12, R12, 0xffff0000, RZ, 0xc0, !PT ;  /* 0xffff00000c0c7812 */ /* 0x000fe200078ec0ff */
[----:B------:R-:W-:Y:S01]  /*21870*/  FFMA.FTZ R14, R13, R48, -R5 ;  /* 0x000000300d0e7223 */ /* 0x000fe20000010805 */
[C---:B------:R-:W-:Y:S01]  /*21880*/  LOP3.LUT R48, R9.reuse, 0xffff0000, RZ, 0xc0, !PT ;  /* 0xffff000009307812 */ /* 0x040fe200078ec0ff */
[----:B------:R-:W-:Y:S02]  /*21890*/  IMAD.U32 R28, R9, 0x10000, RZ ;  /* 0x00010000091c7824 */ /* 0x000fe400078e00ff */
[----:B------:R-:W-:-:S02]  /*218a0*/  FMUL.FTZ R5, R4, R12 ;  /* 0x0000000c04057220 */ /* 0x000fc40000410000 */
[C---:B------:R-:W-:Y:S02]  /*218b0*/  FMUL.FTZ R8, R3.reuse, R28 ;  /* 0x0000001c03087220 */ /* 0x040fe40000410000 */
[----:B------:R-:W-:Y:S02]  /*218c0*/  FMUL.FTZ R3, R3, R17 ;  /* 0x0000001103037220 */ /* 0x000fe40000410000 */
[----:B------:R-:W-:Y:S02]  /*218d0*/  FMUL.FTZ R9, R4, R48 ;  /* 0x0000003004097220 */ /* 0x000fe40000410000 */
[C---:B------:R-:W-:Y:S02]  /*218e0*/  FFMA.FTZ R4, R6.reuse, R28, R3 ;  /* 0x0000001c06047223 */ /* 0x040fe40000010003 */
[----:B------:R-:W-:Y:S02]  /*218f0*/  FFMA.FTZ R7, R13, R49, R7 ;  /* 0x000000310d077223 */ /* 0x000fe40000010007 */
[----:B------:R-:W-:Y:S01]  /*21900*/  FFMA.FTZ R8, R6, R17, -R8 ;  /* 0x0000001106087223 */ /* 0x000fe20000010808 */
[----:B------:R-:W-:Y:S01]  /*21910*/  F2FP.BF16.PACK_AB R6, R15, R16 ;  /* 0x000000100f06723e */ /* 0x000fe200000010ff */
[C---:B------:R-:W-:Y:S01]  /*21920*/  FFMA.FTZ R3, R2.reuse, R12, -R9 ;  /* 0x0000000c02037223 */ /* 0x040fe20000010809 */
[----:B------:R-:W-:Y:S01]  /*21930*/  F2FP.BF16.PACK_AB R7, R7, R14 ;  /* 0x0000000e0707723e */ /* 0x000fe200000010ff */
[----:B------:R-:W-:Y:S01]  /*21940*/  FFMA.FTZ R5, R2, R48, R5 ;  /* 0x0000003002057223 */ /* 0x000fe20000010005 */
[----:B------:R-:W-:-:S04]  /*21950*/  F2FP.BF16.PACK_AB R4, R4, R8 ;  /* 0x000000080404723e */ /* 0x000fc800000010ff */
[----:B------:R-:W-:-:S05]  /*21960*/  F2FP.BF16.PACK_AB R5, R5, R3 ;  /* 0x000000030505723e */ /* 0x000fca00000010ff */
[----:B------:R1:W-:Y:S02]  /*21970*/  ST.E.128 [R34.64], R4 ;  /* 0x0000000422007985 */ /* 0x0003e4000c101d04 */
.L_x_2526:
[----:B------:R-:W-:Y:S05]  /*21980*/  BSYNC B0 ;  /* 0x0000000000007941 */ /* 0x000fea0003800000 */
.L_x_2525:
[----:B------:R-:W-:Y:S01]  /*21990*/  IADD3 R2, R0, 0x10, RZ ;  /* 0x0000001000027810 */ /* 0x000fe20007ffe0ff */
[----:B------:R-:W-:Y:S03]  /*219a0*/  BSSY B0, `(.L_x_2527) ;  /* 0x0000036000007945 */ /* 0x000fe60003800000 */
[----:B------:R-:W-:-:S13]  /*219b0*/  ISETP.GE.AND P0, PT, R2, R29, PT ;  /* 0x0000001d0200720c */ /* 0x000fda0003f06270 */
[----:B------:R-:W-:Y:S05]  /*219c0*/  @P0 BRA `(.L_x_2528) ;  /* 0x0000033000000947 */ /* 0x000fea0003800000 */
[----:B------:R-:W-:Y:S01]  /*219d0*/  IADD3 R3, P0, R62, R63, RZ ;  /* 0x0000003f3e037210 */ /* 0x000fe20007f1e0ff */
[----:B------:R-:W-:-:S03]  /*219e0*/  ULDC.64 UR4, c[0x0][0x118] ;  /* 0x0000460000047ab9 */ /* 0x000fc60000000a00 */
[----:B-1----:R-:W-:Y:S02]  /*219f0*/  LEA.HI.X.SX32 R4, R62, RZ, 0x1, P0 ;  /* 0x000000ff3e047211 */ /* 0x002fe400000f0eff */
[----:B------:R-:W-:-:S04]  /*21a00*/  LEA R2, P0, R3, R26, 0x1 ;  /* 0x0000001a03027211 */ /* 0x000fc800078008ff */
[----:B------:R-:W-:-:S05]  /*21a10*/  LEA.HI.X R3, R3, R27, R4, 0x1, P0 ;  /* 0x0000001b03037211 */ /* 0x000fca00000f0c04 */
[----:B------:R-:W2:Y:S01]  /*21a20*/  LD.E.128 R4, [R2.64] ;  /* 0x0000000402047980 */ /* 0x000ea2000c101d00 */
        /* <DEDUP_REMOVED lines=17> */
[----:B------:R-:W-:-:S02]  /*21b40*/  FMUL.FTZ R18, R13, R19 ;  /* 0x000000130d127220 */ /* 0x000fc40000410000 */
[-C--:B------:R-:W-:Y:S02]  /*21b50*/  FMUL.FTZ R13, R13, R20.reuse ;  /* 0x000000140d0d7220 */ /* 0x080fe40000410000 */
[----:B------:R-:W-:Y:S02]  /*21b60*/  FFMA.FTZ R18, R17, R20, -R18 ;  /* 0x0000001411127223 */ /* 0x000fe40000010812 */
[----:B------:R-:W-:Y:S01]  /*21b70*/  IMAD.U32 R8, R4, 0x10000, RZ ;  /* 0x0001000004087824 */ /* 0x000fe200078e00ff */
[----:B------:R-:W-:Y:S01]  /*21b80*/  LOP3.LUT R4, R5, 0xffff0000, RZ, 0xc0, !PT ;  /* 0xffff000005047812 */ /* 0x000fe200078ec0ff */
[----:B------:R-:W-:Y:S02]  /*21b90*/  FMUL.FTZ R9, R12, R28 ;  /* 0x0000001c0c097220 */ /* 0x000fe40000410000 */
[----:B------:R-:W-:Y:S02]  /*21ba0*/  FFMA.FTZ R17, R17, R19, R13 ;  /* 0x0000001311117223 */ /* 0x000fe4000001000d */
[----:B------:R-:W-:-:S02]  /*21bb0*/  IMAD.U32 R6, R5, 0x10000, RZ ;  /* 0x0001000005067824 */ /* 0x000fc400078e00ff */
[C---:B------:R-:W-:Y:S01]  /*21bc0*/  IMAD.U32 R20, R14.reuse, 0x10000, RZ ;  /* 0x000100000e147824 */ /* 0x040fe200078e00ff */
[----:B------:R-:W-:Y:S01]  /*21bd0*/  LOP3.LUT R14, R14, 0xffff0000, RZ, 0xc0, !PT ;  /* 0xffff00000e0e7812 */ /* 0x000fe200078ec0ff */
[C---:B------:R-:W-:Y:S01]  /*21be0*/  IMAD.U32 R19, R15.reuse, 0x10000, RZ ;  /* 0x000100000f137824 */ /* 0x040fe200078e00ff */
[----:B------:R-:W-:Y:S01]  /*21bf0*/  LOP3.LUT R15, R15, 0xffff0000, RZ, 0xc0, !PT ;  /* 0xffff00000f0f7812 */ /* 0x000fe200078ec0ff */
[-C--:B------:R-:W-:Y:S02]  /*21c00*/  FMUL.FTZ R5, R12, R21.reuse ;  /* 0x000000150c057220 */ /* 0x080fe40000410000 */
[C---:B------:R-:W-:Y:S02]  /*21c10*/  FFMA.FTZ R12, R16.reuse, R21, -R9 ;  /* 0x00000015100c7223 */ /* 0x040fe40000010809 */
[----:B------:R-:W-:Y:S02]  /*21c20*/  FMUL.FTZ R9, R7, R20 ;  /* 0x0000001407097220 */ /* 0x000fe40000410000 */
[----:B------:R-:W-:-:S02]  /*21c30*/  FFMA.FTZ R16, R16, R28, R5 ;  /* 0x0000001c10107223 */ /* 0x000fc40000010005 */
[----:B------:R-:W-:Y:S02]  /*21c40*/  FMUL.FTZ R7, R7, R19 ;  /* 0x0000001307077220 */ /* 0x000fe40000410000 */
[C---:B------:R-:W-:Y:S02]  /*21c50*/  FMUL.FTZ R13, R4.reuse, R14 ;  /* 0x0000000e040d7220 */ /* 0x040fe40000410000 */
[----:B------:R-:W-:Y:S02]  /*21c60*/  FMUL.FTZ R5, R4, R15 ;  /* 0x0000000f04057220 */ /* 0x000fe40000410000 */
[C---:B------:R-:W-:Y:S02]  /*21c70*/  FFMA.FTZ R9, R8.reuse, R19, -R9 ;  /* 0x0000001308097223 */ /* 0x040fe40000010809 */
[----:B------:R-:W-:Y:S01]  /*21c80*/  FFMA.FTZ R4, R8, R20, R7 ;  /* 0x0000001408047223 */ /* 0x000fe20000010007 */
[----:B------:R-:W-:Y:S01]  /*21c90*/  F2FP.BF16.PACK_AB R7, R16, R12 ;  /* 0x0000000c1007723e */ /* 0x000fe200000010ff */
[----:B------:R-:W-:-:S02]  /*21ca0*/  FFMA.FTZ R8, R6, R15, -R13 ;  /* 0x0000000f06087223 */ /* 0x000fc4000001080d */
[----:B------:R-:W-:Y:S01]  /*21cb0*/  FFMA.FTZ R5, R6, R14, R5 ;  /* 0x0000000e06057223 */ /* 0x000fe20000010005 */
[----:B------:R-:W-:Y:S02]  /*21cc0*/  F2FP.BF16.PACK_AB R6, R17, R18 ;  /* 0x000000121106723e */ /* 0x000fe400000010ff */
[----:B------:R-:W-:Y:S02]  /*21cd0*/  F2FP.BF16.PACK_AB R4, R4, R9 ;  /* 0x000000090404723e */ /* 0x000fe400000010ff */
[----:B------:R-:W-:-:S05]  /*21ce0*/  F2FP.BF16.PACK_AB R5, R5, R8 ;  /* 0x000000080505723e */ /* 0x000fca00000010ff */
[----:B------:R1:W-:Y:S02]  /*21cf0*/  ST.E.128 [R2.64], R4 ;  /* 0x0000000402007985 */ /* 0x0003e4000c101d04 */
.L_x_2528:
[----:B------:R-:W-:Y:S05]  /*21d00*/  BSYNC B0 ;  /* 0x0000000000007941 */ /* 0x000fea0003800000 */
.L_x_2527:
[----:B-1----:R-:W-:Y:S01]  /*21d10*/  IADD3 R2, R0, 0x20, RZ ;  /* 0x0000002000027810 */ /* 0x002fe20007ffe0ff */
[----:B------:R-:W-:Y:S03]  /*21d20*/  BSSY B0, `(.L_x_2529) ;  /* 0x0000032000007945 */ /* 0x000fe60003800000 */
[----:B------:R-:W-:-:S13]  /*21d30*/  ISETP.GE.AND P0, PT, R2, R29, PT ;  /* 0x0000001d0200720c */ /* 0x000fda0003f06270 */
[----:B------:R-:W-:Y:S05]  /*21d40*/  @P0 BRA `(.L_x_2530) ;  /* 0x000002f000000947 */ /* 0x000fea0003800000 */
[----:B------:R-:W-:Y:S02]  /*21d50*/  ULDC.64 UR4, c[0x0][0x118] ;  /* 0x0000460000047ab9 */ /* 0x000fe40000000a00 */
[----:B------:R-:W2:Y:S01]  /*21d60*/  LD.E.128 R4, [R34.64+0x4000] ;  /* 0x0040000422047980 */ /* 0x000ea2000c101d00 */
[----:B------:R-:W-:Y:S02]  /*21d70*/  SHF.R.U32.HI R3, RZ, 0x10, R25 ;  /* 0x00000010ff037819 */ /* 0x000fe40000011619 */
[----:B------:R-:W-:Y:S02]  /*21d80*/  SHF.R.U32.HI R2, RZ, 0x10, R23 ;  /* 0x00000010ff027819 */ /* 0x000fe40000011617 */
[----:B------:R-:W-:Y:S02]  /*21d90*/  PRMT R3, R79, 0x5410, R3 ;  /* 0x000054104f037816 */ /* 0x000fe40000000003 */
[----:B------:R-:W-:Y:S02]  /*21da0*/  PRMT R2, R78, 0x5410, R2 ;  /* 0x000054104e027816 */ /* 0x000fe40000000002 */
[----:B------:R-:W-:-:S02]  /*21db0*/  SHF.L.U32 R18, R3, 0x10, RZ ;  /* 0x0000001003127819 */ /* 0x000fc400000006ff */
[----:B------:R-:W-:Y:S01]  /*21dc0*/  SHF.R.U64 R9, R22, 0x10, R23 ;  /* 0x0000001016097819 */ /* 0x000fe20000001217 */
        /* <DEDUP_REMOVED lines=26> */
[CC--:B------:R-:W-:Y:S02]  /*21f70*/  FMUL.FTZ R8, R3.reuse, R18.reuse ;  /* 0x0000001203087220 */ /* 0x0c0fe40000410000 */
        /* <DEDUP_REMOVED lines=11> */
[----:B------:R1:W-:Y:S02]  /*22030*/  ST.E.128 [R34.64+0x4000], R4 ;  /* 0x0040000422007985 */ /* 0x0003e4000c101d04 */
.L_x_2530:
[----:B------:R-:W-:Y:S05]  /*22040*/  BSYNC B0 ;  /* 0x0000000000007941 */ /* 0x000fea0003800000 */
.L_x_2529:
[----:B------:R-:W-:Y:S01]  /*22050*/  IADD3 R2, R0, 0x30, RZ ;  /* 0x0000003000027810 */ /* 0x000fe20007ffe0ff */
[----:B------:R-:W-:Y:S03]  /*22060*/  BSSY B0, `(.L_x_2531) ;  /* 0x0000037000007945 */ /* 0x000fe60003800000 */
[----:B------:R-:W-:-:S13]  /*22070*/  ISETP.GE.AND P0, PT, R2, R29, PT ;  /* 0x0000001d0200720c */ /* 0x000fda0003f06270 */
[----:B------:R-:W-:Y:S05]  /*22080*/  @P0 BRA `(.L_x_2532) ;  /* 0x0000034000000947 */ /* 0x000fea0003800000 */
[----:B------:R-:W-:Y:S01]  /*22090*/  IADD3 R2, R62, 0x2000, RZ ;  /* 0x000020003e027810 */ /* 0x000fe20007ffe0ff */
[----:B------:R-:W-:-:S03]  /*220a0*/  ULDC.64 UR4, c[0x0][0x118] ;  /* 0x0000460000047ab9 */ /* 0x000fc60000000a00 */
[----:B------:R-:W-:-:S04]  /*220b0*/  IADD3 R3, P0, R63, R2, RZ ;  /* 0x000000023f037210 */ /* 0x000fc80007f1e0ff */
        /* <DEDUP_REMOVED lines=49> */
.L_x_2532:
[----:B------:R-:W-:Y:S05]  /*223d0*/  BSYNC B0 ;  /* 0x0000000000007941 */ /* 0x000fea0003800000 */
.L_x_2531:
        /* <DEDUP_REMOVED lines=51> */
.L_x_2534:
[----:B------:R-:W-:Y:S05]  /*22710*/  BSYNC B0 ;  /* 0x0000000000007941 */ /* 0x000fea0003800000 */
.L_x_2533:
[----:B------:R-:W-:-:S04]  /*22720*/  IADD3 R2, R0, 0x50, RZ ;  /* 0x0000005000027810 */ /* 0x000fc80007ffe0ff */
        /* <DEDUP_REMOVED lines=54> */
.L_x_2524:
[----:B------:R-:W-:Y:S05]  /*22a90*/  BSYNC B1 ;  /* 0x0000000000017941 */ /* 0x000fea0003800000 */
.L_x_2523:
[----:B-1----:R-:W-:Y:S01]  /*22aa0*/  IADD3 R2, R69, 0x40, RZ ;  /* 0x0000004045027810 */ /* 0x002fe20007ffe0ff */
[----:B------:R-:W-:-:S03]  /*22ab0*/  IMAD.MOV.U32 R3, RZ, RZ, 0x0 ;  /* 0x00000000ff037424 */ /* 0x000fc600078e00ff */
[----:B------:R-:W-:Y:S01]  /*22ac0*/  ISETP.GE.AND P0, PT, R2, R68, PT ;  /* 0x000000440200720c */ /* 0x000fe20003f06270 */
[----:B------:R-:W-:-:S12]  /*22ad0*/  IMAD.MOV.U32 R2, RZ, RZ, R116 ;  /* 0x000000ffff027224 */ /* 0x000fd800078e0074 */
[----:B------:R-:W-:Y:S05]  /*22ae0*/  @P0 RET.REL.NODEC R2 `(_ZN7cutlass13device_kernelIN5flash19enable_sm80_to_sm89INS1_16FlashAttnFwdSm80INS1_25CollectiveMainloopFwdSm80ILi8ELi2ELb0EN4cute5tupleIJNS5_1CILi128EEENS7_ILi64EEENS7_ILi192EEEEEELi192ENS_10bfloat16_tEfNS_4arch4Sm80ELb0ELb1ELb0ELb1ELb1ELb1ELb1ELb1EEENS1_21CollectiveEpilogueFwdINS6_IJS8_SA_S9_EEENS6_IJNS7_ILi1EEESI_SI_EEESC_SE_Li256ELb1ELb1ELb1ELb0EEENS1_36VarlenDynamicPersistentTileSchedulerILi128ELi64ELi256ELi256ELb1ELb1ELb0ELb1ELb0ELb1EEEEEEEEEvNT_6ParamsE) ;  /* 0xfffdd51002000950 */ /* 0x000fea0003c3ffff */
[----:B------:R-:W-:Y:S01]  /*22af0*/  ISETP.GE.AND P0, PT, R0, R29, PT ;  /* 0x0000001d0000720c */ /* 0x000fe20003f06270 */
[----:B------:R-:W-:-:S12]  /*22b00*/  BSSY B0, `(.L_x_2535) ;  /* 0x0000031000007945 */ /* 0x000fd80003800000 */
        /* <DEDUP_REMOVED lines=48> */
.L_x_2536:
[----:B------:R-:W-:Y:S05]  /*22e10*/  BSYNC B0 ;  /* 0x0000000000007941 */ /* 0x000fea0003800000 */
.L_x_2535:
        /* <DEDUP_REMOVED lines=56> */
.L_x_2538:
[----:B------:R-:W-:Y:S05]  /*231a0*/  BSYNC B0 ;  /* 0x0000000000007941 */ /* 0x000fea0003800000 */
.L_x_2537:
        /* <DEDUP_REMOVED lines=51> */
.L_x_2540:
[----:B------:R-:W-:Y:S05]  /*234e0*/  BSYNC B0 ;  /* 0x0000000000007941 */ /* 0x000fea0003800000 */
.L_x_2539:
        /* <DEDUP_REMOVED lines=56> */
.L_x_2542:
[----:B------:R-:W-:Y:S05]  /*23870*/  BSYNC B0 ;  /* 0x0000000000007941 */ /* 0x000fea0003800000 */
.L_x_2541:
        /* <DEDUP_REMOVED lines=51> */
.L_x_2544:
[----:B------:R-:W-:Y:S05]  /*23bb0*/  BSYNC B0 ;  /* 0x0000000000007941 */ /* 0x000fea0003800000 */
.L_x_2543:
[----:B------:R-:W-:Y:S01]  /*23bc0*/  IADD3 R0, R0, 0x50, RZ ;  /* 0x0000005000007810 */ /* 0x000fe20007ffe0ff */
[----:B------:R-:W-:Y:S02]  /*23bd0*/  IMAD.MOV.U32 R2, RZ, RZ, R116 ;  /* 0x000000ffff027224 */ /* 0x000fe400078e0074 */
[----:B------:R-:W-:Y:S01]  /*23be0*/  IMAD.MOV.U32 R3, RZ, RZ, 0x0 ;  /* 0x00000000ff037424 */ /* 0x000fe200078e00ff */
[----:B------:R-:W-:-:S13]  /*23bf0*/  ISETP.GE.AND P0, PT, R0, R29, PT ;  /* 0x0000001d0000720c */ /* 0x000fda0003f06270 */
[----:B------:R-:W-:Y:S05]  /*23c00*/  @P0 RET.REL.NODEC R2 `(_ZN7cutlass13device_kernelIN5flash19enable_sm80_to_sm89INS1_16FlashAttnFwdSm80INS1_25CollectiveMainloopFwdSm80ILi8ELi2ELb0EN4cute5tupleIJNS5_1CILi128EEENS7_ILi64EEENS7_ILi192EEEEEELi192ENS_10bfloat16_tEfNS_4arch4Sm80ELb0ELb1ELb0ELb1ELb1ELb1ELb1ELb1EEENS1_21CollectiveEpilogueFwdINS6_IJS8_SA_S9_EEENS6_IJNS7_ILi1EEESI_SI_EEESC_SE_Li256ELb1ELb1ELb1ELb0EEENS1_36VarlenDynamicPersistentTileSchedulerILi128ELi64ELi256ELi256ELb1ELb1ELb0ELb1ELb0ELb1EEEEEEEEEvNT_6ParamsE) ;  /* 0xfffdc3f002000950 */ /* 0x000fea0003c3ffff */
[----:B------:R-:W-:Y:S01]  /*23c10*/  IADD3 R0, R62, 0x5000, RZ ;  /* 0x000050003e007810 */ /* 0x000fe20007ffe0ff */
[----:B------:R-:W-:-:S03]  /*23c20*/  ULDC.64 UR4, c[0x0][0x118] ;  /* 0x0000460000047ab9 */ /* 0x000fc60000000a00 */
[----:B------:R-:W-:-:S04]  /*23c30*/  IADD3 R3, P0, R63, R0, RZ ;  /* 0x000000003f037210 */ /* 0x000fc80007f1e0ff */
[----:B------:R-:W-:Y:S02]  /*23c40*/  LEA.HI.X.SX32 R0, R0, RZ, 0x1, P0 ;  /* 0x000000ff00007211 */ /* 0x000fe400000f0eff */
[----:B------:R-:W-:-:S04]  /*23c50*/  LEA R2, P0, R3, R26, 0x1 ;  /* 0x0000001a03027211 */ /* 0x000fc800078008ff */
[----:B------:R-:W-:-:S05]  /*23c60*/  LEA.HI.X R3, R3, R27, R0, 0x1, P0 ;  /* 0x0000001b03037211 */ /* 0x000fca00000f0c00 */
[----:B-1----:R-:W2:Y:S01]  /*23c70*/  LD.E.128 R4, [R2.64] ;  /* 0x0000000402047980 */ /* 0x002ea2000c101d00 */
[----:B------:R-:W-:Y:S02]  /*23c80*/  SHF.R.U32.HI R0, RZ, 0x10, R71 ;  /* 0x00000010ff007819 */ /* 0x000fe40000011647 */
[--C-:B------:R-:W-:Y:S02]  /*23c90*/  SHF.R.U32.HI R8, RZ, 0x10, R73.reuse ;  /* 0x00000010ff087819 */ /* 0x100fe40000011649 */
        /* <DEDUP_REMOVED lines=45> */
[----:B------:R-:W-:Y:S05]  /*23f70*/  RET.REL.NODEC R2 `(_ZN7cutlass13device_kernelIN5flash19enable_sm80_to_sm89INS1_16FlashAttnFwdSm80INS1_25CollectiveMainloopFwdSm80ILi8ELi2ELb0EN4cute5tupleIJNS5_1CILi128EEENS7_ILi64EEENS7_ILi192EEEEEELi192ENS_10bfloat16_tEfNS_4arch4Sm80ELb0ELb1ELb0ELb1ELb1ELb1ELb1ELb1EEENS1_21CollectiveEpilogueFwdINS6_IJS8_SA_S9_EEENS6_IJNS7_ILi1EEESI_SI_EEESC_SE_Li256ELb1ELb1ELb1ELb0EEENS1_36VarlenDynamicPersistentTileSchedulerILi128ELi64ELi256ELi256ELb1ELb1ELb0ELb1ELb0ELb1EEEEEEEEEvNT_6ParamsE) ;  /* 0xfffdc08002007950 */ /* 0x000fea0003c3ffff */
.L_x_2513:
[----:B-----5:R-:W-:Y:S01]  /*23f80*/  ISETP.NE.AND P0, PT, R24, 0x1, PT ;  /* 0x000000011800780c */ /* 0x020fe20003f05270 */
[----:B------:R-:W-:-:S12]  /*23f90*/  BSSY B0, `(.L_x_2545) ;  /* 0x0000007000007945 */ /* 0x000fd80003800000 */
[----:B------:R-:W-:Y:S05]  /*23fa0*/  @!P0 BRA `(.L_x_2546) ;  /* 0x0000005000008947 */ /* 0x000fea0003800000 */
[----:B------:R-:W-:Y:S02]  /*23fb0*/  ULDC.64 UR4, c[0x0][0x118] ;  /* 0x0000460000047ab9 */ /* 0x000fe40000000a00 */
[----:B------:R1:W2:Y:S04]  /*23fc0*/  LD.E R0, [R4.64+0x168] ;  /* 0x0001680404007980 */ /* 0x0002a8000c101900 */
[----:B-1----:R-:W3:Y:S01]  /*23fd0*/  LD.E R4, [R4.64+0x16c] ;  /* 0x00016c0404047980 */ /* 0x002ee2000c101900 */
[----:B--2---:R-:W-:-:S05]  /*23fe0*/  IMAD.HI.U32 R2, R2, R0, RZ ;  /* 0x0000000002027227 */ /* 0x004fca00078e00ff */
[----:B---3--:R-:W-:Y:S02]  /*23ff0*/  SHF.R.U32.HI R2, RZ, R4, R2 ;  /* 0x00000004ff027219 */ /* 0x008fe40000011602 */
.L_x_2546:
[----:B------:R-:W-:Y:S05]  /*24000*/  BSYNC B0 ;  /* 0x0000000000007941 */ /* 0x000fea0003800000 */
.L_x_2545:
        /* <DEDUP_REMOVED lines=18> */
.L_x_2567:
[----:B------:R-:W-:Y:S05]  /*24130*/  BRA.DIV ~URZ, `(.L_x_2548) ;  /* 0x00003f227f007947 */ /* 0x000fea000b800000 */
[----:B------:R3:W4:Y:S01]  /*24140*/  SHFL.IDX PT, R8, R25, RZ, 0x1c1f ;  /* 0x001c1fff19087589 */ /* 0x00072200000e0000 */
[----:B--2---:R-:W-:-:S03]  /*24150*/  MOV R9, R0 ;  /* 0x0000000000097202 */ /* 0x004fc60000000f00 */
[----:B------:R3:W2:Y:S04]  /*24160*/  SHFL.IDX PT, R16, R22, RZ, 0x1c1f ;  /* 0x001c1fff16107589 */ /* 0x0006a800000e0000 */
[----:B------:R3:W1:Y:S02]  /*24170*/  SHFL.IDX PT, R2, R30, RZ, 0x1c1f ;  /* 0x001c1fff1e027589 */ /* 0x00066400000e0000 */
.L_x_2568:
        /* <DEDUP_REMOVED lines=18> */
[C---:B------:R-:W-:Y:S01]  /*242a0*/  ISETP.GE.AND P0, PT, R68.reuse, R29, PT ;  /* 0x0000001d4400720c */ /* 0x040fe20003f06270 */
[----:B------:R-:W-:Y:S01]  /*242b0*/  CS2R R14, SRZ ;  /* 0x00000000000e7805 */ /* 0x000fe2000001ff00 */
[----:B------:R-:W-:Y:S01]  /*242c0*/  CS2R R12, SRZ ;  /* 0x00000000000c7805 */ /* 0x000fe2000001ff00 */
[----:B------:R-:W-:Y:S01]  /*242d0*/  CS2R R6, SRZ ;  /* 0x0000000000067805 */ /* 0x000fe2000001ff00 */
[----:B------:R-:W-:Y:S01]  /*242e0*/  CS2R R4, SRZ ;  /* 0x0000000000047805 */ /* 0x000fe2000001ff00 */
[C---:B------:R-:W-:Y:S01]  /*242f0*/  IADD3 R20, R68.reuse, 0x20, RZ ;  /* 0x0000002044147810 */ /* 0x040fe20007ffe0ff */
[----:B------:R-:W-:Y:S01]  /*24300*/  ULDC.64 UR4, c[0x0][0x118] ;  /* 0x0000460000047ab9 */ /* 0x000fe20000000a00 */
[----:B------:R-:W-:-:S06]  /*24310*/  IADD3 R21, R68, 0x40, RZ ;  /* 0x0000004044157810 */ /* 0x000fcc0007ffe0ff */
[----:B----4-:R-:W-:-:S04]  /*24320*/  @!P0 IMAD.WIDE R18, R68, 0x2, R8 ;  /* 0x0000000244128825 */ /* 0x010fc800078e0208 */
[----:B-1----:R-:W-:Y:S01]  /*24330*/  @!P0 IMAD.WIDE R16, R68, 0x2, R2 ;  /* 0x0000000244108825 */ /* 0x002fe200078e0202 */
[----:B------:R1:W5:Y:S01]  /*24340*/  @!P0 LD.E.128 R12, [R18.64] ;  /* 0x00000004120c8980 */ /* 0x000362000c101d00 */
[----:B------:R-:W-:-:S03]  /*24350*/  ISETP.GE.AND P1, PT, R20, R29, PT ;  /* 0x0000001d1400720c */ /* 0x000fc60003f26270 */
[----:B------:R2:W5:Y:S01]  /*24360*/  @!P0 LD.E.128 R4, [R16.64] ;  /* 0x0000000410048980 */ /* 0x000562000c101d00 */
        /* <DEDUP_REMOVED lines=8> */
[----:B------:R-:W-:-:S05]  /*243f0*/  CS2R R56, SRZ ;  /* 0x0000000000387805 */ /* 0x000fca000001ff00 */
[----:B------:R-:W-:-:S04]  /*24400*/  @!P0 SHF.R.S32.HI R0, RZ, 0x1f, R21 ;  /* 0x0000001fff008819 */ /* 0x000fc80000011415 */
[----:B------:R-:W-:-:S04]  /*24410*/  @!P0 LEA.HI R0, R0, R21, RZ, 0x3 ;  /* 0x0000001500008211 */ /* 0x000fc800078f18ff */
[----:B------:R-:W-:Y:S02]  /*24420*/  @!P0 LOP3.LUT R0, R0, 0xfffffff8, RZ, 0xc0, !PT ;  /* 0xfffffff800008812 */ /* 0x000fe400078ec0ff */
[----:B--2---:R-:W-:-:S03]  /*24430*/  @!P1 SHF.R.S32.HI R16, RZ, 0x1f, R20 ;  /* 0x0000001fff109819 */ /* 0x004fc60000011414 */
[----:B-1----:R-:W-:Y:S01]  /*24440*/  @!P0 IMAD.WIDE R18, R0, 0x2, R8 ;  /* 0x0000000200128825 */ /* 0x002fe200078e0208 */
[----:B------:R-:W-:-:S04]  /*24450*/  @!P1 LEA.HI R16, R16, R20, RZ, 0x3 ;  /* 0x0000001410109211 */ /* 0x000fc800078f18ff */
[----:B------:R1:W5:Y:S01]  /*24460*/  @!P0 LD.E.128 R52, [R18.64] ;  /* 0x0000000412348980 */ /* 0x000362000c101d00 */
[----:B------:R-:W-:-:S05]  /*24470*/  @!P1 LOP3.LUT R16, R16, 0xfffffff8, RZ, 0xc0, !PT ;  /* 0xfffffff810109812 */ /* 0x000fca00078ec0ff */
[----:B------:R-:W-:-:S04]  /*24480*/  @!P1 IMAD.WIDE R20, R16, 0x2, R8 ;  /* 0x0000000210149825 */ /* 0x000fc800078e0208 */
[--C-:B------:R-:W-:Y:S01]  /*24490*/  @!P1 IMAD.WIDE R8, R16, 0x2, R2.reuse ;  /* 0x0000000210089825 */ /* 0x100fe200078e0202 */
[----:B------:R1:W5:Y:S03]  /*244a0*/  @!P1 LD.E.128 R40, [R20.64] ;  /* 0x0000000414289980 */ /* 0x000366000c101d00 */
[----:B------:R-:W-:Y:S01]  /*244b0*/  @!P0 IMAD.WIDE R2, R0, 0x2, R2 ;  /* 0x0000000200028825 */ /* 0x000fe200078e0202 */
[----:B------:R1:W5:Y:S04]  /*244c0*/  @!P1 LD.E.128 R44, [R8.64] ;  /* 0x00000004082c9980 */ /* 0x000368000c101d00 */
[----:B------:R1:W5:Y:S02]  /*244d0*/  @!P0 LD.E.128 R56, [R2.64] ;  /* 0x0000000402388980 */ /* 0x000364000c101d00 */
.L_x_2550:
[----:B------:R-:W-:Y:S05]  /*244e0*/  BSYNC B0 ;  /* 0x0000000000007941 */ /* 0x000fea0003800000 */
.L_x_2549:
[----:B-1--45:R-:W-:Y:S01]  /*244f0*/  IMAD.MOV.U32 R8, RZ, RZ, R54 ;  /* 0x000000ffff087224 */ /* 0x032fe200078e0036 */
[----:B------:R-:W-:Y:S01]  /*24500*/  MOV R0, R53 ;  /* 0x0000003500007202 */ /* 0x000fe20000000f00 */
[----:B------:R-:W-:-:S02]  /*24510*/  IMAD.MOV.U32 R3, RZ, RZ, R55 ;  /* 0x000000ffff037224 */ /* 0x000fc400078e0037 */
        /* <DEDUP_REMOVED lines=39> */
.L_x_2569:
        /* <DEDUP_REMOVED lines=24> */
[----:B--2-4-:R-:W-:-:S04]  /*24910*/  @!P0 IMAD.WIDE R18, R68, 0x2, R8 ;  /* 0x0000000244128825 */ /* 0x014fc800078e0208 */
        /* <DEDUP_REMOVED lines=27> */
.L_x_2553:
[----:B------:R-:W-:Y:S05]  /*24ad0*/  BSYNC B0 ;  /* 0x0000000000007941 */ /* 0x000fea0003800000 */
.L_x_2552:
[----:B-1----:R-:W3:Y:S01]  /*24ae0*/  LDL.64 R2, [R27+0x20] ;  /* 0x000020001b027983 */ /* 0x002ee20000100a00 */
[----:B------:R-:W-:-:S04]  /*24af0*/  DEPBAR.LE SB0, 0x3 ;  /* 0x000080c00000791a */ /* 0x000fc80000000000 */
[----:B--2-4-:R-:W2:Y:S01]  /*24b00*/  LDL.64 R8, [R27+0x28] ;  /* 0x000028001b087983 */ /* 0x014ea20000100a00 */
[----:B------:R-:W-:Y:S01]  /*24b10*/  WARPSYNC 0xffffffff ;  /* 0xffffffff00007948 */ /* 0x000fe20003800000 */
[----:B------:R-:W-:Y:S02]  /*24b20*/  ULDC.64 UR4, c[0x0][0x118] ;  /* 0x0000460000047ab9 */ /* 0x000fe40000000a00 */
[----:B------:R-:W-:Y:S01]  /*24b30*/  BAR.SYNC.DEFER_BLOCKING 0x0 ;  /* 0x0000000000007b1d */ /* 0x000fe20000010000 */
[----:B-----5:R-:W-:-:S05]  /*24b40*/  MOV R0, R85 ;  /* 0x0000005500007202 */ /* 0x020fca0000000f00 */
[----:B---3--:R1:W3:Y:S04]  /*24b50*/  LD.E R16, [R2.64] ;  /* 0x0000000402107980 */ /* 0x0082e8000c101900 */
[----:B--2---:R2:W5:Y:S01]  /*24b60*/  LD.E.64 R50, [R8.64] ;  /* 0x0000000408327980 */ /* 0x004562000c101b00 */
[----:B------:R-:W-:Y:S01]  /*24b70*/  BSSY B1, `(.L_x_2554) ;  /* 0x0000194000017945 */ /* 0x000fe20003800000 */
[----:B-1----:R-:W-:Y:S02]  /*24b80*/  IMAD.MOV.U32 R3, RZ, RZ, R87 ;  /* 0x000000ffff037224 */ /* 0x002fe400078e0057 */
[----:B------:R-:W-:Y:S02]  /*24b90*/  IMAD.MOV.U32 R2, RZ, RZ, R84 ;  /* 0x000000ffff027224 */ /* 0x000fe400078e0054 */
[----:B--2---:R-:W-:-:S03]  /*24ba0*/  IMAD.MOV.U32 R8, RZ, RZ, R86 ;  /* 0x000000ffff087224 */ /* 0x004fc600078e0056 */
        /* <DEDUP_REMOVED lines=30> */
[----:B---3--:R-:W-:-:S05]  /*24d90*/  IMAD R8, R16, -0x80, R24 ;  /* 0xffffff8010087824 */ /* 0x008fca00078e0218 */
        /* <DEDUP_REMOVED lines=10> */
[----:B------:R-:W-:Y:S01]  /*24e40*/  LEA.HI R2, R105, R49, RZ, 0x5 ;  /* 0x0000003169027211 */ /* 0x000fe200078f28ff */
[----:B------:R-:W-:Y:S01]  /*24e50*/  ULDC.64 UR4, c[0x0][0x118] ;  /* 0x0000460000047ab9 */ /* 0x000fe20000000a00 */
[----:B------:R-:W-:Y:S01]  /*24e60*/  SHF.R.S32.HI R17, RZ, 0x1f, R8 ;  /* 0x0000001fff117819 */ /* 0x000fe20000011408 */
[----:B------:R-:W-:Y:S01]  /*24e70*/  IMAD.SHL.U32 R9, R8, 0x8, RZ ;  /* 0x0000000808097824 */ /* 0x000fe200078e00ff */
[----:B------:R-:W-:Y:S01]  /*24e80*/  LOP3.LUT R0, R0, 0x1c0, RZ, 0xc0, !PT ;  /* 0x000001c000007812 */ /* 0x000fe200078ec0ff */
[----:B------:R-:W-:Y:S01]  /*24e90*/  IMAD.SHL.U32 R2, R2, 0x10, RZ ;  /* 0x0000001002027824 */ /* 0x000fe200078e00ff */
[----:B------:R-:W-:Y:S02]  /*24ea0*/  LEA.HI R8, R17, R8, RZ, 0x3 ;  /* 0x0000000811087211 */ /* 0x000fe400078f18ff */
[----:B------:R-:W-:-:S02]  /*24eb0*/  LOP3.LUT R16, R0, 0x38, R68, 0xf8, !PT ;  /* 0x0000003800107812 */ /* 0x000fc400078ef844 */
[----:B------:R-:W-:Y:S02]  /*24ec0*/  SHF.R.U32.HI R3, RZ, 0x3, R0 ;  /* 0x00000003ff037819 */ /* 0x000fe40000011600 */
[----:B------:R-:W-:Y:S01]  /*24ed0*/  LOP3.LUT R9, R0, 0x38, R9, 0xf8, !PT ;  /* 0x0000003800097812 */ /* 0x000fe200078ef809 */
[----:B------:R-:W-:Y:S01]  /*24ee0*/  IMAD.SHL.U32 R0, R8, 0x400, RZ ;  /* 0x0000040008007824 */ /* 0x000fe200078e00ff */
[----:B------:R-:W-:-:S04]  /*24ef0*/  LOP3.LUT R2, R2, 0xfffffe00, RZ, 0xc0, !PT ;  /* 0xfffffe0002027812 */ /* 0x000fc800078ec0ff */
[----:B------:R-:W-:Y:S02]  /*24f00*/  LOP3.LUT R16, R2, R16, R3, 0xf6, !PT ;  /* 0x0000001002107212 */ /* 0x000fe400078ef603 */
[----:B------:R-:W-:Y:S02]  /*24f10*/  LOP3.LUT R3, R9, R3, RZ, 0x3c, !PT ;  /* 0x0000000309037212 */ /* 0x000fe400078e3cff */
[----:B------:R-:W-:Y:S01]  /*24f20*/  LOP3.LUT R0, R0, 0xffffe000, RZ, 0xc0, !PT ;  /* 0xffffe00000007812 */ /* 0x000fe200078ec0ff */
[----:B-----5:R-:W-:-:S03]  /*24f30*/  IMAD.WIDE.U32 R38, R16, 0x2, R50 ;  /* 0x0000000210267825 */ /* 0x020fc600078e0032 */
[----:B------:R-:W-:Y:S02]  /*24f40*/  IADD3 R0, R3, R0, R2 ;  /* 0x0000000003007210 */ /* 0x000fe40007ffe002 */
[----:B------:R-:W2:Y:S03]  /*24f50*/  LD.E.128 R20, [R38.64] ;  /* 0x0000000426147980 */ /* 0x000ea6000c101d00 */
[----:B------:R-:W-:-:S05]  /*24f60*/  IMAD.WIDE.U32 R36, R0, 0x2, R50 ;  /* 0x0000000200247825 */ /* 0x000fca00078e0032 */
[----:B------:R-:W3:Y:S01]  /*24f70*/  LD.E.128 R16, [R36.64] ;  /* 0x0000000424107980 */ /* 0x000ee2000c101d00 */
[--C-:B------:R-:W-:Y:S02]  /*24f80*/  SHF.R.U64 R4, R4, 0x10, R5.reuse ;  /* 0x0000001004047819 */ /* 0x100fe40000001205 */
[----:B------:R-:W-:Y:S02]  /*24f90*/  SHF.R.U32.HI R3, RZ, 0x10, R5 ;  /* 0x00000010ff037819 */ /* 0x000fe40000011605 */
[--C-:B------:R-:W-:Y:S02]  /*24fa0*/  SHF.R.U64 R5, R6, 0x10, R7.reuse ;  /* 0x0000001006057819 */ /* 0x100fe40000001207 */
[----:B------:R-:W-:Y:S02]  /*24fb0*/  SHF.R.U32.HI R6, RZ, 0x10, R7 ;  /* 0x00000010ff067819 */ /* 0x000fe40000011607 */
[----:B------:R-:W-:Y:S02]  /*24fc0*/  SHF.R.U64 R8, R12, 0x10, R13 ;  /* 0x000000100c087819 */ /* 0x000fe4000000120d */
[----:B------:R-:W-:-:S02]  /*24fd0*/  PRMT R27, R26, 0x5432, R4 ;  /* 0x000054321a1b7816 */ /* 0x000fc40000000004 */
[C---:B------:R-:W-:Y:S02]  /*24fe0*/  PRMT R25, R33.reuse, 0x5432, R5 ;  /* 0x0000543221197816 */ /* 0x040fe40000000005 */
[----:B------:R-:W-:Y:S02]  /*24ff0*/  PRMT R24, R33, 0x5410, R6 ;  /* 0x0000541021187816 */ /* 0x000fe40000000006 */
[--C-:B------:R-:W-:Y:S02]  /*25000*/  SHF.R.U64 R9, R14, 0x10, R15.reuse ;  /* 0x000000100e097819 */ /* 0x100fe4000000120f */
[----:B------:R-:W-:Y:S02]  /*25010*/  SHF.R.U32.HI R2, RZ, 0x10, R15 ;  /* 0x00000010ff027819 */ /* 0x000fe4000001160f */
[----:B------:R-:W-:Y:S02]  /*25020*/  PRMT R32, R32, 0x5410, R8 ;  /* 0x0000541020207816 */ /* 0x000fe40000000008 */
[----:B------:R-:W-:-:S02]  /*25030*/  SHF.R.U32.HI R0, RZ, 0x10, R13 ;  /* 0x00000010ff007819 */ /* 0x000fc4000001160d */
[----:B------:R-:W-:Y:S02]  /*25040*/  PRMT R26, R26, 0x5410, R3 ;  /* 0x000054101a1a7816 */ /* 0x000fe40000000003 */
[----:B------:R-:W-:Y:S02]  /*25050*/  PRMT R31, R31, 0x5410, R0 ;  /* 0x000054101f1f7816 */ /* 0x000fe40000000000 */
[C---:B------:R-:W-:Y:S02]  /*25060*/  PRMT R30, R70.reuse, 0x5432, R9 ;  /* 0x00005432461e7816 */ /* 0x040fe40000000009 */
[----:B------:R-:W-:Y:S01]  /*25070*/  PRMT R28, R70, 0x5410, R2 ;  /* 0x00005410461c7816 */ /* 0x000fe20000000002 */
[C---:B--2---:R-:W-:Y:S01]  /*25080*/  IMAD.U32 R34, R20.reuse, 0x10000, RZ ;  /* 0x0001000014227824 */ /* 0x044fe200078e00ff */
[----:B------:R-:W-:Y:S01]  /*25090*/  LOP3.LUT R33, R20, 0xffff0000, RZ, 0xc0, !PT ;  /* 0xffff000014217812 */ /* 0x000fe200078ec0ff */
[C---:B------:R-:W-:Y:S01]  /*250a0*/  IMAD.U32 R20, R21.reuse, 0x10000, RZ ;  /* 0x0001000015147824 */ /* 0x040fe200078e00ff */
[----:B------:R-:W-:Y:S01]  /*250b0*/  LOP3.LUT R15, R21, 0xffff0000, RZ, 0xc0, !PT ;  /* 0xffff0000150f7812 */ /* 0x000fe200078ec0ff */
[----:B------:R-:W-:Y:S01]  /*250c0*/  IMAD.U32 R12, R23, 0x10000, RZ ;  /* 0x00010000170c7824 */ /* 0x000fe200078e00ff */
[----:B------:R-:W-:Y:S01]  /*250d0*/  SHF.L.U32 R21, R27, 0x10, RZ ;  /* 0x000000101b157819 */ /* 0x000fe200000006ff */
[----:B------:R-:W-:Y:S01]  /*250e0*/  IMAD.U32 R14, R22, 0x10000, RZ ;  /* 0x00010000160e7824 */ /* 0x000fe200078e00ff */
[----:B------:R-:W-:Y:S01]  /*250f0*/  LOP3.LUT R9, R23, 0xffff0000, RZ, 0xc0, !PT ;  /* 0xffff000017097812 */ /* 0x000fe200078ec0ff */
[C---:B---3--:R-:W-:Y:S01]  /*25100*/  IMAD.U32 R8, R16.reuse, 0x10000, RZ ;  /* 0x0001000010087824 */ /* 0x048fe200078e00ff */
[----:B------:R-:W-:Y:S01]  /*25110*/  LOP3.LUT R7, R16, 0xffff0000, RZ, 0xc0, !PT ;  /* 0xffff000010077812 */ /* 0x000fe200078ec0ff */
[C---:B------:R-:W-:Y:S01]  /*25120*/  IMAD.U32 R6, R17.reuse, 0x10000, RZ ;  /* 0x0001000011067824 */ /* 0x040fe200078e00ff */
[----:B------:R-:W-:Y:S01]  /*25130*/  LOP3.LUT R5, R17, 0xffff0000, RZ, 0xc0, !PT ;  /* 0xffff000011057812 */ /* 0x000fe200078ec0ff */
[----:B------:R-:W-:Y:S01]  /*25140*/  IMAD.U32 R17, R32, 0x10000, RZ ;  /* 0x0001000020117824 */ /* 0x000fe200078e00ff */
[----:B------:R-:W-:Y:S01]  /*25150*/  LOP3.LUT R23, R27, 0xffff0000, RZ, 0xc0, !PT ;  /* 0xffff00001b177812 */ /* 0x000fe200078ec0ff */
[----:B------:R-:W-:Y:S01]  /*25160*/  FMUL.FTZ R16, R8, R21 ;  /* 0x0000001508107220 */ /* 0x000fe20000410000 */
[----:B------:R-:W-:Y:S01]  /*25170*/  LOP3.LUT R3, R18, 0xffff0000, RZ, 0xc0, !PT ;  /* 0xffff000012037812 */ /* 0x000fe200078ec0ff */
[-C--:B------:R-:W-:Y:S01]  /*25180*/  FMUL.FTZ R8, R8, R17.reuse ;  /* 0x0000001108087220 */ /* 0x080fe20000410000 */
[C---:B------:R-:W-:Y:S01]  /*25190*/  LOP3.LUT R0, R19.reuse, 0xffff0000, RZ, 0xc0, !PT ;  /* 0xffff000013007812 */ /* 0x040fe200078ec0ff */
[----:B------:R-:W-:Y:S01]  /*251a0*/  FFMA.FTZ R35, R34, R17, -R16 ;  /* 0x0000001122237223 */ /* 0x000fe20000010810 */
[----:B------:R-:W-:Y:S01]  /*251b0*/  LOP3.LUT R17, R32, 0xffff0000, RZ, 0xc0, !PT ;  /* 0xffff000020117812 */ /* 0x000fe200078ec0ff */
[----:B------:R-:W-:Y:S01]  /*251c0*/  IMAD.U32 R4, R18, 0x10000, RZ ;  /* 0x0001000012047824 */ /* 0x000fe200078e00ff */
[----:B------:R-:W-:Y:S01]  /*251d0*/  LOP3.LUT R32, R26, 0xffff0000, RZ, 0xc0, !PT ;  /* 0xffff00001a207812 */ /* 0x000fe200078ec0ff */
[----:B------:R-:W-:Y:S01]  /*251e0*/  IMAD.U32 R2, R19, 0x10000, RZ ;  /* 0x0001000013027824 */ /* 0x000fe200078e00ff */
[----:B------:R-:W-:Y:S01]  /*251f0*/  LOP3.LUT R13, R22, 0xffff0000, RZ, 0xc0, !PT ;  /* 0xffff0000160d7812 */ /* 0x000fe200078ec0ff */
[----:B------:R-:W-:-:S02]  /*25200*/  IMAD.U32 R18, R26, 0x10000, RZ ;  /* 0x000100001a127824 */ /* 0x000fc400078e00ff */
[----:B------:R-:W-:Y:S02]  /*25210*/  IMAD.U32 R19, R31, 0x10000, RZ ;  /* 0x000100001f137824 */ /* 0x000fe400078e00ff */
[----:B------:R-:W-:Y:S02]  /*25220*/  FFMA.FTZ R27, R34, R21, R8 ;  /* 0x00000015221b7223 */ /* 0x000fe40000010008 */
[C---:B------:R-:W-:Y:S02]  /*25230*/  FMUL.FTZ R16, R7.reuse, R23 ;  /* 0x0000001707107220 */ /* 0x040fe40000410000 */
[----:B------:R-:W-:Y:S02]  /*25240*/  FMUL.FTZ R8, R7, R17 ;  /* 0x0000001107087220 */ /* 0x000fe40000410000 */
[C---:B------:R-:W-:Y:S02]  /*25250*/  FMUL.FTZ R7, R6.reuse, R18 ;  /* 0x0000001206077220 */ /* 0x040fe40000410000 */
[----:B------:R-:W-:-:S02]  /*25260*/  FMUL.FTZ R6, R6, R19 ;  /* 0x0000001306067220 */ /* 0x000fc40000410000 */
[----:B------:R-:W-:Y:S01]  /*25270*/  FFMA.FTZ R19, R20, R19, -R7 ;  /* 0x0000001314137223 */ /* 0x000fe20000010807 */
[----:B------:R-:W-:Y:S01]  /*25280*/  LOP3.LUT R7, R31, 0xffff0000, RZ, 0xc0, !PT ;  /* 0xffff00001f077812 */ /* 0x000fe200078ec0ff */
[----:B------:R-:W-:Y:S01]  /*25290*/  FFMA.FTZ R22, R33, R17, -R16 ;  /* 0x0000001121167223 */ /* 0x000fe20000010810 */
[----:B------:R-:W-:Y:S01]  /*252a0*/  SHF.L.U32 R16, R30, 0x10, RZ ;  /* 0x000000101e107819 */ /* 0x000fe200000006ff */
[----:B------:R-:W-:Y:S02]  /*252b0*/  FFMA.FTZ R18, R20, R18, R6 ;  /* 0x0000001214127223 */ /* 0x000fe40000010006 */
[----:B------:R-:W-:Y:S02]  /*252c0*/  FMUL.FTZ R6, R5, R32 ;  /* 0x0000002005067220 */ /* 0x000fe40000410000 */
[C---:B------:R-:W-:Y:S01]  /*252d0*/  IMAD.U32 R20, R25.reuse, 0x10000, RZ ;  /* 0x0001000019147824 */ /* 0x040fe200078e00ff */
[----:B------:R-:W-:Y:S01]  /*252e0*/  LOP3.LUT R25, R25, 0xffff0000, RZ, 0xc0, !PT ;  /* 0xffff000019197812 */ /* 0x000fe200078ec0ff */
[----:B------:R-:W-:Y:S01]  /*252f0*/  FFMA.FTZ R21, R33, R23, R8 ;  /* 0x0000001721157223 */ /* 0x000fe20000010008 */
[----:B------:R-:W-:Y:S01]  /*25300*/  LOP3.LUT R23, R24, 0xffff0000, RZ, 0xc0, !PT ;  /* 0xffff000018177812 */ /* 0x000fe200078ec0ff */
[----:B------:R-:W-:-:S02]  /*25310*/  FFMA.FTZ R17, R15, R7, -R6 ;  /* 0x000000070f117223 */ /* 0x000fc40000010806 */
[----:B------:R-:W-:Y:S02]  /*25320*/  IMAD.U32 R26, R24, 0x10000, RZ ;  /* 0x00010000181a7824 */ /* 0x000fe400078e00ff */
[----:B------:R-:W-:Y:S02]  /*25330*/  FMUL.FTZ R5, R5, R7 ;  /* 0x0000000705057220 */ /* 0x000fe40000410000 */
[----:B------:R-:W-:Y:S02]  /*25340*/  IMAD.U32 R8, R28, 0x10000, RZ ;  /* 0x000100001c087824 */ /* 0x000fe400078e00ff */
[C---:B------:R-:W-:Y:S02]  /*25350*/  FMUL.FTZ R6, R4.reuse, R16 ;  /* 0x0000001004067220 */ /* 0x040fe40000410000 */
[----:B------:R-:W-:Y:S02]  /*25360*/  FMUL.FTZ R7, R4, R20 ;  /* 0x0000001404077220 */ /* 0x000fe40000410000 */
[----:B------:R-:W-:-:S02]  /*25370*/  FMUL.FTZ R4, R2, R26 ;  /* 0x0000001a02047220 */ /* 0x000fc40000410000 */
[----:B------:R-:W-:Y:S01]  /*25380*/  FFMA.FTZ R6, R14, R20, R6 ;  /* 0x000000140e067223 */ /* 0x000fe20000010006 */
[----:B------:R-:W-:Y:S01]  /*25390*/  LOP3.LUT R20, R30, 0xffff0000, RZ, 0xc0, !PT ;  /* 0xffff00001e147812 */ /* 0x000fe200078ec0ff */
[----:B------:R-:W-:Y:S02]  /*253a0*/  FMUL.FTZ R2, R2, R8 ;  /* 0x0000000802027220 */ /* 0x000fe40000410000 */
[----:B------:R-:W-:Y:S01]  /*253b0*/  FFMA.FTZ R16, R14, R16, -R7 ;  /* 0x000000100e107223 */ /* 0x000fe20000010807 */
[----:B------:R-:W-:Y:S01]  /*253c0*/  LOP3.LUT R14, R28, 0xffff0000, RZ, 0xc0, !PT ;  /* 0xffff00001c0e7812 */ /* 0x000fe200078ec0ff */
[----:B------:R-:W-:Y:S02]  /*253d0*/  FFMA.FTZ R5, R15, R32, R5 ;  /* 0x000000200f057223 */ /* 0x000fe40000010005 */
[C---:B------:R-:W-:Y:S02]  /*253e0*/  FFMA.FTZ R15, R12.reuse, R8, -R4 ;  /* 0x000000080c0f7223 */ /* 0x040fe40000010804 */
[----:B------:R-:W-:Y:S01]  /*253f0*/  FFMA.FTZ R8, R12, R26, R2 ;  /* 0x0000001a0c087223 */ /* 0x000fe20000010002 */
[----:B------:R-:W-:Y:S01]  /*25400*/  F2FP.BF16.PACK_AB R12, R22, R35 ;  /* 0x00000023160c723e */ /* 0x000fe200000010ff */
[----:B------:R-:W-:Y:S01]  /*25410*/  FMUL.FTZ R2, R3, R25 ;  /* 0x0000001903027220 */ /* 0x000fe20000410000 */
[----:B------:R-:W-:Y:S01]  /*25420*/  F2FP.BF16.PACK_AB R5, R5, R18 ;  /* 0x000000120505723e */ /* 0x000fe200000010ff */
[----:B------:R-:W-:-:S02]  /*25430*/  FMUL.FTZ R3, R3, R20 ;  /* 0x0000001403037220 */ /* 0x000fc40000410000 */
[C---:B------:R-:W-:Y:S02]  /*25440*/  FMUL.FTZ R7, R0.reuse, R23 ;  /* 0x0000001700077220 */ /* 0x040fe40000410000 */
[----:B------:R-:W-:Y:S02]  /*25450*/  FMUL.FTZ R4, R0, R14 ;  /* 0x0000000e00047220 */ /* 0x000fe40000410000 */
[C---:B------:R-:W-:Y:S02]  /*25460*/  FFMA.FTZ R2, R13.reuse, R20, -R2 ;  /* 0x000000140d027223 */ /* 0x040fe40000010802 */
[----:B------:R-:W-:Y:S01]  /*25470*/  FFMA.FTZ R0, R13, R25, R3 ;  /* 0x000000190d007223 */ /* 0x000fe20000010003 */
[----:B------:R-:W-:Y:S01]  /*25480*/  F2FP.BF16.PACK_AB R13, R17, R19 ;  /* 0x00000013110d723e */ /* 0x000fe200000010ff */
[C---:B------:R-:W-:Y:S01]  /*25490*/  FFMA.FTZ R7, R9.reuse, R14, -R7 ;  /* 0x0000000e09077223 */ /* 0x040fe20000010807 */
        /* <DEDUP_REMOVED lines=8> */
.L_x_2557:
[----:B------:R-:W-:Y:S05]  /*25520*/  BSYNC B0 ;  /* 0x0000000000007941 */ /* 0x000fea0003800000 */
.L_x_2556:
[----:B------:R-:W-:Y:S01]  /*25530*/  IADD3 R3, R68, 0x20, RZ ;  /* 0x0000002044037810 */ /* 0x000fe20007ffe0ff */
[----:B------:R-:W-:Y:S03]  /*25540*/  BSSY B0, `(.L_x_2558) ;  /* 0x000007b000007945 */ /* 0x000fe60003800000 */
[----:B------:R-:W-:-:S13]  /*25550*/  ISETP.GE.AND P0, PT, R3, R29, PT ;  /* 0x0000001d0300720c */ /* 0x000fda0003f06270 */
[----:B------:R-:W-:Y:S05]  /*25560*/  @P0 BRA `(.L_x_2559) ;  /* 0x0000078000000947 */ /* 0x000fea0003800000 */
[----:B------:R-:W-:Y:S01]  /*25570*/  SHF.R.S32.HI R0, RZ, 0x1f, R3 ;  /* 0x0000001fff007819 */ /* 0x000fe20000011403 */
[----:B-1----:R-:W-:Y:S01]  /*25580*/  IMAD.SHL.U32 R4, R69, 0x40, RZ ;  /* 0x0000004045047824 */ /* 0x002fe200078e00ff */
[----:B------:R-:W-:Y:S01]  /*25590*/  SHF.R.S32.HI R5, RZ, 0x1f, R49 ;  /* 0x0000001fff057819 */ /* 0x000fe20000011431 */
[----:B------:R-:W-:Y:S01]  /*255a0*/  ULDC.64 UR4, c[0x0][0x118] ;  /* 0x0000460000047ab9 */ /* 0x000fe20000000a00 */
[CC--:B------:R-:W-:Y:S02]  /*255b0*/  LEA.HI R2, R0.reuse, R3.reuse, RZ, 0x3 ;  /* 0x0000000300027211 */ /* 0x0c0fe400078f18ff */
[----:B------:R-:W-:Y:S02]  /*255c0*/  LEA.HI R3, R0, R3, RZ, 0x6 ;  /* 0x0000000300037211 */ /* 0x000fe400078f30ff */
[----:B------:R-:W-:Y:S02]  /*255d0*/  LOP3.LUT R0, R4, 0x1c0, RZ, 0xc0, !PT ;  /* 0x000001c004007812 */ /* 0x000fe400078ec0ff */
[--C-:B------:R-:W-:Y:S01]  /*255e0*/  SHF.R.S32.HI R4, RZ, 0x3, R2.reuse ;  /* 0x00000003ff047819 */ /* 0x100fe20000011402 */
[----:B------:R-:W-:Y:S01]  /*255f0*/  IMAD.SHL.U32 R6, R3, 0x80, RZ ;  /* 0x0000008003067824 */ /* 0x000fe200078e00ff */
[----:B------:R-:W-:-:S02]  /*25600*/  LOP3.LUT R7, R0, 0x38, R2, 0xf8, !PT ;  /* 0x0000003800077812 */ /* 0x000fc400078ef802 */
[----:B------:R-:W-:Y:S02]  /*25610*/  LEA.HI R2, R29, R4, RZ, 0x1d ;  /* 0x000000041d027211 */ /* 0x000fe400078fe8ff */
[----:B------:R-:W-:Y:S02]  /*25620*/  LEA.HI R5, R5, R49, RZ, 0x5 ;  /* 0x0000003105057211 */ /* 0x000fe400078f28ff */
[----:B------:R-:W-:Y:S02]  /*25630*/  SHF.R.S32.HI R4, RZ, 0x1f, R2 ;  /* 0x0000001fff047819 */ /* 0x000fe40000011402 */
[----:B------:R-:W-:Y:S01]  /*25640*/  SHF.R.U32.HI R9, RZ, 0x3, R0 ;  /* 0x00000003ff097819 */ /* 0x000fe20000011600 */
[----:B------:R-:W-:Y:S01]  /*25650*/  IMAD.SHL.U32 R3, R5, 0x10, RZ ;  /* 0x0000001005037824 */ /* 0x000fe200078e00ff */
        /* <DEDUP_REMOVED lines=11> */
[----:B-----5:R-:W-:-:S04]  /*25710*/  IMAD.WIDE.U32 R34, R6, 0x2, R50 ;  /* 0x0000000206227825 */ /* 0x020fc800078e0032 */
[----:B------:R-:W-:Y:S01]  /*25720*/  IMAD.WIDE.U32 R32, R0, 0x2, R50 ;  /* 0x0000000200207825 */ /* 0x000fe200078e0032 */
[----:B------:R-:W2:Y:S04]  /*25730*/  LD.E.128 R12, [R34.64] ;  /* 0x00000004220c7980 */ /* 0x000ea8000c101d00 */
[----:B------:R-:W3:Y:S01]  /*25740*/  LD.E.128 R4, [R32.64] ;  /* 0x0000000420047980 */ /* 0x000ee2000c101d00 */
[----:B------:R-:W-:Y:S02]  /*25750*/  SHF.R.U64 R9, R44, 0x10, R45 ;  /* 0x000000102c097819 */ /* 0x000fe4000000122d */
[----:B------:R-:W-:Y:S02]  /*25760*/  SHF.R.U64 R0, R40, 0x10, R41 ;  /* 0x0000001028007819 */ /* 0x000fe40000001229 */
[----:B------:R-:W-:-:S02]  /*25770*/  PRMT R22, R88, 0x5432, R9 ;  /* 0x0000543258167816 */ /* 0x000fc40000000009 */
[----:B------:R-:W-:Y:S02]  /*25780*/  SHF.R.U32.HI R16, RZ, 0x10, R45 ;  /* 0x00000010ff107819 */ /* 0x000fe4000001162d */
[----:B------:R-:W-:Y:S01]  /*25790*/  SHF.R.U64 R17, R46, 0x10, R47 ;  /* 0x000000102e117819 */ /* 0x000fe2000000122f */
[----:B------:R-:W-:Y:S01]  /*257a0*/  IMAD.U32 R31, R22, 0x10000, RZ ;  /* 0x00010000161f7824 */ /* 0x000fe200078e00ff */
[----:B------:R-:W-:Y:S02]  /*257b0*/  SHF.R.U64 R3, R42, 0x10, R43 ;  /* 0x000000102a037819 */ /* 0x000fe4000000122b */
[----:B------:R-:W-:Y:S02]  /*257c0*/  PRMT R30, R90, 0x5432, R0 ;  /* 0x000054325a1e7816 */ /* 0x000fe40000000000 */
[----:B------:R-:W-:Y:S02]  /*257d0*/  PRMT R21, R88, 0x5410, R16 ;  /* 0x0000541058157816 */ /* 0x000fe40000000010 */
[----:B------:R-:W-:-:S02]  /*257e0*/  PRMT R20, R89, 0x5432, R17 ;  /* 0x0000543259147816 */ /* 0x000fc40000000011 */
[----:B------:R-:W-:Y:S02]  /*257f0*/  SHF.R.U32.HI R2, RZ, 0x10, R41 ;  /* 0x00000010ff027819 */ /* 0x000fe40000011629 */
[----:B------:R-:W-:Y:S02]  /*25800*/  PRMT R27, R91, 0x5432, R3 ;  /* 0x000054325b1b7816 */ /* 0x000fe40000000003 */
[----:B------:R-:W-:Y:S01]  /*25810*/  LOP3.LUT R37, R22, 0xffff0000, RZ, 0xc0, !PT ;  /* 0xffff000016257812 */ /* 0x000fe200078ec0ff */
[----:B------:R-:W-:Y:S01]  /*25820*/  IMAD.U32 R22, R21, 0x10000, RZ ;  /* 0x0001000015167824 */ /* 0x000fe200078e00ff */
[----:B------:R-:W-:Y:S02]  /*25830*/  SHF.R.U32.HI R8, RZ, 0x10, R43 ;  /* 0x00000010ff087819 */ /* 0x000fe4000001162b */
[----:B------:R-:W-:Y:S02]  /*25840*/  PRMT R28, R90, 0x5410, R2 ;  /* 0x000054105a1c7816 */ /* 0x000fe40000000002 */
[----:B------:R-:W-:-:S02]  /*25850*/  PRMT R23, R91, 0x5410, R8 ;  /* 0x000054105b177816 */ /* 0x000fc40000000008 */
[----:B------:R-:W-:Y:S02]  /*25860*/  LOP3.LUT R38, R21, 0xffff0000, RZ, 0xc0, !PT ;  /* 0xffff000015267812 */ /* 0x000fe400078ec0ff */
[----:B------:R-:W-:-:S04]  /*25870*/  SHF.R.U32.HI R19, RZ, 0x10, R47 ;  /* 0x00000010ff137819 */ /* 0x000fc8000001162f */
        /* <DEDUP_REMOVED lines=11> */
[C---:B------:R-:W-:Y:S01]  /*25930*/  IMAD.U32 R4, R6.reuse, 0x10000, RZ ;  /* 0x0001000006047824 */ /* 0x040fe200078e00ff */
[----:B------:R-:W-:Y:S01]  /*25940*/  LOP3.LUT R3, R6, 0xffff0000, RZ, 0xc0, !PT ;  /* 0xffff000006037812 */ /* 0x000fe200078ec0ff */
[----:B------:R-:W-:Y:S01]  /*25950*/  IMAD.U32 R15, R30, 0x10000, RZ ;  /* 0x000100001e0f7824 */ /* 0x000fe200078e00ff */
[----:B------:R-:W-:Y:S01]  /*25960*/  LOP3.LUT R0, R7, 0xffff0000, RZ, 0xc0, !PT ;  /* 0xffff000007007812 */ /* 0x000fe200078ec0ff */
[----:B------:R-:W-:-:S02]  /*25970*/  FMUL.FTZ R6, R12, R31 ;  /* 0x0000001f0c067220 */ /* 0x000fc40000410000 */
[----:B------:R-:W-:Y:S02]  /*25980*/  IMAD.U32 R2, R7, 0x10000, RZ ;  /* 0x0001000007027824 */ /* 0x000fe400078e00ff */
[-C--:B------:R-:W-:Y:S02]  /*25990*/  FMUL.FTZ R7, R12, R15.reuse ;  /* 0x0000000f0c077220 */ /* 0x080fe40000410000 */
[----:B------:R-:W-:Y:S01]  /*259a0*/  FFMA.FTZ R36, R26, R15, -R6 ;  /* 0x0000000f1a247223 */ /* 0x000fe20000010806 */
[----:B------:R-:W-:Y:S01]  /*259b0*/  LOP3.LUT R15, R30, 0xffff0000, RZ, 0xc0, !PT ;  /* 0xffff00001e0f7812 */ /* 0x000fe200078ec0ff */
[----:B------:R-:W-:Y:S02]  /*259c0*/  FMUL.FTZ R6, R9, R37 ;  /* 0x0000002509067220 */ /* 0x000fe40000410000 */
[C---:B------:R-:W-:Y:S01]  /*259d0*/  IMAD.U32 R8, R5.reuse, 0x10000, RZ ;  /* 0x0001000005087824 */ /* 0x040fe200078e00ff */
[----:B------:R-:W-:Y:S01]  /*259e0*/  LOP3.LUT R5, R5, 0xffff0000, RZ, 0xc0, !PT ;  /* 0xffff000005057812 */ /* 0x000fe200078ec0ff */
[----:B------:R-:W-:-:S02]  /*259f0*/  IMAD.U32 R12, R28, 0x10000, RZ ;  /* 0x000100001c0c7824 */ /* 0x000fc400078e00ff */
[----:B------:R-:W-:Y:S02]  /*25a00*/  FFMA.FTZ R30, R25, R15, -R6 ;  /* 0x0000000f191e7223 */ /* 0x000fe40000010806 */
[----:B------:R-:W-:Y:S02]  /*25a10*/  FFMA.FTZ R31, R26, R31, R7 ;  /* 0x0000001f1a1f7223 */ /* 0x000fe40000010007 */
[----:B------:R-:W-:Y:S02]  /*25a20*/  FMUL.FTZ R9, R9, R15 ;  /* 0x0000000f09097220 */ /* 0x000fe40000410000 */
[C---:B------:R-:W-:Y:S02]  /*25a30*/  FMUL.FTZ R6, R8.reuse, R12 ;  /* 0x0000000c08067220 */ /* 0x040fe40000410000 */
[----:B------:R-:W-:Y:S01]  /*25a40*/  FMUL.FTZ R7, R8, R22 ;  /* 0x0000001608077220 */ /* 0x000fe20000410000 */
[----:B------:R-:W-:Y:S01]  /*25a50*/  LOP3.LUT R8, R28, 0xffff0000, RZ, 0xc0, !PT ;  /* 0xffff00001c087812 */ /* 0x000fe200078ec0ff */
[----:B------:R-:W-:-:S02]  /*25a60*/  FFMA.FTZ R26, R25, R37, R9 ;  /* 0x00000025191a7223 */ /* 0x000fc40000010009 */
[C---:B------:R-:W-:Y:S02]  /*25a70*/  FFMA.FTZ R22, R24.reuse, R22, R6 ;  /* 0x0000001618167223 */ /* 0x040fe40000010006 */
[----:B------:R-:W-:Y:S02]  /*25a80*/  FFMA.FTZ R25, R24, R12, -R7 ;  /* 0x0000000c18197223 */ /* 0x000fe40000010807 */
[----:B------:R-:W-:Y:S02]  /*25a90*/  FMUL.FTZ R6, R5, R38 ;  /* 0x0000002605067220 */ /* 0x000fe40000410000 */
[----:B------:R-:W-:Y:S02]  /*25aa0*/  IMAD.U32 R12, R20, 0x10000, RZ ;  /* 0x00010000140c7824 */ /* 0x000fe400078e00ff */
[----:B------:R-:W-:Y:S02]  /*25ab0*/  IMAD.U32 R15, R27, 0x10000, RZ ;  /* 0x000100001b0f7824 */ /* 0x000fe400078e00ff */
[----:B------:R-:W-:-:S02]  /*25ac0*/  FFMA.FTZ R21, R18, R8, -R6 ;  /* 0x0000000812157223 */ /* 0x000fc40000010806 */
[----:B------:R-:W-:Y:S02]  /*25ad0*/  FMUL.FTZ R7, R5, R8 ;  /* 0x0000000805077220 */ /* 0x000fe40000410000 */
[C---:B------:R-:W-:Y:S02]  /*25ae0*/  FMUL.FTZ R6, R4.reuse, R12 ;  /* 0x0000000c04067220 */ /* 0x040fe40000410000 */
[C---:B------:R-:W-:Y:S01]  /*25af0*/  IMAD.U32 R8, R19.reuse, 0x10000, RZ ;  /* 0x0001000013087824 */ /* 0x040fe200078e00ff */
[----:B------:R-:W-:Y:S01]  /*25b00*/  LOP3.LUT R19, R19, 0xffff0000, RZ, 0xc0, !PT ;  /* 0xffff000013137812 */ /* 0x000fe200078ec0ff */
[-C--:B------:R-:W-:Y:S02]  /*25b10*/  FMUL.FTZ R5, R4, R15.reuse ;  /* 0x0000000f04057220 */ /* 0x080fe40000410000 */
[----:B------:R-:W-:Y:S02]  /*25b20*/  IMAD.U32 R9, R23, 0x10000, RZ ;  /* 0x0001000017097824 */ /* 0x000fe400078e00ff */
[----:B------:R-:W-:-:S02]  /*25b30*/  FFMA.FTZ R15, R17, R15, -R6 ;  /* 0x0000000f110f7223 */ /* 0x000fc40000010806 */
[----:B------:R-:W-:Y:S02]  /*25b40*/  FMUL.FTZ R4, R2, R8 ;  /* 0x0000000802047220 */ /* 0x000fe40000410000 */
[----:B------:R-:W-:Y:S01]  /*25b50*/  FFMA.FTZ R6, R17, R12, R5 ;  /* 0x0000000c11067223 */ /* 0x000fe20000010005 */
[----:B------:R-:W-:Y:S01]  /*25b60*/  LOP3.LUT R17, R20, 0xffff0000, RZ, 0xc0, !PT ;  /* 0xffff000014117812 */ /* 0x000fe200078ec0ff */
[----:B------:R-:W-:Y:S01]  /*25b70*/  FMUL.FTZ R2, R2, R9 ;  /* 0x0000000902027220 */ /* 0x000fe20000410000 */
[----:B------:R-:W-:Y:S01]  /*25b80*/  LOP3.LUT R12, R27, 0xffff0000, RZ, 0xc0, !PT ;  /* 0xffff00001b0c7812 */ /* 0x000fe200078ec0ff */
[----:B------:R-:W-:Y:S01]  /*25b90*/  FFMA.FTZ R18, R18, R38, R7 ;  /* 0x0000002612127223 */ /* 0x000fe20000010007 */
[----:B------:R-:W-:Y:S01]  /*25ba0*/  LOP3.LUT R5, R23, 0xffff0000, RZ, 0xc0, !PT ;  /* 0xffff000017057812 */ /* 0x000fe200078ec0ff */
[----:B------:R-:W-:Y:S02]  /*25bb0*/  FFMA.FTZ R8, R13, R8, R2 ;  /* 0x000000080d087223 */ /* 0x000fe40000010002 */
[----:B------:R-:W-:-:S02]  /*25bc0*/  FMUL.FTZ R2, R3, R17 ;  /* 0x0000001103027220 */ /* 0x000fc40000410000 */
[----:B------:R-:W-:Y:S01]  /*25bd0*/  FFMA.FTZ R9, R13, R9, -R4 ;  /* 0x000000090d097223 */ /* 0x000fe20000010804 */
[----:B------:R-:W-:Y:S01]  /*25be0*/  F2FP.BF16.PACK_AB R13, R21, R25 ;  /* 0x00000019150d723e */ /* 0x000fe200000010ff */
[-C--:B------:R-:W-:Y:S02]  /*25bf0*/  FMUL.FTZ R3, R3, R12.reuse ;  /* 0x0000000c03037220 */ /* 0x080fe40000410000 */
[C---:B------:R-:W-:Y:S02]  /*25c00*/  FMUL.FTZ R7, R0.reuse, R19 ;  /* 0x0000001300077220 */ /* 0x040fe40000410000 */
[----:B------:R-:W-:Y:S02]  /*25c10*/  FMUL.FTZ R4, R0, R5 ;  /* 0x0000000500047220 */ /* 0x000fe40000410000 */
[----:B------:R-:W-:Y:S01]  /*25c20*/  FFMA.FTZ R2, R16, R12, -R2 ;  /* 0x0000000c10027223 */ /* 0x000fe20000010802 */
[----:B------:R-:W-:Y:S01]  /*25c30*/  F2FP.BF16.PACK_AB R12, R30, R36 ;  /* 0x000000241e0c723e */ /* 0x000fe200000010ff */
        /* <DEDUP_REMOVED lines=11> */
.L_x_2559:
[----:B------:R-:W-:Y:S05]  /*25cf0*/  BSYNC B0 ;  /* 0x0000000000007941 */ /* 0x000fea0003800000 */
.L_x_2558:
[----:B------:R-:W-:-:S04]  /*25d00*/  IADD3 R2, R68, 0x40, RZ ;  /* 0x0000004044027810 */ /* 0x000fc80007ffe0ff */
[----:B------:R-:W-:-:S13]  /*25d10*/  ISETP.GE.AND P0, PT, R2, R29, PT ;  /* 0x0000001d0200720c */ /* 0x000fda0003f06270 */
[----:B------:R-:W-:Y:S05]  /*25d20*/  @P0 BRA `(.L_x_2555) ;  /* 0x0000078000000947 */ /* 0x000fea0003800000 */
[----:B-1----:R-:W-:Y:S01]  /*25d30*/  SHF.R.S32.HI R4, RZ, 0x1f, R2 ;  /* 0x0000001fff047819 */ /* 0x002fe20000011402 */
[----:B------:R-:W-:Y:S01]  /*25d40*/  IMAD.SHL.U32 R6, R69, 0x40, RZ ;  /* 0x0000004045067824 */ /* 0x000fe200078e00ff */
[----:B------:R-:W-:Y:S01]  /*25d50*/  SHF.R.S32.HI R0, RZ, 0x1f, R49 ;  /* 0x0000001fff007819 */ /* 0x000fe20000011431 */
[----:B------:R-:W-:Y:S01]  /*25d60*/  ULDC.64 UR4, c[0x0][0x118] ;  /* 0x0000460000047ab9 */ /* 0x000fe20000000a00 */
[CC--:B------:R-:W-:Y:S02]  /*25d70*/  LEA.HI R3, R4.reuse, R2.reuse, RZ, 0x3 ;  /* 0x0000000204037211 */ /* 0x0c0fe400078f18ff */
[----:B------:R-:W-:Y:S02]  /*25d80*/  LEA.HI R2, R4, R2, RZ, 0x6 ;  /* 0x0000000204027211 */ /* 0x000fe400078f30ff */
[----:B------:R-:W-:Y:S02]  /*25d90*/  LEA.HI R5, R0, R49, RZ, 0x5 ;  /* 0x0000003100057211 */ /* 0x000fe400078f28ff */
[----:B------:R-:W-:Y:S01]  /*25da0*/  SHF.R.S32.HI R4, RZ, 0x3, R3 ;  /* 0x00000003ff047819 */ /* 0x000fe20000011403 */
[----:B------:R-:W-:Y:S01]  /*25db0*/  IMAD.SHL.U32 R7, R2, 0x80, RZ ;  /* 0x0000008002077824 */ /* 0x000fe200078e00ff */
[----:B------:R-:W-:Y:S01]  /*25dc0*/  LOP3.LUT R0, R6, 0x1c0, RZ, 0xc0, !PT ;  /* 0x000001c006007812 */ /* 0x000fe200078ec0ff */
[----:B------:R-:W-:Y:S01]  /*25dd0*/  IMAD.SHL.U32 R6, R5, 0x10, RZ ;  /* 0x0000001005067824 */ /* 0x000fe200078e00ff */
[----:B------:R-:W-:-:S02]  /*25de0*/  LEA.HI R2, R29, R4, RZ, 0x1d ;  /* 0x000000041d027211 */ /* 0x000fc400078fe8ff */
[----:B------:R-:W-:Y:S02]  /*25df0*/  LOP3.LUT R5, R0, 0x38, R3, 0xf8, !PT ;  /* 0x0000003800057812 */ /* 0x000fe400078ef803 */
[----:B------:R-:W-:Y:S02]  /*25e00*/  SHF.R.U32.HI R8, RZ, 0x3, R0 ;  /* 0x00000003ff087819 */ /* 0x000fe40000011600 */
[----:B------:R-:W-:Y:S02]  /*25e10*/  SHF.R.S32.HI R4, RZ, 0x1f, R2 ;  /* 0x0000001fff047819 */ /* 0x000fe40000011402 */
[----:B------:R-:W-:Y:S02]  /*25e20*/  LOP3.LUT R3, R6, 0xfffffe00, RZ, 0xc0, !PT ;  /* 0xfffffe0006037812 */ /* 0x000fe400078ec0ff */
[----:B------:R-:W-:Y:S01]  /*25e30*/  LOP3.LUT R6, R5, R8, RZ, 0x3c, !PT ;  /* 0x0000000805067212 */ /* 0x000fe200078e3cff */
[----:B------:R-:W-:Y:S01]  /*25e40*/  IMAD.SHL.U32 R5, R2, 0x8, RZ ;  /* 0x0000000802057824 */ /* 0x000fe200078e00ff */
[----:B------:R-:W-:-:S02]  /*25e50*/  LEA.HI R2, R4, R2, RZ, 0x3 ;  /* 0x0000000204027211 */ /* 0x000fc400078f18ff */
[----:B------:R-:W-:Y:S02]  /*25e60*/  LOP3.LUT R7, R7, 0xffffe000, RZ, 0xc0, !PT ;  /* 0xffffe00007077812 */ /* 0x000fe400078ec0ff */
[----:B------:R-:W-:Y:S01]  /*25e70*/  LOP3.LUT R4, R0, 0x38, R5, 0xf8, !PT ;  /* 0x0000003800047812 */ /* 0x000fe200078ef805 */
[----:B------:R-:W-:Y:S01]  /*25e80*/  IMAD.SHL.U32 R0, R2, 0x400, RZ ;  /* 0x0000040002007824 */ /* 0x000fe200078e00ff */
[----:B------:R-:W-:Y:S02]  /*25e90*/  IADD3 R6, R6, R7, R3 ;  /* 0x0000000706067210 */ /* 0x000fe40007ffe003 */
[----:B------:R-:W-:Y:S02]  /*25ea0*/  LOP3.LUT R2, R4, R8, RZ, 0x3c, !PT ;  /* 0x0000000804027212 */ /* 0x000fe400078e3cff */
[----:B------:R-:W-:Y:S01]  /*25eb0*/  LOP3.LUT R0, R0, 0xffffe000, RZ, 0xc0, !PT ;  /* 0xffffe00000007812 */ /* 0x000fe200078ec0ff */
[----:B-----5:R-:W-:-:S03]  /*25ec0*/  IMAD.WIDE.U32 R34, R6, 0x2, R50 ;  /* 0x0000000206227825 */ /* 0x020fc600078e0032 */
[----:B------:R-:W-:Y:S02]  /*25ed0*/  IADD3 R0, R2, R0, R3 ;  /* 0x0000000002007210 */ /* 0x000fe40007ffe003 */
[----:B------:R-:W2:Y:S03]  /*25ee0*/  LD.E.128 R12, [R34.64] ;  /* 0x00000004220c7980 */ /* 0x000ea6000c101d00 */
[----:B------:R-:W-:-:S05]  /*25ef0*/  IMAD.WIDE.U32 R32, R0, 0x2, R50 ;  /* 0x0000000200207825 */ /* 0x000fca00078e0032 */
[----:B------:R-:W3:Y:S01]  /*25f00*/  LD.E.128 R4, [R32.64] ;  /* 0x0000000420047980 */ /* 0x000ee2000c101d00 */
[----:B------:R-:W-:Y:S02]  /*25f10*/  SHF.R.U64 R9, R56, 0x10, R57 ;  /* 0x0000001038097819 */ /* 0x000fe40000001239 */
[----:B------:R-:W-:Y:S02]  /*25f20*/  SHF.R.U64 R0, R52, 0x10, R53 ;  /* 0x0000001034007819 */ /* 0x000fe40000001235 */
[----:B------:R-:W-:Y:S02]  /*25f30*/  PRMT R22, R92, 0x5432, R9 ;  /* 0x000054325c167816 */ /* 0x000fe40000000009 */
[----:B------:R-:W-:Y:S02]  /*25f40*/  SHF.R.U32.HI R16, RZ, 0x10, R57 ;  /* 0x00000010ff107819 */ /* 0x000fe40000011639 */
[----:B------:R-:W-:Y:S01]  /*25f50*/  SHF.R.U64 R17, R58, 0x10, R59 ;  /* 0x000000103a117819 */ /* 0x000fe2000000123b */
[----:B------:R-:W-:Y:S01]  /*25f60*/  IMAD.U32 R31, R22, 0x10000, RZ ;  /* 0x00010000161f7824 */ /* 0x000fe200078e00ff */
[----:B------:R-:W-:-:S02]  /*25f70*/  SHF.R.U64 R3, R54, 0x10, R55 ;  /* 0x0000001036037819 */ /* 0x000fc40000001237 */
[----:B------:R-:W-:Y:S02]  /*25f80*/  PRMT R30, R94, 0x5432, R0 ;  /* 0x000054325e1e7816 */ /* 0x000fe40000000000 */
[----:B------:R-:W-:Y:S02]  /*25f90*/  PRMT R21, R92, 0x5410, R16 ;  /* 0x000054105c157816 */ /* 0x000fe40000000010 */
[----:B------:R-:W-:Y:S02]  /*25fa0*/  PRMT R20, R93, 0x5432, R17 ;  /* 0x000054325d147816 */ /* 0x000fe40000000011 */
[----:B------:R-:W-:Y:S02]  /*25fb0*/  SHF.R.U32.HI R2, RZ, 0x10, R53 ;  /* 0x00000010ff027819 */ /* 0x000fe40000011635 */
[----:B------:R-:W-:Y:S02]  /*25fc0*/  PRMT R27, R95, 0x5432, R3 ;  /* 0x000054325f1b7816 */ /* 0x000fe40000000003 */
[----:B------:R-:W-:Y:S01]  /*25fd0*/  LOP3.LUT R36, R22, 0xffff0000, RZ, 0xc0, !PT ;  /* 0xffff000016247812 */ /* 0x000fe200078ec0ff */
[----:B------:R-:W-:Y:S01]  /*25fe0*/  IMAD.U32 R22, R21, 0x10000, RZ ;  /* 0x0001000015167824 */ /* 0x000fe200078e00ff */
[----:B------:R-:W-:-:S02]  /*25ff0*/  SHF.R.U32.HI R8, RZ, 0x10, R55 ;  /* 0x00000010ff087819 */ /* 0x000fc40000011637 */
[----:B------:R-:W-:Y:S02]  /*26000*/  PRMT R28, R94, 0x5410, R2 ;  /* 0x000054105e1c7816 */ /* 0x000fe40000000002 */
[----:B------:R-:W-:Y:S02]  /*26010*/  PRMT R23, R95, 0x5410, R8 ;  /* 0x000054105f177816 */ /* 0x000fe40000000008 */
[----:B------:R-:W-:Y:S02]  /*26020*/  LOP3.LUT R38, R21, 0xffff0000, RZ, 0xc0, !PT ;  /* 0xffff000015267812 */ /* 0x000fe400078ec0ff */
[----:B------:R-:W-:-:S04]  /*26030*/  SHF.R.U32.HI R19, RZ, 0x10, R59 ;  /* 0x00000010ff137819 */ /* 0x000fc8000001163b */
        /* <DEDUP_REMOVED lines=71> */
.L_x_2555:
[----:B------:R-:W-:Y:S05]  /*264b0*/  BSYNC B1 ;  /* 0x0000000000017941 */ /* 0x000fea0003800000 */
.L_x_2554:
[----:B------:R-:W-:Y:S01]  /*264c0*/  IADD3 R0, R69, 0x40, RZ ;  /* 0x0000004045007810 */ /* 0x000fe20007ffe0ff */
[----:B------:R-:W-:Y:S02]  /*264d0*/  IMAD.MOV.U32 R2, RZ, RZ, R116 ;  /* 0x000000ffff027224 */ /* 0x000fe400078e0074 */
[----:B------:R-:W-:Y:S01]  /*264e0*/  IMAD.MOV.U32 R3, RZ, RZ, 0x0 ;  /* 0x00000000ff037424 */ /* 0x000fe200078e00ff */
[----:B------:R-:W-:-:S13]  /*264f0*/  ISETP.GE.AND P0, PT, R0, R71, PT ;  /* 0x000000470000720c */ /* 0x000fda0003f06270 */
[----:B------:R-:W-:Y:S05]  /*26500*/  @P0 RET.REL.NODEC R2 `(_ZN7cutlass13device_kernelIN5flash19enable_sm80_to_sm89INS1_16FlashAttnFwdSm80INS1_25CollectiveMainloopFwdSm80ILi8ELi2ELb0EN4cute5tupleIJNS5_1CILi128EEENS7_ILi64EEENS7_ILi192EEEEEELi192ENS_10bfloat16_tEfNS_4arch4Sm80ELb0ELb1ELb0ELb1ELb1ELb1ELb1ELb1EEENS1_21CollectiveEpilogueFwdINS6_IJS8_SA_S9_EEENS6_IJNS7_ILi1EEESI_SI_EEESC_SE_Li256ELb1ELb1ELb1ELb0EEENS1_36VarlenDynamicPersistentTileSchedulerILi128ELi64ELi256ELi256ELb1ELb1ELb0ELb1ELb0ELb1EEEEEEEEEvNT_6ParamsE) ;  /* 0xfffd9af002000950 */ /* 0x000fea0003c3ffff */
[----:B------:R-:W-:Y:S01]  /*26510*/  ISETP.GE.AND P0, PT, R68, R29, PT ;  /* 0x0000001d4400720c */ /* 0x000fe20003f06270 */
[----:B------:R-:W-:-:S12]  /*26520*/  BSSY B0, `(.L_x_2560) ;  /* 0x0000073000007945 */ /* 0x000fd80003800000 */
[----:B------:R-:W-:Y:S05]  /*26530*/  @P0 BRA `(.L_x_2561) ;  /* 0x0000071000000947 */ /* 0x000fea0003800000 */
[----:B------:R-:W-:Y:S01]  /*26540*/  SHF.R.S32.HI R3, RZ, 0x1f, R0 ;  /* 0x0000001fff037819 */ /* 0x000fe20000011400 */
[----:B------:R-:W-:Y:S01]  /*26550*/  IMAD.SHL.U32 R2, R0, 0x40, RZ ;  /* 0x0000004000027824 */ /* 0x000fe200078e00ff */
[----:B-1----:R-:W-:Y:S01]  /*26560*/  LEA.HI R5, R29, R48, RZ, 0x1d ;  /* 0x000000301d057211 */ /* 0x002fe200078fe8ff */
[----:B------:R-:W-:Y:S01]  /*26570*/  ULDC.64 UR4, c[0x0][0x118] ;  /* 0x0000460000047ab9 */ /* 0x000fe20000000a00 */
        /* <DEDUP_REMOVED lines=20> */
[----:B------:R-:W-:Y:S02]  /*266c0*/  SHF.R.U32.HI R19, RZ, 0x10, R67 ;  /* 0x00000010ff137819 */ /* 0x000fe40000011643 */
[----:B------:R-:W-:Y:S02]  /*266d0*/  SHF.R.U64 R2, R60, 0x10, R61 ;  /* 0x000000103c027819 */ /* 0x000fe4000000123d */
[----:B------:R-:W-:Y:S02]  /*266e0*/  PRMT R23, R96, 0x5432, R16 ;  /* 0x0000543260177816 */ /* 0x000fe40000000010 */
[--C-:B------:R-:W-:Y:S02]  /*266f0*/  SHF.R.U64 R8, R62, 0x10, R63.reuse ;  /* 0x000000103e087819 */ /* 0x100fe4000000123f */
[----:B------:R-:W-:Y:S01]  /*26700*/  SHF.R.U32.HI R9, RZ, 0x10, R63 ;  /* 0x00000010ff097819 */ /* 0x000fe2000001163f */
[----:B------:R-:W-:Y:S01]  /*26710*/  IMAD.U32 R36, R23, 0x10000, RZ ;  /* 0x0001000017247824 */ /* 0x000fe200078e00ff */
[----:B------:R-:W-:-:S02]  /*26720*/  SHF.R.U32.HI R17, RZ, 0x10, R65 ;  /* 0x00000010ff117819 */ /* 0x000fc40000011641 */
[----:B------:R-:W-:Y:S02]  /*26730*/  SHF.R.U64 R18, R66, 0x10, R67 ;  /* 0x0000001042127819 */ /* 0x000fe40000001243 */
[----:B------:R-:W-:Y:S02]  /*26740*/  PRMT R20, R97, 0x5410, R19 ;  /* 0x0000541061147816 */ /* 0x000fe40000000013 */
[----:B------:R-:W-:Y:S02]  /*26750*/  PRMT R31, R98, 0x5432, R2 ;  /* 0x00005432621f7816 */ /* 0x000fe40000000002 */
[C---:B------:R-:W-:Y:S02]  /*26760*/  PRMT R28, R99.reuse, 0x5432, R8 ;  /* 0x00005432631c7816 */ /* 0x040fe40000000008 */
[----:B------:R-:W-:Y:S02]  /*26770*/  PRMT R24, R99, 0x5410, R9 ;  /* 0x0000541063187816 */ /* 0x000fe40000000009 */
[----:B------:R-:W-:-:S02]  /*26780*/  PRMT R22, R96, 0x5410, R17 ;  /* 0x0000541060167816 */ /* 0x000fc40000000011 */
[----:B------:R-:W-:Y:S02]  /*26790*/  PRMT R21, R97, 0x5432, R18 ;  /* 0x0000543261157816 */ /* 0x000fe40000000012 */
[----:B------:R-:W-:Y:S02]  /*267a0*/  SHF.R.U32.HI R3, RZ, 0x10, R61 ;  /* 0x00000010ff037819 */ /* 0x000fe4000001163d */
[----:B------:R-:W-:Y:S01]  /*267b0*/  LOP3.LUT R37, R23, 0xffff0000, RZ, 0xc0, !PT ;  /* 0xffff000017257812 */ /* 0x000fe200078ec0ff */
[----:B------:R-:W-:Y:S01]  /*267c0*/  IMAD.U32 R23, R22, 0x10000, RZ ;  /* 0x0001000016177824 */ /* 0x000fe200078e00ff */
        /* <DEDUP_REMOVED lines=24> */
[----:B------:R-:W-:Y:S02]  /*26950*/  IMAD.U32 R13, R30, 0x10000, RZ ;  /* 0x000100001e0d7824 */ /* 0x000fe400078e00ff */
[----:B------:R-:W-:-:S02]  /*26960*/  FFMA.FTZ R36, R27, R36, R7 ;  /* 0x000000241b247223 */ /* 0x000fc40000010007 */
[-C--:B------:R-:W-:Y:S02]  /*26970*/  FMUL.FTZ R12, R12, R15.reuse ;  /* 0x0000000f0c0c7220 */ /* 0x080fe40000410000 */
[C---:B------:R-:W-:Y:S02]  /*26980*/  FFMA.FTZ R31, R26.reuse, R15, -R6 ;  /* 0x0000000f1a1f7223 */ /* 0x040fe40000010806 */
[C---:B------:R-:W-:Y:S02]  /*26990*/  FMUL.FTZ R7, R9.reuse, R23 ;  /* 0x0000001709077220 */ /* 0x040fe40000410000 */
[----:B------:R-:W-:Y:S02]  /*269a0*/  FMUL.FTZ R6, R9, R13 ;  /* 0x0000000d09067220 */ /* 0x000fe40000410000 */
[----:B------:R-:W-:Y:S02]  /*269b0*/  FFMA.FTZ R27, R26, R37, R12 ;  /* 0x000000251a1b7223 */ /* 0x000fe4000001000c */
[C---:B------:R-:W-:Y:S01]  /*269c0*/  FFMA.FTZ R26, R25.reuse, R13, -R7 ;  /* 0x0000000d191a7223 */ /* 0x040fe20000010807 */
[----:B------:R-:W-:Y:S01]  /*269d0*/  LOP3.LUT R7, R30, 0xffff0000, RZ, 0xc0, !PT ;  /* 0xffff00001e077812 */ /* 0x000fe200078ec0ff */
[----:B------:R-:W-:-:S02]  /*269e0*/  FFMA.FTZ R23, R25, R23, R6 ;  /* 0x0000001719177223 */ /* 0x000fc40000010006 */
[----:B------:R-:W-:Y:S02]  /*269f0*/  FMUL.FTZ R6, R8, R22 ;  /* 0x0000001608067220 */ /* 0x000fe40000410000 */
[----:B------:R-:W-:Y:S02]  /*26a00*/  IMAD.U32 R12, R28, 0x10000, RZ ;  /* 0x000100001c0c7824 */ /* 0x000fe400078e00ff */
[C---:B------:R-:W-:Y:S01]  /*26a10*/  IMAD.U32 R15, R21.reuse, 0x10000, RZ ;  /* 0x00010000150f7824 */ /* 0x040fe200078e00ff */
[----:B------:R-:W-:Y:S01]  /*26a20*/  LOP3.LUT R21, R21, 0xffff0000, RZ, 0xc0, !PT ;  /* 0xffff000015157812 */ /* 0x000fe200078ec0ff */
[-C--:B------:R-:W-:Y:S02]  /*26a30*/  FMUL.FTZ R8, R8, R7.reuse ;  /* 0x0000000708087220 */ /* 0x080fe40000410000 */
[----:B------:R-:W-:Y:S02]  /*26a40*/  FFMA.FTZ R13, R19, R7, -R6 ;  /* 0x00000007130d7223 */ /* 0x000fe40000010806 */
[----:B------:R-:W-:-:S02]  /*26a50*/  IMAD.U32 R25, R20, 0x10000, RZ ;  /* 0x0001000014197824 */ /* 0x000fc400078e00ff */
[----:B------:R-:W-:Y:S01]  /*26a60*/  FMUL.FTZ R7, R5, R15 ;  /* 0x0000000f05077220 */ /* 0x000fe20000410000 */
[----:B------:R-:W-:Y:S01]  /*26a70*/  F2FP.BF16.PACK_AB R13, R13, R26 ;  /* 0x0000001a0d0d723e */ /* 0x000fe200000010ff */
[----:B------:R-:W-:Y:S02]  /*26a80*/  FMUL.FTZ R6, R5, R12 ;  /* 0x0000000c05067220 */ /* 0x000fe40000410000 */
[C---:B------:R-:W-:Y:S02]  /*26a90*/  IMAD.U32 R9, R24.reuse, 0x10000, RZ ;  /* 0x0001000018097824 */ /* 0x040fe400078e00ff */
[----:B------:R-:W-:Y:S01]  /*26aa0*/  FFMA.FTZ R22, R19, R22, R8 ;  /* 0x0000001613167223 */ /* 0x000fe20000010008 */
[----:B------:R-:W-:Y:S01]  /*26ab0*/  LOP3.LUT R8, R24, 0xffff0000, RZ, 0xc0, !PT ;  /* 0xffff000018087812 */ /* 0x000fe200078ec0ff */
[C---:B------:R-:W-:Y:S02]  /*26ac0*/  FMUL.FTZ R5, R3.reuse, R25 ;  /* 0x0000001903057220 */ /* 0x040fe40000410000 */
[----:B------:R-:W-:Y:S01]  /*26ad0*/  FFMA.FTZ R19, R18, R12, -R7 ;  /* 0x0000000c12137223 */ /* 0x000fe20000010807 */
[----:B------:R-:W-:Y:S01]  /*26ae0*/  LOP3.LUT R12, R28, 0xffff0000, RZ, 0xc0, !PT ;  /* 0xffff00001c0c7812 */ /* 0x000fe200078ec0ff */
[----:B------:R-:W-:Y:S01]  /*26af0*/  FFMA.FTZ R6, R18, R15, R6 ;  /* 0x0000000f12067223 */ /* 0x000fe20000010006 */
[----:B------:R-:W-:Y:S01]  /*26b00*/  LOP3.LUT R18, R20, 0xffff0000, RZ, 0xc0, !PT ;  /* 0xffff000014127812 */ /* 0x000fe200078ec0ff */
[----:B------:R-:W-:-:S02]  /*26b10*/  FMUL.FTZ R3, R3, R9 ;  /* 0x0000000903037220 */ /* 0x000fc40000410000 */
[C---:B------:R-:W-:Y:S02]  /*26b20*/  FFMA.FTZ R15, R16.reuse, R9, -R5 ;  /* 0x00000009100f7223 */ /* 0x040fe40000010805 */
[----:B------:R-:W-:Y:S02]  /*26b30*/  FFMA.FTZ R9, R16, R25, R3 ;  /* 0x0000001910097223 */ /* 0x000fe40000010003 */
[----:B------:R-:W-:Y:S02]  /*26b40*/  FMUL.FTZ R3, R4, R21 ;  /* 0x0000001504037220 */ /* 0x000fe40000410000 */
[----:B------:R-:W-:Y:S02]  /*26b50*/  FMUL.FTZ R5, R2, R18 ;  /* 0x0000001202057220 */ /* 0x000fe40000410000 */
[----:B------:R-:W-:Y:S02]  /*26b60*/  FMUL.FTZ R4, R4, R12 ;  /* 0x0000000c04047220 */ /* 0x000fe40000410000 */
[----:B------:R-:W-:-:S02]  /*26b70*/  FMUL.FTZ R7, R2, R8 ;  /* 0x0000000802077220 */ /* 0x000fc40000410000 */
[----:B------:R-:W-:Y:S01]  /*26b80*/  FFMA.FTZ R3, R17, R12, -R3 ;  /* 0x0000000c11037223 */ /* 0x000fe20000010803 */
[----:B------:R-:W-:Y:S01]  /*26b90*/  F2FP.BF16.PACK_AB R12, R31, R38 ;  /* 0x000000261f0c723e */ /* 0x000fe200000010ff */
[----:B------:R-:W-:Y:S01]  /*26ba0*/  FFMA.FTZ R8, R14, R8, -R5 ;  /* 0x000000080e087223 */ /* 0x000fe20000010805 */
[----:B------:R-:W-:Y:S01]  /*26bb0*/  F2FP.BF16.PACK_AB R5, R22, R23 ;  /* 0x000000171605723e */ /* 0x000fe200000010ff */
[----:B------:R-:W-:Y:S01]  /*26bc0*/  FFMA.FTZ R2, R17, R21, R4 ;  /* 0x0000001511027223 */ /* 0x000fe20000010004 */
[----:B------:R-:W-:Y:S01]  /*26bd0*/  F2FP.BF16.PACK_AB R4, R27, R36 ;  /* 0x000000241b04723e */ /* 0x000fe200000010ff */
[----:B------:R-:W-:Y:S01]  /*26be0*/  FFMA.FTZ R7, R14, R18, R7 ;  /* 0x000000120e077223 */ /* 0x000fe20000010007 */
[----:B------:R-:W-:Y:S02]  /*26bf0*/  F2FP.BF16.PACK_AB R14, R3, R19 ;  /* 0x00000013030e723e */ /* 0x000fe400000010ff */
[----:B------:R-:W-:Y:S02]  /*26c00*/  F2FP.BF16.PACK_AB R15, R8, R15 ;  /* 0x0000000f080f723e */ /* 0x000fe400000010ff */
[----:B------:R-:W-:-:S02]  /*26c10*/  F2FP.BF16.PACK_AB R6, R2, R6 ;  /* 0x000000060206723e */ /* 0x000fc400000010ff */
[----:B------:R-:W-:Y:S01]  /*26c20*/  F2FP.BF16.PACK_AB R7, R7, R9 ;  /* 0x000000090707723e */ /* 0x000fe200000010ff */
[----:B------:R1:W-:Y:S04]  /*26c30*/  ST.E.128 [R34.64], R12 ;  /* 0x0000000c22007985 */ /* 0x0003e8000c101d04 */
[----:B------:R1:W-:Y:S02]  /*26c40*/  ST.E.128 [R32.64], R4 ;  /* 0x0000000420007985 */ /* 0x0003e4000c101d04 */
.L_x_2561:
[----:B------:R-:W-:Y:S05]  /*26c50*/  BSYNC B0 ;  /* 0x0000000000007941 */ /* 0x000fea0003800000 */
.L_x_2560:
[----:B------:R-:W-:Y:S01]  /*26c60*/  IADD3 R2, R68, 0x20, RZ ;  /* 0x0000002044027810 */ /* 0x000fe20007ffe0ff */
[----:B------:R-:W-:Y:S03]  /*26c70*/  BSSY B0, `(.L_x_2562) ;  /* 0x000007b000007945 */ /* 0x000fe60003800000 */
        /* <DEDUP_REMOVED lines=13> */
[----:B------:R-:W-:Y:S02]  /*26d50*/  LOP3.LUT R9, R6, 0xffffe000, RZ, 0xc0, !PT ;  /* 0xffffe00006097812 */ /* 0x000fe400078ec0ff */
[----:B------:R-:W-:Y:S01]  /*26d60*/  SHF.R.S32.HI R5, RZ, 0x1f, R3 ;  /* 0x0000001fff057819 */ /* 0x000fe20000011403 */
[----:B------:R-:W-:Y:S01]  /*26d70*/  IMAD.SHL.U32 R6, R3, 0x8, RZ ;  /* 0x0000000803067824 */ /* 0x000fe200078e00ff */
[----:B------:R-:W-:Y:S02]  /*26d80*/  LEA.HI R7, R7, R0, RZ, 0x3 ;  /* 0x0000000007077211 */ /* 0x000fe400078f18ff */
[----:B------:R-:W-:Y:S02]  /*26d90*/  LEA.HI R3, R5, R3, RZ, 0x3 ;  /* 0x0000000305037211 */ /* 0x000fe400078f18ff */
[----:B------:R-:W-:Y:S01]  /*26da0*/  SHF.R.U32.HI R12, RZ, 0x3, R2 ;  /* 0x00000003ff0c7819 */ /* 0x000fe20000011602 */
[----:B------:R-:W-:Y:S01]  /*26db0*/  IMAD.SHL.U32 R4, R7, 0x40, RZ ;  /* 0x0000004007047824 */ /* 0x000fe200078e00ff */
[----:B------:R-:W-:Y:S01]  /*26dc0*/  LOP3.LUT R5, R2, 0x38, R6, 0xf8, !PT ;  /* 0x0000003802057812 */ /* 0x000fe200078ef806 */
[----:B------:R-:W-:Y:S01]  /*26dd0*/  IMAD.SHL.U32 R2, R3, 0x400, RZ ;  /* 0x0000040003027824 */ /* 0x000fe200078e00ff */
[----:B------:R-:W-:-:S02]  /*26de0*/  LOP3.LUT R7, R8, R12, RZ, 0x3c, !PT ;  /* 0x0000000c08077212 */ /* 0x000fc400078e3cff */
[----:B------:R-:W-:Y:S02]  /*26df0*/  LOP3.LUT R4, R4, 0xfffffe00, RZ, 0xc0, !PT ;  /* 0xfffffe0004047812 */ /* 0x000fe400078ec0ff */
[----:B------:R-:W-:Y:S02]  /*26e00*/  LOP3.LUT R3, R5, R12, RZ, 0x3c, !PT ;  /* 0x0000000c05037212 */ /* 0x000fe400078e3cff */
[----:B------:R-:W-:Y:S02]  /*26e10*/  LOP3.LUT R2, R2, 0xffffe000, RZ, 0xc0, !PT ;  /* 0xffffe00002027812 */ /* 0x000fe400078ec0ff */
[--C-:B------:R-:W-:Y:S02]  /*26e20*/  IADD3 R7, R7, R9, R4.reuse ;  /* 0x0000000907077210 */ /* 0x100fe40007ffe004 */
[----:B------:R-:W-:-:S03]  /*26e30*/  IADD3 R2, R3, R2, R4 ;  /* 0x0000000203027210 */ /* 0x000fc60007ffe004 */
[----:B-----5:R-:W-:-:S04]  /*26e40*/  IMAD.WIDE.U32 R34, R7, 0x2, R50 ;  /* 0x0000000207227825 */ /* 0x020fc800078e0032 */
[----:B------:R-:W-:Y:S01]  /*26e50*/  IMAD.WIDE.U32 R32, R2, 0x2, R50 ;  /* 0x0000000202207825 */ /* 0x000fe200078e0032 */
[----:B------:R-:W2:Y:S04]  /*26e60*/  LD.E.128 R12, [R34.64] ;  /* 0x00000004220c7980 */ /* 0x000ea8000c101d00 */
[----:B------:R-:W3:Y:S01]  /*26e70*/  LD.E.128 R4, [R32.64] ;  /* 0x0000000420047980 */ /* 0x000ee2000c101d00 */
[----:B------:R-:W-:Y:S02]  /*26e80*/  SHF.R.U64 R16, R76, 0x10, R77 ;  /* 0x000000104c107819 */ /* 0x000fe4000000124d */
[----:B------:R-:W-:Y:S02]  /*26e90*/  SHF.R.U32.HI R19, RZ, 0x10, R79 ;  /* 0x00000010ff137819 */ /* 0x000fe4000001164f */
[----:B------:R-:W-:-:S02]  /*26ea0*/  SHF.R.U64 R2, R72, 0x10, R73 ;  /* 0x0000001048027819 */ /* 0x000fc40000001249 */
[----:B------:R-:W-:Y:S02]  /*26eb0*/  PRMT R23, R100, 0x5432, R16 ;  /* 0x0000543264177816 */ /* 0x000fe40000000010 */
[--C-:B------:R-:W-:Y:S02]  /*26ec0*/  SHF.R.U64 R8, R74, 0x10, R75.reuse ;  /* 0x000000104a087819 */ /* 0x100fe4000000124b */
[----:B------:R-:W-:Y:S01]  /*26ed0*/  SHF.R.U32.HI R9, RZ, 0x10, R75 ;  /* 0x00000010ff097819 */ /* 0x000fe2000001164b */
[----:B------:R-:W-:Y:S01]  /*26ee0*/  IMAD.U32 R36, R23, 0x10000, RZ ;  /* 0x0001000017247824 */ /* 0x000fe200078e00ff */
[----:B------:R-:W-:Y:S02]  /*26ef0*/  SHF.R.U32.HI R17, RZ, 0x10, R77 ;  /* 0x00000010ff117819 */ /* 0x000fe4000001164d */
[----:B------:R-:W-:Y:S02]  /*26f00*/  SHF.R.U64 R18, R78, 0x10, R79 ;  /* 0x000000104e127819 */ /* 0x000fe4000000124f */
[----:B------:R-:W-:-:S02]  /*26f10*/  PRMT R20, R102, 0x5410, R19 ;  /* 0x0000541066147816 */ /* 0x000fc40000000013 */
[----:B------:R-:W-:Y:S02]  /*26f20*/  PRMT R31, R103, 0x5432, R2 ;  /* 0x00005432671f7816 */ /* 0x000fe40000000002 */
[C---:B------:R-:W-:Y:S02]  /*26f30*/  PRMT R28, R104.reuse, 0x5432, R8 ;  /* 0x00005432681c7816 */ /* 0x040fe40000000008 */
[----:B------:R-:W-:Y:S02]  /*26f40*/  PRMT R24, R104, 0x5410, R9 ;  /* 0x0000541068187816 */ /* 0x000fe40000000009 */
[----:B------:R-:W-:Y:S02]  /*26f50*/  PRMT R22, R100, 0x5410, R17 ;  /* 0x0000541064167816 */ /* 0x000fe40000000011 */
[----:B------:R-:W-:Y:S02]  /*26f60*/  PRMT R21, R102, 0x5432, R18 ;  /* 0x0000543266157816 */ /* 0x000fe40000000012 */
[----:B------:R-:W-:-:S02]  /*26f70*/  SHF.R.U32.HI R3, RZ, 0x10, R73 ;  /* 0x00000010ff037819 */ /* 0x000fc40000011649 */
[----:B------:R-:W-:Y:S01]  /*26f80*/  LOP3.LUT R37, R23, 0xffff0000, RZ, 0xc0, !PT ;  /* 0xffff000017257812 */ /* 0x000fe200078ec0ff */
[C---:B------:R-:W-:Y:S01]  /*26f90*/  IMAD.U32 R23, R22.reuse, 0x10000, RZ ;  /* 0x0001000016177824 */ /* 0x040fe200078e00ff */
        /* <DEDUP_REMOVED lines=72> */
.L_x_2563:
[----:B------:R-:W-:Y:S05]  /*27420*/  BSYNC B0 ;  /* 0x0000000000007941 */ /* 0x000fea0003800000 */
.L_x_2562:
[----:B-1----:R-:W-:Y:S01]  /*27430*/  IADD3 R4, R68, 0x40, RZ ;  /* 0x0000004044047810 */ /* 0x002fe20007ffe0ff */
[----:B------:R-:W-:Y:S02]  /*27440*/  IMAD.MOV.U32 R2, RZ, RZ, R116 ;  /* 0x000000ffff027224 */ /* 0x000fe400078e0074 */
[----:B------:R-:W-:Y:S01]  /*27450*/  IMAD.MOV.U32 R3, RZ, RZ, 0x0 ;  /* 0x00000000ff037424 */ /* 0x000fe200078e00ff */
[----:B------:R-:W-:-:S13]  /*27460*/  ISETP.GE.AND P0, PT, R4, R29, PT ;  /* 0x0000001d0400720c */ /* 0x000fda0003f06270 */
[----:B------:R-:W-:Y:S05]  /*27470*/  @P0 RET.REL.NODEC R2 `(_ZN7cutlass13device_kernelIN5flash19enable_sm80_to_sm89INS1_16FlashAttnFwdSm80INS1_25CollectiveMainloopFwdSm80ILi8ELi2ELb0EN4cute5tupleIJNS5_1CILi128EEENS7_ILi64EEENS7_ILi192EEEEEELi192ENS_10bfloat16_tEfNS_4arch4Sm80ELb0ELb1ELb0ELb1ELb1ELb1ELb1ELb1EEENS1_21CollectiveEpilogueFwdINS6_IJS8_SA_S9_EEENS6_IJNS7_ILi1EEESI_SI_EEESC_SE_Li256ELb1ELb1ELb1ELb0EEENS1_36VarlenDynamicPersistentTileSchedulerILi128ELi64ELi256ELi256ELb1ELb1ELb0ELb1ELb0ELb1EEEEEEEEEvNT_6ParamsE) ;  /* 0xfffd8b8002000950 */ /* 0x000fea0003c3ffff */
[----:B------:R-:W-:Y:S01]  /*27480*/  SHF.R.S32.HI R2, RZ, 0x1f, R4 ;  /* 0x0000001fff027819 */ /* 0x000fe20000011404 */
[----:B------:R-:W-:Y:S01]  /*27490*/  IMAD.SHL.U32 R5, R0, 0x40, RZ ;  /* 0x0000004000057824 */ /* 0x000fe200078e00ff */
[----:B------:R-:W-:Y:S01]  /*274a0*/  SHF.R.S32.HI R7, RZ, 0x1f, R0 ;  /* 0x0000001fff077819 */ /* 0x000fe20000011400 */
[----:B------:R-:W-:Y:S01]  /*274b0*/  ULDC.64 UR4, c[0x0][0x118] ;  /* 0x0000460000047ab9 */ /* 0x000fe20000000a00 */
[CC--:B------:R-:W-:Y:S02]  /*274c0*/  LEA.HI R3, R2.reuse, R4.reuse, RZ, 0x3 ;  /* 0x0000000402037211 */ /* 0x0c0fe400078f18ff */
[----:B------:R-:W-:Y:S02]  /*274d0*/  LEA.HI R4, R2, R4, RZ, 0x6 ;  /* 0x0000000402047211 */ /* 0x000fe400078f30ff */
[----:B------:R-:W-:Y:S02]  /*274e0*/  SHF.R.S32.HI R6, RZ, 0x3, R3 ;  /* 0x00000003ff067819 */ /* 0x000fe40000011403 */
[----:B------:R-:W-:Y:S01]  /*274f0*/  LOP3.LUT R2, R5, 0x1c0, RZ, 0xc0, !PT ;  /* 0x000001c005027812 */ /* 0x000fe200078ec0ff */
[----:B------:R-:W-:Y:S01]  /*27500*/  IMAD.SHL.U32 R4, R4, 0x80, RZ ;  /* 0x0000008004047824 */ /* 0x000fe200078e00ff */
[----:B------:R-:W-:-:S02]  /*27510*/  LEA.HI R5, R7, R0, RZ, 0x3 ;  /* 0x0000000007057211 */ /* 0x000fc400078f18ff */
[----:B------:R-:W-:Y:S02]  /*27520*/  LEA.HI R0, R29, R6, RZ, 0x1d ;  /* 0x000000061d007211 */ /* 0x000fe400078fe8ff */
[----:B------:R-:W-:Y:S02]  /*27530*/  LOP3.LUT R7, R4, 0xffffe000, RZ, 0xc0, !PT ;  /* 0xffffe00004077812 */ /* 0x000fe400078ec0ff */
[----:B------:R-:W-:Y:S02]  /*27540*/  SHF.R.S32.HI R4, RZ, 0x1f, R0 ;  /* 0x0000001fff047819 */ /* 0x000fe40000011400 */
[----:B------:R-:W-:Y:S01]  /*27550*/  LOP3.LUT R6, R2, 0x38, R3, 0xf8, !PT ;  /* 0x0000003802067812 */ /* 0x000fe200078ef803 */
[----:B------:R-:W-:Y:S01]  /*27560*/  IMAD.SHL.U32 R3, R5, 0x40, RZ ;  /* 0x0000004005037824 */ /* 0x000fe200078e00ff */
[----:B------:R-:W-:Y:S01]  /*27570*/  SHF.R.U32.HI R8, RZ, 0x3, R2 ;  /* 0x00000003ff087819 */ /* 0x000fe20000011602 */
[----:B------:R-:W-:Y:S01]  /*27580*/  IMAD.SHL.U32 R5, R0, 0x8, RZ ;  /* 0x0000000800057824 */ /* 0x000fe200078e00ff */
[----:B------:R-:W-:-:S02]  /*27590*/  LEA.HI R0, R4, R0, RZ, 0x3 ;  /* 0x0000000004007211 */ /* 0x000fc400078f18ff */
[----:B------:R-:W-:Y:S02]  /*275a0*/  LOP3.LUT R3, R3, 0xfffffe00, RZ, 0xc0, !PT ;  /* 0xfffffe0003037812 */ /* 0x000fe400078ec0ff */
[----:B------:R-:W-:Y:S01]  /*275b0*/  LOP3.LUT R2, R2, 0x38, R5, 0xf8, !PT ;  /* 0x0000003802027812 */ /* 0x000fe200078ef805 */
[----:B------:R-:W-:Y:S01]  /*275c0*/  IMAD.SHL.U32 R0, R0, 0x400, RZ ;  /* 0x0000040000007824 */ /* 0x000fe200078e00ff */
[-C--:B------:R-:W-:Y:S02]  /*275d0*/  LOP3.LUT R6, R6, R8.reuse, RZ, 0x3c, !PT ;  /* 0x0000000806067212 */ /* 0x080fe400078e3cff */
        /* <DEDUP_REMOVED lines=12> */
[----:B------:R-:W-:Y:S01]  /*276a0*/  PRMT R29, R114, 0x5432, R0 ;  /* 0x00005432721d7816 */ /* 0x000fe20000000000 */
[C---:B------:R-:W-:Y:S01]  /*276b0*/  IMAD.U32 R34, R22.reuse, 0x10000, RZ ;  /* 0x0001000016227824 */ /* 0x040fe200078e00ff */
[----:B------:R-:W-:Y:S02]  /*276c0*/  SHF.R.U32.HI R21, RZ, 0x10, R81 ;  /* 0x00000010ff157819 */ /* 0x000fe40000011651 */
[----:B------:R-:W-:Y:S02]  /*276d0*/  PRMT R23, R115, 0x5410, R8 ;  /* 0x0000541073177816 */ /* 0x000fe40000000008 */
[----:B------:R-:W-:Y:S02]  /*276e0*/  SHF.R.U32.HI R2, RZ, 0x10, R85 ;  /* 0x00000010ff027819 */ /* 0x000fe40000011655 */
[----:B------:R-:W-:-:S02]  /*276f0*/  LOP3.LUT R22, R22, 0xffff0000, RZ, 0xc0, !PT ;  /* 0xffff000016167812 */ /* 0x000fc400078ec0ff */
[----:B------:R-:W-:Y:S02]  /*27700*/  SHF.R.U64 R3, R86, 0x10, R87 ;  /* 0x0000001056037819 */ /* 0x000fe40000001257 */
[----:B------:R-:W-:Y:S02]  /*27710*/  PRMT R21, R112, 0x5410, R21 ;  /* 0x0000541070157816 */ /* 0x000fe40000000015 */
[----:B------:R-:W-:Y:S02]  /*27720*/  PRMT R28, R114, 0x5410, R2 ;  /* 0x00005410721c7816 */ /* 0x000fe40000000002 */
[----:B------:R-:W-:Y:S02]  /*27730*/  PRMT R27, R115, 0x5432, R3 ;  /* 0x00005432731b7816 */ /* 0x000fe40000000003 */
[--C-:B------:R-:W-:Y:S02]  /*27740*/  SHF.R.U64 R20, R82, 0x10, R83.reuse ;  /* 0x0000001052147819 */ /* 0x100fe40000001253 */
[----:B------:R-:W-:-:S02]  /*27750*/  SHF.R.U32.HI R19, RZ, 0x10, R83 ;  /* 0x00000010ff137819 */ /* 0x000fc40000011653 */
[C---:B------:R-:W-:Y:S02]  /*27760*/  PRMT R20, R113.reuse, 0x5432, R20 ;  /* 0x0000543271147816 */ /* 0x040fe40000000014 */
        /* <DEDUP_REMOVED lines=15> */
[----:B------:R-:W-:Y:S01]  /*27860*/  FMUL.FTZ R5, R12, R34 ;  /* 0x000000220c057220 */ /* 0x000fe20000410000 */
[----:B------:R-:W-:Y:S01]  /*27870*/  LOP3.LUT R2, R6, 0xffff0000, RZ, 0xc0, !PT ;  /* 0xffff000006027812 */ /* 0x000fe200078ec0ff */
[----:B------:R-:W-:-:S02]  /*27880*/  FMUL.FTZ R12, R12, R15 ;  /* 0x0000000f0c0c7220 */ /* 0x000fc40000410000 */
[----:B------:R-:W-:Y:S02]  /*27890*/  FFMA.FTZ R35, R26, R15, -R5 ;  /* 0x0000000f1a237223 */ /* 0x000fe40000010805 */
[----:B------:R-:W-:Y:S02]  /*278a0*/  FMUL.FTZ R5, R9, R22 ;  /* 0x0000001609057220 */ /* 0x000fe40000410000 */
[----:B------:R-:W-:Y:S01]  /*278b0*/  IMAD.U32 R3, R6, 0x10000, RZ ;  /* 0x0001000006037824 */ /* 0x000fe200078e00ff */
[----:B------:R-:W-:Y:S01]  /*278c0*/  LOP3.LUT R6, R7, 0xffff0000, RZ, 0xc0, !PT ;  /* 0xffff000007067812 */ /* 0x000fe200078ec0ff */
[----:B------:R-:W-:Y:S02]  /*278d0*/  IMAD.U32 R15, R21, 0x10000, RZ ;  /* 0x00010000150f7824 */ /* 0x000fe400078e00ff */
[----:B------:R-:W-:Y:S02]  /*278e0*/  IMAD.U32 R0, R7, 0x10000, RZ ;  /* 0x0001000007007824 */ /* 0x000fe400078e00ff */
[C---:B------:R-:W-:Y:S01]  /*278f0*/  IMAD.U32 R7, R28.reuse, 0x10000, RZ ;  /* 0x000100001c077824 */ /* 0x040fe200078e00ff */
[----:B------:R-:W-:Y:S01]  /*27900*/  LOP3.LUT R28, R28, 0xffff0000, RZ, 0xc0, !PT ;  /* 0xffff00001c1c7812 */ /* 0x000fe200078ec0ff */
[----:B------:R-:W-:-:S02]  /*27910*/  FMUL.FTZ R9, R9, R29 ;  /* 0x0000001d09097220 */ /* 0x000fc40000410000 */
[----:B------:R-:W-:Y:S01]  /*27920*/  FFMA.FTZ R34, R26, R34, R12 ;  /* 0x000000221a227223 */ /* 0x000fe2000001000c */
[----:B------:R-:W-:Y:S01]  /*27930*/  LOP3.LUT R26, R21, 0xffff0000, RZ, 0xc0, !PT ;  /* 0xffff0000151a7812 */ /* 0x000fe200078ec0ff */
[C---:B------:R-:W-:Y:S02]  /*27940*/  FFMA.FTZ R29, R25.reuse, R29, -R5 ;  /* 0x0000001d191d7223 */ /* 0x040fe40000010805 */
[C---:B------:R-:W-:Y:S02]  /*27950*/  FMUL.FTZ R5, R8.reuse, R15 ;  /* 0x0000000f08057220 */ /* 0x040fe40000410000 */
[-C--:B------:R-:W-:Y:S02]  /*27960*/  FMUL.FTZ R8, R8, R7.reuse ;  /* 0x0000000708087220 */ /* 0x080fe40000410000 */
[----:B------:R-:W-:Y:S02]  /*27970*/  FFMA.FTZ R21, R24, R7, -R5 ;  /* 0x0000000718157223 */ /* 0x000fe40000010805 */
[----:B------:R-:W-:-:S02]  /*27980*/  FFMA.FTZ R25, R25, R22, R9 ;  /* 0x0000001619197223 */ /* 0x000fc40000010009 */
[----:B------:R-:W-:Y:S02]  /*27990*/  FMUL.FTZ R5, R4, R26 ;  /* 0x0000001a04057220 */ /* 0x000fe40000410000 */
[----:B------:R-:W-:Y:S02]  /*279a0*/  FFMA.FTZ R24, R24, R15, R8 ;  /* 0x0000000f18187223 */ /* 0x000fe40000010008 */
        /* <DEDUP_REMOVED lines=11> */
[----:B------:R-:W-:Y:S02]  /*27a60*/  FMUL.FTZ R4, R3, R9 ;  /* 0x0000000903047220 */ /* 0x000fe40000410000 */
[C---:B------:R-:W-:Y:S02]  /*27a70*/  FMUL.FTZ R3, R0.reuse, R15 ;  /* 0x0000000f00037220 */ /* 0x040fe40000410000 */
[----:B------:R-:W-:-:S02]  /*27a80*/  FMUL.FTZ R0, R0, R8 ;  /* 0x0000000800007220 */ /* 0x000fc40000410000 */
[C---:B------:R-:W-:Y:S02]  /*27a90*/  FFMA.FTZ R8, R13.reuse, R8, -R3 ;  /* 0x000000080d087223 */ /* 0x040fe40000010803 */
[----:B------:R-:W-:Y:S01]  /*27aa0*/  FFMA.FTZ R3, R13, R15, R0 ;  /* 0x0000000f0d037223 */ /* 0x000fe20000010000 */
[----:B------:R-:W-:Y:S01]  /*27ab0*/  F2FP.BF16.PACK_AB R13, R28, R21 ;  /* 0x000000151c0d723e */ /* 0x000fe200000010ff */
[----:B------:R-:W-:Y:S02]  /*27ac0*/  FFMA.FTZ R18, R18, R26, R7 ;  /* 0x0000001a12127223 */ /* 0x000fe40000010007 */
[----:B------:R-:W-:Y:S02]  /*27ad0*/  FMUL.FTZ R0, R2, R20 ;  /* 0x0000001402007220 */ /* 0x000fe40000410000 */
[----:B------:R-:W-:Y:S02]  /*27ae0*/  FMUL.FTZ R15, R6, R19 ;  /* 0x00000013060f7220 */ /* 0x000fe40000410000 */
[----:B------:R-:W-:-:S02]  /*27af0*/  FMUL.FTZ R2, R2, R27 ;  /* 0x0000001b02027220 */ /* 0x000fc40000410000 */
[----:B------:R-:W-:Y:S02]  /*27b00*/  FMUL.FTZ R7, R6, R23 ;  /* 0x0000001706077220 */ /* 0x000fe40000410000 */
[C---:B------:R-:W-:Y:S01]  /*27b10*/  FFMA.FTZ R9, R17.reuse, R9, -R5 ;  /* 0x0000000911097223 */ /* 0x040fe20000010805 */
[----:B------:R-:W-:Y:S01]  /*27b20*/  F2FP.BF16.PACK_AB R5, R18, R24 ;  /* 0x000000181205723e */ /* 0x000fe200000010ff */
        /* <DEDUP_REMOVED lines=9> */
[----:B------:R-:W-:-:S02]  /*27bc0*/  F2FP.BF16.PACK_AB R4, R25, R34 ;  /* 0x000000221904723e */ /* 0x000fc400000010ff */
[----:B------:R-:W-:Y:S01]  /*27bd0*/  F2FP.BF16.PACK_AB R6, R6, R17 ;  /* 0x000000110606723e */ /* 0x000fe200000010ff */
[----:B------:R1:W-:Y:S01]  /*27be0*/  ST.E.128 [R32.64], R12 ;  /* 0x0000000c20007985 */ /* 0x0003e2000c101d04 */
[----:B------:R-:W-:Y:S01]  /*27bf0*/  F2FP.BF16.PACK_AB R7, R7, R3 ;  /* 0x000000030707723e */ /* 0x000fe200000010ff */
[----:B------:R-:W-:-:S04]  /*27c00*/  IMAD.MOV.U32 R3, RZ, RZ, 0x0 ;  /* 0x00000000ff037424 */ /* 0x000fc800078e00ff */
[----:B------:R1:W-:Y:S01]  /*27c10*/  ST.E.128 [R30.64], R4 ;  /* 0x000000041e007985 */ /* 0x0003e2000c101d04 */
[----:B------:R-:W-:Y:S05]  /*27c20*/  RET.REL.NODEC R2 `(_ZN7cutlass13device_kernelIN5flash19enable_sm80_to_sm89INS1_16FlashAttnFwdSm80INS1_25CollectiveMainloopFwdSm80ILi8ELi2ELb0EN4cute5tupleIJNS5_1CILi128EEENS7_ILi64EEENS7_ILi192EEEEEELi192ENS_10bfloat16_tEfNS_4arch4Sm80ELb0ELb1ELb0ELb1ELb1ELb1ELb1ELb1EEENS1_21CollectiveEpilogueFwdINS6_IJS8_SA_S9_EEENS6_IJNS7_ILi1EEESI_SI_EEESC_SE_Li256ELb1ELb1ELb1ELb0EEENS1_36VarlenDynamicPersistentTileSchedulerILi128ELi64ELi256ELi256ELb1ELb1ELb0ELb1ELb0ELb1EEEEEEEEEvNT_6ParamsE) ;  /* 0xfffd83d002007950 */ /* 0x000fea0003c3ffff */
.L_x_2516:
[----:B------:R-:W-:Y:S01]  /*27c30*/  IMAD.MOV.U32 R35, RZ, RZ, R37 ;  /* 0x000000ffff237224 */ /* 0x000fe200078e0025 */
[----:B------:R-:W-:Y:S01]  /*27c40*/  MOV R34, 0x1c1f ;  /* 0x00001c1f00227802 */ /* 0x000fe20000000f00 */
[----:B------:R-:W-:Y:S01]  /*27c50*/  IMAD.MOV.U32 R2, RZ, RZ, RZ ;  /* 0x000000ffff027224 */ /* 0x000fe200078e00ff */
[----:B------:R-:W-:Y:S02]  /*27c60*/  MOV R184, 0xffffffff ;  /* 0xffffffff00b87802 */ /* 0x000fe40000000f00 */
[----:B------:R-:W-:Y:S02]  /*27c70*/  MOV R3, 0x27c90 ;  /* 0x00027c9000037802 */ /* 0x000fe40000000f00 */
[----:B------:R-:W-:Y:S05]  /*27c80*/  CALL.REL.NOINC `($__internal_39_$__cuda_sm70_shflsync_idx_p) ;  /* 0x0000077000007944 */ /* 0x000fea0003c00000 */
[----:B------:R-:W-:Y:S01]  /*27c90*/  MOV R5, R185 ;  /* 0x000000b900057202 */ /* 0x000fe20000000f00 */
[----:B------:R-:W-:Y:S05]  /*27ca0*/  BRA `(.L_x_2564) ;  /* 0xffff886000007947 */ /* 0x000fea000383ffff */
.L_x_2517:
[----:B------:R-:W-:Y:S01]  /*27cb0*/  IMAD.MOV.U32 R35, RZ, RZ, R42 ;  /* 0x000000ffff237224 */ /* 0x000fe200078e002a */
[----:B------:R-:W-:Y:S01]  /*27cc0*/  MOV R34, 0x1c1f ;  /* 0x00001c1f00227802 */ /* 0x000fe20000000f00 */
[----:B------:R-:W-:Y:S01]  /*27cd0*/  IMAD.MOV.U32 R2, RZ, RZ, RZ ;  /* 0x000000ffff027224 */ /* 0x000fe200078e00ff */
[----:B------:R-:W-:-:S02]  /*27ce0*/  MOV R184, 0xffffffff ;  /* 0xffffffff00b87802 */ /* 0x000fc40000000f00 */
[----:B------:R-:W-:Y:S02]  /*27cf0*/  MOV R3, 0x27d10 ;  /* 0x00027d1000037802 */ /* 0x000fe40000000f00 */
[----:B-12---:R-:W-:Y:S05]  /*27d00*/  CALL.REL.NOINC `($__internal_39_$__cuda_sm70_shflsync_idx_p) ;  /* 0x000006f000007944 */ /* 0x006fea0003c00000 */
[----:B------:R-:W-:Y:S01]  /*27d10*/  IMAD.MOV.U32 R35, RZ, RZ, R36 ;  /* 0x000000ffff237224 */ /* 0x000fe200078e0024 */
[----:B------:R-:W-:Y:S01]  /*27d20*/  MOV R2, RZ ;  /* 0x000000ff00027202 */ /* 0x000fe20000000f00 */
[----:B------:R-:W-:Y:S01]  /*27d30*/  IMAD.MOV.U32 R34, RZ, RZ, 0x1c1f ;  /* 0x00001c1fff227424 */ /* 0x000fe200078e00ff */
[----:B------:R-:W-:Y:S01]  /*27d40*/  MOV R184, 0xffffffff ;  /* 0xffffffff00b87802 */ /* 0x000fe20000000f00 */
[----:B------:R-:W-:Y:S01]  /*27d50*/  IMAD.MOV.U32 R4, RZ, RZ, R185 ;  /* 0x000000ffff047224 */ /* 0x000fe200078e00b9 */
[----:B------:R-:W-:Y:S02]  /*27d60*/  MOV R3, 0x27d80 ;  /* 0x00027d8000037802 */ /* 0x000fe40000000f00 */
[----:B------:R-:W-:Y:S05]  /*27d70*/  CALL.REL.NOINC `($__internal_39_$__cuda_sm70_shflsync_idx_p) ;  /* 0x0000068000007944 */ /* 0x000fea0003c00000 */
[----:B------:R-:W-:Y:S01]  /*27d80*/  IMAD.MOV.U32 R6, RZ, RZ, R185 ;  /* 0x000000ffff067224 */ /* 0x000fe200078e00b9 */
[----:B------:R-:W-:Y:S01]  /*27d90*/  MOV R35, R43 ;  /* 0x0000002b00237202 */ /* 0x000fe20000000f00 */
[----:B------:R-:W-:Y:S01]  /*27da0*/  IMAD.MOV.U32 R2, RZ, RZ, RZ ;  /* 0x000000ffff027224 */ /* 0x000fe200078e00ff */
[----:B------:R-:W-:Y:S01]  /*27db0*/  MOV R34, 0x1c1f ;  /* 0x00001c1f00227802 */ /* 0x000fe20000000f00 */
[----:B------:R-:W-:Y:S01]  /*27dc0*/  IMAD.MOV.U32 R184, RZ, RZ, -0x1 ;  /* 0xffffffffffb87424 */ /* 0x000fe200078e00ff */
[----:B------:R-:W-:-:S02]  /*27dd0*/  MOV R3, 0x27df0 ;  /* 0x00027df000037802 */ /* 0x000fc40000000f00 */
[----:B------:R-:W-:Y:S05]  /*27de0*/  CALL.REL.NOINC `($__internal_39_$__cuda_sm70_shflsync_idx_p) ;  /* 0x0000061000007944 */ /* 0x000fea0003c00000 */
[----:B------:R-:W-:Y:S01]  /*27df0*/  MOV R2, R185 ;  /* 0x000000b900027202 */ /* 0x000fe20000000f00 */
[----:B------:R-:W-:Y:S05]  /*27e00*/  BRA `(.L_x_2565) ;  /* 0xffff874000007947 */ /* 0x000fea000383ffff */
.L_x_2520:
[----:B------:R-:W-:Y:S01]  /*27e10*/  IMAD.MOV.U32 R35, RZ, RZ, R37 ;  /* 0x000000ffff237224 */ /* 0x000fe200078e0025 */
[----:B------:R-:W-:Y:S01]  /*27e20*/  MOV R34, 0x1c1f ;  /* 0x00001c1f00227802 */ /* 0x000fe20000000f00 */
[----:B------:R-:W-:Y:S01]  /*27e30*/  IMAD.MOV.U32 R2, RZ, RZ, 0x1 ;  /* 0x00000001ff027424 */ /* 0x000fe200078e00ff */
[----:B------:R-:W-:-:S02]  /*27e40*/  MOV R184, 0xffffffff ;  /* 0xffffffff00b87802 */ /* 0x000fc40000000f00 */
[----:B------:R-:W-:Y:S02]  /*27e50*/  MOV R3, 0x27e70 ;  /* 0x00027e7000037802 */ /* 0x000fe40000000f00 */
[----:B---3--:R-:W-:Y:S05]  /*27e60*/  CALL.REL.NOINC `($__internal_39_$__cuda_sm70_shflsync_idx_p) ;  /* 0x0000059000007944 */ /* 0x008fea0003c00000 */
[----:B------:R-:W-:Y:S01]  /*27e70*/  IMAD.MOV.U32 R5, RZ, RZ, R185 ;  /* 0x000000ffff057224 */ /* 0x000fe200078e00b9 */
[----:B------:R-:W-:Y:S01]  /*27e80*/  MOV R35, R42 ;  /* 0x0000002a00237202 */ /* 0x000fe20000000f00 */
[----:B------:R-:W-:Y:S01]  /*27e90*/  IMAD.MOV.U32 R2, RZ, RZ, 0x1 ;  /* 0x00000001ff027424 */ /* 0x000fe200078e00ff */
[----:B------:R-:W-:Y:S01]  /*27ea0*/  MOV R34, 0x1c1f ;  /* 0x00001c1f00227802 */ /* 0x000fe20000000f00 */
[----:B------:R-:W-:Y:S01]  /*27eb0*/  IMAD.MOV.U32 R184, RZ, RZ, -0x1 ;  /* 0xffffffffffb87424 */ /* 0x000fe200078e00ff */
[----:B------:R-:W-:Y:S02]  /*27ec0*/  MOV R3, 0x27ee0 ;  /* 0x00027ee000037802 */ /* 0x000fe40000000f00 */
[----:B------:R-:W-:Y:S05]  /*27ed0*/  CALL.REL.NOINC `($__internal_39_$__cuda_sm70_shflsync_idx_p) ;  /* 0x0000052000007944 */ /* 0x000fea0003c00000 */
[----:B------:R-:W-:Y:S01]  /*27ee0*/  IMAD.MOV.U32 R35, RZ, RZ, R36 ;  /* 0x000000ffff237224 */ /* 0x000fe200078e0024 */
[----:B------:R-:W-:Y:S01]  /*27ef0*/  MOV R2, 0x1 ;  /* 0x0000000100027802 */ /* 0x000fe20000000f00 */
[----:B------:R-:W-:Y:S01]  /*27f00*/  IMAD.MOV.U32 R34, RZ, RZ, 0x1c1f ;  /* 0x00001c1fff227424 */ /* 0x000fe200078e00ff */
[----:B------:R-:W-:Y:S01]  /*27f10*/  MOV R184, 0xffffffff ;  /* 0xffffffff00b87802 */ /* 0x000fe20000000f00 */
[----:B------:R-:W-:Y:S01]  /*27f20*/  IMAD.MOV.U32 R4, RZ, RZ, R185 ;  /* 0x000000ffff047224 */ /* 0x000fe200078e00b9 */
[----:B------:R-:W-:-:S02]  /*27f30*/  MOV R3, 0x27f50 ;  /* 0x00027f5000037802 */ /* 0x000fc40000000f00 */
[----:B------:R-:W-:Y:S05]  /*27f40*/  CALL.REL.NOINC `($__internal_39_$__cuda_sm70_shflsync_idx_p) ;  /* 0x000004b000007944 */ /* 0x000fea0003c00000 */
        /* <DEDUP_REMOVED lines=9> */
.L_x_2547:
        /* <DEDUP_REMOVED lines=8> */
.L_x_2548:
[----:B------:R-:W-:Y:S01]  /*28060*/  IMAD.MOV.U32 R35, RZ, RZ, R25 ;  /* 0x000000ffff237224 */ /* 0x000fe200078e0019 */
[----:B------:R-:W-:Y:S01]  /*28070*/  MOV R34, 0x1c1f ;  /* 0x00001c1f00227802 */ /* 0x000fe20000000f00 */
[----:B------:R-:W-:Y:S01]  /*28080*/  IMAD.MOV.U32 R2, RZ, RZ, RZ ;  /* 0x000000ffff027224 */ /* 0x000fe200078e00ff */
[----:B------:R-:W-:Y:S02]  /*28090*/  MOV R184, 0xffffffff ;  /* 0xffffffff00b87802 */ /* 0x000fe40000000f00 */
[----:B------:R-:W-:Y:S02]  /*280a0*/  MOV R3, 0x280c0 ;  /* 0x000280c000037802 */ /* 0x000fe40000000f00 */
[----:B-12---:R-:W-:Y:S05]  /*280b0*/  CALL.REL.NOINC `($__internal_39_$__cuda_sm70_shflsync_idx_p) ;  /* 0x0000034000007944 */ /* 0x006fea0003c00000 */
[----:B------:R-:W-:Y:S01]  /*280c0*/  IMAD.MOV.U32 R35, RZ, RZ, R22 ;  /* 0x000000ffff237224 */ /* 0x000fe200078e0016 */
[----:B------:R-:W-:Y:S01]  /*280d0*/  MOV R34, 0x1c1f ;  /* 0x00001c1f00227802 */ /* 0x000fe20000000f00 */
[----:B------:R-:W-:Y:S01]  /*280e0*/  IMAD.MOV.U32 R2, RZ, RZ, RZ ;  /* 0x000000ffff027224 */ /* 0x000fe200078e00ff */
[----:B------:R-:W-:Y:S01]  /*280f0*/  MOV R8, R185 ;  /* 0x000000b900087202 */ /* 0x000fe20000000f00 */
[----:B------:R-:W-:Y:S01]  /*28100*/  IMAD.MOV.U32 R184, RZ, RZ, -0x1 ;  /* 0xffffffffffb87424 */ /* 0x000fe200078e00ff */
[----:B------:R-:W-:-:S02]  /*28110*/  MOV R9, R0 ;  /* 0x0000000000097202 */ /* 0x000fc40000000f00 */
[----:B------:R-:W-:Y:S02]  /*28120*/  MOV R3, 0x28140 ;  /* 0x0002814000037802 */ /* 0x000fe40000000f00 */
[----:B------:R-:W-:Y:S05]  /*28130*/  CALL.REL.NOINC `($__internal_39_$__cuda_sm70_shflsync_idx_p) ;  /* 0x000002c000007944 */ /* 0x000fea0003c00000 */
[----:B------:R-:W-:Y:S01]  /*28140*/  IMAD.MOV.U32 R16, RZ, RZ, R185 ;  /* 0x000000ffff107224 */ /* 0x000fe200078e00b9 */
[----:B------:R-:W-:Y:S01]  /*28150*/  MOV R35, R30 ;  /* 0x0000001e00237202 */ /* 0x000fe20000000f00 */
[----:B------:R-:W-:Y:S01]  /*28160*/  IMAD.MOV.U32 R2, RZ, RZ, RZ ;  /* 0x000000ffff027224 */ /* 0x000fe200078e00ff */
[----:B------:R-:W-:Y:S01]  /*28170*/  MOV R34, 0x1c1f ;  /* 0x00001c1f00227802 */ /* 0x000fe20000000f00 */
[----:B------:R-:W-:Y:S01]  /*28180*/  IMAD.MOV.U32 R184, RZ, RZ, -0x1 ;  /* 0xffffffffffb87424 */ /* 0x000fe200078e00ff */
[----:B------:R-:W-:Y:S02]  /*28190*/  MOV R3, 0x281b0 ;  /* 0x000281b000037802 */ /* 0x000fe40000000f00 */
[----:B------:R-:W-:Y:S05]  /*281a0*/  CALL.REL.NOINC `($__internal_39_$__cuda_sm70_shflsync_idx_p) ;  /* 0x0000025000007944 */ /* 0x000fea0003c00000 */
[----:B------:R-:W-:Y:S01]  /*281b0*/  MOV R2, R185 ;  /* 0x000000b900027202 */ /* 0x000fe20000000f00 */
[----:B------:R-:W-:Y:S05]  /*281c0*/  BRA `(.L_x_2568) ;  /* 0xffffbfb000007947 */ /* 0x000fea000383ffff */
.L_x_2551:
[----:B------:R-:W-:Y:S01]  /*281d0*/  IMAD.MOV.U32 R35, RZ, RZ, R23 ;  /* 0x000000ffff237224 */ /* 0x000fe200078e0017 */
[----:B------:R-:W-:Y:S01]  /*281e0*/  MOV R34, 0x1c1f ;  /* 0x00001c1f00227802 */ /* 0x000fe20000000f00 */
[----:B------:R-:W-:Y:S01]  /*281f0*/  IMAD.MOV.U32 R2, RZ, RZ, 0x1 ;  /* 0x00000001ff027424 */ /* 0x000fe200078e00ff */
[----:B------:R-:W-:Y:S02]  /*28200*/  MOV R184, 0xffffffff ;  /* 0xffffffff00b87802 */ /* 0x000fe40000000f00 */
[----:B------:R-:W-:-:S02]  /*28210*/  MOV R3, 0x28230 ;  /* 0x0002823000037802 */ /* 0x000fc40000000f00 */
[----:B---3--:R-:W-:Y:S05]  /*28220*/  CALL.REL.NOINC `($__internal_39_$__cuda_sm70_shflsync_idx_p) ;  /* 0x000001d000007944 */ /* 0x008fea0003c00000 */
[----:B------:R-:W-:Y:S01]  /*28230*/  IMAD.MOV.U32 R0, RZ, RZ, R185 ;  /* 0x000000ffff007224 */ /* 0x000fe200078e00b9 */
[----:B------:R-:W-:Y:S01]  /*28240*/  MOV R35, R25 ;  /* 0x0000001900237202 */ /* 0x000fe20000000f00 */
[----:B------:R-:W-:Y:S01]  /*28250*/  IMAD.MOV.U32 R2, RZ, RZ, 0x1 ;  /* 0x00000001ff027424 */ /* 0x000fe200078e00ff */
[----:B------:R-:W-:Y:S01]  /*28260*/  MOV R34, 0x1c1f ;  /* 0x00001c1f00227802 */ /* 0x000fe20000000f00 */
[----:B------:R-:W-:Y:S01]  /*28270*/  IMAD.MOV.U32 R184, RZ, RZ, -0x1 ;  /* 0xffffffffffb87424 */ /* 0x000fe200078e00ff */
[----:B------:R-:W-:-:S02]  /*28280*/  MOV R3, 0x282a0 ;  /* 0x000282a000037802 */ /* 0x000fc40000000f00 */
[----:B------:R-:W-:Y:S05]  /*28290*/  CALL.REL.NOINC `($__internal_39_$__cuda_sm70_shflsync_idx_p) ;  /* 0x0000016000007944 */ /* 0x000fea0003c00000 */
[----:B------:R-:W-:Y:S01]  /*282a0*/  IMAD.MOV.U32 R35, RZ, RZ, R22 ;  /* 0x000000ffff237224 */ /* 0x000fe200078e0016 */
[----:B------:R-:W-:Y:S01]  /*282b0*/  MOV R34, 0x1c1f ;  /* 0x00001c1f00227802 */ /* 0x000fe20000000f00 */
[----:B------:R-:W-:Y:S01]  /*282c0*/  IMAD.MOV.U32 R2, RZ, RZ, 0x1 ;  /* 0x00000001ff027424 */ /* 0x000fe200078e00ff */
[----:B------:R-:W-:Y:S01]  /*282d0*/  MOV R8, R185 ;  /* 0x000000b900087202 */ /* 0x000fe20000000f00 */
[----:B------:R-:W-:Y:S01]  /*282e0*/  IMAD.MOV.U32 R184, RZ, RZ, -0x1 ;  /* 0xffffffffffb87424 */ /* 0x000fe200078e00ff */
[----:B------:R-:W-:-:S02]  /*282f0*/  MOV R9, R0 ;  /* 0x0000000000097202 */ /* 0x000fc40000000f00 */
        /* <DEDUP_REMOVED lines=11> */
        .weak           $__internal_38_$__cuda_sm70_shflsync_bfly_p
        .type           $__internal_38_$__cuda_sm70_shflsync_bfly_p,@function
        .size           $__internal_38_$__cuda_sm70_shflsync_bfly_p,($__internal_39_$__cuda_sm70_shflsync_idx_p - $__internal_38_$__cuda_sm70_shflsync_bfly_p)
$__internal_38_$__cuda_sm70_shflsync_bfly_p:
[----:B------:R-:W-:Y:S04]  /*283b0*/  WARPSYNC R207 ;  /* 0x000000cf00007348 */ /* 0x000fe80003800000 */
[----:B------:R1:W2:Y:S02]  /*283c0*/  SHFL.BFLY PT, R9, R2, R9, R245 ;  /* 0x0c00000902097389 */ /* 0x0002a400000e00f5 */
[----:B-1----:R-:W-:-:S02]  /*283d0*/  MOV R2, R3 ;  /* 0x0000000300027202 */ /* 0x002fc40000000f00 */
[----:B------:R-:W-:-:S04]  /*283e0*/  MOV R3, 0x0 ;  /* 0x0000000000037802 */ /* 0x000fc80000000f00 */
[----:B--2---:R-:W-:Y:S05]  /*283f0*/  RET.REL.NODEC R2 `(_ZN7cutlass13device_kernelIN5flash19enable_sm80_to_sm89INS1_16FlashAttnFwdSm80INS1_25CollectiveMainloopFwdSm80ILi8ELi2ELb0EN4cute5tupleIJNS5_1CILi128EEENS7_ILi64EEENS7_ILi192EEEEEELi192ENS_10bfloat16_tEfNS_4arch4Sm80ELb0ELb1ELb0ELb1ELb1ELb1ELb1ELb1EEENS1_21CollectiveEpilogueFwdINS6_IJS8_SA_S9_EEENS6_IJNS7_ILi1EEESI_SI_EEESC_SE_Li256ELb1ELb1ELb1ELb0EEENS1_36VarlenDynamicPersistentTileSchedulerILi128ELi64ELi256ELi256ELb1ELb1ELb0ELb1ELb0ELb1EEEEEEEEEvNT_6ParamsE) ;  /* 0xfffd7c0002007950 */ /* 0x004fea0003c3ffff */
        .weak           $__internal_39_$__cuda_sm70_shflsync_idx_p
        .type           $__internal_39_$__cuda_sm70_shflsync_idx_p,@function
        .size           $__internal_39_$__cuda_sm70_shflsync_idx_p,($__internal_40_$__cuda_sm70_shflsync_up_p - $__internal_39_$__cuda_sm70_shflsync_idx_p)
$__internal_39_$__cuda_sm70_shflsync_idx_p:
[----:B------:R-:W-:Y:S04]  /*28400*/  WARPSYNC R184 ;  /* 0x000000b800007348 */ /* 0x000fe80003800000 */
[----:B------:R1:W2:Y:S02]  /*28410*/  SHFL.IDX PT, R185, R35, R2, R34 ;  /* 0x0000000223b97389 */ /* 0x0002a400000e0022 */
[----:B-1----:R-:W-:Y:S02]  /*28420*/  MOV R2, R3 ;  /* 0x0000000300027202 */ /* 0x002fe40000000f00 */
[----:B------:R-:W-:-:S04]  /*28430*/  MOV R3, 0x0 ;  /* 0x0000000000037802 */ /* 0x000fc80000000f00 */
[----:B--2---:R-:W-:Y:S05]  /*28440*/  RET.REL.NODEC R2 `(_ZN7cutlass13device_kernelIN5flash19enable_sm80_to_sm89INS1_16FlashAttnFwdSm80INS1_25CollectiveMainloopFwdSm80ILi8ELi2ELb0EN4cute5tupleIJNS5_1CILi128EEENS7_ILi64EEENS7_ILi192EEEEEELi192ENS_10bfloat16_tEfNS_4arch4Sm80ELb0ELb1ELb0ELb1ELb1ELb1ELb1ELb1EEENS1_21CollectiveEpilogueFwdINS6_IJS8_SA_S9_EEENS6_IJNS7_ILi1EEESI_SI_EEESC_SE_Li256ELb1ELb1ELb1ELb0EEENS1_36VarlenDynamicPersistentTileSchedulerILi128ELi64ELi256ELi256ELb1ELb1ELb0ELb1ELb0ELb1EEEEEEEEEvNT_6ParamsE) ;  /* 0xfffd7bb002007950 */ /* 0x004fea0003c3ffff */
        .weak           $__internal_40_$__cuda_sm70_shflsync_up_p
        .type           $__internal_40_$__cuda_sm70_shflsync_up_p,@function
        .size           $__internal_40_$__cuda_sm70_shflsync_up_p,($__internal_41_$__cuda_sm70_votesync_ballot - $__internal_40_$__cuda_sm70_shflsync_up_p)
$__internal_40_$__cuda_sm70_shflsync_up_p:
[----:B------:R-:W-:Y:S02]  /*28450*/  MOV R4, RZ ;  /* 0x000000ff00047202 */ /* 0x000fe40000000f00 */
[----:B------:R-:W-:-:S04]  /*28460*/  MOV R12, 0xffffffff ;  /* 0xffffffff000c7802 */ /* 0x000fc80000000f00 */
[----:B------:R-:W-:Y:S04]  /*28470*/  WARPSYNC R12 ;  /* 0x0000000c00007348 */ /* 0x000fe80003800000 */
[----:B------:R1:W2:Y:S02]  /*28480*/  SHFL.UP PT, R4, R0, R3, R4 ;  /* 0x0400000300047389 */ /* 0x0002a400000e0004 */
[----:B-1----:R-:W-:-:S04]  /*28490*/  MOV R3, 0x0 ;  /* 0x0000000000037802 */ /* 0x002fc80000000f00 */
[----:B--2---:R-:W-:Y:S05]  /*284a0*/  RET.REL.NODEC R2 `(_ZN7cutlass13device_kernelIN5flash19enable_sm80_to_sm89INS1_16FlashAttnFwdSm80INS1_25CollectiveMainloopFwdSm80ILi8ELi2ELb0EN4cute5tupleIJNS5_1CILi128EEENS7_ILi64EEENS7_ILi192EEEEEELi192ENS_10bfloat16_tEfNS_4arch4Sm80ELb0ELb1ELb0ELb1ELb1ELb1ELb1ELb1EEENS1_21CollectiveEpilogueFwdINS6_IJS8_SA_S9_EEENS6_IJNS7_ILi1EEESI_SI_EEESC_SE_Li256ELb1ELb1ELb1ELb0EEENS1_36VarlenDynamicPersistentTileSchedulerILi128ELi64ELi256ELi256ELb1ELb1ELb0ELb1ELb0ELb1EEEEEEEEEvNT_6ParamsE) ;  /* 0xfffd7b5002007950 */ /* 0x004fea0003c3ffff */
        .weak           $__internal_41_$__cuda_sm70_votesync_ballot
        .type           $__internal_41_$__cuda_sm70_votesync_ballot,@function
        .size           $__internal_41_$__cuda_sm70_votesync_ballot,(.L_x_3158 - $__internal_41_$__cuda_sm70_votesync_ballot)
$__internal_41_$__cuda_sm70_votesync_ballot:
[----:B------:R-:W-:Y:S01]  /*284b0*/  ISETP.NE.U32.AND P0, PT, R0, 0x1, PT ;  /* 0x000000010000780c */ /* 0x000fe20003f05070 */
[----:B------:R-:W-:-:S04]  /*284c0*/  IMAD.MOV.U32 R3, RZ, RZ, -0x1 ;  /* 0xffffffffff037424 */ /* 0x000fc800078e00ff */
[----:B------:R-:W-:Y:S08]  /*284d0*/  WARPSYNC R3 ;  /* 0x0000000300007348 */ /* 0x000ff00003800000 */
[----:B------:R-:W-:-:S04]  /*284e0*/  VOTE.ANY R0, PT, !P0 ;  /* 0x0000000000007806 */ /* 0x000fc800040e0100 */
[----:B------:R-:W-:Y:S01]  /*284f0*/  LOP3.LUT R0, R0, R3, RZ, 0xc0, !PT ;  /* 0x0000000300007212 */ /* 0x000fe200078ec0ff */
[----:B------:R-:W-:-:S04]  /*28500*/  IMAD.MOV.U32 R3, RZ, RZ, 0x0 ;  /* 0x00000000ff037424 */ /* 0x000fc800078e00ff */
[----:B------:R-:W-:Y:S05]  /*28510*/  RET.REL.NODEC R2 `(_ZN7cutlass13device_kernelIN5flash19enable_sm80_to_sm89INS1_16FlashAttnFwdSm80INS1_25CollectiveMainloopFwdSm80ILi8ELi2ELb0EN4cute5tupleIJNS5_1CILi128EEENS7_ILi64EEENS7_ILi192EEEEEELi192ENS_10bfloat16_tEfNS_4arch4Sm80ELb0ELb1ELb0ELb1ELb1ELb1ELb1ELb1EEENS1_21CollectiveEpilogueFwdINS6_IJS8_SA_S9_EEENS6_IJNS7_ILi1EEESI_SI_EEESC_SE_Li256ELb1ELb1ELb1ELb0EEENS1_36VarlenDynamicPersistentTileSchedulerILi128ELi64ELi256ELi256ELb1ELb1ELb0ELb1ELb0ELb1EEEEEEEEEvNT_6ParamsE) ;  /* 0xfffd7ae002007950 */ /* 0x000fea0003c3ffff */
.L_x_2570:
        /* <DEDUP_REMOVED lines=14> */
.L_x_3158:


//--------------------- .text._ZN7cutlass13device_kernelIN5flash19enable_sm80_to_sm89INS1_16FlashAttnFwdSm80INS1_25CollectiveMainloopFwdSm80ILi8ELi2ELb0EN4cute5tupleIJNS5_1CILi128EEENS7_ILi64EEENS7_ILi192EEEEEELi192ENS_10bfloat16_tEfNS_4arch4Sm80ELb1ELb0ELb0ELb0ELb1ELb0ELb1ELb1EEENS1_21CollectiveEpilogueFwdINS6_IJS8_SA_S9_EEENS6_IJNS7_ILi1EEESI_SI_EEESC_SE_Li256ELb0ELb1ELb1ELb0EEENS1_30DynamicPersistentTileSchedulerILi256ELi256ELb1ELb1ELb0EEEEEEEEEvNT_6ParamsE --------------------------
	.section	.text._ZN7cutlass13device_kernelIN5flash19enable_sm80_to_sm89INS1_16FlashAttnFwdSm80INS1_25CollectiveMainloopFwdSm80ILi8ELi2ELb0EN4cute5tupleIJNS5_1CILi128EEENS7_ILi64EEENS7_ILi192EEEEEELi192ENS_10bfloat16_tEfNS_4arch4Sm80ELb1ELb0ELb0ELb0ELb1ELb0ELb1ELb1EEENS1_21CollectiveEpilogueFwdINS6_IJS8_SA_S9_EEENS6_IJNS7_ILi1EEESI_SI_EEESC_SE_Li256ELb0ELb1ELb1ELb0EEENS1_30DynamicPersistentTileSchedulerILi256ELi256ELb1ELb1ELb0EEEEEEEEEvNT_6ParamsE,"ax",@progbits
	.sectioninfo	@"SHI_REGISTERS=255"
	.align	128
.text._ZN7cutlass13device_kernelIN5flash19enable_sm80_to_sm89INS1_16FlashAttnFwdSm80INS1_25CollectiveMainloopFwdSm80ILi8ELi2ELb0EN4cute5tupleIJNS5_1CILi128EEENS7_ILi64EEENS7_ILi192EEEEEELi192ENS_10bfloat16_tEfNS_4arch4Sm80ELb1ELb0ELb0ELb0ELb1ELb0ELb1ELb1EEENS1_21CollectiveEpilogueFwdINS6_IJS8_SA_S9_EEENS6_IJNS7_ILi1EEESI_SI_EEESC_SE_Li256ELb0ELb1ELb1ELb0EEENS1_30DynamicPersistentTileSchedulerILi256ELi256ELb1ELb1ELb0EEEEEEEEEvNT_6ParamsE:
        .type           _ZN7cutlass13device_kernelIN5flash19enable_sm80_to_sm89INS1_16FlashAttnFwdSm80INS1_25CollectiveMainloopFwdSm80ILi8ELi2ELb0EN4cute5tupleIJNS5_1CILi128EEENS7_ILi64EEENS7_ILi192EEEEEELi192ENS_10bfloat16_tEfNS_4arch4Sm80ELb1ELb0ELb0ELb0ELb1ELb0ELb1ELb1EEENS1_21CollectiveEpilogueFwdINS6_IJS8_SA_S9_EEENS6_IJNS7_ILi1EEESI_SI_EEESC_SE_Li256ELb0ELb1ELb1ELb0EEENS1_30DynamicPersistentTileSchedulerILi256ELi256ELb1ELb1ELb0EEEEEEEEEvNT_6ParamsE,@function
        .size           _ZN7cutlass13device_kernelIN5flash19enable_sm80_to_sm89INS1_16FlashAttnFwdSm80INS1_25CollectiveMainloopFwdSm80ILi8ELi2ELb0EN4cute5tupleIJNS5_1CILi128EEENS7_ILi64EEENS7_ILi192EEEEEELi192ENS_10bfloat16_tEfNS_4arch4Sm80ELb1ELb0ELb0ELb0ELb1ELb0ELb1ELb1EEENS1_21CollectiveEpilogueFwdINS6_IJS8_SA_S9_EEENS6_IJNS7_ILi1EEESI_SI_EEESC_SE_Li256ELb0ELb1ELb1ELb0EEENS1_30DynamicPersistentTileSchedulerILi256ELi256ELb1ELb1ELb0EEEEEEEEEvNT_6ParamsE,(.L_x_3164 - _ZN7cutlass13device_kernelIN5flash19enable_sm80_to_sm89INS1_16FlashAttnFwdSm80INS1_25CollectiveMainloopFwdSm80ILi8ELi2ELb0EN4cute5tupleIJNS5_1CILi128EEENS7_ILi64EEENS7_ILi192EEEEEELi192ENS_10bfloat16_tEfNS_4arch4Sm80ELb1ELb0ELb0ELb0ELb1ELb0ELb1ELb1EEENS1_21CollectiveEpilogueFwdINS6_IJS8_SA_S9_EEENS6_IJNS7_ILi1EEESI_SI_EEESC_SE_Li256ELb0ELb1ELb1ELb0EEENS1_30DynamicPersistentTileSchedulerILi256ELi256ELb1ELb1ELb0EEEEEEEEEvNT_6ParamsE)
        .other          _ZN7cutlass13device_kernelIN5flash19enable_sm80_to_sm89INS1_16FlashAttnFwdSm80INS1_25CollectiveMainloopFwdSm80ILi8ELi2ELb0EN4cute5tupleIJNS5_1CILi128EEENS7_ILi64EEENS7_ILi192EEEEEELi192ENS_10bfloat16_tEfNS_4arch4Sm80ELb1ELb0ELb0ELb0ELb1ELb0ELb1ELb1EEENS1_21CollectiveEpilogueFwdINS6_IJS8_SA_S9_EEENS6_IJNS7_ILi1EEESI_SI_EEESC_SE_Li256ELb0ELb1ELb1ELb0EEENS1_30DynamicPersistentTileSchedulerILi256ELi256ELb1ELb1ELb0EEEEEEEEEvNT_6ParamsE,@"STO_CUDA_ENTRY STV_DEFAULT"
_ZN7cutlass13device_kernelIN5flash19enable_sm80_to_sm89INS1_16FlashAttnFwdSm80INS1_25CollectiveMainloopFwdSm80ILi8ELi2ELb0EN4cute5tupleIJNS5_1CILi128EEENS7_ILi64EEENS7_ILi192EEEEEELi192ENS_10bfloat16_tEfNS_4arch4Sm80ELb1ELb0ELb0ELb0ELb1ELb0ELb1ELb1EEENS1_21CollectiveEpilogueFwdINS6_IJS8_SA_S9_EEENS6_IJNS7_ILi1EEESI_SI_EEESC_SE_Li256ELb0ELb1ELb1ELb0EEENS1_30DynamicPersistentTileSchedulerILi256ELi256ELb1ELb1ELb0EEEEEEEEEvNT_6ParamsE:
        /* <DEDUP_REMOVED lines=13> */
[----:B------:R-:W-:Y:S02]  /*00d0*/  ULDC.64 UR6, c[0x0][0x118] ;  /* 0x0000460000067ab9 */ /* 0x000fe40000000a00 */
[CC--:B------:R-:W-:Y:S02]  /*00e0*/  LEA.HI R3, R15.reuse, R18.reuse, RZ, 0x4 ;  /* 0x000000120f037211 */ /* 0x0c0fe400078f20ff */
[-C--:B------:R-:W-:Y:S02]  /*00f0*/  LEA.HI R10, R15, R18.reuse, RZ, 0x3 ;  /* 0x000000120f0a7211 */ /* 0x080fe400078f18ff */
[----:B------:R-:W-:Y:S02]  /*0100*/  LOP3.LUT R2, R3, 0xfffffff0, RZ, 0xc0, !PT ;  /* 0xfffffff003027812 */ /* 0x000fe400078ec0ff */
[----:B------:R-:W-:-:S02]  /*0110*/  LEA.HI R0, R15, R18, RZ, 0x2 ;  /* 0x000000120f007211 */ /* 0x000fc400078f10ff */
[----:B------:R-:W-:Y:S01]  /*0120*/  SHF.R.S32.HI R232, RZ, 0x3, R10 ;  /* 0x00000003ffe87819 */ /* 0x000fe2000001140a */
[----:B------:R-:W-:Y:S01]  /*0130*/  IMAD.IADD R4, R18, 0x1, -R2 ;  /* 0x0000000112047824 */ /* 0x000fe200078e0a02 */
[----:B------:R-:W-:Y:S02]  /*0140*/  LOP3.LUT R207, R10, 0xfffffff8, RZ, 0xc0, !PT ;  /* 0xfffffff80acf7812 */ /* 0x000fe400078ec0ff */
[----:B------:R-:W-:Y:S01]  /*0150*/  LOP3.LUT R0, R0, 0xfffffffc, RZ, 0xc0, !PT ;  /* 0xfffffffc00007812 */ /* 0x000fe200078ec0ff */
[----:B------:R-:W-:Y:S01]  /*0160*/  IMAD.SHL.U32 R2, R232, 0x40, RZ ;  /* 0x00000040e8027824 */ /* 0x000fe200078e00ff */
[----:B------:R-:W-:Y:S01]  /*0170*/  SHF.R.S32.HI R5, RZ, 0x4, R3 ;  /* 0x00000004ff057819 */ /* 0x000fe20000011403 */
[C---:B------:R-:W-:Y:S01]  /*0180*/  IMAD.IADD R207, R18.reuse, 0x1, -R207 ;  /* 0x0000000112cf7824 */ /* 0x040fe200078e0acf */
[----:B------:R-:W-:Y:S01]  /*0190*/  SHF.R.S32.HI R8, RZ, 0x1f, R4 ;  /* 0x0000001fff087819 */ /* 0x000fe20000011404 */
[----:B------:R-:W-:Y:S01]  /*01a0*/  IMAD.IADD R6, R18, 0x1, -R0 ;  /* 0x0000000112067824 */ /* 0x000fe200078e0a00 */
[----:B------:R-:W-:Y:S01]  /*01b0*/  LEA.HI R3, R3, R5, RZ, 0x1 ;  /* 0x0000000503037211 */ /* 0x000fe200078f08ff */
[C---:B------:R-:W-:Y:S01]  /*01c0*/  IMAD.SHL.U32 R192, R207.reuse, 0x8, RZ ;  /* 0x00000008cfc07824 */ /* 0x040fe200078e00ff */
[----:B------:R-:W-:Y:S01]  /*01d0*/  LOP3.LUT R0, R2, 0x1c0, RZ, 0xc0, !PT ;  /* 0x000001c002007812 */ /* 0x000fe200078ec0ff */
[----:B------:R-:W-:Y:S01]  /*01e0*/  IMAD R205, R207, 0x20, R232 ;  /* 0x00000020cfcd7824 */ /* 0x000fe200078e02e8 */
[----:B------:R-:W-:-:S02]  /*01f0*/  LOP3.LUT R3, R3, 0xfffffffe, RZ, 0xc0, !PT ;  /* 0xfffffffe03037812 */ /* 0x000fc400078ec0ff */
[----:B------:R-:W-:Y:S02]  /*0200*/  SHF.R.U32.HI R7, RZ, 0x3, R0 ;  /* 0x00000003ff077819 */ /* 0x000fe40000011600 */
[----:B------:R-:W-:Y:S01]  /*0210*/  LOP3.LUT R2, R0, 0x38, R192, 0xf8, !PT ;  /* 0x0000003800027812 */ /* 0x000fe200078ef8c0 */
[----:B------:R-:W-:Y:S01]  /*0220*/  IMAD.IADD R11, R5, 0x1, -R3 ;  /* 0x00000001050b7824 */ /* 0x000fe200078e0a03 */
[----:B------:R-:W-:Y:S02]  /*0230*/  LEA.HI R0, R6, R6, RZ, 0x1 ;  /* 0x0000000606007211 */ /* 0x000fe400078f08ff */
[----:B------:R-:W-:Y:S02]  /*0240*/  LEA.HI R5, R8, R4, RZ, 0x3 ;  /* 0x0000000408057211 */ /* 0x000fe400078f18ff */
[----:B------:R-:W-:Y:S01]  /*0250*/  LOP3.LUT R13, R2, R7, RZ, 0x3c, !PT ;  /* 0x00000007020d7212 */ /* 0x000fe200078e3cff */
[----:B------:R-:W-:Y:S01]  /*0260*/  IMAD.SHL.U32 R7, R207, 0x40, RZ ;  /* 0x00000040cf077824 */ /* 0x000fe200078e00ff */
[----:B------:R-:W-:-:S02]  /*0270*/  LOP3.LUT R2, R0, 0x1ffffffe, RZ, 0xc0, !PT ;  /* 0x1ffffffe00027812 */ /* 0x000fc400078ec0ff */
[----:B------:R-:W-:Y:S02]  /*0280*/  LOP3.LUT R3, R5, 0xfffffff8, RZ, 0xc0, !PT ;  /* 0xfffffff805037812 */ /* 0x000fe400078ec0ff */
[----:B------:R-:W-:Y:S01]  /*0290*/  LOP3.LUT R0, R7, 0x1c0, RZ, 0xc0, !PT ;  /* 0x000001c007007812 */ /* 0x000fe200078ec0ff */
[----:B------:R-:W-:Y:S01]  /*02a0*/  IMAD.IADD R14, R6, 0x1, -R2 ;  /* 0x00000001060e7824 */ /* 0x000fe200078e0a02 */
[----:B------:R-:W-:Y:S01]  /*02b0*/  LEA.HI R8, R15, R18, RZ, 0x5 ;  /* 0x000000120f087211 */ /* 0x000fe200078f28ff */
[----:B------:R-:W-:Y:S01]  /*02c0*/  IMAD.IADD R9, R4, 0x1, -R3 ;  /* 0x0000000104097824 */ /* 0x000fe200078e0a03 */
[----:B------:R-:W-:Y:S02]  /*02d0*/  LOP3.LUT R4, R0, 0x8, R10, 0xf8, !PT ;  /* 0x0000000800047812 */ /* 0x000fe400078ef80a */
        /* <DEDUP_REMOVED lines=8> */
[C---:B------:R-:W-:Y:S01]  /*0360*/  IMAD.SHL.U32 R3, R9.reuse, 0x40, RZ ;  /* 0x0000004009037824 */ /* 0x040fe200078e00ff */
[----:B------:R-:W-:Y:S01]  /*0370*/  R2P PR, R9, 0x6 ;  /* 0x0000000609007804 */ /* 0x000fe20000000000 */
[----:B------:R-:W-:Y:S01]  /*0380*/  IMAD.SHL.U32 R4, R11, 0x8, RZ ;  /* 0x000000080b047824 */ /* 0x000fe200078e00ff */
[----:B------:R-:W-:Y:S01]  /*0390*/  SHF.R.S32.HI R7, RZ, 0x1f, R17 ;  /* 0x0000001fff077819 */ /* 0x000fe20000011411 */
[----:B------:R-:W-:Y:S01]  /*03a0*/  IMAD.IADD R8, R6, 0x1, -R2 ;  /* 0x0000000106087824 */ /* 0x000fe200078e0a02 */
[----:B------:R-:W-:Y:S01]  /*03b0*/  LOP3.LUT R0, R3, 0x1c0, RZ, 0xc0, !PT ;  /* 0x000001c003007812 */ /* 0x000fe200078ec0ff */
[----:B------:R-:W-:Y:S01]  /*03c0*/  IMAD.SHL.U32 R2, R5, 0x40, RZ ;  /* 0x0000004005027824 */ /* 0x000fe200078e00ff */
[----:B------:R-:W-:-:S02]  /*03d0*/  LEA.HI R7, R7, R17, RZ, 0x2 ;  /* 0x0000001107077211 */ /* 0x000fc400078f10ff */
[----:B------:R-:W-:Y:S02]  /*03e0*/  LOP3.LUT R5, R0, 0x8, R4, 0xf8, !PT ;  /* 0x0000000800057812 */ /* 0x000fe400078ef804 */
[----:B------:R-:W-:Y:S02]  /*03f0*/  SHF.R.U32.HI R3, RZ, 0x3, R0 ;  /* 0x00000003ff037819 */ /* 0x000fe40000011600 */
[----:B------:R-:W-:Y:S02]  /*0400*/  LOP3.LUT R4, R2, 0xfffffe00, RZ, 0xc0, !PT ;  /* 0xfffffe0002047812 */ /* 0x000fe400078ec0ff */
[----:B------:R-:W-:Y:S01]  /*0410*/  LOP3.LUT R3, R5, R3, RZ, 0x3c, !PT ;  /* 0x0000000305037212 */ /* 0x000fe200078e3cff */
[----:B------:R-:W-:Y:S01]  /*0420*/  IMAD.MOV.U32 R5, RZ, RZ, 0x40 ;  /* 0x00000040ff057424 */ /* 0x000fe200078e00ff */
[----:B------:R-:W-:Y:S01]  /*0430*/  SHF.R.S32.HI R0, RZ, 0x2, R7 ;  /* 0x00000002ff007819 */ /* 0x000fe20000011407 */
[----:B------:R-:W-:Y:S01]  /*0440*/  IMAD R2, R6, 0x400, R4 ;  /* 0x0000040006027824 */ /* 0x000fe200078e0204 */
[----:B------:R-:W-:-:S02]  /*0450*/  SEL R168, R168, 0xffffffe0, !P1 ;  /* 0xffffffe0a8a87807 */ /* 0x000fc40004800000 */
[----:B------:R-:W-:Y:S01]  /*0460*/  LEA.HI R10, R15, R18, RZ, 0x6 ;  /* 0x000000120f0a7211 */ /* 0x000fe200078f30ff */
[----:B------:R-:W-:Y:S01]  /*0470*/  IMAD.IADD R2, R2, 0x1, R3 ;  /* 0x0000000102027824 */ /* 0x000fe200078e0203 */
[----:B------:R-:W-:Y:S01]  /*0480*/  LOP3.LUT R3, R3, R4, RZ, 0xfc, !PT ;  /* 0x0000000403037212 */ /* 0x000fe200078efcff */
[----:B------:R-:W-:Y:S01]  /*0490*/  IMAD R16, R8, 0x10, R0 ;  /* 0x0000001008107824 */ /* 0x000fe200078e0200 */
[----:B------:R-:W-:Y:S01]  /*04a0*/  LEA.HI R4, R15, R18, RZ, 0x7 ;  /* 0x000000120f047211 */ /* 0x000fe200078f38ff */
[----:B------:R-:W-:Y:S01]  /*04b0*/  IMAD R0, R11, 0x200, R12 ;  /* 0x000002000b007824 */ /* 0x000fe200078e020c */
[----:B------:R-:W-:Y:S01]  /*04c0*/  LEA R162, R2, 0x18100, 0x1 ;  /* 0x0001810002a27811 */ /* 0x000fe200078e08ff */
[----:B------:R-:W-:Y:S01]  /*04d0*/  IMAD.SHL.U32 R10, R10, 0x8, RZ ;  /* 0x000000080a0a7824 */ /* 0x000fe200078e00ff */
[----:B------:R-:W-:Y:S01]  /*04e0*/  SHF.R.S32.HI R6, RZ, 0x7, R4 ;  /* 0x00000007ff067819 */ /* 0x000fe20000011404 */
[----:B------:R-:W-:Y:S01]  /*04f0*/  STL [R1+0xc], R16 ;  /* 0x00000c1001007387 */ /* 0x000fe20000100800 */
[----:B------:R-:W-:Y:S01]  /*0500*/  LOP3.LUT R4, R7, 0x7ffffffc, RZ, 0xc0, !PT ;  /* 0x7ffffffc07047812 */ /* 0x000fe200078ec0ff */
[----:B------:R-:W-:Y:S01]  /*0510*/  IMAD.IADD R163, R162, 0x1, R168 ;  /* 0x00000001a2a37824 */ /* 0x000fe200078e02a8 */
[----:B------:R-:W-:-:S02]  /*0520*/  LEA R170, R3, 0x100, 0x1 ;  /* 0x0000010003aa7811 */ /* 0x000fc400078e08ff */
[----:B------:R-:W-:Y:S01]  /*0530*/  LEA R169, R0, 0xc100, 0x1 ;  /* 0x0000c10000a97811 */ /* 0x000fe200078e08ff */
[----:B------:R-:W-:Y:S01]  /*0540*/  IMAD.IADD R4, R17, 0x1, -R4 ;  /* 0x0000000111047824 */ /* 0x000fe200078e0a04 */
[----:B------:R-:W-:Y:S01]  /*0550*/  SEL R0, R5, 0xffffffc0, !P2 ;  /* 0xffffffc005007807 */ /* 0x000fe20005000000 */
[----:B------:R-:W-:Y:S01]  /*0560*/  IMAD.IADD R237, R168, 0x1, R170 ;  /* 0x00000001a8ed7824 */ /* 0x000fe200078e02aa */
[----:B------:R-:W-:Y:S01]  /*0570*/  IADD3 R200, R192, 0x80, RZ ;  /* 0x00000080c0c87810 */ /* 0x000fe20007ffe0ff */
[----:B------:R-:W-:Y:S01]  /*0580*/  IMAD.SHL.U32 R222, R4, 0x2, RZ ;  /* 0x0000000204de7824 */ /* 0x000fe200078e00ff */
[----:B------:R-:W-:Y:S01]  /*0590*/  LOP3.LUT R10, R13, 0x7ffffe00, R10, 0xf8, !PT ;  /* 0x7ffffe000d0a7812 */ /* 0x000fe200078ef80a */
[----:B------:R-:W-:Y:S01]  /*05a0*/  IMAD R4, R14, 0x8, R16 ;  /* 0x000000080e047824 */ /* 0x000fe200078e0210 */
[----:B------:R-:W-:Y:S01]  /*05b0*/  IADD3 R201, R192, 0x40, RZ ;  /* 0x00000040c0c97810 */ /* 0x000fe20007ffe0ff */
[----:B------:R-:W-:Y:S01]  /*05c0*/  IMAD.IADD R171, R0, 0x1, R170 ;  /* 0x0000000100ab7824 */ /* 0x000fe200078e02aa */
[----:B------:R-:W-:Y:S01]  /*05d0*/  IADD3 R15, R222, 0x10, RZ ;  /* 0x00000010de0f7810 */ /* 0x000fe20007ffe0ff */
[--C-:B------:R-:W-:Y:S01]  /*05e0*/  IMAD.IADD R165, R162, 0x1, R0.reuse ;  /* 0x00000001a2a57824 */ /* 0x100fe200078e0200 */
[----:B------:R1:W-:Y:S01]  /*05f0*/  STL [R1+0x4], R4 ;  /* 0x0000040401007387 */ /* 0x0003e20000100800 */
[----:B------:R-:W-:Y:S01]  /*0600*/  IMAD.IADD R164, R163, 0x1, R0 ;  /* 0x00000001a3a47824 */ /* 0x000fe200078e0200 */
[----:B------:R-:W-:Y:S01]  /*0610*/  IADD3 R11, R222, 0x28, RZ ;  /* 0x00000028de0b7810 */ /* 0x000fe20007ffe0ff */
[----:B------:R-:W-:Y:S01]  /*0620*/  IMAD.IADD R0, R0, 0x1, R237 ;  /* 0x0000000100007824 */ /* 0x000fe200078e02ed */
[----:B------:R-:W-:Y:S01]  /*0630*/  SHF.R.S32.HI R6, RZ, 0x1f, R192 ;  /* 0x0000001fff067819 */ /* 0x000fe200000114c0 */
[----:B------:R-:W-:Y:S01]  /*0640*/  IMAD.SHL.U32 R209, R10, 0x2, RZ ;  /* 0x000000020ad17824 */ /* 0x000fe200078e00ff */
[----:B------:R-:W-:Y:S01]  /*0650*/  IADD3 R8, R222, 0x40, RZ ;  /* 0x00000040de087810 */ /* 0x000fe20007ffe0ff */
[----:B------:R-:W-:Y:S01]  /*0660*/  IMAD.IADD R239, R168, 0x1, R171 ;  /* 0x00000001a8ef7824 */ /* 0x000fe200078e02ab */
[----:B------:R2:W-:Y:S01]  /*0670*/  STL [R1], R0 ;  /* 0x0000000001007387 */ /* 0x0005e20000100800 */
[----:B------:R-:W-:-:S02]  /*0680*/  SHF.R.S32.HI R6, RZ, 0x1f, R200 ;  /* 0x0000001fff067819 */ /* 0x000fc400000114c8 */
[C---:B------:R-:W-:Y:S02]  /*0690*/  IADD3 R6, R222.reuse, 0x50, RZ ;  /* 0x00000050de067810 */ /* 0x040fe40007ffe0ff */
[C---:B------:R-:W-:Y:S02]  /*06a0*/  IADD3 R252, R222.reuse, 0x60, RZ ;  /* 0x00000060defc7810 */ /* 0x040fe40007ffe0ff */
[----:B------:R-:W-:Y:S02]  /*06b0*/  SHF.R.S32.HI R5, RZ, 0x1f, R15 ;  /* 0x0000001fff057819 */ /* 0x000fe4000001140f */
[C---:B------:R-:W-:Y:S02]  /*06c0*/  IADD3 R251, R222.reuse, 0x68, RZ ;  /* 0x00000068defb7810 */ /* 0x040fe40007ffe0ff */
[C---:B------:R-:W-:Y:S02]  /*06d0*/  IADD3 R250, R222.reuse, 0x70, RZ ;  /* 0x00000070defa7810 */ /* 0x040fe40007ffe0ff */
[----:B------:R-:W-:-:S02]  /*06e0*/  IADD3 R249, R222, 0x78, RZ ;  /* 0x00000078def97810 */ /* 0x000fc40007ffe0ff */
[----:B------:R-:W-:Y:S02]  /*06f0*/  SHF.R.S32.HI R5, RZ, 0x1f, R11 ;  /* 0x0000001fff057819 */ /* 0x000fe4000001140b */
[C---:B-1----:R-:W-:Y:S02]  /*0700*/  IADD3 R4, R222.reuse, 0x58, RZ ;  /* 0x00000058de047810 */ /* 0x042fe40007ffe0ff */
[----:B------:R-:W-:Y:S02]  /*0710*/  SHF.R.S32.HI R7, RZ, 0x1f, R201 ;  /* 0x0000001fff077819 */ /* 0x000fe400000114c9 */
[C---:B------:R-:W-:Y:S02]  /*0720*/  IADD3 R248, R222.reuse, 0x80, RZ ;  /* 0x00000080def87810 */ /* 0x040fe40007ffe0ff */
[C---:B------:R-:W-:Y:S02]  /*0730*/  IADD3 R247, R222.reuse, 0x88, RZ ;  /* 0x00000088def77810 */ /* 0x040fe40007ffe0ff */
        /* <DEDUP_REMOVED lines=34> */
[----:B--2---:R-:W-:Y:S02]  /*0960*/  SHF.R.S32.HI R2, RZ, 0x1f, R241 ;  /* 0x0000001fff027819 */ /* 0x004fe400000114f1 */
.L_x_2635:
        /* <DEDUP_REMOVED lines=18> */
.L_x_2572:
[----:B------:R-:W-:-:S04]  /*0a90*/  MOV R0, c[0x0][0x554] ;  /* 0x0001550000007a02 */ /* 0x000fc80000000f00 */
[----:B------:R-:W-:Y:S02]  /*0aa0*/  ISETP.NE.AND P0, PT, R0, 0x1, PT ;  /* 0x000000010000780c */ /* 0x000fe40003f05270 */
[----:B------:R-:W-:-:S11]  /*0ab0*/  MOV R0, R2 ;  /* 0x0000000200007202 */ /* 0x000fd60000000f00 */
[----:B------:R-:W-:-:S05]  /*0ac0*/  @P0 IMAD.HI.U32 R4, R2, c[0x0][0x558], RZ ;  /* 0x0001560002040a27 */ /* 0x000fca00078e00ff */
[----:B------:R-:W-:-:S05]  /*0ad0*/  @P0 SHF.R.U32.HI R0, RZ, c[0x0][0x55c], R4 ;  /* 0x00015700ff000a19 */ /* 0x000fca0000011604 */
[----:B------:R-:W-:Y:S02]  /*0ae0*/  IMAD R4, R0, c[0x0][0x554], RZ ;  /* 0x0001550000047a24 */ /* 0x000fe400078e02ff */
.L_x_2573:
[----:B------:R-:W-:Y:S05]  /*0af0*/  BSYNC B0 ;  /* 0x0000000000007941 */ /* 0x000fea0003800000 */
.L_x_2571:
        /* <DEDUP_REMOVED lines=10> */
[----:B------:R-:W-:-:S05]  /*0ba0*/  @P1 SHF.R.U32.HI R233, RZ, c[0x0][0x550], R2 ;  /* 0x00015400ffe91a19 */ /* 0x000fca0000011602 */
[----:B------:R-:W-:-:S05]  /*0bb0*/  @P0 IMAD.WIDE R2, R233, R3, c[0x0][0x370] ;  /* 0x0000dc00e9020625 */ /* 0x000fca00078e0203 */
[----:B------:R1:W5:Y:S01]  /*0bc0*/  @P0 LDG.E R216, [R2.64] ;  /* 0x0000000602d80981 */ /* 0x000362000c1e1900 */
[----:B------:R-:W-:Y:S01]  /*0bd0*/  IMAD.MOV.U32 R236, RZ, RZ, R0 ;  /* 0x000000ffffec7224 */ /* 0x000fe200078e0000 */
[----:B------:R-:W-:Y:S01]  /*0be0*/  BSSY B0, `(.L_x_2574) ;  /* 0x0000040000007945 */ /* 0x000fe20003800000 */
[----:B------:R-:W-:-:S05]  /*0bf0*/  IMAD.MOV.U32 R5, RZ, RZ, 0x40 ;  /* 0x00000040ff057424 */ /* 0x000fca00078e00ff */
[----:B------:R-:W-:Y:S01]  /*0c00*/  IADD3 R5, R5, -c[0x0][0x168], RZ ;  /* 0x80005a0005057a10 */ /* 0x000fe20007ffe0ff */
[----:B-1----:R-:W-:-:S05]  /*0c10*/  IMAD.MOV.U32 R2, RZ, RZ, c[0x0][0x53c] ;  /* 0x00014f00ff027624 */ /* 0x002fca00078e00ff */
[----:B------:R-:W-:Y:S02]  /*0c20*/  ISETP.NE.AND P0, PT, R2, 0x1, PT ;  /* 0x000000010200780c */ /* 0x000fe40003f05270 */
[----:B------:R-:W-:-:S11]  /*0c30*/  LOP3.LUT R2, R0, 0x1ffffff, RZ, 0x3c, !PT ;  /* 0x01ffffff00027812 */ /* 0x000fd600078e3cff */
[----:B------:R-:W-:Y:S01]  /*0c40*/  @P0 IMAD.HI.U32 R3, R0, c[0x0][0x540], RZ ;  /* 0x0001500000030a27 */ /* 0x000fe200078e00ff */
[----:B------:R-:W-:Y:S02]  /*0c50*/  IADD3 R0, R2, c[0x0][0x53c], RZ ;  /* 0x00014f0002007a10 */ /* 0x000fe40007ffe0ff */
[----:B------:R-:W-:Y:S02]  /*0c60*/  MOV R2, c[0x0][0x2c4] ;  /* 0x0000b10000027a02 */ /* 0x000fe40000000f00 */
[----:B------:R-:W-:Y:S02]  /*0c70*/  @P0 SHF.R.U32.HI R236, RZ, c[0x0][0x544], R3 ;  /* 0x00015100ffec0a19 */ /* 0x000fe40000011603 */
[----:B------:R-:W-:Y:S01]  /*0c80*/  ISETP.NE.AND P4, PT, R2, 0x1, PT ;  /* 0x000000010200780c */ /* 0x000fe20003f85270 */
[----:B------:R-:W-:Y:S02]  /*0c90*/  IMAD.MOV.U32 R2, RZ, RZ, c[0x0][0x2ac] ;  /* 0x0000ab00ff027624 */ /* 0x000fe400078e00ff */
[----:B------:R-:W-:-:S02]  /*0ca0*/  IMAD R0, R236, c[0x0][0x53c], R0 ;  /* 0x00014f00ec007a24 */ /* 0x000fc400078e0200 */
[----:B------:R-:W-:Y:S02]  /*0cb0*/  IMAD R6, R2, c[0x0][0x1d0], RZ ;  /* 0x0000740002067a24 */ /* 0x000fe400078e02ff */
[----:B------:R-:W-:Y:S02]  /*0cc0*/  IMAD.SHL.U32 R238, R0, 0x80, RZ ;  /* 0x0000008000ee7824 */ /* 0x000fe400078e00ff */
[----:B------:R-:W-:Y:S01]  /*0cd0*/  IMAD R2, R2, c[0x0][0x1d0], R5 ;  /* 0x0000740002027a24 */ /* 0x000fe200078e0205 */
[----:B------:R-:W-:Y:S02]  /*0ce0*/  IADD3 R5, R6, 0x3f, RZ ;  /* 0x0000003f06057810 */ /* 0x000fe40007ffe0ff */
[----:B------:R-:W-:-:S05]  /*0cf0*/  IADD3 R0, R238, 0x7f, RZ ;  /* 0x0000007fee007810 */ /* 0x000fca0007ffe0ff */
        /* <DEDUP_REMOVED lines=8> */
[----:B------:R-:W-:-:S04]  /*0d80*/  SHF.R.S32.HI R2, RZ, 0x6, R3 ;  /* 0x00000006ff027819 */ /* 0x000fc80000011403 */
[----:B------:R-:W-:Y:S01]  /*0d90*/  IMNMX R8, R0, R2, PT ;  /* 0x0000000200087217 */ /* 0x000fe20003800200 */
[----:B------:R-:W-:Y:S02]  /*0da0*/  IMAD.MOV R0, RZ, RZ, -R233 ;  /* 0x000000ffff007224 */ /* 0x000fe400078e0ae9 */
[----:B------:R-:W-:Y:S01]  /*0db0*/  IMAD.MOV.U32 R2, RZ, RZ, RZ ;  /* 0x000000ffff027224 */ /* 0x000fe200078e00ff */
        /* <DEDUP_REMOVED lines=34> */
.L_x_2575:
[----:B------:R-:W-:Y:S05]  /*0fe0*/  BSYNC B0 ;  /* 0x0000000000007941 */ /* 0x000fea0003800000 */
.L_x_2574:
[----:B------:R-:W-:Y:S01]  /*0ff0*/  LOP3.LUT R0, R236, 0xffff, RZ, 0xc0, !PT ;  /* 0x0000ffffec007812 */ /* 0x000fe200078ec0ff */
[----:B------:R-:W-:Y:S01]  /*1000*/  CS2R R16, SRZ ;  /* 0x0000000000107805 */ /* 0x000fe2000001ff00 */
[----:B------:R-:W-:Y:S01]  /*1010*/  CS2R R96, SRZ ;  /* 0x0000000000607805 */ /* 0x000fe2000001ff00 */
[----:B------:R-:W-:Y:S01]  /*1020*/  CS2R R94, SRZ ;  /* 0x00000000005e7805 */ /* 0x000fe2000001ff00 */
        /* <DEDUP_REMOVED lines=57> */
[----:B------:R-:W-:Y:S02]  /*13c0*/  SHF.R.S32.HI R14, RZ, 0x1f, R234 ;  /* 0x0000001fff0e7819 */ /* 0x000fe400000114ea */
[----:B------:R-:W-:Y:S02]  /*13d0*/  IADD3 R4, R205, R238, RZ ;  /* 0x000000eecd047210 */ /* 0x000fe40007ffe0ff */
[----:B------:R-:W-:Y:S01]  /*13e0*/  SHF.R.S32.HI R6, RZ, 0x1f, R233 ;  /* 0x0000001fff067819 */ /* 0x000fe200000114e9 */
[----:B------:R-:W-:Y:S01]  /*13f0*/  IMAD R0, R14, c[0x0][0x1b8], RZ ;  /* 0x00006e000e007a24 */ /* 0x000fe200078e02ff */
[----:B------:R-:W-:Y:S01]  /*1400*/  ISETP.GE.AND P6, PT, R192, c[0x0][0x198], PT ;  /* 0x00006600c0007a0c */ /* 0x000fe20003fc6270 */
[----:B------:R-:W-:Y:S01]  /*1410*/  @P4 IMAD.HI.U32 R7, R4, c[0x0][0x2c8], RZ ;  /* 0x0000b20004074a27 */ /* 0x000fe200078e00ff */
[----:B------:R-:W-:Y:S02]  /*1420*/  ISETP.GE.AND P5, PT, R201, c[0x0][0x198], PT ;  /* 0x00006600c9007a0c */ /* 0x000fe40003fa6270 */
[----:B------:R-:W-:Y:S01]  /*1430*/  ISETP.GE.AND P3, PT, R200, c[0x0][0x198], PT ;  /* 0x00006600c8007a0c */ /* 0x000fe20003f66270 */
[----:B------:R-:W-:Y:S01]  /*1440*/  IMAD R5, R234, c[0x0][0x1bc], R0 ;  /* 0x00006f00ea057a24 */ /* 0x000fe200078e0200 */
[----:B------:R-:W-:Y:S01]  /*1450*/  IADD3 R224, R235, -0x1, RZ ;  /* 0xffffffffebe07810 */ /* 0x000fe20007ffe0ff */
        /* <DEDUP_REMOVED lines=25> */
.L_x_2636:
[----:B------:R-:W-:Y:S05]  /*15f0*/  BRA.DIV ~URZ, `(.L_x_2578) ;  /* 0x0000c5227f007947 */ /* 0x000fea000b800000 */
[----:B------:R3:W4:Y:S02]  /*1600*/  SHFL.IDX PT, R0, R11, RZ, 0x181f ;  /* 0x00181fff0b007589 */ /* 0x00072400000e0000 */
.L_x_2637:
        /* <DEDUP_REMOVED lines=21> */
.L_x_2580:
[----:B------:R-:W-:Y:S05]  /*1760*/  BSYNC B0 ;  /* 0x0000000000007941 */ /* 0x000fea0003800000 */
.L_x_2579:
[----:B------:R-:W-:Y:S05]  /*1770*/  BRA.DIV ~URZ, `(.L_x_2581) ;  /* 0x0000c4127f007947 */ /* 0x000fea000b800000 */
[----:B--2---:R2:W1:Y:S04]  /*1780*/  SHFL.IDX PT, R8, R9, 0x1, 0x181f ;  /* 0x00381f0009087f89 */ /* 0x00446800000e0000 */
[----:B----4-:R2:W4:Y:S02]  /*1790*/  SHFL.IDX PT, R0, R11, 0x1, 0x181f ;  /* 0x00381f000b007f89 */ /* 0x01052400000e0000 */
.L_x_2638:
        /* <DEDUP_REMOVED lines=19> */
.L_x_2583:
[----:B------:R-:W-:Y:S05]  /*18d0*/  BSYNC B0 ;  /* 0x0000000000007941 */ /* 0x000fea0003800000 */
.L_x_2582:
[----:B------:R-:W-:Y:S05]  /*18e0*/  BRA.DIV ~URZ, `(.L_x_2584) ;  /* 0x0000c3727f007947 */ /* 0x000fea000b800000 */
[----:B-1----:R1:W2:Y:S02]  /*18f0*/  SHFL.IDX PT, R8, R9, 0x2, 0x181f ;  /* 0x00581f0009087f89 */ /* 0x0022a400000e0000 */
.L_x_2639:
[----:B------:R-:W-:Y:S05]  /*1900*/  BRA.DIV ~URZ, `(.L_x_2585) ;  /* 0x0000c3c27f007947 */ /* 0x000fea000b800000 */
[----:B----4-:R4:W1:Y:S02]  /*1910*/  SHFL.IDX PT, R0, R11, 0x2, 0x181f ;  /* 0x00581f000b007f89 */ /* 0x01086400000e0000 */
.L_x_2640:
        /* <DEDUP_REMOVED lines=19> */
.L_x_2587:
[----:B------:R-:W-:Y:S05]  /*1a50*/  BSYNC B0 ;  /* 0x0000000000007941 */ /* 0x000fea0003800000 */
.L_x_2586:
[----:B------:R-:W-:Y:S05]  /*1a60*/  BRA.DIV ~URZ, `(.L_x_2588) ;  /* 0x0000c2d27f007947 */ /* 0x000fea000b800000 */
[----:B--2---:R2:W3:Y:S04]  /*1a70*/  SHFL.IDX PT, R8, R9, 0x3, 0x181f ;  /* 0x00781f0009087f89 */ /* 0x0044e800000e0000 */
[----:B-1----:R2:W1:Y:S02]  /*1a80*/  SHFL.IDX PT, R0, R11, 0x3, 0x181f ;  /* 0x00781f000b007f89 */ /* 0x00246400000e0000 */
.L_x_2641:
        /* <DEDUP_REMOVED lines=26> */
[----:B------:R-:W-:-:S02]  /*1c30*/  IMAD.MOV.U32 R15, RZ, RZ, c[0x0][0x2ac] ;  /* 0x0000ab00ff0f7624 */ /* 0x000fc400078e00ff */
        /* <DEDUP_REMOVED lines=16> */
[----:B------:R-:W-:Y:S01]  /*1d40*/  BSSY B0, `(.L_x_2589) ;  /* 0x00000b1000007945 */ /* 0x000fe20003800000 */
[----:B------:R-:W-:-:S04]  /*1d50*/  IMAD.WIDE.U32 R210, R234, c[0x0][0x1e8], RZ ;  /* 0x00007a00ead27a25 */ /* 0x000fc800078e00ff */
[----:B------:R-:W-:Y:S02]  /*1d60*/  IMAD R176, R0, c[0x0][0x2b8], R2 ;  /* 0x0000ae0000b07a24 */ /* 0x000fe400078e0202 */
[----:B------:R-:W-:Y:S02]  /*1d70*/  IMAD R100, R224, -0x40, R15 ;  /* 0xffffffc0e0647824 */ /* 0x000fe400078e020f */
[----:B------:R-:W-:-:S04]  /*1d80*/  IMAD.WIDE.U32 R2, R176, c[0x0][0x1e0], RZ ;  /* 0x00007800b0027a25 */ /* 0x000fc800078e00ff */
[----:B------:R-:W-:Y:S02]  /*1d90*/  IMAD.IADD R13, R100, 0x1, -R232 ;  /* 0x00000001640d7824 */ /* 0x000fe400078e0ae8 */
[----:B------:R-:W-:Y:S02]  /*1da0*/  IMAD R6, R14, c[0x0][0x210], RZ ;  /* 0x000084000e067a24 */ /* 0x000fe400078e02ff */
[----:B------:R-:W-:Y:S01]  /*1db0*/  IMAD.WIDE.U32 R214, R234, c[0x0][0x210], RZ ;  /* 0x00008400ead67a25 */ /* 0x000fe200078e00ff */
[----:B------:R-:W-:-:S03]  /*1dc0*/  ISETP.GE.AND P6, PT, R13, 0x1, PT ;  /* 0x000000010d00780c */ /* 0x000fc60003fc6270 */
[----:B------:R-:W-:Y:S01]  /*1dd0*/  IMAD R6, R234, c[0x0][0x214], R6 ;  /* 0x00008500ea067a24 */ /* 0x000fe200078e0206 */
[----:B-1----:R-:W-:Y:S01]  /*1de0*/  SHF.R.S32.HI R5, RZ, 0x1f, R176 ;  /* 0x0000001fff057819 */ /* 0x002fe200000114b0 */
[----:B------:R-:W-:Y:S02]  /*1df0*/  IMAD.SHL.U32 R17, R192, 0x2, RZ ;  /* 0x00000002c0117824 */ /* 0x000fe400078e00ff */
[----:B------:R-:W-:Y:S02]  /*1e00*/  IMAD.IADD R219, R215, 0x1, R6 ;  /* 0x00000001d7db7824 */ /* 0x000fe400078e0206 */
[----:B------:R-:W-:Y:S02]  /*1e10*/  IMAD R0, R5, c[0x0][0x1e0], RZ ;  /* 0x0000780005007a24 */ /* 0x000fe400078e02ff */
[----:B------:R-:W-:Y:S02]  /*1e20*/  IMAD.SHL.U32 R19, R200, 0x2, RZ ;  /* 0x00000002c8137824 */ /* 0x000fe400078e00ff */
[----:B------:R-:W-:Y:S01]  /*1e30*/  @P6 ISETP.GE.AND P1, PT, R192, c[0x0][0x1d4], PT ;  /* 0x00007500c0006a0c */ /* 0x000fe20003f26270 */
[----:B------:R-:W-:Y:S01]  /*1e40*/  IMAD R0, R176, c[0x0][0x1e4], R0 ;  /* 0x00007900b0007a24 */ /* 0x000fe200078e0200 */
[----:B------:R-:W-:-:S02]  /*1e50*/  @P6 ISETP.GE.AND P5, PT, R201, c[0x0][0x1d4], PT ;  /* 0x00007500c9006a0c */ /* 0x000fc40003fa6270 */
[----:B------:R-:W-:Y:S01]  /*1e60*/  @P6 ISETP.GE.AND P2, PT, R200, c[0x0][0x1d4], PT ;  /* 0x00007500c8006a0c */ /* 0x000fe20003f46270 */
[----:B------:R-:W-:Y:S02]  /*1e70*/  IMAD.IADD R3, R3, 0x1, R0 ;  /* 0x0000000103037824 */ /* 0x000fe400078e0200 */
[----:B------:R-:W-:Y:S01]  /*1e80*/  IMAD R0, R14, c[0x0][0x1e8], RZ ;  /* 0x00007a000e007a24 */ /* 0x000fe200078e02ff */
[----:B------:R-:W-:-:S03]  /*1e90*/  SHF.L.U64.HI R14, R192, 0x1, R18 ;  /* 0x00000001c00e7819 */ /* 0x000fc60000010212 */
[----:B------:R-:W-:-:S04]  /*1ea0*/  IMAD R0, R234, c[0x0][0x1ec], R0 ;  /* 0x00007b00ea007a24 */ /* 0x000fc800078e0200 */
[----:B------:R-:W-:Y:S01]  /*1eb0*/  IMAD.IADD R217, R211, 0x1, R0 ;  /* 0x00000001d3d97824 */ /* 0x000fe200078e0200 */
[----:B--234-:R-:W-:Y:S01]  /*1ec0*/  SHF.R.S32.HI R11, RZ, 0x1f, R173 ;  /* 0x0000001fff0b7819 */ /* 0x01cfe200000114ad */
[----:B------:R-:W-:-:S04]  /*1ed0*/  IMAD.WIDE.U32 R2, R173, c[0x0][0x1f0], R2 ;  /* 0x00007c00ad027a25 */ /* 0x000fc800078e0002 */
[C---:B------:R-:W-:Y:S01]  /*1ee0*/  IMAD R4, R11.reuse, c[0x0][0x1f0], RZ ;  /* 0x00007c000b047a24 */ /* 0x040fe200078e02ff */
[----:B------:R-:W-:Y:S01]  /*1ef0*/  IADD3 R0, P0, R2, R210, RZ ;  /* 0x000000d202007210 */ /* 0x000fe20007f1e0ff */
[----:B------:R-:W-:Y:S02]  /*1f00*/  IMAD R11, R11, c[0x0][0x218], RZ ;  /* 0x000086000b0b7a24 */ /* 0x000fe400078e02ff */
[C---:B------:R-:W-:Y:S02]  /*1f10*/  IMAD R4, R173.reuse, c[0x0][0x1f4], R4 ;  /* 0x00007d00ad047a24 */ /* 0x040fe400078e0204 */
[----:B------:R-:W-:-:S03]  /*1f20*/  IMAD R11, R173, c[0x0][0x21c], R11 ;  /* 0x00008700ad0b7a24 */ /* 0x000fc600078e020b */
[----:B------:R-:W-:Y:S01]  /*1f30*/  IADD3.X R2, R217, R3, R4, P0, !PT ;  /* 0x00000003d9027210 */ /* 0x000fe200007fe404 */
[----:B------:R-:W-:Y:S01]  /*1f40*/  IMAD R4, R5, c[0x0][0x208], RZ ;  /* 0x0000820005047a24 */ /* 0x000fe200078e02ff */
[----:B------:R-:W-:-:S03]  /*1f50*/  LEA R9, P0, R0, c[0x0][0x1c8], 0x1 ;  /* 0x0000720000097a11 */ /* 0x000fc600078008ff */
[----:B------:R-:W-:Y:S01]  /*1f60*/  IMAD R5, R176, c[0x0][0x20c], R4 ;  /* 0x00008300b0057a24 */ /* 0x000fe200078e0204 */
[----:B------:R-:W-:Y:S01]  /*1f70*/  LEA.HI.X R10, R0, c[0x0][0x1cc], R2, 0x1, P0 ;  /* 0x00007300000a7a11 */ /* 0x000fe200000f0c02 */
[----:B------:R-:W-:Y:S01]  /*1f80*/  IMAD.WIDE.U32 R2, R176, c[0x0][0x208], RZ ;  /* 0x00008200b0027a25 */ /* 0x000fe200078e00ff */
[----:B------:R-:W1:Y:S03]  /*1f90*/  SHFL.IDX PT, R0, R9, RZ, 0x181f ;  /* 0x00181fff09007589 */ /* 0x000e6600000e0000 */
[----:B------:R-:W-:Y:S01]  /*1fa0*/  IMAD.IADD R3, R3, 0x1, R5 ;  /* 0x0000000103037824 */ /* 0x000fe200078e0205 */
[----:B------:R-:W2:Y:S03]  /*1fb0*/  SHFL.IDX PT, R8, R10, RZ, 0x181f ;  /* 0x00181fff0a087589 */ /* 0x000ea600000e0000 */
[----:B------:R-:W-:Y:S01]  /*1fc0*/  IMAD.WIDE.U32 R2, R173, c[0x0][0x218], R2 ;  /* 0x00008600ad027a25 */ /* 0x000fe200078e0002 */
[----:B------:R-:W3:Y:S04]  /*1fd0*/  SHFL.IDX PT, R9, R9, 0x1, 0x181f ;  /* 0x00381f0009097f89 */ /* 0x000ee800000e0000 */
[----:B------:R-:W4:Y:S01]  /*1fe0*/  SHFL.IDX PT, R10, R10, 0x1, 0x181f ;  /* 0x00381f000a0a7f89 */ /* 0x000f2200000e0000 */
[----:B-1----:R-:W-:-:S04]  /*1ff0*/  @P6 LEA R4, P0, R192, R0, 0x1 ;  /* 0x00000000c0046211 */ /* 0x002fc800078008ff */
[----:B--2---:R-:W-:Y:S02]  /*2000*/  @P6 LEA.HI.X R5, R192, R8, R18, 0x1, P0 ;  /* 0x00000008c0056211 */ /* 0x004fe400000f0c12 */
[----:B------:R-:W-:-:S03]  /*2010*/  @P6 LEA R6, P0, R201, R0, 0x1 ;  /* 0x00000000c9066211 */ /* 0x000fc600078008ff */
[----:B------:R1:W-:Y:S01]  /*2020*/  @P6 LDGSTS.E.BYPASS.LTC128B.128 [R209+0xc100], [R4.64], !P1 ;  /* 0x0c10000004d16fae */ /* 0x0003e2000c901d46 */
[----:B------:R-:W-:-:S05]  /*2030*/  @P6 LEA.HI.X R7, R201, R8, R16, 0x1, P0 ;  /* 0x00000008c9076211 */ /* 0x000fca00000f0c10 */
[----:B------:R3:W-:Y:S01]  /*2040*/  @P6 LDGSTS.E.BYPASS.LTC128B.128 [R209+0xe100], [R6.64], !P5 ;  /* 0x0e10000006d16fae */ /* 0x0007e2000e901d46 */
[----:B-1----:R-:W-:Y:S02]  /*2050*/  @P6 LEA R4, P1, R200, R0, 0x1 ;  /* 0x00000000c8046211 */ /* 0x002fe400078208ff */
[----:B------:R-:W-:Y:S02]  /*2060*/  IADD3 R0, P0, R2, R214, RZ ;  /* 0x000000d602007210 */ /* 0x000fe40007f1e0ff */
[----:B------:R-:W-:Y:S02]  /*2070*/  @P6 LEA.HI.X R5, R200, R8, R20, 0x1, P1 ;  /* 0x00000008c8056211 */ /* 0x000fe400008f0c14 */
[----:B------:R-:W-:Y:S02]  /*2080*/  ISETP.GE.AND P1, PT, R13, 0x21, PT ;  /* 0x000000210d00780c */ /* 0x000fe40003f26270 */
[----:B------:R-:W-:Y:S01]  /*2090*/  IADD3.X R2, R219, R3, R11, P0, !PT ;  /* 0x00000003db027210 */ /* 0x000fe200007fe40b */
[----:B------:R1:W-:Y:S01]  /*20a0*/  @P6 LDGSTS.E.BYPASS.LTC128B.128 [R209+0x10100], [R4.64], !P2 ;  /* 0x1010000004d16fae */ /* 0x0003e2000d101d46 */
[----:B------:R-:W-:-:S04]  /*20b0*/  LEA R12, P0, R0, c[0x0][0x1f8], 0x1 ;  /* 0x00007e00000c7a11 */ /* 0x000fc800078008ff */
[----:B------:R-:W-:Y:S01]  /*20c0*/  LEA.HI.X R15, R0, c[0x0][0x1fc], R2, 0x1, P0 ;  /* 0x00007f00000f7a11 */ /* 0x000fe200000f0c02 */
[----:B------:R-:W2:Y:S04]  /*20d0*/  SHFL.IDX PT, R8, R12, RZ, 0x181f ;  /* 0x00181fff0c087589 */ /* 0x000ea800000e0000 */
[C---:B---3--:R-:W-:Y:S01]  /*20e0*/  @P1 LEA R6, P0, R192.reuse, R9, 0x1 ;  /* 0x00000009c0061211 */ /* 0x048fe200078008ff */
[----:B------:R-:W3:Y:S01]  /*20f0*/  SHFL.IDX PT, R11, R15, RZ, 0x181f ;  /* 0x00181fff0f0b7589 */ /* 0x000ee200000e0000 */
[C---:B------:R-:W-:Y:S02]  /*2100*/  @P1 ISETP.GE.AND P5, PT, R192.reuse, c[0x0][0x1d4], PT ;  /* 0x00007500c0001a0c */ /* 0x040fe40003fa6270 */
[C---:B------:R-:W-:Y:S01]  /*2110*/  @P1 ISETP.GE.AND P2, PT, R201.reuse, c[0x0][0x1d4], PT ;  /* 0x00007500c9001a0c */ /* 0x040fe20003f46270 */
[----:B------:R-:W5:Y:S01]  /*2120*/  SHFL.IDX PT, R0, R12, 0x1, 0x181f ;  /* 0x00381f000c007f89 */ /* 0x000f6200000e0000 */
[----:B----4-:R-:W-:Y:S01]  /*2130*/  @P1 LEA.HI.X R7, R192, R10, R18, 0x1, P0 ;  /* 0x0000000ac0071211 */ /* 0x010fe200000f0c12 */
[----:B------:R-:W-:Y:S01]  /*2140*/  IMAD.SHL.U32 R18, R201, 0x2, RZ ;  /* 0x00000002c9127824 */ /* 0x000fe200078e00ff */
[----:B------:R-:W-:-:S07]  /*2150*/  @P1 ISETP.GE.AND P0, PT, R200, c[0x0][0x1d4], PT ;  /* 0x00007500c8001a0c */ /* 0x000fce0003f06270 */
[----:B------:R5:W-:Y:S01]  /*2160*/  @P1 LDGSTS.E.BYPASS.LTC128B.128 [R209+0xd100], [R6.64], !P5 ;  /* 0x0d10000006d11fae */ /* 0x000be2000e901d46 */
[----:B------:R-:W-:Y:S02]  /*2170*/  ISETP.GE.AND P5, PT, R192, c[0x0][0x1d4], PT ;  /* 0x00007500c0007a0c */ /* 0x000fe40003fa6270 */
[----:B-1----:R-:W-:-:S04]  /*2180*/  @P1 LEA R4, P6, R201, R9, 0x1 ;  /* 0x00000009c9041211 */ /* 0x002fc800078c08ff */
[CCC-:B------:R-:W-:Y:S02]  /*2190*/  @P1 LEA.HI.X R5, R201.reuse, R10.reuse, R16.reuse, 0x1, P6 ;  /* 0x0000000ac9051211 */ /* 0x1c0fe400030f0c10 */
[C---:B------:R-:W-:Y:S02]  /*21a0*/  @P1 LEA R2, P6, R200.reuse, R9, 0x1 ;  /* 0x00000009c8021211 */ /* 0x040fe400078c08ff */
[C---:B------:R-:W-:Y:S01]  /*21b0*/  SHF.L.U64.HI R16, R201.reuse, 0x1, R16 ;  /* 0x00000001c9107819 */ /* 0x040fe20000010210 */
[----:B------:R2:W-:Y:S01]  /*21c0*/  @P1 LDGSTS.E.BYPASS.LTC128B.128 [R209+0xf100], [R4.64], !P2 ;  /* 0x0f10000004d11fae */ /* 0x0005e2000d101d46 */
[----:B------:R-:W-:Y:S02]  /*21d0*/  @P1 LEA.HI.X R3, R200, R10, R20, 0x1, P6 ;  /* 0x0000000ac8031211 */ /* 0x000fe400030f0c14 */
[----:B------:R-:W-:Y:S01]  /*21e0*/  ISETP.GE.AND P2, PT, R201, c[0x0][0x1d4], PT ;  /* 0x00007500c9007a0c */ /* 0x000fe20003f46270 */
[----:B------:R1:W4:Y:S01]  /*21f0*/  SHFL.IDX PT, R10, R15, 0x1, 0x181f ;  /* 0x00381f000f0a7f89 */ /* 0x00032200000e0000 */
[----:B------:R-:W-:-:S02]  /*2200*/  ISETP.LT.OR P6, PT, R13, 0x1, P5 ;  /* 0x000000010d00780c */ /* 0x000fc40002fc1670 */
[C---:B------:R-:W-:Y:S01]  /*2210*/  ISETP.LT.OR P5, PT, R13.reuse, 0x21, P5 ;  /* 0x000000210d00780c */ /* 0x040fe20002fa1670 */
[----:B------:R4:W-:Y:S01]  /*2220*/  @P1 LDGSTS.E.BYPASS.LTC128B.128 [R209+0x11100], [R2.64], !P0 ;  /* 0x1110000002d11fae */ /* 0x0009e2000c101d46 */
[C---:B------:R-:W-:Y:S02]  /*2230*/  ISETP.LT.OR P1, PT, R13.reuse, 0x1, P2 ;  /* 0x000000010d00780c */ /* 0x040fe40001721670 */
[----:B------:R-:W-:Y:S01]  /*2240*/  ISETP.LT.OR P2, PT, R13, 0x21, P2 ;  /* 0x000000210d00780c */ /* 0x000fe20001741670 */
[----:B------:R-:W0:Y:S01]  /*2250*/  LDGDEPBAR ;  /* 0x00000000000079af */ /* 0x000e220000000000 */
[----:B--2---:R-:W-:Y:S02]  /*2260*/  IADD3 R4, P0, R8, R17, RZ ;  /* 0x0000001108047210 */ /* 0x004fe40007f1e0ff */
[----:B-1----:R-:W-:-:S03]  /*2270*/  SHF.L.U64.HI R15, R200, 0x1, R20 ;  /* 0x00000001c80f7819 */ /* 0x002fc60000010214 */
[----:B---3--:R-:W-:Y:S01]  /*2280*/  IMAD.X R5, R11, 0x1, R14, P0 ;  /* 0x000000010b057824 */ /* 0x008fe200000e060e */
[----:B----4-:R-:W-:-:S04]  /*2290*/  IADD3 R2, P0, R8, R18, RZ ;  /* 0x0000001208027210 */ /* 0x010fc80007f1e0ff */
[----:B------:R1:W-:Y:S01]  /*22a0*/  LDGSTS.E.BYPASS.LTC128B.128 [R209+0x100], [R4.64], !P6 ;  /* 0x0010000004d17fae */ /* 0x0003e2000f101d46 */
[----:B------:R-:W-:Y:S01]  /*22b0*/  IADD3 R8, P6, R8, R19, RZ ;  /* 0x0000001308087210 */ /* 0x000fe20007fde0ff */
[----:B------:R-:W-:Y:S01]  /*22c0*/  IMAD.X R3, R11, 0x1, R16, P0 ;  /* 0x000000010b037824 */ /* 0x000fe200000e0610 */
[----:B-----5:R-:W-:-:S03]  /*22d0*/  IADD3 R6, P0, R0, R17, RZ ;  /* 0x0000001100067210 */ /* 0x020fc60007f1e0ff */
[----:B------:R-:W-:Y:S01]  /*22e0*/  IMAD.X R9, R11, 0x1, R15, P6 ;  /* 0x000000010b097824 */ /* 0x000fe200030e060f */
[----:B------:R2:W-:Y:S01]  /*22f0*/  LDGSTS.E.BYPASS.LTC128B.128 [R209+0x2100], [R2.64], !P1 ;  /* 0x0210000002d17fae */ /* 0x0005e2000c901d46 */
[----:B------:R-:W-:Y:S01]  /*2300*/  ISETP.GE.AND P1, PT, R200, c[0x0][0x1d4], PT ;  /* 0x00007500c8007a0c */ /* 0x000fe20003f26270 */
[----:B------:R-:W-:-:S03]  /*2310*/  IMAD.X R7, R10, 0x1, R14, P0 ;  /* 0x000000010a077824 */ /* 0x000fc600000e060e */
[C---:B------:R-:W-:Y:S02]  /*2320*/  ISETP.LT.OR P6, PT, R13.reuse, 0x1, P1 ;  /* 0x000000010d00780c */ /* 0x040fe40000fc1670 */
[----:B------:R-:W-:-:S11]  /*2330*/  ISETP.LT.OR P1, PT, R13, 0x21, P1 ;  /* 0x000000210d00780c */ /* 0x000fd60000f21670 */
[----:B------:R3:W-:Y:S01]  /*2340*/  LDGSTS.E.BYPASS.LTC128B.128 [R209+0x4100], [R8.64], !P6 ;  /* 0x0410000008d17fae */ /* 0x0007e2000f101d46 */
[----:B-1----:R-:W-:-:S03]  /*2350*/  IADD3 R4, P0, R0, R18, RZ ;  /* 0x0000001200047210 */ /* 0x002fc60007f1e0ff */
[----:B------:R3:W-:Y:S02]  /*2360*/  LDGSTS.E.BYPASS.LTC128B.128 [R209+0x1100], [R6.64], !P5 ;  /* 0x0110000006d17fae */ /* 0x0007e4000e901d46 */
[----:B------:R-:W-:Y:S01]  /*2370*/  IMAD.X R5, R10, 0x1, R16, P0 ;  /* 0x000000010a057824 */ /* 0x000fe200000e0610 */
[----:B--2---:R-:W-:-:S04]  /*2380*/  IADD3 R2, P0, R0, R19, RZ ;  /* 0x0000001300027210 */ /* 0x004fc80007f1e0ff */
[----:B------:R3:W-:Y:S01]  /*2390*/  LDGSTS.E.BYPASS.LTC128B.128 [R209+0x3100], [R4.64], !P2 ;  /* 0x0310000004d17fae */ /* 0x0007e2000d101d46 */
[----:B------:R-:W-:Y:S01]  /*23a0*/  ISETP.GT.AND P2, PT, R205, 0x3f, PT ;  /* 0x0000003fcd00780c */ /* 0x000fe20003f44270 */
[----:B------:R-:W-:-:S05]  /*23b0*/  IMAD.X R3, R10, 0x1, R15, P0 ;  /* 0x000000010a037824 */ /* 0x000fca00000e060f */
[----:B------:R3:W-:Y:S01]  /*23c0*/  LDGSTS.E.BYPASS.LTC128B.128 [R209+0x5100], [R2.64], !P1 ;  /* 0x0510000002d17fae */ /* 0x0007e2000c901d46 */
[----:B------:R-:W-:-:S03]  /*23d0*/  ISETP.GT.AND P1, PT, R224, R204, PT ;  /* 0x000000cce000720c */ /* 0x000fc60003f24270 */
[----:B------:R-:W0:Y:S10]  /*23e0*/  LDGDEPBAR ;  /* 0x00000000000079af */ /* 0x000e340000000000 */
[----:B------:R-:W-:Y:S05]  /*23f0*/  @!P1 BRA `(.L_x_2590) ;  /* 0x0000045000009947 */ /* 0x000fea0003800000 */
[----:B---3--:R-:W-:Y:S01]  /*2400*/  IMAD R2, R224, 0x40, R216 ;  /* 0x00000040e0027824 */ /* 0x008fe200078e02d8 */
        /* <DEDUP_REMOVED lines=27> */
.L_x_2642:
        /* <DEDUP_REMOVED lines=20> */
.L_x_2643:
[----:B--23--:R-:W-:Y:S02]  /*2700*/  IADD3 R6, -R11, 0x10, RZ ;  /* 0x000000100b067810 */ /* 0x00cfe40007ffe1ff */
[----:B------:R-:W-:-:S02]  /*2710*/  IADD3 R4, -R10, 0x10, RZ ;  /* 0x000000100a047810 */ /* 0x000fc40007ffe1ff */
[----:B------:R-:W-:Y:S02]  /*2720*/  LOP3.LUT R6, R6, 0xf, RZ, 0xc0, !PT ;  /* 0x0000000f06067812 */ /* 0x000fe400078ec0ff */
[----:B------:R-:W-:Y:S02]  /*2730*/  LOP3.LUT R4, R4, 0xf, RZ, 0xc0, !PT ;  /* 0x0000000f04047812 */ /* 0x000fe400078ec0ff */
[----:B------:R-:W-:Y:S02]  /*2740*/  IADD3 R6, P5, P0, R6, R0, R17 ;  /* 0x0000000006067210 */ /* 0x000fe400078be011 */
[----:B------:R-:W-:Y:S02]  /*2750*/  IADD3 R2, -R9, 0x10, RZ ;  /* 0x0000001009027810 */ /* 0x000fe40007ffe1ff */
[----:B------:R-:W-:Y:S02]  /*2760*/  IADD3.X R7, RZ, R8, R14, P5, P0 ;  /* 0x00000008ff077210 */ /* 0x000fe40002fe040e */
        /* <DEDUP_REMOVED lines=14> */
.L_x_2590:
[----:B------:R-:W-:Y:S05]  /*2850*/  BSYNC B0 ;  /* 0x0000000000007941 */ /* 0x000fea0003800000 */
.L_x_2589:
        /* <DEDUP_REMOVED lines=10> */
[----:B---3--:R2:W3:Y:S04]  /*2900*/  LDSM.16.M88.4 R8, [R162] ;  /* 0x00000000a208783b */ /* 0x0084e80000000200 */
[----:B------:R2:W4:Y:S04]  /*2910*/  LDSM.16.M88.4 R40, [R169] ;  /* 0x00000000a928783b */ /* 0x0005280000000200 */
[----:B------:R2:W1:Y:S04]  /*2920*/  LDSM.16.M88.4 R32, [R169+0x800] ;  /* 0x00080000a920783b */ /* 0x0004680000000200 */
[----:B------:R2:W1:Y:S04]  /*2930*/  LDSM.16.M88.4 R48, [R169+0x1000] ;  /* 0x00100000a930783b */ /* 0x0004680000000200 */
[----:B------:R2:W1:Y:S04]  /*2940*/  LDSM.16.M88.4 R52, [R169+0x1800] ;  /* 0x00180000a934783b */ /* 0x0004680000000200 */
[----:B-1----:R2:W1:Y:S04]  /*2950*/  LDSM.16.M88.4 R4, [R163] ;  /* 0x00000000a304783b */ /* 0x0024680000000200 */
        /* <DEDUP_REMOVED lines=28> */
[----:B------:R2:W4:Y:S02]  /*2b20*/  SHFL.IDX PT, R12, R13, RZ, 0x181f ;  /* 0x00181fff0d0c7589 */ /* 0x00052400000e0000 */
.L_x_2644:
[----:B------:R-:W-:Y:S05]  /*2b30*/  BRA.DIV ~URZ, `(.L_x_2596) ;  /* 0x0000b5f27f007947 */ /* 0x000fea000b800000 */
[----:B------:R-:W5:Y:S01]  /*2b40*/  SHFL.IDX PT, R0, R21, RZ, 0x181f ;  /* 0x00181fff15007589 */ /* 0x000f6200000e0000 */
[----:B------:R-:W-:Y:S02]  /*2b50*/  ISETP.GE.AND P5, PT, R192, c[0x0][0x1d4], PT ;  /* 0x00007500c0007a0c */ /* 0x000fe40003fa6270 */
[----:B------:R-:W-:Y:S02]  /*2b60*/  ISETP.GE.AND P1, PT, R201, c[0x0][0x1d4], PT ;  /* 0x00007500c9007a0c */ /* 0x000fe40003f26270 */
[----:B------:R-:W-:Y:S02]  /*2b70*/  SEL R19, RZ, 0x10, P5 ;  /* 0x00000010ff137807 */ /* 0x000fe40002800000 */
[----:B------:R-:W-:Y:S02]  /*2b80*/  SEL R18, RZ, 0x10, P1 ;  /* 0x00000010ff127807 */ /* 0x000fe40000800000 */
[----:B-----5:R-:W-:-:S02]  /*2b90*/  IADD3 R14, P0, R0, R25, RZ ;  /* 0x00000019000e7210 */ /* 0x020fc40007f1e0ff */
[----:B------:R-:W-:-:S03]  /*2ba0*/  IADD3 R2, P6, R0, R26, RZ ;  /* 0x0000001a00027210 */ /* 0x000fc60007fde0ff */
[----:B----4-:R-:W-:Y:S01]  /*2bb0*/  IMAD.X R15, R12, 0x1, R22, P0 ;  /* 0x000000010c0f7824 */ /* 0x010fe200000e0616 */
        /* <DEDUP_REMOVED lines=8> */
[----:B------:R-:W2:Y:S04]  /*2c40*/  SHFL.IDX PT, R0, R21, 0x1, 0x181f ;  /* 0x00381f0015007f89 */ /* 0x000ea800000e0000 */
[----:B------:R4:W-:Y:S04]  /*2c50*/  LDGSTS.E.BYPASS.LTC128B.128 [R209+0xa100], [R16.64], !P0 ;  /* 0x0a10000010d17fae */ /* 0x0009e8000c101d46 */
[----:B------:R5:W3:Y:S02]  /*2c60*/  SHFL.IDX PT, R12, R13, 0x1, 0x181f ;  /* 0x00381f000d0c7f89 */ /* 0x000ae400000e0000 */
[----:B--2--5:R-:W-:-:S02]  /*2c70*/  SEL R13, RZ, 0x10, P0 ;  /* 0x00000010ff0d7807 */ /* 0x024fc40000000000 */
.L_x_2645:
[----:B----4-:R-:W-:Y:S02]  /*2c80*/  IADD3 R2, -R19, 0x10, RZ ;  /* 0x0000001013027810 */ /* 0x010fe40007ffe1ff */
[----:B------:R-:W-:-:S02]  /*2c90*/  IADD3 R3, -R18, 0x10, RZ ;  /* 0x0000001012037810 */ /* 0x000fc40007ffe1ff */
[----:B------:R-:W-:Y:S02]  /*2ca0*/  LOP3.LUT R2, R2, 0xf, RZ, 0xc0, !PT ;  /* 0x0000000f02027812 */ /* 0x000fe400078ec0ff */
[----:B------:R-:W-:Y:S02]  /*2cb0*/  IADD3 R14, -R13, 0x10, RZ ;  /* 0x000000100d0e7810 */ /* 0x000fe40007ffe1ff */
[----:B------:R-:W-:Y:S02]  /*2cc0*/  LOP3.LUT R3, R3, 0xf, RZ, 0xc0, !PT ;  /* 0x0000000f03037812 */ /* 0x000fe400078ec0ff */
[-C--:B------:R-:W-:Y:S02]  /*2cd0*/  IADD3 R16, P1, P0, R2, R0.reuse, R25 ;  /* 0x0000000002107210 */ /* 0x080fe4000783e019 */
[----:B------:R-:W-:Y:S02]  /*2ce0*/  LOP3.LUT R2, R14, 0xf, RZ, 0xc0, !PT ;  /* 0x0000000f0e027812 */ /* 0x000fe400078ec0ff */
[----:B------:R-:W-:-:S02]  /*2cf0*/  IADD3 R14, P6, P5, R3, R0, R26 ;  /* 0x00000000030e7210 */ /* 0x000fc40007dde01a */
[----:B---3--:R-:W-:Y:S02]  /*2d00*/  IADD3.X R17, RZ, R12, R22, P1, P0 ;  /* 0x0000000cff117210 */ /* 0x008fe40000fe0416 */
        /* <DEDUP_REMOVED lines=12> */
.L_x_2594:
[----:B------:R-:W-:Y:S05]  /*2dd0*/  BSYNC B0 ;  /* 0x0000000000007941 */ /* 0x000fea0003800000 */
.L_x_2593:
[----:B--2---:R-:W2:Y:S01]  /*2de0*/  LDL R3, [R1+0x4] ;  /* 0x0000040001037983 */ /* 0x004ea20000100800 */
[----:B------:R-:W-:Y:S01]  /*2df0*/  IMAD.MOV.U32 R0, RZ, RZ, 0x40 ;  /* 0x00000040ff007424 */ /* 0x000fe200078e00ff */
[----:B------:R-:W-:-:S02]  /*2e00*/  LOP3.LUT P0, RZ, R207, 0x4, RZ, 0xc0, !PT ;  /* 0x00000004cfff7812 */ /* 0x000fc4000780c0ff */
[----:B------:R-:W0:Y:S01]  /*2e10*/  LDGDEPBAR ;  /* 0x00000000000079af */ /* 0x000e220000000000 */
[----:B------:R-:W-:Y:S01]  /*2e20*/  WARPSYNC 0xffffffff ;  /* 0xffffffff00007948 */ /* 0x000fe20003800000 */
[C---:B---34-:R-:W-:Y:S01]  /*2e30*/  HMMA.16816.F32.BF16 R44, R8.reuse, R40, RZ ;  /* 0x00000028082c723c */ /* 0x058fe200000418ff */
[----:B------:R-:W-:Y:S01]  /*2e40*/  SEL R166, R0, 0xffffffc0, !P0 ;  /* 0xffffffc000a67807 */ /* 0x000fe20004000000 */
[----:B------:R-:W-:Y:S03]  /*2e50*/  LDSM.16.M88.4 R16, [R165] ;  /* 0x00000000a510783b */ /* 0x000fe60000000200 */
[----:B------:R-:W-:Y:S01]  /*2e60*/  IADD3 R0, R166, R169, R167 ;  /* 0x000000a9a6007210 */ /* 0x000fe20007ffe0a7 */
[----:B------:R-:W-:Y:S01]  /*2e70*/  IMAD.IADD R2, R169, 0x1, R166 ;  /* 0x00000001a9027824 */ /* 0x000fe200078e02a6 */
[----:B------:R-:W-:Y:S01]  /*2e80*/  LDSM.16.M88.4 R88, [R169+0x2000] ;  /* 0x00200000a958783b */ /* 0x000fe20000000200 */
[C---:B------:R-:W-:Y:S03]  /*2e90*/  HMMA.16816.F32.BF16 R40, R8.reuse, R42, RZ ;  /* 0x0000002a0828723c */ /* 0x040fe600000418ff */
[----:B------:R-:W3:Y:S04]  /*2ea0*/  LDSM.16.M88.4 R68, [R2] ;  /* 0x000000000244783b */ /* 0x000ee80000000200 */
[----:B------:R-:W4:Y:S01]  /*2eb0*/  LDSM.16.M88.4 R76, [R2+0x800] ;  /* 0x00080000024c783b */ /* 0x000f220000000200 */
[C---:B------:R-:W-:Y:S03]  /*2ec0*/  HMMA.16816.F32.BF16 R36, R8.reuse, R32, RZ ;  /* 0x000000200824723c */ /* 0x040fe600000418ff */
[----:B------:R-:W5:Y:S04]  /*2ed0*/  LDSM.16.M88.4 R80, [R2+0x1000] ;  /* 0x001000000250783b */ /* 0x000f680000000200 */
[----:B------:R-:W-:Y:S01]  /*2ee0*/  LDSM.16.M88.4 R92, [R0+0x800] ;  /* 0x00080000005c783b */ /* 0x000fe20000000200 */
[C---:B------:R-:W-:Y:S03]  /*2ef0*/  HMMA.16816.F32.BF16 R32, R8.reuse, R34, RZ ;  /* 0x000000220820723c */ /* 0x040fe600000418ff */
[----:B------:R-:W-:Y:S04]  /*2f00*/  LDSM.16.M88.4 R84, [R169+0x2800] ;  /* 0x00280000a954783b */ /* 0x000fe80000000200 */
[----:B------:R-:W-:Y:S01]  /*2f10*/  LDSM.16.M88.4 R96, [R169+0x3800] ;  /* 0x00380000a960783b */ /* 0x000fe20000000200 */
[C---:B------:R-:W-:Y:S08]  /*2f20*/  HMMA.16816.F32.BF16 R28, R8.reuse, R48, RZ ;  /* 0x00000030081c723c */ /* 0x040ff000000418ff */
[C---:B------:R-:W-:Y:S08]  /*2f30*/  HMMA.16816.F32.BF16 R24, R8.reuse, R50, RZ ;  /* 0x000000320818723c */ /* 0x040ff000000418ff */
[C---:B------:R-:W-:Y:S08]  /*2f40*/  HMMA.16816.F32.BF16 R12, R8.reuse, R52, RZ ;  /* 0x00000034080c723c */ /* 0x040ff000000418ff */
[----:B------:R-:W-:Y:S08]  /*2f50*/  HMMA.16816.F32.BF16 R8, R8, R54, RZ ;  /* 0x000000360808723c */ /* 0x000ff000000418ff */
[C---:B-1----:R-:W-:Y:S08]  /*2f60*/  HMMA.16816.F32.BF16 R52, R4.reuse, R56, R44 ;  /* 0x000000380434723c */ /* 0x042ff0000004182c */
[C---:B------:R-:W-:Y:S08]  /*2f70*/  HMMA.16816.F32.BF16 R44, R4.reuse, R58, R40 ;  /* 0x0000003a042c723c */ /* 0x040ff00000041828 */
[C---:B------:R-:W-:Y:S08]  /*2f80*/  HMMA.16816.F32.BF16 R36, R4.reuse, R60, R36 ;  /* 0x0000003c0424723c */ /* 0x040ff00000041824 */
[C---:B------:R-:W-:Y:S08]  /*2f90*/  HMMA.16816.F32.BF16 R40, R4.reuse, R62, R32 ;  /* 0x0000003e0428723c */ /* 0x040ff00000041820 */
[C---:B------:R-:W-:Y:S08]  /*2fa0*/  HMMA.16816.F32.BF16 R48, R4.reuse, R64, R28 ;  /* 0x000000400430723c */ /* 0x040ff0000004181c */
[C---:B------:R-:W-:Y:S01]  /*2fb0*/  HMMA.16816.F32.BF16 R60, R4.reuse, R66, R24 ;  /* 0x00000042043c723c */ /* 0x040fe20000041818 */
[----:B------:R-:W1:Y:S07]  /*2fc0*/  LDSM.16.M88.4 R64, [R2+0x1800] ;  /* 0x001800000240783b */ /* 0x000e6e0000000200 */
[C---:B------:R-:W-:Y:S01]  /*2fd0*/  HMMA.16816.F32.BF16 R56, R4.reuse, R72, R12 ;  /* 0x000000480438723c */ /* 0x040fe2000004180c */
[----:B------:R-:W-:Y:S07]  /*2fe0*/  LDSM.16.M88.4 R12, [R164] ;  /* 0x00000000a40c783b */ /* 0x000fee0000000200 */
[----:B------:R-:W-:Y:S01]  /*2ff0*/  HMMA.16816.F32.BF16 R32, R4, R74, R8 ;  /* 0x0000004a0420723c */ /* 0x000fe20000041808 */
[----:B------:R-:W1:Y:S04]  /*3000*/  LDSM.16.M88.4 R72, [R0] ;  /* 0x000000000048783b */ /* 0x000e680000000200 */
[----:B------:R-:W-:Y:S03]  /*3010*/  LDSM.16.M88.4 R8, [R162+0x4000] ;  /* 0x00400000a208783b */ /* 0x000fe60000000200 */
[C---:B---3--:R-:W-:Y:S01]  /*3020*/  HMMA.16816.F32.BF16 R28, R16.reuse, R68, R52 ;  /* 0x00000044101c723c */ /* 0x048fe20000041834 */
[----:B------:R-:W3:Y:S07]  /*3030*/  LDSM.16.M88.4 R52, [R0+0x1000] ;  /* 0x001000000034783b */ /* 0x000eee0000000200 */
[C---:B------:R-:W-:Y:S08]  /*3040*/  HMMA.16816.F32.BF16 R24, R16.reuse, R70, R44 ;  /* 0x000000461018723c */ /* 0x040ff0000004182c */
[C---:B----4-:R-:W-:Y:S08]  /*3050*/  HMMA.16816.F32.BF16 R40, R16.reuse, R78, R40 ;  /* 0x0000004e1028723c */ /* 0x050ff00000041828 */
[C---:B-----5:R-:W-:Y:S08]  /*3060*/  HMMA.16816.F32.BF16 R48, R16.reuse, R80, R48 ;  /* 0x000000501030723c */ /* 0x060ff00000041830 */
[C---:B------:R-:W-:Y:S01]  /*3070*/  HMMA.16816.F32.BF16 R60, R16.reuse, R82, R60 ;  /* 0x00000052103c723c */ /* 0x040fe2000004183c */
[----:B------:R-:W4:Y:S07]  /*3080*/  LDSM.16.M88.4 R80, [R0+0x1800] ;  /* 0x001800000050783b */ /* 0x000f2e0000000200 */
[C---:B------:R-:W-:Y:S01]  /*3090*/  HMMA.16816.F32.BF16 R4, R16.reuse, R76, R36 ;  /* 0x0000004c1004723c */ /* 0x040fe20000041824 */
[----:B------:R-:W5:Y:S07]  /*30a0*/  LDSM.16.M88.4 R76, [R169+0x3000] ;  /* 0x00300000a94c783b */ /* 0x000f6e0000000200 */
[C---:B-1----:R-:W-:Y:S08]  /*30b0*/  HMMA.16816.F32.BF16 R68, R16.reuse, R64, R56 ;  /* 0x000000401044723c */ /* 0x042ff00000041838 */
[----:B------:R-:W-:Y:S08]  /*30c0*/  HMMA.16816.F32.BF16 R64, R16, R66, R32 ;  /* 0x000000421040723c */ /* 0x000ff00000041820 */
[C---:B------:R-:W-:Y:S08]  /*30d0*/  HMMA.16816.F32.BF16 R44, R12.reuse, R74, R24 ;  /* 0x0000004a0c2c723c */ /* 0x040ff00000041818 */
[C---:B------:R-:W-:Y:S08]  /*30e0*/  HMMA.16816.F32.BF16 R32, R12.reuse, R94, R40 ;  /* 0x0000005e0c20723c */ /* 0x040ff00000041828 */
[C---:B------:R-:W-:Y:S01]  /*30f0*/  HMMA.16816.F32.BF16 R56, R12.reuse, R72, R28 ;  /* 0x000000480c38723c */ /* 0x040fe2000004181c */
[----:B------:R-:W-:Y:S07]  /*3100*/  LDSM.16.M88.4 R72, [R20+0x3000] ;  /* 0x003000001448783b */ /* 0x000fee0000000200 */
[C---:B------:R-:W-:Y:S01]  /*3110*/  HMMA.16816.F32.BF16 R36, R12.reuse, R92, R4 ;  /* 0x0000005c0c24723c */ /* 0x040fe20000041804 */
[----:B------:R-:W-:Y:S04]  /*3120*/  LDSM.16.M88.4 R4, [R163+0x4000] ;  /* 0x00400000a304783b */ /* 0x000fe80000000200 */
[----:B------:R-:W1:Y:S03]  /*3130*/  LDSM.16.M88.4 R92, [R20+0x2000] ;  /* 0x00200000145c783b */ /* 0x000e660000000200 */
[C---:B---3--:R-:W-:Y:S08]  /*3140*/  HMMA.16816.F32.BF16 R28, R12.reuse, R52, R48 ;  /* 0x000000340c1c723c */ /* 0x048ff00000041830 */
[C---:B------:R-:W-:Y:S01]  /*3150*/  HMMA.16816.F32.BF16 R24, R12.reuse, R54, R60 ;  /* 0x000000360c18723c */ /* 0x040fe2000004183c */
[----:B------:R-:W3:Y:S07]  /*3160*/  LDSM.16.M88.4 R60, [R20+0x2800] ;  /* 0x00280000143c783b */ /* 0x000eee0000000200 */
[C---:B----4-:R-:W-:Y:S01]  /*3170*/  HMMA.16816.F32.BF16 R16, R12.reuse, R80, R68 ;  /* 0x000000500c10723c */ /* 0x050fe20000041844 */
[----:B------:R-:W-:Y:S07]  /*3180*/  LDSM.16.M88.4 R68, [R2+0x3000] ;  /* 0x003000000244783b */ /* 0x000fee0000000200 */
[----:B------:R-:W-:Y:S01]  /*3190*/  HMMA.16816.F32.BF16 R64, R12, R82, R64 ;  /* 0x000000520c40723c */ /* 0x000fe20000041840 */
[----:B------:R-:W-:Y:S07]  /*31a0*/  LDSM.16.M88.4 R80, [R2+0x3800] ;  /* 0x003800000250783b */ /* 0x000fee0000000200 */
[C---:B------:R-:W-:Y:S08]  /*31b0*/  HMMA.16816.F32.BF16 R52, R8.reuse, R90, R44 ;  /* 0x0000005a0834723c */ /* 0x040ff0000004182c */
[C---:B------:R-:W-:Y:S01]  /*31c0*/  HMMA.16816.F32.BF16 R44, R8.reuse, R86, R32 ;  /* 0x00000056082c723c */ /* 0x040fe20000041820 */
[----:B------:R-:W4:Y:S07]  /*31d0*/  LDSM.16.M88.4 R32, [R20+0x3800] ;  /* 0x003800001420783b */ /* 0x000f2e0000000200 */
[C---:B------:R-:W-:Y:S08]  /*31e0*/  HMMA.16816.F32.BF16 R12, R8.reuse, R88, R56 ;  /* 0x00000058080c723c */ /* 0x040ff00000041838 */
[C---:B------:R-:W-:Y:S01]  /*31f0*/  HMMA.16816.F32.BF16 R48, R8.reuse, R84, R36 ;  /* 0x000000540830723c */ /* 0x040fe20000041824 */
[----:B------:R-:W-:Y:S07]  /*3200*/  LDSM.16.M88.4 R84, [R2+0x2800] ;  /* 0x002800000254783b */ /* 0x000fee0000000200 */
[----:B-----5:R-:W-:Y:S01]  /*3210*/  HMMA.16816.F32.BF16 R40, R8, R76, R28 ;  /* 0x0000004c0828723c */ /* 0x020fe2000004181c */
[----:B--2---:R-:W-:-:S07]  /*3220*/  IMAD.IADD R206, R3, 0x1, R238 ;  /* 0x0000000103ce7824 */ /* 0x004fce00078e02ee */
[C---:B------:R-:W-:Y:S01]  /*3230*/  HMMA.16816.F32.BF16 R36, R8.reuse, R78, R24 ;  /* 0x0000004e0824723c */ /* 0x040fe20000041818 */
[----:B------:R-:W-:Y:S07]  /*3240*/  LDSM.16.M88.4 R76, [R2+0x2000] ;  /* 0x00200000024c783b */ /* 0x000fee0000000200 */
[C---:B------:R-:W-:Y:S01]  /*3250*/  HMMA.16816.F32.BF16 R28, R8.reuse, R96, R16 ;  /* 0x00000060081c723c */ /* 0x040fe20000041810 */
[----:B------:R-:W2:Y:S07]  /*3260*/  LDSM.16.M88.4 R16, [R165+0x4000] ;  /* 0x00400000a510783b */ /* 0x000eae0000000200 */
[----:B------:R-:W-:Y:S08]  /*3270*/  HMMA.16816.F32.BF16 R24, R8, R98, R64 ;  /* 0x000000620818723c */ /* 0x000ff00000041840 */
[C---:B-1----:R-:W-:Y:S08]  /*3280*/  HMMA.16816.F32.BF16 R12, R4.reuse, R92, R12 ;  /* 0x0000005c040c723c */ /* 0x042ff0000004180c */
[C---:B------:R-:W-:Y:S08]  /*3290*/  HMMA.16816.F32.BF16 R8, R4.reuse, R94, R52 ;  /* 0x0000005e0408723c */ /* 0x040ff00000041834 */
[C---:B---3--:R-:W-:Y:S08]  /*32a0*/  HMMA.16816.F32.BF16 R64, R4.reuse, R62, R44 ;  /* 0x0000003e0440723c */ /* 0x048ff0000004182c */
[C---:B------:R-:W-:Y:S08]  /*32b0*/  HMMA.16816.F32.BF16 R56, R4.reuse, R60, R48 ;  /* 0x0000003c0438723c */ /* 0x040ff00000041830 */
[C---:B------:R-:W-:Y:S08]  /*32c0*/  HMMA.16816.F32.BF16 R60, R4.reuse, R72, R40 ;  /* 0x00000048043c723c */ /* 0x040ff00000041828 */
[C---:B------:R-:W-:Y:S01]  /*32d0*/  HMMA.16816.F32.BF16 R52, R4.reuse, R74, R36 ;  /* 0x0000004a0434723c */ /* 0x040fe20000041824 */
[----:B------:R-:W-:Y:S07]  /*32e0*/  LDSM.16.M88.4 R72, [R0+0x3000] ;  /* 0x003000000048783b */ /* 0x000fee0000000200 */
[C---:B----4-:R-:W-:Y:S01]  /*32f0*/  HMMA.16816.F32.BF16 R48, R4.reuse, R32, R28 ;  /* 0x000000200430723c */ /* 0x050fe2000004181c */
[----:B------:R-:W-:Y:S07]  /*3300*/  LDSM.16.M88.4 R28, [R0+0x2000] ;  /* 0x00200000001c783b */ /* 0x000fee0000000200 */
[----:B------:R-:W-:Y:S01]  /*3310*/  HMMA.16816.F32.BF16 R44, R4, R34, R24 ;  /* 0x00000022042c723c */ /* 0x000fe20000041818 */
[----:B------:R-:W1:Y:S04]  /*3320*/  LDSM.16.M88.4 R4, [R164+0x4000] ;  /* 0x00400000a404783b */ /* 0x000e680000000200 */
[----:B------:R-:W3:Y:S03]  /*3330*/  LDSM.16.M88.4 R32, [R0+0x2800] ;  /* 0x002800000020783b */ /* 0x000ee60000000200 */
[C---:B--2---:R-:W-:Y:S01]  /*3340*/  HMMA.16816.F32.BF16 R36, R16.reuse, R76, R12 ;  /* 0x0000004c1024723c */ /* 0x044fe2000004180c */
[----:B------:R-:W-:Y:S07]  /*3350*/  LDSM.16.M88.4 R12, [R162+0x8000] ;  /* 0x00800000a20c783b */ /* 0x000fee0000000200 */
[C---:B------:R-:W-:Y:S01]  /*3360*/  HMMA.16816.F32.BF16 R24, R16.reuse, R78, R8 ;  /* 0x0000004e1018723c */ /* 0x040fe20000041808 */
[----:B------:R-:W-:Y:S07]  /*3370*/  LDSM.16.M88.4 R76, [R169+0x5000] ;  /* 0x00500000a94c783b */ /* 0x000fee0000000200 */
[C---:B------:R-:W-:Y:S01]  /*3380*/  HMMA.16816.F32.BF16 R40, R16.reuse, R86, R64 ;  /* 0x000000561028723c */ /* 0x040fe20000041840 */
[----:B------:R-:W2:Y:S07]  /*3390*/  LDSM.16.M88.4 R64, [R0+0x3800] ;  /* 0x003800000040783b */ /* 0x000eae0000000200 */
[C---:B------:R-:W-:Y:S01]  /*33a0*/  HMMA.16816.F32.BF16 R8, R16.reuse, R84, R56 ;  /* 0x000000541008723c */ /* 0x040fe20000041838 */
[----:B------:R-:W-:Y:S07]  /*33b0*/  LDSM.16.M88.4 R84, [R169+0x5800] ;  /* 0x00580000a954783b */ /* 0x000fee0000000200 */
[C---:B------:R-:W-:Y:S08]  /*33c0*/  HMMA.16816.F32.BF16 R60, R16.reuse, R68, R60 ;  /* 0x00000044103c723c */ /* 0x040ff0000004183c */
[C---:B------:R-:W-:Y:S01]  /*33d0*/  HMMA.16816.F32.BF16 R56, R16.reuse, R70, R52 ;  /* 0x000000461038723c */ /* 0x040fe20000041834 */
[----:B------:R-:W4:Y:S07]  /*33e0*/  LDSM.16.M88.4 R68, [R169+0x4000] ;  /* 0x00400000a944783b */ /* 0x000f2e0000000200 */
[C---:B------:R-:W-:Y:S08]  /*33f0*/  HMMA.16816.F32.BF16 R52, R16.reuse, R80, R48 ;  /* 0x000000501034723c */ /* 0x040ff00000041830 */
[----:B------:R-:W-:Y:S01]  /*3400*/  HMMA.16816.F32.BF16 R48, R16, R82, R44 ;  /* 0x000000521030723c */ /* 0x000fe2000004182c */
[----:B------:R-:W5:Y:S07]  /*3410*/  LDSM.16.M88.4 R80, [R169+0x4800] ;  /* 0x00480000a950783b */ /* 0x000f6e0000000200 */
[C---:B-1----:R-:W-:Y:S08]  /*3420*/  HMMA.16816.F32.BF16 R44, R4.reuse, R28, R36 ;  /* 0x0000001c042c723c */ /* 0x042ff00000041824 */
[C---:B------:R-:W-:Y:S08]  /*3430*/  HMMA.16816.F32.BF16 R36, R4.reuse, R30, R24 ;  /* 0x0000001e0424723c */ /* 0x040ff00000041818 */
[C---:B---3--:R-:W-:Y:S01]  /*3440*/  HMMA.16816.F32.BF16 R28, R4.reuse, R32, R8 ;  /* 0x00000020041c723c */ /* 0x048fe20000041808 */
[----:B------:R-:W-:Y:S07]  /*3450*/  LDSM.16.M88.4 R8, [R163+0x8000] ;  /* 0x00800000a308783b */ /* 0x000fee0000000200 */
[C---:B------:R-:W-:Y:S08]  /*3460*/  HMMA.16816.F32.BF16 R24, R4.reuse, R34, R40 ;  /* 0x000000220418723c */ /* 0x040ff00000041828 */
[C---:B------:R-:W-:Y:S01]  /*3470*/  HMMA.16816.F32.BF16 R16, R4.reuse, R72, R60 ;  /* 0x000000480410723c */ /* 0x040fe2000004183c */
[----:B------:R-:W-:Y:S07]  /*3480*/  LDSM.16.M88.4 R60, [R2+0x4800] ;  /* 0x00480000023c783b */ /* 0x000fee0000000200 */
[C---:B------:R-:W-:Y:S01]  /*3490*/  HMMA.16816.F32.BF16 R32, R4.reuse, R74, R56 ;  /* 0x0000004a0420723c */ /* 0x040fe20000041838 */
[----:B------:R-:W1:Y:S04]  /*34a0*/  LDSM.16.M88.4 R56, [R20+0x4000] ;  /* 0x004000001438783b */ /* 0x000e680000000200 */
[----:B------:R-:W-:Y:S03]  /*34b0*/  LDSM.16.M88.4 R72, [R20+0x5800] ;  /* 0x005800001448783b */ /* 0x000fe60000000200 */
[C---:B--2---:R-:W-:Y:S08]  /*34c0*/  HMMA.16816.F32.BF16 R52, R4.reuse, R64, R52 ;  /* 0x000000400434723c */ /* 0x044ff00000041834 */
[----:B------:R-:W-:Y:S01]  /*34d0*/  HMMA.16816.F32.BF16 R48, R4, R66, R48 ;  /* 0x000000420430723c */ /* 0x000fe20000041830 */
[----:B------:R-:W2:Y:S04]  /*34e0*/  LDSM.16.M88.4 R64, [R20+0x4800] ;  /* 0x004800001440783b */ /* 0x000ea80000000200 */
[----:B------:R-:W-:Y:S03]  /*34f0*/  LDSM.16.M88.4 R4, [R165+0x8000] ;  /* 0x00800000a504783b */ /* 0x000fe60000000200 */
[C---:B----4-:R-:W-:Y:S08]  /*3500*/  HMMA.16816.F32.BF16 R44, R12.reuse, R68, R44 ;  /* 0x000000440c2c723c */ /* 0x050ff0000004182c */
[C---:B------:R-:W-:Y:S01]  /*3510*/  HMMA.16816.F32.BF16 R40, R12.reuse, R70, R36 ;  /* 0x000000460c28723c */ /* 0x040fe20000041824 */
[----:B------:R3:W4:Y:S07]  /*3520*/  LDSM.16.M88.4 R68, [R20+0x5000] ;  /* 0x005000001444783b */ /* 0x00072e0000000200 */
[C---:B-----5:R-:W-:Y:S08]  /*3530*/  HMMA.16816.F32.BF16 R36, R12.reuse, R80, R28 ;  /* 0x000000500c24723c */ /* 0x060ff0000004181c */
[C---:B------:R-:W-:Y:S08]  /*3540*/  HMMA.16816.F32.BF16 R28, R12.reuse, R82, R24 ;  /* 0x000000520c1c723c */ /* 0x040ff00000041818 */
[C---:B------:R-:W-:Y:S08]  /*3550*/  HMMA.16816.F32.BF16 R24, R12.reuse, R76, R16 ;  /* 0x0000004c0c18723c */ /* 0x040ff00000041810 */
[C---:B---3--:R-:W-:Y:S01]  /*3560*/  HMMA.16816.F32.BF16 R20, R12.reuse, R78, R32 ;  /* 0x0000004e0c14723c */ /* 0x048fe20000041820 */
[----:B------:R-:W3:Y:S07]  /*3570*/  LDSM.16.M88.4 R76, [R2+0x4000] ;  /* 0x00400000024c783b */ /* 0x000eee0000000200 */
[C---:B------:R-:W-:Y:S08]  /*3580*/  HMMA.16816.F32.BF16 R16, R12.reuse, R84, R52 ;  /* 0x000000540c10723c */ /* 0x040ff00000041834 */
[----:B------:R-:W-:Y:S08]  /*3590*/  HMMA.16816.F32.BF16 R12, R12, R86, R48 ;  /* 0x000000560c0c723c */ /* 0x000ff00000041830 */
[C---:B-1----:R-:W-:Y:S08]  /*35a0*/  HMMA.16816.F32.BF16 R52, R8.reuse, R56, R44 ;  /* 0x000000380834723c */ /* 0x042ff0000004182c */
[C---:B------:R-:W-:Y:S01]  /*35b0*/  HMMA.16816.F32.BF16 R32, R8.reuse, R58, R40 ;  /* 0x0000003a0820723c */ /* 0x040fe20000041828 */
[----:B------:R-:W-:Y:S07]  /*35c0*/  LDSM.16.M88.4 R56, [R0+0x4000] ;  /* 0x004000000038783b */ /* 0x000fee0000000200 */
[C---:B--2---:R-:W-:Y:S08]  /*35d0*/  HMMA.16816.F32.BF16 R48, R8.reuse, R64, R36 ;  /* 0x000000400830723c */ /* 0x044ff00000041824 */
[C---:B----4-:R-:W-:Y:S08]  /*35e0*/  HMMA.16816.F32.BF16 R40, R8.reuse, R68, R24 ;  /* 0x000000440828723c */ /* 0x050ff00000041818 */
[C---:B------:R-:W-:Y:S08]  /*35f0*/  HMMA.16816.F32.BF16 R36, R8.reuse, R70, R20 ;  /* 0x000000460824723c */ /* 0x040ff00000041814 */
[C---:B------:R-:W-:Y:S01]  /*3600*/  HMMA.16816.F32.BF16 R24, R8.reuse, R72, R16 ;  /* 0x000000480818723c */ /* 0x040fe20000041810 */
[----:B------:R-:W1:Y:S07]  /*3610*/  LDSM.16.M88.4 R16, [R2+0x5800] ;  /* 0x005800000210783b */ /* 0x000e6e0000000200 */
[C---:B------:R-:W-:Y:S01]  /*3620*/  HMMA.16816.F32.BF16 R44, R8.reuse, R66, R28 ;  /* 0x00000042082c723c */ /* 0x040fe2000004181c */
[----:B------:R2:W-:Y:S04]  /*3630*/  LDSM.16.M88.4 R28, [R2+0x5000] ;  /* 0x00500000021c783b */ /* 0x0005e80000000200 */
[----:B------:R-:W-:Y:S03]  /*3640*/  LDSM.16.M88.4 R64, [R0+0x5000] ;  /* 0x005000000040783b */ /* 0x000fe60000000200 */
[----:B------:R-:W-:Y:S01]  /*3650*/  HMMA.16816.F32.BF16 R20, R8, R74, R12 ;  /* 0x0000004a0814723c */ /* 0x000fe2000004180c */
[----:B------:R-:W4:Y:S07]  /*3660*/  LDSM.16.M88.4 R8, [R164+0x8000] ;  /* 0x00800000a408783b */ /* 0x000f2e0000000200 */
[C---:B---3--:R-:W-:Y:S01]  /*3670*/  HMMA.16816.F32.BF16 R12, R4.reuse, R76, R52 ;  /* 0x0000004c040c723c */ /* 0x048fe20000041834 */
[----:B------:R-:W3:Y:S07]  /*3680*/  LDSM.16.M88.4 R52, [R0+0x4800] ;  /* 0x004800000034783b */ /* 0x000eee0000000200 */
[----:B------:R-:W-:Y:S01]  /*3690*/  HMMA.16816.F32.BF16 R48, R4, R60, R48 ;  /* 0x0000003c0430723c */ /* 0x000fe20000041830 */
[----:B------:R-:W5:Y:S01]  /*36a0*/  LDL R60, [R1] ;  /* 0x00000000013c7983 */ /* 0x000f620000100800 */
[----:B--2---:R-:W-:-:S06]  /*36b0*/  @P4 IMAD.HI.U32 R2, R206, c[0x0][0x2c8], RZ ;  /* 0x0000b200ce024a27 */ /* 0x004fcc00078e00ff */
[C---:B------:R-:W-:Y:S08]  /*36c0*/  HMMA.16816.F32.BF16 R32, R4.reuse, R78, R32 ;  /* 0x0000004e0420723c */ /* 0x040ff00000041820 */
[C---:B-1----:R-:W-:Y:S08]  /*36d0*/  HMMA.16816.F32.BF16 R24, R4.reuse, R16, R24 ;  /* 0x000000100418723c */ /* 0x042ff00000041818 */
[----:B------:R-:W-:Y:S08]  /*36e0*/  HMMA.16816.F32.BF16 R20, R4, R18, R20 ;  /* 0x000000120414723c */ /* 0x000ff00000041814 */
[----:B----4-:R-:W-:Y:S01]  /*36f0*/  HMMA.16816.F32.BF16 R16, R8, R56, R12 ;  /* 0x000000380810723c */ /* 0x010fe2000004180c */
[----:B------:R1:W-:Y:S01]  /*3700*/  LDSM.16.M88.4 R12, [R0+0x5800] ;  /* 0x00580000000c783b */ /* 0x0003e20000000200 */
[----:B------:R-:W-:Y:S01]  /*3710*/  IMAD.MOV.U32 R3, RZ, RZ, c[0x0][0x2ac] ;  /* 0x0000ab00ff037624 */ /* 0x000fe200078e00ff */
[----:B------:R-:W-:-:S04]  /*3720*/  DEPBAR.LE SB0, 0x2 ;  /* 0x000080800000791a */ /* 0x000fc80000000000 */
[----:B------:R-:W-:Y:S01]  /*3730*/  BAR.SYNC.DEFER_BLOCKING 0x0 ;  /* 0x0000000000007b1d */ /* 0x000fe20000010000 */
[C---:B------:R-:W-:Y:S08]  /*3740*/  HMMA.16816.F32.BF16 R44, R4.reuse, R62, R44 ;  /* 0x0000003e042c723c */ /* 0x040ff0000004182c */
[----:B------:R-:W-:Y:S01]  /*3750*/  HMMA.16816.F32.BF16 R40, R4, R28, R40 ;  /* 0x0000001c0428723c */ /* 0x000fe20000041828 */
[----:B-1----:R-:W-:Y:S01]  /*3760*/  IMAD.MOV.U32 R0, RZ, RZ, R206 ;  /* 0x000000ffff007224 */ /* 0x002fe200078e00ce */
[----:B------:R-:W-:-:S06]  /*3770*/  @P4 SHF.R.U32.HI R0, RZ, c[0x0][0x2cc], R2 ;  /* 0x0000b300ff004a19 */ /* 0x000fcc0000011602 */
[----:B------:R-:W-:Y:S01]  /*3780*/  HMMA.16816.F32.BF16 R36, R4, R30, R36 ;  /* 0x0000001e0424723c */ /* 0x000fe20000041824 */
[----:B------:R-:W1:Y:S04]  /*3790*/  SHFL.IDX PT, R4, R0, RZ, 0x1c1f ;  /* 0x001c1fff00047589 */ /* 0x000e6800000e0000 */
[----:B------:R2:W4:Y:S03]  /*37a0*/  SHFL.IDX PT, R2, R0, 0x1, 0x1c1f ;  /* 0x003c1f0000027f89 */ /* 0x00052600000e0000 */
[C---:B------:R-:W-:Y:S01]  /*37b0*/  HMMA.16816.F32.BF16 R32, R8.reuse, R58, R32 ;  /* 0x0000003a0820723c */ /* 0x040fe20000041820 */
[----:B------:R-:W-:Y:S04]  /*37c0*/  LDSM.16.MT88.4 R28, [R171+0x800] ;  /* 0x00080000ab1c783b */ /* 0x000fe80000004200 */
[----:B------:R-:W-:Y:S03]  /*37d0*/  LDSM.16.MT88.4 R56, [R170+0x4000] ;  /* 0x00400000aa38783b */ /* 0x000fe60000004200 */
[----:B---3--:R-:W-:Y:S01]  /*37e0*/  HMMA.16816.F32.BF16 R48, R8, R52, R48 ;  /* 0x000000340830723c */ /* 0x008fe20000041830 */
[----:B------:R-:W-:Y:S04]  /*37f0*/  LDSM.16.MT88.4 R72, [R171+0x2800] ;  /* 0x00280000ab48783b */ /* 0x000fe80000004200 */
[----:B------:R-:W-:Y:S01]  /*3800*/  LDSM.16.MT88.4 R68, [R239+0x2800] ;  /* 0x00280000ef44783b */ /* 0x000fe20000004200 */
[----:B--2---:R-:W-:-:S04]  /*3810*/  IMAD.MOV.U32 R0, RZ, RZ, 0x1 ;  /* 0x00000001ff007424 */ /* 0x004fc800078e00ff */
[----:B------:R-:W-:-:S04]  /*3820*/  IMAD R0, R224, -0x40, R0 ;  /* 0xffffffc0e0007824 */ /* 0x000fc800078e0200 */
[----:B------:R-:W-:-:S05]  /*3830*/  IMAD R0, R3, c[0x0][0x1d0], R0 ;  /* 0x0000740003007a24 */ /* 0x000fca00078e0200 */
[--C-:B------:R-:W-:Y:S01]  /*3840*/  IADD3 R0, R0, -c[0x0][0x168], -R222.reuse ;  /* 0x80005a0000007a10 */ /* 0x100fe20007ffe8de */
[----:B------:R-:W-:-:S04]  /*3850*/  IMAD.IADD R3, R100, 0x1, -R222 ;  /* 0x0000000164037824 */ /* 0x000fc800078e0ade */
[C---:B-1----:R-:W-:Y:S02]  /*3860*/  IMAD.IADD R4, R0.reuse, 0x1, R4 ;  /* 0x0000000100047824 */ /* 0x042fe400078e0204 */
[----:B----4-:R-:W-:-:S03]  /*3870*/  IMAD.IADD R0, R0, 0x1, R2 ;  /* 0x0000000100007824 */ /* 0x010fc600078e0202 */
[C---:B------:R-:W-:Y:S01]  /*3880*/  IMNMX R2, R3.reuse, R4, PT ;  /* 0x0000000403027217 */ /* 0x040fe20003800200 */
[C---:B------:R-:W-:Y:S01]  /*3890*/  HMMA.16816.F32.BF16 R44, R8.reuse, R54, R44 ;  /* 0x00000036082c723c */ /* 0x040fe2000004182c */
[----:B------:R-:W-:Y:S01]  /*38a0*/  IMNMX R0, R3, R0, PT ;  /* 0x0000000003007217 */ /* 0x000fe20003800200 */
[----:B------:R-:W-:Y:S01]  /*38b0*/  LDSM.16.MT88.4 R52, [R239+0x2000] ;  /* 0x00200000ef34783b */ /* 0x000fe20000004200 */
[C---:B------:R-:W-:Y:S02]  /*38c0*/  ISETP.GT.AND P0, PT, R2.reuse, RZ, PT ;  /* 0x000000ff0200720c */ /* 0x040fe40003f04270 */
[C---:B------:R-:W-:Y:S02]  /*38d0*/  ISETP.GT.AND P1, PT, R2.reuse, 0x1, PT ;  /* 0x000000010200780c */ /* 0x040fe40003f24270 */
[----:B------:R-:W-:Y:S01]  /*38e0*/  ISETP.GT.AND P6, PT, R2, 0x8, PT ;  /* 0x000000080200780c */ /* 0x000fe20003fc4270 */
[----:B------:R-:W-:Y:S01]  /*38f0*/  HMMA.16816.F32.BF16 R40, R8, R64, R40 ;  /* 0x000000400828723c */ /* 0x000fe20000041828 */
[----:B------:R-:W-:-:S02]  /*3900*/  FSEL R4, R16, -INF , P0 ;  /* 0xff80000010047808 */ /* 0x000fc40000000000 */
[----:B------:R-:W-:-:S05]  /*3910*/  ISETP.GT.AND P0, PT, R2, 0x9, PT ;  /* 0x000000090200780c */ /* 0x000fca0003f04270 */
[----:B------:R-:W-:Y:S01]  /*3920*/  HMMA.16816.F32.BF16 R36, R8, R66, R36 ;  /* 0x000000420824723c */ /* 0x000fe20000041824 */
[----:B------:R-:W-:-:S07]  /*3930*/  FSEL R7, R32, -INF , P6 ;  /* 0xff80000020077808 */ /* 0x000fce0003000000 */
[C---:B------:R-:W-:Y:S08]  /*3940*/  HMMA.16816.F32.BF16 R24, R8.reuse, R12, R24 ;  /* 0x0000000c0818723c */ /* 0x040ff00000041818 */
[----:B------:R-:W-:Y:S07]  /*3950*/  HMMA.16816.F32.BF16 R20, R8, R14, R20 ;  /* 0x0000000e0814723c */ /* 0x000fee0000041814 */
[----:B------:R-:W-:-:S02]  /*3960*/  FSEL R8, R17, -INF , P1 ;  /* 0xff80000011087808 */ /* 0x000fc40000800000 */
[----:B------:R-:W-:Y:S02]  /*3970*/  ISETP.GT.AND P1, PT, R0, 0x1, PT ;  /* 0x000000010000780c */ /* 0x000fe40003f24270 */
[----:B------:R-:W-:Y:S02]  /*3980*/  FMNMX.FTZ R3, R4, R8, !PT ;  /* 0x0000000804037209 */ /* 0x000fe40007810000 */
[----:B------:R-:W-:Y:S02]  /*3990*/  ISETP.GT.AND P5, PT, R0, RZ, PT ;  /* 0x000000ff0000720c */ /* 0x000fe40003fa4270 */
        /* <DEDUP_REMOVED lines=8> */
[----:B------:R-:W-:-:S02]  /*3a20*/  ISETP.GT.AND P0, PT, R2, 0x18, PT ;  /* 0x000000180200780c */ /* 0x000fc40003f04270 */
[----:B------:R-:W-:Y:S02]  /*3a30*/  FSEL R9, R49, -INF , P5 ;  /* 0xff80000031097808 */ /* 0x000fe40002800000 */
[----:B------:R-:W-:Y:S02]  /*3a40*/  FMNMX.FTZ R3, R5, R3, !PT ;  /* 0x0000000305037209 */ /* 0x000fe40007810000 */
        /* <DEDUP_REMOVED lines=18> */
[C---:B------:R-:W-:Y:S02]  /*3b70*/  ISETP.GT.AND P0, PT, R2.reuse, 0x30, PT ;  /* 0x000000300200780c */ /* 0x040fe40003f04270 */
[C---:B------:R-:W-:Y:S02]  /*3b80*/  ISETP.GT.AND P1, PT, R2.reuse, 0x31, PT ;  /* 0x000000310200780c */ /* 0x040fe40003f24270 */
[C---:B------:R-:W-:Y:S02]  /*3b90*/  ISETP.GT.AND P6, PT, R2.reuse, 0x38, PT ;  /* 0x000000380200780c */ /* 0x040fe40003fc4270 */
[----:B------:R-:W-:-:S02]  /*3ba0*/  ISETP.GT.AND P5, PT, R2, 0x39, PT ;  /* 0x000000390200780c */ /* 0x000fc40003fa4270 */
[----:B------:R-:W-:Y:S02]  /*3bb0*/  FMNMX.FTZ R2, R83, R3, !PT ;  /* 0x0000000353027209 */ /* 0x000fe40007810000 */
[----:B------:R-:W-:Y:S02]  /*3bc0*/  FSEL R177, R24, -INF , P0 ;  /* 0xff80000018b17808 */ /* 0x000fe40000000000 */
[----:B------:R-:W-:Y:S02]  /*3bd0*/  ISETP.GT.AND P0, PT, R0, 0x9, PT ;  /* 0x000000090000780c */ /* 0x000fe40003f04270 */
[----:B------:R-:W-:Y:S02]  /*3be0*/  FMNMX.FTZ R3, R18, R19, !PT ;  /* 0x0000001312037209 */ /* 0x000fe40007810000 */
[----:B------:R-:W-:Y:S02]  /*3bf0*/  FMNMX.FTZ R2, R82, R2, !PT ;  /* 0x0000000252027209 */ /* 0x000fe40007810000 */
[----:B------:R-:W-:-:S02]  /*3c00*/  FSEL R175, R25, -INF , P1 ;  /* 0xff80000019af7808 */ /* 0x000fc40000800000 */
[----:B------:R-:W-:Y:S02]  /*3c10*/  FSEL R14, R35, -INF , P0 ;  /* 0xff800000230e7808 */ /* 0x000fe40000000000 */
[C---:B------:R-:W-:Y:S01]  /*3c20*/  ISETP.GT.AND P1, PT, R0.reuse, 0x10, PT ;  /* 0x000000100000780c */ /* 0x040fe20003f24270 */
[----:B------:R-:W-:Y:S01]  /*3c30*/  LDSM.16.MT88.4 R32, [R237] ;  /* 0x00000000ed20783b */ /* 0x000fe20000004200 */
[----:B------:R-:W-:Y:S02]  /*3c40*/  FMNMX.FTZ R3, R15, R3, !PT ;  /* 0x000000030f037209 */ /* 0x000fe40007810000 */
[----:B------:R-:W-:Y:S02]  /*3c50*/  FMNMX.FTZ R2, R177, R2, !PT ;  /* 0x00000002b1027209 */ /* 0x000fe40007810000 */
[----:B------:R-:W-:Y:S02]  /*3c60*/  ISETP.GT.AND P0, PT, R0, 0x11, PT ;  /* 0x000000110000780c */ /* 0x000fe40003f04270 */
[----:B------:R-:W-:-:S02]  /*3c70*/  FSEL R13, R50, -INF , P1 ;  /* 0xff800000320d7808 */ /* 0x000fc40000800000 */
[----:B------:R-:W-:Y:S02]  /*3c80*/  FSEL R174, R20, -INF , P6 ;  /* 0xff80000014ae7808 */ /* 0x000fe40003000000 */
        /* <DEDUP_REMOVED lines=8> */
[----:B------:R-:W-:Y:S02]  /*3d10*/  ISETP.GT.AND P1, PT, R0, 0x19, PT ;  /* 0x000000190000780c */ /* 0x000fe40003f24270 */
[----:B------:R-:W-:Y:S02]  /*3d20*/  FSEL R16, R46, -INF , P0 ;  /* 0xff8000002e107808 */ /* 0x000fe40000000000 */
[----:B------:R-:W-:Y:S02]  /*3d30*/  FMNMX.FTZ R2, R11, R2, !PT ;  /* 0x000000020b027209 */ /* 0x000fe40007810000 */
[----:B------:R-:W-:-:S02]  /*3d40*/  FMNMX.FTZ R125, R172, R125, !PT ;  /* 0x0000007dac7d7209 */ /* 0x000fc40007810000 */
[----:B------:R-:W-:Y:S02]  /*3d50*/  FSEL R17, R47, -INF , P1 ;  /* 0xff8000002f117808 */ /* 0x000fe40000800000 */
[----:B------:R-:W-:Y:S01]  /*3d60*/  ISETP.GT.AND P1, PT, R0, 0x20, PT ;  /* 0x000000200000780c */ /* 0x000fe20003f24270 */
[----:B------:R-:W1:Y:S01]  /*3d70*/  SHFL.BFLY PT, R3, R125, 0x2, 0x1f ;  /* 0x0c401f007d037f89 */ /* 0x000e6200000e0000 */
[----:B------:R-:W-:Y:S02]  /*3d80*/  FMNMX.FTZ R2, R16, R2, !PT ;  /* 0x0000000210027209 */ /* 0x000fe40007810000 */
[----:B------:R-:W-:Y:S01]  /*3d90*/  ISETP.GT.AND P0, PT, R0, 0x21, PT ;  /* 0x000000210000780c */ /* 0x000fe20003f04270 */
[----:B------:R-:W-:Y:S01]  /*3da0*/  LDSM.16.MT88.4 R44, [R237+0x2000] ;  /* 0x00200000ed2c783b */ /* 0x000fe20000004200 */
[----:B------:R-:W-:Y:S02]  /*3db0*/  FSEL R78, R42, -INF , P1 ;  /* 0xff8000002a4e7808 */ /* 0x000fe40000800000 */
[----:B------:R-:W-:-:S02]  /*3dc0*/  FMNMX.FTZ R2, R17, R2, !PT ;  /* 0x0000000211027209 */ /* 0x000fc40007810000 */
[----:B------:R-:W-:Y:S02]  /*3dd0*/  FSEL R77, R43, -INF , P0 ;  /* 0xff8000002b4d7808 */ /* 0x000fe40000000000 */
[----:B------:R-:W-:Y:S01]  /*3de0*/  ISETP.GT.AND P1, PT, R0, 0x28, PT ;  /* 0x000000280000780c */ /* 0x000fe20003f24270 */
[----:B------:R-:W-:Y:S01]  /*3df0*/  LDSM.16.MT88.4 R40, [R237+0x800] ;  /* 0x00080000ed28783b */ /* 0x000fe20000004200 */
[----:B------:R-:W-:Y:S02]  /*3e00*/  FMNMX.FTZ R2, R78, R2, !PT ;  /* 0x000000024e027209 */ /* 0x000fe40007810000 */
[----:B------:R-:W-:Y:S02]  /*3e10*/  ISETP.GT.AND P0, PT, R0, 0x29, PT ;  /* 0x000000290000780c */ /* 0x000fe40003f04270 */
[----:B------:R-:W-:Y:S02]  /*3e20*/  FSEL R76, R38, -INF , P1 ;  /* 0xff800000264c7808 */ /* 0x000fe40000800000 */
[----:B------:R-:W-:-:S02]  /*3e30*/  FMNMX.FTZ R2, R77, R2, !PT ;  /* 0x000000024d027209 */ /* 0x000fc40007810000 */
[----:B------:R-:W-:Y:S02]  /*3e40*/  FSEL R79, R39, -INF , P0 ;  /* 0xff800000274f7808 */ /* 0x000fe40000000000 */
[----:B------:R-:W-:Y:S01]  /*3e50*/  ISETP.GT.AND P1, PT, R0, 0x30, PT ;  /* 0x000000300000780c */ /* 0x000fe20003f24270 */
[----:B------:R-:W-:Y:S01]  /*3e60*/  LDSM.16.MT88.4 R36, [R171] ;  /* 0x00000000ab24783b */ /* 0x000fe20000004200 */
[----:B------:R-:W-:Y:S02]  /*3e70*/  FMNMX.FTZ R2, R76, R2, !PT ;  /* 0x000000024c027209 */ /* 0x000fe40007810000 */
[----:B------:R-:W-:Y:S01]  /*3e80*/  ISETP.GT.AND P0, PT, R0, 0x31, PT ;  /* 0x000000310000780c */ /* 0x000fe20003f04270 */
[----:B-----5:R-:W-:Y:S01]  /*3e90*/  LDSM.16.MT88.4 R64, [R60+0x4000] ;  /* 0x004000003c40783b */ /* 0x020fe20000004200 */
[----:B------:R-:W-:Y:S02]  /*3ea0*/  FSEL R161, R26, -INF , P1 ;  /* 0xff8000001aa17808 */ /* 0x000fe40000800000 */
[----:B------:R-:W-:-:S02]  /*3eb0*/  FMNMX.FTZ R2, R79, R2, !PT ;  /* 0x000000024f027209 */ /* 0x000fc40007810000 */
[----:B------:R-:W-:Y:S02]  /*3ec0*/  FSEL R160, R27, -INF , P0 ;  /* 0xff8000001ba07808 */ /* 0x000fe40000000000 */
[C---:B------:R-:W-:Y:S01]  /*3ed0*/  ISETP.GT.AND P1, PT, R0.reuse, 0x38, PT ;  /* 0x000000380000780c */ /* 0x040fe20003f24270 */
[----:B------:R-:W-:Y:S01]  /*3ee0*/  LDSM.16.MT88.4 R24, [R170+0x800] ;  /* 0x00080000aa18783b */ /* 0x000fe20000004200 */
[----:B------:R-:W-:Y:S02]  /*3ef0*/  FMNMX.FTZ R2, R161, R2, !PT ;  /* 0x00000002a1027209 */ /* 0x000fe40007810000 */
[----:B-1----:R-:W-:Y:S02]  /*3f00*/  FMNMX.FTZ R125, R125, R3, !PT ;  /* 0x000000037d7d7209 */ /* 0x002fe40007810000 */
[----:B------:R-:W-:Y:S02]  /*3f10*/  ISETP.GT.AND P0, PT, R0, 0x39, PT ;  /* 0x000000390000780c */ /* 0x000fe40003f04270 */
[----:B------:R-:W-:-:S02]  /*3f20*/  FSEL R95, R22, -INF , P1 ;  /* 0xff800000165f7808 */ /* 0x000fc40000800000 */
[----:B------:R-:W-:Y:S01]  /*3f30*/  FMNMX.FTZ R124, R160, R2, !PT ;  /* 0x00000002a07c7209 */ /* 0x000fe20007810000 */
[----:B------:R-:W1:Y:S01]  /*3f40*/  SHFL.BFLY PT, R0, R125, 0x1, 0x1f ;  /* 0x0c201f007d007f89 */ /* 0x000e6200000e0000 */
[----:B------:R-:W-:Y:S02]  /*3f50*/  FSEL R94, R23, -INF , P0 ;  /* 0xff800000175e7808 */ /* 0x000fe40000000000 */
[----:B------:R-:W-:-:S04]  /*3f60*/  FMNMX.FTZ R124, R95, R124, !PT ;  /* 0x0000007c5f7c7209 */ /* 0x000fc80007810000 */
[----:B------:R-:W-:-:S05]  /*3f70*/  FMNMX.FTZ R124, R94, R124, !PT ;  /* 0x0000007c5e7c7209 */ /* 0x000fca0007810000 */
[----:B------:R-:W2:Y:S01]  /*3f80*/  SHFL.BFLY PT, R3, R124, 0x2, 0x1f ;  /* 0x0c401f007c037f89 */ /* 0x000ea200000e0000 */
[----:B-1----:R-:W-:-:S04]  /*3f90*/  FMNMX.FTZ R125, R125, R0, !PT ;  /* 0x000000007d7d7209 */ /* 0x002fc80007810000 */
[C---:B------:R-:W-:Y:S01]  /*3fa0*/  FSETP.NEU.FTZ.AND P0, PT, R125.reuse, -INF , PT ;  /* 0xff8000007d00780b */ /* 0x040fe20003f1d000 */
[----:B------:R-:W-:-:S05]  /*3fb0*/  FMUL.FTZ R2, R125, c[0x0][0x2d0] ;  /* 0x0000b4007d027a20 */ /* 0x000fca0000410000 */
[----:B------:R-:W-:Y:S02]  /*3fc0*/  FSEL R2, R2, RZ, P0 ;  /* 0x000000ff02027208 */ /* 0x000fe40000000000 */
[----:B--2---:R-:W-:-:S03]  /*3fd0*/  FMNMX.FTZ R124, R124, R3, !PT ;  /* 0x000000037c7c7209 */ /* 0x004fc60007810000 */
[--C-:B------:R-:W-:Y:S02]  /*3fe0*/  FFMA.FTZ R0, R4, c[0x0][0x2d0], -R2.reuse ;  /* 0x0000b40004007a23 */ /* 0x100fe40000010802 */
[----:B------:R-:W1:Y:S02]  /*3ff0*/  SHFL.BFLY PT, R3, R124, 0x1, 0x1f ;  /* 0x0c201f007c037f89 */ /* 0x000e6400000e0000 */
[----:B------:R2:W-:Y:S02]  /*4000*/  MUFU.EX2 R225, R0 ;  /* 0x0000000000e17308 */ /* 0x0005e40000000800 */
[----:B--2---:R-:W-:-:S06]  /*4010*/  FFMA.FTZ R0, R8, c[0x0][0x2d0], -R2 ;  /* 0x0000b40008007a23 */ /* 0x004fcc0000010802 */
[----:B------:R2:W3:Y:S02]  /*4020*/  MUFU.EX2 R223, R0 ;  /* 0x0000000000df7308 */ /* 0x0004e40000000800 */
[----:B--2---:R-:W-:-:S06]  /*4030*/  FFMA.FTZ R0, R7, c[0x0][0x2d0], -R2 ;  /* 0x0000b40007007a23 */ /* 0x004fcc0000010802 */
[----:B------:R2:W-:Y:S01]  /*4040*/  MUFU.EX2 R226, R0 ;  /* 0x0000000000e27308 */ /* 0x0005e20000000800 */
[----:B-1----:R-:W-:Y:S01]  /*4050*/  FMNMX.FTZ R124, R124, R3, !PT ;  /* 0x000000037c7c7209 */ /* 0x002fe20007810000 */
[----:B--2---:R-:W-:-:S06]  /*4060*/  FFMA.FTZ R0, R6, c[0x0][0x2d0], -R2 ;  /* 0x0000b40006007a23 */ /* 0x004fcc0000010802 */
[----:B------:R1:W2:Y:S01]  /*4070*/  MUFU.EX2 R228, R0 ;  /* 0x0000000000e47308 */ /* 0x0002a20000000800 */
[--C-:B------:R-:W-:Y:S01]  /*4080*/  FFMA.FTZ R3, R10, c[0x0][0x2d0], -R2.reuse ;  /* 0x0000b4000a037a23 */ /* 0x100fe20000010802 */
[----:B------:R-:W-:Y:S01]  /*4090*/  FSETP.NEU.FTZ.AND P0, PT, R124, -INF , PT ;  /* 0xff8000007c00780b */ /* 0x000fe20003f1d000 */
[----:B-1----:R-:W-:-:S05]  /*40a0*/  FFMA.FTZ R0, R5, c[0x0][0x2d0], -R2 ;  /* 0x0000b40005007a23 */ /* 0x002fca0000010802 */
[----:B------:R-:W-:Y:S01]  /*40b0*/  MUFU.EX2 R229, R3 ;  /* 0x0000000300e57308 */ /* 0x000fe20000000800 */
[----:B------:R-:W1:Y:S07]  /*40c0*/  LDSM.16.MT88.4 R4, [R170] ;  /* 0x00000000aa04783b */ /* 0x000e6e0000004200 */
[----:B------:R4:W-:Y:S02]  /*40d0*/  MUFU.EX2 R227, R0 ;  /* 0x0000000000e37308 */ /* 0x0009e40000000800 */
[----:B----4-:R-:W-:-:S06]  /*40e0*/  FFMA.FTZ R0, R9, c[0x0][0x2d0], -R2 ;  /* 0x0000b40009007a23 */ /* 0x010fcc0000010802 */
[----:B------:R4:W-:Y:S01]  /*40f0*/  MUFU.EX2 R230, R0 ;  /* 0x0000000000e67308 */ /* 0x0009e20000000800 */
[----:B------:R-:W-:Y:S02]  /*4100*/  FFMA.FTZ R3, R12, c[0x0][0x2d0], -R2 ;  /* 0x0000b4000c037a23 */ /* 0x000fe40000010802 */
[----:B----4-:R-:W-:-:S05]  /*4110*/  FMUL.FTZ R0, R124, c[0x0][0x2d0] ;  /* 0x0000b4007c007a20 */ /* 0x010fca0000410000 */
[----:B------:R4:W-:Y:S01]  /*4120*/  MUFU.EX2 R231, R3 ;  /* 0x0000000300e77308 */ /* 0x0009e20000000800 */
[----:B------:R-:W-:-:S05]  /*4130*/  FSEL R0, R0, RZ, P0 ;  /* 0x000000ff00007208 */ /* 0x000fca0000000000 */
[----:B----4-:R-:W-:-:S04]  /*4140*/  FFMA.FTZ R3, R18, c[0x0][0x2d0], -R0 ;  /* 0x0000b40012037a23 */ /* 0x010fc80000010800 */
[----:B------:R4:W-:Y:S02]  /*4150*/  MUFU.EX2 R179, R3 ;  /* 0x0000000300b37308 */ /* 0x0009e40000000800 */
[----:B----4-:R-:W-:-:S06]  /*4160*/  FFMA.FTZ R3, R19, c[0x0][0x2d0], -R0 ;  /* 0x0000b40013037a23 */ /* 0x010fcc0000010800 */
[----:B------:R4:W5:Y:S02]  /*4170*/  MUFU.EX2 R178, R3 ;  /* 0x0000000300b27308 */ /* 0x0009640000000800 */
[----:B----4-:R-:W-:-:S06]  /*4180*/  FFMA.FTZ R3, R15, c[0x0][0x2d0], -R0 ;  /* 0x0000b4000f037a23 */ /* 0x010fcc0000010800 */
[----:B------:R4:W-:Y:S02]  /*4190*/  MUFU.EX2 R193, R3 ;  /* 0x0000000300c17308 */ /* 0x0009e40000000800 */
[----:B----4-:R-:W-:-:S06]  /*41a0*/  FFMA.FTZ R3, R14, c[0x0][0x2d0], -R0 ;  /* 0x0000b4000e037a23 */ /* 0x010fcc0000010800 */
[----:B------:R4:W1:Y:S01]  /*41b0*/  MUFU.EX2 R195, R3 ;  /* 0x0000000300c37308 */ /* 0x0008620000000800 */
[----:B---3--:R-:W-:Y:S02]  /*41c0*/  F2FP.BF16.PACK_AB R8, R223, R225 ;  /* 0x000000e1df08723e */ /* 0x008fe400000010ff */
[----:B--2---:R-:W-:Y:S02]  /*41d0*/  F2FP.BF16.PACK_AB R10, R228, R226 ;  /* 0x000000e2e40a723e */ /* 0x004fe400000010ff */
[----:B-----5:R-:W-:Y:S01]  /*41e0*/  F2FP.BF16.PACK_AB R9, R178, R179 ;  /* 0x000000b3b209723e */ /* 0x020fe200000010ff */
[----:B----4-:R-:W-:-:S04]  /*41f0*/  FFMA.FTZ R3, R13, c[0x0][0x2d0], -R0 ;  /* 0x0000b4000d037a23 */ /* 0x010fc80000010800 */
[----:B------:R2:W-:Y:S02]  /*4200*/  MUFU.EX2 R194, R3 ;  /* 0x0000000300c27308 */ /* 0x0005e40000000800 */
[----:B--2---:R-:W-:Y:S01]  /*4210*/  FFMA.FTZ R3, R11, c[0x0][0x2d0], -R0 ;  /* 0x0000b4000b037a23 */ /* 0x004fe20000010800 */
[----:B-1----:R-:W-:-:S05]  /*4220*/  F2FP.BF16.PACK_AB R11, R195, R193 ;  /* 0x000000c1c30b723e */ /* 0x002fca00000010ff */
[----:B------:R1:W2:Y:S02]  /*4230*/  MUFU.EX2 R203, R3 ;  /* 0x0000000300cb7308 */ /* 0x0002a40000000800 */
[----:B------:R-:W-:Y:S01]  /*4240*/  HMMA.16816.F32.BF16 R20, R8, R4, RZ ;  /* 0x000000040814723c */ /* 0x000fe200000418ff */
[----:B-1----:R-:W-:-:S05]  /*4250*/  FFMA.FTZ R3, R16, c[0x0][0x2d0], -R0 ;  /* 0x0000b40010037a23 */ /* 0x002fca0000010800 */
[----:B------:R1:W-:Y:S02]  /*4260*/  MUFU.EX2 R202, R3 ;  /* 0x0000000300ca7308 */ /* 0x0003e40000000800 */
[----:B-1----:R-:W-:Y:S02]  /*4270*/  FFMA.FTZ R3, R17, c[0x0][0x2d0], -R0 ;  /* 0x0000b40011037a23 */ /* 0x002fe40000010800 */
[----:B------:R-:W-:Y:S04]  /*4280*/  HMMA.16816.F32.BF16 R16, R8, R6, RZ ;  /* 0x000000060810723c */ /* 0x000fe800000418ff */
[----:B------:R-:W1:Y:S01]  /*4290*/  MUFU.EX2 R208, R3 ;  /* 0x0000000300d07308 */ /* 0x000e620000000800 */
[----:B------:R-:W-:Y:S02]  /*42a0*/  F2FP.BF16.PACK_AB R4, R230, R227 ;  /* 0x000000e3e604723e */ /* 0x000fe400000010ff */
[----:B--2---:R-:W-:-:S02]  /*42b0*/  F2FP.BF16.PACK_AB R5, R203, R194 ;  /* 0x000000c2cb05723e */ /* 0x004fc400000010ff */
[----:B------:R-:W-:Y:S01]  /*42c0*/  F2FP.BF16.PACK_AB R6, R231, R229 ;  /* 0x000000e5e706723e */ /* 0x000fe200000010ff */
[----:B------:R-:W-:Y:S01]  /*42d0*/  HMMA.16816.F32.BF16 R12, R8, R32, RZ ;  /* 0x00000020080c723c */ /* 0x000fe200000418ff */
[----:B-1----:R-:W-:-:S07]  /*42e0*/  F2FP.BF16.PACK_AB R7, R208, R202 ;  /* 0x000000cad007723e */ /* 0x002fce00000010ff */
[C---:B------:R-:W-:Y:S08]  /*42f0*/  HMMA.16816.F32.BF16 R128, R4.reuse, R24, R20 ;  /* 0x000000180480723c */ /* 0x040ff00000041814 */
[----:B------:R-:W-:Y:S01]  /*4300*/  HMMA.16816.F32.BF16 R148, R4, R26, R16 ;  /* 0x0000001a0494723c */ /* 0x000fe20000041810 */
[----:B------:R-:W1:Y:S04]  /*4310*/  LDSM.16.MT88.4 R24, [R60] ;  /* 0x000000003c18783b */ /* 0x000e680000004200 */
[----:B------:R-:W-:Y:S03]  /*4320*/  LDSM.16.MT88.4 R60, [R170+0x4800] ;  /* 0x00480000aa3c783b */ /* 0x000fe60000004200 */
[----:B------:R-:W-:Y:S01]  /*4330*/  HMMA.16816.F32.BF16 R20, R8, R34, RZ ;  /* 0x000000220814723c */ /* 0x000fe200000418ff */
[----:B------:R-:W-:Y:S07]  /*4340*/  LDSM.16.MT88.4 R32, [R170+0x2000] ;  /* 0x00200000aa20783b */ /* 0x000fee0000004200 */
[----:B------:R-:W-:Y:S08]  /*4350*/  HMMA.16816.F32.BF16 R100, R4, R40, R12 ;  /* 0x000000280464723c */ /* 0x000ff0000004180c */
[C---:B------:R-:W-:Y:S08]  /*4360*/  HMMA.16816.F32.BF16 R16, R8.reuse, R36, RZ ;  /* 0x000000240810723c */ /* 0x040ff000000418ff */
[----:B------:R-:W-:Y:S01]  /*4370*/  HMMA.16816.F32.BF16 R12, R8, R38, RZ ;  /* 0x00000026080c723c */ /* 0x000fe200000418ff */
[----:B------:R-:W-:Y:S07]  /*4380*/  LDSM.16.MT88.4 R36, [R171+0x2000] ;  /* 0x00200000ab24783b */ /* 0x000fee0000004200 */
[C---:B------:R-:W-:Y:S01]  /*4390*/  HMMA.16816.F32.BF16 R144, R4.reuse, R42, R20 ;  /* 0x0000002a0490723c */ /* 0x040fe20000041814 */
[----:B------:R-:W2:Y:S07]  /*43a0*/  LDSM.16.MT88.4 R40, [R239+0x800] ;  /* 0x00080000ef28783b */ /* 0x000eae0000004200 */
[C---:B------:R-:W-:Y:S08]  /*43b0*/  HMMA.16816.F32.BF16 R108, R4.reuse, R28, R16 ;  /* 0x0000001c046c723c */ /* 0x040ff00000041810 */
[----:B------:R-:W-:Y:S01]  /*43c0*/  HMMA.16816.F32.BF16 R116, R4, R30, R12 ;  /* 0x0000001e0474723c */ /* 0x000fe2000004180c */
[----:B------:R-:W3:Y:S07]  /*43d0*/  LDSM.16.MT88.4 R28, [R237+0x2800] ;  /* 0x00280000ed1c783b */ /* 0x000eee0000004200 */
[C---:B-1----:R-:W-:Y:S08]  /*43e0*/  HMMA.16816.F32.BF16 R16, R8.reuse, R24, RZ ;  /* 0x000000180810723c */ /* 0x042ff000000418ff */
[----:B------:R-:W-:Y:S11]  /*43f0*/  HMMA.16816.F32.BF16 R12, R8, R26, RZ ;  /* 0x0000001a080c723c */ /* 0x000ff600000418ff */
[----:B------:R-:W-:Y:S05]  /*4400*/  @!UPT UIADD3 URZ, URZ, URZ, URZ ;  /* 0x0000003f3f3ff290 */ /* 0x000fea000fffe03f */
[C---:B--2---:R-:W-:Y:S08]  /*4410*/  HMMA.16816.F32.BF16 R140, R4.reuse, R40, R16 ;  /* 0x00000028048c723c */ /* 0x044ff00000041810 */
[----:B------:R-:W-:Y:S01]  /*4420*/  HMMA.16816.F32.BF16 R132, R4, R42, R12 ;  /* 0x0000002a0484723c */ /* 0x000fe2000004180c */
[----:B------:R-:W1:Y:S07]  /*4430*/  LDSM.16.MT88.4 R40, [R237+0x4000] ;  /* 0x00400000ed28783b */ /* 0x000e6e0000004200 */
[C---:B------:R-:W-:Y:S08]  /*4440*/  HMMA.16816.F32.BF16 R16, R8.reuse, R44, RZ ;  /* 0x0000002c0810723c */ /* 0x040ff000000418ff */
[C---:B------:R-:W-:Y:S01]  /*4450*/  HMMA.16816.F32.BF16 R12, R8.reuse, R46, RZ ;  /* 0x0000002e080c723c */ /* 0x040fe200000418ff */
[----:B------:R-:W2:Y:S07]  /*4460*/  LDSM.16.MT88.4 R44, [R171+0x4000] ;  /* 0x00400000ab2c783b */ /* 0x000eae0000004200 */
[----:B------:R-:W-:Y:S08]  /*4470*/  HMMA.16816.F32.BF16 R24, R8, R32, RZ ;  /* 0x000000200818723c */ /* 0x000ff000000418ff */
[C---:B---3--:R-:W-:Y:S08]  /*4480*/  HMMA.16816.F32.BF16 R84, R4.reuse, R28, R16 ;  /* 0x0000001c0454723c */ /* 0x048ff00000041810 */
[----:B------:R-:W-:Y:S08]  /*4490*/  HMMA.16816.F32.BF16 R88, R4, R30, R12 ;  /* 0x0000001e0458723c */ /* 0x000ff0000004180c */
[C---:B------:R-:W-:Y:S08]  /*44a0*/  HMMA.16816.F32.BF16 R20, R8.reuse, R34, RZ ;  /* 0x000000220814723c */ /* 0x040ff000000418ff */
[C---:B------:R-:W-:Y:S08]  /*44b0*/  HMMA.16816.F32.BF16 R28, R8.reuse, R38, RZ ;  /* 0x00000026081c723c */ /* 0x040ff000000418ff */
[C---:B------:R-:W-:Y:S08]  /*44c0*/  HMMA.16816.F32.BF16 R16, R8.reuse, R56, RZ ;  /* 0x000000380810723c */ /* 0x040ff000000418ff */
[----:B------:R-:W-:Y:S08]  /*44d0*/  HMMA.16816.F32.BF16 R12, R8, R58, RZ ;  /* 0x0000003a080c723c */ /* 0x000ff000000418ff */
[C---:B------:R-:W-:Y:S08]  /*44e0*/  HMMA.16816.F32.BF16 R120, R4.reuse, R48, R24 ;  /* 0x000000300478723c */ /* 0x040ff00000041818 */
[C---:B------:R-:W-:Y:S08]  /*44f0*/  HMMA.16816.F32.BF16 R112, R4.reuse, R50, R20 ;  /* 0x000000320470723c */ /* 0x040ff00000041814 */
[----:B------:R-:W-:Y:S08]  /*4500*/  HMMA.16816.F32.BF16 R96, R4, R74, R28 ;  /* 0x0000004a0460723c */ /* 0x000ff0000004181c */
[C---:B------:R-:W-:Y:S08]  /*4510*/  HMMA.16816.F32.BF16 R24, R8.reuse, R52, RZ ;  /* 0x000000340818723c */ /* 0x040ff000000418ff */
[----:B------:R-:W-:Y:S08]  /*4520*/  HMMA.16816.F32.BF16 R20, R8, R54, RZ ;  /* 0x000000360814723c */ /* 0x000ff000000418ff */
[----:B------:R-:W-:Y:S01]  /*4530*/  HMMA.16816.F32.BF16 R28, R4, R60, R16 ;  /* 0x0000003c041c723c */ /* 0x000fe20000041810 */
[----:B------:R-:W-:Y:S07]  /*4540*/  LDSM.16.MT88.4 R16, [R237+0x4800] ;  /* 0x00480000ed10783b */ /* 0x000fee0000004200 */
[C---:B------:R-:W-:Y:S08]  /*4550*/  HMMA.16816.F32.BF16 R32, R8.reuse, R36, RZ ;  /* 0x000000240820723c */ /* 0x040ff000000418ff */
[C---:B-1----:R-:W-:Y:S08]  /*4560*/  HMMA.16816.F32.BF16 R56, R8.reuse, R40, RZ ;  /* 0x000000280838723c */ /* 0x042ff000000418ff */
[C---:B------:R-:W-:Y:S08]  /*4570*/  HMMA.16816.F32.BF16 R52, R8.reuse, R42, RZ ;  /* 0x0000002a0834723c */ /* 0x040ff000000418ff */
[----:B--2---:R-:W-:Y:S08]  /*4580*/  HMMA.16816.F32.BF16 R48, R8, R44, RZ ;  /* 0x0000002c0830723c */ /* 0x004ff000000418ff */
[----:B------:R-:W-:Y:S01]  /*4590*/  HMMA.16816.F32.BF16 R60, R4, R62, R12 ;  /* 0x0000003e043c723c */ /* 0x000fe2000004180c */
[----:B------:R-:W1:Y:S07]  /*45a0*/  LDSM.16.MT88.4 R12, [R171+0x4800] ;  /* 0x00480000ab0c783b */ /* 0x000e6e0000004200 */
[C---:B------:R-:W-:Y:S08]  /*45b0*/  HMMA.16816.F32.BF16 R44, R8.reuse, R46, RZ ;  /* 0x0000002e082c723c */ /* 0x040ff000000418ff */
[C---:B------:R-:W-:Y:S08]  /*45c0*/  HMMA.16816.F32.BF16 R40, R8.reuse, R64, RZ ;  /* 0x000000400828723c */ /* 0x040ff000000418ff */
[----:B------:R-:W-:Y:S01]  /*45d0*/  HMMA.16816.F32.BF16 R36, R8, R66, RZ ;  /* 0x000000420824723c */ /* 0x000fe200000418ff */
[----:B------:R-:W2:Y:S01]  /*45e0*/  LDSM.16.MT88.4 R8, [R239+0x4800] ;  /* 0x00480000ef08783b */ /* 0x000ea20000004200 */
[----:B------:R-:W-:-:S04]  /*45f0*/  FFMA.FTZ R3, R81, c[0x0][0x2d0], -R2 ;  /* 0x0000b40051037a23 */ /* 0x000fc80000010802 */
[----:B------:R3:W-:Y:S02]  /*4600*/  MUFU.EX2 R93, R3 ;  /* 0x00000003005d7308 */ /* 0x0007e40000000800 */
[----:B---3--:R-:W-:-:S06]  /*4610*/  FFMA.FTZ R3, R80, c[0x0][0x2d0], -R2 ;  /* 0x0000b40050037a23 */ /* 0x008fcc0000010802 */
[----:B------:R3:W4:Y:S01]  /*4620*/  MUFU.EX2 R137, R3 ;  /* 0x0000000300897308 */ /* 0x0007220000000800 */
[----:B-1----:R-:W-:Y:S01]  /*4630*/  HMMA.16816.F32.BF16 R48, R4, R12, R48 ;  /* 0x0000000c0430723c */ /* 0x002fe20000041830 */
[----:B---3--:R-:W-:-:S06]  /*4640*/  FFMA.FTZ R3, R83, c[0x0][0x2d0], -R2 ;  /* 0x0000b40053037a23 */ /* 0x008fcc0000010802 */
[----:B------:R1:W-:Y:S01]  /*4650*/  MUFU.EX2 R138, R3 ;  /* 0x00000003008a7308 */ /* 0x0003e20000000800 */
[C---:B------:R-:W-:Y:S01]  /*4660*/  HMMA.16816.F32.BF16 R44, R4.reuse, R14, R44 ;  /* 0x0000000e042c723c */ /* 0x040fe2000004182c */
[----:B------:R-:W3:Y:S07]  /*4670*/  LDSM.16.MT88.4 R12, [R237+0x1000] ;  /* 0x00100000ed0c783b */ /* 0x000eee0000004200 */
[----:B------:R-:W-:Y:S01]  /*4680*/  HMMA.16816.F32.BF16 R56, R4, R16, R56 ;  /* 0x000000100438723c */ /* 0x000fe20000041838 */
[----:B-1----:R-:W-:-:S07]  /*4690*/  FFMA.FTZ R3, R82, c[0x0][0x2d0], -R2 ;  /* 0x0000b40052037a23 */ /* 0x002fce0000010802 */
[C---:B------:R-:W-:Y:S01]  /*46a0*/  HMMA.16816.F32.BF16 R52, R4.reuse, R18, R52 ;  /* 0x000000120434723c */ /* 0x040fe20000041834 */
[----:B------:R-:W1:Y:S01]  /*46b0*/  LDSM.16.MT88.4 R16, [R170+0x1000] ;  /* 0x00100000aa10783b */ /* 0x000e620000004200 */
[----:B------:R5:W-:Y:S06]  /*46c0*/  MUFU.EX2 R139, R3 ;  /* 0x00000003008b7308 */ /* 0x000bec0000000800 */
[C---:B--2---:R-:W-:Y:S08]  /*46d0*/  HMMA.16816.F32.BF16 R40, R4.reuse, R8, R40 ;  /* 0x000000080428723c */ /* 0x044ff00000041828 */
[----:B------:R-:W-:Y:S01]  /*46e0*/  HMMA.16816.F32.BF16 R36, R4, R10, R36 ;  /* 0x0000000a0424723c */ /* 0x000fe20000041824 */
[----:B------:R-:W2:Y:S01]  /*46f0*/  LDSM.16.MT88.4 R8, [R171+0x1000] ;  /* 0x00100000ab08783b */ /* 0x000ea20000004200 */
[----:B-----5:R-:W-:-:S04]  /*4700*/  FFMA.FTZ R3, R78, c[0x0][0x2d0], -R0 ;  /* 0x0000b4004e037a23 */ /* 0x020fc80000010800 */
[----:B------:R5:W-:Y:S02]  /*4710*/  MUFU.EX2 R92, R3 ;  /* 0x00000003005c7308 */ /* 0x000be40000000800 */
[----:B-----5:R-:W-:-:S06]  /*4720*/  FFMA.FTZ R3, R77, c[0x0][0x2d0], -R0 ;  /* 0x0000b4004d037a23 */ /* 0x020fcc0000010800 */
[----:B------:R5:W1:Y:S02]  /*4730*/  MUFU.EX2 R127, R3 ;  /* 0x00000003007f7308 */ /* 0x000a640000000800 */
[----:B-----5:R-:W-:-:S06]  /*4740*/  FFMA.FTZ R3, R76, c[0x0][0x2d0], -R0 ;  /* 0x0000b4004c037a23 */ /* 0x020fcc0000010800 */
[----:B------:R5:W-:Y:S02]  /*4750*/  MUFU.EX2 R126, R3 ;  /* 0x00000003007e7308 */ /* 0x000be40000000800 */
[----:B-----5:R-:W-:-:S06]  /*4760*/  FFMA.FTZ R3, R79, c[0x0][0x2d0], -R0 ;  /* 0x0000b4004f037a23 */ /* 0x020fcc0000010800 */
[----:B------:R-:W5:Y:S01]  /*4770*/  MUFU.EX2 R136, R3 ;  /* 0x0000000300887308 */ /* 0x000f620000000800 */
[C---:B------:R-:W-:Y:S08]  /*4780*/  HMMA.16816.F32.BF16 R64, R4.reuse, R68, R24 ;  /* 0x000000440440723c */ /* 0x040ff00000041818 */
[C---:B------:R-:W-:Y:S08]  /*4790*/  HMMA.16816.F32.BF16 R104, R4.reuse, R72, R32 ;  /* 0x000000480468723c */ /* 0x040ff00000041820 */
[----:B------:R-:W-:Y:S07]  /*47a0*/  HMMA.16816.F32.BF16 R68, R4, R70, R20 ;  /* 0x000000460444723c */ /* 0x000fee0000041814 */
[----:B----4-:R-:W-:-:S02]  /*47b0*/  F2FP.BF16.PACK_AB R4, R137, R93 ;  /* 0x0000005d8904723e */ /* 0x010fc400000010ff */
[----:B-1----:R-:W-:Y:S02]  /*47c0*/  F2FP.BF16.PACK_AB R5, R127, R92 ;  /* 0x0000005c7f05723e */ /* 0x002fe400000010ff */
[----:B------:R-:W-:Y:S02]  /*47d0*/  F2FP.BF16.PACK_AB R6, R139, R138 ;  /* 0x0000008a8b06723e */ /* 0x000fe400000010ff */
[----:B-----5:R-:W-:-:S07]  /*47e0*/  F2FP.BF16.PACK_AB R7, R136, R126 ;  /* 0x0000007e8807723e */ /* 0x020fce00000010ff */
[C---:B---3--:R-:W-:Y:S08]  /*47f0*/  HMMA.16816.F32.BF16 R100, R4.reuse, R12, R100 ;  /* 0x0000000c0464723c */ /* 0x048ff00000041864 */
        /* <DEDUP_REMOVED lines=8> */
[C---:B-1----:R-:W-:Y:S01]  /*4880*/  HMMA.16816.F32.BF16 R76, R4.reuse, R12, R120 ;  /* 0x0000000c044c723c */ /* 0x042fe20000041878 */
[--C-:B------:R-:W-:Y:S01]  /*4890*/  FFMA.FTZ R3, R177, c[0x0][0x2d0], -R2.reuse ;  /* 0x0000b400b1037a23 */ /* 0x100fe20000010802 */
[----:B------:R-:W-:Y:S06]  /*48a0*/  LDSM.16.MT88.4 R120, [R239+0x1800] ;  /* 0x00180000ef78783b */ /* 0x000fec0000004200 */
[C---:B------:R-:W-:Y:S01]  /*48b0*/  HMMA.16816.F32.BF16 R80, R4.reuse, R14, R112 ;  /* 0x0000000e0450723c */ /* 0x040fe20000041870 */
[----:B------:R-:W1:Y:S04]  /*48c0*/  LDSM.16.MT88.4 R12, [R239+0x3000] ;  /* 0x00300000ef0c783b */ /* 0x000e680000004200 */
[----:B------:R-:W-:Y:S03]  /*48d0*/  LDSM.16.MT88.4 R112, [R171+0x1800] ;  /* 0x00180000ab70783b */ /* 0x000fe60000004200 */
[C---:B---3--:R-:W-:Y:S08]  /*48e0*/  HMMA.16816.F32.BF16 R116, R4.reuse, R16, R140 ;  /* 0x000000100474723c */ /* 0x048ff0000004188c */
[C---:B------:R-:W-:Y:S01]  /*48f0*/  HMMA.16816.F32.BF16 R72, R4.reuse, R18, R132 ;  /* 0x000000120448723c */ /* 0x040fe20000041884 */
[----:B------:R-:W3:Y:S04]  /*4900*/  LDSM.16.MT88.4 R16, [R171+0x3000] ;  /* 0x00300000ab10783b */ /* 0x000ee80000004200 */
[----:B------:R-:W-:Y:S03]  /*4910*/  LDSM.16.MT88.4 R132, [R170+0x1800] ;  /* 0x00180000aa84783b */ /* 0x000fe60000004200 */
[C---:B--2---:R-:W-:Y:S08]  /*4920*/  HMMA.16816.F32.BF16 R84, R4.reuse, R8, R84 ;  /* 0x000000080454723c */ /* 0x044ff00000041854 */
[C---:B------:R-:W-:Y:S01]  /*4930*/  HMMA.16816.F32.BF16 R88, R4.reuse, R10, R88 ;  /* 0x0000000a0458723c */ /* 0x040fe20000041858 */
[----:B------:R-:W2:Y:S07]  /*4940*/  LDSM.16.MT88.4 R8, [R170+0x5000] ;  /* 0x00500000aa08783b */ /* 0x000eae0000004200 */
[C---:B-1----:R-:W-:Y:S08]  /*4950*/  HMMA.16816.F32.BF16 R144, R4.reuse, R14, R68 ;  /* 0x0000000e0490723c */ /* 0x042ff00000041844 */
[C---:B------:R-:W-:Y:S01]  /*4960*/  HMMA.16816.F32.BF16 R148, R4.reuse, R12, R64 ;  /* 0x0000000c0494723c */ /* 0x040fe20000041840 */
[----:B------:R-:W1:Y:S04]  /*4970*/  LDSM.16.MT88.4 R12, [R171+0x5000] ;  /* 0x00500000ab0c783b */ /* 0x000e680000004200 */
[----:B------:R-:W-:Y:S03]  /*4980*/  LDSM.16.MT88.4 R64, [R239+0x3800] ;  /* 0x00380000ef40783b */ /* 0x000fe60000004200 */
[C---:B---3--:R-:W-:Y:S01]  /*4990*/  HMMA.16816.F32.BF16 R152, R4.reuse, R16, R104 ;  /* 0x000000100498723c */ /* 0x048fe20000041868 */
[----:B------:R-:W-:Y:S07]  /*49a0*/  LDSM.16.MT88.4 R104, [R237+0x1800] ;  /* 0x00180000ed68783b */ /* 0x000fee0000004200 */
[C---:B------:R-:W-:Y:S01]  /*49b0*/  HMMA.16816.F32.BF16 R156, R4.reuse, R18, R96 ;  /* 0x00000012049c723c */ /* 0x040fe20000041860 */
[----:B------:R-:W3:Y:S07]  /*49c0*/  LDSM.16.MT88.4 R16, [R237+0x5000] ;  /* 0x00500000ed10783b */ /* 0x000eee0000004200 */
[C---:B--2---:R-:W-:Y:S08]  /*49d0*/  HMMA.16816.F32.BF16 R68, R4.reuse, R8, R28 ;  /* 0x000000080444723c */ /* 0x044ff0000004181c */
[C---:B------:R-:W-:Y:S01]  /*49e0*/  HMMA.16816.F32.BF16 R28, R4.reuse, R10, R60 ;  /* 0x0000000a041c723c */ /* 0x040fe2000004183c */
[----:B------:R-:W2:Y:S07]  /*49f0*/  LDSM.16.MT88.4 R8, [R239+0x5000] ;  /* 0x00500000ef08783b */ /* 0x000eae0000004200 */
[C---:B-1----:R-:W-:Y:S01]  /*4a00*/  HMMA.16816.F32.BF16 R180, R4.reuse, R12, R48 ;  /* 0x0000000c04b4723c */ /* 0x042fe20000041830 */
[----:B------:R-:W-:Y:S07]  /*4a10*/  LDSM.16.MT88.4 R48, [R237+0x3800] ;  /* 0x00380000ed30783b */ /* 0x000fee0000004200 */
[C---:B------:R-:W-:Y:S01]  /*4a20*/  HMMA.16816.F32.BF16 R188, R4.reuse, R14, R44 ;  /* 0x0000000e04bc723c */ /* 0x040fe2000004182c */
[----:B------:R-:W-:Y:S07]  /*4a30*/  LDSM.16.MT88.4 R12, [R239+0x5800] ;  /* 0x00580000ef0c783b */ /* 0x000fee0000004200 */
[C---:B---3--:R-:W-:Y:S01]  /*4a40*/  HMMA.16816.F32.BF16 R140, R4.reuse, R16, R56 ;  /* 0x00000010048c723c */ /* 0x048fe20000041838 */
[----:B------:R-:W-:Y:S07]  /*4a50*/  LDSM.16.MT88.4 R56, [R171+0x3800] ;  /* 0x00380000ab38783b */ /* 0x000fee0000004200 */
[C---:B------:R-:W-:Y:S08]  /*4a60*/  HMMA.16816.F32.BF16 R16, R4.reuse, R18, R52 ;  /* 0x000000120410723c */ /* 0x040ff00000041834 */
[C---:B--2---:R-:W-:Y:S01]  /*4a70*/  HMMA.16816.F32.BF16 R196, R4.reuse, R8, R40 ;  /* 0x0000000804c4723c */ /* 0x044fe20000041828 */
[----:B------:R-:W1:Y:S07]  /*4a80*/  LDSM.16.MT88.4 R40, [R170+0x3800] ;  /* 0x00380000aa28783b */ /* 0x000e6e0000004200 */
[----:B------:R-:W-:Y:S01]  /*4a90*/  HMMA.16816.F32.BF16 R184, R4, R10, R36 ;  /* 0x0000000a04b8723c */ /* 0x000fe20000041824 */
[----:B------:R2:W-:Y:S02]  /*4aa0*/  MUFU.EX2 R7, R3 ;  /* 0x0000000300077308 */ /* 0x0005e40000000800 */
[----:B--2---:R-:W-:-:S06]  /*4ab0*/  FFMA.FTZ R3, R175, c[0x0][0x2d0], -R2 ;  /* 0x0000b400af037a23 */ /* 0x004fcc0000010802 */
[----:B------:R2:W3:Y:S02]  /*4ac0*/  MUFU.EX2 R8, R3 ;  /* 0x0000000300087308 */ /* 0x0004e40000000800 */
[--C-:B--2---:R-:W-:Y:S02]  /*4ad0*/  FFMA.FTZ R3, R174, c[0x0][0x2d0], -R2.reuse ;  /* 0x0000b400ae037a23 */ /* 0x104fe40000010802 */
[----:B------:R-:W-:-:S04]  /*4ae0*/  FFMA.FTZ R2, R172, c[0x0][0x2d0], -R2 ;  /* 0x0000b400ac027a23 */ /* 0x000fc80000010802 */
[----:B------:R2:W-:Y:S08]  /*4af0*/  MUFU.EX2 R9, R2 ;  /* 0x0000000200097308 */ /* 0x0005f00000000800 */
[----:B------:R-:W-:Y:S01]  /*4b00*/  MUFU.EX2 R10, R3 ;  /* 0x00000003000a7308 */ /* 0x000fe20000000800 */
[----:B--2---:R-:W-:-:S07]  /*4b10*/  FFMA.FTZ R2, R161, c[0x0][0x2d0], -R0 ;  /* 0x0000b400a1027a23 */ /* 0x004fce0000010800 */
[----:B------:R2:W-:Y:S02]  /*4b20*/  MUFU.EX2 R3, R2 ;  /* 0x0000000200037308 */ /* 0x0005e40000000800 */
[----:B--2---:R-:W-:-:S06]  /*4b30*/  FFMA.FTZ R2, R160, c[0x0][0x2d0], -R0 ;  /* 0x0000b400a0027a23 */ /* 0x004fcc0000010800 */
[----:B------:R2:W4:Y:S02]  /*4b40*/  MUFU.EX2 R5, R2 ;  /* 0x0000000200057308 */ /* 0x0005240000000800 */
[--C-:B--2---:R-:W-:Y:S02]  /*4b50*/  FFMA.FTZ R2, R95, c[0x0][0x2d0], -R0.reuse ;  /* 0x0000b4005f027a23 */ /* 0x104fe40000010800 */
[----:B------:R-:W-:-:S04]  /*4b60*/  FFMA.FTZ R0, R94, c[0x0][0x2d0], -R0 ;  /* 0x0000b4005e007a23 */ /* 0x000fc80000010800 */
[----:B------:R2:W-:Y:S08]  /*4b70*/  MUFU.EX2 R4, R2 ;  /* 0x0000000200047308 */ /* 0x0005f00000000800 */
[----:B------:R5:W1:Y:S01]  /*4b80*/  MUFU.EX2 R6, R0 ;  /* 0x0000000000067308 */ /* 0x000a620000000800 */
[----:B---3--:R-:W-:Y:S02]  /*4b90*/  F2FP.BF16.PACK_AB R96, R8, R7 ;  /* 0x000000070860723e */ /* 0x008fe400000010ff */
[----:B----4-:R-:W-:-:S02]  /*4ba0*/  F2FP.BF16.PACK_AB R97, R5, R3 ;  /* 0x000000030561723e */ /* 0x010fc400000010ff */
[----:B------:R-:W-:Y:S01]  /*4bb0*/  F2FP.BF16.PACK_AB R98, R9, R10 ;  /* 0x0000000a0962723e */ /* 0x000fe200000010ff */
[----:B--2---:R-:W-:Y:S02]  /*4bc0*/  FADD.FTZ R2, R225, R223 ;  /* 0x000000dfe1027221 */ /* 0x004fe40000010000 */
[----:B-----5:R-:W-:Y:S01]  /*4bd0*/  FADD.FTZ R0, R179, R178 ;  /* 0x000000b2b3007221 */ /* 0x020fe20000010000 */
[----:B-1----:R-:W-:-:S03]  /*4be0*/  F2FP.BF16.PACK_AB R99, R6, R4 ;  /* 0x000000040663723e */ /* 0x002fc600000010ff */
[----:B------:R-:W-:Y:S02]  /*4bf0*/  FADD.FTZ R0, R193, R0 ;  /* 0x00000000c1007221 */ /* 0x000fe40000010000 */
[----:B------:R-:W-:Y:S02]  /*4c00*/  FADD.FTZ R2, R226, R2 ;  /* 0x00000002e2027221 */ /* 0x000fe40000010000 */
[----:B------:R-:W-:Y:S01]  /*4c10*/  FADD.FTZ R0, R195, R0 ;  /* 0x00000000c3007221 */ /* 0x000fe20000010000 */
[----:B------:R-:W-:Y:S01]  /*4c20*/  HMMA.16816.F32.BF16 R116, R96, R120, R116 ;  /* 0x000000786074723c */ /* 0x000fe20000041874 */
[----:B------:R-:W-:Y:S02]  /*4c30*/  FADD.FTZ R2, R228, R2 ;  /* 0x00000002e4027221 */ /* 0x000fe40000010000 */
[----:B------:R-:W-:Y:S02]  /*4c40*/  FADD.FTZ R0, R194, R0 ;  /* 0x00000000c2007221 */ /* 0x000fe40000010000 */
[----:B------:R-:W-:-:S03]  /*4c50*/  FADD.FTZ R2, R227, R2 ;  /* 0x00000002e3027221 */ /* 0x000fc60000010000 */
[----:B------:R-:W-:Y:S01]  /*4c60*/  HMMA.16816.F32.BF16 R36, R96, R40, R76 ;  /* 0x000000286024723c */ /* 0x000fe2000004184c */
[----:B------:R-:W-:-:S07]  /*4c70*/  FADD.FTZ R0, R203, R0 ;  /* 0x00000000cb007221 */ /* 0x000fce0000010000 */
[----:B------:R-:W-:Y:S01]  /*4c80*/  HMMA.16816.F32.BF16 R44, R96, R48, R84 ;  /* 0x00000030602c723c */ /* 0x000fe20000041854 */
[----:B------:R-:W-:-:S07]  /*4c90*/  FADD.FTZ R2, R230, R2 ;  /* 0x00000002e6027221 */ /* 0x000fce0000010000 */
[----:B------:R-:W-:Y:S01]  /*4ca0*/  HMMA.16816.F32.BF16 R120, R96, R122, R72 ;  /* 0x0000007a6078723c */ /* 0x000fe20000041848 */
[----:B------:R-:W1:Y:S01]  /*4cb0*/  LDSM.16.MT88.4 R72, [R170+0x5800] ;  /* 0x00580000aa48783b */ /* 0x000e620000004200 */
[----:B------:R-:W-:-:S06]  /*4cc0*/  FADD.FTZ R0, R202, R0 ;  /* 0x00000000ca007221 */ /* 0x000fcc0000010000 */
[C---:B------:R-:W-:Y:S01]  /*4cd0*/  HMMA.16816.F32.BF16 R40, R96.reuse, R42, R80 ;  /* 0x0000002a6028723c */ /* 0x040fe20000041850 */
[----:B------:R-:W2:Y:S07]  /*4ce0*/  LDSM.16.MT88.4 R80, [R237+0x5800] ;  /* 0x00580000ed50783b */ /* 0x000eae0000004200 */
[----:B------:R-:W-:Y:S01]  /*4cf0*/  HMMA.16816.F32.BF16 R48, R96, R50, R88 ;  /* 0x000000326030723c */ /* 0x000fe20000041858 */
[----:B------:R-:W3:Y:S01]  /*4d00*/  LDSM.16.MT88.4 R88, [R171+0x5800] ;  /* 0x00580000ab58783b */ /* 0x000ee20000004200 */
[----:B------:R-:W-:-:S02]  /*4d10*/  FADD.FTZ R2, R229, R2 ;  /* 0x00000002e5027221 */ /* 0x000fc40000010000 */
[----:B------:R-:W-:Y:S02]  /*4d20*/  FADD.FTZ R0, R208, R0 ;  /* 0x00000000d0007221 */ /* 0x000fe40000010000 */
[----:B------:R-:W-:Y:S02]  /*4d30*/  FADD.FTZ R2, R231, R2 ;  /* 0x00000002e7027221 */ /* 0x000fe40000010000 */
[----:B------:R-:W-:Y:S02]  /*4d40*/  FADD.FTZ R0, R92, R0 ;  /* 0x000000005c007221 */ /* 0x000fe40000010000 */
[----:B------:R-:W-:Y:S02]  /*4d50*/  FADD.FTZ R2, R93, R2 ;  /* 0x000000025d027221 */ /* 0x000fe40000010000 */
[----:B------:R-:W-:Y:S02]  /*4d60*/  FADD.FTZ R0, R127, R0 ;  /* 0x000000007f007221 */ /* 0x000fe40000010000 */
[----:B------:R-:W-:-:S02]  /*4d70*/  FADD.FTZ R2, R137, R2 ;  /* 0x0000000289027221 */ /* 0x000fc40000010000 */
[----:B------:R-:W-:Y:S02]  /*4d80*/  FADD.FTZ R0, R126, R0 ;  /* 0x000000007e007221 */ /* 0x000fe40000010000 */
[----:B------:R-:W-:Y:S02]  /*4d90*/  FADD.FTZ R2, R138, R2 ;  /* 0x000000028a027221 */ /* 0x000fe40000010000 */
[----:B------:R-:W-:Y:S01]  /*4da0*/  FADD.FTZ R203, R136, R0 ;  /* 0x0000000088cb7221 */ /* 0x000fe20000010000 */
[----:B------:R-:W-:Y:S01]  /*4db0*/  IADD3 R0, R235, -0x3, RZ ;  /* 0xfffffffdeb007810 */ /* 0x000fe20007ffe0ff */
[----:B------:R-:W-:-:S03]  /*4dc0*/  FADD.FTZ R202, R139, R2 ;  /* 0x000000028bca7221 */ /* 0x000fc60000010000 */
[----:B------:R-:W-:Y:S01]  /*4dd0*/  ISETP.GE.AND P0, PT, R0, R204, PT ;  /* 0x000000cc0000720c */ /* 0x000fe20003f06270 */
[----:B------:R-:W-:Y:S02]  /*4de0*/  FADD.FTZ R202, R7, R202 ;  /* 0x000000ca07ca7221 */ /* 0x000fe40000010000 */
[----:B------:R-:W-:Y:S02]  /*4df0*/  FADD.FTZ R203, R3, R203 ;  /* 0x000000cb03cb7221 */ /* 0x000fe40000010000 */
[----:B------:R-:W-:Y:S02]  /*4e00*/  FADD.FTZ R202, R8, R202 ;  /* 0x000000ca08ca7221 */ /* 0x000fe40000010000 */
[----:B------:R-:W-:Y:S01]  /*4e10*/  FADD.FTZ R203, R5, R203 ;  /* 0x000000cb05cb7221 */ /* 0x000fe20000010000 */
[----:B------:R-:W-:Y:S01]  /*4e20*/  HMMA.16816.F32.BF16 R128, R96, R132, R128 ;  /* 0x000000846080723c */ /* 0x000fe20000041880 */
[----:B------:R-:W-:Y:S01]  /*4e30*/  FADD.FTZ R202, R10, R202 ;  /* 0x000000ca0aca7221 */ /* 0x000fe20000010000 */
[----:B------:R-:W-:Y:S01]  /*4e40*/  BSSY B0, `(.L_x_2597) ;  /* 0x0000066000007945 */ /* 0x000fe20003800000 */
[----:B------:R-:W-:-:S05]  /*4e50*/  FADD.FTZ R203, R4, R203 ;  /* 0x000000cb04cb7221 */ /* 0x000fca0000010000 */
[----:B------:R-:W-:Y:S01]  /*4e60*/  HMMA.16816.F32.BF16 R100, R96, R104, R100 ;  /* 0x000000686064723c */ /* 0x000fe20000041864 */
[----:B------:R-:W-:Y:S02]  /*4e70*/  FADD.FTZ R202, R9, R202 ;  /* 0x000000ca09ca7221 */ /* 0x000fe40000010000 */
[----:B------:R-:W-:-:S05]  /*4e80*/  FADD.FTZ R203, R6, R203 ;  /* 0x000000cb06cb7221 */ /* 0x000fca0000010000 */
[C---:B------:R-:W-:Y:S08]  /*4e90*/  HMMA.16816.F32.BF16 R108, R96.reuse, R112, R108 ;  /* 0x00000070606c723c */ /* 0x040ff0000004186c */
[C---:B------:R-:W-:Y:S08]  /*4ea0*/  HMMA.16816.F32.BF16 R52, R96.reuse, R56, R152 ;  /* 0x000000386034723c */ /* 0x040ff00000041898 */
[C---:B------:R-:W-:Y:S08]  /*4eb0*/  HMMA.16816.F32.BF16 R60, R96.reuse, R64, R148 ;  /* 0x00000040603c723c */ /* 0x040ff00000041894 */
[C---:B-1----:R-:W-:Y:S08]  /*4ec0*/  HMMA.16816.F32.BF16 R68, R96.reuse, R72, R68 ;  /* 0x000000486044723c */ /* 0x042ff00000041844 */
[C---:B--2---:R-:W-:Y:S08]  /*4ed0*/  HMMA.16816.F32.BF16 R76, R96.reuse, R80, R140 ;  /* 0x00000050604c723c */ /* 0x044ff0000004188c */
        /* <DEDUP_REMOVED lines=23> */
[----:B------:R1:W2:Y:S01]  /*5050*/  @!P2 LDG.E R173, [R2.64] ;  /* 0x0000000602ada981 */ /* 0x0002a2000c1e1900 */
[----:B------:R-:W-:Y:S01]  /*5060*/  IMAD.MOV R0, RZ, RZ, -R0 ;  /* 0x000000ffff007224 */ /* 0x000fe200078e0a00 */
[----:B------:R-:W-:Y:S01]  /*5070*/  SHF.R.S32.HI R11, RZ, 0x1f, R200 ;  /* 0x0000001fff0b7819 */ /* 0x000fe200000114c8 */
[----:B------:R-:W-:Y:S01]  /*5080*/  IMAD.SHL.U32 R18, R200, 0x2, RZ ;  /* 0x00000002c8127824 */ /* 0x000fe200078e00ff */
[----:B------:R-:W-:Y:S01]  /*5090*/  SHF.R.S32.HI R177, RZ, 0x1f, R201 ;  /* 0x0000001fffb17819 */ /* 0x000fe200000114c9 */
[----:B------:R-:W-:Y:S01]  /*50a0*/  IMAD R176, R0, c[0x0][0x2b8], R176 ;  /* 0x0000ae0000b07a24 */ /* 0x000fe200078e02b0 */
[----:B------:R-:W-:Y:S01]  /*50b0*/  SHF.L.U64.HI R15, R200, 0x1, R11 ;  /* 0x00000001c80f7819 */ /* 0x000fe2000001020b */
[----:B------:R-:W-:Y:S01]  /*50c0*/  IMAD.SHL.U32 R17, R201, 0x2, RZ ;  /* 0x00000002c9117824 */ /* 0x000fe200078e00ff */
[----:B------:R-:W-:Y:S01]  /*50d0*/  SHF.R.S32.HI R11, RZ, 0x1f, R192 ;  /* 0x0000001fff0b7819 */ /* 0x000fe200000114c0 */
[----:B------:R-:W-:Y:S01]  /*50e0*/  IMAD.SHL.U32 R16, R192, 0x2, RZ ;  /* 0x00000002c0107824 */ /* 0x000fe200078e00ff */
[----:B------:R-:W-:-:S02]  /*50f0*/  SHF.R.S32.HI R0, RZ, 0x1f, R176 ;  /* 0x0000001fff007819 */ /* 0x000fc400000114b0 */
[----:B------:R-:W-:Y:S02]  /*5100*/  SHF.L.U64.HI R14, R201, 0x1, R177 ;  /* 0x00000001c90e7819 */ /* 0x000fe400000102b1 */
[----:B------:R-:W-:Y:S01]  /*5110*/  SHF.L.U64.HI R13, R192, 0x1, R11 ;  /* 0x00000001c00d7819 */ /* 0x000fe2000001020b */
[----:B------:R-:W-:-:S04]  /*5120*/  IMAD R0, R0, c[0x0][0x1e0], RZ ;  /* 0x0000780000007a24 */ /* 0x000fc800078e02ff */
[C---:B------:R-:W-:Y:S02]  /*5130*/  IMAD R0, R176.reuse, c[0x0][0x1e4], R0 ;  /* 0x00007900b0007a24 */ /* 0x040fe400078e0200 */
[----:B-1----:R-:W-:-:S04]  /*5140*/  IMAD.WIDE.U32 R2, R176, c[0x0][0x1e0], RZ ;  /* 0x00007800b0027a25 */ /* 0x002fc800078e00ff */
[----:B------:R-:W-:Y:S01]  /*5150*/  IMAD.IADD R3, R3, 0x1, R0 ;  /* 0x0000000103037824 */ /* 0x000fe200078e0200 */
[----:B--2---:R-:W-:-:S03]  /*5160*/  SHF.R.S32.HI R5, RZ, 0x1f, R173 ;  /* 0x0000001fff057819 */ /* 0x004fc600000114ad */
[----:B------:R-:W-:-:S04]  /*5170*/  IMAD.WIDE.U32 R2, R173, c[0x0][0x1f0], R2 ;  /* 0x00007c00ad027a25 */ /* 0x000fc800078e0002 */
[----:B------:R-:W-:Y:S01]  /*5180*/  IMAD R5, R5, c[0x0][0x1f0], RZ ;  /* 0x00007c0005057a24 */ /* 0x000fe200078e02ff */
[----:B------:R-:W-:-:S03]  /*5190*/  IADD3 R0, P0, R210, R2, RZ ;  /* 0x00000002d2007210 */ /* 0x000fc60007f1e0ff */
[----:B------:R-:W-:-:S05]  /*51a0*/  IMAD R5, R173, c[0x0][0x1f4], R5 ;  /* 0x00007d00ad057a24 */ /* 0x000fca00078e0205 */
[----:B------:R-:W-:Y:S02]  /*51b0*/  IADD3.X R5, R217, R3, R5, P0, !PT ;  /* 0x00000003d9057210 */ /* 0x000fe400007fe405 */
[----:B------:R-:W-:-:S04]  /*51c0*/  LEA R12, P0, R0, c[0x0][0x1c8], 0x1 ;  /* 0x00007200000c7a11 */ /* 0x000fc800078008ff */
[----:B------:R-:W-:Y:S01]  /*51d0*/  LEA.HI.X R5, R0, c[0x0][0x1cc], R5, 0x1, P0 ;  /* 0x0000730000057a11 */ /* 0x000fe200000f0c05 */
[----:B------:R-:W-:Y:S06]  /*51e0*/  BRA.DIV ~URZ, `(.L_x_2599) ;  /* 0x000091827f007947 */ /* 0x000fec000b800000 */
[----:B------:R1:W2:Y:S02]  /*51f0*/  SHFL.IDX PT, R4, R5, RZ, 0x181f ;  /* 0x00181fff05047589 */ /* 0x0002a400000e0000 */
.L_x_2646:
        /* <DEDUP_REMOVED lines=21> */
.L_x_2647:
        /* <DEDUP_REMOVED lines=21> */
.L_x_2598:
[----:B------:R-:W-:Y:S05]  /*54a0*/  BSYNC B0 ;  /* 0x0000000000007941 */ /* 0x000fea0003800000 */
.L_x_2597:
[----:B-1----:R-:W-:Y:S01]  /*54b0*/  IMAD.MOV.U32 R3, RZ, RZ, c[0x0][0x2ac] ;  /* 0x0000ab00ff037624 */ /* 0x002fe200078e00ff */
[----:B------:R-:W-:Y:S01]  /*54c0*/  IADD3 R172, R235, -0x2, RZ ;  /* 0xfffffffeebac7810 */ /* 0x000fe20007ffe0ff */
[----:B------:R-:W-:Y:S01]  /*54d0*/  @P4 IMAD.HI.U32 R2, R238, c[0x0][0x2c8], RZ ;  /* 0x0000b200ee024a27 */ /* 0x000fe200078e00ff */
[----:B------:R-:W0:Y:S03]  /*54e0*/  LDGDEPBAR ;  /* 0x00000000000079af */ /* 0x000e260000000000 */
[----:B------:R-:W-:-:S02]  /*54f0*/  IMAD R3, R3, c[0x0][0x1d0], RZ ;  /* 0x0000740003037a24 */ /* 0x000fc400078e02ff */
[----:B------:R-:W-:Y:S01]  /*5500*/  IMAD.MOV.U32 R0, RZ, RZ, R238 ;  /* 0x000000ffff007224 */ /* 0x000fe200078e00ee */
[----:B------:R-:W-:Y:S01]  /*5510*/  @P4 SHF.R.U32.HI R0, RZ, c[0x0][0x2cc], R2 ;  /* 0x0000b300ff004a19 */ /* 0x000fe20000011602 */
[----:B------:R-:W-:Y:S02]  /*5520*/  IMAD.MOV.U32 R161, RZ, RZ, 0x1 ;  /* 0x00000001ffa17424 */ /* 0x000fe400078e00ff */
[----:B------:R-:W-:Y:S01]  /*5530*/  IMAD.MOV.U32 R198, RZ, RZ, RZ ;  /* 0x000000ffffc67224 */ /* 0x000fe200078e00ff */
[----:B------:R-:W-:-:S04]  /*5540*/  IADD3 R0, R0, -c[0x0][0x168], R3 ;  /* 0x80005a0000007a10 */ /* 0x000fc80007ffe003 */
[----:B------:R-:W-:-:S04]  /*5550*/  SHF.R.S32.HI R2, RZ, 0x1f, R0 ;  /* 0x0000001fff027819 */ /* 0x000fc80000011400 */
[----:B------:R-:W-:-:S04]  /*5560*/  LEA.HI R0, R2, R0, RZ, 0x6 ;  /* 0x0000000002007211 */ /* 0x000fc800078f30ff */
[----:B------:R-:W-:-:S04]  /*5570*/  SHF.R.S32.HI R0, RZ, 0x6, R0 ;  /* 0x00000006ff007819 */ /* 0x000fc80000011400 */
[----:B------:R-:W-:-:S04]  /*5580*/  IMNMX R208, R204, R0, !PT ;  /* 0x00000000ccd07217 */ /* 0x000fc80007800200 */
[----:B------:R-:W-:-:S13]  /*5590*/  ISETP.GE.AND P0, PT, R172, R208, PT ;  /* 0x000000d0ac00720c */ /* 0x000fda0003f06270 */
[----:B------:R-:W-:Y:S05]  /*55a0*/  @!P0 BRA `(.L_x_2601) ;  /* 0x000033d000008947 */ /* 0x000fea0003800000 */
[----:B------:R-:W-:Y:S01]  /*55b0*/  IMAD.MOV.U32 R127, RZ, RZ, R124 ;  /* 0x000000ffff7f7224 */ /* 0x000fe200078e007c */
[----:B------:R-:W-:Y:S01]  /*55c0*/  MOV R198, RZ ;  /* 0x000000ff00c67202 */ /* 0x000fe20000000f00 */
[----:B------:R-:W-:Y:S01]  /*55d0*/  IMAD.MOV.U32 R126, RZ, RZ, R125 ;  /* 0x000000ffff7e7224 */ /* 0x000fe200078e007d */
[----:B------:R-:W-:Y:S02]  /*55e0*/  MOV R161, 0x1 ;  /* 0x0000000100a17802 */ /* 0x000fe40000000f00 */
.L_x_2610:
        /* <DEDUP_REMOVED lines=21> */
[C---:B------:R-:W-:Y:S01]  /*5740*/  IMAD.SHL.U32 R23, R201.reuse, 0x2, RZ ;  /* 0x00000002c9177824 */ /* 0x040fe200078e00ff */
        /* <DEDUP_REMOVED lines=9> */
[----:B------:R-:W-:Y:S01]  /*57e0*/  SHF.L.U64.HI R20, R201, 0x1, R6 ;  /* 0x00000001c9147819 */ /* 0x000fe20000010206 */
[----:B------:R-:W-:Y:S01]  /*57f0*/  IMAD R12, R12, c[0x0][0x218], RZ ;  /* 0x000086000c0c7a24 */ /* 0x000fe200078e02ff */
[----:B------:R-:W-:Y:S01]  /*5800*/  SHF.L.U64.HI R15, R192, 0x1, R5 ;  /* 0x00000001c00f7819 */ /* 0x000fe20000010205 */
[----:B------:R-:W-:Y:S02]  /*5810*/  IMAD.IADD R3, R3, 0x1, R4 ;  /* 0x0000000103037824 */ /* 0x000fe400078e0204 */
[C---:B------:R-:W-:Y:S02]  /*5820*/  IMAD R12, R173.reuse, c[0x0][0x21c], R12 ;  /* 0x00008700ad0c7a24 */ /* 0x040fe400078e020c */
[----:B------:R-:W-:Y:S05]  /*5830*/  IMAD.WIDE.U32 R2, R173, c[0x0][0x218], R2 ;  /* 0x00008600ad027a25 */ /* 0x000fea00078e0002 */
[----:B------:R-:W-:Y:S04]  /*5840*/  IADD3 R2, P0, R214, R2, RZ ;  /* 0x00000002d6027210 */ /* 0x000fe80007f1e0ff */
[----:B------:R-:W-:Y:S02]  /*5850*/  IADD3.X R12, R219, R3, R12, P0, !PT ;  /* 0x00000003db0c7210 */ /* 0x000fe400007fe40c */
[C---:B------:R-:W-:Y:S04]  /*5860*/  LEA R14, P0, R2.reuse, c[0x0][0x1f8], 0x1 ;  /* 0x00007e00020e7a11 */ /* 0x040fe800078008ff */
[----:B------:R-:W-:Y:S01]  /*5870*/  LEA.HI.X R12, R2, c[0x0][0x1fc], R12, 0x1, P0 ;  /* 0x00007f00020c7a11 */ /* 0x000fe200000f0c0c */
[----:B------:R-:W-:-:S06]  /*5880*/  BRA.DIV ~URZ, `(.L_x_2604) ;  /* 0x00008d927f007947 */ /* 0x000fcc000b800000 */
[----:B------:R4:W3:Y:S02]  /*5890*/  SHFL.IDX PT, R5, R12, RZ, 0x181f ;  /* 0x00181fff0c057589 */ /* 0x0008e400000e0000 */
.L_x_2648:
[----:B------:R-:W-:-:S05]  /*58a0*/  BRA.DIV ~URZ, `(.L_x_2605) ;  /* 0x00008de27f007947 */ /* 0x000fca000b800000 */
[----:B------:R-:W5:Y:S01]  /*58b0*/  SHFL.IDX PT, R2, R14, RZ, 0x181f ;  /* 0x00181fff0e027589 */ /* 0x000f6200000e0000 */
[----:B------:R-:W-:Y:S01]  /*58c0*/  ISETP.GE.AND P5, PT, R192, c[0x0][0x1d4], PT ;  /* 0x00007500c0007a0c */ /* 0x000fe20003fa6270 */
[----:B------:R-:W-:Y:S01]  /*58d0*/  IMAD R4, R198, 0x6000, R220 ;  /* 0x00006000c6047824 */ /* 0x000fe200078e02dc */
[----:B------:R-:W-:Y:S04]  /*58e0*/  ISETP.GE.AND P1, PT, R201, c[0x0][0x1d4], PT ;  /* 0x00007500c9007a0c */ /* 0x000fe80003f26270 */
[----:B------:R-:W-:Y:S02]  /*58f0*/  SEL R13, RZ, 0x10, P1 ;  /* 0x00000010ff0d7807 */ /* 0x000fe40000800000 */
[----:B-----5:R-:W-:Y:S05]  /*5900*/  IADD3 R6, P0, R2, R22, RZ ;  /* 0x0000001602067210 */ /* 0x020fea0007f1e0ff */
[C---:B---3--:R-:W-:Y:S01]  /*5910*/  IMAD.X R7, R5.reuse, 0x1, R15, P0 ;  /* 0x0000000105077824 */ /* 0x048fe200000e060f */
[----:B------:R-:W-:Y:S04]  /*5920*/  ISETP.GE.AND P0, PT, R200, c[0x0][0x1d4], PT ;  /* 0x00007500c8007a0c */ /* 0x000fe80003f06270 */
[----:B------:R-:W-:Y:S01]  /*5930*/  @!PT LDS RZ, [RZ] ;  /* 0x00000000fffff984 */ /* 0x000fe20000000800 */
[----:B------:R-:W-:Y:S01]  /*5940*/  @!PT LDS RZ, [RZ] ;  /* 0x00000000fffff984 */ /* 0x000fe20000000800 */
[----:B------:R3:W-:Y:S02]  /*5950*/  LDGSTS.E.BYPASS.LTC128B.128 [R4], [R6.64], !P5 ;  /* 0x0000000006047fae */ /* 0x0007e4000e901d46 */
[C---:B---3--:R-:W-:Y:S05]  /*5960*/  IADD3 R6, P6, R2.reuse, R23, RZ ;  /* 0x0000001702067210 */ /* 0x048fea0007fde0ff */
[C---:B------:R-:W-:Y:S01]  /*5970*/  IMAD.X R7, R5.reuse, 0x1, R20, P6 ;  /* 0x0000000105077824 */ /* 0x040fe200030e0614 */
[----:B------:R-:W-:Y:S04]  /*5980*/  IADD3 R2, P6, R2, R28, RZ ;  /* 0x0000001c02027210 */ /* 0x000fe80007fde0ff */
[----:B------:R3:W-:Y:S01]  /*5990*/  LDGSTS.E.BYPASS.LTC128B.128 [R4+0x2000], [R6.64], !P1 ;  /* 0x0200000006047fae */ /* 0x0007e2000c901d46 */
[----:B------:R-:W-:Y:S03]  /*59a0*/  IMAD.X R3, R5, 0x1, R21, P6 ;  /* 0x0000000105037824 */ /* 0x000fe600030e0615 */
[----:B------:R5:W4:Y:S04]  /*59b0*/  SHFL.IDX PT, R5, R12, 0x1, 0x181f ;  /* 0x00381f000c057f89 */ /* 0x000b2800000e0000 */
[----:B------:R2:W-:Y:S01]  /*59c0*/  LDGSTS.E.BYPASS.LTC128B.128 [R4+0x4000], [R2.64], !P0 ;  /* 0x0400000002047fae */ /* 0x0005e2000c101d46 */
[----:B---3--:R-:W-:Y:S02]  /*59d0*/  SEL R6, RZ, 0x10, P5 ;  /* 0x00000010ff067807 */ /* 0x008fe40002800000 */
[----:B----45:R-:W-:Y:S01]  /*59e0*/  SEL R12, RZ, 0x10, P0 ;  /* 0x00000010ff0c7807 */ /* 0x030fe20000000000 */
[----:B--2---:R2:W3:Y:S04]  /*59f0*/  SHFL.IDX PT, R2, R14, 0x1, 0x181f ;  /* 0x00381f000e027f89 */ /* 0x0044e800000e0000 */
.L_x_2649:
[C---:B------:R-:W-:Y:S02]  /*5a00*/  ISETP.NE.U32.AND P5, PT, R6.reuse, RZ, PT ;  /* 0x000000ff0600720c */ /* 0x040fe40003fa5070 */
[----:B------:R-:W-:Y:S02]  /*5a10*/  IADD3 R6, -R6, 0x10, RZ ;  /* 0x0000001006067810 */ /* 0x000fe40007ffe1ff */
[C---:B------:R-:W-:Y:S02]  /*5a20*/  ISETP.NE.U32.AND P6, PT, R13.reuse, RZ, PT ;  /* 0x000000ff0d00720c */ /* 0x040fe40003fc5070 */
[----:B------:R-:W-:Y:S02]  /*5a30*/  LOP3.LUT R6, R6, 0xf, RZ, 0xc0, !PT ;  /* 0x0000000f06067812 */ /* 0x000fe400078ec0ff */
[----:B------:R-:W-:Y:S02]  /*5a40*/  IADD3 R13, -R13, 0x10, RZ ;  /* 0x000000100d0d7810 */ /* 0x000fe40007ffe1ff */
[-C--:B---3--:R-:W-:Y:S02]  /*5a50*/  IADD3 R6, P1, P0, R6, R2.reuse, R22 ;  /* 0x0000000206067210 */ /* 0x088fe4000783e016 */
[----:B------:R-:W-:Y:S02]  /*5a60*/  LOP3.LUT R13, R13, 0xf, RZ, 0xc0, !PT ;  /* 0x0000000f0d0d7812 */ /* 0x000fe400078ec0ff */
[-C--:B------:R-:W-:Y:S02]  /*5a70*/  IADD3.X R7, RZ, R5.reuse, R15, P1, P0 ;  /* 0x00000005ff077210 */ /* 0x080fe40000fe040f */
[C---:B------:R-:W-:Y:S03]  /*5a80*/  IADD3 R3, -R12.reuse, 0x10, RZ ;  /* 0x000000100c037810 */ /* 0x040fe60007ffe1ff */
[----:B------:R-:W-:Y:S01]  /*5a90*/  @!PT LDS RZ, [RZ] ;  /* 0x00000000fffff984 */ /* 0x000fe20000000800 */
[----:B------:R-:W-:Y:S01]  /*5aa0*/  @!PT LDS RZ, [RZ] ;  /* 0x00000000fffff984 */ /* 0x000fe20000000800 */
[----:B------:R-:W-:Y:S01]  /*5ab0*/  @!PT LDS RZ, [RZ] ;  /* 0x00000000fffff984 */ /* 0x000fe20000000800 */
[----:B------:R3:W-:Y:S01]  /*5ac0*/  LDGSTS.E.BYPASS.LTC128B.128.ZFILL [R4+0x1000], [R6.64], P5 ;  /* 0x0100000006047fae */ /* 0x0007e2000a941d46 */
[----:B------:R-:W-:Y:S02]  /*5ad0*/  LOP3.LUT R3, R3, 0xf, RZ, 0xc0, !PT ;  /* 0x0000000f03037812 */ /* 0x000fe400078ec0ff */
[----:B------:R-:W-:Y:S02]  /*5ae0*/  ISETP.NE.U32.AND P5, PT, R12, RZ, PT ;  /* 0x000000ff0c00720c */ /* 0x000fe40003fa5070 */
[-C--:B---3--:R-:W-:Y:S04]  /*5af0*/  IADD3 R6, P1, P0, R13, R2.reuse, R23 ;  /* 0x000000020d067210 */ /* 0x088fe8000783e017 */
[-C--:B------:R-:W-:Y:S02]  /*5b00*/  IADD3.X R7, RZ, R5.reuse, R20, P1, P0 ;  /* 0x00000005ff077210 */ /* 0x080fe40000fe0414 */
[----:B------:R-:W-:Y:S03]  /*5b10*/  IADD3 R2, P1, P0, R3, R2, R28 ;  /* 0x0000000203027210 */ /* 0x000fe6000783e01c */
[----:B------:R3:W-:Y:S01]  /*5b20*/  LDGSTS.E.BYPASS.LTC128B.128.ZFILL [R4+0x3000], [R6.64], P6 ;  /* 0x0300000006047fae */ /* 0x0007e2000b141d46 */
[----:B------:R-:W-:Y:S05]  /*5b30*/  IADD3.X R3, RZ, R5, R21, P1, P0 ;  /* 0x00000005ff037210 */ /* 0x000fea0000fe0415 */
[----:B------:R3:W-:Y:S04]  /*5b40*/  LDGSTS.E.BYPASS.LTC128B.128.ZFILL [R4+0x5000], [R2.64], P5 ;  /* 0x0500000002047fae */ /* 0x0007e8000a941d46 */
.L_x_2603:
[----:B------:R-:W-:Y:S05]  /*5b50*/  BSYNC B0 ;  /* 0x0000000000007941 */ /* 0x000fea0003800000 */
.L_x_2602:
[----:B------:R-:W0:Y:S01]  /*5b60*/  LDGDEPBAR ;  /* 0x00000000000079af */ /* 0x000e220000000000 */
[----:B------:R-:W-:Y:S01]  /*5b70*/  WARPSYNC 0xffffffff ;  /* 0xffffffff00007948 */ /* 0x000fe20003800000 */
[C---:B--23--:R-:W-:Y:S01]  /*5b80*/  HMMA.16816.F32.BF16 R4, R32.reuse, R8, RZ ;  /* 0x000000082004723c */ /* 0x04cfe200000418ff */
[----:B------:R-:W-:Y:S03]  /*5b90*/  BSSY B0, `(.L_x_2606) ;  /* 0x00002d5000007945 */ /* 0x000fe60003800000 */
[C---:B------:R-:W-:Y:S02]  /*5ba0*/  IADD3 R3, R166.reuse, R0, RZ ;  /* 0x00000000a6037210 */ /* 0x040fe40007ffe0ff */
[----:B------:R-:W-:Y:S02]  /*5bb0*/  IADD3 R125, R166, R124, RZ ;  /* 0x0000007ca67d7210 */ /* 0x000fe40007ffe0ff */
[C---:B------:R-:W-:Y:S01]  /*5bc0*/  HMMA.16816.F32.BF16 R8, R32.reuse, R10, RZ ;  /* 0x0000000a2008723c */ /* 0x040fe200000418ff */
[CC--:B------:R-:W-:Y:S03]  /*5bd0*/  IADD3 R2, R167.reuse, R0.reuse, R166 ;  /* 0x00000000a7027210 */ /* 0x0c0fe60007ffe0a6 */
[----:B------:R-:W-:Y:S04]  /*5be0*/  SHF.L.U32 R199, R172, 0x6, RZ ;  /* 0x00000006acc77819 */ /* 0x000fe800000006ff */
        /* <DEDUP_REMOVED lines=29> */
[----:B------:R-:W-:Y:S01]  /*5dc0*/  IADD3 R152, R167, R0, RZ ;  /* 0x00000000a7987210 */ /* 0x000fe20007ffe0ff */
        /* <DEDUP_REMOVED lines=26> */
[----:B------:R-:W2:Y:S08]  /*5f70*/  LDSM.16.M88.4 R144, [R152+0x2800] ;  /* 0x002800009890783b */ /* 0x000eb00000000200 */
        /* <DEDUP_REMOVED lines=12> */
[----:B------:R-:W1:Y:S08]  /*6040*/  LDSM.16.M88.4 R136, [R3+0x2800] ;  /* 0x002800000388783b */ /* 0x000e700000000200 */
        /* <DEDUP_REMOVED lines=12> */
[----:B------:R-:W2:Y:S08]  /*6110*/  LDSM.16.M88.4 R144, [R2+0x2800] ;  /* 0x002800000290783b */ /* 0x000eb00000000200 */
        /* <DEDUP_REMOVED lines=12> */
[----:B------:R-:W2:Y:S08]  /*61e0*/  LDSM.16.M88.4 R136, [R0+0x4800] ;  /* 0x004800000088783b */ /* 0x000eb00000000200 */
[----:B------:R-:W3:Y:S01]  /*61f0*/  LDSM.16.M88.4 R148, [R0+0x5000] ;  /* 0x005000000094783b */ /* 0x000ee20000000200 */
[C---:B-1----:R-:W-:Y:S08]  /*6200*/  HMMA.16816.F32.BF16 R4, R140.reuse, R144, R4 ;  /* 0x000000908c04723c */ /* 0x042ff00000041804 */
[C---:B------:R-:W-:Y:S01]  /*6210*/  HMMA.16816.F32.BF16 R8, R140.reuse, R146, R8 ;  /* 0x000000928c08723c */ /* 0x040fe20000041808 */
[----:B------:R1:W4:Y:S07]  /*6220*/  LDSM.16.M88.4 R144, [R0+0x5800] ;  /* 0x005800000090783b */ /* 0x00032e0000000200 */
[C---:B--2---:R-:W-:Y:S08]  /*6230*/  HMMA.16816.F32.BF16 R12, R140.reuse, R136, R12 ;  /* 0x000000888c0c723c */ /* 0x044ff0000004180c */
[C---:B------:R-:W-:Y:S01]  /*6240*/  HMMA.16816.F32.BF16 R16, R140.reuse, R138, R16 ;  /* 0x0000008a8c10723c */ /* 0x040fe20000041810 */
[----:B------:R-:W-:Y:S07]  /*6250*/  LDSM.16.M88.4 R136, [R163+0x8000] ;  /* 0x00800000a388783b */ /* 0x000fee0000000200 */
[C---:B---3--:R-:W-:Y:S04]  /*6260*/  HMMA.16816.F32.BF16 R20, R140.reuse, R148, R20 ;  /* 0x000000948c14723c */ /* 0x048fe80000041814 */
[----:B-1----:R-:W-:Y:S04]  /*6270*/  MOV R0, R206 ;  /* 0x000000ce00007202 */ /* 0x002fe80000000f00 */
[C---:B------:R-:W-:Y:S01]  /*6280*/  HMMA.16816.F32.BF16 R24, R140.reuse, R150, R24 ;  /* 0x000000968c18723c */ /* 0x040fe20000041818 */
[----:B------:R-:W1:Y:S07]  /*6290*/  LDSM.16.M88.4 R148, [R124+0x4000] ;  /* 0x004000007c94783b */ /* 0x000e6e0000000200 */
[C---:B----4-:R-:W-:Y:S08]  /*62a0*/  HMMA.16816.F32.BF16 R28, R140.reuse, R144, R28 ;  /* 0x000000908c1c723c */ /* 0x050ff0000004181c */
[----:B------:R-:W-:Y:S01]  /*62b0*/  HMMA.16816.F32.BF16 R32, R140, R146, R32 ;  /* 0x000000928c20723c */ /* 0x000fe20000041820 */
[----:B------:R-:W2:Y:S08]  /*62c0*/  LDSM.16.M88.4 R140, [R152+0x4800] ;  /* 0x00480000988c783b */ /* 0x000eb00000000200 */
[----:B------:R-:W3:Y:S08]  /*62d0*/  LDSM.16.M88.4 R144, [R152+0x5000] ;  /* 0x005000009890783b */ /* 0x000ef00000000200 */
[----:B------:R-:W4:Y:S01]  /*62e0*/  LDSM.16.M88.4 R152, [R152+0x5800] ;  /* 0x005800009898783b */ /* 0x000f220000000200 */
[C---:B-1----:R-:W-:Y:S08]  /*62f0*/  HMMA.16816.F32.BF16 R4, R136.reuse, R148, R4 ;  /* 0x000000948804723c */ /* 0x042ff00000041804 */
[C---:B------:R-:W-:Y:S01]  /*6300*/  HMMA.16816.F32.BF16 R8, R136.reuse, R150, R8 ;  /* 0x000000968808723c */ /* 0x040fe20000041808 */
[----:B------:R-:W-:Y:S07]  /*6310*/  LDSM.16.M88.4 R148, [R3+0x4800] ;  /* 0x004800000394783b */ /* 0x000fee0000000200 */
[C---:B--2---:R-:W-:Y:S08]  /*6320*/  HMMA.16816.F32.BF16 R12, R136.reuse, R140, R12 ;  /* 0x0000008c880c723c */ /* 0x044ff0000004180c */
[C---:B------:R-:W-:Y:S01]  /*6330*/  HMMA.16816.F32.BF16 R16, R136.reuse, R142, R16 ;  /* 0x0000008e8810723c */ /* 0x040fe20000041810 */
[----:B------:R-:W-:Y:S07]  /*6340*/  LDSM.16.M88.4 R140, [R165+0x8000] ;  /* 0x00800000a58c783b */ /* 0x000fee0000000200 */
[C---:B---3--:R-:W-:Y:S08]  /*6350*/  HMMA.16816.F32.BF16 R20, R136.reuse, R144, R20 ;  /* 0x000000908814723c */ /* 0x048ff00000041814 */
[C---:B------:R-:W-:Y:S01]  /*6360*/  HMMA.16816.F32.BF16 R24, R136.reuse, R146, R24 ;  /* 0x000000928818723c */ /* 0x040fe20000041818 */
[----:B------:R-:W1:Y:S07]  /*6370*/  LDSM.16.M88.4 R144, [R3+0x4000] ;  /* 0x004000000390783b */ /* 0x000e6e0000000200 */
[C---:B----4-:R-:W-:Y:S08]  /*6380*/  HMMA.16816.F32.BF16 R28, R136.reuse, R152, R28 ;  /* 0x00000098881c723c */ /* 0x050ff0000004181c */
[----:B------:R-:W-:Y:S01]  /*6390*/  HMMA.16816.F32.BF16 R32, R136, R154, R32 ;  /* 0x0000009a8820723c */ /* 0x000fe20000041820 */
[----:B------:R-:W2:Y:S08]  /*63a0*/  LDSM.16.M88.4 R136, [R3+0x5000] ;  /* 0x005000000388783b */ /* 0x000eb00000000200 */
[----:B------:R3:W4:Y:S01]  /*63b0*/  LDSM.16.M88.4 R152, [R3+0x5800] ;  /* 0x005800000398783b */ /* 0x0007220000000200 */
[C---:B-1----:R-:W-:Y:S05]  /*63c0*/  HMMA.16816.F32.BF16 R4, R140.reuse, R144, R4 ;  /* 0x000000908c04723c */ /* 0x042fea0000041804 */
[----:B---3--:R-:W-:Y:S03]  /*63d0*/  @P4 IMAD.HI.U32 R3, R206, c[0x0][0x2c8], RZ ;  /* 0x0000b200ce034a27 */ /* 0x008fe600078e00ff */
[C---:B------:R-:W-:Y:S01]  /*63e0*/  HMMA.16816.F32.BF16 R8, R140.reuse, R146, R8 ;  /* 0x000000928c08723c */ /* 0x040fe20000041808 */
[----:B------:R-:W-:Y:S03]  /*63f0*/  LDSM.16.M88.4 R144, [R164+0x8000] ;  /* 0x00800000a490783b */ /* 0x000fe60000000200 */
[----:B------:R-:W-:Y:S04]  /*6400*/  @P4 SHF.R.U32.HI R0, RZ, c[0x0][0x2cc], R3 ;  /* 0x0000b300ff004a19 */ /* 0x000fe80000011603 */
[C---:B------:R-:W-:Y:S01]  /*6410*/  HMMA.16816.F32.BF16 R12, R140.reuse, R148, R12 ;  /* 0x000000948c0c723c */ /* 0x040fe2000004180c */
[----:B------:R-:W-:Y:S07]  /*6420*/  SHFL.IDX PT, R3, R0, 0x1, 0x1c1f ;  /* 0x003c1f0000037f89 */ /* 0x000fee00000e0000 */
[C---:B------:R-:W-:Y:S01]  /*6430*/  HMMA.16816.F32.BF16 R16, R140.reuse, R150, R16 ;  /* 0x000000968c10723c */ /* 0x040fe20000041810 */
[----:B------:R1:W3:Y:S07]  /*6440*/  LDSM.16.M88.4 R148, [R125+0x4000] ;  /* 0x004000007d94783b */ /* 0x0002ee0000000200 */
[C---:B--2---:R-:W-:Y:S01]  /*6450*/  HMMA.16816.F32.BF16 R20, R140.reuse, R136, R20 ;  /* 0x000000888c14723c */ /* 0x044fe20000041814 */
[----:B------:R2:W-:Y:S07]  /*6460*/  SHFL.IDX PT, R124, R0, RZ, 0x1c1f ;  /* 0x001c1fff007c7589 */ /* 0x0005ee00000e0000 */
[C---:B------:R-:W-:Y:S01]  /*6470*/  HMMA.16816.F32.BF16 R24, R140.reuse, R138, R24 ;  /* 0x0000008a8c18723c */ /* 0x040fe20000041818 */
[----:B------:R-:W5:Y:S07]  /*6480*/  LDSM.16.M88.4 R136, [R2+0x4800] ;  /* 0x004800000288783b */ /* 0x000f6e0000000200 */
[C---:B----4-:R-:W-:Y:S01]  /*6490*/  HMMA.16816.F32.BF16 R28, R140.reuse, R152, R28 ;  /* 0x000000988c1c723c */ /* 0x050fe2000004181c */
[----:B-1----:R-:W-:Y:S07]  /*64a0*/  MOV R125, c[0x0][0x2ac] ;  /* 0x0000ab00007d7a02 */ /* 0x002fee0000000f00 */
[----:B------:R-:W-:Y:S01]  /*64b0*/  HMMA.16816.F32.BF16 R32, R140, R154, R32 ;  /* 0x0000009a8c20723c */ /* 0x000fe20000041820 */
[----:B------:R-:W1:Y:S03]  /*64c0*/  LDSM.16.M88.4 R140, [R2+0x5000] ;  /* 0x00500000028c783b */ /* 0x000e660000000200 */
[----:B--2---:R-:W-:Y:S04]  /*64d0*/  IADD3 R0, -R222, 0x1, -R199 ;  /* 0x00000001de007810 */ /* 0x004fe80007ffe9c7 */
[C---:B---3--:R-:W-:Y:S05]  /*64e0*/  HMMA.16816.F32.BF16 R4, R144.reuse, R148, R4 ;  /* 0x000000949004723c */ /* 0x048fea0000041804 */
[----:B------:R-:W-:Y:S03]  /*64f0*/  IMAD R0, R125, c[0x0][0x1d0], R0 ;  /* 0x000074007d007a24 */ /* 0x000fe600078e0200 */
[C---:B------:R-:W-:Y:S01]  /*6500*/  HMMA.16816.F32.BF16 R8, R144.reuse, R150, R8 ;  /* 0x000000969008723c */ /* 0x040fe20000041808 */
[----:B------:R2:W3:Y:S01]  /*6510*/  LDSM.16.M88.4 R148, [R2+0x5800] ;  /* 0x005800000294783b */ /* 0x0004e20000000200 */
[----:B------:R-:W-:Y:S04]  /*6520*/  DEPBAR.LE SB0, 0x2 ;  /* 0x000080800000791a */ /* 0x000fe80000000000 */
[----:B------:R-:W-:Y:S02]  /*6530*/  IADD3 R0, R0, -c[0x0][0x168], RZ ;  /* 0x80005a0000007a10 */ /* 0x000fe40007ffe0ff */
[C---:B-----5:R-:W-:Y:S01]  /*6540*/  HMMA.16816.F32.BF16 R12, R144.reuse, R136, R12 ;  /* 0x00000088900c723c */ /* 0x060fe2000004180c */
[----:B------:R-:W-:Y:S07]  /*6550*/  BAR.SYNC.DEFER_BLOCKING 0x0 ;  /* 0x0000000000007b1d */ /* 0x000fee0000010000 */
[C---:B------:R-:W-:Y:S08]  /*6560*/  HMMA.16816.F32.BF16 R16, R144.reuse, R138, R16 ;  /* 0x0000008a9010723c */ /* 0x040ff00000041810 */
[C---:B-1----:R-:W-:Y:S04]  /*6570*/  HMMA.16816.F32.BF16 R20, R144.reuse, R140, R20 ;  /* 0x0000008c9014723c */ /* 0x042fe80000041814 */
[C---:B--2---:R-:W-:Y:S02]  /*6580*/  IADD3 R2, R0.reuse, R124, RZ ;  /* 0x0000007c00027210 */ /* 0x044fe40007ffe0ff */
[----:B------:R-:W-:Y:S02]  /*6590*/  IADD3 R0, R0, R3, RZ ;  /* 0x0000000300007210 */ /* 0x000fe40007ffe0ff */
[C---:B------:R-:W-:Y:S03]  /*65a0*/  HMMA.16816.F32.BF16 R24, R144.reuse, R142, R24 ;  /* 0x0000008e9018723c */ /* 0x040fe60000041818 */
[C---:B------:R-:W-:Y:S02]  /*65b0*/  ISETP.GT.AND P6, PT, R2.reuse, RZ, PT ;  /* 0x000000ff0200720c */ /* 0x040fe40003fc4270 */
[----:B------:R-:W-:Y:S02]  /*65c0*/  ISETP.GT.AND P5, PT, R2, 0x1, PT ;  /* 0x000000010200780c */ /* 0x000fe40003fa4270 */
[----:B------:R-:W-:Y:S01]  /*65d0*/  FSEL R4, R4, -INF , P6 ;  /* 0xff80000004047808 */ /* 0x000fe20003000000 */
[C---:B---3--:R-:W-:Y:S04]  /*65e0*/  HMMA.16816.F32.BF16 R28, R144.reuse, R148, R28 ;  /* 0x00000094901c723c */ /* 0x048fe8000004181c */
[----:B------:R-:W-:Y:S02]  /*65f0*/  FMNMX.FTZ R3, R4, R126, !PT ;  /* 0x0000007e04037209 */ /* 0x000fe40007810000 */
[----:B------:R-:W-:Y:S02]  /*6600*/  FSEL R5, R5, -INF , P5 ;  /* 0xff80000005057808 */ /* 0x000fe40002800000 */
[C---:B------:R-:W-:Y:S01]  /*6610*/  ISETP.GT.AND P6, PT, R2.reuse, 0x8, PT ;  /* 0x000000080200780c */ /* 0x040fe20003fc4270 */
[----:B------:R-:W-:Y:S03]  /*6620*/  HMMA.16816.F32.BF16 R32, R144, R150, R32 ;  /* 0x000000969020723c */ /* 0x000fe60000041820 */
[----:B------:R-:W-:Y:S02]  /*6630*/  ISETP.GT.AND P5, PT, R2, 0x9, PT ;  /* 0x000000090200780c */ /* 0x000fe40003fa4270 */
[----:B------:R-:W-:Y:S02]  /*6640*/  FSEL R8, R8, -INF , P6 ;  /* 0xff80000008087808 */ /* 0x000fe40003000000 */
[----:B------:R-:W-:Y:S02]  /*6650*/  FMNMX.FTZ R3, R5, R3, !PT ;  /* 0x0000000305037209 */ /* 0x000fe40007810000 */
[----:B------:R-:W-:Y:S02]  /*6660*/  FSEL R9, R9, -INF , P5 ;  /* 0xff80000009097808 */ /* 0x000fe40002800000 */
[----:B------:R-:W-:Y:S02]  /*6670*/  ISETP.GT.AND P6, PT, R2, 0x10, PT ;  /* 0x000000100200780c */ /* 0x000fe40003fc4270 */
[----:B------:R-:W-:Y:S02]  /*6680*/  FMNMX.FTZ R3, R8, R3, !PT ;  /* 0x0000000308037209 */ /* 0x000fe40007810000 */
[----:B------:R-:W-:Y:S02]  /*6690*/  ISETP.GT.AND P1, PT, R0, RZ, PT ;  /* 0x000000ff0000720c */ /* 0x000fe40003f24270 */
[----:B------:R-:W-:Y:S02]  /*66a0*/  FSEL R143, R12, -INF , P6 ;  /* 0xff8000000c8f7808 */ /* 0x000fe40003000000 */
[----:B------:R-:W-:Y:S02]  /*66b0*/  FMNMX.FTZ R3, R9, R3, !PT ;  /* 0x0000000309037209 */ /* 0x000fe40007810000 */
[----:B------:R-:W-:Y:S02]  /*66c0*/  FSEL R6, R6, -INF , P1 ;  /* 0xff80000006067808 */ /* 0x000fe40000800000 */
[----:B------:R-:W-:Y:S02]  /*66d0*/  ISETP.GT.AND P0, PT, R0, 0x1, PT ;  /* 0x000000010000780c */ /* 0x000fe40003f04270 */
[----:B------:R-:W-:Y:S02]  /*66e0*/  ISETP.GT.AND P5, PT, R2, 0x11, PT ;  /* 0x000000110200780c */ /* 0x000fe40003fa4270 */
[----:B------:R-:W-:Y:S02]  /*66f0*/  ISETP.GT.AND P1, PT, R0, 0x8, PT ;  /* 0x000000080000780c */ /* 0x000fe40003f24270 */
[----:B------:R-:W-:Y:S02]  /*6700*/  FSEL R7, R7, -INF , P0 ;  /* 0xff80000007077808 */ /* 0x000fe40000000000 */
[----:B------:R-:W-:Y:S02]  /*6710*/  FMNMX.FTZ R125, R143, R3, !PT ;  /* 0x000000038f7d7209 */ /* 0x000fe40007810000 */
[----:B------:R-:W-:Y:S02]  /*6720*/  FMNMX.FTZ R3, R6, R127, !PT ;  /* 0x0000007f06037209 */ /* 0x000fe40007810000 */
[----:B------:R-:W-:Y:S02]  /*6730*/  FSEL R152, R13, -INF , P5 ;  /* 0xff8000000d987808 */ /* 0x000fe40002800000 */
[----:B------:R-:W-:Y:S02]  /*6740*/  FSEL R10, R10, -INF , P1 ;  /* 0xff8000000a0a7808 */ /* 0x000fe40000800000 */
[C---:B------:R-:W-:Y:S02]  /*6750*/  ISETP.GT.AND P1, PT, R0.reuse, 0x10, PT ;  /* 0x000000100000780c */ /* 0x040fe40003f24270 */
[----:B------:R-:W-:Y:S02]  /*6760*/  ISETP.GT.AND P0, PT, R0, 0x9, PT ;  /* 0x000000090000780c */ /* 0x000fe40003f04270 */
[----:B------:R-:W-:Y:S02]  /*6770*/  ISETP.GT.AND P6, PT, R2, 0x18, PT ;  /* 0x000000180200780c */ /* 0x000fe40003fc4270 */
[----:B------:R-:W-:Y:S02]  /*6780*/  FMNMX.FTZ R3, R7, R3, !PT ;  /* 0x0000000307037209 */ /* 0x000fe40007810000 */
[----:B------:R-:W-:Y:S02]  /*6790*/  FSEL R153, R14, -INF , P1 ;  /* 0xff8000000e997808 */ /* 0x000fe40000800000 */
[----:B------:R-:W-:Y:S02]  /*67a0*/  FSEL R11, R11, -INF , P0 ;  /* 0xff8000000b0b7808 */ /* 0x000fe40000000000 */
[----:B------:R-:W-:Y:S02]  /*67b0*/  ISETP.GT.AND P0, PT, R0, 0x11, PT ;  /* 0x000000110000780c */ /* 0x000fe40003f04270 */
[----:B------:R-:W-:Y:S02]  /*67c0*/  FSEL R148, R16, -INF , P6 ;  /* 0xff80000010947808 */ /* 0x000fe40003000000 */
[----:B------:R-:W-:Y:S02]  /*67d0*/  ISETP.GT.AND P5, PT, R2, 0x19, PT ;  /* 0x000000190200780c */ /* 0x000fe40003fa4270 */
[----:B------:R-:W-:Y:S02]  /*67e0*/  ISETP.GT.AND P1, PT, R0, 0x18, PT ;  /* 0x000000180000780c */ /* 0x000fe40003f24270 */
[----:B------:R-:W-:Y:S02]  /*67f0*/  FMNMX.FTZ R125, R152, R125, !PT ;  /* 0x0000007d987d7209 */ /* 0x000fe40007810000 */
[----:B------:R-:W-:Y:S02]  /*6800*/  FMNMX.FTZ R3, R10, R3, !PT ;  /* 0x000000030a037209 */ /* 0x000fe40007810000 */
[----:B------:R-:W-:Y:S02]  /*6810*/  FSEL R154, R15, -INF , P0 ;  /* 0xff8000000f9a7808 */ /* 0x000fe40000000000 */
[----:B------:R-:W-:Y:S02]  /*6820*/  FSEL R149, R17, -INF , P5 ;  /* 0xff80000011957808 */ /* 0x000fe40002800000 */
[----:B------:R-:W-:Y:S02]  /*6830*/  FSEL R155, R18, -INF , P1 ;  /* 0xff800000129b7808 */ /* 0x000fe40000800000 */
[----:B------:R-:W-:Y:S02]  /*6840*/  ISETP.GT.AND P1, PT, R2, 0x20, PT ;  /* 0x000000200200780c */ /* 0x000fe40003f24270 */
[----:B------:R-:W-:Y:S02]  /*6850*/  ISETP.GT.AND P0, PT, R0, 0x19, PT ;  /* 0x000000190000780c */ /* 0x000fe40003f04270 */
[----:B------:R-:W-:Y:S02]  /*6860*/  FMNMX.FTZ R125, R148, R125, !PT ;  /* 0x0000007d947d7209 */ /* 0x000fe40007810000 */
[----:B------:R-:W-:Y:S02]  /*6870*/  FMNMX.FTZ R3, R11, R3, !PT ;  /* 0x000000030b037209 */ /* 0x000fe40007810000 */
[----:B------:R-:W-:Y:S02]  /*6880*/  FSEL R146, R20, -INF , P1 ;  /* 0xff80000014927808 */ /* 0x000fe40000800000 */
[----:B------:R-:W-:Y:S02]  /*6890*/  FSEL R156, R19, -INF , P0 ;  /* 0xff800000139c7808 */ /* 0x000fe40000000000 */
[----:B------:R-:W-:Y:S02]  /*68a0*/  ISETP.GT.AND P0, PT, R2, 0x21, PT ;  /* 0x000000210200780c */ /* 0x000fe40003f04270 */
[----:B------:R-:W-:Y:S02]  /*68b0*/  FMNMX.FTZ R125, R149, R125, !PT ;  /* 0x0000007d957d7209 */ /* 0x000fe40007810000 */
[----:B------:R-:W-:Y:S02]  /*68c0*/  ISETP.GT.AND P6, PT, R0, 0x20, PT ;  /* 0x000000200000780c */ /* 0x000fe40003fc4270 */
[C---:B------:R-:W-:Y:S02]  /*68d0*/  ISETP.GT.AND P1, PT, R2.reuse, 0x29, PT ;  /* 0x000000290200780c */ /* 0x040fe40003f24270 */
[----:B------:R-:W-:Y:S02]  /*68e0*/  ISETP.GT.AND P5, PT, R2, 0x28, PT ;  /* 0x000000280200780c */ /* 0x000fe40003fa4270 */
[----:B------:R-:W-:Y:S02]  /*68f0*/  FMNMX.FTZ R3, R153, R3, !PT ;  /* 0x0000000399037209 */ /* 0x000fe40007810000 */
[----:B------:R-:W-:Y:S02]  /*6900*/  FSEL R151, R21, -INF , P0 ;  /* 0xff80000015977808 */ /* 0x000fe40000000000 */
[----:B------:R-:W-:Y:S02]  /*6910*/  FMNMX.FTZ R125, R146, R125, !PT ;  /* 0x0000007d927d7209 */ /* 0x000fe40007810000 */
[----:B------:R-:W-:Y:S02]  /*6920*/  FSEL R147, R22, -INF , P6 ;  /* 0xff80000016937808 */ /* 0x000fe40003000000 */
[C---:B------:R-:W-:Y:S02]  /*6930*/  ISETP.GT.AND P0, PT, R2.reuse, 0x30, PT ;  /* 0x000000300200780c */ /* 0x040fe40003f04270 */
[C---:B------:R-:W-:Y:S02]  /*6940*/  ISETP.GT.AND P6, PT, R2.reuse, 0x31, PT ;  /* 0x000000310200780c */ /* 0x040fe40003fc4270 */
[----:B------:R-:W-:Y:S02]  /*6950*/  FSEL R150, R25, -INF , P1 ;  /* 0xff80000019967808 */ /* 0x000fe40000800000 */
[----:B------:R-:W-:Y:S02]  /*6960*/  ISETP.GT.AND P1, PT, R2, 0x39, PT ;  /* 0x000000390200780c */ /* 0x000fe40003f24270 */
[----:B------:R-:W-:Y:S02]  /*6970*/  FSEL R158, R24, -INF , P5 ;  /* 0xff800000189e7808 */ /* 0x000fe40002800000 */
[----:B------:R-:W-:Y:S02]  /*6980*/  ISETP.GT.AND P5, PT, R2, 0x38, PT ;  /* 0x000000380200780c */ /* 0x000fe40003fa4270 */
[----:B------:R-:W-:Y:S02]  /*6990*/  FMNMX.FTZ R2, R154, R3, !PT ;  /* 0x000000039a027209 */ /* 0x000fe40007810000 */
[----:B------:R-:W-:Y:S02]  /*69a0*/  FMNMX.FTZ R125, R151, R125, !PT ;  /* 0x0000007d977d7209 */ /* 0x000fe40007810000 */
[----:B------:R-:W-:Y:S02]  /*69b0*/  FMNMX.FTZ R2, R155, R2, !PT ;  /* 0x000000029b027209 */ /* 0x000fe40007810000 */
[----:B------:R-:W-:Y:S02]  /*69c0*/  FMNMX.FTZ R125, R158, R125, !PT ;  /* 0x0000007d9e7d7209 */ /* 0x000fe40007810000 */
[----:B------:R-:W-:Y:S02]  /*69d0*/  FSEL R186, R28, -INF , P0 ;  /* 0xff8000001cba7808 */ /* 0x000fe40000000000 */
[----:B------:R-:W-:Y:S02]  /*69e0*/  ISETP.GT.AND P0, PT, R0, 0x21, PT ;  /* 0x000000210000780c */ /* 0x000fe40003f04270 */
[----:B------:R-:W-:Y:S02]  /*69f0*/  FMNMX.FTZ R2, R156, R2, !PT ;  /* 0x000000029c027209 */ /* 0x000fe40007810000 */
[----:B------:R-:W-:Y:S02]  /*6a00*/  FMNMX.FTZ R125, R150, R125, !PT ;  /* 0x0000007d967d7209 */ /* 0x000fe40007810000 */
[----:B------:R-:W-:Y:S02]  /*6a10*/  FSEL R144, R23, -INF , P0 ;  /* 0xff80000017907808 */ /* 0x000fe40000000000 */
[----:B------:R-:W-:Y:S02]  /*6a20*/  ISETP.GT.AND P0, PT, R0, 0x28, PT ;  /* 0x000000280000780c */ /* 0x000fe40003f04270 */
[----:B------:R-:W-:Y:S02]  /*6a30*/  FMNMX.FTZ R2, R147, R2, !PT ;  /* 0x0000000293027209 */ /* 0x000fe40007810000 */
[----:B------:R-:W-:Y:S02]  /*6a40*/  FSEL R185, R29, -INF , P6 ;  /* 0xff8000001db97808 */ /* 0x000fe40003000000 */
[----:B------:R-:W-:Y:S02]  /*6a50*/  FMNMX.FTZ R125, R186, R125, !PT ;  /* 0x0000007dba7d7209 */ /* 0x000fe40007810000 */
[----:B------:R-:W-:Y:S02]  /*6a60*/  FSEL R181, R33, -INF , P1 ;  /* 0xff80000021b57808 */ /* 0x000fe40000800000 */
        /* <DEDUP_REMOVED lines=9> */
[----:B------:R-:W-:Y:S02]  /*6b00*/  FSEL R184, R30, -INF , P1 ;  /* 0xff8000001eb87808 */ /* 0x000fe40000800000 */
[C---:B------:R-:W-:Y:S02]  /*6b10*/  ISETP.GT.AND P0, PT, R0.reuse, 0x31, PT ;  /* 0x000000310000780c */ /* 0x040fe40003f04270 */
[----:B------:R-:W-:Y:S02]  /*6b20*/  FMNMX.FTZ R2, R157, R2, !PT ;  /* 0x000000029d027209 */ /* 0x000fe40007810000 */
[----:B------:R-:W-:Y:S02]  /*6b30*/  FMNMX.FTZ R125, R181, R125, !PT ;  /* 0x0000007db57d7209 */ /* 0x000fe40007810000 */
[----:B------:R-:W-:Y:S02]  /*6b40*/  FSEL R183, R31, -INF , P0 ;  /* 0xff8000001fb77808 */ /* 0x000fe40000000000 */
[----:B------:R-:W-:Y:S01]  /*6b50*/  ISETP.GT.AND P1, PT, R0, 0x38, PT ;  /* 0x000000380000780c */ /* 0x000fe20003f24270 */
[----:B------:R-:W1:Y:S01]  /*6b60*/  SHFL.BFLY PT, R3, R125, 0x2, 0x1f ;  /* 0x0c401f007d037f89 */ /* 0x000e6200000e0000 */
[----:B------:R-:W-:Y:S02]  /*6b70*/  FMNMX.FTZ R2, R184, R2, !PT ;  /* 0x00000002b8027209 */ /* 0x000fe40007810000 */
[----:B------:R-:W-:Y:S02]  /*6b80*/  FSEL R187, R34, -INF , P1 ;  /* 0xff80000022bb7808 */ /* 0x000fe40000800000 */
[----:B------:R-:W-:Y:S02]  /*6b90*/  ISETP.GT.AND P0, PT, R0, 0x39, PT ;  /* 0x000000390000780c */ /* 0x000fe40003f04270 */
[----:B------:R-:W-:Y:S02]  /*6ba0*/  FMNMX.FTZ R0, R183, R2, !PT ;  /* 0x00000002b7007209 */ /* 0x000fe40007810000 */
[----:B------:R-:W-:Y:S02]  /*6bb0*/  FSEL R191, R35, -INF , P0 ;  /* 0xff80000023bf7808 */ /* 0x000fe40000000000 */
[----:B------:R-:W-:Y:S04]  /*6bc0*/  FMNMX.FTZ R0, R187, R0, !PT ;  /* 0x00000000bb007209 */ /* 0x000fe80007810000 */
        /* <DEDUP_REMOVED lines=8> */
[----:B------:R-:W-:Y:S05]  /*6c50*/  FMUL.FTZ R141, R125, c[0x0][0x2d0] ;  /* 0x0000b4007d8d7a20 */ /* 0x000fea0000410000 */
[----:B------:R-:W-:Y:S05]  /*6c60*/  FSEL R141, R141, RZ, P1 ;  /* 0x000000ff8d8d7208 */ /* 0x000fea0000800000 */
[--C-:B------:R-:W-:Y:S04]  /*6c70*/  FFMA.FTZ R2, R4, c[0x0][0x2d0], -R141.reuse ;  /* 0x0000b40004027a23 */ /* 0x100fe8000001088d */
[----:B------:R1:W-:Y:S01]  /*6c80*/  MUFU.EX2 R190, R2 ;  /* 0x0000000200be7308 */ /* 0x0003e20000000800 */
[----:B--2---:R-:W-:Y:S01]  /*6c90*/  FMNMX.FTZ R124, R0, R124, !PT ;  /* 0x0000007c007c7209 */ /* 0x004fe20007810000 */
[--C-:B------:R-:W-:Y:S03]  /*6ca0*/  FFMA.FTZ R0, R8, c[0x0][0x2d0], -R141.reuse ;  /* 0x0000b40008007a23 */ /* 0x100fe6000001088d */
[C---:B------:R-:W-:Y:S01]  /*6cb0*/  FSETP.NEU.FTZ.AND P0, PT, R124.reuse, -INF , PT ;  /* 0xff8000007c00780b */ /* 0x040fe20003f1d000 */
[----:B------:R-:W-:Y:S04]  /*6cc0*/  FMUL.FTZ R142, R124, c[0x0][0x2d0] ;  /* 0x0000b4007c8e7a20 */ /* 0x000fe80000410000 */
[----:B------:R2:W-:Y:S01]  /*6cd0*/  MUFU.EX2 R197, R0 ;  /* 0x0000000000c57308 */ /* 0x0005e20000000800 */
[----:B------:R-:W-:Y:S05]  /*6ce0*/  FSEL R142, R142, RZ, P0 ;  /* 0x000000ff8e8e7208 */ /* 0x000fea0000000000 */
[----:B------:R-:W-:Y:S04]  /*6cf0*/  FFMA.FTZ R3, R11, c[0x0][0x2d0], -R142 ;  /* 0x0000b4000b037a23 */ /* 0x000fe8000001088e */
[----:B------:R3:W-:Y:S01]  /*6d00*/  MUFU.EX2 R193, R3 ;  /* 0x0000000300c17308 */ /* 0x0007e20000000800 */
[--C-:B-1----:R-:W-:Y:S09]  /*6d10*/  FFMA.FTZ R2, R5, c[0x0][0x2d0], -R141.reuse ;  /* 0x0000b40005027a23 */ /* 0x102ff2000001088d */
[----:B------:R1:W4:Y:S01]  /*6d20*/  MUFU.EX2 R189, R2 ;  /* 0x0000000200bd7308 */ /* 0x0003220000000800 */
[----:B--2---:R-:W-:Y:S09]  /*6d30*/  FFMA.FTZ R0, R9, c[0x0][0x2d0], -R141 ;  /* 0x0000b40009007a23 */ /* 0x004ff2000001088d */
[----:B------:R2:W5:Y:S01]  /*6d40*/  MUFU.EX2 R196, R0 ;  /* 0x0000000000c47308 */ /* 0x0005620000000800 */
[----:B---3--:R-:W-:Y:S05]  /*6d50*/  IADD3 R3, R171, R160, RZ ;  /* 0x000000a0ab037210 */ /* 0x008fea0007ffe0ff */
[----:B------:R-:W-:Y:S01]  /*6d60*/  LDSM.16.MT88.4 R28, [R3] ;  /* 0x00000000031c783b */ /* 0x000fe20000004200 */
[----:B-1----:R-:W-:Y:S02]  /*6d70*/  FSEL R2, R125, RZ, P1 ;  /* 0x000000ff7d027208 */ /* 0x002fe40000800000 */
[----:B----4-:R-:W-:Y:S02]  /*6d80*/  F2FP.BF16.PACK_AB R136, R189, R190 ;  /* 0x000000bebd88723e */ /* 0x010fe400000010ff */
[----:B------:R-:W-:Y:S01]  /*6d90*/  ISETP.GE.AND P1, PT, R198, 0x1, PT ;  /* 0x00000001c600780c */ /* 0x000fe20003f26270 */
[----:B------:R-:W-:Y:S01]  /*6da0*/  FADD.FTZ R2, -R2, R126 ;  /* 0x0000007e02027221 */ /* 0x000fe20000010100 */
[----:B------:R-:W-:Y:S03]  /*6db0*/  IADD3 R126, R170, R160, RZ ;  /* 0x000000a0aa7e7210 */ /* 0x000fe60007ffe0ff */
[----:B------:R-:W-:Y:S01]  /*6dc0*/  FMUL.FTZ R2, R2, c[0x0][0x2d0] ;  /* 0x0000b40002027a20 */ /* 0x000fe20000410000 */
[----:B------:R-:W-:Y:S01]  /*6dd0*/  IADD3 R140, R168, R126, RZ ;  /* 0x0000007ea88c7210 */ /* 0x000fe20007ffe0ff */
[--C-:B--2---:R-:W-:Y:S01]  /*6de0*/  FFMA.FTZ R0, R6, c[0x0][0x2d0], -R142.reuse ;  /* 0x0000b40006007a23 */ /* 0x104fe2000001088e */
[----:B------:R-:W1:Y:S01]  /*6df0*/  LDSM.16.MT88.4 R12, [R126] ;  /* 0x000000007e0c783b */ /* 0x000e620000004200 */
[----:B-----5:R-:W-:Y:S02]  /*6e00*/  F2FP.BF16.PACK_AB R138, R196, R197 ;  /* 0x000000c5c48a723e */ /* 0x020fe400000010ff */
[----:B------:R2:W-:Y:S05]  /*6e10*/  MUFU.EX2 R188, R0 ;  /* 0x0000000000bc7308 */ /* 0x0005ea0000000800 */
[----:B------:R-:W3:Y:S05]  /*6e20*/  LDSM.16.MT88.4 R20, [R140] ;  /* 0x000000008c14783b */ /* 0x000eea0000004200 */
[----:B------:R-:W4:Y:S01]  /*6e30*/  MUFU.EX2 R2, R2 ;  /* 0x0000000200027308 */ /* 0x000f220000000800 */
[--C-:B--2---:R-:W-:Y:S09]  /*6e40*/  FFMA.FTZ R0, R7, c[0x0][0x2d0], -R142.reuse ;  /* 0x0000b40007007a23 */ /* 0x104ff2000001088e */
[----:B------:R2:W5:Y:S01]  /*6e50*/  MUFU.EX2 R195, R0 ;  /* 0x0000000000c37308 */ /* 0x0005620000000800 */
        /* <DEDUP_REMOVED lines=9> */
[--C-:B--2---:R-:W-:Y:S01]  /*6ef0*/  FFMA.FTZ R0, R10, c[0x0][0x2d0], -R142.reuse ;  /* 0x0000b4000a007a23 */ /* 0x104fe2000001088e */
[----:B-----5:R-:W-:Y:S01]  /*6f00*/  F2FP.BF16.PACK_AB R137, R195, R188 ;  /* 0x000000bcc389723e */ /* 0x020fe200000010ff */
[C---:B------:R-:W-:Y:S02]  /*6f10*/  FMUL.FTZ R33, R2.reuse, R121 ;  /* 0x0000007902217220 */ /* 0x040fe40000410000 */
[----:B------:R2:W4:Y:S01]  /*6f20*/  MUFU.EX2 R194, R0 ;  /* 0x0000000000c27308 */ /* 0x0005220000000800 */
        /* <DEDUP_REMOVED lines=12> */
[----:B--2---:R-:W-:Y:S01]  /*6ff0*/  FSEL R0, R124, RZ, P0 ;  /* 0x000000ff7c007208 */ /* 0x004fe20000000000 */
[C---:B------:R-:W-:Y:S01]  /*7000*/  FMUL.FTZ R60, R2.reuse, R60 ;  /* 0x0000003c023c7220 */ /* 0x040fe20000410000 */
[----:B----4-:R-:W-:Y:S01]  /*7010*/  F2FP.BF16.PACK_AB R139, R193, R194 ;  /* 0x000000c2c18b723e */ /* 0x010fe200000010ff */
[----:B------:R-:W-:Y:S02]  /*7020*/  FMUL.FTZ R61, R2, R61 ;  /* 0x0000003d023d7220 */ /* 0x000fe40000410000 */
[----:B------:R-:W-:Y:S01]  /*7030*/  FADD.FTZ R0, -R0, R127 ;  /* 0x0000007f00007221 */ /* 0x000fe20000010100 */
[----:B------:R-:W-:Y:S01]  /*7040*/  IADD3 R127, R168, R3, RZ ;  /* 0x00000003a87f7210 */ /* 0x000fe20007ffe0ff */
[----:B------:R-:W-:Y:S02]  /*7050*/  FMUL.FTZ R64, R2, R64 ;  /* 0x0000004002407220 */ /* 0x000fe40000410000 */
[----:B------:R-:W-:Y:S02]  /*7060*/  FMUL.FTZ R0, R0, c[0x0][0x2d0] ;  /* 0x0000b40000007a20 */ /* 0x000fe40000410000 */
[C---:B------:R-:W-:Y:S02]  /*7070*/  FMUL.FTZ R65, R2.reuse, R65 ;  /* 0x0000004102417220 */ /* 0x040fe40000410000 */
        /* <DEDUP_REMOVED lines=14> */
[C---:B--2---:R-:W-:Y:S02]  /*7160*/  FMUL.FTZ R6, R0.reuse, R130 ;  /* 0x0000008200067220 */ /* 0x044fe40000410000 */
[C---:B------:R-:W-:Y:S02]  /*7170*/  FMUL.FTZ R7, R0.reuse, R131 ;  /* 0x0000008300077220 */ /* 0x040fe40000410000 */
[C---:B------:R-:W-:Y:S02]  /*7180*/  FMUL.FTZ R10, R0.reuse, R134 ;  /* 0x00000086000a7220 */ /* 0x040fe40000410000 */
[C---:B------:R-:W-:Y:S02]  /*7190*/  FMUL.FTZ R11, R0.reuse, R135 ;  /* 0x00000087000b7220 */ /* 0x040fe40000410000 */
[----:B------:R-:W-:Y:S01]  /*71a0*/  LDSM.16.MT88.4 R132, [R126+0x1800] ;  /* 0x001800007e84783b */ /* 0x000fe20000004200 */
[C---:B-1----:R-:W-:Y:S05]  /*71b0*/  HMMA.16816.F32.BF16 R4, R136.reuse, R12, R4 ;  /* 0x0000000c8804723c */ /* 0x042fea0000041804 */
[----:B------:R-:W-:Y:S02]  /*71c0*/  FMUL.FTZ R18, R0, R106 ;  /* 0x0000006a00127220 */ /* 0x000fe40000410000 */
[C---:B------:R-:W-:Y:S01]  /*71d0*/  FMUL.FTZ R12, R2.reuse, R100 ;  /* 0x00000064020c7220 */ /* 0x040fe20000410000 */
[C---:B------:R-:W-:Y:S04]  /*71e0*/  HMMA.16816.F32.BF16 R8, R136.reuse, R14, R8 ;  /* 0x0000000e8808723c */ /* 0x040fe80000041808 */
[----:B------:R-:W-:Y:S02]  /*71f0*/  FMUL.FTZ R13, R2, R101 ;  /* 0x00000065020d7220 */ /* 0x000fe40000410000 */
[C---:B------:R-:W-:Y:S02]  /*7200*/  FMUL.FTZ R19, R0.reuse, R107 ;  /* 0x0000006b00137220 */ /* 0x040fe40000410000 */
[C---:B------:R-:W-:Y:S01]  /*7210*/  FMUL.FTZ R14, R0.reuse, R102 ;  /* 0x00000066000e7220 */ /* 0x040fe20000410000 */
[----:B------:R-:W-:Y:S03]  /*7220*/  LDSM.16.MT88.4 R104, [R126+0x2000] ;  /* 0x002000007e68783b */ /* 0x000fe60000004200 */
[C---:B------:R-:W-:Y:S02]  /*7230*/  FMUL.FTZ R15, R0.reuse, R103 ;  /* 0x00000067000f7220 */ /* 0x040fe40000410000 */
[C---:B------:R-:W-:Y:S02]  /*7240*/  FMUL.FTZ R26, R0.reuse, R114 ;  /* 0x00000072001a7220 */ /* 0x040fe40000410000 */
[C---:B------:R-:W-:Y:S01]  /*7250*/  FMUL.FTZ R27, R0.reuse, R115 ;  /* 0x00000073001b7220 */ /* 0x040fe20000410000 */
[----:B------:R-:W1:Y:S01]  /*7260*/  LDSM.16.MT88.4 R100, [R127] ;  /* 0x000000007f64783b */ /* 0x000e620000004200 */
[C---:B------:R-:W-:Y:S01]  /*7270*/  FMUL.FTZ R34, R0.reuse, R122 ;  /* 0x0000007a00227220 */ /* 0x040fe20000410000 */
[C---:B---3--:R-:W-:Y:S03]  /*7280*/  HMMA.16816.F32.BF16 R12, R136.reuse, R20, R12 ;  /* 0x00000014880c723c */ /* 0x048fe6000004180c */
[C---:B------:R-:W-:Y:S02]  /*7290*/  FMUL.FTZ R35, R0.reuse, R123 ;  /* 0x0000007b00237220 */ /* 0x040fe40000410000 */
[----:B------:R-:W-:Y:S01]  /*72a0*/  FMUL.FTZ R38, R0, R38 ;  /* 0x0000002600267220 */ /* 0x000fe20000410000 */
[----:B------:R-:W-:Y:S01]  /*72b0*/  LDSM.16.MT88.4 R120, [R127+0x1800] ;  /* 0x001800007f78783b */ /* 0x000fe20000004200 */
[C---:B------:R-:W-:Y:S01]  /*72c0*/  FMUL.FTZ R21, R2.reuse, R109 ;  /* 0x0000006d02157220 */ /* 0x040fe20000410000 */
[C---:B------:R-:W-:Y:S04]  /*72d0*/  HMMA.16816.F32.BF16 R16, R136.reuse, R22, R16 ;  /* 0x000000168810723c */ /* 0x040fe80000041810 */
[----:B------:R-:W-:Y:S02]  /*72e0*/  FMUL.FTZ R20, R2, R108 ;  /* 0x0000006c02147220 */ /* 0x000fe40000410000 */
[C---:B------:R-:W-:Y:S02]  /*72f0*/  FMUL.FTZ R39, R0.reuse, R39 ;  /* 0x0000002700277220 */ /* 0x040fe40000410000 */
[C---:B------:R-:W-:Y:S04]  /*7300*/  FMUL.FTZ R22, R0.reuse, R110 ;  /* 0x0000006e00167220 */ /* 0x040fe80000410000 */
[C---:B------:R-:W-:Y:S02]  /*7310*/  FMUL.FTZ R23, R0.reuse, R111 ;  /* 0x0000006f00177220 */ /* 0x040fe40000410000 */
[C---:B------:R-:W-:Y:S02]  /*7320*/  FMUL.FTZ R42, R0.reuse, R42 ;  /* 0x0000002a002a7220 */ /* 0x040fe40000410000 */
[C---:B------:R-:W-:Y:S02]  /*7330*/  FMUL.FTZ R43, R0.reuse, R43 ;  /* 0x0000002b002b7220 */ /* 0x040fe40000410000 */
[C---:B------:R-:W-:Y:S01]  /*7340*/  FMUL.FTZ R46, R0.reuse, R46 ;  /* 0x0000002e002e7220 */ /* 0x040fe20000410000 */
[C---:B------:R-:W-:Y:S03]  /*7350*/  HMMA.16816.F32.BF16 R20, R136.reuse, R28, R20 ;  /* 0x0000001c8814723c */ /* 0x040fe60000041814 */
[C---:B------:R-:W-:Y:S02]  /*7360*/  FMUL.FTZ R47, R0.reuse, R47 ;  /* 0x0000002f002f7220 */ /* 0x040fe40000410000 */
[----:B------:R-:W-:Y:S02]  /*7370*/  FMUL.FTZ R50, R0, R50 ;  /* 0x0000003200327220 */ /* 0x000fe40000410000 */
        /* <DEDUP_REMOVED lines=17> */
[C---:B------:R-:W-:Y:S04]  /*7490*/  HMMA.16816.F32.BF16 R36, R136.reuse, R104, R36 ;  /* 0x000000688824723c */ /* 0x040fe80000041824 */
[C---:B------:R-:W-:Y:S02]  /*74a0*/  FMUL.FTZ R70, R0.reuse, R70 ;  /* 0x0000004600467220 */ /* 0x040fe40000410000 */
[C---:B------:R-:W-:Y:S02]  /*74b0*/  FMUL.FTZ R71, R0.reuse, R71 ;  /* 0x0000004700477220 */ /* 0x040fe40000410000 */
[C---:B------:R-:W-:Y:S01]  /*74c0*/  HMMA.16816.F32.BF16 R40, R136.reuse, R106, R40 ;  /* 0x0000006a8828723c */ /* 0x040fe20000041828 */
[----:B------:R-:W2:Y:S03]  /*74d0*/  LDSM.16.MT88.4 R104, [R3+0x2000] ;  /* 0x002000000368783b */ /* 0x000ea60000004200 */
        /* <DEDUP_REMOVED lines=9> */
[----:B------:R-:W-:Y:S01]  /*7570*/  FMUL.FTZ R91, R0, R91 ;  /* 0x0000005b005b7220 */ /* 0x000fe20000410000 */
[C---:B-1----:R-:W-:Y:S03]  /*7580*/  HMMA.16816.F32.BF16 R44, R136.reuse, R100, R44 ;  /* 0x00000064882c723c */ /* 0x042fe6000004182c */
[--C-:B------:R-:W-:Y:S02]  /*7590*/  FFMA.FTZ R108, R143, c[0x0][0x2d0], -R141.reuse ;  /* 0x0000b4008f6c7a23 */ /* 0x100fe4000001088d */
[----:B------:R-:W-:Y:S02]  /*75a0*/  FMUL.FTZ R93, R2, R93 ;  /* 0x0000005d025d7220 */ /* 0x000fe40000410000 */
[----:B------:R1:W3:Y:S01]  /*75b0*/  MUFU.EX2 R180, R108 ;  /* 0x0000006c00b47308 */ /* 0x0002e20000000800 */
[C---:B------:R-:W-:Y:S01]  /*75c0*/  HMMA.16816.F32.BF16 R48, R136.reuse, R102, R48 ;  /* 0x000000668830723c */ /* 0x040fe20000041830 */
[----:B------:R-:W4:Y:S03]  /*75d0*/  LDSM.16.MT88.4 R100, [R127+0x2000] ;  /* 0x002000007f64783b */ /* 0x000f260000004200 */
[C---:B------:R-:W-:Y:S02]  /*75e0*/  FMUL.FTZ R94, R0.reuse, R94 ;  /* 0x0000005e005e7220 */ /* 0x040fe40000410000 */
[----:B------:R-:W-:Y:S02]  /*75f0*/  FMUL.FTZ R95, R0, R95 ;  /* 0x0000005f005f7220 */ /* 0x000fe40000410000 */
[C---:B--2---:R-:W-:Y:S04]  /*7600*/  HMMA.16816.F32.BF16 R52, R136.reuse, R104, R52 ;  /* 0x000000688834723c */ /* 0x044fe80000041834 */
[C---:B------:R-:W-:Y:S02]  /*7610*/  FMUL.FTZ R96, R2.reuse, R96 ;  /* 0x0000006002607220 */ /* 0x040fe40000410000 */
[----:B------:R-:W-:Y:S02]  /*7620*/  FMUL.FTZ R97, R2, R97 ;  /* 0x0000006102617220 */ /* 0x000fe40000410000 */
[C---:B------:R-:W-:Y:S01]  /*7630*/  HMMA.16816.F32.BF16 R56, R136.reuse, R106, R56 ;  /* 0x0000006a8838723c */ /* 0x040fe20000041838 */
[----:B------:R-:W2:Y:S03]  /*7640*/  LDSM.16.MT88.4 R104, [R126+0x4000] ;  /* 0x004000007e68783b */ /* 0x000ea60000004200 */
[C---:B------:R-:W-:Y:S02]  /*7650*/  FMUL.FTZ R98, R0.reuse, R98 ;  /* 0x0000006200627220 */ /* 0x040fe40000410000 */
[----:B------:R-:W-:Y:S02]  /*7660*/  FMUL.FTZ R99, R0, R99 ;  /* 0x0000006300637220 */ /* 0x000fe40000410000 */
[----:B-1----:R-:W-:Y:S04]  /*7670*/  FFMA.FTZ R108, R153, c[0x0][0x2d0], -R142 ;  /* 0x0000b400996c7a23 */ /* 0x002fe8000001088e */
[----:B------:R1:W5:Y:S01]  /*7680*/  MUFU.EX2 R178, R108 ;  /* 0x0000006c00b27308 */ /* 0x0003620000000800 */
[--C-:B------:R-:W-:Y:S02]  /*7690*/  FFMA.FTZ R112, R151, c[0x0][0x2d0], -R141.reuse ;  /* 0x0000b40097707a23 */ /* 0x100fe4000001088d */
[--C-:B------:R-:W-:Y:S02]  /*76a0*/  FFMA.FTZ R116, R185, c[0x0][0x2d0], -R141.reuse ;  /* 0x0000b400b9747a23 */ /* 0x100fe4000001088d */
[--C-:B------:R-:W-:Y:S02]  /*76b0*/  FFMA.FTZ R117, R182, c[0x0][0x2d0], -R141.reuse ;  /* 0x0000b400b6757a23 */ /* 0x100fe4000001088d */
[----:B------:R-:W-:Y:S02]  /*76c0*/  FFMA.FTZ R2, R2, R202, R190 ;  /* 0x000000ca02027223 */ /* 0x000fe400000100be */
[----:B------:R-:W-:Y:S01]  /*76d0*/  FFMA.FTZ R0, R0, R203, R188 ;  /* 0x000000cb00007223 */ /* 0x000fe200000100bc */
[----:B------:R3:W-:Y:S01]  /*76e0*/  MUFU.EX2 R153, R112 ;  /* 0x0000007000997308 */ /* 0x0007e20000000800 */
[----:B------:R-:W-:Y:S01]  /*76f0*/  FADD.FTZ R2, R189, R2 ;  /* 0x00000002bd027221 */ /* 0x000fe20000010000 */
[C---:B----4-:R-:W-:Y:S03]  /*7700*/  HMMA.16816.F32.BF16 R60, R136.reuse, R100, R60 ;  /* 0x00000064883c723c */ /* 0x050fe6000004183c */
[----:B------:R-:W-:Y:S02]  /*7710*/  FADD.FTZ R0, R195, R0 ;  /* 0x00000000c3007221 */ /* 0x000fe40000010000 */
[----:B------:R-:W-:Y:S02]  /*7720*/  FADD.FTZ R2, R197, R2 ;  /* 0x00000002c5027221 */ /* 0x000fe40000010000 */
[----:B------:R-:W-:Y:S01]  /*7730*/  FADD.FTZ R0, R194, R0 ;  /* 0x00000000c2007221 */ /* 0x000fe20000010000 */
[C---:B------:R-:W-:Y:S01]  /*7740*/  HMMA.16816.F32.BF16 R64, R136.reuse, R102, R64 ;  /* 0x000000668840723c */ /* 0x040fe20000041840 */
[----:B------:R-:W4:Y:S03]  /*7750*/  LDSM.16.MT88.4 R100, [R140+0x4000] ;  /* 0x004000008c64783b */ /* 0x000f260000004200 */
[----:B-1----:R-:W-:Y:S02]  /*7760*/  FFMA.FTZ R108, R154, c[0x0][0x2d0], -R142 ;  /* 0x0000b4009a6c7a23 */ /* 0x002fe4000001088e */
[----:B------:R-:W-:Y:S02]  /*7770*/  FADD.FTZ R2, R196, R2 ;  /* 0x00000002c4027221 */ /* 0x000fe40000010000 */
[C---:B--2---:R-:W-:Y:S01]  /*7780*/  HMMA.16816.F32.BF16 R68, R136.reuse, R104, R68 ;  /* 0x000000688844723c */ /* 0x044fe20000041844 */
[----:B------:R1:W2:Y:S03]  /*7790*/  MUFU.EX2 R177, R108 ;  /* 0x0000006c00b17308 */ /* 0x0002a60000000800 */
[----:B------:R-:W-:Y:S02]  /*77a0*/  FADD.FTZ R0, R193, R0 ;  /* 0x00000000c1007221 */ /* 0x000fe40000010000 */
[----:B---3--:R-:W-:Y:S02]  /*77b0*/  FFMA.FTZ R112, R147, c[0x0][0x2d0], -R142 ;  /* 0x0000b40093707a23 */ /* 0x008fe4000001088e */
[C---:B------:R-:W-:Y:S01]  /*77c0*/  HMMA.16816.F32.BF16 R72, R136.reuse, R106, R72 ;  /* 0x0000006a8848723c */ /* 0x040fe20000041848 */
[----:B------:R-:W3:Y:S02]  /*77d0*/  LDSM.16.MT88.4 R104, [R3+0x4000] ;  /* 0x004000000368783b */ /* 0x000ee40000004200 */
[----:B------:R4:W-:Y:S01]  /*77e0*/  MUFU.EX2 R151, R112 ;  /* 0x0000007000977308 */ /* 0x0009e20000000800 */
[----:B------:R-:W-:Y:S02]  /*77f0*/  FADD.FTZ R2, R180, R2 ;  /* 0x00000002b4027221 */ /* 0x000fe40000010000 */
[----:B-----5:R-:W-:Y:S07]  /*7800*/  FADD.FTZ R0, R178, R0 ;  /* 0x00000000b2007221 */ /* 0x020fee0000010000 */
[----:B------:R-:W-:Y:S01]  /*7810*/  MUFU.EX2 R147, R116 ;  /* 0x0000007400937308 */ /* 0x000fe20000000800 */
[----:B-1----:R-:W-:Y:S01]  /*7820*/  LDSM.16.MT88.4 R108, [R140+0x800] ;  /* 0x000800008c6c783b */ /* 0x002fe20000004200 */
[----:B--2---:R-:W-:Y:S01]  /*7830*/  FADD.FTZ R0, R177, R0 ;  /* 0x00000000b1007221 */ /* 0x004fe20000010000 */
[C---:B----4-:R-:W-:Y:S03]  /*7840*/  HMMA.16816.F32.BF16 R76, R136.reuse, R100, R76 ;  /* 0x00000064884c723c */ /* 0x050fe6000004184c */
[----:B------:R-:W-:Y:S04]  /*7850*/  FFMA.FTZ R112, R144, c[0x0][0x2d0], -R142 ;  /* 0x0000b40090707a23 */ /* 0x000fe8000001088e */
[--C-:B------:R-:W-:Y:S01]  /*7860*/  FFMA.FTZ R100, R152, c[0x0][0x2d0], -R141.reuse ;  /* 0x0000b40098647a23 */ /* 0x100fe2000001088d */
[C---:B------:R-:W-:Y:S01]  /*7870*/  HMMA.16816.F32.BF16 R80, R136.reuse, R102, R80 ;  /* 0x000000668850723c */ /* 0x040fe20000041850 */
[----:B------:R1:W-:Y:S07]  /*7880*/  MUFU.EX2 R152, R112 ;  /* 0x0000007000987308 */ /* 0x0003ee0000000800 */
[C---:B---3--:R-:W-:Y:S03]  /*7890*/  HMMA.16816.F32.BF16 R84, R136.reuse, R104, R84 ;  /* 0x000000688854723c */ /* 0x048fe60000041854 */
[----:B------:R2:W3:Y:S04]  /*78a0*/  MUFU.EX2 R179, R100 ;  /* 0x0000006400b37308 */ /* 0x0004e80000000800 */
[--C-:B------:R-:W-:Y:S01]  /*78b0*/  FFMA.FTZ R104, R148, c[0x0][0x2d0], -R141.reuse ;  /* 0x0000b40094687a23 */ /* 0x100fe2000001088d */
[C---:B------:R-:W-:Y:S05]  /*78c0*/  HMMA.16816.F32.BF16 R88, R136.reuse, R106, R88 ;  /* 0x0000006a8858723c */ /* 0x040fea0000041858 */
[----:B------:R4:W5:Y:S01]  /*78d0*/  MUFU.EX2 R175, R104 ;  /* 0x0000006800af7308 */ /* 0x0009620000000800 */
[--C-:B-1----:R-:W-:Y:S09]  /*78e0*/  FFMA.FTZ R112, R158, c[0x0][0x2d0], -R141.reuse ;  /* 0x0000b4009e707a23 */ /* 0x102ff2000001088d */
[----:B------:R1:W-:Y:S01]  /*78f0*/  MUFU.EX2 R154, R112 ;  /* 0x00000070009a7308 */ /* 0x0003e20000000800 */
[----:B--2---:R-:W2:Y:S01]  /*7900*/  LDSM.16.MT88.4 R100, [R127+0x4000] ;  /* 0x004000007f64783b */ /* 0x004ea20000004200 */
[----:B---3--:R-:W-:Y:S02]  /*7910*/  FADD.FTZ R2, R179, R2 ;  /* 0x00000002b3027221 */ /* 0x008fe40000010000 */
[--C-:B----4-:R-:W-:Y:S02]  /*7920*/  FFMA.FTZ R104, R149, c[0x0][0x2d0], -R141.reuse ;  /* 0x0000b40095687a23 */ /* 0x110fe4000001088d */
[----:B-----5:R-:W-:Y:S04]  /*7930*/  FADD.FTZ R2, R175, R2 ;  /* 0x00000002af027221 */ /* 0x020fe80000010000 */
[----:B------:R3:W4:Y:S01]  /*7940*/  MUFU.EX2 R174, R104 ;  /* 0x0000006800ae7308 */ /* 0x0007220000000800 */
[--C-:B-1----:R-:W-:Y:S01]  /*7950*/  FFMA.FTZ R112, R150, c[0x0][0x2d0], -R141.reuse ;  /* 0x0000b40096707a23 */ /* 0x102fe2000001088d */
[----:B---3--:R-:W1:Y:S01]  /*7960*/  LDSM.16.MT88.4 R104, [R126+0x800] ;  /* 0x000800007e68783b */ /* 0x008e620000004200 */
[C---:B----4-:R-:W-:Y:S01]  /*7970*/  FADD.FTZ R2, R174.reuse, R2 ;  /* 0x00000002ae027221 */ /* 0x050fe20000010000 */
[C---:B--2---:R-:W-:Y:S07]  /*7980*/  HMMA.16816.F32.BF16 R92, R136.reuse, R100, R92 ;  /* 0x00000064885c723c */ /* 0x044fee000004185c */
[--C-:B------:R-:W-:Y:S01]  /*7990*/  FFMA.FTZ R100, R155, c[0x0][0x2d0], -R142.reuse ;  /* 0x0000b4009b647a23 */ /* 0x100fe2000001088e */
[----:B------:R-:W-:Y:S01]  /*79a0*/  HMMA.16816.F32.BF16 R96, R136, R102, R96 ;  /* 0x000000668860723c */ /* 0x000fe20000041860 */
[----:B------:R2:W-:Y:S03]  /*79b0*/  MUFU.EX2 R155, R112 ;  /* 0x00000070009b7308 */ /* 0x0005e60000000800 */
[----:B------:R-:W-:Y:S03]  /*79c0*/  F2FP.BF16.PACK_AB R101, R177, R178 ;  /* 0x000000b2b165723e */ /* 0x000fe600000010ff */
[----:B------:R-:W-:Y:S04]  /*79d0*/  F2FP.BF16.PACK_AB R102, R174, R175 ;  /* 0x000000afae66723e */ /* 0x000fe800000010ff */
[----:B------:R3:W4:Y:S01]  /*79e0*/  MUFU.EX2 R160, R100 ;  /* 0x0000006400a07308 */ /* 0x0007220000000800 */
[--C-:B--2---:R-:W-:Y:S09]  /*79f0*/  FFMA.FTZ R112, R186, c[0x0][0x2d0], -R141.reuse ;  /* 0x0000b400ba707a23 */ /* 0x104ff2000001088d */
[----:B------:R2:W5:Y:S01]  /*7a00*/  MUFU.EX2 R144, R112 ;  /* 0x0000007000907308 */ /* 0x0005620000000800 */
[----:B---3--:R-:W-:Y:S02]  /*7a10*/  FFMA.FTZ R100, R156, c[0x0][0x2d0], -R142 ;  /* 0x0000b4009c647a23 */ /* 0x008fe4000001088e */
[----:B----4-:R-:W-:Y:S07]  /*7a20*/  FADD.FTZ R0, R160, R0 ;  /* 0x00000000a0007221 */ /* 0x010fee0000010000 */
[----:B------:R3:W4:Y:S01]  /*7a30*/  MUFU.EX2 R159, R100 ;  /* 0x00000064009f7308 */ /* 0x0007220000000800 */
[----:B--2---:R-:W-:Y:S01]  /*7a40*/  LDSM.16.MT88.4 R112, [R127+0x5000] ;  /* 0x005000007f70783b */ /* 0x004fe20000004200 */
[----:B-----5:R-:W-:Y:S02]  /*7a50*/  F2FP.BF16.PACK_AB R136, R147, R144 ;  /* 0x000000909388723e */ /* 0x020fe400000010ff */
[----:B---3--:R-:W-:Y:S01]  /*7a60*/  F2FP.BF16.PACK_AB R100, R179, R180 ;  /* 0x000000b4b364723e */ /* 0x008fe200000010ff */
[C---:B----4-:R-:W-:Y:S01]  /*7a70*/  FADD.FTZ R0, R159.reuse, R0 ;  /* 0x000000009f007221 */ /* 0x050fe20000010000 */
[----:B------:R-:W-:Y:S03]  /*7a80*/  F2FP.BF16.PACK_AB R103, R159, R160 ;  /* 0x000000a09f67723e */ /* 0x000fe600000010ff */
[----:B------:R-:W-:Y:S04]  /*7a90*/  FADD.FTZ R0, R151, R0 ;  /* 0x0000000097007221 */ /* 0x000fe80000010000 */
[C---:B-1----:R-:W-:Y:S05]  /*7aa0*/  HMMA.16816.F32.BF16 R4, R100.reuse, R104, R4 ;  /* 0x000000686404723c */ /* 0x042fea0000041804 */
[----:B------:R-:W-:Y:S03]  /*7ab0*/  FADD.FTZ R0, R152, R0 ;  /* 0x0000000098007221 */ /* 0x000fe60000010000 */
        /* <DEDUP_REMOVED lines=27> */
[--C-:B------:R-:W-:Y:S01]  /*7c70*/  FFMA.FTZ R108, R146, c[0x0][0x2d0], -R141.reuse ;  /* 0x0000b400926c7a23 */ /* 0x100fe2000001088d */
[C---:B------:R-:W-:Y:S01]  /*7c80*/  HMMA.16816.F32.BF16 R80, R100.reuse, R110, R80 ;  /* 0x0000006e6450723c */ /* 0x040fe20000041850 */
[----:B------:R-:W-:Y:S03]  /*7c90*/  MUFU.EX2 R146, R117 ;  /* 0x0000007500927308 */ /* 0x000fe60000000800 */
[----:B------:R-:W-:Y:S07]  /*7ca0*/  FFMA.FTZ R141, R181, c[0x0][0x2d0], -R141 ;  /* 0x0000b400b58d7a23 */ /* 0x000fee000001088d */
[----:B------:R2:W3:Y:S10]  /*7cb0*/  MUFU.EX2 R156, R108 ;  /* 0x0000006c009c7308 */ /* 0x0004f40000000800 */
[----:B------:R-:W4:Y:S01]  /*7cc0*/  MUFU.EX2 R148, R141 ;  /* 0x0000008d00947308 */ /* 0x000f220000000800 */
[C---:B-1----:R-:W-:Y:S07]  /*7cd0*/  HMMA.16816.F32.BF16 R84, R100.reuse, R104, R84 ;  /* 0x000000686454723c */ /* 0x042fee0000041854 */
[----:B------:R-:W-:Y:S01]  /*7ce0*/  FFMA.FTZ R104, R145, c[0x0][0x2d0], -R142 ;  /* 0x0000b40091687a23 */ /* 0x000fe2000001088e */
[C---:B------:R-:W-:Y:S01]  /*7cf0*/  HMMA.16816.F32.BF16 R88, R100.reuse, R106, R88 ;  /* 0x0000006a6458723c */ /* 0x040fe20000041858 */
[----:B--2---:R-:W1:Y:S02]  /*7d00*/  LDSM.16.MT88.4 R108, [R127+0x4800] ;  /* 0x004800007f6c783b */ /* 0x004e640000004200 */
[----:B------:R2:W5:Y:S01]  /*7d10*/  MUFU.EX2 R150, R104 ;  /* 0x0000006800967308 */ /* 0x0005620000000800 */
[----:B---3--:R-:W-:Y:S04]  /*7d20*/  FADD.FTZ R2, R156, R2 ;  /* 0x000000029c027221 */ /* 0x008fe80000010000 */
[----:B------:R-:W-:Y:S01]  /*7d30*/  FADD.FTZ R2, R153, R2 ;  /* 0x0000000299027221 */ /* 0x000fe20000010000 */
[----:B----4-:R-:W-:Y:S03]  /*7d40*/  F2FP.BF16.PACK_AB R138, R148, R146 ;  /* 0x00000092948a723e */ /* 0x010fe600000010ff */
[----:B------:R-:W-:Y:S04]  /*7d50*/  FADD.FTZ R2, R154, R2 ;  /* 0x000000029a027221 */ /* 0x000fe80000010000 */
[----:B------:R-:W-:Y:S01]  /*7d60*/  FADD.FTZ R2, R155, R2 ;  /* 0x000000029b027221 */ /* 0x000fe20000010000 */
[----:B--2---:R-:W2:Y:S01]  /*7d70*/  LDSM.16.MT88.4 R104, [R126+0x1000] ;  /* 0x001000007e68783b */ /* 0x004ea20000004200 */
[----:B-----5:R-:W-:Y:S01]  /*7d80*/  FADD.FTZ R0, R150, R0 ;  /* 0x0000000096007221 */ /* 0x020fe20000010000 */
[C---:B-1----:R-:W-:Y:S07]  /*7d90*/  HMMA.16816.F32.BF16 R92, R100.reuse, R108, R92 ;  /* 0x0000006c645c723c */ /* 0x042fee000004185c */
[--C-:B------:R-:W-:Y:S01]  /*7da0*/  FFMA.FTZ R108, R157, c[0x0][0x2d0], -R142.reuse ;  /* 0x0000b4009d6c7a23 */ /* 0x100fe2000001088e */
[----:B------:R-:W-:Y:S03]  /*7db0*/  HMMA.16816.F32.BF16 R96, R100, R110, R96 ;  /* 0x0000006e6460723c */ /* 0x000fe60000041860 */
[----:B------:R1:W3:Y:S04]  /*7dc0*/  MUFU.EX2 R149, R108 ;  /* 0x0000006c00957308 */ /* 0x0002e80000000800 */
[----:B------:R-:W-:Y:S02]  /*7dd0*/  F2FP.BF16.PACK_AB R100, R153, R156 ;  /* 0x0000009c9964723e */ /* 0x000fe400000010ff */
[----:B------:R-:W-:Y:S03]  /*7de0*/  F2FP.BF16.PACK_AB R101, R152, R151 ;  /* 0x000000979865723e */ /* 0x000fe600000010ff */
[----:B------:R-:W-:Y:S01]  /*7df0*/  F2FP.BF16.PACK_AB R102, R155, R154 ;  /* 0x0000009a9b66723e */ /* 0x000fe200000010ff */
[----:B-1----:R-:W1:Y:S01]  /*7e00*/  LDSM.16.MT88.4 R108, [R140+0x1000] ;  /* 0x001000008c6c783b */ /* 0x002e620000004200 */
[----:B---3--:R-:W-:Y:S07]  /*7e10*/  F2FP.BF16.PACK_AB R103, R149, R150 ;  /* 0x000000969567723e */ /* 0x008fee00000010ff */
        /* <DEDUP_REMOVED lines=28> */
[--C-:B------:R-:W-:Y:S01]  /*7fe0*/  FFMA.FTZ R108, R184, c[0x0][0x2d0], -R142.reuse ;  /* 0x0000b400b86c7a23 */ /* 0x100fe2000001088e */
[C---:B------:R-:W-:Y:S03]  /*7ff0*/  HMMA.16816.F32.BF16 R80, R100.reuse, R110, R80 ;  /* 0x0000006e6450723c */ /* 0x040fe60000041850 */
[----:B------:R1:W-:Y:S05]  /*8000*/  MUFU.EX2 R143, R108 ;  /* 0x0000006c008f7308 */ /* 0x0003ea0000000800 */
[C---:B--2---:R-:W-:Y:S08]  /*8010*/  HMMA.16816.F32.BF16 R84, R100.reuse, R104, R84 ;  /* 0x000000686454723c */ /* 0x044ff00000041854 */
[C---:B------:R-:W-:Y:S01]  /*8020*/  HMMA.16816.F32.BF16 R88, R100.reuse, R106, R88 ;  /* 0x0000006a6458723c */ /* 0x040fe20000041858 */
[----:B------:R-:W2:Y:S07]  /*8030*/  LDSM.16.MT88.4 R104, [R140+0x1800] ;  /* 0x001800008c68783b */ /* 0x000eae0000004200 */
[C---:B------:R-:W-:Y:S04]  /*8040*/  HMMA.16816.F32.BF16 R92, R100.reuse, R112, R92 ;  /* 0x00000070645c723c */ /* 0x040fe8000004185c */
[--C-:B-1----:R-:W-:Y:S04]  /*8050*/  FFMA.FTZ R108, R183, c[0x0][0x2d0], -R142.reuse ;  /* 0x0000b400b76c7a23 */ /* 0x102fe8000001088e */
[----:B------:R-:W-:Y:S01]  /*8060*/  HMMA.16816.F32.BF16 R96, R100, R114, R96 ;  /* 0x000000726460723c */ /* 0x000fe20000041860 */
[----:B------:R1:W3:Y:S01]  /*8070*/  MUFU.EX2 R145, R108 ;  /* 0x0000006c00917308 */ /* 0x0002e20000000800 */
[----:B------:R-:W4:Y:S02]  /*8080*/  LDSM.16.MT88.4 R112, [R3+0x1800] ;  /* 0x001800000370783b */ /* 0x000f240000004200 */
[--C-:B-1----:R-:W-:Y:S01]  /*8090*/  FFMA.FTZ R108, R187, c[0x0][0x2d0], -R142.reuse ;  /* 0x0000b400bb6c7a23 */ /* 0x102fe2000001088e */
[----:B---3--:R-:W-:Y:S01]  /*80a0*/  F2FP.BF16.PACK_AB R137, R145, R143 ;  /* 0x0000008f9189723e */ /* 0x008fe200000010ff */
[----:B------:R-:W-:Y:S05]  /*80b0*/  FFMA.FTZ R142, R191, c[0x0][0x2d0], -R142 ;  /* 0x0000b400bf8e7a23 */ /* 0x000fea000001088e */
[----:B------:R-:W-:Y:S10]  /*80c0*/  MUFU.EX2 R141, R108 ;  /* 0x0000006c008d7308 */ /* 0x000ff40000000800 */
[----:B------:R-:W1:Y:S02]  /*80d0*/  MUFU.EX2 R142, R142 ;  /* 0x0000008e008e7308 */ /* 0x000e640000000800 */
[----:B-1----:R-:W-:Y:S07]  /*80e0*/  F2FP.BF16.PACK_AB R139, R142, R141 ;  /* 0x0000008d8e8b723e */ /* 0x002fee00000010ff */
[C---:B------:R-:W-:Y:S01]  /*80f0*/  HMMA.16816.F32.BF16 R128, R136.reuse, R132, R4 ;  /* 0x000000848880723c */ /* 0x040fe20000041804 */
[----:B------:R-:W1:Y:S07]  /*8100*/  LDSM.16.MT88.4 R4, [R126+0x3800] ;  /* 0x003800007e04783b */ /* 0x000e6e0000004200 */
[C---:B------:R-:W-:Y:S01]  /*8110*/  HMMA.16816.F32.BF16 R132, R136.reuse, R134, R8 ;  /* 0x000000868884723c */ /* 0x040fe20000041808 */
[----:B------:R-:W3:Y:S07]  /*8120*/  LDSM.16.MT88.4 R8, [R140+0x3800] ;  /* 0x003800008c08783b */ /* 0x000eee0000004200 */
[C---:B--2---:R-:W-:Y:S01]  /*8130*/  HMMA.16816.F32.BF16 R100, R136.reuse, R104, R12 ;  /* 0x000000688864723c */ /* 0x044fe2000004180c */
[----:B------:R-:W2:Y:S07]  /*8140*/  LDSM.16.MT88.4 R12, [R3+0x3800] ;  /* 0x00380000030c783b */ /* 0x000eae0000004200 */
[C---:B------:R-:W-:Y:S01]  /*8150*/  HMMA.16816.F32.BF16 R104, R136.reuse, R106, R16 ;  /* 0x0000006a8868723c */ /* 0x040fe20000041810 */
[----:B------:R-:W5:Y:S07]  /*8160*/  LDSM.16.MT88.4 R16, [R127+0x3800] ;  /* 0x003800007f10783b */ /* 0x000f6e0000004200 */
[C---:B----4-:R-:W-:Y:S01]  /*8170*/  HMMA.16816.F32.BF16 R108, R136.reuse, R112, R20 ;  /* 0x00000070886c723c */ /* 0x050fe20000041814 */
[----:B------:R-:W-:Y:S07]  /*8180*/  LDSM.16.MT88.4 R20, [R140+0x5800] ;  /* 0x005800008c14783b */ /* 0x000fee0000004200 */
[C---:B------:R-:W-:Y:S08]  /*8190*/  HMMA.16816.F32.BF16 R112, R136.reuse, R114, R24 ;  /* 0x000000728870723c */ /* 0x040ff00000041818 */
[C---:B------:R-:W-:Y:S08]  /*81a0*/  HMMA.16816.F32.BF16 R116, R136.reuse, R120, R28 ;  /* 0x000000788874723c */ /* 0x040ff0000004181c */
[C---:B------:R-:W-:Y:S08]  /*81b0*/  HMMA.16816.F32.BF16 R120, R136.reuse, R122, R32 ;  /* 0x0000007a8878723c */ /* 0x040ff00000041820 */
[C---:B-1----:R-:W-:Y:S08]  /*81c0*/  HMMA.16816.F32.BF16 R36, R136.reuse, R4, R36 ;  /* 0x000000048824723c */ /* 0x042ff00000041824 */
[C---:B------:R-:W-:Y:S01]  /*81d0*/  HMMA.16816.F32.BF16 R40, R136.reuse, R6, R40 ;  /* 0x000000068828723c */ /* 0x040fe20000041828 */
[----:B------:R-:W1:Y:S07]  /*81e0*/  LDSM.16.MT88.4 R4, [R126+0x5800] ;  /* 0x005800007e04783b */ /* 0x000e6e0000004200 */
[C---:B---3--:R-:W-:Y:S08]  /*81f0*/  HMMA.16816.F32.BF16 R44, R136.reuse, R8, R44 ;  /* 0x00000008882c723c */ /* 0x048ff0000004182c */
[C---:B------:R-:W-:Y:S01]  /*8200*/  HMMA.16816.F32.BF16 R48, R136.reuse, R10, R48 ;  /* 0x0000000a8830723c */ /* 0x040fe20000041830 */
[----:B------:R3:W4:Y:S07]  /*8210*/  LDSM.16.MT88.4 R8, [R3+0x5800] ;  /* 0x005800000308783b */ /* 0x00072e0000004200 */
[C---:B--2---:R-:W-:Y:S08]  /*8220*/  HMMA.16816.F32.BF16 R52, R136.reuse, R12, R52 ;  /* 0x0000000c8834723c */ /* 0x044ff00000041834 */
[C---:B------:R-:W-:Y:S08]  /*8230*/  HMMA.16816.F32.BF16 R56, R136.reuse, R14, R56 ;  /* 0x0000000e8838723c */ /* 0x040ff00000041838 */
[C---:B-----5:R-:W-:Y:S04]  /*8240*/  HMMA.16816.F32.BF16 R60, R136.reuse, R16, R60 ;  /* 0x00000010883c723c */ /* 0x060fe8000004183c */
[----:B---3--:R-:W-:Y:S02]  /*8250*/  FADD.FTZ R3, R149, R0 ;  /* 0x0000000095037221 */ /* 0x008fe40000010000 */
[----:B------:R-:W-:Y:S02]  /*8260*/  FADD.FTZ R0, R144, R2 ;  /* 0x0000000290007221 */ /* 0x000fe40000010000 */
[C---:B------:R-:W-:Y:S04]  /*8270*/  HMMA.16816.F32.BF16 R64, R136.reuse, R18, R64 ;  /* 0x000000128840723c */ /* 0x040fe80000041840 */
[----:B------:R-:W-:Y:S02]  /*8280*/  FADD.FTZ R3, R143, R3 ;  /* 0x000000038f037221 */ /* 0x000fe40000010000 */
[----:B------:R-:W-:Y:S02]  /*8290*/  FADD.FTZ R2, R147, R0 ;  /* 0x0000000093027221 */ /* 0x000fe40000010000 */
[C---:B-1----:R-:W-:Y:S04]  /*82a0*/  HMMA.16816.F32.BF16 R68, R136.reuse, R4, R68 ;  /* 0x000000048844723c */ /* 0x042fe80000041844 */
[----:B------:R-:W-:Y:S02]  /*82b0*/  FADD.FTZ R0, R145, R3 ;  /* 0x0000000391007221 */ /* 0x000fe40000010000 */
[----:B------:R-:W-:Y:S01]  /*82c0*/  FADD.FTZ R3, R146, R2 ;  /* 0x0000000292037221 */ /* 0x000fe20000010000 */
[----:B------:R-:W-:Y:S01]  /*82d0*/  IADD3 R2, R198, 0x1, RZ ;  /* 0x00000001c6027810 */ /* 0x000fe20007ffe0ff */
[C---:B------:R-:W-:Y:S01]  /*82e0*/  HMMA.16816.F32.BF16 R72, R136.reuse, R6, R72 ;  /* 0x000000068848723c */ /* 0x040fe20000041848 */
[----:B------:R-:W1:Y:S03]  /*82f0*/  LDSM.16.MT88.4 R4, [R127+0x5800] ;  /* 0x005800007f04783b */ /* 0x000e660000004200 */
[----:B------:R-:W-:Y:S01]  /*8300*/  FADD.FTZ R0, R141, R0 ;  /* 0x000000008d007221 */ /* 0x000fe20000010000 */
[----:B------:R-:W-:Y:S01]  /*8310*/  SEL R198, R2, RZ, !P1 ;  /* 0x000000ff02c67207 */ /* 0x000fe20004800000 */
[----:B------:R-:W-:Y:S02]  /*8320*/  FADD.FTZ R202, R148, R3 ;  /* 0x0000000394ca7221 */ /* 0x000fe40000010000 */
[C---:B------:R-:W-:Y:S04]  /*8330*/  HMMA.16816.F32.BF16 R76, R136.reuse, R20, R76 ;  /* 0x00000014884c723c */ /* 0x040fe8000004184c */
[----:B------:R-:W-:Y:S04]  /*8340*/  FADD.FTZ R203, R142, R0 ;  /* 0x000000008ecb7221 */ /* 0x000fe80000010000 */
[C---:B------:R-:W-:Y:S08]  /*8350*/  HMMA.16816.F32.BF16 R80, R136.reuse, R22, R80 ;  /* 0x000000168850723c */ /* 0x040ff00000041850 */
[C---:B----4-:R-:W-:Y:S08]  /*8360*/  HMMA.16816.F32.BF16 R84, R136.reuse, R8, R84 ;  /* 0x000000088854723c */ /* 0x050ff00000041854 */
[C---:B------:R-:W-:Y:S08]  /*8370*/  HMMA.16816.F32.BF16 R88, R136.reuse, R10, R88 ;  /* 0x0000000a8858723c */ /* 0x040ff00000041858 */
[C---:B-1----:R-:W-:Y:S07]  /*8380*/  HMMA.16816.F32.BF16 R92, R136.reuse, R4, R92 ;  /* 0x00000004885c723c */ /* 0x042fee000004185c */
[----:B------:R-:W-:Y:S01]  /*8390*/  IADD3 R4, R172, -0x2, RZ ;  /* 0xfffffffeac047810 */ /* 0x000fe20007ffe0ff */
[----:B------:R-:W-:Y:S03]  /*83a0*/  HMMA.16816.F32.BF16 R96, R136, R6, R96 ;  /* 0x000000068860723c */ /* 0x000fe60000041860 */
[----:B------:R-:W-:Y:S11]  /*83b0*/  ISETP.GE.AND P0, PT, R4, R204, PT ;  /* 0x000000cc0400720c */ /* 0x000ff60003f06270 */
[----:B------:R-:W-:Y:S02]  /*83c0*/  @!UPT UIADD3 URZ, URZ, URZ, URZ ;  /* 0x0000003f3f3ff290 */ /* 0x000fe4000fffe03f */
[----:B------:R-:W-:-:S05]  /*83d0*/  @!P0 BRA `(.L_x_2607) ;  /* 0x0000050000008947 */ /* 0x000fca0003800000 */
[----:B------:R-:W-:Y:S01]  /*83e0*/  IADD3 R2, R205, R199, R216 ;  /* 0x000000c7cd027210 */ /* 0x000fe20007ffe0d8 */
[----:B------:R-:W-:Y:S01]  /*83f0*/  IMAD.MOV.U32 R173, RZ, RZ, RZ ;  /* 0x000000ffffad7224 */ /* 0x000fe200078e00ff */
[----:B------:R-:W-:Y:S01]  /*8400*/  SHF.R.S32.HI R223, RZ, 0x1f, R200 ;  /* 0x0000001fffdf7819 */ /* 0x000fe200000114c8 */
[----:B------:R-:W-:Y:S01]  /*8410*/  IMAD.SHL.U32 R18, R200, 0x2, RZ ;  /* 0x00000002c8127824 */ /* 0x000fe200078e00ff */
[----:B------:R-:W-:Y:S01]  /*8420*/  IADD3 R2, R2, -0x80, RZ ;  /* 0xffffff8002027810 */ /* 0x000fe20007ffe0ff */
[C---:B------:R-:W-:Y:S01]  /*8430*/  IMAD.SHL.U32 R17, R201.reuse, 0x2, RZ ;  /* 0x00000002c9117824 */ /* 0x040fe200078e00ff */
[----:B------:R-:W-:Y:S01]  /*8440*/  SHF.L.U64.HI R15, R200, 0x1, R223 ;  /* 0x00000001c80f7819 */ /* 0x000fe200000102df */
[----:B------:R-:W-:Y:S01]  /*8450*/  IMAD.SHL.U32 R16, R192, 0x2, RZ ;  /* 0x00000002c0107824 */ /* 0x000fe200078e00ff */
[----:B------:R-:W-:Y:S01]  /*8460*/  SHF.R.S32.HI R224, RZ, 0x1f, R201 ;  /* 0x0000001fffe07819 */ /* 0x000fe200000114c9 */
[----:B------:R-:W-:Y:S01]  /*8470*/  @P3 IMAD.HI.U32 R3, R2, c[0x0][0x2bc], RZ ;  /* 0x0000af0002033a27 */ /* 0x000fe200078e00ff */
[----:B------:R-:W-:Y:S02]  /*8480*/  SHF.R.S32.HI R223, RZ, 0x1f, R192 ;  /* 0x0000001fffdf7819 */ /* 0x000fe400000114c0 */
[----:B------:R-:W-:Y:S01]  /*8490*/  SHF.L.U64.HI R14, R201, 0x1, R224 ;  /* 0x00000001c90e7819 */ /* 0x000fe200000102e0 */
[----:B------:R-:W-:Y:S01]  /*84a0*/  IMAD.MOV.U32 R0, RZ, RZ, R2 ;  /* 0x000000ffff007224 */ /* 0x000fe200078e0002 */
[----:B------:R-:W-:Y:S02]  /*84b0*/  @P3 SHF.R.U32.HI R0, RZ, c[0x0][0x2c0], R3 ;  /* 0x0000b000ff003a19 */ /* 0x000fe40000011603 */
[----:B------:R-:W-:Y:S02]  /*84c0*/  SHF.L.U64.HI R13, R192, 0x1, R223 ;  /* 0x00000001c00d7819 */ /* 0x000fe400000102df */
        /* <DEDUP_REMOVED lines=22> */
.L_x_2650:
[----:B------:R-:W-:-:S05]  /*8630*/  BRA.DIV ~URZ, `(.L_x_2609) ;  /* 0x000063127f007947 */ /* 0x000fca000b800000 */
[----:B------:R-:W3:Y:S01]  /*8640*/  SHFL.IDX PT, R2, R12, RZ, 0x181f ;  /* 0x00181fff0c027589 */ /* 0x000ee200000e0000 */
[----:B------:R-:W-:Y:S01]  /*8650*/  ISETP.GE.AND P5, PT, R192, c[0x0][0x1d4], PT ;  /* 0x00007500c0007a0c */ /* 0x000fe20003fa6270 */
[----:B------:R-:W-:Y:S01]  /*8660*/  IMAD R0, R198, 0x6000, R221 ;  /* 0x00006000c6007824 */ /* 0x000fe200078e02dd */
[----:B------:R-:W-:Y:S02]  /*8670*/  ISETP.GE.AND P1, PT, R201, c[0x0][0x1d4], PT ;  /* 0x00007500c9007a0c */ /* 0x000fe40003f26270 */
[C---:B---3--:R-:W-:Y:S02]  /*8680*/  IADD3 R8, P0, R2.reuse, R16, RZ ;  /* 0x0000001002087210 */ /* 0x048fe40007f1e0ff */
[----:B------:R-:W-:Y:S03]  /*8690*/  IADD3 R6, P6, R2, R17, RZ ;  /* 0x0000001102067210 */ /* 0x000fe60007fde0ff */
[----:B--2---:R-:W-:Y:S01]  /*86a0*/  IMAD.X R9, R4, 0x1, R13, P0 ;  /* 0x0000000104097824 */ /* 0x004fe200000e060d */
[----:B------:R-:W-:Y:S01]  /*86b0*/  ISETP.GE.AND P0, PT, R200, c[0x0][0x1d4], PT ;  /* 0x00007500c8007a0c */ /* 0x000fe20003f06270 */
[----:B------:R-:W-:Y:S01]  /*86c0*/  IMAD.X R7, R4, 0x1, R14, P6 ;  /* 0x0000000104077824 */ /* 0x000fe200030e060e */
[----:B------:R-:W-:Y:S02]  /*86d0*/  IADD3 R10, P6, R2, R18, RZ ;  /* 0x00000012020a7210 */ /* 0x000fe40007fde0ff */
[----:B------:R-:W-:Y:S01]  /*86e0*/  @!PT LDS RZ, [RZ] ;  /* 0x00000000fffff984 */ /* 0x000fe20000000800 */
[----:B------:R-:W-:Y:S01]  /*86f0*/  @!PT LDS RZ, [RZ] ;  /* 0x00000000fffff984 */ /* 0x000fe20000000800 */
[----:B------:R2:W-:Y:S03]  /*8700*/  LDGSTS.E.BYPASS.LTC128B.128 [R0], [R8.64], !P5 ;  /* 0x0000000008007fae */ /* 0x0005e6000e901d46 */
[----:B------:R-:W-:Y:S01]  /*8710*/  IMAD.X R11, R4, 0x1, R15, P6 ;  /* 0x00000001040b7824 */ /* 0x000fe200030e060f */
[----:B------:R2:W-:Y:S04]  /*8720*/  LDGSTS.E.BYPASS.LTC128B.128 [R0+0x2000], [R6.64], !P1 ;  /* 0x0200000006007fae */ /* 0x0005e8000c901d46 */
[----:B------:R3:W4:Y:S04]  /*8730*/  SHFL.IDX PT, R4, R5, 0x1, 0x181f ;  /* 0x00381f0005047f89 */ /* 0x00072800000e0000 */
[----:B------:R5:W-:Y:S04]  /*8740*/  LDGSTS.E.BYPASS.LTC128B.128 [R0+0x4000], [R10.64], !P0 ;  /* 0x040000000a007fae */ /* 0x000be8000c101d46 */
[----:B------:R2:W1:Y:S02]  /*8750*/  SHFL.IDX PT, R2, R12, 0x1, 0x181f ;  /* 0x00381f000c027f89 */ /* 0x00046400000e0000 */
[----:B-1-3--:R-:W-:Y:S02]  /*8760*/  SEL R5, RZ, 0x10, P0 ;  /* 0x00000010ff057807 */ /* 0x00afe40000000000 */
[----:B-----5:R-:W-:Y:S02]  /*8770*/  SEL R11, RZ, 0x10, P5 ;  /* 0x00000010ff0b7807 */ /* 0x020fe40002800000 */
[----:B------:R-:W-:Y:S04]  /*8780*/  SEL R10, RZ, 0x10, P1 ;  /* 0x00000010ff0a7807 */ /* 0x000fe80000800000 */
.L_x_2651:
[----:B--2-4-:R-:W-:Y:S02]  /*8790*/  IADD3 R3, -R10, 0x10, RZ ;  /* 0x000000100a037810 */ /* 0x014fe40007ffe1ff */
[----:B------:R-:W-:Y:S02]  /*87a0*/  IADD3 R8, -R11, 0x10, RZ ;  /* 0x000000100b087810 */ /* 0x000fe40007ffe1ff */
[----:B------:R-:W-:Y:S02]  /*87b0*/  IADD3 R6, -R5, 0x10, RZ ;  /* 0x0000001005067810 */ /* 0x000fe40007ffe1ff */
[----:B------:R-:W-:Y:S02]  /*87c0*/  LOP3.LUT R7, R3, 0xf, RZ, 0xc0, !PT ;  /* 0x0000000f03077812 */ /* 0x000fe400078ec0ff */
[----:B------:R-:W-:Y:S02]  /*87d0*/  LOP3.LUT R8, R8, 0xf, RZ, 0xc0, !PT ;  /* 0x0000000f08087812 */ /* 0x000fe400078ec0ff */
[----:B------:R-:W-:Y:S02]  /*87e0*/  LOP3.LUT R3, R6, 0xf, RZ, 0xc0, !PT ;  /* 0x0000000f06037812 */ /* 0x000fe400078ec0ff */
[-C--:B------:R-:W-:Y:S02]  /*87f0*/  IADD3 R6, P6, P5, R7, R2.reuse, R17 ;  /* 0x0000000207067210 */ /* 0x080fe40007dde011 */
[----:B------:R-:W-:Y:S02]  /*8800*/  IADD3 R8, P1, P0, R8, R2, R16 ;  /* 0x0000000208087210 */ /* 0x000fe4000783e010 */
[-C--:B------:R-:W-:Y:S02]  /*8810*/  IADD3.X R7, RZ, R4.reuse, R14, P6, P5 ;  /* 0x00000004ff077210 */ /* 0x080fe400037ea40e */
[----:B------:R-:W-:Y:S02]  /*8820*/  ISETP.NE.U32.AND P6, PT, R11, RZ, PT ;  /* 0x000000ff0b00720c */ /* 0x000fe40003fc5070 */
[----:B------:R-:W-:Y:S02]  /*8830*/  IADD3.X R9, RZ, R4, R13, P1, P0 ;  /* 0x00000004ff097210 */ /* 0x000fe40000fe040d */
[----:B------:R-:W-:Y:S02]  /*8840*/  IADD3 R2, P1, P0, R3, R2, R18 ;  /* 0x0000000203027210 */ /* 0x000fe4000783e012 */
[----:B------:R-:W-:Y:S02]  /*8850*/  ISETP.NE.U32.AND P5, PT, R10, RZ, PT ;  /* 0x000000ff0a00720c */ /* 0x000fe40003fa5070 */
[----:B------:R-:W-:Y:S02]  /*8860*/  IADD3.X R3, RZ, R4, R15, P1, P0 ;  /* 0x00000004ff037210 */ /* 0x000fe40000fe040f */
[----:B------:R-:W-:Y:S03]  /*8870*/  ISETP.NE.U32.AND P0, PT, R5, RZ, PT ;  /* 0x000000ff0500720c */ /* 0x000fe60003f05070 */
[----:B------:R-:W-:Y:S01]  /*8880*/  @!PT LDS RZ, [RZ] ;  /* 0x00000000fffff984 */ /* 0x000fe20000000800 */
[----:B------:R-:W-:Y:S01]  /*8890*/  @!PT LDS RZ, [RZ] ;  /* 0x00000000fffff984 */ /* 0x000fe20000000800 */
[----:B------:R-:W-:Y:S01]  /*88a0*/  @!PT LDS RZ, [RZ] ;  /* 0x00000000fffff984 */ /* 0x000fe20000000800 */
[----:B------:R1:W-:Y:S06]  /*88b0*/  LDGSTS.E.BYPASS.LTC128B.128.ZFILL [R0+0x1000], [R8.64], P6 ;  /* 0x0100000008007fae */ /* 0x0003ec000b141d46 */
[----:B------:R1:W-:Y:S04]  /*88c0*/  LDGSTS.E.BYPASS.LTC128B.128.ZFILL [R0+0x3000], [R6.64], P5 ;  /* 0x0300000006007fae */ /* 0x0003e8000a941d46 */
[----:B------:R1:W-:Y:S02]  /*88d0*/  LDGSTS.E.BYPASS.LTC128B.128.ZFILL [R0+0x5000], [R2.64], P0 ;  /* 0x0500000002007fae */ /* 0x0003e40008141d46 */
.L_x_2607:
[----:B------:R-:W-:Y:S05]  /*88e0*/  BSYNC B0 ;  /* 0x0000000000007941 */ /* 0x000fea0003800000 */
.L_x_2606:
[C---:B------:R-:W-:Y:S01]  /*88f0*/  ISETP.GT.AND P0, PT, R172.reuse, R208, PT ;  /* 0x000000d0ac00720c */ /* 0x040fe20003f04270 */
[----:B------:R-:W0:Y:S01]  /*8900*/  LDGDEPBAR ;  /* 0x00000000000079af */ /* 0x000e220000000000 */
[C---:B------:R-:W-:Y:S01]  /*8910*/  ISETP.GE.AND P1, PT, R161.reuse, 0x1, PT ;  /* 0x00000001a100780c */ /* 0x040fe20003f26270 */
[----:B------:R-:W-:Y:S01]  /*8920*/  IMAD.MOV.U32 R127, RZ, RZ, R124 ;  /* 0x000000ffff7f7224 */ /* 0x000fe200078e007c */
[----:B------:R-:W-:Y:S01]  /*8930*/  IADD3 R161, R161, 0x1, RZ ;  /* 0x00000001a1a17810 */ /* 0x000fe20007ffe0ff */
[----:B------:R-:W-:Y:S01]  /*8940*/  IMAD.MOV.U32 R126, RZ, RZ, R125 ;  /* 0x000000ffff7e7224 */ /* 0x000fe200078e007d */
[----:B------:R-:W-:Y:S02]  /*8950*/  IADD3 R172, R172, -0x1, RZ ;  /* 0xffffffffacac7810 */ /* 0x000fe40007ffe0ff */
[----:B------:R-:W-:Y:S05]  /*8960*/  SEL R161, R161, RZ, !P1 ;  /* 0x000000ffa1a17207 */ /* 0x000fea0004800000 */
[----:B-1----:R-:W-:-:S05]  /*8970*/  @P0 BRA `(.L_x_2610) ;  /* 0xffffcc7000000947 */ /* 0x002fca000383ffff */
.L_x_2601:
[----:B------:R-:W-:Y:S01]  /*8980*/  ISETP.GE.AND P0, PT, R172, R204, PT ;  /* 0x000000ccac00720c */ /* 0x000fe20003f06270 */
[----:B------:R-:W-:Y:S01]  /*8990*/  IMAD.MOV.U32 R179, RZ, RZ, 0x1f ;  /* 0x0000001fffb37424 */ /* 0x000fe200078e00ff */
[----:B------:R-:W-:-:S11]  /*89a0*/  MOV R178, 0xffffffff ;  /* 0xffffffff00b27802 */ /* 0x000fd60000000f00 */
[----:B------:R-:W-:Y:S05]  /*89b0*/  @!P0 BRA `(.L_x_2611) ;  /* 0x00002ea000008947 */ /* 0x000fea0003800000 */
[----:B------:R-:W-:Y:S02]  /*89c0*/  MOV R126, R124 ;  /* 0x0000007c007e7202 */ /* 0x000fe40000000f00 */
[----:B------:R-:W-:Y:S02]  /*89d0*/  MOV R0, R125 ;  /* 0x0000007d00007202 */ /* 0x000fe40000000f00 */
.L_x_2621:
        /* <DEDUP_REMOVED lines=43> */
.L_x_2652:
        /* <DEDUP_REMOVED lines=22> */
.L_x_2653:
        /* <DEDUP_REMOVED lines=21> */
.L_x_2613:
[----:B------:R-:W-:Y:S05]  /*8f40*/  BSYNC B0 ;  /* 0x0000000000007941 */ /* 0x000fea0003800000 */
.L_x_2612:
[----:B------:R-:W0:Y:S01]  /*8f50*/  LDGDEPBAR ;  /* 0x00000000000079af */ /* 0x000e220000000000 */
[----:B------:R-:W-:Y:S01]  /*8f60*/  WARPSYNC 0xffffffff ;  /* 0xffffffff00007948 */ /* 0x000fe20003800000 */
[C---:B--23--:R-:W-:Y:S03]  /*8f70*/  HMMA.16816.F32.BF16 R4, R32.reuse, R8, RZ ;  /* 0x000000082004723c */ /* 0x04cfe600000418ff */
[----:B------:R-:W-:Y:S01]  /*8f80*/  ISETP.GE.AND P0, PT, R198, 0x1, PT ;  /* 0x00000001c600780c */ /* 0x000fe20003f06270 */
[C---:B------:R-:W-:Y:S01]  /*8f90*/  IMAD.IADD R3, R166.reuse, 0x1, R124 ;  /* 0x00000001a6037824 */ /* 0x040fe200078e027c */
        /* <DEDUP_REMOVED lines=184> */
.L_x_2654:
[----:B-12---:R-:W-:Y:S01]  /*9b20*/  FMNMX.FTZ R125, R125, R2, !PT ;  /* 0x000000027d7d7209 */ /* 0x006fe20007810000 */
[----:B------:R-:W-:Y:S01]  /*9b30*/  SHFL.BFLY PT, R3, R124, 0x2, 0x1f ;  /* 0x0c401f007c037f89 */ /* 0x000fe200000e0000 */
[----:B------:R-:W-:Y:S04]  /*9b40*/  DEPBAR.LE SB0, 0x2 ;  /* 0x000080800000791a */ /* 0x000fe80000000000 */
[----:B------:R-:W-:Y:S03]  /*9b50*/  BSSY B0, `(.L_x_2617) ;  /* 0x00001c6000007945 */ /* 0x000fe60003800000 */
[----:B------:R-:W1:Y:S08]  /*9b60*/  SHFL.BFLY PT, R2, R125, 0x1, 0x1f ;  /* 0x0c201f007d027f89 */ /* 0x000e7000000e0000 */
[----:B------:R-:W-:Y:S01]  /*9b70*/  BAR.SYNC.DEFER_BLOCKING 0x0 ;  /* 0x0000000000007b1d */ /* 0x000fe20000010000 */
[----:B-1----:R-:W-:Y:S02]  /*9b80*/  FMNMX.FTZ R125, R125, R2, !PT ;  /* 0x000000027d7d7209 */ /* 0x002fe40007810000 */
[----:B------:R-:W-:Y:S03]  /*9b90*/  FMNMX.FTZ R124, R124, R3, !PT ;  /* 0x000000037c7c7209 */ /* 0x000fe60007810000 */
[C---:B------:R-:W-:Y:S02]  /*9ba0*/  FADD.FTZ R0, -R125.reuse, R0 ;  /* 0x000000007d007221 */ /* 0x040fe40000010100 */
[----:B------:R-:W-:Y:S01]  /*9bb0*/  FMUL.FTZ R144, R125, c[0x0][0x2d0] ;  /* 0x0000b4007d907a20 */ /* 0x000fe20000410000 */
[----:B------:R-:W1:Y:S01]  /*9bc0*/  SHFL.BFLY PT, R3, R124, 0x1, 0x1f ;  /* 0x0c201f007c037f89 */ /* 0x000e6200000e0000 */
[----:B------:R-:W-:Y:S02]  /*9bd0*/  FMUL.FTZ R0, R0, c[0x0][0x2d0] ;  /* 0x0000b40000007a20 */ /* 0x000fe40000410000 */
[--C-:B------:R-:W-:Y:S02]  /*9be0*/  FFMA.FTZ R4, R4, c[0x0][0x2d0], -R144.reuse ;  /* 0x0000b40004047a23 */ /* 0x100fe40000010890 */
[----:B------:R2:W3:Y:S01]  /*9bf0*/  MUFU.EX2 R2, R0 ;  /* 0x0000000000027308 */ /* 0x0004e20000000800 */
        /* <DEDUP_REMOVED lines=9> */
[--C-:B------:R-:W-:Y:S01]  /*9c90*/  FFMA.FTZ R21, R21, c[0x0][0x2d0], -R144.reuse ;  /* 0x0000b40015157a23 */ /* 0x100fe20000010890 */
[----:B-1----:R-:W-:Y:S02]  /*9ca0*/  FMNMX.FTZ R124, R124, R3, !PT ;  /* 0x000000037c7c7209 */ /* 0x002fe40007810000 */
[----:B------:R-:W1:Y:S01]  /*9cb0*/  MUFU.EX2 R158, R5 ;  /* 0x00000005009e7308 */ /* 0x000e620000000800 */
[-C--:B------:R-:W-:Y:S01]  /*9cc0*/  IADD3 R3, R171, R160.reuse, RZ ;  /* 0x000000a0ab037210 */ /* 0x080fe20007ffe0ff */
[----:B------:R-:W-:Y:S02]  /*9cd0*/  FFMA.FTZ R25, R25, c[0x0][0x2d0], -R144 ;  /* 0x0000b40019197a23 */ /* 0x000fe40000010890 */
[----:B--2---:R-:W-:Y:S01]  /*9ce0*/  FADD.FTZ R0, -R124, R126 ;  /* 0x0000007e7c007221 */ /* 0x004fe20000010100 */
[----:B------:R-:W-:Y:S01]  /*9cf0*/  IADD3 R126, R170, R160, RZ ;  /* 0x000000a0aa7e7210 */ /* 0x000fe20007ffe0ff */
[----:B------:R-:W-:Y:S01]  /*9d00*/  FMUL.FTZ R145, R124, c[0x0][0x2d0] ;  /* 0x0000b4007c917a20 */ /* 0x000fe20000410000 */
[----:B------:R-:W-:Y:S01]  /*9d10*/  IADD3 R127, R168, R3, RZ ;  /* 0x00000003a87f7210 */ /* 0x000fe20007ffe0ff */
[----:B------:R-:W-:Y:S02]  /*9d20*/  FMUL.FTZ R0, R0, c[0x0][0x2d0] ;  /* 0x0000b40000007a20 */ /* 0x000fe40000410000 */
[----:B------:R-:W2:Y:S01]  /*9d30*/  LDSM.16.MT88.4 R140, [R126] ;  /* 0x000000007e8c783b */ /* 0x000ea20000004200 */
[--C-:B------:R-:W-:Y:S01]  /*9d40*/  FFMA.FTZ R6, R6, c[0x0][0x2d0], -R145.reuse ;  /* 0x0000b40006067a23 */ /* 0x100fe20000010891 */
[----:B------:R4:W-:Y:S01]  /*9d50*/  MUFU.EX2 R159, R8 ;  /* 0x00000008009f7308 */ /* 0x0009e20000000800 */
[--C-:B------:R-:W-:Y:S02]  /*9d60*/  FFMA.FTZ R7, R7, c[0x0][0x2d0], -R145.reuse ;  /* 0x0000b40007077a23 */ /* 0x100fe40000010891 */
[--C-:B------:R-:W-:Y:S02]  /*9d70*/  FFMA.FTZ R10, R10, c[0x0][0x2d0], -R145.reuse ;  /* 0x0000b4000a0a7a23 */ /* 0x100fe40000010891 */
[--C-:B------:R-:W-:Y:S02]  /*9d80*/  FFMA.FTZ R11, R11, c[0x0][0x2d0], -R145.reuse ;  /* 0x0000b4000b0b7a23 */ /* 0x100fe40000010891 */
[C---:B---3--:R-:W-:Y:S02]  /*9d90*/  FMUL.FTZ R4, R2.reuse, R128 ;  /* 0x0000008002047220 */ /* 0x048fe40000410000 */
[C---:B------:R-:W-:Y:S01]  /*9da0*/  FMUL.FTZ R100, R2.reuse, R100 ;  /* 0x0000006402647220 */ /* 0x040fe20000410000 */
[----:B------:R-:W3:Y:S01]  /*9db0*/  MUFU.EX2 R177, R9 ;  /* 0x0000000900b17308 */ /* 0x000ee20000000800 */
[----:B------:R-:W-:Y:S01]  /*9dc0*/  FMUL.FTZ R101, R2, R101 ;  /* 0x0000006502657220 */ /* 0x000fe20000410000 */
[----:B-1----:R-:W-:Y:S01]  /*9dd0*/  F2FP.BF16.PACK_AB R136, R158, R149 ;  /* 0x000000959e88723e */ /* 0x002fe200000010ff */
[C---:B------:R-:W-:Y:S02]  /*9de0*/  FMUL.FTZ R5, R2.reuse, R129 ;  /* 0x0000008102057220 */ /* 0x040fe40000410000 */
[C---:B------:R-:W-:Y:S02]  /*9df0*/  FMUL.FTZ R104, R2.reuse, R104 ;  /* 0x0000006802687220 */ /* 0x040fe40000410000 */
[C---:B------:R-:W-:Y:S02]  /*9e00*/  FMUL.FTZ R105, R2.reuse, R105 ;  /* 0x0000006902697220 */ /* 0x040fe40000410000 */
[C---:B------:R-:W-:Y:S01]  /*9e10*/  FMUL.FTZ R108, R2.reuse, R108 ;  /* 0x0000006c026c7220 */ /* 0x040fe20000410000 */
[----:B------:R-:W1:Y:S01]  /*9e20*/  MUFU.EX2 R0, R0 ;  /* 0x0000000000007308 */ /* 0x000e620000000800 */
[C---:B------:R-:W-:Y:S02]  /*9e30*/  FMUL.FTZ R109, R2.reuse, R109 ;  /* 0x0000006d026d7220 */ /* 0x040fe40000410000 */
[C---:B------:R-:W-:Y:S02]  /*9e40*/  FMUL.FTZ R112, R2.reuse, R112 ;  /* 0x0000007002707220 */ /* 0x040fe40000410000 */
[C---:B----4-:R-:W-:Y:S02]  /*9e50*/  FMUL.FTZ R8, R2.reuse, R132 ;  /* 0x0000008402087220 */ /* 0x050fe40000410000 */
[C---:B------:R-:W-:Y:S02]  /*9e60*/  FMUL.FTZ R113, R2.reuse, R113 ;  /* 0x0000007102717220 */ /* 0x040fe40000410000 */
[C---:B------:R-:W-:Y:S01]  /*9e70*/  FMUL.FTZ R116, R2.reuse, R116 ;  /* 0x0000007402747220 */ /* 0x040fe20000410000 */
[----:B------:R4:W-:Y:S01]  /*9e80*/  MUFU.EX2 R148, R6 ;  /* 0x0000000600947308 */ /* 0x0009e20000000800 */
[C---:B------:R-:W-:Y:S02]  /*9e90*/  FMUL.FTZ R117, R2.reuse, R117 ;  /* 0x0000007502757220 */ /* 0x040fe40000410000 */
[C---:B------:R-:W-:Y:S01]  /*9ea0*/  FMUL.FTZ R120, R2.reuse, R120 ;  /* 0x0000007802787220 */ /* 0x040fe20000410000 */
[----:B---3--:R-:W-:Y:S01]  /*9eb0*/  F2FP.BF16.PACK_AB R138, R177, R159 ;  /* 0x0000009fb18a723e */ /* 0x008fe200000010ff */
[C---:B------:R-:W-:Y:S02]  /*9ec0*/  FMUL.FTZ R9, R2.reuse, R133 ;  /* 0x0000008502097220 */ /* 0x040fe40000410000 */
[C---:B------:R-:W-:Y:S02]  /*9ed0*/  FMUL.FTZ R121, R2.reuse, R121 ;  /* 0x0000007902797220 */ /* 0x040fe40000410000 */
[C---:B------:R-:W-:Y:S01]  /*9ee0*/  FMUL.FTZ R36, R2.reuse, R36 ;  /* 0x0000002402247220 */ /* 0x040fe20000410000 */
[----:B------:R-:W3:Y:S01]  /*9ef0*/  MUFU.EX2 R157, R7 ;  /* 0x00000007009d7308 */ /* 0x000ee20000000800 */
[C---:B------:R-:W-:Y:S02]  /*9f00*/  FMUL.FTZ R37, R2.reuse, R37 ;  /* 0x0000002502257220 */ /* 0x040fe40000410000 */
[----:B------:R-:W-:Y:S02]  /*9f10*/  FMUL.FTZ R40, R2, R40 ;  /* 0x0000002802287220 */ /* 0x000fe40000410000 */
[C---:B-1----:R-:W-:Y:S02]  /*9f20*/  FMUL.FTZ R102, R0.reuse, R102 ;  /* 0x0000006600667220 */ /* 0x042fe40000410000 */
[C---:B------:R-:W-:Y:S02]  /*9f30*/  FMUL.FTZ R103, R0.reuse, R103 ;  /* 0x0000006700677220 */ /* 0x040fe40000410000 */
[C---:B------:R-:W-:Y:S01]  /*9f40*/  FMUL.FTZ R106, R0.reuse, R106 ;  /* 0x0000006a006a7220 */ /* 0x040fe20000410000 */
[----:B------:R1:W-:Y:S01]  /*9f50*/  MUFU.EX2 R174, R10 ;  /* 0x0000000a00ae7308 */ /* 0x0003e20000000800 */
[C---:B------:R-:W-:Y:S02]  /*9f60*/  FMUL.FTZ R107, R0.reuse, R107 ;  /* 0x0000006b006b7220 */ /* 0x040fe40000410000 */
[C---:B------:R-:W-:Y:S02]  /*9f70*/  FMUL.FTZ R110, R0.reuse, R110 ;  /* 0x0000006e006e7220 */ /* 0x040fe40000410000 */
[C---:B----4-:R-:W-:Y:S02]  /*9f80*/  FMUL.FTZ R6, R0.reuse, R130 ;  /* 0x0000008200067220 */ /* 0x050fe40000410000 */
[C---:B------:R-:W-:Y:S02]  /*9f90*/  FMUL.FTZ R111, R0.reuse, R111 ;  /* 0x0000006f006f7220 */ /* 0x040fe40000410000 */
[C---:B------:R-:W-:Y:S01]  /*9fa0*/  FMUL.FTZ R114, R0.reuse, R114 ;  /* 0x0000007200727220 */ /* 0x040fe20000410000 */
[----:B------:R-:W4:Y:S01]  /*9fb0*/  MUFU.EX2 R175, R11 ;  /* 0x0000000b00af7308 */ /* 0x000f220000000800 */
        /* <DEDUP_REMOVED lines=9> */
[C---:B-1----:R-:W-:Y:S02]  /*a050*/  FMUL.FTZ R10, R0.reuse, R134 ;  /* 0x00000086000a7220 */ /* 0x042fe40000410000 */
[----:B------:R-:W-:Y:S02]  /*a060*/  FMUL.FTZ R39, R0, R39 ;  /* 0x0000002700277220 */ /* 0x000fe40000410000 */
[----:B------:R-:W-:Y:S01]  /*a070*/  FMUL.FTZ R41, R2, R41 ;  /* 0x0000002902297220 */ /* 0x000fe20000410000 */
[----:B------:R-:W-:Y:S01]  /*a080*/  MUFU.EX2 R155, R17 ;  /* 0x00000011009b7308 */ /* 0x000fe20000000800 */
[C---:B------:R-:W-:Y:S02]  /*a090*/  FMUL.FTZ R42, R0.reuse, R42 ;  /* 0x0000002a002a7220 */ /* 0x040fe40000410000 */
[C---:B------:R-:W-:Y:S01]  /*a0a0*/  FMUL.FTZ R43, R0.reuse, R43 ;  /* 0x0000002b002b7220 */ /* 0x040fe20000410000 */
[----:B----4-:R-:W-:Y:S01]  /*a0b0*/  F2FP.BF16.PACK_AB R139, R175, R174 ;  /* 0x000000aeaf8b723e */ /* 0x010fe200000010ff */
[----:B------:R-:W-:Y:S02]  /*a0c0*/  FMUL.FTZ R11, R0, R135 ;  /* 0x00000087000b7220 */ /* 0x000fe40000410000 */
[----:B------:R-:W-:Y:S01]  /*a0d0*/  LDSM.16.MT88.4 R132, [R126+0x1800] ;  /* 0x001800007e84783b */ /* 0x000fe20000004200 */
[--C-:B------:R-:W-:Y:S02]  /*a0e0*/  FFMA.FTZ R18, R18, c[0x0][0x2d0], -R145.reuse ;  /* 0x0000b40012127a23 */ /* 0x100fe40000010891 */
[--C-:B------:R-:W-:Y:S01]  /*a0f0*/  FFMA.FTZ R19, R19, c[0x0][0x2d0], -R145.reuse ;  /* 0x0000b40013137a23 */ /* 0x100fe20000010891 */
[C---:B--2---:R-:W-:Y:S01]  /*a100*/  HMMA.16816.F32.BF16 R4, R136.reuse, R140, R4 ;  /* 0x0000008c8804723c */ /* 0x044fe20000041804 */
[----:B------:R-:W-:Y:S04]  /*a110*/  MUFU.EX2 R150, R18 ;  /* 0x0000001200967308 */ /* 0x000fe80000000800 */
[--C-:B------:R-:W-:Y:S02]  /*a120*/  FFMA.FTZ R22, R22, c[0x0][0x2d0], -R145.reuse ;  /* 0x0000b40016167a23 */ /* 0x100fe40000010891 */
[----:B------:R-:W-:Y:S01]  /*a130*/  IADD3 R140, R168, R126, RZ ;  /* 0x0000007ea88c7210 */ /* 0x000fe20007ffe0ff */
[C---:B------:R-:W-:Y:S03]  /*a140*/  HMMA.16816.F32.BF16 R8, R136.reuse, R142, R8 ;  /* 0x0000008e8808723c */ /* 0x040fe60000041808 */
[----:B------:R1:W-:Y:S01]  /*a150*/  MUFU.EX2 R151, R19 ;  /* 0x0000001300977308 */ /* 0x0003e20000000800 */
[----:B------:R-:W2:Y:S01]  /*a160*/  LDSM.16.MT88.4 R128, [R140] ;  /* 0x000000008c80783b */ /* 0x000ea20000004200 */
[--C-:B------:R-:W-:Y:S02]  /*a170*/  FFMA.FTZ R23, R23, c[0x0][0x2d0], -R145.reuse ;  /* 0x0000b40017177a23 */ /* 0x100fe40000010891 */
[--C-:B------:R-:W-:Y:S02]  /*a180*/  FFMA.FTZ R26, R26, c[0x0][0x2d0], -R145.reuse ;  /* 0x0000b4001a1a7a23 */ /* 0x100fe40000010891 */
[----:B------:R-:W-:Y:S03]  /*a190*/  FFMA.FTZ R27, R27, c[0x0][0x2d0], -R145 ;  /* 0x0000b4001b1b7a23 */ /* 0x000fe60000010891 */
        /* <DEDUP_REMOVED lines=10> */
[----:B-1----:R-:W-:Y:S01]  /*a240*/  LDSM.16.MT88.4 R16, [R140+0x800] ;  /* 0x000800008c10783b */ /* 0x002fe20000004200 */
        /* <DEDUP_REMOVED lines=10> */
[C---:B--2---:R-:W-:Y:S03]  /*a2f0*/  HMMA.16816.F32.BF16 R100, R136.reuse, R128, R100 ;  /* 0x000000808864723c */ /* 0x044fe60000041864 */
[C---:B------:R-:W-:Y:S02]  /*a300*/  FMUL.FTZ R60, R2.reuse, R60 ;  /* 0x0000003c023c7220 */ /* 0x040fe40000410000 */
[----:B------:R-:W-:Y:S02]  /*a310*/  FMUL.FTZ R61, R2, R61 ;  /* 0x0000003d023d7220 */ /* 0x000fe40000410000 */
[C---:B------:R-:W-:Y:S01]  /*a320*/  FMUL.FTZ R62, R0.reuse, R62 ;  /* 0x0000003e003e7220 */ /* 0x040fe20000410000 */
[C---:B------:R-:W-:Y:S01]  /*a330*/  HMMA.16816.F32.BF16 R104, R136.reuse, R130, R104 ;  /* 0x000000828868723c */ /* 0x040fe20000041868 */
[----:B------:R-:W1:Y:S01]  /*a340*/  LDSM.16.MT88.4 R128, [R3] ;  /* 0x000000000380783b */ /* 0x000e620000004200 */
[----:B------:R-:W2:Y:S02]  /*a350*/  MUFU.EX2 R154, R13 ;  /* 0x0000000d009a7308 */ /* 0x000ea40000000800 */
        /* <DEDUP_REMOVED lines=11> */
[----:B--2---:R-:W-:Y:S01]  /*a410*/  F2FP.BF16.PACK_AB R12, R154, R147 ;  /* 0x000000939a0c723e */ /* 0x004fe200000010ff */
        /* <DEDUP_REMOVED lines=29> */
[--C-:B------:R-:W-:Y:S02]  /*a5f0*/  FFMA.FTZ R24, R24, c[0x0][0x2d0], -R144.reuse ;  /* 0x0000b40018187a23 */ /* 0x100fe40000010890 */
[----:B------:R-:W-:Y:S01]  /*a600*/  FFMA.FTZ R2, R2, R202, R149 ;  /* 0x000000ca02027223 */ /* 0x000fe20000010095 */
[C---:B-1----:R-:W-:Y:S01]  /*a610*/  HMMA.16816.F32.BF16 R116, R136.reuse, R128, R116 ;  /* 0x000000808874723c */ /* 0x042fe20000041874 */
[----:B------:R1:W-:Y:S02]  /*a620*/  MUFU.EX2 R146, R24 ;  /* 0x0000001800927308 */ /* 0x0003e40000000800 */
[--C-:B------:R-:W-:Y:S02]  /*a630*/  FFMA.FTZ R14, R14, c[0x0][0x2d0], -R145.reuse ;  /* 0x0000b4000e0e7a23 */ /* 0x100fe40000010891 */
[--C-:B------:R-:W-:Y:S02]  /*a640*/  FFMA.FTZ R15, R15, c[0x0][0x2d0], -R145.reuse ;  /* 0x0000b4000f0f7a23 */ /* 0x100fe40000010891 */
[--C-:B------:R-:W-:Y:S01]  /*a650*/  FFMA.FTZ R28, R28, c[0x0][0x2d0], -R144.reuse ;  /* 0x0000b4001c1c7a23 */ /* 0x100fe20000010890 */
[C---:B------:R-:W-:Y:S01]  /*a660*/  HMMA.16816.F32.BF16 R120, R136.reuse, R130, R120 ;  /* 0x000000828878723c */ /* 0x040fe20000041878 */
[----:B------:R-:W2:Y:S02]  /*a670*/  LDSM.16.MT88.4 R128, [R126+0x2000] ;  /* 0x002000007e80783b */ /* 0x000ea40000004200 */
[----:B------:R3:W4:Y:S01]  /*a680*/  MUFU.EX2 R153, R14 ;  /* 0x0000000e00997308 */ /* 0x0007220000000800 */
[--C-:B------:R-:W-:Y:S02]  /*a690*/  FFMA.FTZ R29, R29, c[0x0][0x2d0], -R144.reuse ;  /* 0x0000b4001d1d7a23 */ /* 0x100fe40000010890 */
[--C-:B------:R-:W-:Y:S02]  /*a6a0*/  FFMA.FTZ R32, R32, c[0x0][0x2d0], -R144.reuse ;  /* 0x0000b40020207a23 */ /* 0x100fe40000010890 */
[----:B------:R-:W-:Y:S04]  /*a6b0*/  FFMA.FTZ R33, R33, c[0x0][0x2d0], -R144 ;  /* 0x0000b40021217a23 */ /* 0x000fe80000010890 */
[--C-:B------:R-:W-:Y:S01]  /*a6c0*/  FFMA.FTZ R30, R30, c[0x0][0x2d0], -R145.reuse ;  /* 0x0000b4001e1e7a23 */ /* 0x100fe20000010891 */
[----:B------:R-:W5:Y:S01]  /*a6d0*/  MUFU.EX2 R152, R15 ;  /* 0x0000000f00987308 */ /* 0x000f620000000800 */
[--C-:B------:R-:W-:Y:S02]  /*a6e0*/  FFMA.FTZ R31, R31, c[0x0][0x2d0], -R145.reuse ;  /* 0x0000b4001f1f7a23 */ /* 0x100fe40000010891 */
[--C-:B------:R-:W-:Y:S02]  /*a6f0*/  FFMA.FTZ R34, R34, c[0x0][0x2d0], -R145.reuse ;  /* 0x0000b40022227a23 */ /* 0x100fe40000010891 */
[----:B-1----:R-:W-:Y:S02]  /*a700*/  FFMA.FTZ R24, R0, R203, R148 ;  /* 0x000000cb00187223 */ /* 0x002fe40000010094 */
[----:B------:R-:W-:Y:S02]  /*a710*/  FADD.FTZ R0, R158, R2 ;  /* 0x000000029e007221 */ /* 0x000fe40000010000 */
[----:B------:R-:W-:Y:S01]  /*a720*/  FADD.FTZ R2, R157, R24 ;  /* 0x000000189d027221 */ /* 0x000fe20000010000 */
[----:B------:R-:W-:Y:S01]  /*a730*/  MUFU.EX2 R28, R28 ;  /* 0x0000001c001c7308 */ /* 0x000fe20000000800 */
[----:B------:R-:W-:Y:S02]  /*a740*/  FFMA.FTZ R35, R35, c[0x0][0x2d0], -R145 ;  /* 0x0000b40023237a23 */ /* 0x000fe40000010891 */
[----:B------:R-:W-:Y:S01]  /*a750*/  FADD.FTZ R0, R159, R0 ;  /* 0x000000009f007221 */ /* 0x000fe20000010000 */
[----:B---3--:R-:W-:Y:S01]  /*a760*/  F2FP.BF16.PACK_AB R14, R155, R156 ;  /* 0x0000009c9b0e723e */ /* 0x008fe200000010ff */
[----:B------:R-:W-:Y:S02]  /*a770*/  FADD.FTZ R2, R174, R2 ;  /* 0x00000002ae027221 */ /* 0x000fe40000010000 */
[----:B------:R-:W-:Y:S02]  /*a780*/  FADD.FTZ R0, R177, R0 ;  /* 0x00000000b1007221 */ /* 0x000fe40000010000 */
[----:B------:R-:W-:Y:S01]  /*a790*/  FADD.FTZ R2, R175, R2 ;  /* 0x00000002af027221 */ /* 0x000fe20000010000 */
[----:B------:R-:W-:Y:S01]  /*a7a0*/  MUFU.EX2 R29, R29 ;  /* 0x0000001d001d7308 */ /* 0x000fe20000000800 */
[----:B------:R-:W-:Y:S02]  /*a7b0*/  FADD.FTZ R0, R147, R0 ;  /* 0x0000000093007221 */ /* 0x000fe40000010000 */
[----:B----4-:R-:W-:Y:S01]  /*a7c0*/  FADD.FTZ R2, R153, R2 ;  /* 0x0000000299027221 */ /* 0x010fe20000010000 */
[----:B-----5:R-:W-:Y:S01]  /*a7d0*/  F2FP.BF16.PACK_AB R13, R152, R153 ;  /* 0x00000099980d723e */ /* 0x020fe200000010ff */
[----:B------:R-:W-:Y:S01]  /*a7e0*/  FADD.FTZ R0, R154, R0 ;  /* 0x000000009a007221 */ /* 0x000fe20000010000 */
[----:B------:R-:W-:Y:S01]  /*a7f0*/  F2FP.BF16.PACK_AB R15, R151, R150 ;  /* 0x00000096970f723e */ /* 0x000fe200000010ff */
[----:B------:R-:W-:Y:S01]  /*a800*/  FADD.FTZ R2, R152, R2 ;  /* 0x0000000298027221 */ /* 0x000fe20000010000 */
[C---:B--2---:R-:W-:Y:S02]  /*a810*/  HMMA.16816.F32.BF16 R36, R136.reuse, R128, R36 ;  /* 0x000000808824723c */ /* 0x044fe40000041824 */
[----:B------:R-:W-:Y:S01]  /*a820*/  MUFU.EX2 R32, R32 ;  /* 0x0000002000207308 */ /* 0x000fe20000000800 */
[----:B------:R-:W-:Y:S02]  /*a830*/  FADD.FTZ R0, R156, R0 ;  /* 0x000000009c007221 */ /* 0x000fe40000010000 */
[----:B------:R-:W-:Y:S02]  /*a840*/  FADD.FTZ R2, R150, R2 ;  /* 0x0000000296027221 */ /* 0x000fe40000010000 */
[----:B------:R-:W-:Y:S01]  /*a850*/  FADD.FTZ R0, R155, R0 ;  /* 0x000000009b007221 */ /* 0x000fe20000010000 */
[C---:B------:R-:W-:Y:S01]  /*a860*/  HMMA.16816.F32.BF16 R40, R136.reuse, R130, R40 ;  /* 0x000000828828723c */ /* 0x040fe20000041828 */
[----:B------:R-:W1:Y:S03]  /*a870*/  LDSM.16.MT88.4 R128, [R140+0x2000] ;  /* 0x002000008c80783b */ /* 0x000e660000004200 */
[----:B------:R-:W-:Y:S01]  /*a880*/  MUFU.EX2 R33, R33 ;  /* 0x0000002100217308 */ /* 0x000fe20000000800 */
[----:B------:R-:W-:Y:S02]  /*a890*/  FADD.FTZ R2, R151, R2 ;  /* 0x0000000297027221 */ /* 0x000fe40000010000 */
[----:B------:R-:W-:Y:S05]  /*a8a0*/  FADD.FTZ R0, R142, R0 ;  /* 0x000000008e007221 */ /* 0x000fea0000010000 */
[----:B------:R-:W-:Y:S02]  /*a8b0*/  FADD.FTZ R0, R141, R0 ;  /* 0x000000008d007221 */ /* 0x000fe40000010000 */
[----:B------:R-:W-:Y:S02]  /*a8c0*/  MUFU.EX2 R30, R30 ;  /* 0x0000001e001e7308 */ /* 0x000fe40000000800 */
[----:B------:R-:W-:Y:S08]  /*a8d0*/  FADD.FTZ R0, R146, R0 ;  /* 0x0000000092007221 */ /* 0x000ff00000010000 */
[----:B------:R-:W-:Y:S10]  /*a8e0*/  MUFU.EX2 R31, R31 ;  /* 0x0000001f001f7308 */ /* 0x000ff40000000800 */
[----:B------:R-:W-:Y:S01]  /*a8f0*/  MUFU.EX2 R34, R34 ;  /* 0x0000002200227308 */ /* 0x000fe20000000800 */
[C---:B-1----:R-:W-:Y:S09]  /*a900*/  HMMA.16816.F32.BF16 R44, R136.reuse, R128, R44 ;  /* 0x00000080882c723c */ /* 0x042ff2000004182c */
[----:B------:R-:W-:Y:S01]  /*a910*/  MUFU.EX2 R35, R35 ;  /* 0x0000002300237308 */ /* 0x000fe20000000800 */
        /* <DEDUP_REMOVED lines=22> */
[----:B------:R-:W-:Y:S01]  /*aa80*/  MUFU.EX2 R136, R26 ;  /* 0x0000001a00887308 */ /* 0x000fe20000000800 */
[----:B--2---:R-:W-:Y:S09]  /*aa90*/  FADD.FTZ R2, R138, R2 ;  /* 0x000000028a027221 */ /* 0x004ff20000010000 */
[----:B------:R2:W5:Y:S01]  /*aaa0*/  MUFU.EX2 R137, R27 ;  /* 0x0000001b00897308 */ /* 0x0005620000000800 */
[----:B---3--:R-:W-:Y:S01]  /*aab0*/  LDSM.16.MT88.4 R20, [R140+0x1000] ;  /* 0x001000008c14783b */ /* 0x008fe20000004200 */
[----:B----4-:R-:W-:Y:S01]  /*aac0*/  FADD.FTZ R2, R139, R2 ;  /* 0x000000028b027221 */ /* 0x010fe20000010000 */
[C---:B-1----:R-:W-:Y:S08]  /*aad0*/  HMMA.16816.F32.BF16 R4, R12.reuse, R128, R4 ;  /* 0x000000800c04723c */ /* 0x042ff00000041804 */
[C---:B------:R-:W-:Y:S01]  /*aae0*/  HMMA.16816.F32.BF16 R8, R12.reuse, R130, R8 ;  /* 0x000000820c08723c */ /* 0x040fe20000041808 */
[----:B--2---:R-:W-:Y:S07]  /*aaf0*/  LDSM.16.MT88.4 R24, [R3+0x1800] ;  /* 0x001800000318783b */ /* 0x004fee0000004200 */
[C---:B------:R-:W-:Y:S08]  /*ab00*/  HMMA.16816.F32.BF16 R100, R12.reuse, R16, R100 ;  /* 0x000000100c64723c */ /* 0x040ff00000041864 */
        /* <DEDUP_REMOVED lines=33> */
[----:B------:R-:W-:Y:S03]  /*ad20*/  F2FP.BF16.PACK_AB R14, R143, R146 ;  /* 0x000000928f0e723e */ /* 0x000fe600000010ff */
[----:B------:R-:W-:Y:S02]  /*ad30*/  F2FP.BF16.PACK_AB R13, R139, R138 ;  /* 0x0000008a8b0d723e */ /* 0x000fe400000010ff */
[----:B-----5:R-:W-:Y:S07]  /*ad40*/  F2FP.BF16.PACK_AB R15, R137, R136 ;  /* 0x00000088890f723e */ /* 0x020fee00000010ff */
        /* <DEDUP_REMOVED lines=40> */
[C---:B------:R-:W-:Y:S01]  /*afd0*/  HMMA.16816.F32.BF16 R128, R12.reuse, R132, R4 ;  /* 0x000000840c80723c */ /* 0x040fe20000041804 */
[----:B------:R-:W2:Y:S07]  /*afe0*/  LDSM.16.MT88.4 R4, [R127+0x1800] ;  /* 0x001800007f04783b */ /* 0x000eae0000004200 */
[C---:B------:R-:W-:Y:S01]  /*aff0*/  HMMA.16816.F32.BF16 R132, R12.reuse, R134, R8 ;  /* 0x000000860c84723c */ /* 0x040fe20000041808 */
[----:B------:R-:W3:Y:S07]  /*b000*/  LDSM.16.MT88.4 R8, [R126+0x3800] ;  /* 0x003800007e08783b */ /* 0x000eee0000004200 */
[C---:B-1----:R-:W-:Y:S08]  /*b010*/  HMMA.16816.F32.BF16 R100, R12.reuse, R16, R100 ;  /* 0x000000100c64723c */ /* 0x042ff00000041864 */
[C---:B------:R-:W-:Y:S01]  /*b020*/  HMMA.16816.F32.BF16 R104, R12.reuse, R18, R104 ;  /* 0x000000120c68723c */ /* 0x040fe20000041868 */
[----:B------:R-:W1:Y:S07]  /*b030*/  LDSM.16.MT88.4 R16, [R140+0x3800] ;  /* 0x003800008c10783b */ /* 0x000e6e0000004200 */
[C---:B------:R-:W-:Y:S08]  /*b040*/  HMMA.16816.F32.BF16 R108, R12.reuse, R24, R108 ;  /* 0x000000180c6c723c */ /* 0x040ff0000004186c */
[C---:B------:R-:W-:Y:S01]  /*b050*/  HMMA.16816.F32.BF16 R112, R12.reuse, R26, R112 ;  /* 0x0000001a0c70723c */ /* 0x040fe20000041870 */
[----:B------:R4:W-:Y:S07]  /*b060*/  LDSM.16.MT88.4 R24, [R3+0x5800] ;  /* 0x005800000318783b */ /* 0x0009ee0000004200 */
[C---:B--2---:R-:W-:Y:S08]  /*b070*/  HMMA.16816.F32.BF16 R116, R12.reuse, R4, R116 ;  /* 0x000000040c74723c */ /* 0x044ff00000041874 */
[C---:B------:R-:W-:Y:S01]  /*b080*/  HMMA.16816.F32.BF16 R120, R12.reuse, R6, R120 ;  /* 0x000000060c78723c */ /* 0x040fe20000041878 */
[----:B------:R-:W2:Y:S07]  /*b090*/  LDSM.16.MT88.4 R4, [R127+0x3800] ;  /* 0x003800007f04783b */ /* 0x000eae0000004200 */
[C---:B---3--:R-:W-:Y:S04]  /*b0a0*/  HMMA.16816.F32.BF16 R36, R12.reuse, R8, R36 ;  /* 0x000000080c24723c */ /* 0x048fe80000041824 */
[----:B----4-:R-:W-:Y:S02]  /*b0b0*/  FADD.FTZ R3, R136, R2 ;  /* 0x0000000288037221 */ /* 0x010fe40000010000 */
[----:B------:R-:W-:Y:S02]  /*b0c0*/  FADD.FTZ R2, R143, R0 ;  /* 0x000000008f027221 */ /* 0x000fe40000010000 */
[C---:B------:R-:W-:Y:S01]  /*b0d0*/  HMMA.16816.F32.BF16 R40, R12.reuse, R10, R40 ;  /* 0x0000000a0c28723c */ /* 0x040fe20000041828 */
[----:B------:R-:W3:Y:S03]  /*b0e0*/  LDSM.16.MT88.4 R8, [R126+0x5800] ;  /* 0x005800007e08783b */ /* 0x000ee60000004200 */
[----:B------:R-:W-:Y:S01]  /*b0f0*/  FADD.FTZ R0, R137, R3 ;  /* 0x0000000389007221 */ /* 0x000fe20000010000 */
[----:B------:R-:W-:Y:S01]  /*b100*/  IADD3 R3, R172, -0x2, RZ ;  /* 0xfffffffeac037810 */ /* 0x000fe20007ffe0ff */
[----:B------:R-:W-:Y:S02]  /*b110*/  FADD.FTZ R2, R28, R2 ;  /* 0x000000021c027221 */ /* 0x000fe40000010000 */
[C---:B-1----:R-:W-:Y:S03]  /*b120*/  HMMA.16816.F32.BF16 R44, R12.reuse, R16, R44 ;  /* 0x000000100c2c723c */ /* 0x042fe6000004182c */
[----:B------:R-:W-:Y:S01]  /*b130*/  ISETP.GE.AND P0, PT, R3, R204, PT ;  /* 0x000000cc0300720c */ /* 0x000fe20003f06270 */
[----:B------:R-:W-:Y:S02]  /*b140*/  FADD.FTZ R0, R30, R0 ;  /* 0x000000001e007221 */ /* 0x000fe40000010000 */
[----:B------:R-:W-:Y:S02]  /*b150*/  FADD.FTZ R2, R29, R2 ;  /* 0x000000021d027221 */ /* 0x000fe40000010000 */
        /* <DEDUP_REMOVED lines=11> */
[C---:B------:R-:W-:Y:S08]  /*b210*/  HMMA.16816.F32.BF16 R64, R12.reuse, R6, R64 ;  /* 0x000000060c40723c */ /* 0x040ff00000041840 */
[C---:B---3--:R-:W-:Y:S08]  /*b220*/  HMMA.16816.F32.BF16 R68, R12.reuse, R8, R68 ;  /* 0x000000080c44723c */ /* 0x048ff00000041844 */
[C---:B------:R-:W-:Y:S08]  /*b230*/  HMMA.16816.F32.BF16 R72, R12.reuse, R10, R72 ;  /* 0x0000000a0c48723c */ /* 0x040ff00000041848 */
[C---:B-1----:R-:W-:Y:S08]  /*b240*/  HMMA.16816.F32.BF16 R76, R12.reuse, R16, R76 ;  /* 0x000000100c4c723c */ /* 0x042ff0000004184c */
[C---:B------:R-:W-:Y:S08]  /*b250*/  HMMA.16816.F32.BF16 R80, R12.reuse, R18, R80 ;  /* 0x000000120c50723c */ /* 0x040ff00000041850 */
[C---:B------:R-:W-:Y:S08]  /*b260*/  HMMA.16816.F32.BF16 R84, R12.reuse, R24, R84 ;  /* 0x000000180c54723c */ /* 0x040ff00000041854 */
[C---:B------:R-:W-:Y:S08]  /*b270*/  HMMA.16816.F32.BF16 R88, R12.reuse, R26, R88 ;  /* 0x0000001a0c58723c */ /* 0x040ff00000041858 */
[C---:B----4-:R-:W-:Y:S08]  /*b280*/  HMMA.16816.F32.BF16 R92, R12.reuse, R20, R92 ;  /* 0x000000140c5c723c */ /* 0x050ff0000004185c */
        /* <DEDUP_REMOVED lines=40> */
.L_x_2655:
[----:B------:R-:W-:-:S05]  /*b510*/  BRA.DIV ~URZ, `(.L_x_2620) ;  /* 0x00003a127f007947 */ /* 0x000fca000b800000 */
[----:B------:R-:W3:Y:S01]  /*b520*/  SHFL.IDX PT, R2, R12, RZ, 0x181f ;  /* 0x00181fff0c027589 */ /* 0x000ee200000e0000 */
[----:B------:R-:W-:Y:S01]  /*b530*/  ISETP.GE.AND P4, PT, R192, c[0x0][0x1d4], PT ;  /* 0x00007500c0007a0c */ /* 0x000fe20003f86270 */
[----:B------:R-:W-:Y:S01]  /*b540*/  IMAD R0, R198, 0x6000, R221 ;  /* 0x00006000c6007824 */ /* 0x000fe200078e02dd */
[----:B------:R-:W-:Y:S02]  /*b550*/  ISETP.GE.AND P1, PT, R201, c[0x0][0x1d4], PT ;  /* 0x00007500c9007a0c */ /* 0x000fe40003f26270 */
[----:B------:R-:W-:Y:S02]  /*b560*/  ISETP.GE.AND P0, PT, R200, c[0x0][0x1d4], PT ;  /* 0x00007500c8007a0c */ /* 0x000fe40003f06270 */
[C---:B---3--:R-:W-:Y:S02]  /*b570*/  IADD3 R8, P5, R2.reuse, R16, RZ ;  /* 0x0000001002087210 */ /* 0x048fe40007fbe0ff */
[----:B------:R-:W-:Y:S03]  /*b580*/  IADD3 R6, P6, R2, R17, RZ ;  /* 0x0000001102067210 */ /* 0x000fe60007fde0ff */
[----:B--2---:R-:W-:Y:S01]  /*b590*/  IMAD.X R9, R4, 0x1, R13, P5 ;  /* 0x0000000104097824 */ /* 0x004fe200028e060d */
[----:B------:R-:W-:Y:S01]  /*b5a0*/  IADD3 R10, P5, R2, R18, RZ ;  /* 0x00000012020a7210 */ /* 0x000fe20007fbe0ff */
[C---:B------:R-:W-:Y:S01]  /*b5b0*/  IMAD.X R7, R4.reuse, 0x1, R14, P6 ;  /* 0x0000000104077824 */ /* 0x040fe200030e060e */
[----:B------:R-:W2:Y:S03]  /*b5c0*/  SHFL.IDX PT, R2, R12, 0x1, 0x181f ;  /* 0x00381f000c027f89 */ /* 0x000ea600000e0000 */
[----:B------:R-:W-:Y:S01]  /*b5d0*/  IMAD.X R11, R4, 0x1, R15, P5 ;  /* 0x00000001040b7824 */ /* 0x000fe200028e060f */
[----:B------:R-:W-:Y:S01]  /*b5e0*/  @!PT LDS RZ, [RZ] ;  /* 0x00000000fffff984 */ /* 0x000fe20000000800 */
[----:B------:R3:W-:Y:S04]  /*b5f0*/  LDGSTS.E.BYPASS.LTC128B.128 [R0], [R8.64], !P4 ;  /* 0x0000000008007fae */ /* 0x0007e8000e101d46 */
[----:B------:R4:W-:Y:S04]  /*b600*/  LDGSTS.E.BYPASS.LTC128B.128 [R0+0x2000], [R6.64], !P1 ;  /* 0x0200000006007fae */ /* 0x0009e8000c901d46 */
[----:B------:R5:W-:Y:S04]  /*b610*/  LDGSTS.E.BYPASS.LTC128B.128 [R0+0x4000], [R10.64], !P0 ;  /* 0x040000000a007fae */ /* 0x000be8000c101d46 */
[----:B------:R1:W2:Y:S01]  /*b620*/  SHFL.IDX PT, R4, R5, 0x1, 0x181f ;  /* 0x00381f0005047f89 */ /* 0x0002a200000e0000 */
[----:B----4-:R-:W-:Y:S02]  /*b630*/  SEL R7, RZ, 0x10, P0 ;  /* 0x00000010ff077807 */ /* 0x010fe40000000000 */
[----:B-1----:R-:W-:Y:S02]  /*b640*/  SEL R5, RZ, 0x10, P4 ;  /* 0x00000010ff057807 */ /* 0x002fe40002000000 */
[----:B-----5:R-:W-:Y:S02]  /*b650*/  SEL R10, RZ, 0x10, P1 ;  /* 0x00000010ff0a7807 */ /* 0x020fe40000800000 */
.L_x_2656:
[----:B--23--:R-:W-:Y:S02]  /*b660*/  IADD3 R8, -R5, 0x10, RZ ;  /* 0x0000001005087810 */ /* 0x00cfe40007ffe1ff */
[----:B------:R-:W-:Y:S02]  /*b670*/  IADD3 R3, -R10, 0x10, RZ ;  /* 0x000000100a037810 */ /* 0x000fe40007ffe1ff */
[----:B------:R-:W-:Y:S02]  /*b680*/  LOP3.LUT R8, R8, 0xf, RZ, 0xc0, !PT ;  /* 0x0000000f08087812 */ /* 0x000fe400078ec0ff */
[----:B------:R-:W-:Y:S02]  /*b690*/  LOP3.LUT R3, R3, 0xf, RZ, 0xc0, !PT ;  /* 0x0000000f03037812 */ /* 0x000fe400078ec0ff */
[----:B------:R-:W-:Y:S02]  /*b6a0*/  IADD3 R9, -R7, 0x10, RZ ;  /* 0x0000001007097810 */ /* 0x000fe40007ffe1ff */
[-C--:B------:R-:W-:Y:S02]  /*b6b0*/  IADD3 R8, P5, P4, R8, R2.reuse, R16 ;  /* 0x0000000208087210 */ /* 0x080fe40007cbe010 */
[----:B------:R-:W-:Y:S02]  /*b6c0*/  ISETP.NE.U32.AND P6, PT, R5, RZ, PT ;  /* 0x000000ff0500720c */ /* 0x000fe40003fc5070 */
[----:B------:R-:W-:Y:S02]  /*b6d0*/  IADD3 R6, P1, P0, R3, R2, R17 ;  /* 0x0000000203067210 */ /* 0x000fe4000783e011 */
[----:B------:R-:W-:Y:S02]  /*b6e0*/  LOP3.LUT R3, R9, 0xf, RZ, 0xc0, !PT ;  /* 0x0000000f09037812 */ /* 0x000fe400078ec0ff */
[-C--:B------:R-:W-:Y:S02]  /*b6f0*/  IADD3.X R9, RZ, R4.reuse, R13, P5, P4 ;  /* 0x00000004ff097210 */ /* 0x080fe40002fe840d */
[----:B------:R-:W-:Y:S02]  /*b700*/  ISETP.NE.U32.AND P5, PT, R10, RZ, PT ;  /* 0x000000ff0a00720c */ /* 0x000fe40003fa5070 */
[----:B------:R-:W-:Y:S02]  /*b710*/  ISETP.NE.U32.AND P4, PT, R7, RZ, PT ;  /* 0x000000ff0700720c */ /* 0x000fe40003f85070 */
[----:B------:R-:W-:Y:S01]  /*b720*/  IADD3.X R7, RZ, R4, R14, P1, P0 ;  /* 0x00000004ff077210 */ /* 0x000fe20000fe040e */
[----:B------:R-:W-:Y:S01]  /*b730*/  @!PT LDS RZ, [RZ] ;  /* 0x00000000fffff984 */ /* 0x000fe20000000800 */
[----:B------:R-:W-:Y:S01]  /*b740*/  @!PT LDS RZ, [RZ] ;  /* 0x00000000fffff984 */ /* 0x000fe20000000800 */
[----:B------:R-:W-:Y:S01]  /*b750*/  @!PT LDS RZ, [RZ] ;  /* 0x00000000fffff984 */ /* 0x000fe20000000800 */
[----:B------:R1:W-:Y:S01]  /*b760*/  LDGSTS.E.BYPASS.LTC128B.128.ZFILL [R0+0x1000], [R8.64], P6 ;  /* 0x0100000008007fae */ /* 0x0003e2000b141d46 */
[----:B------:R-:W-:Y:S04]  /*b770*/  IADD3 R2, P1, P0, R3, R2, R18 ;  /* 0x0000000203027210 */ /* 0x000fe8000783e012 */
[----:B------:R-:W-:Y:S03]  /*b780*/  IADD3.X R3, RZ, R4, R15, P1, P0 ;  /* 0x00000004ff037210 */ /* 0x000fe60000fe040f */
[----:B------:R1:W-:Y:S04]  /*b790*/  LDGSTS.E.BYPASS.LTC128B.128.ZFILL [R0+0x3000], [R6.64], P5 ;  /* 0x0300000006007fae */ /* 0x0003e8000a941d46 */
[----:B------:R1:W-:Y:S02]  /*b7a0*/  LDGSTS.E.BYPASS.LTC128B.128.ZFILL [R0+0x5000], [R2.64], P4 ;  /* 0x0500000002007fae */ /* 0x0003e4000a141d46 */
.L_x_2618:
[----:B------:R-:W-:Y:S05]  /*b7b0*/  BSYNC B0 ;  /* 0x0000000000007941 */ /* 0x000fea0003800000 */
.L_x_2617:
        /* <DEDUP_REMOVED lines=10> */
.L_x_2611:
[----:B------:R-:W-:Y:S05]  /*b860*/  BRA.DIV ~URZ, `(.L_x_2622) ;  /* 0x000039127f007947 */ /* 0x000fea000b800000 */
[----:B------:R1:W2:Y:S02]  /*b870*/  SHFL.BFLY PT, R0, R202, 0x2, 0x1f ;  /* 0x0c401f00ca007f89 */ /* 0x0002a400000e0000 */
.L_x_2657:
[----:B--2---:R-:W-:Y:S01]  /*b880*/  FADD.FTZ R0, R0, R202 ;  /* 0x000000ca00007221 */ /* 0x004fe20000010000 */
[----:B------:R-:W-:Y:S05]  /*b890*/  BRA.DIV ~URZ, `(.L_x_2623) ;  /* 0x000039427f007947 */ /* 0x000fea000b800000 */
[----:B------:R-:W2:Y:S04]  /*b8a0*/  SHFL.BFLY PT, R4, R203, 0x2, 0x1f ;  /* 0x0c401f00cb047f89 */ /* 0x000ea800000e0000 */
[----:B------:R-:W3:Y:S01]  /*b8b0*/  SHFL.BFLY PT, R2, R0, 0x1, 0x1f ;  /* 0x0c201f0000027f89 */ /* 0x000ee200000e0000 */
[----:B--2---:R-:W-:-:S02]  /*b8c0*/  FADD.FTZ R4, R4, R203 ;  /* 0x000000cb04047221 */ /* 0x004fc40000010000 */
[----:B---3--:R-:W-:-:S03]  /*b8d0*/  FADD.FTZ R0, R0, R2 ;  /* 0x0000000200007221 */ /* 0x008fc60000010000 */
[----:B------:R2:W3:Y:S04]  /*b8e0*/  SHFL.BFLY PT, R3, R4, 0x1, 0x1f ;  /* 0x0c201f0004037f89 */ /* 0x0004e800000e0000 */
.L_x_2658:
        /* <DEDUP_REMOVED lines=62> */
[----:B--2---:R-:W-:Y:S02]  /*bcd0*/  FMUL.FTZ R130, R0, R130 ;  /* 0x0000008200827220 */ /* 0x004fe40000410000 */
        /* <DEDUP_REMOVED lines=54> */
.L_x_2576:
        /* <DEDUP_REMOVED lines=17> */
.L_x_2625:
[----:B------:R-:W-:Y:S05]  /*c150*/  BSYNC B0 ;  /* 0x0000000000007941 */ /* 0x000fea0003800000 */
.L_x_2624:
        /* <DEDUP_REMOVED lines=15> */
[----:B-1---5:R-:W-:Y:S05]  /*c250*/  CALL.REL.NOINC `($__internal_43_$__cuda_sm70_shflsync_idx_p) ;  /* 0x0000314000007944 */ /* 0x022fea0003c00000 */
.L_x_2628:
[----:B------:R-:W2:Y:S01]  /*c260*/  LDL R6, [R1+0x4] ;  /* 0x0000040001067983 */ /* 0x000ea20000100800 */
[----:B------:R-:W-:Y:S01]  /*c270*/  IMAD.MOV.U32 R5, RZ, RZ, 0x1 ;  /* 0x00000001ff057424 */ /* 0x000fe200078e00ff */
[----:B------:R-:W-:Y:S01]  /*c280*/  SHF.R.S32.HI R0, RZ, 0x1f, R234 ;  /* 0x0000001fff007819 */ /* 0x000fe200000114ea */
[----:B------:R-:W-:Y:S01]  /*c290*/  IMAD.WIDE.U32 R2, R234, c[0x0][0x4d0], RZ ;  /* 0x00013400ea027a25 */ /* 0x000fe200078e00ff */
[----:B------:R-:W3:Y:S02]  /*c2a0*/  LDL R20, [R1+0xc] ;  /* 0x00000c0001147983 */ /* 0x000ee40000100800 */
[----:B------:R-:W-:Y:S01]  /*c2b0*/  ISETP.NE.AND P1, PT, R5, c[0x0][0x4e8], PT ;  /* 0x00013a0005007a0c */ /* 0x000fe20003f25270 */
[C---:B------:R-:W-:Y:S02]  /*c2c0*/  IMAD R4, R0.reuse, c[0x0][0x4d0], RZ ;  /* 0x0001340000047a24 */ /* 0x040fe400078e02ff */
[----:B------:R-:W-:Y:S01]  /*c2d0*/  IMAD R5, R0, c[0x0][0x438], RZ ;  /* 0x00010e0000057a24 */ /* 0x000fe200078e02ff */
[----:B------:R-:W-:Y:S01]  /*c2e0*/  SHF.R.S32.HI R0, RZ, 0x1f, R233 ;  /* 0x0000001fff007819 */ /* 0x000fe200000114e9 */
[----:B------:R-:W-:-:S02]  /*c2f0*/  IMAD R4, R234, c[0x0][0x4d4], R4 ;  /* 0x00013500ea047a24 */ /* 0x000fc400078e0204 */
[----:B------:R-:W-:Y:S02]  /*c300*/  IMAD R8, R234, c[0x0][0x43c], R5 ;  /* 0x00010f00ea087a24 */ /* 0x000fe400078e0205 */
[----:B------:R-:W-:Y:S02]  /*c310*/  IMAD.IADD R3, R3, 0x1, R4 ;  /* 0x0000000103037824 */ /* 0x000fe400078e0204 */
[----:B------:R-:W-:Y:S02]  /*c320*/  IMAD R9, R0, c[0x0][0x4d8], RZ ;  /* 0x0001360000097a24 */ /* 0x000fe400078e02ff */
[----:B------:R-:W-:Y:S01]  /*c330*/  IMAD.WIDE.U32 R4, R234, c[0x0][0x438], RZ ;  /* 0x00010e00ea047a25 */ /* 0x000fe200078e00ff */
[----:B------:R-:W4:Y:S03]  /*c340*/  S2R R21, SR_TID.X ;  /* 0x0000000000157919 */ /* 0x000f260000002100 */
[----:B------:R-:W-:-:S02]  /*c350*/  IMAD R9, R233, c[0x0][0x4dc], R9 ;  /* 0x00013700e9097a24 */ /* 0x000fc400078e0209 */
[----:B------:R-:W-:Y:S01]  /*c360*/  IMAD.WIDE.U32 R2, R233, c[0x0][0x4d8], R2 ;  /* 0x00013600e9027a25 */ /* 0x000fe200078e0002 */
[----:B------:R-:W-:-:S03]  /*c370*/  SHF.R.S32.HI R11, RZ, 0x1f, R236 ;  /* 0x0000001fff0b7819 */ /* 0x000fc600000114ec */
[----:B------:R-:W-:Y:S02]  /*c380*/  IMAD.IADD R5, R5, 0x1, R8 ;  /* 0x0000000105057824 */ /* 0x000fe400078e0208 */
[----:B------:R-:W-:Y:S02]  /*c390*/  IMAD.IADD R3, R3, 0x1, R9 ;  /* 0x0000000103037824 */ /* 0x000fe400078e0209 */
[----:B------:R-:W-:-:S04]  /*c3a0*/  IMAD.WIDE.U32 R8, R233, c[0x0][0x440], R4 ;  /* 0x00011000e9087a25 */ /* 0x000fc800078e0004 */
[----:B------:R-:W-:Y:S02]  /*c3b0*/  IMAD R12, R11, c[0x0][0x4e0], RZ ;  /* 0x000138000b0c7a24 */ /* 0x000fe400078e02ff */
[----:B------:R-:W-:-:S04]  /*c3c0*/  IMAD.WIDE.U32 R4, R236, c[0x0][0x4e0], R2 ;  /* 0x00013800ec047a25 */ /* 0x000fc800078e0002 */
[----:B------:R-:W-:Y:S02]  /*c3d0*/  IMAD R12, R236, c[0x0][0x4e4], R12 ;  /* 0x00013900ec0c7a24 */ /* 0x000fe400078e020c */
[----:B------:R-:W-:-:S04]  /*c3e0*/  IMAD R0, R0, c[0x0][0x440], RZ ;  /* 0x0001100000007a24 */ /* 0x000fc800078e02ff */
[----:B------:R-:W-:Y:S01]  /*c3f0*/  IMAD R15, R233, c[0x0][0x444], R0 ;  /* 0x00011100e90f7a24 */ /* 0x000fe200078e0200 */
[----:B----4-:R-:W-:Y:S01]  /*c400*/  SHF.R.S32.HI R19, RZ, 0x1f, R21 ;  /* 0x0000001fff137819 */ /* 0x010fe20000011415 */
[----:B------:R-:W-:Y:S02]  /*c410*/  IMAD R11, R11, c[0x0][0x448], RZ ;  /* 0x000112000b0b7a24 */ /* 0x000fe400078e02ff */
[----:B------:R-:W-:Y:S01]  /*c420*/  IMAD.IADD R3, R9, 0x1, R15 ;  /* 0x0000000109037824 */ /* 0x000fe200078e020f */
[----:B------:R-:W-:Y:S01]  /*c430*/  LEA.HI R19, R19, R21, RZ, 0x5 ;  /* 0x0000001513137211 */ /* 0x000fe200078f28ff */
[----:B------:R-:W-:-:S03]  /*c440*/  IMAD R11, R236, c[0x0][0x44c], R11 ;  /* 0x00011300ec0b7a24 */ /* 0x000fc600078e020b */
        /* <DEDUP_REMOVED lines=25> */
[----:B------:R-:W-:Y:S02]  /*c5e0*/  SHF.R.S32.HI R28, RZ, 0x1f, R28 ;  /* 0x0000001fff1c7819 */ /* 0x000fe4000001141c */
[----:B------:R-:W-:-:S02]  /*c5f0*/  IADD3 R29, R222, 0x50, RZ ;  /* 0x00000050de1d7810 */ /* 0x000fc40007ffe0ff */
[----:B------:R-:W-:Y:S02]  /*c600*/  SHF.R.S32.HI R30, RZ, 0x1f, R30 ;  /* 0x0000001fff1e7819 */ /* 0x000fe4000001141e */
[C---:B------:R-:W-:Y:S02]  /*c610*/  IADD3 R31, R222.reuse, 0x48, RZ ;  /* 0x00000048de1f7810 */ /* 0x040fe40007ffe0ff */
        /* <DEDUP_REMOVED lines=16> */
[----:B------:R-:W-:Y:S01]  /*c720*/  SHF.R.S32.HI R144, RZ, 0x1f, R144 ;  /* 0x0000001fff907819 */ /* 0x000fe20000011490 */
[----:B--2---:R-:W-:-:S04]  /*c730*/  IMAD.IADD R7, R6, 0x1, R238 ;  /* 0x0000000106077824 */ /* 0x004fc800078e02ee */
[----:B------:R-:W-:-:S04]  /*c740*/  @P1 IMAD.HI.U32 R10, R7, c[0x0][0x4ec], RZ ;  /* 0x00013b00070a1a27 */ /* 0x000fc800078e00ff */
[----:B------:R-:W-:Y:S01]  /*c750*/  IMAD.MOV.U32 R6, RZ, RZ, R7 ;  /* 0x000000ffff067224 */ /* 0x000fe200078e0007 */
[----:B------:R-:W-:-:S05]  /*c760*/  @P1 SHF.R.U32.HI R6, RZ, c[0x0][0x4f0], R10 ;  /* 0x00013c00ff061a19 */ /* 0x000fca000001160a */
[----:B------:R-:W-:-:S04]  /*c770*/  IMAD.MOV R10, RZ, RZ, -R6 ;  /* 0x000000ffff0a7224 */ /* 0x000fc800078e0a06 */
[----:B------:R-:W-:Y:S01]  /*c780*/  IMAD R10, R10, c[0x0][0x4e8], R7 ;  /* 0x00013a000a0a7a24 */ /* 0x000fe200078e0207 */
[----:B------:R-:W-:Y:S02]  /*c790*/  SHF.R.S32.HI R13, RZ, 0x1f, R6 ;  /* 0x0000001fff0d7819 */ /* 0x000fe40000011406 */
[----:B------:R-:W-:Y:S02]  /*c7a0*/  IADD3 R4, P0, R6, R4, RZ ;  /* 0x0000000406047210 */ /* 0x000fe40007f1e0ff */
[----:B------:R-:W-:Y:S01]  /*c7b0*/  SHF.R.S32.HI R14, RZ, 0x1f, R10 ;  /* 0x0000001fff0e7819 */ /* 0x000fe2000001140a */
[----:B------:R-:W-:Y:S01]  /*c7c0*/  @P1 IMAD.HI.U32 R2, R7, c[0x0][0x4ec], RZ ;  /* 0x00013b0007021a27 */ /* 0x000fe200078e00ff */
[----:B------:R-:W-:-:S03]  /*c7d0*/  IADD3.X R5, R13, R5, R12, P0, !PT ;  /* 0x000000050d057210 */ /* 0x000fc600007fe40c */
[----:B------:R-:W-:Y:S02]  /*c7e0*/  IMAD R6, R14, c[0x0][0x4c8], RZ ;  /* 0x000132000e067a24 */ /* 0x000fe400078e02ff */
[----:B------:R-:W-:Y:S01]  /*c7f0*/  IMAD.MOV.U32 R0, RZ, RZ, R7 ;  /* 0x000000ffff007224 */ /* 0x000fe200078e0007 */
[----:B------:R-:W-:Y:S01]  /*c800*/  @P1 SHF.R.U32.HI R0, RZ, c[0x0][0x4f0], R2 ;  /* 0x00013c00ff001a19 */ /* 0x000fe20000011602 */
[C---:B------:R-:W-:Y:S02]  /*c810*/  IMAD R6, R10.reuse, c[0x0][0x4cc], R6 ;  /* 0x000133000a067a24 */ /* 0x040fe400078e0206 */
[----:B------:R-:W-:Y:S01]  /*c820*/  IMAD.WIDE.U32 R4, R10, c[0x0][0x4c8], R4 ;  /* 0x000132000a047a25 */ /* 0x000fe200078e0004 */
[----:B------:R-:W-:-:S03]  /*c830*/  SHF.R.S32.HI R10, RZ, 0x1f, R0 ;  /* 0x0000001fff0a7819 */ /* 0x000fc60000011400 */
[----:B------:R-:W-:Y:S02]  /*c840*/  IMAD.MOV.U32 R2, RZ, RZ, R8 ;  /* 0x000000ffff027224 */ /* 0x000fe400078e0008 */
[----:B------:R-:W-:Y:S02]  /*c850*/  IMAD.MOV R8, RZ, RZ, -R0 ;  /* 0x000000ffff087224 */ /* 0x000fe400078e0a00 */
[----:B------:R-:W-:Y:S01]  /*c860*/  IMAD.IADD R9, R5, 0x1, R6 ;  /* 0x0000000105097824 */ /* 0x000fe200078e0206 */
[----:B------:R-:W-:Y:S01]  /*c870*/  LEA R6, P0, R4, c[0x0][0x4a8], 0x2 ;  /* 0x00012a0004067a11 */ /* 0x000fe200078010ff */
[----:B------:R-:W-:-:S04]  /*c880*/  IMAD.WIDE.U32 R2, R236, c[0x0][0x448], R2 ;  /* 0x00011200ec027a25 */ /* 0x000fc800078e0002 */
[----:B------:R-:W-:Y:S01]  /*c890*/  IMAD R8, R8, c[0x0][0x4e8], R7 ;  /* 0x00013a0008087a24 */ /* 0x000fe200078e0207 */
[----:B------:R-:W-:Y:S01]  /*c8a0*/  LEA.HI.X R7, R4, c[0x0][0x4ac], R9, 0x2, P0 ;  /* 0x00012b0004077a11 */ /* 0x000fe200000f1409 */
[----:B------:R-:W-:Y:S02]  /*c8b0*/  IMAD R5, R10, c[0x0][0x430], RZ ;  /* 0x00010c000a057a24 */ /* 0x000fe400078e02ff */
[----:B------:R-:W-:Y:S01]  /*c8c0*/  IMAD.IADD R3, R3, 0x1, R11 ;  /* 0x0000000103037824 */ /* 0x000fe200078e020b */
[----:B------:R-:W-:Y:S01]  /*c8d0*/  SHFL.IDX PT, R4, R6, RZ, 0x1c1f ;  /* 0x001c1fff06047589 */ /* 0x000fe200000e0000 */
[C---:B------:R-:W-:Y:S01]  /*c8e0*/  IMAD R10, R0.reuse, c[0x0][0x434], R5 ;  /* 0x00010d00000a7a24 */ /* 0x040fe200078e0205 */
[----:B------:R-:W-:Y:S02]  /*c8f0*/  SHF.R.S32.HI R9, RZ, 0x1f, R8 ;  /* 0x0000001fff097819 */ /* 0x000fe40000011408 */
[----:B------:R-:W2:Y:S01]  /*c900*/  SHFL.IDX PT, R5, R7, RZ, 0x1c1f ;  /* 0x001c1fff07057589 */ /* 0x000ea200000e0000 */
[----:B------:R-:W-:-:S03]  /*c910*/  IMAD.WIDE.U32 R2, R0, c[0x0][0x430], R2 ;  /* 0x00010c0000027a25 */ /* 0x000fc600078e0002 */
[----:B------:R-:W-:Y:S01]  /*c920*/  SHFL.IDX PT, R6, R6, 0x1, 0x1c1f ;  /* 0x003c1f0006067f89 */ /* 0x000fe200000e0000 */
[----:B---3--:R-:W-:-:S03]  /*c930*/  IMAD.IADD R0, R20, 0x1, R238 ;  /* 0x0000000114007824 */ /* 0x008fc600078e02ee */
        /* <DEDUP_REMOVED lines=10> */
[----:B--2---:R2:W-:Y:S01]  /*c9e0*/  @!P2 ST.E [R4.64], R17 ;  /* 0x000000110400a985 */ /* 0x0045e2000c101906 */
        /* <DEDUP_REMOVED lines=17> */
[----:B--234-:R-:W-:Y:S02]  /*cb00*/  @!P5 IMAD.WIDE R6, R222, 0x4, R2 ;  /* 0x00000004de06d825 */ /* 0x01cfe400078e0202 */
[----:B------:R-:W-:-:S03]  /*cb10*/  @!P1 LEA R4, P3, R143, R2, 0x2 ;  /* 0x000000028f049211 */ /* 0x000fc600078610ff */
[----:B------:R2:W-:Y:S01]  /*cb20*/  @!P5 ST.E.64 [R6.64], R128 ;  /* 0x000000800600d985 */ /* 0x0005e2000c101b06 */
[----:B------:R-:W-:Y:S02]  /*cb30*/  @!P1 LEA.HI.X R5, R143, R3, R144, 0x2, P3 ;  /* 0x000000038f059211 */ /* 0x000fe400018f1490 */
[----:B------:R-:W-:-:S03]  /*cb40*/  ISETP.GE.AND P5, PT, R137, c[0x0][0x3c8], PT ;  /* 0x0000f20089007a0c */ /* 0x000fc60003fa6270 */
[----:B------:R3:W-:Y:S01]  /*cb50*/  @!P1 ST.E.64 [R4.64], R132 ;  /* 0x0000008404009985 */ /* 0x0007e2000c101b06 */
[----:B------:R-:W-:Y:S02]  /*cb60*/  ISETP.GE.AND P1, PT, R127, c[0x0][0x3c8], PT ;  /* 0x0000f2007f007a0c */ /* 0x000fe40003f26270 */
[----:B--2---:R-:W-:-:S04]  /*cb70*/  @!P4 LEA R6, P3, R141, R2, 0x2 ;  /* 0x000000028d06c211 */ /* 0x004fc800078610ff */
[----:B------:R-:W-:Y:S02]  /*cb80*/  @!P4 LEA.HI.X R7, R141, R3, R142, 0x2, P3 ;  /* 0x000000038d07c211 */ /* 0x000fe400018f148e */
[----:B---3--:R-:W-:-:S03]  /*cb90*/  @!P2 LEA R4, P3, R139, R2, 0x2 ;  /* 0x000000028b04a211 */ /* 0x008fc600078610ff */
        /* <DEDUP_REMOVED lines=60> */
[----:B--2---:R-:W-:-:S04]  /*cf60*/  @!P3 LEA R6, P4, R246, R2, 0x2 ;  /* 0x00000002f606b211 */ /* 0x004fc800078810ff */
        /* <DEDUP_REMOVED lines=11> */
[----:B--2---:R-:W-:-:S04]  /*d020*/  @!P4 LEA R6, P1, R243, R2, 0x2 ;  /* 0x00000002f306c211 */ /* 0x004fc800078210ff */
        /* <DEDUP_REMOVED lines=8> */
.L_x_2630:
[----:B------:R-:W-:Y:S05]  /*d0b0*/  BSYNC B0 ;  /* 0x0000000000007941 */ /* 0x000fea0003800000 */
.L_x_2629:
[----:B----4-:R4:W1:Y:S04]  /*d0c0*/  SHFL.IDX PT, R3, R10, 0x1, 0x1c1f ;  /* 0x003c1f000a037f89 */ /* 0x01086800000e0000 */
[----:B---3--:R4:W3:Y:S01]  /*d0d0*/  SHFL.IDX PT, R2, R11, 0x1, 0x1c1f ;  /* 0x003c1f000b027f89 */ /* 0x0088e200000e0000 */
[----:B------:R-:W-:Y:S05]  /*d0e0*/  @P0 BRA `(.L_x_2631) ;  /* 0x0000089000000947 */ /* 0x000fea0003800000 */
[----:B------:R-:W-:Y:S02]  /*d0f0*/  ISETP.GE.AND P1, PT, R222, c[0x0][0x3c8], PT ;  /* 0x0000f200de007a0c */ /* 0x000fe40003f26270 */
[----:B------:R-:W-:Y:S02]  /*d100*/  ISETP.GE.AND P2, PT, R143, c[0x0][0x3c8], PT ;  /* 0x0000f2008f007a0c */ /* 0x000fe40003f46270 */
[----:B------:R-:W-:Y:S02]  /*d110*/  ISETP.GE.AND P3, PT, R141, c[0x0][0x3c8], PT ;  /* 0x0000f2008d007a0c */ /* 0x000fe40003f66270 */
[----:B------:R-:W-:-:S07]  /*d120*/  ISETP.GE.AND P0, PT, R139, c[0x0][0x3c8], PT ;  /* 0x0000f2008b007a0c */ /* 0x000fce0003f06270 */
[----:B-123--:R-:W-:Y:S02]  /*d130*/  @!P1 IMAD.WIDE R6, R222, 0x4, R2 ;  /* 0x00000004de069825 */ /* 0x00efe400078e0202 */
        /* <DEDUP_REMOVED lines=8> */
[----:B--2---:R-:W-:-:S03]  /*d1c0*/  @!P0 LEA R4, P5, R139, R2, 0x2 ;  /* 0x000000028b048211 */ /* 0x004fc600078a10ff */
        /* <DEDUP_REMOVED lines=32> */
[CC--:B--2---:R-:W-:Y:S01]  /*d3d0*/  @!P0 LEA R4, P5, R27.reuse, R2.reuse, 0x2 ;  /* 0x000000021b048211 */ /* 0x0c4fe200078a10ff */
        /* <DEDUP_REMOVED lines=11> */
[CC--:B--2---:R-:W-:Y:S01]  /*d490*/  @!P4 LEA R4, P5, R250.reuse, R2.reuse, 0x2 ;  /* 0x00000002fa04c211 */ /* 0x0c4fe200078a10ff */
[----:B------:R1:W-:Y:S03]  /*d4a0*/  @!P2 ST.E.64 [R6.64], R58 ;  /* 0x0000003a0600a985 */ /* 0x0003e6000c101b06 */
[----:B------:R-:W-:Y:S02]  /*d4b0*/  @!P4 LEA.HI.X R5, R250, R3, R24, 0x2, P5 ;  /* 0x00000003fa05c211 */ /* 0x000fe400028f1418 */
[----:B---3--:R-:W-:-:S03]  /*d4c0*/  @!P3 LEA R8, P2, R249, R2, 0x2 ;  /* 0x00000002f908b211 */ /* 0x008fc600078410ff */
        /* <DEDUP_REMOVED lines=35> */
.L_x_2627:
[----:B------:R-:W2:Y:S02]  /*d700*/  S2R R3, SR_TID.X ;  /* 0x0000000000037919 */ /* 0x000ea40000002100 */
[----:B--2---:R-:W-:-:S13]  /*d710*/  ISETP.GT.AND P0, PT, R3, 0x7f, PT ;  /* 0x0000007f0300780c */ /* 0x004fda0003f04270 */
        /* <DEDUP_REMOVED lines=38> */
.L_x_2631:
[----:B------:R-:W-:Y:S05]  /*d980*/  BSYNC B1 ;  /* 0x0000000000017941 */ /* 0x000fea0003800000 */
.L_x_2626:
[----:B--2---:R-:W2:Y:S02]  /*d990*/  LDL R0, [R1+0x8] ;  /* 0x0000080001007983 */ /* 0x004ea40000100800 */
[----:B--2---:R-:W-:-:S13]  /*d9a0*/  ISETP.NE.AND P0, PT, R0, RZ, PT ;  /* 0x000000ff0000720c */ /* 0x004fda0003f05270 */
[----:B------:R-:W-:Y:S01]  /*d9b0*/  @P0 WARPSYNC 0xffffffff ;  /* 0xffffffff00000948 */ /* 0x000fe20003800000 */
[----:B------:R-:W-:Y:S06]  /*d9c0*/  @P0 BAR.SYNC.DEFER_BLOCKING 0x5, 0x100 ;  /* 0x0144000000000b1d */ /* 0x000fec0000010000 */
[----:B------:R-:W2:Y:S04]  /*d9d0*/  @P0 LDS R240, [0x24100] ;  /* 0x02410000fff00984 */ /* 0x000ea80000000800 */
[----:B------:R-:W-:Y:S06]  /*d9e0*/  @P0 BAR.ARV 0x4, 0x100 ;  /* 0x0104000000000b1d */ /* 0x000fec0000002000 */
[----:B------:R-:W-:Y:S05]  /*d9f0*/  @P0 BRA `(.L_x_2632) ;  /* 0x0000007000000947 */ /* 0x000fea0003800000 */
[----:B------:R-:W-:Y:S05]  /*da00*/  BRA.DIV ~URZ, `(.L_x_2633) ;  /* 0x000018d27f007947 */ /* 0x000fea000b800000 */
[----:B------:R4:W3:Y:S02]  /*da10*/  SHFL.IDX PT, R0, R18, RZ, 0x1f ;  /* 0x00001fff12007589 */ /* 0x0008e400000e0000 */
.L_x_2659:
[----:B------:R-:W-:Y:S01]  /*da20*/  WARPSYNC 0xffffffff ;  /* 0xffffffff00007948 */ /* 0x000fe20003800000 */
[----:B------:R-:W-:Y:S01]  /*da30*/  BAR.SYNC.DEFER_BLOCKING 0x4, 0x100 ;  /* 0x0104000000007b1d */ /* 0x000fe20000010000 */
[----:B--23--:R-:W-:-:S05]  /*da40*/  MOV R240, R0 ;  /* 0x0000000000f07202 */ /* 0x00cfca0000000f00 */
[----:B------:R2:W-:Y:S04]  /*da50*/  @!P6 STS [0x24100], R18 ;  /* 0x02410012ff00e388 */ /* 0x0005e80000000800 */
[----:B------:R-:W-:Y:S06]  /*da60*/  BAR.ARV 0x5, 0x100 ;  /* 0x0144000000007b1d */ /* 0x000fec0000002000 */
.L_x_2632:
[----:B--2---:R-:W-:-:S13]  /*da70*/  ISETP.GE.AND P0, PT, R240, c[0x0][0x538], PT ;  /* 0x00014e00f0007a0c */ /* 0x004fda0003f06270 */
[----:B-1-345:R-:W-:Y:S01]  /*da80*/  @P0 CALL.REL.NOINC `(.L_x_2634) ;  /* 0x0000001000000944 */ /* 0x03afe20003c00000 */
[----:B------:R-:W-:Y:S05]  /*da90*/  BRA `(.L_x_2635) ;  /* 0xffff2ed000007947 */ /* 0x000fea000383ffff */
.L_x_2634:
[----:B------:R-:W-:Y:S05]  /*daa0*/  EXIT ;  /* 0x000000000000794d */ /* 0x000fea0003800000 */
.L_x_2577:
[----:B------:R-:W-:Y:S01]  /*dab0*/  IMAD.MOV.U32 R30, RZ, RZ, R9 ;  /* 0x000000ffff1e7224 */ /* 0x000fe200078e0009 */
[----:B------:R-:W-:Y:S01]  /*dac0*/  MOV R29, RZ ;  /* 0x000000ff001d7202 */ /* 0x000fe20000000f00 */
[----:B------:R-:W-:Y:S01]  /*dad0*/  IMAD.MOV.U32 R3, RZ, RZ, 0x181f ;  /* 0x0000181fff037424 */ /* 0x000fe200078e00ff */
[----:B------:R-:W-:Y:S02]  /*dae0*/  MOV R2, 0xdb00 ;  /* 0x0000db0000027802 */ /* 0x000fe40000000f00 */
[----:B-----5:R-:W-:Y:S05]  /*daf0*/  CALL.REL.NOINC `($__internal_43_$__cuda_sm70_shflsync_idx_p) ;  /* 0x000018a000007944 */ /* 0x020fea0003c00000 */
[----:B------:R-:W-:Y:S01]  /*db00*/  MOV R8, R29 ;  /* 0x0000001d00087202 */ /* 0x000fe20000000f00 */
[----:B------:R-:W-:Y:S05]  /*db10*/  BRA `(.L_x_2636) ;  /* 0xffff3ad000007947 */ /* 0x000fea000383ffff */
.L_x_2578:
[----:B------:R-:W-:Y:S01]  /*db20*/  IMAD.MOV.U32 R30, RZ, RZ, R11 ;  /* 0x000000ffff1e7224 */ /* 0x000fe200078e000b */
[----:B------:R-:W-:Y:S01]  /*db30*/  MOV R29, RZ ;  /* 0x000000ff001d7202 */ /* 0x000fe20000000f00 */
[----:B------:R-:W-:Y:S01]  /*db40*/  IMAD.MOV.U32 R3, RZ, RZ, 0x181f ;  /* 0x0000181fff037424 */ /* 0x000fe200078e00ff */
[----:B------:R-:W-:Y:S02]  /*db50*/  MOV R2, 0xdb70 ;  /* 0x0000db7000027802 */ /* 0x000fe40000000f00 */
[----:B-12--5:R-:W-:Y:S05]  /*db60*/  CALL.REL.NOINC `($__internal_43_$__cuda_sm70_shflsync_idx_p) ;  /* 0x0000183000007944 */ /* 0x026fea0003c00000 */
[----:B------:R-:W-:Y:S01]  /*db70*/  MOV R0, R29 ;  /* 0x0000001d00007202 */ /* 0x000fe20000000f00 */
[----:B------:R-:W-:Y:S05]  /*db80*/  BRA `(.L_x_2637) ;  /* 0xffff3a8000007947 */ /* 0x000fea000383ffff */
.L_x_2581:
[----:B------:R-:W-:Y:S01]  /*db90*/  IMAD.MOV.U32 R30, RZ, RZ, R9 ;  /* 0x000000ffff1e7224 */ /* 0x000fe200078e0009 */
[----:B------:R-:W-:Y:S01]  /*dba0*/  MOV R29, 0x1 ;  /* 0x00000001001d7802 */ /* 0x000fe20000000f00 */
[----:B--2---:R-:W-:Y:S01]  /*dbb0*/  IMAD.MOV.U32 R3, RZ, RZ, 0x181f ;  /* 0x0000181fff037424 */ /* 0x004fe200078e00ff */
[----:B------:R-:W-:-:S02]  /*dbc0*/  MOV R2, 0xdbe0 ;  /* 0x0000dbe000027802 */ /* 0x000fc40000000f00 */
[----:B-1-345:R-:W-:Y:S05]  /*dbd0*/  CALL.REL.NOINC `($__internal_43_$__cuda_sm70_shflsync_idx_p) ;  /* 0x000017c000007944 */ /* 0x03afea0003c00000 */
[----:B------:R-:W-:Y:S01]  /*dbe0*/  IMAD.MOV.U32 R8, RZ, RZ, R29 ;  /* 0x000000ffff087224 */ /* 0x000fe200078e001d */
[----:B------:R-:W-:Y:S01]  /*dbf0*/  MOV R29, 0x1 ;  /* 0x00000001001d7802 */ /* 0x000fe20000000f00 */
[----:B------:R-:W-:Y:S01]  /*dc00*/  IMAD.MOV.U32 R30, RZ, RZ, R11 ;  /* 0x000000ffff1e7224 */ /* 0x000fe200078e000b */
[----:B------:R-:W-:-:S02]  /*dc10*/  MOV R3, 0x181f ;  /* 0x0000181f00037802 */ /* 0x000fc40000000f00 */
[----:B------:R-:W-:Y:S02]  /*dc20*/  MOV R2, 0xdc40 ;  /* 0x0000dc4000027802 */ /* 0x000fe40000000f00 */
[----:B------:R-:W-:Y:S05]  /*dc30*/  CALL.REL.NOINC `($__internal_43_$__cuda_sm70_shflsync_idx_p) ;  /* 0x0000176000007944 */ /* 0x000fea0003c00000 */
[----:B------:R-:W-:Y:S01]  /*dc40*/  MOV R0, R29 ;  /* 0x0000001d00007202 */ /* 0x000fe20000000f00 */
[----:B------:R-:W-:Y:S05]  /*dc50*/  BRA `(.L_x_2638) ;  /* 0xffff3b4000007947 */ /* 0x000fea000383ffff */
.L_x_2584:
[----:B------:R-:W-:Y:S01]  /*dc60*/  IMAD.MOV.U32 R30, RZ, RZ, R9 ;  /* 0x000000ffff1e7224 */ /* 0x000fe200078e0009 */
[----:B------:R-:W-:Y:S01]  /*dc70*/  MOV R29, 0x2 ;  /* 0x00000002001d7802 */ /* 0x000fe20000000f00 */
[----:B-1----:R-:W-:Y:S01]  /*dc80*/  IMAD.MOV.U32 R3, RZ, RZ, 0x181f ;  /* 0x0000181fff037424 */ /* 0x002fe200078e00ff */
[----:B------:R-:W-:Y:S02]  /*dc90*/  MOV R2, 0xdcb0 ;  /* 0x0000dcb000027802 */ /* 0x000fe40000000f00 */
[----:B--2345:R-:W-:Y:S05]  /*dca0*/  CALL.REL.NOINC `($__internal_43_$__cuda_sm70_shflsync_idx_p) ;  /* 0x000016f000007944 */ /* 0x03cfea0003c00000 */
[----:B------:R-:W-:Y:S01]  /*dcb0*/  MOV R8, R29 ;  /* 0x0000001d00087202 */ /* 0x000fe20000000f00 */
[----:B------:R-:W-:Y:S05]  /*dcc0*/  BRA `(.L_x_2639) ;  /* 0xffff3c3000007947 */ /* 0x000fea000383ffff */
.L_x_2585:
[----:B------:R-:W-:Y:S01]  /*dcd0*/  IMAD.MOV.U32 R30, RZ, RZ, R11 ;  /* 0x000000ffff1e7224 */ /* 0x000fe200078e000b */
[----:B------:R-:W-:Y:S01]  /*dce0*/  MOV R29, 0x2 ;  /* 0x00000002001d7802 */ /* 0x000fe20000000f00 */
[----:B------:R-:W-:Y:S01]  /*dcf0*/  IMAD.MOV.U32 R3, RZ, RZ, 0x181f ;  /* 0x0000181fff037424 */ /* 0x000fe200078e00ff */
[----:B------:R-:W-:Y:S02]  /*dd00*/  MOV R2, 0xdd20 ;  /* 0x0000dd2000027802 */ /* 0x000fe40000000f00 */
[----:B-12345:R-:W-:Y:S05]  /*dd10*/  CALL.REL.NOINC `($__internal_43_$__cuda_sm70_shflsync_idx_p) ;  /* 0x0000168000007944 */ /* 0x03efea0003c00000 */
[----:B------:R-:W-:Y:S01]  /*dd20*/  MOV R0, R29 ;  /* 0x0000001d00007202 */ /* 0x000fe20000000f00 */
[----:B------:R-:W-:Y:S05]  /*dd30*/  BRA `(.L_x_2640) ;  /* 0xffff3be000007947 */ /* 0x000fea000383ffff */
.L_x_2588:
[----:B------:R-:W-:Y:S01]  /*dd40*/  IMAD.MOV.U32 R30, RZ, RZ, R9 ;  /* 0x000000ffff1e7224 */ /* 0x000fe200078e0009 */
[----:B------:R-:W-:Y:S01]  /*dd50*/  MOV R29, 0x3 ;  /* 0x00000003001d7802 */ /* 0x000fe20000000f00 */
[----:B-1----:R-:W-:Y:S01]  /*dd60*/  IMAD.MOV.U32 R3, RZ, RZ, 0x181f ;  /* 0x0000181fff037424 */ /* 0x002fe200078e00ff */
[----:B------:R-:W-:-:S02]  /*dd70*/  MOV R2, 0xdd90 ;  /* 0x0000dd9000027802 */ /* 0x000fc40000000f00 */
[----:B--2345:R-:W-:Y:S05]  /*dd80*/  CALL.REL.NOINC `($__internal_43_$__cuda_sm70_shflsync_idx_p) ;  /* 0x0000161000007944 */ /* 0x03cfea0003c00000 */
        /* <DEDUP_REMOVED lines=8> */
.L_x_2591:
[----:B------:R-:W-:Y:S01]  /*de10*/  IMAD.MOV.U32 R30, RZ, RZ, R9 ;  /* 0x000000ffff1e7224 */ /* 0x000fe200078e0009 */
[----:B------:R-:W-:Y:S01]  /*de20*/  MOV R29, RZ ;  /* 0x000000ff001d7202 */ /* 0x000fe20000000f00 */
[----:B------:R-:W-:Y:S01]  /*de30*/  IMAD.MOV.U32 R3, RZ, RZ, 0x181f ;  /* 0x0000181fff037424 */ /* 0x000fe200078e00ff */
[----:B------:R-:W-:Y:S02]  /*de40*/  MOV R2, 0xde60 ;  /* 0x0000de6000027802 */ /* 0x000fe40000000f00 */
[----:B------:R-:W-:Y:S05]  /*de50*/  CALL.REL.NOINC `($__internal_43_$__cuda_sm70_shflsync_idx_p) ;  /* 0x0000154000007944 */ /* 0x000fea0003c00000 */
[----:B------:R-:W-:Y:S01]  /*de60*/  MOV R8, R29 ;  /* 0x0000001d00087202 */ /* 0x000fe20000000f00 */
[----:B------:R-:W-:Y:S05]  /*de70*/  BRA `(.L_x_2642) ;  /* 0xffff474000007947 */ /* 0x000fea000383ffff */
.L_x_2592:
[----:B------:R-:W-:Y:S01]  /*de80*/  IMAD.MOV.U32 R30, RZ, RZ, R12 ;  /* 0x000000ffff1e7224 */ /* 0x000fe200078e000c */
[----:B------:R-:W-:Y:S01]  /*de90*/  MOV R29, RZ ;  /* 0x000000ff001d7202 */ /* 0x000fe20000000f00 */
[----:B------:R-:W-:Y:S01]  /*dea0*/  IMAD.MOV.U32 R3, RZ, RZ, 0x181f ;  /* 0x0000181fff037424 */ /* 0x000fe200078e00ff */
[----:B------:R-:W-:Y:S02]  /*deb0*/  MOV R2, 0xded0 ;  /* 0x0000ded000027802 */ /* 0x000fe40000000f00 */
[----:B-12---:R-:W-:Y:S05]  /*dec0*/  CALL.REL.NOINC `($__internal_43_$__cuda_sm70_shflsync_idx_p) ;  /* 0x000014d000007944 */ /* 0x006fea0003c00000 */
[C---:B------:R-:W-:Y:S01]  /*ded0*/  IADD3 R6, P6, R29.reuse, R17, RZ ;  /* 0x000000111d067210 */ /* 0x040fe20007fde0ff */
[----:B------:R-:W-:Y:S01]  /*dee0*/  IMAD.MOV.U32 R30, RZ, RZ, R9 ;  /* 0x000000ffff1e7224 */ /* 0x000fe200078e0009 */
[----:B------:R-:W-:-:S02]  /*def0*/  IADD3 R4, P5, R29, R18, RZ ;  /* 0x000000121d047210 */ /* 0x000fc40007fbe0ff */
[----:B------:R-:W-:Y:S01]  /*df00*/  IADD3 R2, P0, R29, R19, RZ ;  /* 0x000000131d027210 */ /* 0x000fe20007f1e0ff */
[----:B------:R-:W-:Y:S01]  /*df10*/  IMAD.X R7, R8, 0x1, R14, P6 ;  /* 0x0000000108077824 */ /* 0x000fe200030e060e */
[----:B------:R-:W-:Y:S01]  /*df20*/  ISETP.GE.AND P6, PT, R192, c[0x0][0x1d4], PT ;  /* 0x00007500c0007a0c */ /* 0x000fe20003fc6270 */
[C---:B------:R-:W-:Y:S01]  /*df30*/  IMAD.X R5, R8.reuse, 0x1, R16, P5 ;  /* 0x0000000108057824 */ /* 0x040fe200028e0610 */
[----:B------:R-:W-:Y:S01]  /*df40*/  ISETP.GE.AND P5, PT, R201, c[0x0][0x1d4], PT ;  /* 0x00007500c9007a0c */ /* 0x000fe20003fa6270 */
[----:B------:R-:W-:Y:S01]  /*df50*/  IMAD.X R3, R8, 0x1, R15, P0 ;  /* 0x0000000108037824 */ /* 0x000fe200000e060f */
[----:B------:R-:W-:Y:S01]  /*df60*/  ISETP.GE.AND P0, PT, R200, c[0x0][0x1d4], PT ;  /* 0x00007500c8007a0c */ /* 0x000fe20003f06270 */
[----:B------:R-:W-:Y:S01]  /*df70*/  IMAD.MOV.U32 R29, RZ, RZ, 0x1 ;  /* 0x00000001ff1d7424 */ /* 0x000fe200078e00ff */
[----:B------:R-:W-:Y:S02]  /*df80*/  SEL R11, RZ, 0x10, P6 ;  /* 0x00000010ff0b7807 */ /* 0x000fe40003000000 */
[----:B------:R-:W-:-:S02]  /*df90*/  SEL R10, RZ, 0x10, P5 ;  /* 0x00000010ff0a7807 */ /* 0x000fc40002800000 */
[----:B------:R-:W-:-:S03]  /*dfa0*/  SEL R9, RZ, 0x10, P0 ;  /* 0x00000010ff097807 */ /* 0x000fc60000000000 */
        /* <DEDUP_REMOVED lines=8> */
[----:B-1----:R-:W-:Y:S05]  /*e030*/  CALL.REL.NOINC `($__internal_43_$__cuda_sm70_shflsync_idx_p) ;  /* 0x0000136000007944 */ /* 0x002fea0003c00000 */
        /* <DEDUP_REMOVED lines=8> */
.L_x_2595:
[----:B------:R-:W-:Y:S01]  /*e0c0*/  IMAD.MOV.U32 R30, RZ, RZ, R13 ;  /* 0x000000ffff1e7224 */ /* 0x000fe200078e000d */
[----:B------:R-:W-:Y:S01]  /*e0d0*/  MOV R29, RZ ;  /* 0x000000ff001d7202 */ /* 0x000fe20000000f00 */
[----:B------:R-:W-:Y:S01]  /*e0e0*/  IMAD.MOV.U32 R3, RZ, RZ, 0x181f ;  /* 0x0000181fff037424 */ /* 0x000fe200078e00ff */
[----:B------:R-:W-:Y:S02]  /*e0f0*/  MOV R2, 0xe110 ;  /* 0x0000e11000027802 */ /* 0x000fe40000000f00 */
[----:B-1234-:R-:W-:Y:S05]  /*e100*/  CALL.REL.NOINC `($__internal_43_$__cuda_sm70_shflsync_idx_p) ;  /* 0x0000129000007944 */ /* 0x01efea0003c00000 */
[----:B------:R-:W-:Y:S01]  /*e110*/  MOV R12, R29 ;  /* 0x0000001d000c7202 */ /* 0x000fe20000000f00 */
[----:B------:R-:W-:Y:S05]  /*e120*/  BRA `(.L_x_2644) ;  /* 0xffff4a0000007947 */ /* 0x000fea000383ffff */
.L_x_2596:
[----:B------:R-:W-:Y:S01]  /*e130*/  IMAD.MOV.U32 R30, RZ, RZ, R21 ;  /* 0x000000ffff1e7224 */ /* 0x000fe200078e0015 */
[----:B------:R-:W-:Y:S01]  /*e140*/  MOV R29, RZ ;  /* 0x000000ff001d7202 */ /* 0x000fe20000000f00 */
[----:B------:R-:W-:Y:S01]  /*e150*/  IMAD.MOV.U32 R3, RZ, RZ, 0x181f ;  /* 0x0000181fff037424 */ /* 0x000fe200078e00ff */
[----:B------:R-:W-:Y:S02]  /*e160*/  MOV R2, 0xe180 ;  /* 0x0000e18000027802 */ /* 0x000fe40000000f00 */
[----:B-1234-:R-:W-:Y:S05]  /*e170*/  CALL.REL.NOINC `($__internal_43_$__cuda_sm70_shflsync_idx_p) ;  /* 0x0000122000007944 */ /* 0x01efea0003c00000 */
        /* <DEDUP_REMOVED lines=31> */
.L_x_2599:
[----:B------:R-:W-:Y:S01]  /*e370*/  IMAD.MOV.U32 R30, RZ, RZ, R5 ;  /* 0x000000ffff1e7224 */ /* 0x000fe200078e0005 */
[----:B------:R-:W-:Y:S01]  /*e380*/  MOV R29, RZ ;  /* 0x000000ff001d7202 */ /* 0x000fe20000000f00 */
[----:B------:R-:W-:Y:S01]  /*e390*/  IMAD.MOV.U32 R3, RZ, RZ, 0x181f ;  /* 0x0000181fff037424 */ /* 0x000fe200078e00ff */
[----:B------:R-:W-:Y:S02]  /*e3a0*/  MOV R2, 0xe3c0 ;  /* 0x0000e3c000027802 */ /* 0x000fe40000000f00 */
[----:B------:R-:W-:Y:S05]  /*e3b0*/  CALL.REL.NOINC `($__internal_43_$__cuda_sm70_shflsync_idx_p) ;  /* 0x00000fe000007944 */ /* 0x000fea0003c00000 */
[----:B------:R-:W-:Y:S01]  /*e3c0*/  MOV R4, R29 ;  /* 0x0000001d00047202 */ /* 0x000fe20000000f00 */
[----:B------:R-:W-:Y:S05]  /*e3d0*/  BRA `(.L_x_2646) ;  /* 0xffff6e2000007947 */ /* 0x000fea000383ffff */
.L_x_2600:
[----:B------:R-:W-:Y:S01]  /*e3e0*/  IMAD.MOV.U32 R30, RZ, RZ, R12 ;  /* 0x000000ffff1e7224 */ /* 0x000fe200078e000c */
[----:B------:R-:W-:Y:S01]  /*e3f0*/  MOV R29, RZ ;  /* 0x000000ff001d7202 */ /* 0x000fe20000000f00 */
[----:B------:R-:W-:Y:S01]  /*e400*/  IMAD.MOV.U32 R3, RZ, RZ, 0x181f ;  /* 0x0000181fff037424 */ /* 0x000fe200078e00ff */
[----:B------:R-:W-:Y:S02]  /*e410*/  MOV R2, 0xe430 ;  /* 0x0000e43000027802 */ /* 0x000fe40000000f00 */
[----:B-12---:R-:W-:Y:S05]  /*e420*/  CALL.REL.NOINC `($__internal_43_$__cuda_sm70_shflsync_idx_p) ;  /* 0x00000f7000007944 */ /* 0x006fea0003c00000 */
[----:B------:R-:W-:Y:S01]  /*e430*/  IADD3 R6, P0, R29, R16, RZ ;  /* 0x000000101d067210 */ /* 0x000fe20007f1e0ff */
[----:B------:R-:W-:Y:S01]  /*e440*/  IMAD.MOV.U32 R30, RZ, RZ, R5 ;  /* 0x000000ffff1e7224 */ /* 0x000fe200078e0005 */
[----:B------:R-:W-:-:S02]  /*e450*/  ISETP.GE.AND P6, PT, R192, c[0x0][0x1d4], PT ;  /* 0x00007500c0007a0c */ /* 0x000fc40003fc6270 */
[----:B------:R-:W-:Y:S01]  /*e460*/  ISETP.GE.AND P5, PT, R201, c[0x0][0x1d4], PT ;  /* 0x00007500c9007a0c */ /* 0x000fe20003fa6270 */
[C---:B------:R-:W-:Y:S01]  /*e470*/  IMAD.X R7, R4.reuse, 0x1, R13, P0 ;  /* 0x0000000104077824 */ /* 0x040fe200000e060d */
[----:B------:R-:W-:Y:S02]  /*e480*/  IADD3 R2, P0, R29, R17, RZ ;  /* 0x000000111d027210 */ /* 0x000fe40007f1e0ff */
[----:B------:R-:W-:Y:S02]  /*e490*/  SEL R11, RZ, 0x10, P6 ;  /* 0x00000010ff0b7807 */ /* 0x000fe40003000000 */
[----:B------:R-:W-:Y:S01]  /*e4a0*/  SEL R10, RZ, 0x10, P5 ;  /* 0x00000010ff0a7807 */ /* 0x000fe20002800000 */
[----:B------:R-:W-:Y:S01]  /*e4b0*/  IMAD.X R3, R4, 0x1, R14, P0 ;  /* 0x0000000104037824 */ /* 0x000fe200000e060e */
[----:B------:R-:W-:-:S03]  /*e4c0*/  ISETP.GE.AND P0, PT, R200, c[0x0][0x1d4], PT ;  /* 0x00007500c8007a0c */ /* 0x000fc60003f06270 */
[----:B------:R-:W-:Y:S01]  /*e4d0*/  @!PT LDS RZ, [RZ] ;  /* 0x00000000fffff984 */ /* 0x000fe20000000800 */
[----:B------:R-:W-:Y:S01]  /*e4e0*/  @!PT LDS RZ, [RZ] ;  /* 0x00000000fffff984 */ /* 0x000fe20000000800 */
[----:B------:R-:W-:Y:S01]  /*e4f0*/  @!PT LDS RZ, [RZ] ;  /* 0x00000000fffff984 */ /* 0x000fe20000000800 */
[----:B------:R1:W-:Y:S01]  /*e500*/  LDGSTS.E.BYPASS.LTC128B.128 [R209+0xc100], [R6.64], !P6 ;  /* 0x0c10000006d17fae */ /* 0x0003e2000f101d46 */
[----:B------:R-:W-:-:S03]  /*e510*/  SEL R5, RZ, 0x10, P0 ;  /* 0x00000010ff057807 */ /* 0x000fc60000000000 */
[----:B------:R2:W-:Y:S02]  /*e520*/  LDGSTS.E.BYPASS.LTC128B.128 [R209+0xe100], [R2.64], !P5 ;  /* 0x0e10000002d17fae */ /* 0x0005e4000e901d46 */
[----:B--2---:R-:W-:Y:S01]  /*e530*/  IADD3 R2, P1, R29, R18, RZ ;  /* 0x000000121d027210 */ /* 0x004fe20007f3e0ff */
[----:B------:R-:W-:-:S04]  /*e540*/  IMAD.MOV.U32 R29, RZ, RZ, 0x1 ;  /* 0x00000001ff1d7424 */ /* 0x000fc800078e00ff */
[----:B------:R-:W-:-:S05]  /*e550*/  IMAD.X R3, R4, 0x1, R15, P1 ;  /* 0x0000000104037824 */ /* 0x000fca00008e060f */
[----:B------:R2:W-:Y:S02]  /*e560*/  LDGSTS.E.BYPASS.LTC128B.128 [R209+0x10100], [R2.64], !P0 ;  /* 0x1010000002d17fae */ /* 0x0005e4000c101d46 */
[----:B--2---:R-:W-:Y:S01]  /*e570*/  IMAD.MOV.U32 R3, RZ, RZ, 0x181f ;  /* 0x0000181fff037424 */ /* 0x004fe200078e00ff */
[----:B------:R-:W-:Y:S02]  /*e580*/  MOV R2, 0xe5a0 ;  /* 0x0000e5a000027802 */ /* 0x000fe40000000f00 */
[----:B-1----:R-:W-:Y:S05]  /*e590*/  CALL.REL.NOINC `($__internal_43_$__cuda_sm70_shflsync_idx_p) ;  /* 0x00000e0000007944 */ /* 0x002fea0003c00000 */
[----:B------:R-:W-:Y:S01]  /*e5a0*/  IMAD.MOV.U32 R4, RZ, RZ, R29 ;  /* 0x000000ffff047224 */ /* 0x000fe200078e001d */
[----:B------:R-:W-:Y:S01]  /*e5b0*/  MOV R29, 0x1 ;  /* 0x00000001001d7802 */ /* 0x000fe20000000f00 */
[----:B------:R-:W-:Y:S01]  /*e5c0*/  IMAD.MOV.U32 R30, RZ, RZ, R12 ;  /* 0x000000ffff1e7224 */ /* 0x000fe200078e000c */
[----:B------:R-:W-:Y:S02]  /*e5d0*/  MOV R3, 0x181f ;  /* 0x0000181f00037802 */ /* 0x000fe40000000f00 */
[----:B------:R-:W-:Y:S02]  /*e5e0*/  MOV R2, 0xe600 ;  /* 0x0000e60000027802 */ /* 0x000fe40000000f00 */
[----:B------:R-:W-:Y:S05]  /*e5f0*/  CALL.REL.NOINC `($__internal_43_$__cuda_sm70_shflsync_idx_p) ;  /* 0x00000da000007944 */ /* 0x000fea0003c00000 */
[----:B------:R-:W-:Y:S01]  /*e600*/  MOV R0, R29 ;  /* 0x0000001d00007202 */ /* 0x000fe20000000f00 */
[----:B------:R-:W-:Y:S05]  /*e610*/  BRA `(.L_x_2647) ;  /* 0xffff6d3000007947 */ /* 0x000fea000383ffff */
.L_x_2604:
[----:B------:R-:W-:Y:S01]  /*e620*/  MOV R29, RZ ;  /* 0x000000ff001d7202 */ /* 0x000fe20000000f00 */
[----:B------:R-:W-:Y:S01]  /*e630*/  IMAD.MOV.U32 R30, RZ, RZ, R12 ;  /* 0x000000ffff1e7224 */ /* 0x000fe200078e000c */
[----:B------:R-:W-:Y:S01]  /*e640*/  MOV R2, 0xe670 ;  /* 0x0000e67000027802 */ /* 0x000fe20000000f00 */
[----:B------:R-:W-:Y:S02]  /*e650*/  IMAD.MOV.U32 R3, RZ, RZ, 0x181f ;  /* 0x0000181fff037424 */ /* 0x000fe400078e00ff */
[----:B-1234-:R-:W-:Y:S05]  /*e660*/  CALL.REL.NOINC `($__internal_43_$__cuda_sm70_shflsync_idx_p) ;  /* 0x00000d3000007944 */ /* 0x01efea0003c00000 */
[----:B------:R-:W-:Y:S01]  /*e670*/  MOV R5, R29 ;  /* 0x0000001d00057202 */ /* 0x000fe20000000f00 */
[----:B------:R-:W-:-:S05]  /*e680*/  BRA `(.L_x_2648) ;  /* 0xffff721000007947 */ /* 0x000fca000383ffff */
.L_x_2605:
[----:B------:R-:W-:Y:S01]  /*e690*/  MOV R29, RZ ;  /* 0x000000ff001d7202 */ /* 0x000fe20000000f00 */
[----:B------:R-:W-:Y:S01]  /*e6a0*/  IMAD.MOV.U32 R30, RZ, RZ, R14 ;  /* 0x000000ffff1e7224 */ /* 0x000fe200078e000e */
[----:B------:R-:W-:Y:S01]  /*e6b0*/  MOV R2, 0xe6e0 ;  /* 0x0000e6e000027802 */ /* 0x000fe20000000f00 */
[----:B------:R-:W-:Y:S02]  /*e6c0*/  IMAD.MOV.U32 R3, RZ, RZ, 0x181f ;  /* 0x0000181fff037424 */ /* 0x000fe400078e00ff */
[----:B-1234-:R-:W-:Y:S05]  /*e6d0*/  CALL.REL.NOINC `($__internal_43_$__cuda_sm70_shflsync_idx_p) ;  /* 0x00000cc000007944 */ /* 0x01efea0003c00000 */
[----:B------:R-:W-:Y:S01]  /*e6e0*/  ISETP.GE.AND P6, PT, R192, c[0x0][0x1d4], PT ;  /* 0x00007500c0007a0c */ /* 0x000fe20003fc6270 */
[----:B------:R-:W-:Y:S01]  /*e6f0*/  IMAD R4, R198, 0x6000, R220 ;  /* 0x00006000c6047824 */ /* 0x000fe200078e02dc */
[----:B------:R-:W-:Y:S01]  /*e700*/  IADD3 R2, P0, R29, R22, RZ ;  /* 0x000000161d027210 */ /* 0x000fe20007f1e0ff */
[----:B------:R-:W-:Y:S01]  /*e710*/  IMAD.MOV.U32 R30, RZ, RZ, R12 ;  /* 0x000000ffff1e7224 */ /* 0x000fe200078e000c */
        /* <DEDUP_REMOVED lines=10> */
[----:B------:R1:W-:Y:S04]  /*e7c0*/  LDGSTS.E.BYPASS.LTC128B.128 [R4], [R2.64], !P6 ;  /* 0x0000000002047fae */ /* 0x0003e8000f101d46 */
        /* <DEDUP_REMOVED lines=8> */
[----:B------:R-:W-:Y:S05]  /*e850*/  CALL.REL.NOINC `($__internal_43_$__cuda_sm70_shflsync_idx_p) ;  /* 0x00000b4000007944 */ /* 0x000fea0003c00000 */
[----:B------:R-:W-:Y:S01]  /*e860*/  MOV R3, 0x181f ;  /* 0x0000181f00037802 */ /* 0x000fe20000000f00 */
[----:B------:R-:W-:Y:S01]  /*e870*/  IMAD.MOV.U32 R5, RZ, RZ, R29 ;  /* 0x000000ffff057224 */ /* 0x000fe200078e001d */
[----:B------:R-:W-:Y:S01]  /*e880*/  MOV R29, 0x1 ;  /* 0x00000001001d7802 */ /* 0x000fe20000000f00 */
[----:B------:R-:W-:Y:S01]  /*e890*/  IMAD.MOV.U32 R30, RZ, RZ, R14 ;  /* 0x000000ffff1e7224 */ /* 0x000fe200078e000e */
[----:B------:R-:W-:Y:S02]  /*e8a0*/  MOV R2, 0xe8c0 ;  /* 0x0000e8c000027802 */ /* 0x000fe40000000f00 */
[----:B------:R-:W-:Y:S05]  /*e8b0*/  CALL.REL.NOINC `($__internal_43_$__cuda_sm70_shflsync_idx_p) ;  /* 0x00000ae000007944 */ /* 0x000fea0003c00000 */
[----:B------:R-:W-:Y:S01]  /*e8c0*/  MOV R2, R29 ;  /* 0x0000001d00027202 */ /* 0x000fe20000000f00 */
[----:B------:R-:W-:-:S05]  /*e8d0*/  BRA `(.L_x_2649) ;  /* 0xffff712000007947 */ /* 0x000fca000383ffff */
.L_x_2608:
[----:B------:R-:W-:Y:S01]  /*e8e0*/  MOV R29, RZ ;  /* 0x000000ff001d7202 */ /* 0x000fe20000000f00 */
[----:B------:R-:W-:Y:S01]  /*e8f0*/  IMAD.MOV.U32 R30, RZ, RZ, R5 ;  /* 0x000000ffff1e7224 */ /* 0x000fe200078e0005 */
[----:B------:R-:W-:Y:S01]  /*e900*/  MOV R2, 0xe930 ;  /* 0x0000e93000027802 */ /* 0x000fe20000000f00 */
[----:B------:R-:W-:Y:S02]  /*e910*/  IMAD.MOV.U32 R3, RZ, RZ, 0x181f ;  /* 0x0000181fff037424 */ /* 0x000fe400078e00ff */
[----:B------:R-:W-:Y:S05]  /*e920*/  CALL.REL.NOINC `($__internal_43_$__cuda_sm70_shflsync_idx_p) ;  /* 0x00000a7000007944 */ /* 0x000fea0003c00000 */
[----:B------:R-:W-:Y:S01]  /*e930*/  MOV R4, R29 ;  /* 0x0000001d00047202 */ /* 0x000fe20000000f00 */
[----:B------:R-:W-:-:S05]  /*e940*/  BRA `(.L_x_2650) ;  /* 0xffff9ce000007947 */ /* 0x000fca000383ffff */
.L_x_2609:
[----:B------:R-:W-:Y:S01]  /*e950*/  MOV R29, RZ ;  /* 0x000000ff001d7202 */ /* 0x000fe20000000f00 */
[----:B------:R-:W-:Y:S01]  /*e960*/  IMAD.MOV.U32 R30, RZ, RZ, R12 ;  /* 0x000000ffff1e7224 */ /* 0x000fe200078e000c */
[----:B------:R-:W-:Y:S01]  /*e970*/  MOV R2, 0xe9a0 ;  /* 0x0000e9a000027802 */ /* 0x000fe20000000f00 */
[----:B------:R-:W-:Y:S02]  /*e980*/  IMAD.MOV.U32 R3, RZ, RZ, 0x181f ;  /* 0x0000181fff037424 */ /* 0x000fe400078e00ff */
[----:B-12---:R-:W-:Y:S05]  /*e990*/  CALL.REL.NOINC `($__internal_43_$__cuda_sm70_shflsync_idx_p) ;  /* 0x00000a0000007944 */ /* 0x006fea0003c00000 */
[----:B------:R-:W-:Y:S01]  /*e9a0*/  ISETP.GE.AND P6, PT, R192, c[0x0][0x1d4], PT ;  /* 0x00007500c0007a0c */ /* 0x000fe20003fc6270 */
[----:B------:R-:W-:Y:S01]  /*e9b0*/  IMAD R0, R198, 0x6000, R221 ;  /* 0x00006000c6007824 */ /* 0x000fe200078e02dd */
[----:B------:R-:W-:Y:S01]  /*e9c0*/  IADD3 R2, P0, R29, R16, RZ ;  /* 0x000000101d027210 */ /* 0x000fe20007f1e0ff */
[----:B------:R-:W-:Y:S01]  /*e9d0*/  IMAD.MOV.U32 R30, RZ, RZ, R5 ;  /* 0x000000ffff1e7224 */ /* 0x000fe200078e0005 */
[----:B------:R-:W-:Y:S02]  /*e9e0*/  ISETP.GE.AND P5, PT, R201, c[0x0][0x1d4], PT ;  /* 0x00007500c9007a0c */ /* 0x000fe40003fa6270 */
[C---:B------:R-:W-:Y:S01]  /*e9f0*/  IADD3 R6, P1, R29.reuse, R17, RZ ;  /* 0x000000111d067210 */ /* 0x040fe20007f3e0ff */
[----:B------:R-:W-:Y:S01]  /*ea00*/  IMAD.X R3, R4, 0x1, R13, P0 ;  /* 0x0000000104037824 */ /* 0x000fe200000e060d */
[----:B------:R-:W-:Y:S02]  /*ea10*/  ISETP.GE.AND P0, PT, R200, c[0x0][0x1d4], PT ;  /* 0x00007500c8007a0c */ /* 0x000fe40003f06270 */
[----:B------:R-:W-:Y:S01]  /*ea20*/  SEL R11, RZ, 0x10, P6 ;  /* 0x00000010ff0b7807 */ /* 0x000fe20003000000 */
[C---:B------:R-:W-:Y:S01]  /*ea30*/  IMAD.X R7, R4.reuse, 0x1, R14, P1 ;  /* 0x0000000104077824 */ /* 0x040fe200008e060e */
[----:B------:R-:W-:Y:S01]  /*ea40*/  SEL R10, RZ, 0x10, P5 ;  /* 0x00000010ff0a7807 */ /* 0x000fe20002800000 */
[----:B------:R-:W-:Y:S01]  /*ea50*/  @!PT LDS RZ, [RZ] ;  /* 0x00000000fffff984 */ /* 0x000fe20000000800 */
[----:B------:R-:W-:Y:S01]  /*ea60*/  @!PT LDS RZ, [RZ] ;  /* 0x00000000fffff984 */ /* 0x000fe20000000800 */
[----:B------:R-:W-:Y:S01]  /*ea70*/  @!PT LDS RZ, [RZ] ;  /* 0x00000000fffff984 */ /* 0x000fe20000000800 */
[----:B------:R1:W-:Y:S01]  /*ea80*/  LDGSTS.E.BYPASS.LTC128B.128 [R0], [R2.64], !P6 ;  /* 0x0000000002007fae */ /* 0x0003e2000f101d46 */
[----:B------:R-:W-:Y:S03]  /*ea90*/  SEL R5, RZ, 0x10, P0 ;  /* 0x00000010ff057807 */ /* 0x000fe60000000000 */
[----:B------:R2:W-:Y:S01]  /*eaa0*/  LDGSTS.E.BYPASS.LTC128B.128 [R0+0x2000], [R6.64], !P5 ;  /* 0x0200000006007fae */ /* 0x0005e2000e901d46 */
[----:B-1----:R-:W-:Y:S01]  /*eab0*/  IADD3 R2, P1, R29, R18, RZ ;  /* 0x000000121d027210 */ /* 0x002fe20007f3e0ff */
[----:B------:R-:W-:Y:S04]  /*eac0*/  IMAD.MOV.U32 R29, RZ, RZ, 0x1 ;  /* 0x00000001ff1d7424 */ /* 0x000fe800078e00ff */
[----:B------:R-:W-:Y:S05]  /*ead0*/  IMAD.X R3, R4, 0x1, R15, P1 ;  /* 0x0000000104037824 */ /* 0x000fea00008e060f */
[----:B------:R1:W-:Y:S02]  /*eae0*/  LDGSTS.E.BYPASS.LTC128B.128 [R0+0x4000], [R2.64], !P0 ;  /* 0x0400000002007fae */ /* 0x0003e4000c101d46 */
[----:B-1----:R-:W-:Y:S01]  /*eaf0*/  MOV R2, 0xeb20 ;  /* 0x0000eb2000027802 */ /* 0x002fe20000000f00 */
[----:B------:R-:W-:Y:S02]  /*eb00*/  IMAD.MOV.U32 R3, RZ, RZ, 0x181f ;  /* 0x0000181fff037424 */ /* 0x000fe400078e00ff */
[----:B--2---:R-:W-:Y:S05]  /*eb10*/  CALL.REL.NOINC `($__internal_43_$__cuda_sm70_shflsync_idx_p) ;  /* 0x0000088000007944 */ /* 0x004fea0003c00000 */
        /* <DEDUP_REMOVED lines=8> */
.L_x_2614:
[----:B------:R-:W-:Y:S01]  /*eba0*/  MOV R29, RZ ;  /* 0x000000ff001d7202 */ /* 0x000fe20000000f00 */
[----:B------:R-:W-:Y:S01]  /*ebb0*/  IMAD.MOV.U32 R30, RZ, RZ, R12 ;  /* 0x000000ffff1e7224 */ /* 0x000fe200078e000c */
[----:B------:R-:W-:Y:S01]  /*ebc0*/  MOV R2, 0xebf0 ;  /* 0x0000ebf000027802 */ /* 0x000fe20000000f00 */
[----:B------:R-:W-:Y:S02]  /*ebd0*/  IMAD.MOV.U32 R3, RZ, RZ, 0x181f ;  /* 0x0000181fff037424 */ /* 0x000fe400078e00ff */
[----:B-1234-:R-:W-:Y:S05]  /*ebe0*/  CALL.REL.NOINC `($__internal_43_$__cuda_sm70_shflsync_idx_p) ;  /* 0x000007b000007944 */ /* 0x01efea0003c00000 */
[----:B------:R-:W-:Y:S01]  /*ebf0*/  MOV R5, R29 ;  /* 0x0000001d00057202 */ /* 0x000fe20000000f00 */
[----:B------:R-:W-:-:S05]  /*ec00*/  BRA `(.L_x_2652) ;  /* 0xffffa08000007947 */ /* 0x000fca000383ffff */
.L_x_2615:
        /* <DEDUP_REMOVED lines=37> */
.L_x_2616:
[----:B------:R-:W-:Y:S01]  /*ee60*/  MOV R127, 0x2 ;  /* 0x00000002007f7802 */ /* 0x000fe20000000f00 */
[----:B------:R-:W-:Y:S01]  /*ee70*/  IMAD.MOV.U32 R2, RZ, RZ, R125 ;  /* 0x000000ffff027224 */ /* 0x000fe200078e007d */
[----:B------:R-:W-:Y:S02]  /*ee80*/  MOV R3, 0xeea0 ;  /* 0x0000eea000037802 */ /* 0x000fe40000000f00 */
[----:B------:R-:W-:Y:S05]  /*ee90*/  CALL.REL.NOINC `($__internal_42_$__cuda_sm70_shflsync_bfly_p) ;  /* 0x000004b000007944 */ /* 0x000fea0003c00000 */
[----:B------:R-:W-:Y:S01]  /*eea0*/  MOV R2, R127 ;  /* 0x0000007f00027202 */ /* 0x000fe20000000f00 */
[----:B------:R-:W-:-:S05]  /*eeb0*/  BRA `(.L_x_2654) ;  /* 0xffffac6000007947 */ /* 0x000fca000383ffff */
.L_x_2619:
[----:B------:R-:W-:Y:S01]  /*eec0*/  MOV R29, RZ ;  /* 0x000000ff001d7202 */ /* 0x000fe20000000f00 */
[----:B------:R-:W-:Y:S01]  /*eed0*/  IMAD.MOV.U32 R30, RZ, RZ, R5 ;  /* 0x000000ffff1e7224 */ /* 0x000fe200078e0005 */
[----:B------:R-:W-:Y:S01]  /*eee0*/  MOV R2, 0xef10 ;  /* 0x0000ef1000027802 */ /* 0x000fe20000000f00 */
[----:B------:R-:W-:Y:S02]  /*eef0*/  IMAD.MOV.U32 R3, RZ, RZ, 0x181f ;  /* 0x0000181fff037424 */ /* 0x000fe400078e00ff */
[----:B------:R-:W-:Y:S05]  /*ef00*/  CALL.REL.NOINC `($__internal_43_$__cuda_sm70_shflsync_idx_p) ;  /* 0x0000049000007944 */ /* 0x000fea0003c00000 */
[----:B------:R-:W-:Y:S01]  /*ef10*/  MOV R4, R29 ;  /* 0x0000001d00047202 */ /* 0x000fe20000000f00 */
[----:B------:R-:W-:-:S05]  /*ef20*/  BRA `(.L_x_2655) ;  /* 0xffffc5e000007947 */ /* 0x000fca000383ffff */
.L_x_2620:
        /* <DEDUP_REMOVED lines=37> */
.L_x_2622:
[----:B------:R-:W-:Y:S01]  /*f180*/  IMAD.MOV.U32 R2, RZ, RZ, R202 ;  /* 0x000000ffff027224 */ /* 0x000fe200078e00ca */
[----:B------:R-:W-:-:S02]  /*f190*/  MOV R127, 0x2 ;  /* 0x00000002007f7802 */ /* 0x000fc40000000f00 */
[----:B------:R-:W-:Y:S02]  /*f1a0*/  MOV R3, 0xf1c0 ;  /* 0x0000f1c000037802 */ /* 0x000fe40000000f00 */
[----:B------:R-:W-:Y:S05]  /*f1b0*/  CALL.REL.NOINC `($__internal_42_$__cuda_sm70_shflsync_bfly_p) ;  /* 0x0000019000007944 */ /* 0x000fea0003c00000 */
[----:B------:R-:W-:Y:S01]  /*f1c0*/  MOV R0, R127 ;  /* 0x0000007f00007202 */ /* 0x000fe20000000f00 */
[----:B------:R-:W-:Y:S05]  /*f1d0*/  BRA `(.L_x_2657) ;  /* 0xffffc6a000007947 */ /* 0x000fea000383ffff */
.L_x_2623:
[----:B------:R-:W-:Y:S01]  /*f1e0*/  IMAD.MOV.U32 R2, RZ, RZ, R0 ;  /* 0x000000ffff027224 */ /* 0x000fe200078e0000 */
[----:B------:R-:W-:Y:S02]  /*f1f0*/  MOV R127, 0x1 ;  /* 0x00000001007f7802 */ /* 0x000fe40000000f00 */
[----:B------:R-:W-:Y:S02]  /*f200*/  MOV R3, 0xf220 ;  /* 0x0000f22000037802 */ /* 0x000fe40000000f00 */
[----:B-1----:R-:W-:Y:S05]  /*f210*/  CALL.REL.NOINC `($__internal_42_$__cuda_sm70_shflsync_bfly_p) ;  /* 0x0000013000007944 */ /* 0x002fea0003c00000 */
[----:B------:R-:W-:Y:S01]  /*f220*/  FADD.FTZ R0, R0, R127 ;  /* 0x0000007f00007221 */ /* 0x000fe20000010000 */
[----:B------:R-:W-:Y:S02]  /*f230*/  MOV R2, R203 ;  /* 0x000000cb00027202 */ /* 0x000fe40000000f00 */
[----:B------:R-:W-:Y:S02]  /*f240*/  MOV R127, 0x2 ;  /* 0x00000002007f7802 */ /* 0x000fe40000000f00 */
[----:B------:R-:W-:Y:S02]  /*f250*/  MOV R3, 0xf270 ;  /* 0x0000f27000037802 */ /* 0x000fe40000000f00 */
[----:B------:R-:W-:Y:S05]  /*f260*/  CALL.REL.NOINC `($__internal_42_$__cuda_sm70_shflsync_bfly_p) ;  /* 0x000000e000007944 */ /* 0x000fea0003c00000 */
[----:B------:R-:W-:Y:S01]  /*f270*/  FADD.FTZ R4, R203, R127 ;  /* 0x0000007fcb047221 */ /* 0x000fe20000010000 */
[----:B------:R-:W-:-:S02]  /*f280*/  MOV R127, 0x1 ;  /* 0x00000001007f7802 */ /* 0x000fc40000000f00 */
[----:B------:R-:W-:Y:S02]  /*f290*/  MOV R3, 0xf2c0 ;  /* 0x0000f2c000037802 */ /* 0x000fe40000000f00 */
[----:B------:R-:W-:Y:S02]  /*f2a0*/  MOV R2, R4 ;  /* 0x0000000400027202 */ /* 0x000fe40000000f00 */
[----:B------:R-:W-:Y:S05]  /*f2b0*/  CALL.REL.NOINC `($__internal_42_$__cuda_sm70_shflsync_bfly_p) ;  /* 0x0000009000007944 */ /* 0x000fea0003c00000 */
[----:B------:R-:W-:Y:S01]  /*f2c0*/  MOV R3, R127 ;  /* 0x0000007f00037202 */ /* 0x000fe20000000f00 */
[----:B------:R-:W-:Y:S05]  /*f2d0*/  BRA `(.L_x_2658) ;  /* 0xffffc61000007947 */ /* 0x000fea000383ffff */
.L_x_2633:
[----:B------:R-:W-:Y:S01]  /*f2e0*/  IMAD.MOV.U32 R30, RZ, RZ, R18 ;  /* 0x000000ffff1e7224 */ /* 0x000fe200078e0012 */
[----:B------:R-:W-:Y:S01]  /*f2f0*/  MOV R29, RZ ;  /* 0x000000ff001d7202 */ /* 0x000fe20000000f00 */
[----:B-1----:R-:W-:Y:S01]  /*f300*/  IMAD.MOV.U32 R3, RZ, RZ, 0x1f ;  /* 0x0000001fff037424 */ /* 0x002fe200078e00ff */
[----:B---3--:R-:W-:Y:S02]  /*f310*/  MOV R2, 0xf330 ;  /* 0x0000f33000027802 */ /* 0x008fe40000000f00 */
[----:B--2-45:R-:W-:Y:S05]  /*f320*/  CALL.REL.NOINC `($__internal_43_$__cuda_sm70_shflsync_idx_p) ;  /* 0x0000007000007944 */ /* 0x034fea0003c00000 */
[----:B------:R-:W-:Y:S01]  /*f330*/  MOV R0, R29 ;  /* 0x0000001d00007202 */ /* 0x000fe20000000f00 */
[----:B------:R-:W-:Y:S05]  /*f340*/  BRA `(.L_x_2659) ;  /* 0xffffe6d000007947 */ /* 0x000fea000383ffff */
        .weak           $__internal_42_$__cuda_sm70_shflsync_bfly_p
        .type           $__internal_42_$__cuda_sm70_shflsync_bfly_p,@function
        .size           $__internal_42_$__cuda_sm70_shflsync_bfly_p,($__internal_43_$__cuda_sm70_shflsync_idx_p - $__internal_42_$__cuda_sm70_shflsync_bfly_p)
$__internal_42_$__cuda_sm70_shflsync_bfly_p:
[----:B------:R-:W-:Y:S04]  /*f350*/  WARPSYNC R178 ;  /* 0x000000b200007348 */ /* 0x000fe80003800000 */
[----:B------:R1:W2:Y:S02]  /*f360*/  SHFL.BFLY PT, R127, R2, R127, R179 ;  /* 0x0c00007f027f7389 */ /* 0x0002a400000e00b3 */
[----:B-1----:R-:W-:-:S02]  /*f370*/  MOV R2, R3 ;  /* 0x0000000300027202 */ /* 0x002fc40000000f00 */
[----:B------:R-:W-:-:S04]  /*f380*/  MOV R3, 0x0 ;  /* 0x0000000000037802 */ /* 0x000fc80000000f00 */
[----:B--2---:R-:W-:Y:S05]  /*f390*/  RET.REL.NODEC R2 `(_ZN7cutlass13device_kernelIN5flash19enable_sm80_to_sm89INS1_16FlashAttnFwdSm80INS1_25CollectiveMainloopFwdSm80ILi8ELi2ELb0EN4cute5tupleIJNS5_1CILi128EEENS7_ILi64EEENS7_ILi192EEEEEELi192ENS_10bfloat16_tEfNS_4arch4Sm80ELb1ELb0ELb0ELb0ELb1ELb0ELb1ELb1EEENS1_21CollectiveEpilogueFwdINS6_IJS8_SA_S9_EEENS6_IJNS7_ILi1EEESI_SI_EEESC_SE_Li256ELb0ELb1ELb1ELb0EEENS1_30DynamicPersistentTileSchedulerILi256ELi256ELb1ELb1ELb0EEEEEEEEEvNT_6ParamsE) ;  /* 0xffff0c6002007950 */ /* 0x004fea0003c3ffff */
        .weak           $__internal_43_$__cuda_sm70_shflsync_idx_p
        .type           $__internal_43_$__cuda_sm70_shflsync_idx_p,@function
        .size           $__internal_43_$__cuda_sm70_shflsync_idx_p,(.L_x_3164 - $__internal_43_$__cuda_sm70_shflsync_idx_p)
$__internal_43_$__cuda_sm70_shflsync_idx_p:
[----:B------:R-:W-:-:S04]  /*f3a0*/  MOV R31, 0xffffffff ;  /* 0xffffffff001f7802 */ /* 0x000fc80000000f00 */
[----:B------:R-:W-:Y:S04]  /*f3b0*/  WARPSYNC R31 ;  /* 0x0000001f00007348 */ /* 0x000fe80003800000 */
[----:B------:R1:W2:Y:S02]  /*f3c0*/  SHFL.IDX PT, R29, R30, R29, R3 ;  /* 0x0000001d1e1d7389 */ /* 0x0002a400000e0003 */
[----:B-1----:R-:W-:-:S04]  /*f3d0*/  MOV R3, 0x0 ;  /* 0x0000000000037802 */ /* 0x002fc80000000f00 */
[----:B--2---:R-:W-:Y:S05]  /*f3e0*/  RET.REL.NODEC R2 `(_ZN7cutlass13device_kernelIN5flash19enable_sm80_to_sm89INS1_16FlashAttnFwdSm80INS1_25CollectiveMainloopFwdSm80ILi8ELi2ELb0EN4cute5tupleIJNS5_1CILi128EEENS7_ILi64EEENS7_ILi192EEEEEELi192ENS_10bfloat16_tEfNS_4arch4Sm80ELb1ELb0ELb0ELb0ELb1ELb0ELb1ELb1EEENS1_21CollectiveEpilogueFwdINS6_IJS8_SA_S9_EEENS6_IJNS7_ILi1EEESI_SI_EEESC_SE_Li256ELb0ELb1ELb1ELb0EEENS1_30DynamicPersistentTileSchedulerILi256ELi256ELb1ELb1ELb0EEEEEEEEEvNT_6ParamsE) ;  /* 0xffff0c1002007950 */ /* 0x004fea0003c3ffff */
.L_x_2660:
        /* <DEDUP_REMOVED lines=9> */
.L_x_3164:


//--------------------- .text._ZN7cutlass13device_kernelIN5flash19enable_sm80_to_sm89INS1_16FlashAttnFwdSm80INS1_25CollectiveMainloopFwdSm80ILi8ELi2ELb0EN4cute5tupleIJNS5_1CILi128EEENS7_ILi64EEENS7_ILi192EEEEEELi192ENS_10bfloat16_tEfNS_4arch4Sm80ELb1ELb0ELb0ELb1ELb1ELb0ELb1ELb1EEENS1_21CollectiveEpilogueFwdINS6_IJS8_SA_S9_EEENS6_IJNS7_ILi1EEESI_SI_EEESC_SE_Li256ELb1ELb1ELb1ELb0EEENS1_36VarlenDynamicPersistentTileSchedulerILi128ELi64ELi256ELi256ELb1ELb1ELb0ELb1ELb1ELb1EEEEEEEEEvNT_6ParamsE --------------------------
	.section	.text._ZN7cutlass13device_kernelIN5flash19enable_sm80_to_sm89INS1_16FlashAttnFwdSm80INS1_25CollectiveMainloopFwdSm80ILi8ELi2ELb0EN4cute5tupleIJNS5_1CILi128EEENS7_ILi64EEENS7_ILi192EEEEEELi192ENS_10bfloat16_tEfNS_4arch4Sm80ELb1ELb0ELb0ELb1ELb1ELb0ELb1ELb1EEENS1_21CollectiveEpilogueFwdINS6_IJS8_SA_S9_EEENS6_IJNS7_ILi1EEESI_SI_EEESC_SE_Li256ELb1ELb1ELb1ELb0EEENS1_36VarlenDynamicPersistentTileSchedulerILi128ELi64ELi256ELi256ELb1ELb1ELb0ELb1ELb1ELb1EEEEEEEEEvNT_6ParamsE,"ax",@progbits
	.sectioninfo	@"SHI_REGISTERS=255"
	.align	128
.text._ZN7cutlass13device_kernelIN5flash19enable_sm80_to_sm89INS1_16FlashAttnFwdSm80INS1_25CollectiveMainloopFwdSm80ILi8ELi2ELb0EN4cute5tupleIJNS5_1CILi128EEENS7_ILi64EEENS7_ILi192EEEEEELi192ENS_10bfloat16_tEfNS_4arch4Sm80ELb1ELb0ELb0ELb1ELb1ELb0ELb1ELb1EEENS1_21CollectiveEpilogueFwdINS6_IJS8_SA_S9_EEENS6_IJNS7_ILi1EEESI_SI_EEESC_SE_Li256ELb1ELb1ELb1ELb0EEENS1_36VarlenDynamicPersistentTileSchedulerILi128ELi64ELi256ELi256ELb1ELb1ELb0ELb1ELb1ELb1EEEEEEEEEvNT_6ParamsE:
        .type           _ZN7cutlass13device_kernelIN5flash19enable_sm80_to_sm89INS1_16FlashAttnFwdSm80INS1_25CollectiveMainloopFwdSm80ILi8ELi2ELb0EN4cute5tupleIJNS5_1CILi128EEENS7_ILi64EEENS7_ILi192EEEEEELi192ENS_10bfloat16_tEfNS_4arch4Sm80ELb1ELb0ELb0ELb1ELb1ELb0ELb1ELb1EEENS1_21CollectiveEpilogueFwdINS6_IJS8_SA_S9_EEENS6_IJNS7_ILi1EEESI_SI_EEESC_SE_Li256ELb1ELb1ELb1ELb0EEENS1_36VarlenDynamicPersistentTileSchedulerILi128ELi64ELi256ELi256ELb1ELb1ELb0ELb1ELb1ELb1EEEEEEEEEvNT_6ParamsE,@function
        .size           _ZN7cutlass13device_kernelIN5flash19enable_sm80_to_sm89INS1_16FlashAttnFwdSm80INS1_25CollectiveMainloopFwdSm80ILi8ELi2ELb0EN4cute5tupleIJNS5_1CILi128EEENS7_ILi64EEENS7_ILi192EEEEEELi192ENS_10bfloat16_tEfNS_4arch4Sm80ELb1ELb0ELb0ELb1ELb1ELb0ELb1ELb1EEENS1_21CollectiveEpilogueFwdINS6_IJS8_SA_S9_EEENS6_IJNS7_ILi1EEESI_SI_EEESC_SE_Li256ELb1ELb1ELb1ELb0EEENS1_36VarlenDynamicPersistentTileSchedulerILi128ELi64ELi256ELi256ELb1ELb1ELb0ELb1ELb1ELb1EEEEEEEEEvNT_6ParamsE,(.L_x_3167 - _ZN7cutlass13device_kernelIN5flash19enable_sm80_to_sm89INS1_16FlashAttnFwdSm80INS1_25CollectiveMainloopFwdSm80ILi8ELi2ELb0EN4cute5tupleIJNS5_1CILi128EEENS7_ILi64EEENS7_ILi192EEEEEELi192ENS_10bfloat16_tEfNS_4arch4Sm80ELb1ELb0ELb0ELb1ELb1ELb0ELb1ELb1EEENS1_21CollectiveEpilogueFwdINS6_IJS8_SA_S9_EEENS6_IJNS7_ILi1EEESI_SI_EEESC_SE_Li256ELb1ELb1ELb1ELb0EEENS1_36VarlenDynamicPersistentTileSchedulerILi128ELi64ELi256ELi256ELb1ELb1ELb0ELb1ELb1ELb1EEEEEEEEEvNT_6ParamsE)
        .other          _ZN7cutlass13device_kernelIN5flash19enable_sm80_to_sm89INS1_16FlashAttnFwdSm80INS1_25CollectiveMainloopFwdSm80ILi8ELi2ELb0EN4cute5tupleIJNS5_1CILi128EEENS7_ILi64EEENS7_ILi192EEEEEELi192ENS_10bfloat16_tEfNS_4arch4Sm80ELb1ELb0ELb0ELb1ELb1ELb0ELb1ELb1EEENS1_21CollectiveEpilogueFwdINS6_IJS8_SA_S9_EEENS6_IJNS7_ILi1EEESI_SI_EEESC_SE_Li256ELb1ELb1ELb1ELb0EEENS1_36VarlenDynamicPersistentTileSchedulerILi128ELi64ELi256ELi256ELb1ELb1ELb0ELb1ELb1ELb1EEEEEEEEEvNT_6ParamsE,@"STO_CUDA_ENTRY STV_DEFAULT"
_ZN7cutlass13device_kernelIN5flash19enable_sm80_to_sm89INS1_16FlashAttnFwdSm80INS1_25CollectiveMainloopFwdSm80ILi8ELi2ELb0EN4cute5tupleIJNS5_1CILi128EEENS7_ILi64EEENS7_ILi192EEEEEELi192ENS_10bfloat16_tEfNS_4arch4Sm80ELb1ELb0ELb0ELb1ELb1ELb0ELb1ELb1EEENS1_21CollectiveEpilogueFwdINS6_IJS8_SA_S9_EEENS6_IJNS7_ILi1EEESI_SI_EEESC_SE_Li256ELb1ELb1ELb1ELb0EEENS1_36VarlenDynamicPersistentTileSchedulerILi128ELi64ELi256ELi256ELb1ELb1ELb0ELb1ELb1ELb1EEEEEEEEEvNT_6ParamsE:
        /* <DEDUP_REMOVED lines=52> */
.L_x_2666:
        /* <DEDUP_REMOVED lines=16> */
.L_x_2790:
        /* <DEDUP_REMOVED lines=16> */
.L_x_2791:
[----:B---3--:R-:W-:-:S05]  /*0540*/  IMAD R0, R0, c[0x0][0x538], RZ ;  /* 0x00014e0000007a24 */ /* 0x008fca00078e02ff */
[----:B------:R-:W-:-:S04]  /*0550*/  IADD3 R6, R0, R6, RZ ;  /* 0x0000000600067210 */ /* 0x000fc80007ffe0ff */
[----:B------:R-:W-:-:S13]  /*0560*/  ISETP.GT.AND P0, PT, R6, UR4, PT ;  /* 0x0000000406007c0c */ /* 0x000fda000bf04270 */
[----:B-12---:R-:W-:Y:S05]  /*0570*/  @!P0 BRA `(.L_x_2666) ;  /* 0xfffffdc000008947 */ /* 0x006fea000383ffff */
.L_x_2662:
[----:B------:R-:W-:-:S05]  /*0580*/  IADD3 R10, -R0, R6, RZ ;  /* 0x00000006000a7210 */ /* 0x000fca0007ffe1ff */
[----:B------:R-:W-:-:S05]  /*0590*/  IMAD R0, R4, c[0x0][0x538], R10 ;  /* 0x00014e0004007a24 */ /* 0x000fca00078e020a */
[----:B------:R-:W-:Y:S01]  /*05a0*/  ISETP.GT.AND P0, PT, R0, UR4, PT ;  /* 0x0000000400007c0c */ /* 0x000fe2000bf04270 */
[----:B------:R-:W-:-:S12]  /*05b0*/  BRA.DIV ~URZ, `(.L_x_2667) ;  /* 0x000114a27f007947 */ /* 0x000fd8000b800000 */
[----:B------:R-:W-:-:S04]  /*05c0*/  VOTE.ANY R6, PT, !P0 ;  /* 0x0000000000067806 */ /* 0x000fc800040e0100 */
.L_x_2792:
[----:B------:R-:W2:Y:S02]  /*05d0*/  POPC R0, R6 ;  /* 0x0000000600007309 */ /* 0x000ea40000000000 */
[----:B-12---:R-:W-:Y:S01]  /*05e0*/  IADD3 R227, R0, R7, RZ ;  /* 0x0000000700e37210 */ /* 0x006fe20007ffe0ff */
[----:B------:R-:W-:Y:S05]  /*05f0*/  BRA.DIV ~URZ, `(.L_x_2668) ;  /* 0x000114b27f007947 */ /* 0x000fea000b800000 */
[----:B------:R1:W2:Y:S01]  /*0600*/  SHFL.IDX PT, R225, R9, R0, 0x1f ;  /* 0x00001f0009e17589 */ /* 0x0002a200000e0000 */
[----:B------:R-:W-:-:S03]  /*0610*/  MOV R5, RZ ;  /* 0x000000ff00057202 */ /* 0x000fc60000000f00 */
[----:B------:R1:W3:Y:S04]  /*0620*/  SHFL.IDX PT, R9, R8, R0, 0x1f ;  /* 0x00001f0008097589 */ /* 0x0002e800000e0000 */
.L_x_2793:
[----:B------:R-:W-:Y:S01]  /*0630*/  ISETP.NE.AND P0, PT, R6, RZ, PT ;  /* 0x000000ff0600720c */ /* 0x000fe20003f05270 */
[----:B------:R-:W-:-:S12]  /*0640*/  BSSY B0, `(.L_x_2669) ;  /* 0x0000005000007945 */ /* 0x000fd80003800000 */
[----:B------:R-:W-:Y:S05]  /*0650*/  @!P0 BRA `(.L_x_2670) ;  /* 0x0000003000008947 */ /* 0x000fea0003800000 */
[----:B------:R-:W-:Y:S01]  /*0660*/  IADD3 R2, R0, -0x1, RZ ;  /* 0xffffffff00027810 */ /* 0x000fe20007ffe0ff */
[----:B------:R-:W-:Y:S05]  /*0670*/  BRA.DIV ~URZ, `(.L_x_2671) ;  /* 0x000115127f007947 */ /* 0x000fea000b800000 */
[----:B------:R4:W1:Y:S02]  /*0680*/  SHFL.IDX PT, R5, R4, R2, 0x1f ;  /* 0x00001f0204057589 */ /* 0x00086400000e0000 */
.L_x_2670:
[----:B------:R-:W-:Y:S05]  /*0690*/  BSYNC B0 ;  /* 0x0000000000007941 */ /* 0x000fea0003800000 */
.L_x_2669:
[----:B---3--:R-:W-:Y:S01]  /*06a0*/  ISETP.NE.AND P0, PT, R9, 0x1, PT ;  /* 0x000000010900780c */ /* 0x008fe20003f05270 */
[----:B-1----:R-:W-:Y:S01]  /*06b0*/  IMAD R224, R5, c[0x0][0x538], R10 ;  /* 0x00014e0005e07a24 */ /* 0x002fe200078e020a */
[----:B------:R-:W-:Y:S04]  /*06c0*/  BSSY B0, `(.L_x_2672) ;  /* 0x0000085000007945 */ /* 0x000fe80003800000 */
[----:B------:R-:W-:-:S07]  /*06d0*/  IADD3 R11, -R224, UR4, RZ ;  /* 0x00000004e00b7c10 */ /* 0x000fce000fffe1ff */
[----:B------:R-:W-:Y:S05]  /*06e0*/  @!P0 BRA `(.L_x_2673) ;  /* 0x000003e000008947 */ /* 0x000fea0003800000 */
[-C--:B--2---:R-:W-:Y:S02]  /*06f0*/  IABS R0, R225.reuse ;  /* 0x000000e100007213 */ /* 0x084fe40000000000 */
[----:B------:R-:W-:-:S03]  /*0700*/  IABS R6, R225 ;  /* 0x000000e100067213 */ /* 0x000fc60000000000 */
[----:B------:R-:W-:Y:S01]  /*0710*/  IMAD.MOV.U32 R5, RZ, RZ, R0 ;  /* 0x000000ffff057224 */ /* 0x000fe200078e0000 */
[----:B------:R-:W-:-:S03]  /*0720*/  IABS R0, R9 ;  /* 0x0000000900007213 */ /* 0x000fc60000000000 */
[----:B----4-:R-:W1:Y:S02]  /*0730*/  I2F.RP R2, R5 ;  /* 0x0000000500027306 */ /* 0x010e640000209400 */
        /* <DEDUP_REMOVED lines=57> */
.L_x_2673:
[----:B----4-:R-:W-:-:S04]  /*0ad0*/  IMAD.MOV.U32 R2, RZ, RZ, 0x4 ;  /* 0x00000004ff027424 */ /* 0x010fc800078e00ff */
[----:B------:R-:W-:-:S05]  /*0ae0*/  IMAD.WIDE R2, R227, R2, c[0x0][0x590] ;  /* 0x00016400e3027625 */ /* 0x000fca00078e0202 */
[----:B------:R-:W3:Y:S02]  /*0af0*/  LDG.E R7, [R2.64] ;  /* 0x0000000802077981 */ /* 0x000ee4000c1e1900 */
        /* <DEDUP_REMOVED lines=65> */
.L_x_2674:
[----:B------:R-:W-:Y:S05]  /*0f10*/  BSYNC B0 ;  /* 0x0000000000007941 */ /* 0x000fea0003800000 */
.L_x_2672:
[----:B------:R-:W-:-:S04]  /*0f20*/  LOP3.LUT R0, RZ, R0, RZ, 0x33, !PT ;  /* 0x00000000ff007212 */ /* 0x000fc800078e33ff */
[----:B------:R-:W-:Y:S01]  /*0f30*/  IADD3 R225, R0, R225, RZ ;  /* 0x000000e100e17210 */ /* 0x000fe20007ffe0ff */
[----:B------:R-:W-:Y:S05]  /*0f40*/  BRA `(.L_x_2675) ;  /* 0x0000004000007947 */ /* 0x000fea0003800000 */
.L_x_2663:
[----:B-1----:R-:W-:Y:S01]  /*0f50*/  IMAD.MOV.U32 R225, RZ, RZ, RZ ;  /* 0x000000ffffe17224 */ /* 0x002fe200078e00ff */
[----:B------:R-:W-:Y:S01]  /*0f60*/  MOV R226, RZ ;  /* 0x000000ff00e27202 */ /* 0x000fe20000000f00 */
[----:B------:R-:W-:Y:S01]  /*0f70*/  IMAD.U32 R224, RZ, RZ, UR4 ;  /* 0x00000004ffe07e24 */ /* 0x000fe2000f8e00ff */
[----:B------:R-:W-:Y:S02]  /*0f80*/  MOV R227, c[0x0][0x53c] ;  /* 0x00014f0000e37a02 */ /* 0x000fe40000000f00 */
.L_x_2675:
[----:B------:R-:W-:Y:S01]  /*0f90*/  ISETP.NE.AND P0, PT, R12, RZ, PT ;  /* 0x000000ff0c00720c */ /* 0x000fe20003f05270 */
[----:B------:R-:W-:-:S12]  /*0fa0*/  WARPSYNC 0xffffffff ;  /* 0xffffffff00007948 */ /* 0x000fd80003800000 */
[----:B------:R1:W-:Y:S04]  /*0fb0*/  @!P0 STS.128 [0x24100], R224 ;  /* 0x024100e0ff008388 */ /* 0x0003e80000000c00 */
[----:B------:R-:W-:Y:S06]  /*0fc0*/  BAR.ARV 0x5, 0x100 ;  /* 0x0144000000007b1d */ /* 0x000fec0000002000 */
.L_x_2661:
        /* <DEDUP_REMOVED lines=48> */
[----:B------:R-:W-:Y:S02]  /*12d0*/  LEA.HI R12, R12, R16, RZ, 0x2 ;  /* 0x000000100c0c7211 */ /* 0x000fe400078f10ff */
[----:B------:R-:W-:Y:S01]  /*12e0*/  ISETP.NE.U32.AND P3, PT, R6, 0x1, PT ;  /* 0x000000010600780c */ /* 0x000fe20003f65070 */
[----:B------:R-:W-:Y:S01]  /*12f0*/  IMAD.IADD R3, R4, 0x1, -R2 ;  /* 0x0000000104037824 */ /* 0x000fe200078e0a02 */
[----:B------:R-:W-:-:S02]  /*1300*/  LOP3.LUT R8, R0, 0x8, R15, 0xf8, !PT ;  /* 0x0000000800087812 */ /* 0x000fc400078ef80f */
[----:B------:R-:W-:Y:S02]  /*1310*/  SHF.R.U32.HI R6, RZ, 0x3, R0 ;  /* 0x00000003ff067819 */ /* 0x000fe40000011600 */
[----:B------:R-:W-:Y:S02]  /*1320*/  LOP3.LUT R0, R13, 0xfffffffc, RZ, 0xc0, !PT ;  /* 0xfffffffc0d007812 */ /* 0x000fe400078ec0ff */
[----:B------:R-:W-:Y:S02]  /*1330*/  SHF.R.S32.HI R2, RZ, 0x2, R12 ;  /* 0x00000002ff027819 */ /* 0x000fe4000001140c */
[----:B------:R-:W-:Y:S01]  /*1340*/  LOP3.LUT P0, RZ, R5, 0x2, RZ, 0xc0, !PT ;  /* 0x0000000205ff7812 */ /* 0x000fe2000780c0ff */
[----:B------:R-:W-:Y:S01]  /*1350*/  IMAD.IADD R0, R17, 0x1, -R0 ;  /* 0x0000000111007824 */ /* 0x000fe200078e0a00 */
[----:B------:R-:W-:Y:S01]  /*1360*/  LOP3.LUT P4, RZ, R5, 0x4, RZ, 0xc0, !PT ;  /* 0x0000000405ff7812 */ /* 0x000fe2000788c0ff */
[----:B------:R-:W-:Y:S01]  /*1370*/  IMAD R15, R3, 0x10, R2 ;  /* 0x00000010030f7824 */ /* 0x000fe200078e0202 */
[----:B------:R-:W-:Y:S01]  /*1380*/  LOP3.LUT R13, R8, R6, RZ, 0x3c, !PT ;  /* 0x00000006080d7212 */ /* 0x000fe200078e3cff */
        /* <DEDUP_REMOVED lines=8> */
[----:B------:R-:W-:Y:S01]  /*1410*/  IMAD R6, R0, 0x2, R8 ;  /* 0x0000000200067824 */ /* 0x000fe200078e0208 */
[----:B------:R-:W-:Y:S01]  /*1420*/  SHF.R.U32.HI R5, RZ, 0x3, R2 ;  /* 0x00000003ff057819 */ /* 0x000fe20000011602 */
[----:B------:R-:W-:Y:S01]  /*1430*/  STL [R1+0x18], R15 ;  /* 0x0000180f01007387 */ /* 0x000fe20000100800 */
[----:B------:R-:W-:-:S02]  /*1440*/  LOP3.LUT R7, R2, 0x8, R7, 0xf8, !PT ;  /* 0x0000000802077812 */ /* 0x000fc400078ef807 */
[----:B------:R-:W-:Y:S01]  /*1450*/  LOP3.LUT R11, R11, 0x7ffffe00, R9, 0xf8, !PT ;  /* 0x7ffffe000b0b7812 */ /* 0x000fe200078ef809 */
[----:B------:R-:W-:Y:S01]  /*1460*/  IMAD.SHL.U32 R9, R10, 0x40, RZ ;  /* 0x000000400a097824 */ /* 0x000fe200078e00ff */
[----:B------:R-:W-:Y:S01]  /*1470*/  LOP3.LUT R4, R4, 0x1c0, RZ, 0xc0, !PT ;  /* 0x000001c004047812 */ /* 0x000fe200078ec0ff */
[----:B------:R-:W-:Y:S01]  /*1480*/  IMAD.IADD R10, R0, 0x1, -R3 ;  /* 0x00000001000a7824 */ /* 0x000fe200078e0a03 */
[----:B------:R-:W-:Y:S01]  /*1490*/  LOP3.LUT R3, R7, R5, RZ, 0x3c, !PT ;  /* 0x0000000507037212 */ /* 0x000fe200078e3cff */
[----:B------:R-:W-:Y:S01]  /*14a0*/  IMAD R0, R14, 0x200, R13 ;  /* 0x000002000e007824 */ /* 0x000fe200078e020d */
[----:B------:R-:W-:Y:S01]  /*14b0*/  LOP3.LUT R5, R12, 0x7ffffffc, RZ, 0xc0, !PT ;  /* 0x7ffffffc0c057812 */ /* 0x000fe200078ec0ff */
[----:B------:R-:W-:Y:S01]  /*14c0*/  IMAD.SHL.U32 R209, R11, 0x2, RZ ;  /* 0x000000020bd17824 */ /* 0x000fe200078e00ff */
[----:B------:R-:W-:Y:S02]  /*14d0*/  SHF.R.S32.HI R7, RZ, 0x1f, R192 ;  /* 0x0000001fff077819 */ /* 0x000fe400000114c0 */
[----:B------:R-:W-:Y:S01]  /*14e0*/  LEA.HI R2, R4, R4, RZ, 0x1d ;  /* 0x0000000404027211 */ /* 0x000fe200078fe8ff */
[----:B------:R-:W-:Y:S01]  /*14f0*/  IMAD.IADD R7, R16, 0x1, -R5 ;  /* 0x0000000110077824 */ /* 0x000fe200078e0a05 */
[----:B------:R-:W-:-:S02]  /*1500*/  LOP3.LUT R4, R9, 0xfffffe00, RZ, 0xc0, !PT ;  /* 0xfffffe0009047812 */ /* 0x000fc400078ec0ff */
[----:B------:R-:W-:Y:S01]  /*1510*/  IADD3 R200, R192, 0x40, RZ ;  /* 0x00000040c0c87810 */ /* 0x000fe20007ffe0ff */
[----:B------:R-:W-:Y:S01]  /*1520*/  IMAD.SHL.U32 R228, R7, 0x2, RZ ;  /* 0x0000000207e47824 */ /* 0x000fe200078e00ff */
[----:B------:R-:W-:Y:S01]  /*1530*/  LEA R169, R0, 0xc100, 0x1 ;  /* 0x0000c10000a97811 */ /* 0x000fe200078e08ff */
[----:B------:R-:W-:Y:S01]  /*1540*/  IMAD.IADD R9, R6, 0x1, R2 ;  /* 0x0000000106097824 */ /* 0x000fe200078e0202 */
[CC--:B------:R-:W-:Y:S01]  /*1550*/  IADD3 R2, R3.reuse, R4.reuse, R8 ;  /* 0x0000000403027210 */ /* 0x0c0fe20007ffe008 */
[----:B------:R-:W-:Y:S01]  /*1560*/  IMAD R7, R10, 0x8, R15 ;  /* 0x000000080a077824 */ /* 0x000fe200078e020f */
[----:B------:R-:W-:Y:S01]  /*1570*/  LOP3.LUT R3, R3, R4, RZ, 0xfc, !PT ;  /* 0x0000000403037212 */ /* 0x000fe200078efcff */
[----:B------:R-:W-:Y:S01]  /*1580*/  IMAD.MOV.U32 R8, RZ, RZ, 0x40 ;  /* 0x00000040ff087424 */ /* 0x000fe200078e00ff */
[C---:B------:R-:W-:Y:S01]  /*1590*/  IADD3 R19, R228.reuse, 0x18, RZ ;  /* 0x00000018e4137810 */ /* 0x040fe20007ffe0ff */
[----:B------:R-:W-:Y:S01]  /*15a0*/  IMAD.MOV.U32 R4, RZ, RZ, 0x20 ;  /* 0x00000020ff047424 */ /* 0x000fe200078e00ff */
[C---:B------:R-:W-:Y:S01]  /*15b0*/  IADD3 R20, R228.reuse, 0x10, RZ ;  /* 0x00000010e4147810 */ /* 0x040fe20007ffe0ff */
[----:B------:R1:W-:Y:S01]  /*15c0*/  STL [R1+0x14], R7 ;  /* 0x0000140701007387 */ /* 0x0003e20000100800 */
[----:B------:R-:W-:-:S02]  /*15d0*/  IADD3 R16, R228, 0x30, RZ ;  /* 0x00000030e4107810 */ /* 0x000fc40007ffe0ff */
[----:B------:R-:W-:Y:S02]  /*15e0*/  LEA R238, R9, 0x80, 0x1 ;  /* 0x0000008009ee7811 */ /* 0x000fe400078e08ff */
[C---:B------:R-:W-:Y:S02]  /*15f0*/  IADD3 R17, R228.reuse, 0x28, RZ ;  /* 0x00000028e4117810 */ /* 0x040fe40007ffe0ff */
[----:B------:R-:W-:Y:S02]  /*1600*/  IADD3 R13, R228, 0x48, RZ ;  /* 0x00000048e40d7810 */ /* 0x000fe40007ffe0ff */
[----:B------:R-:W-:Y:S02]  /*1610*/  SHF.R.S32.HI R6, RZ, 0x1f, R200 ;  /* 0x0000001fff067819 */ /* 0x000fe400000114c8 */
[C---:B------:R-:W-:Y:S02]  /*1620*/  SEL R5, R8.reuse, 0xffffffc0, !P2 ;  /* 0xffffffc008057807 */ /* 0x040fe40005000000 */
[----:B------:R-:W-:-:S02]  /*1630*/  SEL R0, R8, 0xffffffc0, !P4 ;  /* 0xffffffc008007807 */ /* 0x000fc40006000000 */
[----:B------:R-:W-:Y:S02]  /*1640*/  IADD3 R14, R228, 0x40, RZ ;  /* 0x00000040e40e7810 */ /* 0x000fe40007ffe0ff */
[C---:B------:R-:W-:Y:S02]  /*1650*/  SEL R6, R4.reuse, 0xffffffe0, !P1 ;  /* 0xffffffe004067807 */ /* 0x040fe40004800000 */
[----:B------:R-:W-:Y:S02]  /*1660*/  SEL R168, R4, 0xffffffe0, !P0 ;  /* 0xffffffe004a87807 */ /* 0x000fe40004000000 */
[----:B------:R-:W-:Y:S01]  /*1670*/  IADD3 R11, R228, 0x58, RZ ;  /* 0x00000058e40b7810 */ /* 0x000fe20007ffe0ff */
[----:B------:R-:W-:Y:S01]  /*1680*/  IMAD.IADD R241, R238, 0x1, R6 ;  /* 0x00000001eef17824 */ /* 0x000fe200078e0206 */
[C---:B------:R-:W-:Y:S02]  /*1690*/  IADD3 R252, R228.reuse, 0x68, RZ ;  /* 0x00000068e4fc7810 */ /* 0x040fe40007ffe0ff */
[----:B-1----:R-:W-:-:S02]  /*16a0*/  IADD3 R7, R228, 0x60, RZ ;  /* 0x00000060e4077810 */ /* 0x002fc40007ffe0ff */
[----:B------:R-:W-:Y:S02]  /*16b0*/  SHF.R.S32.HI R8, RZ, 0x1f, R19 ;  /* 0x0000001fff087819 */ /* 0x000fe40000011413 */
[C---:B------:R-:W-:Y:S02]  /*16c0*/  IADD3 R251, R228.reuse, 0x70, RZ ;  /* 0x00000070e4fb7810 */ /* 0x040fe40007ffe0ff */
[----:B------:R-:W-:Y:S02]  /*16d0*/  IADD3 R249, R228, 0x80, RZ ;  /* 0x00000080e4f97810 */ /* 0x000fe40007ffe0ff */
[----:B------:R-:W-:Y:S02]  /*16e0*/  SHF.R.S32.HI R4, RZ, 0x1f, R20 ;  /* 0x0000001fff047819 */ /* 0x000fe40000011414 */
[----:B------:R-:W-:Y:S02]  /*16f0*/  SHF.R.S32.HI R8, RZ, 0x1f, R16 ;  /* 0x0000001fff087819 */ /* 0x000fe40000011410 */
[----:B------:R-:W-:-:S02]  /*1700*/  IADD3 R239, R238, -0x10, RZ ;  /* 0xfffffff0eeef7810 */ /* 0x000fc40007ffe0ff */
[C---:B------:R-:W-:Y:S02]  /*1710*/  IADD3 R248, R228.reuse, 0x88, RZ ;  /* 0x00000088e4f87810 */ /* 0x040fe40007ffe0ff */
[----:B------:R-:W-:Y:S02]  /*1720*/  IADD3 R246, R228, 0x98, RZ ;  /* 0x00000098e4f67810 */ /* 0x000fe40007ffe0ff */
[----:B------:R-:W-:Y:S02]  /*1730*/  SHF.R.S32.HI R4, RZ, 0x1f, R17 ;  /* 0x0000001fff047819 */ /* 0x000fe40000011411 */
[----:B------:R-:W-:Y:S02]  /*1740*/  SHF.R.S32.HI R8, RZ, 0x1f, R13 ;  /* 0x0000001fff087819 */ /* 0x000fe4000001140d */
[----:B------:R-:W-:Y:S02]  /*1750*/  @P3 IADD3 R239, R238, 0x10, RZ ;  /* 0x00000010eeef3810 */ /* 0x000fe40007ffe0ff */
[----:B------:R-:W-:-:S02]  /*1760*/  LEA R162, R2, 0x18100, 0x1 ;  /* 0x0001810002a27811 */ /* 0x000fc400078e08ff */
[----:B------:R-:W-:Y:S01]  /*1770*/  IADD3 R245, R228, 0xa0, RZ ;  /* 0x000000a0e4f57810 */ /* 0x000fe20007ffe0ff */
[----:B------:R-:W-:Y:S01]  /*1780*/  IMAD.IADD R240, R6, 0x1, R239 ;  /* 0x0000000106f07824 */ /* 0x000fe200078e02ef */
[----:B------:R-:W-:Y:S01]  /*1790*/  IADD3 R244, R228, 0xa8, RZ ;  /* 0x000000a8e4f47810 */ /* 0x000fe20007ffe0ff */
[----:B------:R-:W-:Y:S01]  /*17a0*/  IMAD.IADD R163, R162, 0x1, R168 ;  /* 0x00000001a2a37824 */ /* 0x000fe200078e02a8 */
[----:B------:R-:W-:Y:S01]  /*17b0*/  SHF.R.S32.HI R4, RZ, 0x1f, R14 ;  /* 0x0000001fff047819 */ /* 0x000fe2000001140e */
[----:B------:R-:W-:Y:S01]  /*17c0*/  IMAD.IADD R2, R240, 0x1, R5 ;  /* 0x00000001f0027824 */ /* 0x000fe200078e0205 */
[----:B------:R-:W-:Y:S01]  /*17d0*/  SHF.R.S32.HI R8, RZ, 0x1f, R7 ;  /* 0x0000001fff087819 */ /* 0x000fe20000011407 */
[--C-:B------:R-:W-:Y:S01]  /*17e0*/  IMAD.IADD R165, R162, 0x1, R0.reuse ;  /* 0x00000001a2a57824 */ /* 0x100fe200078e0200 */
[----:B------:R-:W-:Y:S01]  /*17f0*/  LEA R170, R3, 0x100, 0x1 ;  /* 0x0000010003aa7811 */ /* 0x000fe200078e08ff */
[----:B------:R-:W-:Y:S01]  /*1800*/  IMAD.IADD R3, R5, 0x1, R239 ;  /* 0x0000000105037824 */ /* 0x000fe200078e02ef */
[----:B------:R-:W-:Y:S01]  /*1810*/  IADD3 R243, R228, 0xb0, RZ ;  /* 0x000000b0e4f37810 */ /* 0x000fe20007ffe0ff */
[----:B------:R-:W-:Y:S01]  /*1820*/  IMAD.IADD R164, R163, 0x1, R0 ;  /* 0x00000001a3a47824 */ /* 0x000fe200078e0200 */
[----:B------:R-:W-:Y:S01]  /*1830*/  SHF.R.S32.HI R4, RZ, 0x1f, R11 ;  /* 0x0000001fff047819 */ /* 0x000fe2000001140b */
[----:B------:R-:W-:Y:S01]  /*1840*/  IMAD.IADD R231, R168, 0x1, R170 ;  /* 0x00000001a8e77824 */ /* 0x000fe200078e02aa */
[----:B------:R-:W-:Y:S01]  /*1850*/  SHF.R.S32.HI R7, RZ, 0x1f, R252 ;  /* 0x0000001fff077819 */ /* 0x000fe200000114fc */
[C---:B------:R-:W-:Y:S01]  /*1860*/  IMAD.IADD R171, R0.reuse, 0x1, R170 ;  /* 0x0000000100ab7824 */ /* 0x040fe200078e02aa */
[----:B------:R-:W-:Y:S01]  /*1870*/  SHF.R.S32.HI R4, RZ, 0x1f, R251 ;  /* 0x0000001fff047819 */ /* 0x000fe200000114fb */
[----:B------:R-:W-:Y:S01]  /*1880*/  IMAD.IADD R0, R0, 0x1, R231 ;  /* 0x0000000100007824 */ /* 0x000fe200078e02e7 */
[----:B------:R-:W-:Y:S01]  /*1890*/  SHF.R.S32.HI R7, RZ, 0x1f, R249 ;  /* 0x0000001fff077819 */ /* 0x000fe200000114f9 */
[----:B------:R-:W-:Y:S01]  /*18a0*/  IMAD.IADD R234, R168, 0x1, R171 ;  /* 0x00000001a8ea7824 */ /* 0x000fe200078e02ab */
[----:B------:R-:W-:-:S02]  /*18b0*/  SHF.R.S32.HI R4, RZ, 0x1f, R248 ;  /* 0x0000001fff047819 */ /* 0x000fc400000114f8 */
[----:B------:R-:W-:Y:S02]  /*18c0*/  SHF.R.S32.HI R7, RZ, 0x1f, R246 ;  /* 0x0000001fff077819 */ /* 0x000fe400000114f6 */
[----:B------:R-:W-:Y:S02]  /*18d0*/  SHF.R.S32.HI R4, RZ, 0x1f, R245 ;  /* 0x0000001fff047819 */ /* 0x000fe400000114f5 */
[----:B------:R-:W-:Y:S01]  /*18e0*/  SHF.R.S32.HI R7, RZ, 0x1f, R244 ;  /* 0x0000001fff077819 */ /* 0x000fe200000114f4 */
[----:B------:R-:W-:Y:S01]  /*18f0*/  IMAD.IADD R7, R238, 0x1, R5 ;  /* 0x00000001ee077824 */ /* 0x000fe200078e0205 */
[----:B------:R-:W-:Y:S01]  /*1900*/  SHF.R.S32.HI R4, RZ, 0x1f, R243 ;  /* 0x0000001fff047819 */ /* 0x000fe200000114f3 */
[----:B------:R-:W-:Y:S01]  /*1910*/  IMAD.IADD R4, R241, 0x1, R5 ;  /* 0x00000001f1047824 */ /* 0x000fe200078e0205 */
[----:B------:R-:W-:Y:S02]  /*1920*/  IADD3 R201, R192, 0x80, RZ ;  /* 0x00000080c0c97810 */ /* 0x000fe40007ffe0ff */
[----:B------:R1:W-:Y:S01]  /*1930*/  STL [R1+0xc], R7 ;  /* 0x00000c0701007387 */ /* 0x0003e20000100800 */
[----:B------:R-:W-:-:S02]  /*1940*/  IADD3 R21, R228, 0x8, RZ ;  /* 0x00000008e4157810 */ /* 0x000fc40007ffe0ff */
[C---:B------:R-:W-:Y:S01]  /*1950*/  IADD3 R18, R228.reuse, 0x20, RZ ;  /* 0x00000020e4127810 */ /* 0x040fe20007ffe0ff */
[----:B------:R1:W-:Y:S01]  /*1960*/  STL [R1+0x8], R4 ;  /* 0x0000080401007387 */ /* 0x0003e20000100800 */
[C---:B------:R-:W-:Y:S02]  /*1970*/  IADD3 R250, R228.reuse, 0x78, RZ ;  /* 0x00000078e4fa7810 */ /* 0x040fe40007ffe0ff */
[----:B------:R-:W-:Y:S01]  /*1980*/  SHF.R.S32.HI R12, RZ, 0x1f, R201 ;  /* 0x0000001fff0c7819 */ /* 0x000fe200000114c9 */
[----:B------:R1:W-:Y:S01]  /*1990*/  STL [R1+0x4], R3 ;  /* 0x0000040301007387 */ /* 0x0003e20000100800 */
[C---:B------:R-:W-:Y:S02]  /*19a0*/  IADD3 R15, R228.reuse, 0x38, RZ ;  /* 0x00000038e40f7810 */ /* 0x040fe40007ffe0ff */
[C---:B------:R-:W-:Y:S01]  /*19b0*/  IADD3 R247, R228.reuse, 0x90, RZ ;  /* 0x00000090e4f77810 */ /* 0x040fe20007ffe0ff */
[----:B------:R1:W-:Y:S01]  /*19c0*/  STL [R1], R2 ;  /* 0x0000000201007387 */ /* 0x0003e20000100800 */
[----:B------:R-:W-:-:S02]  /*19d0*/  IADD3 R12, R228, 0x50, RZ ;  /* 0x00000050e40c7810 */ /* 0x000fc40007ffe0ff */
[----:B------:R-:W-:Y:S01]  /*19e0*/  IADD3 R242, R228, 0xb8, RZ ;  /* 0x000000b8e4f27810 */ /* 0x000fe20007ffe0ff */
[----:B------:R1:W-:Y:S01]  /*19f0*/  STL [R1+0x10], R0 ;  /* 0x0000100001007387 */ /* 0x0003e20000100800 */
[----:B------:R-:W-:Y:S02]  /*1a00*/  SHF.R.S32.HI R9, RZ, 0x1f, R21 ;  /* 0x0000001fff097819 */ /* 0x000fe40000011415 */
[----:B------:R-:W-:Y:S02]  /*1a10*/  SHF.R.S32.HI R9, RZ, 0x1f, R18 ;  /* 0x0000001fff097819 */ /* 0x000fe40000011412 */
[----:B------:R-:W-:Y:S02]  /*1a20*/  SHF.R.S32.HI R8, RZ, 0x1f, R250 ;  /* 0x0000001fff087819 */ /* 0x000fe400000114fa */
[----:B------:R-:W-:Y:S02]  /*1a30*/  SHF.R.S32.HI R9, RZ, 0x1f, R15 ;  /* 0x0000001fff097819 */ /* 0x000fe4000001140f */
[----:B------:R-:W-:-:S02]  /*1a40*/  SHF.R.S32.HI R8, RZ, 0x1f, R247 ;  /* 0x0000001fff087819 */ /* 0x000fc400000114f7 */
[C---:B------:R-:W-:Y:S02]  /*1a50*/  IADD3 R223, R209.reuse, 0xc100, RZ ;  /* 0x0000c100d1df7810 */ /* 0x040fe40007ffe0ff */
[----:B------:R-:W-:Y:S02]  /*1a60*/  IADD3 R222, R209, 0x100, RZ ;  /* 0x00000100d1de7810 */ /* 0x000fe40007ffe0ff */
[----:B------:R-:W-:Y:S02]  /*1a70*/  SHF.R.S32.HI R9, RZ, 0x1f, R12 ;  /* 0x0000001fff097819 */ /* 0x000fe4000001140c */
[----:B------:R-:W-:Y:S02]  /*1a80*/  SHF.R.S32.HI R8, RZ, 0x1f, R242 ;  /* 0x0000001fff087819 */ /* 0x000fe400000114f2 */
.L_x_2789:
[----:B------:R-:W-:-:S04]  /*1a90*/  IMAD.MOV.U32 R8, RZ, RZ, 0x4 ;  /* 0x00000004ff087424 */ /* 0x000fc800078e00ff */
[----:B-1----:R-:W-:-:S05]  /*1aa0*/  IMAD.WIDE R2, R227, R8, c[0x0][0x588] ;  /* 0x00016200e3027625 */ /* 0x002fca00078e0208 */
        /* <DEDUP_REMOVED lines=28> */
.L_x_2676:
[----:B------:R-:W-:-:S04]  /*1c70*/  ISETP.NE.U32.AND P1, PT, RZ, c[0x0][0x368], PT ;  /* 0x0000da00ff007a0c */ /* 0x000fc80003f25070 */
[----:B------:R-:W-:-:S13]  /*1c80*/  ISETP.NE.AND.EX P1, PT, RZ, c[0x0][0x36c], PT, P1 ;  /* 0x0000db00ff007a0c */ /* 0x000fda0003f25310 */
[----:B------:R-:W-:Y:S05]  /*1c90*/  @!P1 BRA `(.L_x_2677) ;  /* 0x0000004000009947 */ /* 0x000fea0003800000 */
[----:B-1----:R-:W-:-:S04]  /*1ca0*/  IADD3 R2, P1, R232, c[0x0][0x368], RZ ;  /* 0x0000da00e8027a10 */ /* 0x002fc80007f3e0ff */
[----:B------:R-:W-:-:S05]  /*1cb0*/  IADD3.X R3, R233, c[0x0][0x36c], RZ, P1, !PT ;  /* 0x0000db00e9037a10 */ /* 0x000fca0000ffe4ff */
[----:B------:R1:W5:Y:S01]  /*1cc0*/  LDG.E R0, [R2.64] ;  /* 0x0000000802007981 */ /* 0x000362000c1e1900 */
[----:B------:R-:W-:Y:S05]  /*1cd0*/  BRA `(.L_x_2678) ;  /* 0x0000008000007947 */ /* 0x000fea0003800000 */
.L_x_2677:
        /* <DEDUP_REMOVED lines=8> */
.L_x_2678:
        /* <DEDUP_REMOVED lines=58> */
.L_x_2680:
[----:B------:R-:W-:Y:S05]  /*2100*/  BSYNC B0 ;  /* 0x0000000000007941 */ /* 0x000fea0003800000 */
.L_x_2679:
[----:B------:R-:W-:Y:S01]  /*2110*/  IMAD R204, R236, R2, RZ ;  /* 0x00000002eccc7224 */ /* 0x000fe200078e02ff */
        /* <DEDUP_REMOVED lines=99> */
.L_x_2794:
[----:B------:R-:W-:Y:S05]  /*2750*/  BRA.DIV ~URZ, `(.L_x_2683) ;  /* 0x0000f5027f007947 */ /* 0x000fea000b800000 */
[----:B------:R3:W4:Y:S02]  /*2760*/  SHFL.IDX PT, R0, R12, RZ, 0x181f ;  /* 0x00181fff0c007589 */ /* 0x00072400000e0000 */
.L_x_2795:
        /* <DEDUP_REMOVED lines=20> */
.L_x_2685:
[----:B------:R-:W-:Y:S05]  /*28b0*/  BSYNC B0 ;  /* 0x0000000000007941 */ /* 0x000fea0003800000 */
.L_x_2684:
[----:B------:R-:W-:Y:S05]  /*28c0*/  BRA.DIV ~URZ, `(.L_x_2686) ;  /* 0x0000f4027f007947 */ /* 0x000fea000b800000 */
[----:B--2---:R2:W1:Y:S04]  /*28d0*/  SHFL.IDX PT, R8, R9, 0x1, 0x181f ;  /* 0x00381f0009087f89 */ /* 0x00446800000e0000 */
[----:B----4-:R2:W4:Y:S02]  /*28e0*/  SHFL.IDX PT, R0, R12, 0x1, 0x181f ;  /* 0x00381f000c007f89 */ /* 0x01052400000e0000 */
.L_x_2796:
        /* <DEDUP_REMOVED lines=19> */
.L_x_2688:
[----:B------:R-:W-:Y:S05]  /*2a20*/  BSYNC B0 ;  /* 0x0000000000007941 */ /* 0x000fea0003800000 */
.L_x_2687:
[----:B------:R-:W-:Y:S05]  /*2a30*/  BRA.DIV ~URZ, `(.L_x_2689) ;  /* 0x0000f3627f007947 */ /* 0x000fea000b800000 */
[----:B-1----:R1:W2:Y:S02]  /*2a40*/  SHFL.IDX PT, R8, R9, 0x2, 0x181f ;  /* 0x00581f0009087f89 */ /* 0x0022a400000e0000 */
.L_x_2797:
[----:B------:R-:W-:Y:S05]  /*2a50*/  BRA.DIV ~URZ, `(.L_x_2690) ;  /* 0x0000f3b27f007947 */ /* 0x000fea000b800000 */
[----:B----4-:R4:W1:Y:S02]  /*2a60*/  SHFL.IDX PT, R0, R12, 0x2, 0x181f ;  /* 0x00581f000c007f89 */ /* 0x01086400000e0000 */
.L_x_2798:
        /* <DEDUP_REMOVED lines=19> */
.L_x_2692:
[----:B------:R-:W-:Y:S05]  /*2ba0*/  BSYNC B0 ;  /* 0x0000000000007941 */ /* 0x000fea0003800000 */
.L_x_2691:
[----:B------:R-:W-:Y:S05]  /*2bb0*/  BRA.DIV ~URZ, `(.L_x_2693) ;  /* 0x0000f2c27f007947 */ /* 0x000fea000b800000 */
[----:B--2---:R2:W3:Y:S04]  /*2bc0*/  SHFL.IDX PT, R8, R9, 0x3, 0x181f ;  /* 0x00781f0009087f89 */ /* 0x0044e800000e0000 */
[----:B-1----:R2:W1:Y:S02]  /*2bd0*/  SHFL.IDX PT, R0, R12, 0x3, 0x181f ;  /* 0x00781f000c007f89 */ /* 0x00246400000e0000 */
.L_x_2799:
[----:B------:R-:W-:Y:S01]  /*2be0*/  IADD3 R2, R10, 0x60, RZ ;  /* 0x000000600a027810 */ /* 0x000fe20007ffe0ff */
[----:B-----5:R-:W-:Y:S01]  /*2bf0*/  IMAD.WIDE.U32 R212, R13, c[0x0][0x2b0], RZ ;  /* 0x0000ac000dd47a25 */ /* 0x020fe200078e00ff */
[----:B------:R-:W-:-:S02]  /*2c00*/  SHF.R.S32.HI R18, RZ, 0x1f, R192 ;  /* 0x0000001fff127819 */ /* 0x000fc400000114c0 */
[----:B------:R-:W-:Y:S02]  /*2c10*/  ISETP.GE.AND P2, PT, R2, R11, PT ;  /* 0x0000000b0200720c */ /* 0x000fe40003f46270 */
        /* <DEDUP_REMOVED lines=40> */
[----:B------:R-:W-:Y:S02]  /*2ea0*/  IMAD R215, R14, c[0x0][0x1ec], R211 ;  /* 0x00007b000ed77a24 */ /* 0x000fe400078e02d3 */
[----:B------:R-:W-:-:S04]  /*2eb0*/  IMAD.WIDE.U32 R2, R177, c[0x0][0x1e0], RZ ;  /* 0x00007800b1027a25 */ /* 0x000fc800078e00ff */
[----:B------:R-:W-:Y:S02]  /*2ec0*/  IMAD R96, R184, -0x40, R220 ;  /* 0xffffffc0b8607824 */ /* 0x000fe400078e02dc */
[----:B------:R-:W-:-:S04]  /*2ed0*/  IMAD.WIDE.U32 R216, R14, c[0x0][0x210], RZ ;  /* 0x000084000ed87a25 */ /* 0x000fc800078e00ff */
[----:B------:R-:W-:Y:S02]  /*2ee0*/  IMAD.IADD R13, R96, 0x1, -R229 ;  /* 0x00000001600d7824 */ /* 0x000fe400078e0ae5 */
[----:B------:R-:W-:Y:S01]  /*2ef0*/  IMAD R219, R14, c[0x0][0x214], R217 ;  /* 0x000085000edb7a24 */ /* 0x000fe200078e02d9 */
[C---:B------:R-:W-:Y:S01]  /*2f00*/  SHF.L.U64.HI R14, R192.reuse, 0x1, R18 ;  /* 0x00000001c00e7819 */ /* 0x040fe20000010212 */
[----:B------:R-:W-:Y:S01]  /*2f10*/  IMAD.SHL.U32 R17, R192, 0x2, RZ ;  /* 0x00000002c0117824 */ /* 0x000fe200078e00ff */
[----:B-1----:R-:W-:Y:S01]  /*2f20*/  SHF.R.S32.HI R5, RZ, 0x1f, R177 ;  /* 0x0000001fff057819 */ /* 0x002fe200000114b1 */
[----:B------:R-:W-:Y:S01]  /*2f30*/  IMAD.SHL.U32 R19, R201, 0x2, RZ ;  /* 0x00000002c9137824 */ /* 0x000fe200078e00ff */
[----:B------:R-:W-:-:S03]  /*2f40*/  ISETP.GE.AND P6, PT, R13, 0x1, PT ;  /* 0x000000010d00780c */ /* 0x000fc60003fc6270 */
[----:B------:R-:W-:-:S04]  /*2f50*/  IMAD R0, R5, c[0x0][0x1e0], RZ ;  /* 0x0000780005007a24 */ /* 0x000fc800078e02ff */
[----:B------:R-:W-:-:S04]  /*2f60*/  IMAD R0, R177, c[0x0][0x1e4], R0 ;  /* 0x00007900b1007a24 */ /* 0x000fc800078e0200 */
[----:B------:R-:W-:Y:S02]  /*2f70*/  IMAD.IADD R3, R3, 0x1, R0 ;  /* 0x0000000103037824 */ /* 0x000fe400078e0200 */
[----:B------:R-:W-:Y:S02]  /*2f80*/  @P6 ISETP.GE.AND P1, PT, R192, c[0x0][0x1d4], PT ;  /* 0x00007500c0006a0c */ /* 0x000fe40003f26270 */
[----:B------:R-:W-:Y:S02]  /*2f90*/  @P6 ISETP.GE.AND P5, PT, R200, c[0x0][0x1d4], PT ;  /* 0x00007500c8006a0c */ /* 0x000fe40003fa6270 */
[----:B------:R-:W-:Y:S02]  /*2fa0*/  @P6 ISETP.GE.AND P2, PT, R201, c[0x0][0x1d4], PT ;  /* 0x00007500c9006a0c */ /* 0x000fe40003f46270 */
[----:B---3--:R-:W-:Y:S01]  /*2fb0*/  SHF.R.S32.HI R7, RZ, 0x1f, R173 ;  /* 0x0000001fff077819 */ /* 0x008fe200000114ad */
[----:B------:R-:W-:-:S04]  /*2fc0*/  IMAD.WIDE.U32 R2, R173, c[0x0][0x1f0], R2 ;  /* 0x00007c00ad027a25 */ /* 0x000fc800078e0002 */
[C---:B------:R-:W-:Y:S02]  /*2fd0*/  IMAD R0, R7.reuse, c[0x0][0x1f0], RZ ;  /* 0x00007c0007007a24 */ /* 0x040fe400078e02ff */
[----:B------:R-:W-:Y:S02]  /*2fe0*/  IMAD R7, R7, c[0x0][0x218], RZ ;  /* 0x0000860007077a24 */ /* 0x000fe400078e02ff */
[C---:B------:R-:W-:Y:S01]  /*2ff0*/  IMAD R4, R173.reuse, c[0x0][0x1f4], R0 ;  /* 0x00007d00ad047a24 */ /* 0x040fe200078e0200 */
[----:B------:R-:W-:Y:S01]  /*3000*/  IADD3 R0, P0, R2, R210, RZ ;  /* 0x000000d202007210 */ /* 0x000fe20007f1e0ff */
[----:B------:R-:W-:-:S03]  /*3010*/  IMAD R11, R173, c[0x0][0x21c], R7 ;  /* 0x00008700ad0b7a24 */ /* 0x000fc600078e0207 */
[----:B------:R-:W-:Y:S01]  /*3020*/  IADD3.X R2, R215, R3, R4, P0, !PT ;  /* 0x00000003d7027210 */ /* 0x000fe200007fe404 */
[----:B------:R-:W-:Y:S01]  /*3030*/  IMAD R4, R5, c[0x0][0x208], RZ ;  /* 0x0000820005047a24 */ /* 0x000fe200078e02ff */
[----:B------:R-:W-:-:S03]  /*3040*/  LEA R6, P0, R0, c[0x0][0x1c8], 0x1 ;  /* 0x0000720000067a11 */ /* 0x000fc600078008ff */
[C---:B------:R-:W-:Y:S01]  /*3050*/  IMAD R5, R177.reuse, c[0x0][0x20c], R4 ;  /* 0x00008300b1057a24 */ /* 0x040fe200078e0204 */
[----:B------:R-:W-:Y:S01]  /*3060*/  LEA.HI.X R10, R0, c[0x0][0x1cc], R2, 0x1, P0 ;  /* 0x00007300000a7a11 */ /* 0x000fe200000f0c02 */
[----:B------:R-:W-:Y:S01]  /*3070*/  IMAD.WIDE.U32 R2, R177, c[0x0][0x208], RZ ;  /* 0x00008200b1027a25 */ /* 0x000fe200078e00ff */
[----:B------:R-:W1:Y:S03]  /*3080*/  SHFL.IDX PT, R0, R6, RZ, 0x181f ;  /* 0x00181fff06007589 */ /* 0x000e6600000e0000 */
[----:B------:R-:W-:Y:S01]  /*3090*/  IMAD.IADD R3, R3, 0x1, R5 ;  /* 0x0000000103037824 */ /* 0x000fe200078e0205 */
[----:B------:R-:W3:Y:S03]  /*30a0*/  SHFL.IDX PT, R8, R10, RZ, 0x181f ;  /* 0x00181fff0a087589 */ /* 0x000ee600000e0000 */
[----:B------:R-:W-:Y:S01]  /*30b0*/  IMAD.WIDE.U32 R2, R173, c[0x0][0x218], R2 ;  /* 0x00008600ad027a25 */ /* 0x000fe200078e0002 */
[----:B--2---:R2:W5:Y:S04]  /*30c0*/  SHFL.IDX PT, R9, R6, 0x1, 0x181f ;  /* 0x00381f0006097f89 */ /* 0x00456800000e0000 */
[----:B------:R-:W4:Y:S01]  /*30d0*/  SHFL.IDX PT, R10, R10, 0x1, 0x181f ;  /* 0x00381f000a0a7f89 */ /* 0x000f2200000e0000 */
[----:B-1----:R-:W-:-:S04]  /*30e0*/  @P6 LEA R4, P0, R192, R0, 0x1 ;  /* 0x00000000c0046211 */ /* 0x002fc800078008ff */
[----:B---3--:R-:W-:Y:S02]  /*30f0*/  @P6 LEA.HI.X R5, R192, R8, R18, 0x1, P0 ;  /* 0x00000008c0056211 */ /* 0x008fe400000f0c12 */
[----:B--2---:R-:W-:-:S03]  /*3100*/  @P6 LEA R6, P0, R200, R0, 0x1 ;  /* 0x00000000c8066211 */ /* 0x004fc600078008ff */
[----:B------:R1:W-:Y:S01]  /*3110*/  @P6 LDGSTS.E.BYPASS.LTC128B.128 [R209+0xc100], [R4.64], !P1 ;  /* 0x0c10000004d16fae */ /* 0x0003e2000c901d48 */
[----:B------:R-:W-:-:S05]  /*3120*/  @P6 LEA.HI.X R7, R200, R8, R16, 0x1, P0 ;  /* 0x00000008c8076211 */ /* 0x000fca00000f0c10 */
[----:B------:R5:W-:Y:S01]  /*3130*/  @P6 LDGSTS.E.BYPASS.LTC128B.128 [R209+0xe100], [R6.64], !P5 ;  /* 0x0e10000006d16fae */ /* 0x000be2000e901d48 */
[C---:B-1----:R-:W-:Y:S02]  /*3140*/  @P6 LEA R4, P1, R201.reuse, R0, 0x1 ;  /* 0x00000000c9046211 */ /* 0x042fe400078208ff */
[----:B------:R-:W-:Y:S02]  /*3150*/  IADD3 R0, P0, R2, R216, RZ ;  /* 0x000000d802007210 */ /* 0x000fe40007f1e0ff */
[----:B------:R-:W-:Y:S02]  /*3160*/  @P6 LEA.HI.X R5, R201, R8, R20, 0x1, P1 ;  /* 0x00000008c9056211 */ /* 0x000fe400008f0c14 */
[----:B------:R-:W-:Y:S02]  /*3170*/  ISETP.GE.AND P1, PT, R13, 0x21, PT ;  /* 0x000000210d00780c */ /* 0x000fe40003f26270 */
[----:B------:R-:W-:Y:S01]  /*3180*/  IADD3.X R2, R219, R3, R11, P0, !PT ;  /* 0x00000003db027210 */ /* 0x000fe200007fe40b */
[----:B------:R1:W-:Y:S01]  /*3190*/  @P6 LDGSTS.E.BYPASS.LTC128B.128 [R209+0x10100], [R4.64], !P2 ;  /* 0x1010000004d16fae */ /* 0x0003e2000d101d48 */
[----:B----4-:R-:W-:-:S04]  /*31a0*/  LEA R12, P0, R0, c[0x0][0x1f8], 0x1 ;  /* 0x00007e00000c7a11 */ /* 0x010fc800078008ff */
[----:B------:R-:W-:Y:S01]  /*31b0*/  LEA.HI.X R15, R0, c[0x0][0x1fc], R2, 0x1, P0 ;  /* 0x00007f00000f7a11 */ /* 0x000fe200000f0c02 */
[----:B------:R-:W2:Y:S04]  /*31c0*/  SHFL.IDX PT, R8, R12, RZ, 0x181f ;  /* 0x00181fff0c087589 */ /* 0x000ea800000e0000 */
[C---:B-----5:R-:W-:Y:S01]  /*31d0*/  @P1 LEA R6, P0, R192.reuse, R9, 0x1 ;  /* 0x00000009c0061211 */ /* 0x060fe200078008ff */
[----:B------:R-:W3:Y:S01]  /*31e0*/  SHFL.IDX PT, R11, R15, RZ, 0x181f ;  /* 0x00181fff0f0b7589 */ /* 0x000ee200000e0000 */
[----:B------:R-:W-:Y:S02]  /*31f0*/  @P1 ISETP.GE.AND P5, PT, R192, c[0x0][0x1d4], PT ;  /* 0x00007500c0001a0c */ /* 0x000fe40003fa6270 */
[----:B------:R-:W-:Y:S01]  /*3200*/  @P1 ISETP.GE.AND P2, PT, R200, c[0x0][0x1d4], PT ;  /* 0x00007500c8001a0c */ /* 0x000fe20003f46270 */
[----:B------:R-:W4:Y:S01]  /*3210*/  SHFL.IDX PT, R0, R12, 0x1, 0x181f ;  /* 0x00381f000c007f89 */ /* 0x000f2200000e0000 */
[----:B------:R-:W-:Y:S01]  /*3220*/  @P1 LEA.HI.X R7, R192, R10, R18, 0x1, P0 ;  /* 0x0000000ac0071211 */ /* 0x000fe200000f0c12 */
        /* <DEDUP_REMOVED lines=11> */
[----:B------:R1:W5:Y:S01]  /*32e0*/  SHFL.IDX PT, R10, R15, 0x1, 0x181f ;  /* 0x00381f000f0a7f89 */ /* 0x00036200000e0000 */
        /* <DEDUP_REMOVED lines=13> */
[----:B------:R-:W-:-:S03]  /*33c0*/  IADD3 R6, P0, R0, R17, RZ ;  /* 0x0000001100067210 */ /* 0x000fc60007f1e0ff */
[----:B------:R-:W-:Y:S01]  /*33d0*/  IMAD.X R9, R11, 0x1, R15, P6 ;  /* 0x000000010b097824 */ /* 0x000fe200030e060f */
[----:B------:R2:W-:Y:S01]  /*33e0*/  LDGSTS.E.BYPASS.LTC128B.128 [R209+0x2100], [R2.64], !P1 ;  /* 0x0210000002d17fae */ /* 0x0005e2000c901d48 */
[----:B------:R-:W-:Y:S01]  /*33f0*/  ISETP.GE.AND P1, PT, R201, c[0x0][0x1d4], PT ;  /* 0x00007500c9007a0c */ /* 0x000fe20003f26270 */
[----:B-----5:R-:W-:-:S03]  /*3400*/  IMAD.X R7, R10, 0x1, R14, P0 ;  /* 0x000000010a077824 */ /* 0x020fc600000e060e */
        /* <DEDUP_REMOVED lines=42> */
.L_x_2800:
        /* <DEDUP_REMOVED lines=8> */
[----:B------:R-:W-:Y:S01]  /*3730*/  IMAD.X R5, R8, 0x1, R16, P5 ;  /* 0x0000000108057824 */ /* 0x000fe200028e0610 */
        /* <DEDUP_REMOVED lines=11> */
.L_x_2801:
        /* <DEDUP_REMOVED lines=21> */
.L_x_2695:
[----:B------:R-:W-:Y:S05]  /*3940*/  BSYNC B0 ;  /* 0x0000000000007941 */ /* 0x000fea0003800000 */
.L_x_2694:
        /* <DEDUP_REMOVED lines=10> */
[----:B-1-3--:R1:W2:Y:S04]  /*39f0*/  LDSM.16.M88.4 R4, [R162] ;  /* 0x00000000a204783b */ /* 0x00a2a80000000200 */
        /* <DEDUP_REMOVED lines=34> */
.L_x_2802:
        /* <DEDUP_REMOVED lines=8> */
[C---:B---3--:R-:W-:Y:S01]  /*3ca0*/  IMAD.X R15, R12.reuse, 0x1, R22, P0 ;  /* 0x000000010c0f7824 */ /* 0x048fe200000e0616 */
        /* <DEDUP_REMOVED lines=8> */
[----:B------:R-:W4:Y:S04]  /*3d30*/  SHFL.IDX PT, R0, R21, 0x1, 0x181f ;  /* 0x00381f0015007f89 */ /* 0x000f2800000e0000 */
[----:B------:R3:W-:Y:S04]  /*3d40*/  LDGSTS.E.BYPASS.LTC128B.128 [R209+0xa100], [R16.64], !P0 ;  /* 0x0a10000010d17fae */ /* 0x0007e8000c101d48 */
[----:B------:R5:W2:Y:S02]  /*3d50*/  SHFL.IDX PT, R12, R13, 0x1, 0x181f ;  /* 0x00381f000d0c7f89 */ /* 0x000aa400000e0000 */
[----:B----45:R-:W-:-:S02]  /*3d60*/  SEL R13, RZ, 0x10, P0 ;  /* 0x00000010ff0d7807 */ /* 0x030fc40000000000 */
.L_x_2803:
[----:B---3--:R-:W-:Y:S02]  /*3d70*/  IADD3 R2, -R19, 0x10, RZ ;  /* 0x0000001013027810 */ /* 0x008fe40007ffe1ff */
[----:B------:R-:W-:-:S02]  /*3d80*/  IADD3 R3, -R18, 0x10, RZ ;  /* 0x0000001012037810 */ /* 0x000fc40007ffe1ff */
[----:B------:R-:W-:Y:S02]  /*3d90*/  LOP3.LUT R2, R2, 0xf, RZ, 0xc0, !PT ;  /* 0x0000000f02027812 */ /* 0x000fe400078ec0ff */
[----:B------:R-:W-:Y:S02]  /*3da0*/  IADD3 R14, -R13, 0x10, RZ ;  /* 0x000000100d0e7810 */ /* 0x000fe40007ffe1ff */
[----:B------:R-:W-:Y:S02]  /*3db0*/  LOP3.LUT R3, R3, 0xf, RZ, 0xc0, !PT ;  /* 0x0000000f03037812 */ /* 0x000fe400078ec0ff */
[-C--:B------:R-:W-:Y:S02]  /*3dc0*/  IADD3 R16, P1, P0, R2, R0.reuse, R25 ;  /* 0x0000000002107210 */ /* 0x080fe4000783e019 */
[----:B------:R-:W-:Y:S02]  /*3dd0*/  LOP3.LUT R2, R14, 0xf, RZ, 0xc0, !PT ;  /* 0x0000000f0e027812 */ /* 0x000fe400078ec0ff */
[----:B------:R-:W-:-:S02]  /*3de0*/  IADD3 R14, P6, P5, R3, R0, R26 ;  /* 0x00000000030e7210 */ /* 0x000fc40007dde01a */
[----:B--2---:R-:W-:Y:S02]  /*3df0*/  IADD3.X R17, RZ, R12, R22, P1, P0 ;  /* 0x0000000cff117210 */ /* 0x004fe40000fe0416 */
        /* <DEDUP_REMOVED lines=12> */
.L_x_2699:
[----:B------:R-:W-:Y:S05]  /*3ec0*/  BSYNC B0 ;  /* 0x0000000000007941 */ /* 0x000fea0003800000 */
.L_x_2698:
[----:B--2---:R-:W2:Y:S01]  /*3ed0*/  LDL R3, [R1+0x14] ;  /* 0x0000140001037983 */ /* 0x004ea20000100800 */
[----:B------:R-:W-:Y:S01]  /*3ee0*/  IMAD.MOV.U32 R0, RZ, RZ, 0x40 ;  /* 0x00000040ff007424 */ /* 0x000fe200078e00ff */
[----:B------:R-:W-:-:S02]  /*3ef0*/  LOP3.LUT P0, RZ, R206, 0x4, RZ, 0xc0, !PT ;  /* 0x00000004ceff7812 */ /* 0x000fc4000780c0ff */
[----:B------:R-:W0:Y:S01]  /*3f00*/  LDGDEPBAR ;  /* 0x00000000000079af */ /* 0x000e220000000000 */
[----:B------:R-:W-:Y:S01]  /*3f10*/  WARPSYNC 0xffffffff ;  /* 0xffffffff00007948 */ /* 0x000fe20003800000 */
[----:B------:R-:W-:Y:S01]  /*3f20*/  SEL R166, R0, 0xffffffc0, !P0 ;  /* 0xffffffc000a67807 */ /* 0x000fe20004000000 */
[----:B---3--:R-:W-:Y:S01]  /*3f30*/  HMMA.16816.F32.BF16 R16, R4, R32, RZ ;  /* 0x000000200410723c */ /* 0x008fe200000418ff */
[----:B------:R-:W-:Y:S02]  /*3f40*/  LDSM.16.M88.4 R92, [R169+0x3800] ;  /* 0x00380000a95c783b */ /* 0x000fe40000000200 */
[----:B------:R-:W-:Y:S01]  /*3f50*/  IADD3 R0, R166, R169, R167 ;  /* 0x000000a9a6007210 */ /* 0x000fe20007ffe0a7 */
[----:B------:R-:W-:-:S04]  /*3f60*/  IMAD.IADD R2, R169, 0x1, R166 ;  /* 0x00000001a9027824 */ /* 0x000fc800078e02a6 */
[C---:B------:R-:W-:Y:S01]  /*3f70*/  HMMA.16816.F32.BF16 R12, R4.reuse, R34, RZ ;  /* 0x00000022040c723c */ /* 0x040fe200000418ff */
[----:B------:R-:W-:Y:S04]  /*3f80*/  LDSM.16.M88.4 R56, [R2] ;  /* 0x000000000238783b */ /* 0x000fe80000000200 */
[----:B------:R-:W-:Y:S03]  /*3f90*/  LDSM.16.M88.4 R60, [R2+0x800] ;  /* 0x00080000023c783b */ /* 0x000fe60000000200 */
[C---:B----4-:R-:W-:Y:S01]  /*3fa0*/  HMMA.16816.F32.BF16 R28, R4.reuse, R36, RZ ;  /* 0x00000024041c723c */ /* 0x050fe200000418ff */
[----:B------:R-:W-:Y:S04]  /*3fb0*/  LDSM.16.M88.4 R68, [R2+0x1000] ;  /* 0x001000000244783b */ /* 0x000fe80000000200 */
[----:B------:R-:W-:Y:S03]  /*3fc0*/  LDSM.16.M88.4 R76, [R2+0x1800] ;  /* 0x00180000024c783b */ /* 0x000fe60000000200 */
[C---:B------:R-:W-:Y:S01]  /*3fd0*/  HMMA.16816.F32.BF16 R36, R4.reuse, R38, RZ ;  /* 0x000000260424723c */ /* 0x040fe200000418ff */
[----:B------:R-:W-:Y:S07]  /*3fe0*/  LDSM.16.M88.4 R84, [R0+0x1800] ;  /* 0x001800000054783b */ /* 0x000fee0000000200 */
[C---:B-1----:R-:W-:Y:S08]  /*3ff0*/  HMMA.16816.F32.BF16 R40, R4.reuse, R44, RZ ;  /* 0x0000002c0428723c */ /* 0x042ff000000418ff */
[C---:B------:R-:W-:Y:S08]  /*4000*/  HMMA.16816.F32.BF16 R48, R4.reuse, R52, RZ ;  /* 0x000000340430723c */ /* 0x040ff000000418ff */
[C---:B------:R-:W-:Y:S08]  /*4010*/  HMMA.16816.F32.BF16 R44, R4.reuse, R46, RZ ;  /* 0x0000002e042c723c */ /* 0x040ff000000418ff */
[----:B------:R-:W-:Y:S01]  /*4020*/  HMMA.16816.F32.BF16 R52, R4, R54, RZ ;  /* 0x000000360434723c */ /* 0x000fe200000418ff */
[----:B------:R-:W1:Y:S07]  /*4030*/  LDSM.16.M88.4 R4, [R165] ;  /* 0x00000000a504783b */ /* 0x000e6e0000000200 */
[C---:B------:R-:W-:Y:S01]  /*4040*/  HMMA.16816.F32.BF16 R32, R8.reuse, R64, R16 ;  /* 0x000000400820723c */ /* 0x040fe20000041810 */
[----:B------:R-:W-:Y:S07]  /*4050*/  LDSM.16.M88.4 R16, [R164] ;  /* 0x00000000a410783b */ /* 0x000fee0000000200 */
[C---:B------:R-:W-:Y:S01]  /*4060*/  HMMA.16816.F32.BF16 R24, R8.reuse, R66, R12 ;  /* 0x000000420818723c */ /* 0x040fe2000004180c */
[----:B------:R-:W3:Y:S07]  /*4070*/  LDSM.16.M88.4 R64, [R0] ;  /* 0x000000000040783b */ /* 0x000eee0000000200 */
[C---:B------:R-:W-:Y:S08]  /*4080*/  HMMA.16816.F32.BF16 R12, R8.reuse, R72, R28 ;  /* 0x00000048080c723c */ /* 0x040ff0000004181c */
[C---:B------:R-:W-:Y:S01]  /*4090*/  HMMA.16816.F32.BF16 R28, R8.reuse, R74, R36 ;  /* 0x0000004a081c723c */ /* 0x040fe20000041824 */
[----:B------:R-:W4:Y:S07]  /*40a0*/  LDSM.16.M88.4 R72, [R0+0x800] ;  /* 0x000800000048783b */ /* 0x000f2e0000000200 */
[C---:B------:R-:W-:Y:S08]  /*40b0*/  HMMA.16816.F32.BF16 R40, R8.reuse, R80, R40 ;  /* 0x000000500828723c */ /* 0x040ff00000041828 */
[C---:B------:R-:W-:Y:S01]  /*40c0*/  HMMA.16816.F32.BF16 R44, R8.reuse, R82, R44 ;  /* 0x00000052082c723c */ /* 0x040fe2000004182c */
[----:B------:R-:W5:Y:S07]  /*40d0*/  LDSM.16.M88.4 R80, [R0+0x1000] ;  /* 0x001000000050783b */ /* 0x000f6e0000000200 */
[C---:B------:R-:W-:Y:S08]  /*40e0*/  HMMA.16816.F32.BF16 R48, R8.reuse, R88, R48 ;  /* 0x000000580830723c */ /* 0x040ff00000041830 */
[----:B------:R-:W-:Y:S01]  /*40f0*/  HMMA.16816.F32.BF16 R52, R8, R90, R52 ;  /* 0x0000005a0834723c */ /* 0x000fe20000041834 */
[----:B------:R-:W-:Y:S07]  /*4100*/  LDSM.16.M88.4 R88, [R20+0x3800] ;  /* 0x003800001458783b */ /* 0x000fee0000000200 */
[C---:B-1----:R-:W-:Y:S08]  /*4110*/  HMMA.16816.F32.BF16 R36, R4.reuse, R56, R32 ;  /* 0x000000380424723c */ /* 0x042ff00000041820 */
[C---:B------:R-:W-:Y:S01]  /*4120*/  HMMA.16816.F32.BF16 R32, R4.reuse, R58, R24 ;  /* 0x0000003a0420723c */ /* 0x040fe20000041818 */
[----:B------:R-:W-:Y:S07]  /*4130*/  LDSM.16.M88.4 R56, [R169+0x2000] ;  /* 0x00200000a938783b */ /* 0x000fee0000000200 */
[C---:B------:R-:W-:Y:S01]  /*4140*/  HMMA.16816.F32.BF16 R24, R4.reuse, R60, R12 ;  /* 0x0000003c0418723c */ /* 0x040fe2000004180c */
[----:B------:R-:W1:Y:S07]  /*4150*/  LDSM.16.M88.4 R12, [R162+0x4000] ;  /* 0x00400000a20c783b */ /* 0x000e6e0000000200 */
[C---:B------:R-:W-:Y:S01]  /*4160*/  HMMA.16816.F32.BF16 R8, R4.reuse, R62, R28 ;  /* 0x0000003e0408723c */ /* 0x040fe2000004181c */
[----:B------:R-:W1:Y:S07]  /*4170*/  LDSM.16.M88.4 R60, [R169+0x2800] ;  /* 0x00280000a93c783b */ /* 0x000e6e0000000200 */
[C---:B------:R-:W-:Y:S08]  /*4180*/  HMMA.16816.F32.BF16 R28, R4.reuse, R68, R40 ;  /* 0x00000044041c723c */ /* 0x040ff00000041828 */
[C---:B------:R-:W-:Y:S01]  /*4190*/  HMMA.16816.F32.BF16 R44, R4.reuse, R70, R44 ;  /* 0x00000046042c723c */ /* 0x040fe2000004182c */
[----:B------:R-:W1:Y:S07]  /*41a0*/  LDSM.16.M88.4 R68, [R169+0x3000] ;  /* 0x00300000a944783b */ /* 0x000e6e0000000200 */
[C---:B------:R-:W-:Y:S08]  /*41b0*/  HMMA.16816.F32.BF16 R48, R4.reuse, R76, R48 ;  /* 0x0000004c0430723c */ /* 0x040ff00000041830 */
[----:B------:R-:W-:Y:S01]  /*41c0*/  HMMA.16816.F32.BF16 R52, R4, R78, R52 ;  /* 0x0000004e0434723c */ /* 0x000fe20000041834 */
[----:B------:R-:W-:Y:S07]  /*41d0*/  LDSM.16.M88.4 R76, [R2+0x3000] ;  /* 0x00300000024c783b */ /* 0x000fee0000000200 */
[C---:B---3--:R-:W-:Y:S08]  /*41e0*/  HMMA.16816.F32.BF16 R40, R16.reuse, R64, R36 ;  /* 0x000000401028723c */ /* 0x048ff00000041824 */
[C---:B------:R-:W-:Y:S01]  /*41f0*/  HMMA.16816.F32.BF16 R36, R16.reuse, R66, R32 ;  /* 0x000000421024723c */ /* 0x040fe20000041820 */
[----:B------:R-:W-:Y:S07]  /*4200*/  LDSM.16.M88.4 R64, [R20+0x2000] ;  /* 0x002000001440783b */ /* 0x000fee0000000200 */
[C---:B----4-:R-:W-:Y:S08]  /*4210*/  HMMA.16816.F32.BF16 R32, R16.reuse, R72, R24 ;  /* 0x000000481020723c */ /* 0x050ff00000041818 */
[C---:B------:R-:W-:Y:S01]  /*4220*/  HMMA.16816.F32.BF16 R24, R16.reuse, R74, R8 ;  /* 0x0000004a1018723c */ /* 0x040fe20000041808 */
[----:B------:R-:W3:Y:S04]  /*4230*/  LDSM.16.M88.4 R8, [R163+0x4000] ;  /* 0x00400000a308783b */ /* 0x000ee80000000200 */
[----:B------:R-:W4:Y:S03]  /*4240*/  LDSM.16.M88.4 R72, [R20+0x2800] ;  /* 0x002800001448783b */ /* 0x000f260000000200 */
[C---:B-----5:R-:W-:Y:S08]  /*4250*/  HMMA.16816.F32.BF16 R4, R16.reuse, R80, R28 ;  /* 0x000000501004723c */ /* 0x060ff0000004181c */
        /* <DEDUP_REMOVED lines=8> */
[C---:B------:R-:W-:Y:S08]  /*42e0*/  HMMA.16816.F32.BF16 R36, R12.reuse, R60, R32 ;  /* 0x0000003c0c24723c */ /* 0x040ff00000041820 */
[C---:B------:R-:W-:Y:S01]  /*42f0*/  HMMA.16816.F32.BF16 R32, R12.reuse, R62, R24 ;  /* 0x0000003e0c20723c */ /* 0x040fe20000041818 */
[----:B------:R-:W-:Y:S07]  /*4300*/  LDSM.16.M88.4 R60, [R2+0x2000] ;  /* 0x00200000023c783b */ /* 0x000fee0000000200 */
[----:B------:R-:W-:Y:S01]  /*4310*/  HMMA.16816.F32.BF16 R24, R12, R68, R4 ;  /* 0x000000440c18723c */ /* 0x000fe20000041804 */
[----:B------:R-:W1:Y:S01]  /*4320*/  LDSM.16.M88.4 R4, [R165+0x4000] ;  /* 0x00400000a504783b */ /* 0x000e620000000200 */
[----:B--2---:R-:W-:-:S06]  /*4330*/  IMAD.IADD R205, R3, 0x1, R225 ;  /* 0x0000000103cd7824 */ /* 0x004fcc00078e02e1 */
[C---:B------:R-:W-:Y:S01]  /*4340*/  HMMA.16816.F32.BF16 R16, R12.reuse, R70, R28 ;  /* 0x000000460c10723c */ /* 0x040fe2000004181c */
[----:B------:R-:W5:Y:S07]  /*4350*/  LDSM.16.M88.4 R68, [R2+0x2800] ;  /* 0x002800000244783b */ /* 0x000f6e0000000200 */
[C---:B------:R-:W-:Y:S01]  /*4360*/  HMMA.16816.F32.BF16 R28, R12.reuse, R92, R48 ;  /* 0x0000005c0c1c723c */ /* 0x040fe20000041830 */
[----:B------:R-:W2:Y:S07]  /*4370*/  LDL R92, [R1+0x10] ;  /* 0x00001000015c7983 */ /* 0x000eae0000100800 */
[----:B------:R-:W-:Y:S01]  /*4380*/  HMMA.16816.F32.BF16 R52, R12, R94, R52 ;  /* 0x0000005e0c34723c */ /* 0x000fe20000041834 */
[----:B------:R-:W1:Y:S07]  /*4390*/  LDSM.16.M88.4 R12, [R164+0x4000] ;  /* 0x00400000a40c783b */ /* 0x000e6e0000000200 */
[C---:B---3--:R-:W-:Y:S08]  /*43a0*/  HMMA.16816.F32.BF16 R48, R8.reuse, R64, R44 ;  /* 0x000000400830723c */ /* 0x048ff0000004182c */
[C---:B------:R-:W-:Y:S01]  /*43b0*/  HMMA.16816.F32.BF16 R44, R8.reuse, R66, R40 ;  /* 0x00000042082c723c */ /* 0x040fe20000041828 */
[----:B------:R-:W3:Y:S07]  /*43c0*/  LDSM.16.M88.4 R64, [R0+0x2800] ;  /* 0x002800000040783b */ /* 0x000eee0000000200 */
[C---:B----4-:R-:W-:Y:S08]  /*43d0*/  HMMA.16816.F32.BF16 R40, R8.reuse, R72, R36 ;  /* 0x000000480828723c */ /* 0x050ff00000041824 */
[C---:B------:R-:W-:Y:S01]  /*43e0*/  HMMA.16816.F32.BF16 R36, R8.reuse, R74, R32 ;  /* 0x0000004a0824723c */ /* 0x040fe20000041820 */
[----:B------:R-:W-:Y:S07]  /*43f0*/  LDSM.16.M88.4 R72, [R169+0x4000] ;  /* 0x00400000a948783b */ /* 0x000fee0000000200 */
[C---:B-----5:R-:W-:Y:S08]  /*4400*/  HMMA.16816.F32.BF16 R32, R8.reuse, R80, R24 ;  /* 0x000000500820723c */ /* 0x060ff00000041818 */
[C---:B------:R-:W-:Y:S01]  /*4410*/  HMMA.16816.F32.BF16 R24, R8.reuse, R82, R16 ;  /* 0x000000520818723c */ /* 0x040fe20000041810 */
[----:B------:R-:W-:Y:S07]  /*4420*/  LDSM.16.M88.4 R80, [R169+0x5800] ;  /* 0x00580000a950783b */ /* 0x000fee0000000200 */
[C---:B------:R-:W-:Y:S01]  /*4430*/  HMMA.16816.F32.BF16 R16, R8.reuse, R88, R28 ;  /* 0x000000580810723c */ /* 0x040fe2000004181c */
[----:B------:R-:W-:Y:S07]  /*4440*/  LDSM.16.M88.4 R28, [R0+0x3800] ;  /* 0x00380000001c783b */ /* 0x000fee0000000200 */
[----:B------:R-:W-:Y:S08]  /*4450*/  HMMA.16816.F32.BF16 R8, R8, R90, R52 ;  /* 0x0000005a0808723c */ /* 0x000ff00000041834 */
[C---:B-1----:R-:W-:Y:S08]  /*4460*/  HMMA.16816.F32.BF16 R52, R4.reuse, R60, R48 ;  /* 0x0000003c0434723c */ /* 0x042ff00000041830 */
[C---:B------:R-:W-:Y:S08]  /*4470*/  HMMA.16816.F32.BF16 R60, R4.reuse, R62, R44 ;  /* 0x0000003e043c723c */ /* 0x040ff0000004182c */
[C---:B------:R-:W-:Y:S01]  /*4480*/  HMMA.16816.F32.BF16 R44, R4.reuse, R70, R36 ;  /* 0x00000046042c723c */ /* 0x040fe20000041824 */
[----:B------:R-:W1:Y:S07]  /*4490*/  LDSM.16.M88.4 R36, [R0+0x3000] ;  /* 0x003000000024783b */ /* 0x000e6e0000000200 */
[C---:B------:R-:W-:Y:S01]  /*44a0*/  HMMA.16816.F32.BF16 R48, R4.reuse, R68, R40 ;  /* 0x000000440430723c */ /* 0x040fe20000041828 */
[----:B------:R-:W-:Y:S07]  /*44b0*/  LDSM.16.M88.4 R68, [R169+0x4800] ;  /* 0x00480000a944783b */ /* 0x000fee0000000200 */
[C---:B------:R-:W-:Y:S08]  /*44c0*/  HMMA.16816.F32.BF16 R40, R4.reuse, R76, R32 ;  /* 0x0000004c0428723c */ /* 0x040ff00000041820 */
[C---:B------:R-:W-:Y:S08]  /*44d0*/  HMMA.16816.F32.BF16 R32, R4.reuse, R78, R24 ;  /* 0x0000004e0420723c */ /* 0x040ff00000041818 */
[C---:B------:R-:W-:Y:S08]  /*44e0*/  HMMA.16816.F32.BF16 R24, R4.reuse, R84, R16 ;  /* 0x000000540418723c */ /* 0x040ff00000041810 */
[----:B------:R-:W-:Y:S01]  /*44f0*/  HMMA.16816.F32.BF16 R16, R4, R86, R8 ;  /* 0x000000560410723c */ /* 0x000fe20000041808 */
[----:B------:R-:W4:Y:S04]  /*4500*/  LDSM.16.M88.4 R4, [R162+0x8000] ;  /* 0x00800000a204783b */ /* 0x000f280000000200 */
[----:B------:R-:W5:Y:S03]  /*4510*/  LDSM.16.M88.4 R84, [R169+0x5000] ;  /* 0x00500000a954783b */ /* 0x000f660000000200 */
[C---:B------:R-:W-:Y:S08]  /*4520*/  HMMA.16816.F32.BF16 R8, R12.reuse, R56, R52 ;  /* 0x000000380c08723c */ /* 0x040ff00000041834 */
[C---:B------:R-:W-:Y:S08]  /*4530*/  HMMA.16816.F32.BF16 R60, R12.reuse, R58, R60 ;  /* 0x0000003a0c3c723c */ /* 0x040ff0000004183c */
[C---:B---3--:R-:W-:Y:S08]  /*4540*/  HMMA.16816.F32.BF16 R56, R12.reuse, R64, R48 ;  /* 0x000000400c38723c */ /* 0x048ff00000041830 */
[C---:B------:R-:W-:Y:S08]  /*4550*/  HMMA.16816.F32.BF16 R52, R12.reuse, R66, R44 ;  /* 0x000000420c34723c */ /* 0x040ff0000004182c */
[C---:B-1----:R-:W-:Y:S01]  /*4560*/  HMMA.16816.F32.BF16 R64, R12.reuse, R36, R40 ;  /* 0x000000240c40723c */ /* 0x042fe20000041828 */
[----:B------:R-:W-:Y:S07]  /*4570*/  LDSM.16.M88.4 R40, [R20+0x4000] ;  /* 0x004000001428783b */ /* 0x000fee0000000200 */
[C---:B------:R-:W-:Y:S01]  /*4580*/  HMMA.16816.F32.BF16 R76, R12.reuse, R38, R32 ;  /* 0x000000260c4c723c */ /* 0x040fe20000041820 */
[----:B------:R-:W-:Y:S07]  /*4590*/  LDSM.16.M88.4 R36, [R20+0x4800] ;  /* 0x004800001424783b */ /* 0x000fee0000000200 */
[C---:B------:R-:W-:Y:S08]  /*45a0*/  HMMA.16816.F32.BF16 R48, R12.reuse, R28, R24 ;  /* 0x0000001c0c30723c */ /* 0x040ff00000041818 */
[----:B------:R-:W-:Y:S01]  /*45b0*/  HMMA.16816.F32.BF16 R44, R12, R30, R16 ;  /* 0x0000001e0c2c723c */ /* 0x000fe20000041810 */
[----:B------:R-:W1:Y:S07]  /*45c0*/  LDSM.16.M88.4 R12, [R163+0x8000] ;  /* 0x00800000a30c783b */ /* 0x000e6e0000000200 */
[C---:B----4-:R-:W-:Y:S01]  /*45d0*/  HMMA.16816.F32.BF16 R32, R4.reuse, R72, R8 ;  /* 0x000000480420723c */ /* 0x050fe20000041808 */
[----:B------:R-:W-:Y:S07]  /*45e0*/  LDSM.16.M88.4 R8, [R165+0x8000] ;  /* 0x00800000a508783b */ /* 0x000fee0000000200 */
[C---:B------:R-:W-:Y:S01]  /*45f0*/  HMMA.16816.F32.BF16 R24, R4.reuse, R68, R56 ;  /* 0x000000440418723c */ /* 0x040fe20000041838 */
[----:B------:R-:W3:Y:S07]  /*4600*/  LDSM.16.M88.4 R56, [R20+0x5000] ;  /* 0x005000001438783b */ /* 0x000eee0000000200 */
[C---:B------:R-:W-:Y:S01]  /*4610*/  HMMA.16816.F32.BF16 R28, R4.reuse, R74, R60 ;  /* 0x0000004a041c723c */ /* 0x040fe2000004183c */
[----:B------:R4:W1:Y:S07]  /*4620*/  LDSM.16.M88.4 R72, [R20+0x5800] ;  /* 0x005800001448783b */ /* 0x00086e0000000200 */
[C---:B------:R-:W-:Y:S01]  /*4630*/  HMMA.16816.F32.BF16 R16, R4.reuse, R70, R52 ;  /* 0x000000460410723c */ /* 0x040fe20000041834 */
[----:B------:R-:W-:Y:S07]  /*4640*/  LDSM.16.M88.4 R68, [R2+0x5800] ;  /* 0x005800000244783b */ /* 0x000fee0000000200 */
[C---:B-----5:R-:W-:Y:S01]  /*4650*/  HMMA.16816.F32.BF16 R52, R4.reuse, R84, R64 ;  /* 0x000000540434723c */ /* 0x060fe20000041840 */
[----:B------:R-:W-:Y:S07]  /*4660*/  LDSM.16.M88.4 R64, [R2+0x4800] ;  /* 0x004800000240783b */ /* 0x000fee0000000200 */
[C---:B------:R-:W-:Y:S01]  /*4670*/  HMMA.16816.F32.BF16 R60, R4.reuse, R86, R76 ;  /* 0x00000056043c723c */ /* 0x040fe2000004184c */
[----:B------:R-:W5:Y:S04]  /*4680*/  LDSM.16.M88.4 R84, [R2+0x4000] ;  /* 0x004000000254783b */ /* 0x000f680000000200 */
[----:B------:R2:W2:Y:S03]  /*4690*/  LDSM.16.M88.4 R76, [R2+0x5000] ;  /* 0x00500000024c783b */ /* 0x0004a60000000200 */
[C---:B----4-:R-:W-:Y:S08]  /*46a0*/  HMMA.16816.F32.BF16 R20, R4.reuse, R80, R48 ;  /* 0x000000500414723c */ /* 0x050ff00000041830 */
[----:B------:R-:W-:Y:S01]  /*46b0*/  HMMA.16816.F32.BF16 R48, R4, R82, R44 ;  /* 0x000000520430723c */ /* 0x000fe2000004182c */
[----:B------:R-:W-:Y:S04]  /*46c0*/  LDSM.16.M88.4 R4, [R164+0x8000] ;  /* 0x00800000a404783b */ /* 0x000fe80000000200 */
[----:B------:R-:W4:Y:S03]  /*46d0*/  LDSM.16.M88.4 R80, [R0+0x4000] ;  /* 0x004000000050783b */ /* 0x000f260000000200 */
[C---:B-1----:R-:W-:Y:S08]  /*46e0*/  HMMA.16816.F32.BF16 R44, R12.reuse, R40, R32 ;  /* 0x000000280c2c723c */ /* 0x042ff00000041820 */
[C---:B------:R-:W-:Y:S08]  /*46f0*/  HMMA.16816.F32.BF16 R32, R12.reuse, R36, R24 ;  /* 0x000000240c20723c */ /* 0x040ff00000041818 */
[C---:B------:R-:W-:Y:S08]  /*4700*/  HMMA.16816.F32.BF16 R40, R12.reuse, R42, R28 ;  /* 0x0000002a0c28723c */ /* 0x040ff0000004181c */
[C---:B------:R-:W-:Y:S08]  /*4710*/  HMMA.16816.F32.BF16 R36, R12.reuse, R38, R16 ;  /* 0x000000260c24723c */ /* 0x040ff00000041810 */
[C---:B---3--:R-:W-:Y:S01]  /*4720*/  HMMA.16816.F32.BF16 R24, R12.reuse, R58, R60 ;  /* 0x0000003a0c18723c */ /* 0x048fe2000004183c */
[----:B------:R-:W1:Y:S07]  /*4730*/  LDSM.16.M88.4 R60, [R0+0x4800] ;  /* 0x00480000003c783b */ /* 0x000e6e0000000200 */
[C---:B------:R-:W-:Y:S01]  /*4740*/  HMMA.16816.F32.BF16 R28, R12.reuse, R56, R52 ;  /* 0x000000380c1c723c */ /* 0x040fe20000041834 */
[----:B--2---:R-:W-:Y:S01]  /*4750*/  @P4 IMAD.HI.U32 R2, R205, c[0x0][0x2c8], RZ ;  /* 0x0000b200cd024a27 */ /* 0x004fe200078e00ff */
[----:B------:R-:W-:Y:S06]  /*4760*/  LDSM.16.M88.4 R56, [R0+0x5000] ;  /* 0x005000000038783b */ /* 0x000fec0000000200 */
[C---:B------:R-:W-:Y:S08]  /*4770*/  HMMA.16816.F32.BF16 R20, R12.reuse, R72, R20 ;  /* 0x000000480c14723c */ /* 0x040ff00000041814 */
[----:B------:R-:W-:Y:S08]  /*4780*/  HMMA.16816.F32.BF16 R16, R12, R74, R48 ;  /* 0x0000004a0c10723c */ /* 0x000ff00000041830 */
[C---:B-----5:R-:W-:Y:S08]  /*4790*/  HMMA.16816.F32.BF16 R12, R8.reuse, R84, R44 ;  /* 0x00000054080c723c */ /* 0x060ff0000004182c */
[C---:B------:R-:W-:Y:S08]  /*47a0*/  HMMA.16816.F32.BF16 R44, R8.reuse, R64, R32 ;  /* 0x00000040082c723c */ /* 0x040ff00000041820 */
[C---:B------:R-:W-:Y:S08]  /*47b0*/  HMMA.16816.F32.BF16 R32, R8.reuse, R78, R24 ;  /* 0x0000004e0820723c */ /* 0x040ff00000041818 */
[----:B------:R-:W-:Y:S08]  /*47c0*/  HMMA.16816.F32.BF16 R24, R8, R70, R16 ;  /* 0x000000460818723c */ /* 0x000ff00000041810 */
[----:B----4-:R-:W-:Y:S01]  /*47d0*/  HMMA.16816.F32.BF16 R16, R4, R80, R12 ;  /* 0x000000500410723c */ /* 0x010fe2000004180c */
[----:B------:R2:W-:Y:S01]  /*47e0*/  LDSM.16.M88.4 R12, [R0+0x5800] ;  /* 0x00580000000c783b */ /* 0x0005e20000000200 */
[----:B------:R-:W-:Y:S01]  /*47f0*/  IMAD.IADD R3, R96, 0x1, -R228 ;  /* 0x0000000160037824 */ /* 0x000fe200078e0ae4 */
[----:B------:R-:W-:-:S05]  /*4800*/  DEPBAR.LE SB0, 0x2 ;  /* 0x000080800000791a */ /* 0x000fca0000000000 */
[C---:B------:R-:W-:Y:S08]  /*4810*/  HMMA.16816.F32.BF16 R40, R8.reuse, R86, R40 ;  /* 0x000000560828723c */ /* 0x040ff00000041828 */
[----:B------:R-:W-:Y:S01]  /*4820*/  HMMA.16816.F32.BF16 R52, R8, R76, R28 ;  /* 0x0000004c0834723c */ /* 0x000fe2000004181c */
[----:B--2---:R-:W-:Y:S01]  /*4830*/  IMAD.MOV.U32 R0, RZ, RZ, R205 ;  /* 0x000000ffff007224 */ /* 0x004fe200078e00cd */
[----:B------:R-:W-:-:S06]  /*4840*/  @P4 SHF.R.U32.HI R0, RZ, c[0x0][0x2cc], R2 ;  /* 0x0000b300ff004a19 */ /* 0x000fcc0000011602 */
[C---:B------:R-:W-:Y:S01]  /*4850*/  HMMA.16816.F32.BF16 R48, R8.reuse, R66, R36 ;  /* 0x000000420830723c */ /* 0x040fe20000041824 */
[----:B------:R-:W-:Y:S06]  /*4860*/  BAR.SYNC.DEFER_BLOCKING 0x0 ;  /* 0x0000000000007b1d */ /* 0x000fec0000010000 */
[----:B------:R-:W2:Y:S01]  /*4870*/  SHFL.IDX PT, R2, R0, RZ, 0x1c1f ;  /* 0x001c1fff00027589 */ /* 0x000ea200000e0000 */
[----:B------:R-:W-:Y:S03]  /*4880*/  HMMA.16816.F32.BF16 R28, R8, R68, R20 ;  /* 0x00000044081c723c */ /* 0x000fe60000041814 */
[----:B------:R3:W4:Y:S05]  /*4890*/  SHFL.IDX PT, R8, R0, 0x1, 0x1c1f ;  /* 0x003c1f0000087f89 */ /* 0x00072a00000e0000 */
[C---:B------:R-:W-:Y:S08]  /*48a0*/  HMMA.16816.F32.BF16 R20, R4.reuse, R82, R40 ;  /* 0x000000520414723c */ /* 0x040ff00000041828 */
[----:B-1----:R-:W-:Y:S01]  /*48b0*/  HMMA.16816.F32.BF16 R36, R4, R60, R44 ;  /* 0x0000003c0424723c */ /* 0x002fe2000004182c */
[----:B------:R-:W-:Y:S01]  /*48c0*/  LDSM.16.MT88.4 R64, [R234+0x800] ;  /* 0x00080000ea40783b */ /* 0x000fe20000004200 */
[----:B---3--:R-:W-:-:S04]  /*48d0*/  IMAD.MOV.U32 R0, RZ, RZ, 0x1 ;  /* 0x00000001ff007424 */ /* 0x008fc800078e00ff */
[----:B------:R-:W-:-:S05]  /*48e0*/  IMAD R0, R184, -0x40, R0 ;  /* 0xffffffc0b8007824 */ /* 0x000fca00078e0200 */
[----:B------:R-:W-:-:S05]  /*48f0*/  IADD3 R0, -R228, R0, R220 ;  /* 0x00000000e4007210 */ /* 0x000fca0007ffe1dc */
[----:B------:R-:W-:-:S04]  /*4900*/  IMAD.IADD R0, R0, 0x1, -R221 ;  /* 0x0000000100007824 */ /* 0x000fc800078e0add */
[C---:B--2---:R-:W-:Y:S02]  /*4910*/  IMAD.IADD R2, R0.reuse, 0x1, R2 ;  /* 0x0000000100027824 */ /* 0x044fe400078e0202 */
[----:B----4-:R-:W-:-:S03]  /*4920*/  IMAD.IADD R0, R0, 0x1, R8 ;  /* 0x0000000100007824 */ /* 0x010fc600078e0208 */
[C---:B------:R-:W-:Y:S02]  /*4930*/  IMNMX R2, R3.reuse, R2, PT ;  /* 0x0000000203027217 */ /* 0x040fe40003800200 */
[----:B------:R-:W-:Y:S01]  /*4940*/  IMNMX R0, R3, R0, PT ;  /* 0x0000000003007217 */ /* 0x000fe20003800200 */
[----:B------:R-:W-:Y:S01]  /*4950*/  HMMA.16816.F32.BF16 R40, R4, R62, R48 ;  /* 0x0000003e0428723c */ /* 0x000fe20000041830 */
[C---:B------:R-:W-:Y:S01]  /*4960*/  ISETP.GT.AND P5, PT, R2.reuse, RZ, PT ;  /* 0x000000ff0200720c */ /* 0x040fe20003fa4270 */
[----:B------:R-:W-:Y:S01]  /*4970*/  LDSM.16.MT88.4 R60, [R231+0x2000] ;  /* 0x00200000e73c783b */ /* 0x000fe20000004200 */
[----:B------:R-:W-:Y:S02]  /*4980*/  ISETP.GT.AND P6, PT, R2, 0x1, PT ;  /* 0x000000010200780c */ /* 0x000fe40003fc4270 */
[----:B------:R-:W-:-:S03]  /*4990*/  ISETP.GT.AND P0, PT, R0, 0x1, PT ;  /* 0x000000010000780c */ /* 0x000fc60003f04270 */
[----:B------:R-:W-:Y:S01]  /*49a0*/  HMMA.16816.F32.BF16 R52, R4, R56, R52 ;  /* 0x000000380434723c */ /* 0x000fe20000041834 */
[----:B------:R-:W-:Y:S02]  /*49b0*/  FSEL R8, R17, -INF , P6 ;  /* 0xff80000011087808 */ /* 0x000fe40003000000 */
[----:B------:R-:W-:-:S05]  /*49c0*/  FSEL R19, R19, -INF , P0 ;  /* 0xff80000013137808 */ /* 0x000fca0000000000 */
[----:B------:R-:W-:Y:S01]  /*49d0*/  HMMA.16816.F32.BF16 R56, R4, R58, R32 ;  /* 0x0000003a0438723c */ /* 0x000fe20000041820 */
[----:B------:R-:W-:Y:S02]  /*49e0*/  ISETP.GT.AND P0, PT, R2, 0x9, PT ;  /* 0x000000090200780c */ /* 0x000fe40003f04270 */
[----:B------:R-:W-:-:S05]  /*49f0*/  ISETP.GT.AND P1, PT, R0, RZ, PT ;  /* 0x000000ff0000720c */ /* 0x000fca0003f24270 */
[----:B------:R-:W-:Y:S01]  /*4a00*/  HMMA.16816.F32.BF16 R32, R4, R12, R28 ;  /* 0x0000000c0420723c */ /* 0x000fe2000004181c */
[----:B------:R-:W-:-:S07]  /*4a10*/  FSEL R9, R21, -INF , P0 ;  /* 0xff80000015097808 */ /* 0x000fce0000000000 */
[----:B------:R-:W-:Y:S01]  /*4a20*/  HMMA.16816.F32.BF16 R24, R4, R14, R24 ;  /* 0x0000000e0418723c */ /* 0x000fe20000041818 */
[----:B------:R-:W-:Y:S01]  /*4a30*/  FSEL R10, R18, -INF , P1 ;  /* 0xff800000120a7808 */ /* 0x000fe20000800000 */
[----:B------:R-:W-:Y:S05]  /*4a40*/  LDSM.16.MT88.4 R12, [R170] ;  /* 0x00000000aa0c783b */ /* 0x000fea0000004200 */
[----:B------:R-:W-:Y:S02]  /*4a50*/  FSEL R6, R16, -INF , P5 ;  /* 0xff80000010067808 */ /* 0x000fe40002800000 */
[----:B------:R-:W-:Y:S02]  /*4a60*/  ISETP.GT.AND P5, PT, R2, 0x8, PT ;  /* 0x000000080200780c */ /* 0x000fe40003fa4270 */
[----:B------:R-:W-:-:S02]  /*4a70*/  FMNMX.FTZ R3, R6, R8, !PT ;  /* 0x0000000806037209 */ /* 0x000fc40007810000 */
[----:B------:R-:W-:Y:S02]  /*4a80*/  FSEL R7, R20, -INF , P5 ;  /* 0xff80000014077808 */ /* 0x000fe40002800000 */
[----:B------:R-:W-:Y:S02]  /*4a90*/  ISETP.GT.AND P0, PT, R0, 0x8, PT ;  /* 0x000000080000780c */ /* 0x000fe40003f04270 */
[----:B------:R-:W-:Y:S02]  /*4aa0*/  ISETP.GT.AND P1, PT, R2, 0x10, PT ;  /* 0x000000100200780c */ /* 0x000fe40003f24270 */
[----:B------:R-:W-:Y:S02]  /*4ab0*/  FMNMX.FTZ R3, R7, R3, !PT ;  /* 0x0000000307037209 */ /* 0x000fe40007810000 */
[----:B------:R-:W-:Y:S02]  /*4ac0*/  FSEL R11, R22, -INF , P0 ;  /* 0xff800000160b7808 */ /* 0x000fe40000000000 */
[----:B------:R-:W-:-:S02]  /*4ad0*/  FSEL R17, R36, -INF , P1 ;  /* 0xff80000024117808 */ /* 0x000fc40000800000 */
[C---:B------:R-:W-:Y:S02]  /*4ae0*/  ISETP.GT.AND P5, PT, R0.reuse, 0x9, PT ;  /* 0x000000090000780c */ /* 0x040fe40003fa4270 */
[----:B------:R-:W-:Y:S02]  /*4af0*/  ISETP.GT.AND P0, PT, R0, 0x11, PT ;  /* 0x000000110000780c */ /* 0x000fe40003f04270 */
[----:B------:R-:W-:Y:S02]  /*4b00*/  ISETP.GT.AND P6, PT, R2, 0x11, PT ;  /* 0x000000110200780c */ /* 0x000fe40003fc4270 */
[----:B------:R-:W-:Y:S02]  /*4b10*/  ISETP.GT.AND P1, PT, R0, 0x10, PT ;  /* 0x000000100000780c */ /* 0x000fe40003f24270 */
[----:B------:R-:W-:Y:S02]  /*4b20*/  FMNMX.FTZ R3, R9, R3, !PT ;  /* 0x0000000309037209 */ /* 0x000fe40007810000 */
[----:B------:R-:W-:-:S02]  /*4b30*/  FSEL R16, R23, -INF , P5 ;  /* 0xff80000017107808 */ /* 0x000fc40002800000 */
[----:B------:R-:W-:Y:S02]  /*4b40*/  FSEL R28, R39, -INF , P0 ;  /* 0xff800000271c7808 */ /* 0x000fe40000000000 */
[----:B------:R-:W-:Y:S02]  /*4b50*/  FSEL R20, R37, -INF , P6 ;  /* 0xff80000025147808 */ /* 0x000fe40003000000 */
[----:B------:R-:W-:Y:S02]  /*4b60*/  FSEL R23, R38, -INF , P1 ;  /* 0xff80000026177808 */ /* 0x000fe40000800000 */
[----:B------:R-:W-:Y:S01]  /*4b70*/  ISETP.GT.AND P0, PT, R2, 0x18, PT ;  /* 0x000000180200780c */ /* 0x000fe20003f04270 */
[----:B------:R-:W-:Y:S01]  /*4b80*/  LDSM.16.MT88.4 R36, [R170+0x800] ;  /* 0x00080000aa24783b */ /* 0x000fe20000004200 */
[----:B------:R-:W-:Y:S02]  /*4b90*/  FMNMX.FTZ R3, R17, R3, !PT ;  /* 0x0000000311037209 */ /* 0x000fe40007810000 */
[----:B------:R-:W-:-:S02]  /*4ba0*/  ISETP.GT.AND P1, PT, R0, 0x18, PT ;  /* 0x000000180000780c */ /* 0x000fc40003f24270 */
[----:B------:R-:W-:Y:S02]  /*4bb0*/  FMNMX.FTZ R4, R10, R19, !PT ;  /* 0x000000130a047209 */ /* 0x000fe40007810000 */
[----:B------:R-:W-:Y:S02]  /*4bc0*/  ISETP.GT.AND P5, PT, R2, 0x19, PT ;  /* 0x000000190200780c */ /* 0x000fe40003fa4270 */
[----:B------:R-:W-:Y:S02]  /*4bd0*/  FSEL R22, R40, -INF , P0 ;  /* 0xff80000028167808 */ /* 0x000fe40000000000 */
[----:B------:R-:W-:Y:S02]  /*4be0*/  FMNMX.FTZ R3, R20, R3, !PT ;  /* 0x0000000314037209 */ /* 0x000fe40007810000 */
[----:B------:R-:W-:Y:S02]  /*4bf0*/  FSEL R48, R42, -INF , P1 ;  /* 0xff8000002a307808 */ /* 0x000fe40000800000 */
[----:B------:R-:W-:-:S02]  /*4c00*/  ISETP.GT.AND P1, PT, R2, 0x20, PT ;  /* 0x000000200200780c */ /* 0x000fc40003f24270 */
[----:B------:R-:W-:Y:S02]  /*4c10*/  FMNMX.FTZ R4, R11, R4, !PT ;  /* 0x000000040b047209 */ /* 0x000fe40007810000 */
[----:B------:R-:W-:Y:S02]  /*4c20*/  ISETP.GT.AND P0, PT, R0, 0x19, PT ;  /* 0x000000190000780c */ /* 0x000fe40003f04270 */
[----:B------:R-:W-:Y:S02]  /*4c30*/  FSEL R21, R41, -INF , P5 ;  /* 0xff80000029157808 */ /* 0x000fe40002800000 */
[----:B------:R-:W-:Y:S02]  /*4c40*/  FMNMX.FTZ R3, R22, R3, !PT ;  /* 0x0000000316037209 */ /* 0x000fe40007810000 */
[----:B------:R-:W-:Y:S02]  /*4c50*/  FSEL R85, R52, -INF , P1 ;  /* 0xff80000034557808 */ /* 0x000fe40000800000 */
[----:B------:R-:W-:-:S02]  /*4c60*/  FMNMX.FTZ R4, R16, R4, !PT ;  /* 0x0000000410047209 */ /* 0x000fc40007810000 */
[----:B------:R-:W-:Y:S02]  /*4c70*/  FSEL R49, R43, -INF , P0 ;  /* 0xff8000002b317808 */ /* 0x000fe40000000000 */
[C---:B------:R-:W-:Y:S02]  /*4c80*/  ISETP.GT.AND P1, PT, R2.reuse, 0x29, PT ;  /* 0x000000290200780c */ /* 0x040fe40003f24270 */
[----:B------:R-:W-:Y:S02]  /*4c90*/  ISETP.GT.AND P0, PT, R2, 0x21, PT ;  /* 0x000000210200780c */ /* 0x000fe40003f04270 */
[----:B------:R-:W-:Y:S02]  /*4ca0*/  FMNMX.FTZ R3, R21, R3, !PT ;  /* 0x0000000315037209 */ /* 0x000fe40007810000 */
[----:B------:R-:W-:Y:S02]  /*4cb0*/  FMNMX.FTZ R4, R23, R4, !PT ;  /* 0x0000000417047209 */ /* 0x000fe40007810000 */
[----:B------:R-:W-:-:S02]  /*4cc0*/  FSEL R81, R57, -INF , P1 ;  /* 0xff80000039517808 */ /* 0x000fc40000800000 */
[----:B------:R-:W-:Y:S02]  /*4cd0*/  ISETP.GT.AND P5, PT, R2, 0x28, PT ;  /* 0x000000280200780c */ /* 0x000fe40003fa4270 */
[----:B------:R-:W-:Y:S02]  /*4ce0*/  FSEL R84, R53, -INF , P0 ;  /* 0xff80000035547808 */ /* 0x000fe40000000000 */
[----:B------:R-:W-:Y:S02]  /*4cf0*/  FMNMX.FTZ R3, R85, R3, !PT ;  /* 0x0000000355037209 */ /* 0x000fe40007810000 */
[----:B------:R-:W-:Y:S02]  /*4d00*/  ISETP.GT.AND P1, PT, R0, 0x20, PT ;  /* 0x000000200000780c */ /* 0x000fe40003f24270 */
[----:B------:R-:W-:Y:S02]  /*4d10*/  FMNMX.FTZ R4, R28, R4, !PT ;  /* 0x000000041c047209 */ /* 0x000fe40007810000 */
[----:B------:R-:W-:-:S02]  /*4d20*/  ISETP.GT.AND P0, PT, R2, 0x30, PT ;  /* 0x000000300200780c */ /* 0x000fc40003f04270 */
[----:B------:R-:W-:Y:S02]  /*4d30*/  FSEL R82, R56, -INF , P5 ;  /* 0xff80000038527808 */ /* 0x000fe40002800000 */
[----:B------:R-:W-:Y:S02]  /*4d40*/  FMNMX.FTZ R3, R84, R3, !PT ;  /* 0x0000000354037209 */ /* 0x000fe40007810000 */
[----:B------:R-:W-:Y:S02]  /*4d50*/  FSEL R79, R54, -INF , P1 ;  /* 0xff800000364f7808 */ /* 0x000fe40000800000 */
[C---:B------:R-:W-:Y:S02]  /*4d60*/  ISETP.GT.AND P6, PT, R2.reuse, 0x31, PT ;  /* 0x000000310200780c */ /* 0x040fe40003fc4270 */
[C---:B------:R-:W-:Y:S02]  /*4d70*/  ISETP.GT.AND P5, PT, R2.reuse, 0x38, PT ;  /* 0x000000380200780c */ /* 0x040fe40003fa4270 */
[----:B------:R-:W-:-:S02]  /*4d80*/  ISETP.GT.AND P1, PT, R2, 0x39, PT ;  /* 0x000000390200780c */ /* 0x000fc40003f24270 */
[----:B------:R-:W-:Y:S02]  /*4d90*/  FMNMX.FTZ R2, R48, R4, !PT ;  /* 0x0000000430027209 */ /* 0x000fe40007810000 */
[----:B------:R-:W-:Y:S02]  /*4da0*/  FSEL R87, R32, -INF , P0 ;  /* 0xff80000020577808 */ /* 0x000fe40000000000 */
[----:B------:R-:W-:Y:S02]  /*4db0*/  FMNMX.FTZ R3, R82, R3, !PT ;  /* 0x0000000352037209 */ /* 0x000fe40007810000 */
[----:B------:R-:W-:Y:S02]  /*4dc0*/  ISETP.GT.AND P0, PT, R0, 0x21, PT ;  /* 0x000000210000780c */ /* 0x000fe40003f04270 */
[----:B------:R-:W-:Y:S02]  /*4dd0*/  FMNMX.FTZ R2, R49, R2, !PT ;  /* 0x0000000231027209 */ /* 0x000fe40007810000 */
[----:B------:R-:W-:-:S02]  /*4de0*/  FMNMX.FTZ R3, R81, R3, !PT ;  /* 0x0000000351037209 */ /* 0x000fc40007810000 */
[----:B------:R-:W-:Y:S02]  /*4df0*/  FSEL R78, R55, -INF , P0 ;  /* 0xff800000374e7808 */ /* 0x000fe40000000000 */
[----:B------:R-:W-:Y:S02]  /*4e00*/  ISETP.GT.AND P0, PT, R0, 0x28, PT ;  /* 0x000000280000780c */ /* 0x000fe40003f04270 */
[----:B------:R-:W-:Y:S02]  /*4e10*/  FMNMX.FTZ R2, R79, R2, !PT ;  /* 0x000000024f027209 */ /* 0x000fe40007810000 */
[----:B------:R-:W-:Y:S02]  /*4e20*/  FSEL R86, R33, -INF , P6 ;  /* 0xff80000021567808 */ /* 0x000fe40003000000 */
        /* <DEDUP_REMOVED lines=8> */
[C---:B------:R-:W-:Y:S01]  /*4eb0*/  ISETP.GT.AND P1, PT, R0.reuse, 0x30, PT ;  /* 0x000000300000780c */ /* 0x040fe20003f24270 */
[----:B------:R-:W-:Y:S01]  /*4ec0*/  LDSM.16.MT88.4 R56, [R92] ;  /* 0x000000005c38783b */ /* 0x000fe20000004200 */
[----:B------:R-:W-:Y:S02]  /*4ed0*/  FMNMX.FTZ R2, R77, R2, !PT ;  /* 0x000000024d027209 */ /* 0x000fe40007810000 */
[----:B------:R-:W-:Y:S02]  /*4ee0*/  FMNMX.FTZ R3, R83, R3, !PT ;  /* 0x0000000353037209 */ /* 0x000fe40007810000 */
[----:B------:R-:W-:Y:S02]  /*4ef0*/  ISETP.GT.AND P0, PT, R0, 0x31, PT ;  /* 0x000000310000780c */ /* 0x000fe40003f04270 */
[----:B------:R-:W-:Y:S02]  /*4f00*/  FSEL R178, R34, -INF , P1 ;  /* 0xff80000022b27808 */ /* 0x000fe40000800000 */
[----:B------:R-:W-:-:S02]  /*4f10*/  FMNMX.FTZ R2, R76, R2, !PT ;  /* 0x000000024c027209 */ /* 0x000fc40007810000 */
[----:B------:R-:W-:Y:S02]  /*4f20*/  FMNMX.FTZ R3, R80, R3, !PT ;  /* 0x0000000350037209 */ /* 0x000fe40007810000 */
[----:B------:R-:W-:Y:S02]  /*4f30*/  FSEL R176, R35, -INF , P0 ;  /* 0xff80000023b07808 */ /* 0x000fe40000000000 */
[----:B------:R-:W-:Y:S02]  /*4f40*/  ISETP.GT.AND P1, PT, R0, 0x38, PT ;  /* 0x000000380000780c */ /* 0x000fe40003f24270 */
[----:B------:R-:W-:Y:S01]  /*4f50*/  FMNMX.FTZ R2, R178, R2, !PT ;  /* 0x00000002b2027209 */ /* 0x000fe20007810000 */
[----:B------:R-:W1:Y:S01]  /*4f60*/  SHFL.BFLY PT, R5, R3, 0x2, 0x1f ;  /* 0x0c401f0003057f89 */ /* 0x000e6200000e0000 */
[----:B------:R-:W-:Y:S02]  /*4f70*/  ISETP.GT.AND P0, PT, R0, 0x39, PT ;  /* 0x000000390000780c */ /* 0x000fe40003f04270 */
[----:B------:R-:W-:Y:S01]  /*4f80*/  FSEL R175, R26, -INF , P1 ;  /* 0xff8000001aaf7808 */ /* 0x000fe20000800000 */
[----:B------:R-:W-:Y:S01]  /*4f90*/  LDSM.16.MT88.4 R32, [R231+0x800] ;  /* 0x00080000e720783b */ /* 0x000fe20000004200 */
[----:B------:R-:W-:-:S02]  /*4fa0*/  FMNMX.FTZ R2, R176, R2, !PT ;  /* 0x00000002b0027209 */ /* 0x000fc40007810000 */
[----:B------:R-:W-:Y:S02]  /*4fb0*/  FSEL R174, R27, -INF , P0 ;  /* 0xff8000001bae7808 */ /* 0x000fe40000000000 */
        /* <DEDUP_REMOVED lines=11> */
[--C-:B------:R-:W-:Y:S01]  /*5070*/  FFMA.FTZ R3, R6, c[0x0][0x2d0], -R0.reuse ;  /* 0x0000b40006037a23 */ /* 0x100fe20000010800 */
[----:B--2---:R-:W-:Y:S01]  /*5080*/  FMNMX.FTZ R100, R2, R4, !PT ;  /* 0x0000000402647209 */ /* 0x004fe20007810000 */
[----:B------:R-:W-:Y:S02]  /*5090*/  FFMA.FTZ R2, R8, c[0x0][0x2d0], -R0 ;  /* 0x0000b40008027a23 */ /* 0x000fe40000010800 */
[----:B------:R1:W-:Y:S01]  /*50a0*/  MUFU.EX2 R74, R3 ;  /* 0x00000003004a7308 */ /* 0x0003e20000000800 */
[----:B------:R-:W-:-:S07]  /*50b0*/  FSETP.NEU.FTZ.AND P0, PT, R100, -INF , PT ;  /* 0xff8000006400780b */ /* 0x000fce0003f1d000 */
[----:B------:R2:W3:Y:S01]  /*50c0*/  MUFU.EX2 R71, R2 ;  /* 0x0000000200477308 */ /* 0x0004e20000000800 */
[----:B-1----:R-:W-:Y:S02]  /*50d0*/  FFMA.FTZ R3, R7, c[0x0][0x2d0], -R0 ;  /* 0x0000b40007037a23 */ /* 0x002fe40000010800 */
[----:B------:R-:W1:Y:S05]  /*50e0*/  LDSM.16.MT88.4 R4, [R231] ;  /* 0x00000000e704783b */ /* 0x000e6a0000004200 */
[----:B------:R4:W-:Y:S01]  /*50f0*/  MUFU.EX2 R72, R3 ;  /* 0x0000000300487308 */ /* 0x0009e20000000800 */
[----:B--2---:R-:W-:-:S05]  /*5100*/  FMUL.FTZ R2, R100, c[0x0][0x2d0] ;  /* 0x0000b40064027a20 */ /* 0x004fca0000410000 */
[----:B------:R-:W-:Y:S01]  /*5110*/  FSEL R2, R2, RZ, P0 ;  /* 0x000000ff02027208 */ /* 0x000fe20000000000 */
[----:B----4-:R-:W-:-:S04]  /*5120*/  FFMA.FTZ R3, R9, c[0x0][0x2d0], -R0 ;  /* 0x0000b40009037a23 */ /* 0x010fc80000010800 */
[----:B------:R2:W4:Y:S02]  /*5130*/  MUFU.EX2 R75, R3 ;  /* 0x00000003004b7308 */ /* 0x0005240000000800 */
[----:B--2---:R-:W-:-:S06]  /*5140*/  FFMA.FTZ R3, R10, c[0x0][0x2d0], -R2 ;  /* 0x0000b4000a037a23 */ /* 0x004fcc0000010802 */
[----:B------:R2:W-:Y:S02]  /*5150*/  MUFU.EX2 R69, R3 ;  /* 0x0000000300457308 */ /* 0x0005e40000000800 */
[----:B--2---:R-:W-:-:S06]  /*5160*/  FFMA.FTZ R3, R19, c[0x0][0x2d0], -R2 ;  /* 0x0000b40013037a23 */ /* 0x004fcc0000010802 */
[----:B------:R2:W5:Y:S02]  /*5170*/  MUFU.EX2 R68, R3 ;  /* 0x0000000300447308 */ /* 0x0005640000000800 */
[----:B--2---:R-:W-:-:S06]  /*5180*/  FFMA.FTZ R3, R11, c[0x0][0x2d0], -R2 ;  /* 0x0000b4000b037a23 */ /* 0x004fcc0000010802 */
[----:B------:R2:W-:Y:S02]  /*5190*/  MUFU.EX2 R70, R3 ;  /* 0x0000000300467308 */ /* 0x0005e40000000800 */
[----:B--2---:R-:W-:-:S06]  /*51a0*/  FFMA.FTZ R3, R16, c[0x0][0x2d0], -R2 ;  /* 0x0000b40010037a23 */ /* 0x004fcc0000010802 */
[----:B------:R2:W1:Y:S02]  /*51b0*/  MUFU.EX2 R73, R3 ;  /* 0x0000000300497308 */ /* 0x0004640000000800 */
[--C-:B--2---:R-:W-:Y:S02]  /*51c0*/  FFMA.FTZ R3, R17, c[0x0][0x2d0], -R0.reuse ;  /* 0x0000b40011037a23 */ /* 0x104fe40000010800 */
[----:B------:R-:W2:Y:S04]  /*51d0*/  LDSM.16.MT88.4 R16, [R171] ;  /* 0x00000000ab10783b */ /* 0x000ea80000004200 */
[----:B------:R1:W-:Y:S02]  /*51e0*/  MUFU.EX2 R95, R3 ;  /* 0x00000003005f7308 */ /* 0x0003e40000000800 */
[----:B-1----:R-:W-:-:S06]  /*51f0*/  FFMA.FTZ R3, R20, c[0x0][0x2d0], -R0 ;  /* 0x0000b40014037a23 */ /* 0x002fcc0000010800 */
[----:B------:R1:W1:Y:S02]  /*5200*/  MUFU.EX2 R160, R3 ;  /* 0x0000000300a07308 */ /* 0x0002640000000800 */
[----:B-1----:R-:W-:-:S06]  /*5210*/  FFMA.FTZ R3, R22, c[0x0][0x2d0], -R0 ;  /* 0x0000b40016037a23 */ /* 0x002fcc0000010800 */
[----:B------:R1:W-:Y:S02]  /*5220*/  MUFU.EX2 R172, R3 ;  /* 0x0000000300ac7308 */ /* 0x0003e40000000800 */
[----:B-1----:R-:W-:-:S06]  /*5230*/  FFMA.FTZ R3, R21, c[0x0][0x2d0], -R0 ;  /* 0x0000b40015037a23 */ /* 0x002fcc0000010800 */
[----:B------:R1:W-:Y:S02]  /*5240*/  MUFU.EX2 R161, R3 ;  /* 0x0000000300a17308 */ /* 0x0003e40000000800 */
[----:B-1----:R-:W-:-:S06]  /*5250*/  FFMA.FTZ R3, R23, c[0x0][0x2d0], -R2 ;  /* 0x0000b40017037a23 */ /* 0x002fcc0000010802 */
[----:B------:R1:W-:Y:S02]  /*5260*/  MUFU.EX2 R93, R3 ;  /* 0x00000003005d7308 */ /* 0x0003e40000000800 */
[--C-:B-1----:R-:W-:Y:S02]  /*5270*/  FFMA.FTZ R3, R28, c[0x0][0x2d0], -R2.reuse ;  /* 0x0000b4001c037a23 */ /* 0x102fe40000010802 */
[----:B------:R-:W1:Y:S04]  /*5280*/  LDSM.16.MT88.4 R28, [R171+0x800] ;  /* 0x00080000ab1c783b */ /* 0x000e680000004200 */
[----:B------:R2:W1:Y:S01]  /*5290*/  MUFU.EX2 R139, R3 ;  /* 0x00000003008b7308 */ /* 0x0004620000000800 */
[----:B---3--:R-:W-:Y:S02]  /*52a0*/  F2FP.BF16.PACK_AB R8, R71, R74 ;  /* 0x0000004a4708723e */ /* 0x008fe400000010ff */
[----:B----4-:R-:W-:Y:S01]  /*52b0*/  F2FP.BF16.PACK_AB R10, R75, R72 ;  /* 0x000000484b0a723e */ /* 0x010fe200000010ff */
[----:B--2---:R-:W-:-:S04]  /*52c0*/  FFMA.FTZ R3, R48, c[0x0][0x2d0], -R2 ;  /* 0x0000b40030037a23 */ /* 0x004fc80000010802 */
[----:B------:R2:W-:Y:S01]  /*52d0*/  MUFU.EX2 R94, R3 ;  /* 0x00000003005e7308 */ /* 0x0005e20000000800 */
[----:B-----5:R-:W-:Y:S02]  /*52e0*/  F2FP.BF16.PACK_AB R9, R68, R69 ;  /* 0x000000454409723e */ /* 0x020fe400000010ff */
[----:B------:R-:W-:Y:S01]  /*52f0*/  F2FP.BF16.PACK_AB R11, R73, R70 ;  /* 0x00000046490b723e */ /* 0x000fe200000010ff */
[----:B--2---:R-:W-:Y:S02]  /*5300*/  FFMA.FTZ R3, R49, c[0x0][0x2d0], -R2 ;  /* 0x0000b40031037a23 */ /* 0x004fe40000010802 */
[----:B------:R-:W2:Y:S04]  /*5310*/  LDSM.16.MT88.4 R48, [R170+0x2000] ;  /* 0x00200000aa30783b */ /* 0x000ea80000004200 */
[C---:B------:R-:W-:Y:S01]  /*5320*/  HMMA.16816.F32.BF16 R52, R8.reuse, R12, RZ ;  /* 0x0000000c0834723c */ /* 0x040fe200000418ff */
[----:B------:R-:W3:Y:S07]  /*5330*/  MUFU.EX2 R179, R3 ;  /* 0x0000000300b37308 */ /* 0x000eee0000000800 */
[C---:B------:R-:W-:Y:S08]  /*5340*/  HMMA.16816.F32.BF16 R44, R8.reuse, R14, RZ ;  /* 0x0000000e082c723c */ /* 0x040ff000000418ff */
[C---:B------:R-:W-:Y:S08]  /*5350*/  HMMA.16816.F32.BF16 R40, R8.reuse, R4, RZ ;  /* 0x000000040828723c */ /* 0x040ff000000418ff */
[C---:B------:R-:W-:Y:S08]  /*5360*/  HMMA.16816.F32.BF16 R24, R8.reuse, R6, RZ ;  /* 0x000000060818723c */ /* 0x040ff000000418ff */
[C---:B------:R-:W-:Y:S08]  /*5370*/  HMMA.16816.F32.BF16 R20, R8.reuse, R16, RZ ;  /* 0x000000100814723c */ /* 0x040ff000000418ff */
[----:B------:R-:W-:Y:S01]  /*5380*/  HMMA.16816.F32.BF16 R12, R8, R56, RZ ;  /* 0x00000038080c723c */ /* 0x000fe200000418ff */
[----:B------:R-:W-:-:S02]  /*5390*/  F2FP.BF16.PACK_AB R4, R160, R95 ;  /* 0x0000005fa004723e */ /* 0x000fc400000010ff */
[----:B-1----:R-:W-:Y:S02]  /*53a0*/  F2FP.BF16.PACK_AB R5, R139, R93 ;  /* 0x0000005d8b05723e */ /* 0x002fe400000010ff */
[----:B------:R-:W-:-:S03]  /*53b0*/  F2FP.BF16.PACK_AB R6, R161, R172 ;  /* 0x000000aca106723e */ /* 0x000fc600000010ff */
[----:B------:R-:W-:Y:S01]  /*53c0*/  HMMA.16816.F32.BF16 R16, R8, R18, RZ ;  /* 0x000000120810723c */ /* 0x000fe200000418ff */
[----:B---3--:R-:W-:-:S07]  /*53d0*/  F2FP.BF16.PACK_AB R7, R179, R94 ;  /* 0x0000005eb307723e */ /* 0x008fce00000010ff */
        /* <DEDUP_REMOVED lines=8> */
[----:B------:R-:W-:Y:S01]  /*5460*/  HMMA.16816.F32.BF16 R112, R4, R38, R44 ;  /* 0x000000260470723c */ /* 0x000fe2000004182c */
[----:B------:R-:W3:Y:S04]  /*5470*/  LDSM.16.MT88.4 R36, [R231+0x2800] ;  /* 0x00280000e724783b */ /* 0x000ee80000004200 */
[----:B------:R-:W-:Y:S03]  /*5480*/  LDSM.16.MT88.4 R44, [R234+0x2800] ;  /* 0x00280000ea2c783b */ /* 0x000fe60000004200 */
[C---:B--2---:R-:W-:Y:S08]  /*5490*/  HMMA.16816.F32.BF16 R12, R8.reuse, R48, RZ ;  /* 0x00000030080c723c */ /* 0x044ff000000418ff */
[----:B------:R-:W-:Y:S01]  /*54a0*/  HMMA.16816.F32.BF16 R32, R8, R50, RZ ;  /* 0x000000320820723c */ /* 0x000fe200000418ff */
[----:B------:R-:W2:Y:S07]  /*54b0*/  LDSM.16.MT88.4 R48, [R234+0x2000] ;  /* 0x00200000ea30783b */ /* 0x000eae0000004200 */
[----:B------:R-:W-:Y:S08]  /*54c0*/  HMMA.16816.F32.BF16 R128, R4, R30, R16 ;  /* 0x0000001e0480723c */ /* 0x000ff00000041810 */
[C---:B------:R-:W-:Y:S01]  /*54d0*/  HMMA.16816.F32.BF16 R16, R8.reuse, R58, RZ ;  /* 0x0000003a0810723c */ /* 0x040fe200000418ff */
[----:B------:R-:W4:Y:S07]  /*54e0*/  LDSM.16.MT88.4 R56, [R170+0x4000] ;  /* 0x00400000aa38783b */ /* 0x000f2e0000004200 */
[C---:B------:R-:W-:Y:S08]  /*54f0*/  HMMA.16816.F32.BF16 R28, R8.reuse, R60, RZ ;  /* 0x0000003c081c723c */ /* 0x040ff000000418ff */
[----:B------:R-:W-:Y:S08]  /*5500*/  HMMA.16816.F32.BF16 R24, R8, R62, RZ ;  /* 0x0000003e0818723c */ /* 0x000ff000000418ff */
[C---:B------:R-:W-:Y:S08]  /*5510*/  HMMA.16816.F32.BF16 R60, R4.reuse, R66, R16 ;  /* 0x00000042043c723c */ /* 0x040ff00000041810 */
[C---:B-1----:R-:W-:Y:S08]  /*5520*/  HMMA.16816.F32.BF16 R148, R4.reuse, R20, R12 ;  /* 0x000000140494723c */ /* 0x042ff0000004180c */
[C---:B------:R-:W-:Y:S01]  /*5530*/  HMMA.16816.F32.BF16 R64, R4.reuse, R22, R32 ;  /* 0x000000160440723c */ /* 0x040fe20000041820 */
[----:B------:R-:W1:Y:S07]  /*5540*/  LDSM.16.MT88.4 R32, [R170+0x4800] ;  /* 0x00480000aa20783b */ /* 0x000e6e0000004200 */
[C---:B---3--:R-:W-:Y:S08]  /*5550*/  HMMA.16816.F32.BF16 R144, R4.reuse, R36, R28 ;  /* 0x000000240490723c */ /* 0x048ff0000004181c */
[----:B------:R-:W-:Y:S01]  /*5560*/  HMMA.16816.F32.BF16 R132, R4, R38, R24 ;  /* 0x000000260484723c */ /* 0x000fe20000041818 */
[----:B------:R-:W3:Y:S07]  /*5570*/  LDSM.16.MT88.4 R36, [R231+0x4000] ;  /* 0x00400000e724783b */ /* 0x000eee0000004200 */
[C---:B--2---:R-:W-:Y:S08]  /*5580*/  HMMA.16816.F32.BF16 R20, R8.reuse, R50, RZ ;  /* 0x000000320814723c */ /* 0x044ff000000418ff */
[C---:B------:R-:W-:Y:S08]  /*5590*/  HMMA.16816.F32.BF16 R12, R8.reuse, R40, RZ ;  /* 0x00000028080c723c */ /* 0x040ff000000418ff */
[C---:B----4-:R-:W-:Y:S08]  /*55a0*/  HMMA.16816.F32.BF16 R16, R8.reuse, R56, RZ ;  /* 0x000000380810723c */ /* 0x050ff000000418ff */
[----:B------:R-:W-:Y:S08]  /*55b0*/  HMMA.16816.F32.BF16 R24, R8, R48, RZ ;  /* 0x000000300818723c */ /* 0x000ff000000418ff */
[C---:B------:R-:W-:Y:S01]  /*55c0*/  HMMA.16816.F32.BF16 R108, R4.reuse, R46, R20 ;  /* 0x0000002e046c723c */ /* 0x040fe20000041814 */
[----:B------:R-:W2:Y:S07]  /*55d0*/  LDSM.16.MT88.4 R20, [R231+0x4800] ;  /* 0x00480000e714783b */ /* 0x000eae0000004200 */
[----:B------:R-:W-:Y:S08]  /*55e0*/  HMMA.16816.F32.BF16 R140, R4, R52, R12 ;  /* 0x00000034048c723c */ /* 0x000ff0000004180c */
[C---:B------:R-:W-:Y:S08]  /*55f0*/  HMMA.16816.F32.BF16 R12, R8.reuse, R58, RZ ;  /* 0x0000003a080c723c */ /* 0x040ff000000418ff */
[----:B------:R-:W-:Y:S08]  /*5600*/  HMMA.16816.F32.BF16 R28, R8, R42, RZ ;  /* 0x0000002a081c723c */ /* 0x000ff000000418ff */
[C---:B-1----:R-:W-:Y:S08]  /*5610*/  HMMA.16816.F32.BF16 R96, R4.reuse, R32, R16 ;  /* 0x000000200460723c */ /* 0x042ff00000041810 */
[----:B------:R-:W-:Y:S01]  /*5620*/  HMMA.16816.F32.BF16 R116, R4, R44, R24 ;  /* 0x0000002c0474723c */ /* 0x000fe20000041818 */
[----:B------:R-:W1:Y:S07]  /*5630*/  LDSM.16.MT88.4 R24, [R171+0x4000] ;  /* 0x00400000ab18783b */ /* 0x000e6e0000004200 */
[----:B---3--:R-:W-:Y:S08]  /*5640*/  HMMA.16816.F32.BF16 R16, R8, R36, RZ ;  /* 0x000000240810723c */ /* 0x008ff000000418ff */
[----:B------:R-:W-:Y:S08]  /*5650*/  HMMA.16816.F32.BF16 R88, R4, R34, R12 ;  /* 0x000000220458723c */ /* 0x000ff0000004180c */
[----:B------:R-:W-:Y:S08]  /*5660*/  HMMA.16816.F32.BF16 R12, R8, R38, RZ ;  /* 0x00000026080c723c */ /* 0x000ff000000418ff */
[C---:B------:R-:W-:Y:S08]  /*5670*/  HMMA.16816.F32.BF16 R124, R4.reuse, R54, R28 ;  /* 0x00000036047c723c */ /* 0x040ff0000004181c */
[C---:B--2---:R-:W-:Y:S01]  /*5680*/  HMMA.16816.F32.BF16 R52, R4.reuse, R20, R16 ;  /* 0x000000140434723c */ /* 0x044fe20000041810 */
[----:B------:R-:W2:Y:S07]  /*5690*/  LDSM.16.MT88.4 R16, [R171+0x4800] ;  /* 0x00480000ab10783b */ /* 0x000eae0000004200 */
[----:B------:R-:W-:Y:S08]  /*56a0*/  HMMA.16816.F32.BF16 R48, R4, R22, R12 ;  /* 0x000000160430723c */ /* 0x000ff0000004180c */
[----:B-1----:R-:W-:Y:S11]  /*56b0*/  HMMA.16816.F32.BF16 R12, R8, R24, RZ ;  /* 0x00000018080c723c */ /* 0x002ff600000418ff */
[----:B------:R-:W-:Y:S11]  /*56c0*/  @!UPT UIADD3 URZ, URZ, URZ, URZ ;  /* 0x0000003f3f3ff290 */ /* 0x000ff6000fffe03f */
[----:B------:R-:W-:Y:S02]  /*56d0*/  @!UPT UIADD3 URZ, URZ, URZ, URZ ;  /* 0x0000003f3f3ff290 */ /* 0x000fe4000fffe03f */
[----:B--2---:R-:W-:Y:S08]  /*56e0*/  HMMA.16816.F32.BF16 R44, R4, R16, R12 ;  /* 0x00000010042c723c */ /* 0x004ff0000004180c */
[----:B------:R-:W-:Y:S11]  /*56f0*/  HMMA.16816.F32.BF16 R12, R8, R26, RZ ;  /* 0x0000001a080c723c */ /* 0x000ff600000418ff */
[----:B------:R-:W-:Y:S11]  /*5700*/  @!UPT UIADD3 URZ, URZ, URZ, URZ ;  /* 0x0000003f3f3ff290 */ /* 0x000ff6000fffe03f */
[----:B------:R-:W-:Y:S02]  /*5710*/  @!UPT UIADD3 URZ, URZ, URZ, URZ ;  /* 0x0000003f3f3ff290 */ /* 0x000fe4000fffe03f */
[----:B------:R-:W-:Y:S01]  /*5720*/  HMMA.16816.F32.BF16 R36, R4, R18, R12 ;  /* 0x000000120424723c */ /* 0x000fe2000004180c */
[----:B------:R-:W1:Y:S01]  /*5730*/  LDSM.16.MT88.4 R12, [R92+0x4000] ;  /* 0x004000005c0c783b */ /* 0x000e620000004200 */
[----:B------:R-:W-:-:S06]  /*5740*/  FFMA.FTZ R3, R85, c[0x0][0x2d0], -R0 ;  /* 0x0000b40055037a23 */ /* 0x000fcc0000010800 */
[C---:B-1----:R-:W-:Y:S08]  /*5750*/  HMMA.16816.F32.BF16 R16, R8.reuse, R12, RZ ;  /* 0x0000000c0810723c */ /* 0x042ff000000418ff */
[----:B------:R-:W-:Y:S01]  /*5760*/  HMMA.16816.F32.BF16 R8, R8, R14, RZ ;  /* 0x0000000e0808723c */ /* 0x000fe200000418ff */
[----:B------:R-:W1:Y:S01]  /*5770*/  LDSM.16.MT88.4 R12, [R234+0x4800] ;  /* 0x00480000ea0c783b */ /* 0x000e620000004200 */
[----:B------:R2:W-:Y:S02]  /*5780*/  MUFU.EX2 R92, R3 ;  /* 0x00000003005c7308 */ /* 0x0005e40000000800 */
[----:B--2---:R-:W-:-:S06]  /*5790*/  FFMA.FTZ R3, R84, c[0x0][0x2d0], -R0 ;  /* 0x0000b40054037a23 */ /* 0x004fcc0000010800 */
[----:B------:R2:W-:Y:S02]  /*57a0*/  MUFU.EX2 R137, R3 ;  /* 0x0000000300897308 */ /* 0x0005e40000000800 */
[----:B--2---:R-:W-:-:S06]  /*57b0*/  FFMA.FTZ R3, R82, c[0x0][0x2d0], -R0 ;  /* 0x0000b40052037a23 */ /* 0x004fcc0000010800 */
[----:B------:R2:W-:Y:S06]  /*57c0*/  MUFU.EX2 R136, R3 ;  /* 0x0000000300887308 */ /* 0x0005ec0000000800 */
[----:B-1----:R-:W-:Y:S01]  /*57d0*/  HMMA.16816.F32.BF16 R20, R4, R14, R8 ;  /* 0x0000000e0414723c */ /* 0x002fe20000041808 */
[----:B------:R-:W1:Y:S01]  /*57e0*/  LDSM.16.MT88.4 R8, [R170+0x1000] ;  /* 0x00100000aa08783b */ /* 0x000e620000004200 */
[----:B--2---:R-:W-:-:S04]  /*57f0*/  FFMA.FTZ R3, R81, c[0x0][0x2d0], -R0 ;  /* 0x0000b40051037a23 */ /* 0x004fc80000010800 */
[----:B------:R2:W3:Y:S02]  /*5800*/  MUFU.EX2 R138, R3 ;  /* 0x00000003008a7308 */ /* 0x0004e40000000800 */
[----:B------:R-:W-:Y:S01]  /*5810*/  HMMA.16816.F32.BF16 R24, R4, R12, R16 ;  /* 0x0000000c0418723c */ /* 0x000fe20000041810 */
[----:B--2---:R-:W-:-:S05]  /*5820*/  FFMA.FTZ R3, R79, c[0x0][0x2d0], -R2 ;  /* 0x0000b4004f037a23 */ /* 0x004fca0000010802 */
[----:B------:R2:W-:Y:S02]  /*5830*/  MUFU.EX2 R18, R3 ;  /* 0x0000000300127308 */ /* 0x0005e40000000800 */
[----:B--2---:R-:W-:-:S06]  /*5840*/  FFMA.FTZ R3, R78, c[0x0][0x2d0], -R2 ;  /* 0x0000b4004e037a23 */ /* 0x004fcc0000010802 */
[----:B------:R2:W4:Y:S02]  /*5850*/  MUFU.EX2 R102, R3 ;  /* 0x0000000300667308 */ /* 0x0005240000000800 */
[----:B--2---:R-:W-:-:S06]  /*5860*/  FFMA.FTZ R3, R77, c[0x0][0x2d0], -R2 ;  /* 0x0000b4004d037a23 */ /* 0x004fcc0000010802 */
[----:B------:R2:W-:Y:S01]  /*5870*/  MUFU.EX2 R19, R3 ;  /* 0x0000000300137308 */ /* 0x0005e20000000800 */
[----:B------:R-:W-:Y:S02]  /*5880*/  FADD.FTZ R4, R74, R71 ;  /* 0x000000474a047221 */ /* 0x000fe40000010000 */
[----:B--2---:R-:W-:-:S05]  /*5890*/  FFMA.FTZ R3, R76, c[0x0][0x2d0], -R2 ;  /* 0x0000b4004c037a23 */ /* 0x004fca0000010802 */
[----:B------:R2:W5:Y:S01]  /*58a0*/  MUFU.EX2 R103, R3 ;  /* 0x0000000300677308 */ /* 0x0005620000000800 */
[----:B------:R-:W-:Y:S02]  /*58b0*/  FADD.FTZ R5, R69, R68 ;  /* 0x0000004445057221 */ /* 0x000fe40000010000 */
[----:B------:R-:W-:Y:S01]  /*58c0*/  FADD.FTZ R4, R72, R4 ;  /* 0x0000000448047221 */ /* 0x000fe20000010000 */
[----:B---3--:R-:W-:-:S03]  /*58d0*/  F2FP.BF16.PACK_AB R6, R138, R136 ;  /* 0x000000888a06723e */ /* 0x008fc600000010ff */
[----:B------:R-:W-:Y:S01]  /*58e0*/  FADD.FTZ R12, R75, R4 ;  /* 0x000000044b0c7221 */ /* 0x000fe20000010000 */
[----:B------:R-:W-:Y:S01]  /*58f0*/  F2FP.BF16.PACK_AB R4, R137, R92 ;  /* 0x0000005c8904723e */ /* 0x000fe200000010ff */
[----:B--2---:R-:W-:Y:S01]  /*5900*/  FADD.FTZ R3, R70, R5 ;  /* 0x0000000546037221 */ /* 0x004fe20000010000 */
[----:B----4-:R-:W-:Y:S02]  /*5910*/  F2FP.BF16.PACK_AB R5, R102, R18 ;  /* 0x000000126605723e */ /* 0x010fe400000010ff */
[----:B-----5:R-:W-:-:S07]  /*5920*/  F2FP.BF16.PACK_AB R7, R103, R19 ;  /* 0x000000136707723e */ /* 0x020fce00000010ff */
        /* <DEDUP_REMOVED lines=15> */
[----:B------:R-:W-:-:S06]  /*5a20*/  FADD.FTZ R16, R73, R3 ;  /* 0x0000000349107221 */ /* 0x000fcc0000010000 */
[C---:B-1----:R-:W-:Y:S08]  /*5a30*/  HMMA.16816.F32.BF16 R68, R4.reuse, R8, R144 ;  /* 0x000000080444723c */ /* 0x042ff00000041890 */
[----:B------:R-:W-:Y:S01]  /*5a40*/  HMMA.16816.F32.BF16 R72, R4, R10, R132 ;  /* 0x0000000a0448723c */ /* 0x000fe20000041884 */
[----:B------:R-:W1:Y:S01]  /*5a50*/  LDSM.16.MT88.4 R8, [R171+0x3000] ;  /* 0x00300000ab08783b */ /* 0x000e620000004200 */
[----:B------:R-:W-:-:S02]  /*5a60*/  FFMA.FTZ R15, R87, c[0x0][0x2d0], -R0 ;  /* 0x0000b400570f7a23 */ /* 0x000fc40000010800 */
[--C-:B------:R-:W-:Y:S01]  /*5a70*/  FFMA.FTZ R14, R86, c[0x0][0x2d0], -R0.reuse ;  /* 0x0000b400560e7a23 */ /* 0x100fe20000010800 */
[----:B------:R-:W-:Y:S03]  /*5a80*/  LDSM.16.MT88.4 R132, [R234+0x1800] ;  /* 0x00180000ea84783b */ /* 0x000fe60000004200 */
[C---:B-1----:R-:W-:Y:S08]  /*5a90*/  HMMA.16816.F32.BF16 R180, R4.reuse, R8, R140 ;  /* 0x0000000804b4723c */ /* 0x042ff0000004188c */
[----:B------:R-:W-:Y:S01]  /*5aa0*/  HMMA.16816.F32.BF16 R152, R4, R10, R124 ;  /* 0x0000000a0498723c */ /* 0x000fe2000004187c */
[----:B------:R-:W1:Y:S01]  /*5ab0*/  LDSM.16.MT88.4 R8, [R234+0x3000] ;  /* 0x00300000ea08783b */ /* 0x000e620000004200 */
[----:B------:R-:W-:-:S02]  /*5ac0*/  FFMA.FTZ R13, R83, c[0x0][0x2d0], -R0 ;  /* 0x0000b400530d7a23 */ /* 0x000fc40000010800 */
[----:B------:R-:W-:Y:S01]  /*5ad0*/  FFMA.FTZ R0, R80, c[0x0][0x2d0], -R0 ;  /* 0x0000b40050007a23 */ /* 0x000fe20000010800 */
[----:B------:R-:W-:Y:S03]  /*5ae0*/  LDSM.16.MT88.4 R124, [R171+0x1800] ;  /* 0x00180000ab7c783b */ /* 0x000fe60000004200 */
[C---:B-1----:R-:W-:Y:S08]  /*5af0*/  HMMA.16816.F32.BF16 R144, R4.reuse, R8, R116 ;  /* 0x000000080490723c */ /* 0x042ff00000041874 */
[----:B------:R-:W-:Y:S01]  /*5b00*/  HMMA.16816.F32.BF16 R80, R4, R10, R108 ;  /* 0x0000000a0450723c */ /* 0x000fe2000004186c */
[----:B------:R-:W1:Y:S01]  /*5b10*/  LDSM.16.MT88.4 R8, [R170+0x5000] ;  /* 0x00500000aa08783b */ /* 0x000e620000004200 */
[----:B------:R2:W-:Y:S01]  /*5b20*/  MUFU.EX2 R17, R0 ;  /* 0x0000000000117308 */ /* 0x0005e20000000800 */
[----:B------:R-:W-:-:S02]  /*5b30*/  FADD.FTZ R3, R95, R12 ;  /* 0x0000000c5f037221 */ /* 0x000fc40000010000 */
[----:B------:R-:W-:Y:S04]  /*5b40*/  LDSM.16.MT88.4 R108, [R170+0x1800] ;  /* 0x00180000aa6c783b */ /* 0x000fe80000004200 */
[----:B------:R-:W-:Y:S01]  /*5b50*/  LDSM.16.MT88.4 R116, [R231+0x1800] ;  /* 0x00180000e774783b */ /* 0x000fe20000004200 */
[C---:B-1----:R-:W-:Y:S08]  /*5b60*/  HMMA.16816.F32.BF16 R76, R4.reuse, R8, R96 ;  /* 0x00000008044c723c */ /* 0x042ff00000041860 */
[C---:B------:R-:W-:Y:S01]  /*5b70*/  HMMA.16816.F32.BF16 R88, R4.reuse, R10, R88 ;  /* 0x0000000a0458723c */ /* 0x040fe20000041858 */
[----:B------:R-:W1:Y:S07]  /*5b80*/  LDSM.16.MT88.4 R8, [R231+0x5000] ;  /* 0x00500000e708783b */ /* 0x000e6e0000004200 */
[C---:B-1----:R-:W-:Y:S08]  /*5b90*/  HMMA.16816.F32.BF16 R156, R4.reuse, R8, R52 ;  /* 0x00000008049c723c */ /* 0x042ff00000041834 */
[C---:B------:R-:W-:Y:S01]  /*5ba0*/  HMMA.16816.F32.BF16 R148, R4.reuse, R10, R48 ;  /* 0x0000000a0494723c */ /* 0x040fe20000041830 */
[----:B------:R-:W1:Y:S01]  /*5bb0*/  LDSM.16.MT88.4 R8, [R171+0x5000] ;  /* 0x00500000ab08783b */ /* 0x000e620000004200 */
[--C-:B--2---:R-:W-:Y:S01]  /*5bc0*/  FFMA.FTZ R0, R178, c[0x0][0x2d0], -R2.reuse ;  /* 0x0000b400b2007a23 */ /* 0x104fe20000010802 */
[----:B------:R-:W-:Y:S02]  /*5bd0*/  MUFU.EX2 R15, R15 ;  /* 0x0000000f000f7308 */ /* 0x000fe40000000800 */
[----:B------:R-:W-:Y:S03]  /*5be0*/  LDSM.16.MT88.4 R48, [R231+0x3800] ;  /* 0x00380000e730783b */ /* 0x000fe60000004200 */
[C---:B-1----:R-:W-:Y:S08]  /*5bf0*/  HMMA.16816.F32.BF16 R84, R4.reuse, R8, R44 ;  /* 0x000000080454723c */ /* 0x042ff0000004182c */
[C---:B------:R-:W-:Y:S01]  /*5c00*/  HMMA.16816.F32.BF16 R140, R4.reuse, R10, R36 ;  /* 0x0000000a048c723c */ /* 0x040fe20000041824 */
[----:B------:R-:W1:Y:S01]  /*5c10*/  LDSM.16.MT88.4 R8, [R234+0x5000] ;  /* 0x00500000ea08783b */ /* 0x000e620000004200 */
[----:B------:R-:W2:Y:S08]  /*5c20*/  MUFU.EX2 R14, R14 ;  /* 0x0000000e000e7308 */ /* 0x000eb00000000800 */
[----:B------:R-:W3:Y:S01]  /*5c30*/  MUFU.EX2 R13, R13 ;  /* 0x0000000d000d7308 */ /* 0x000ee20000000800 */
[----:B--2---:R-:W-:Y:S01]  /*5c40*/  F2FP.BF16.PACK_AB R96, R14, R15 ;  /* 0x0000000f0e60723e */ /* 0x004fe200000010ff */
[C---:B-1----:R-:W-:Y:S06]  /*5c50*/  HMMA.16816.F32.BF16 R20, R4.reuse, R10, R20 ;  /* 0x0000000a0414723c */ /* 0x042fec0000041814 */
[----:B------:R1:W-:Y:S02]  /*5c60*/  MUFU.EX2 R10, R0 ;  /* 0x00000000000a7308 */ /* 0x0003e40000000800 */
[----:B------:R-:W-:Y:S07]  /*5c70*/  HMMA.16816.F32.BF16 R24, R4, R8, R24 ;  /* 0x000000080418723c */ /* 0x000fee0000041818 */
[----:B------:R-:W-:-:S02]  /*5c80*/  FFMA.FTZ R4, R175, c[0x0][0x2d0], -R2 ;  /* 0x0000b400af047a23 */ /* 0x000fc40000010802 */
[--C-:B-1----:R-:W-:Y:S02]  /*5c90*/  FFMA.FTZ R0, R176, c[0x0][0x2d0], -R2.reuse ;  /* 0x0000b400b0007a23 */ /* 0x102fe40000010802 */
[----:B------:R-:W-:Y:S01]  /*5ca0*/  FFMA.FTZ R2, R174, c[0x0][0x2d0], -R2 ;  /* 0x0000b400ae027a23 */ /* 0x000fe20000010802 */
[----:B------:R1:W-:Y:S08]  /*5cb0*/  MUFU.EX2 R8, R4 ;  /* 0x0000000400087308 */ /* 0x0003f00000000800 */
[----:B------:R-:W2:Y:S08]  /*5cc0*/  MUFU.EX2 R11, R0 ;  /* 0x00000000000b7308 */ /* 0x000eb00000000800 */
[----:B------:R-:W4:Y:S01]  /*5cd0*/  MUFU.EX2 R9, R2 ;  /* 0x0000000200097308 */ /* 0x000f220000000800 */
[----:B---3--:R-:W-:Y:S01]  /*5ce0*/  F2FP.BF16.PACK_AB R98, R17, R13 ;  /* 0x0000000d1162723e */ /* 0x008fe200000010ff */
[----:B------:R-:W-:Y:S01]  /*5cf0*/  FADD.FTZ R3, R160, R3 ;  /* 0x00000003a0037221 */ /* 0x000fe20000010000 */
[----:B-1----:R-:W-:Y:S01]  /*5d00*/  LDSM.16.MT88.4 R4, [R234+0x5800] ;  /* 0x00580000ea04783b */ /* 0x002fe20000004200 */
[----:B--2---:R-:W-:-:S02]  /*5d10*/  F2FP.BF16.PACK_AB R97, R11, R10 ;  /* 0x0000000a0b61723e */ /* 0x004fc400000010ff */
[----:B----4-:R-:W-:-:S07]  /*5d20*/  F2FP.BF16.PACK_AB R99, R9, R8 ;  /* 0x000000080963723e */ /* 0x010fce00000010ff */
[C---:B------:R-:W-:Y:S08]  /*5d30*/  HMMA.16816.F32.BF16 R120, R96.reuse, R124, R120 ;  /* 0x0000007c6078723c */ /* 0x040ff00000041878 */
[C---:B------:R-:W-:Y:S01]  /*5d40*/  HMMA.16816.F32.BF16 R124, R96.reuse, R126, R40 ;  /* 0x0000007e607c723c */ /* 0x040fe20000041828 */
[----:B------:R-:W1:Y:S07]  /*5d50*/  LDSM.16.MT88.4 R40, [R170+0x3800] ;  /* 0x00380000aa28783b */ /* 0x000e6e0000004200 */
[C---:B------:R-:W-:Y:S08]  /*5d60*/  HMMA.16816.F32.BF16 R44, R96.reuse, R48, R68 ;  /* 0x00000030602c723c */ /* 0x040ff00000041844 */
[C---:B------:R-:W-:Y:S01]  /*5d70*/  HMMA.16816.F32.BF16 R48, R96.reuse, R50, R72 ;  /* 0x000000326030723c */ /* 0x040fe20000041848 */
[----:B------:R-:W2:Y:S07]  /*5d80*/  LDSM.16.MT88.4 R72, [R170+0x5800] ;  /* 0x00580000aa48783b */ /* 0x000eae0000004200 */
[C---:B-1----:R-:W-:Y:S08]  /*5d90*/  HMMA.16816.F32.BF16 R36, R96.reuse, R40, R60 ;  /* 0x000000286024723c */ /* 0x042ff0000004183c */
[----:B------:R-:W-:Y:S01]  /*5da0*/  HMMA.16816.F32.BF16 R40, R96, R42, R64 ;  /* 0x0000002a6028723c */ /* 0x000fe20000041840 */
[----:B------:R-:W1:Y:S01]  /*5db0*/  LDSM.16.MT88.4 R64, [R234+0x3800] ;  /* 0x00380000ea40783b */ /* 0x000e620000004200 */
[----:B------:R-:W-:-:S06]  /*5dc0*/  FADD.FTZ R0, R93, R16 ;  /* 0x000000105d007221 */ /* 0x000fcc0000010000 */
[----:B------:R-:W-:Y:S01]  /*5dd0*/  HMMA.16816.F32.BF16 R128, R96, R132, R128 ;  /* 0x000000846080723c */ /* 0x000fe20000041880 */
[----:B------:R-:W-:-:S07]  /*5de0*/  FADD.FTZ R2, R139, R0 ;  /* 0x000000008b027221 */ /* 0x000fce0000010000 */
[----:B--2---:R-:W-:Y:S01]  /*5df0*/  HMMA.16816.F32.BF16 R68, R96, R72, R76 ;  /* 0x000000486044723c */ /* 0x004fe2000004184c */
[----:B------:R-:W-:-:S07]  /*5e00*/  FADD.FTZ R0, R172, R3 ;  /* 0x00000003ac007221 */ /* 0x000fce0000010000 */
[C---:B------:R-:W-:Y:S01]  /*5e10*/  HMMA.16816.F32.BF16 R132, R96.reuse, R134, R56 ;  /* 0x000000866084723c */ /* 0x040fe20000041838 */
[----:B------:R-:W2:Y:S07]  /*5e20*/  LDSM.16.MT88.4 R56, [R171+0x3800] ;  /* 0x00380000ab38783b */ /* 0x000eae0000004200 */
[C---:B------:R-:W-:Y:S01]  /*5e30*/  HMMA.16816.F32.BF16 R72, R96.reuse, R74, R88 ;  /* 0x0000004a6048723c */ /* 0x040fe20000041858 */
[----:B------:R-:W-:Y:S07]  /*5e40*/  LDSM.16.MT88.4 R88, [R171+0x5800] ;  /* 0x00580000ab58783b */ /* 0x000fee0000004200 */
[C---:B-1----:R-:W-:Y:S08]  /*5e50*/  HMMA.16816.F32.BF16 R60, R96.reuse, R64, R144 ;  /* 0x00000040603c723c */ /* 0x042ff00000041890 */
[----:B------:R-:W-:Y:S01]  /*5e60*/  HMMA.16816.F32.BF16 R64, R96, R66, R80 ;  /* 0x000000426040723c */ /* 0x000fe20000041850 */
[----:B------:R-:W1:Y:S01]  /*5e70*/  LDSM.16.MT88.4 R80, [R231+0x5800] ;  /* 0x00580000e750783b */ /* 0x000e620000004200 */
        /* <DEDUP_REMOVED lines=24> */
[C---:B--2---:R-:W-:Y:S08]  /*6000*/  HMMA.16816.F32.BF16 R52, R96.reuse, R56, R180 ;  /* 0x000000386034723c */ /* 0x044ff000000418b4 */
[C---:B-1----:R-:W-:Y:S08]  /*6010*/  HMMA.16816.F32.BF16 R76, R96.reuse, R80, R156 ;  /* 0x00000050604c723c */ /* 0x042ff0000004189c */
        /* <DEDUP_REMOVED lines=26> */
[----:B------:R-:W-:Y:S01]  /*61c0*/  SHF.L.U64.HI R15, R201, 0x1, R186 ;  /* 0x00000001c90f7819 */ /* 0x000fe200000102ba */
[----:B------:R-:W-:Y:S01]  /*61d0*/  IMAD.SHL.U32 R17, R200, 0x2, RZ ;  /* 0x00000002c8117824 */ /* 0x000fe200078e00ff */
[----:B------:R-:W-:Y:S01]  /*61e0*/  SHF.R.S32.HI R186, RZ, 0x1f, R192 ;  /* 0x0000001fffba7819 */ /* 0x000fe200000114c0 */
        /* <DEDUP_REMOVED lines=18> */
.L_x_2804:
        /* <DEDUP_REMOVED lines=21> */
.L_x_2805:
        /* <DEDUP_REMOVED lines=21> */
.L_x_2703:
[----:B------:R-:W-:Y:S05]  /*65b0*/  BSYNC B0 ;  /* 0x0000000000007941 */ /* 0x000fea0003800000 */
.L_x_2702:
[----:B-1----:R-:W-:Y:S01]  /*65c0*/  @P4 IMAD.HI.U32 R2, R225, c[0x0][0x2c8], RZ ;  /* 0x0000b200e1024a27 */ /* 0x002fe200078e00ff */
[----:B------:R-:W-:Y:S01]  /*65d0*/  IADD3 R172, R185, -0x2, RZ ;  /* 0xfffffffeb9ac7810 */ /* 0x000fe20007ffe0ff */
[----:B------:R-:W0:Y:S02]  /*65e0*/  LDGDEPBAR ;  /* 0x00000000000079af */ /* 0x000e240000000000 */
[----:B------:R-:W-:Y:S01]  /*65f0*/  IMAD.MOV.U32 R0, RZ, RZ, R225 ;  /* 0x000000ffff007224 */ /* 0x000fe200078e00e1 */
[----:B------:R-:W-:Y:S01]  /*6600*/  @P4 SHF.R.U32.HI R0, RZ, c[0x0][0x2cc], R2 ;  /* 0x0000b300ff004a19 */ /* 0x000fe20000011602 */
[----:B------:R-:W-:-:S02]  /*6610*/  IMAD.MOV.U32 R161, RZ, RZ, 0x1 ;  /* 0x00000001ffa17424 */ /* 0x000fc400078e00ff */
[----:B------:R-:W-:Y:S01]  /*6620*/  IMAD.MOV.U32 R198, RZ, RZ, RZ ;  /* 0x000000ffffc67224 */ /* 0x000fe200078e00ff */
[----:B------:R-:W-:-:S04]  /*6630*/  IADD3 R0, R0, R220, -R221 ;  /* 0x000000dc00007210 */ /* 0x000fc80007ffe8dd */
        /* <DEDUP_REMOVED lines=10> */
.L_x_2715:
        /* <DEDUP_REMOVED lines=43> */
.L_x_2806:
[----:B------:R-:W-:-:S05]  /*6990*/  BRA.DIV ~URZ, `(.L_x_2710) ;  /* 0x0000be327f007947 */ /* 0x000fca000b800000 */
[----:B------:R-:W5:Y:S01]  /*69a0*/  SHFL.IDX PT, R2, R14, RZ, 0x181f ;  /* 0x00181fff0e027589 */ /* 0x000f6200000e0000 */
[----:B------:R-:W-:Y:S01]  /*69b0*/  ISETP.GE.AND P5, PT, R192, c[0x0][0x1d4], PT ;  /* 0x00007500c0007a0c */ /* 0x000fe20003fa6270 */
[----:B------:R-:W-:Y:S01]  /*69c0*/  IMAD R4, R198, 0x6000, R222 ;  /* 0x00006000c6047824 */ /* 0x000fe200078e02de */
[----:B------:R-:W-:Y:S04]  /*69d0*/  ISETP.GE.AND P1, PT, R200, c[0x0][0x1d4], PT ;  /* 0x00007500c8007a0c */ /* 0x000fe80003f26270 */
[----:B------:R-:W-:Y:S02]  /*69e0*/  SEL R13, RZ, 0x10, P1 ;  /* 0x00000010ff0d7807 */ /* 0x000fe40000800000 */
[C---:B-----5:R-:W-:Y:S05]  /*69f0*/  IADD3 R6, P0, R2.reuse, R22, RZ ;  /* 0x0000001602067210 */ /* 0x060fea0007f1e0ff */
[----:B---3--:R-:W-:Y:S01]  /*6a00*/  IMAD.X R7, R5, 0x1, R15, P0 ;  /* 0x0000000105077824 */ /* 0x008fe200000e060f */
        /* <DEDUP_REMOVED lines=14> */
.L_x_2807:
[C---:B------:R-:W-:Y:S02]  /*6af0*/  IADD3 R3, -R6.reuse, 0x10, RZ ;  /* 0x0000001006037810 */ /* 0x040fe40007ffe1ff */
[----:B------:R-:W-:Y:S02]  /*6b00*/  ISETP.NE.U32.AND P5, PT, R6, RZ, PT ;  /* 0x000000ff0600720c */ /* 0x000fe40003fa5070 */
[----:B------:R-:W-:Y:S02]  /*6b10*/  LOP3.LUT R3, R3, 0xf, RZ, 0xc0, !PT ;  /* 0x0000000f03037812 */ /* 0x000fe400078ec0ff */
[----:B------:R-:W-:Y:S02]  /*6b20*/  ISETP.NE.U32.AND P6, PT, R13, RZ, PT ;  /* 0x000000ff0d00720c */ /* 0x000fe40003fc5070 */
[-C--:B---3--:R-:W-:Y:S02]  /*6b30*/  IADD3 R6, P1, P0, R3, R2.reuse, R22 ;  /* 0x0000000203067210 */ /* 0x088fe4000783e016 */
[----:B------:R-:W-:Y:S02]  /*6b40*/  IADD3 R3, -R13, 0x10, RZ ;  /* 0x000000100d037810 */ /* 0x000fe40007ffe1ff */
[-C--:B------:R-:W-:Y:S02]  /*6b50*/  IADD3.X R7, RZ, R5.reuse, R15, P1, P0 ;  /* 0x00000005ff077210 */ /* 0x080fe40000fe040f */
[----:B------:R-:W-:Y:S03]  /*6b60*/  LOP3.LUT R3, R3, 0xf, RZ, 0xc0, !PT ;  /* 0x0000000f03037812 */ /* 0x000fe600078ec0ff */
[----:B------:R-:W-:Y:S01]  /*6b70*/  @!PT LDS RZ, [RZ] ;  /* 0x00000000fffff984 */ /* 0x000fe20000000800 */
[----:B------:R-:W-:Y:S01]  /*6b80*/  @!PT LDS RZ, [RZ] ;  /* 0x00000000fffff984 */ /* 0x000fe20000000800 */
[----:B------:R-:W-:Y:S01]  /*6b90*/  @!PT LDS RZ, [RZ] ;  /* 0x00000000fffff984 */ /* 0x000fe20000000800 */
[----:B------:R3:W-:Y:S01]  /*6ba0*/  LDGSTS.E.BYPASS.LTC128B.128.ZFILL [R4+0x1000], [R6.64], P5 ;  /* 0x0100000006047fae */ /* 0x0007e2000a941d48 */
[C---:B------:R-:W-:Y:S02]  /*6bb0*/  ISETP.NE.U32.AND P5, PT, R12.reuse, RZ, PT ;  /* 0x000000ff0c00720c */ /* 0x040fe40003fa5070 */
[-C--:B---3--:R-:W-:Y:S02]  /*6bc0*/  IADD3 R6, P1, P0, R3, R2.reuse, R23 ;  /* 0x0000000203067210 */ /* 0x088fe4000783e017 */
[----:B------:R-:W-:Y:S02]  /*6bd0*/  IADD3 R3, -R12, 0x10, RZ ;  /* 0x000000100c037810 */ /* 0x000fe40007ffe1ff */
[-C--:B------:R-:W-:Y:S02]  /*6be0*/  IADD3.X R7, RZ, R5.reuse, R20, P1, P0 ;  /* 0x00000005ff077210 */ /* 0x080fe40000fe0414 */
[----:B------:R-:W-:Y:S03]  /*6bf0*/  LOP3.LUT R3, R3, 0xf, RZ, 0xc0, !PT ;  /* 0x0000000f03037812 */ /* 0x000fe600078ec0ff */
[----:B------:R3:W-:Y:S01]  /*6c00*/  LDGSTS.E.BYPASS.LTC128B.128.ZFILL [R4+0x3000], [R6.64], P6 ;  /* 0x0300000006047fae */ /* 0x0007e2000b141d48 */
[----:B------:R-:W-:Y:S04]  /*6c10*/  IADD3 R2, P1, P0, R3, R2, R28 ;  /* 0x0000000203027210 */ /* 0x000fe8000783e01c */
[----:B------:R-:W-:Y:S05]  /*6c20*/  IADD3.X R3, RZ, R5, R21, P1, P0 ;  /* 0x00000005ff037210 */ /* 0x000fea0000fe0415 */
[----:B------:R3:W-:Y:S04]  /*6c30*/  LDGSTS.E.BYPASS.LTC128B.128.ZFILL [R4+0x5000], [R2.64], P5 ;  /* 0x0500000002047fae */ /* 0x0007e8000a941d48 */
.L_x_2708:
[----:B------:R-:W-:Y:S05]  /*6c40*/  BSYNC B0 ;  /* 0x0000000000007941 */ /* 0x000fea0003800000 */
.L_x_2707:
[----:B------:R-:W0:Y:S01]  /*6c50*/  LDGDEPBAR ;  /* 0x00000000000079af */ /* 0x000e220000000000 */
[----:B------:R-:W-:Y:S01]  /*6c60*/  WARPSYNC 0xffffffff ;  /* 0xffffffff00007948 */ /* 0x000fe20003800000 */
[C---:B--23--:R-:W-:Y:S01]  /*6c70*/  HMMA.16816.F32.BF16 R4, R32.reuse, R8, RZ ;  /* 0x000000082004723c */ /* 0x04cfe200000418ff */
[----:B------:R-:W-:Y:S03]  /*6c80*/  BSSY B0, `(.L_x_2711) ;  /* 0x00002d3000007945 */ /* 0x000fe60003800000 */
[-C--:B------:R-:W-:Y:S02]  /*6c90*/  IADD3 R3, R166, R0.reuse, RZ ;  /* 0x00000000a6037210 */ /* 0x080fe40007ffe0ff */
[CC--:B------:R-:W-:Y:S02]  /*6ca0*/  IADD3 R100, R167.reuse, R0.reuse, RZ ;  /* 0x00000000a7647210 */ /* 0x0c0fe40007ffe0ff */
[C---:B------:R-:W-:Y:S01]  /*6cb0*/  HMMA.16816.F32.BF16 R8, R32.reuse, R10, RZ ;  /* 0x0000000a2008723c */ /* 0x040fe200000418ff */
[----:B------:R-:W-:Y:S03]  /*6cc0*/  IADD3 R2, R167, R0, R166 ;  /* 0x00000000a7027210 */ /* 0x000fe60007ffe0a6 */
        /* <DEDUP_REMOVED lines=17> */
[C---:B------:R-:W-:Y:S07]  /*6de0*/  HMMA.16816.F32.BF16 R28, R140.reuse, R156, R28 ;  /* 0x0000009c8c1c723c */ /* 0x040fee000004181c */
[----:B------:R-:W-:Y:S01]  /*6df0*/  IADD3 R156, R166, R101, RZ ;  /* 0x00000065a69c7210 */ /* 0x000fe20007ffe0ff */
        /* <DEDUP_REMOVED lines=13> */
[----:B------:R-:W2:Y:S08]  /*6ed0*/  LDSM.16.M88.4 R136, [R156+0x800] ;  /* 0x000800009c88783b */ /* 0x000eb00000000200 */
        /* <DEDUP_REMOVED lines=79> */
[----:B------:R-:W3:Y:S01]  /*73d0*/  LDSM.16.M88.4 R144, [R100+0x5000] ;  /* 0x005000006490783b */ /* 0x000ee20000000200 */
        /* <DEDUP_REMOVED lines=9> */
[C---:B------:R-:W-:Y:S08]  /*7470*/  HMMA.16816.F32.BF16 R28, R136.reuse, R152, R28 ;  /* 0x00000098881c723c */ /* 0x040ff0000004181c */
        /* <DEDUP_REMOVED lines=11> */
[----:B------:R-:W1:Y:S07]  /*7530*/  LDSM.16.M88.4 R148, [R156+0x4000] ;  /* 0x004000009c94783b */ /* 0x000e6e0000000200 */
[C---:B--2---:R-:W-:Y:S01]  /*7540*/  HMMA.16816.F32.BF16 R20, R140.reuse, R136, R20 ;  /* 0x000000888c14723c */ /* 0x044fe20000041814 */
[----:B------:R2:W-:Y:S07]  /*7550*/  SHFL.IDX PT, R100, R0, RZ, 0x1c1f ;  /* 0x001c1fff00647589 */ /* 0x0005ee00000e0000 */
[C---:B------:R-:W-:Y:S01]  /*7560*/  HMMA.16816.F32.BF16 R24, R140.reuse, R138, R24 ;  /* 0x0000008a8c18723c */ /* 0x040fe20000041818 */
[----:B------:R-:W3:Y:S07]  /*7570*/  LDSM.16.M88.4 R136, [R2+0x4800] ;  /* 0x004800000288783b */ /* 0x000eee0000000200 */
[C---:B----4-:R-:W-:Y:S08]  /*7580*/  HMMA.16816.F32.BF16 R28, R140.reuse, R152, R28 ;  /* 0x000000988c1c723c */ /* 0x050ff0000004181c */
[----:B------:R-:W-:Y:S01]  /*7590*/  HMMA.16816.F32.BF16 R32, R140, R154, R32 ;  /* 0x0000009a8c20723c */ /* 0x000fe20000041820 */
[----:B------:R-:W4:Y:S03]  /*75a0*/  LDSM.16.M88.4 R140, [R2+0x5000] ;  /* 0x00500000028c783b */ /* 0x000f260000000200 */
[----:B--2---:R-:W-:Y:S04]  /*75b0*/  IADD3 R0, -R228, 0x1, -R199 ;  /* 0x00000001e4007810 */ /* 0x004fe80007ffe9c7 */
[----:B------:R-:W-:Y:S01]  /*75c0*/  IADD3 R0, -R221, R0, R220 ;  /* 0x00000000dd007210 */ /* 0x000fe20007ffe1dc */
[C---:B-1----:R-:W-:Y:S08]  /*75d0*/  HMMA.16816.F32.BF16 R4, R144.reuse, R148, R4 ;  /* 0x000000949004723c */ /* 0x042ff00000041804 */
[C---:B------:R-:W-:Y:S01]  /*75e0*/  HMMA.16816.F32.BF16 R8, R144.reuse, R150, R8 ;  /* 0x000000969008723c */ /* 0x040fe20000041808 */
[----:B------:R1:W2:Y:S01]  /*75f0*/  LDSM.16.M88.4 R148, [R2+0x5800] ;  /* 0x005800000294783b */ /* 0x0002a20000000200 */
[----:B------:R-:W-:Y:S06]  /*7600*/  DEPBAR.LE SB0, 0x2 ;  /* 0x000080800000791a */ /* 0x000fec0000000000 */
[C---:B---3--:R-:W-:Y:S01]  /*7610*/  HMMA.16816.F32.BF16 R12, R144.reuse, R136, R12 ;  /* 0x00000088900c723c */ /* 0x048fe2000004180c */
[----:B------:R-:W-:Y:S07]  /*7620*/  BAR.SYNC.DEFER_BLOCKING 0x0 ;  /* 0x0000000000007b1d */ /* 0x000fee0000010000 */
[C---:B------:R-:W-:Y:S08]  /*7630*/  HMMA.16816.F32.BF16 R16, R144.reuse, R138, R16 ;  /* 0x0000008a9010723c */ /* 0x040ff00000041810 */
[C---:B----4-:R-:W-:Y:S04]  /*7640*/  HMMA.16816.F32.BF16 R20, R144.reuse, R140, R20 ;  /* 0x0000008c9014723c */ /* 0x050fe80000041814 */
[C---:B-1----:R-:W-:Y:S02]  /*7650*/  IADD3 R2, R0.reuse, R100, RZ ;  /* 0x0000006400027210 */ /* 0x042fe40007ffe0ff */
[----:B------:R-:W-:Y:S02]  /*7660*/  IADD3 R0, R0, R3, RZ ;  /* 0x0000000300007210 */ /* 0x000fe40007ffe0ff */
[C---:B------:R-:W-:Y:S03]  /*7670*/  HMMA.16816.F32.BF16 R24, R144.reuse, R142, R24 ;  /* 0x0000008e9018723c */ /* 0x040fe60000041818 */
[C---:B------:R-:W-:Y:S02]  /*7680*/  ISETP.GT.AND P6, PT, R2.reuse, RZ, PT ;  /* 0x000000ff0200720c */ /* 0x040fe40003fc4270 */
[----:B------:R-:W-:Y:S02]  /*7690*/  ISETP.GT.AND P5, PT, R2, 0x1, PT ;  /* 0x000000010200780c */ /* 0x000fe40003fa4270 */
[----:B------:R-:W-:Y:S01]  /*76a0*/  FSEL R136, R4, -INF , P6 ;  /* 0xff80000004887808 */ /* 0x000fe20003000000 */
[C---:B--2---:R-:W-:Y:S04]  /*76b0*/  HMMA.16816.F32.BF16 R28, R144.reuse, R148, R28 ;  /* 0x00000094901c723c */ /* 0x044fe8000004181c */
[----:B------:R-:W-:Y:S02]  /*76c0*/  FMNMX.FTZ R3, R136, R102, !PT ;  /* 0x0000006688037209 */ /* 0x000fe40007810000 */
[----:B------:R-:W-:Y:S02]  /*76d0*/  FSEL R100, R5, -INF , P5 ;  /* 0xff80000005647808 */ /* 0x000fe40002800000 */
[C---:B------:R-:W-:Y:S01]  /*76e0*/  ISETP.GT.AND P6, PT, R2.reuse, 0x8, PT ;  /* 0x000000080200780c */ /* 0x040fe20003fc4270 */
[----:B------:R-:W-:Y:S03]  /*76f0*/  HMMA.16816.F32.BF16 R32, R144, R150, R32 ;  /* 0x000000969020723c */ /* 0x000fe60000041820 */
[----:B------:R-:W-:Y:S02]  /*7700*/  ISETP.GT.AND P5, PT, R2, 0x9, PT ;  /* 0x000000090200780c */ /* 0x000fe40003fa4270 */
[----:B------:R-:W-:Y:S02]  /*7710*/  FSEL R5, R8, -INF , P6 ;  /* 0xff80000008057808 */ /* 0x000fe40003000000 */
[----:B------:R-:W-:Y:S02]  /*7720*/  FMNMX.FTZ R3, R100, R3, !PT ;  /* 0x0000000364037209 */ /* 0x000fe40007810000 */
[----:B------:R-:W-:Y:S02]  /*7730*/  ISETP.GT.AND P1, PT, R0, RZ, PT ;  /* 0x000000ff0000720c */ /* 0x000fe40003f24270 */
[----:B------:R-:W-:Y:S02]  /*7740*/  ISETP.GT.AND P6, PT, R2, 0x10, PT ;  /* 0x000000100200780c */ /* 0x000fe40003fc4270 */
[----:B------:R-:W-:Y:S02]  /*7750*/  FMNMX.FTZ R3, R5, R3, !PT ;  /* 0x0000000305037209 */ /* 0x000fe40007810000 */
[----:B------:R-:W-:Y:S02]  /*7760*/  FSEL R138, R6, -INF , P1 ;  /* 0xff800000068a7808 */ /* 0x000fe40000800000 */
[----:B------:R-:W-:Y:S02]  /*7770*/  FSEL R6, R9, -INF , P5 ;  /* 0xff80000009067808 */ /* 0x000fe40002800000 */
[----:B------:R-:W-:Y:S02]  /*7780*/  FSEL R143, R12, -INF , P6 ;  /* 0xff8000000c8f7808 */ /* 0x000fe40003000000 */
[----:B------:R-:W-:Y:S02]  /*7790*/  ISETP.GT.AND P5, PT, R2, 0x11, PT ;  /* 0x000000110200780c */ /* 0x000fe40003fa4270 */
[----:B------:R-:W-:Y:S02]  /*77a0*/  FMNMX.FTZ R3, R6, R3, !PT ;  /* 0x0000000306037209 */ /* 0x000fe40007810000 */
[C---:B------:R-:W-:Y:S02]  /*77b0*/  ISETP.GT.AND P1, PT, R0.reuse, 0x8, PT ;  /* 0x000000080000780c */ /* 0x040fe40003f24270 */
[----:B------:R-:W-:Y:S02]  /*77c0*/  ISETP.GT.AND P0, PT, R0, 0x1, PT ;  /* 0x000000010000780c */ /* 0x000fe40003f04270 */
[----:B------:R-:W-:Y:S02]  /*77d0*/  FSEL R152, R13, -INF , P5 ;  /* 0xff8000000d987808 */ /* 0x000fe40002800000 */
        /* <DEDUP_REMOVED lines=9> */
[----:B------:R-:W-:Y:S02]  /*7870*/  ISETP.GT.AND P5, PT, R2, 0x19, PT ;  /* 0x000000190200780c */ /* 0x000fe40003fa4270 */
[----:B------:R-:W-:Y:S02]  /*7880*/  ISETP.GT.AND P1, PT, R0, 0x18, PT ;  /* 0x000000180000780c */ /* 0x000fe40003f24270 */
[----:B------:R-:W-:Y:S02]  /*7890*/  FSEL R148, R16, -INF , P6 ;  /* 0xff80000010947808 */ /* 0x000fe40003000000 */
[----:B------:R-:W-:Y:S02]  /*78a0*/  FMNMX.FTZ R3, R152, R3, !PT ;  /* 0x0000000398037209 */ /* 0x000fe40007810000 */
[----:B------:R-:W-:Y:S02]  /*78b0*/  FSEL R154, R15, -INF , P0 ;  /* 0xff8000000f9a7808 */ /* 0x000fe40000000000 */
[----:B------:R-:W-:Y:S02]  /*78c0*/  FSEL R149, R17, -INF , P5 ;  /* 0xff80000011957808 */ /* 0x000fe40002800000 */
[----:B------:R-:W-:Y:S02]  /*78d0*/  FSEL R155, R18, -INF , P1 ;  /* 0xff800000129b7808 */ /* 0x000fe40000800000 */
[----:B------:R-:W-:Y:S02]  /*78e0*/  ISETP.GT.AND P1, PT, R2, 0x20, PT ;  /* 0x000000200200780c */ /* 0x000fe40003f24270 */
[----:B------:R-:W-:Y:S02]  /*78f0*/  ISETP.GT.AND P0, PT, R0, 0x19, PT ;  /* 0x000000190000780c */ /* 0x000fe40003f04270 */
[----:B------:R-:W-:Y:S02]  /*7900*/  FMNMX.FTZ R3, R148, R3, !PT ;  /* 0x0000000394037209 */ /* 0x000fe40007810000 */
[----:B------:R-:W-:Y:S02]  /*7910*/  FSEL R146, R20, -INF , P1 ;  /* 0xff80000014927808 */ /* 0x000fe40000800000 */
[----:B------:R-:W-:Y:S02]  /*7920*/  FSEL R156, R19, -INF , P0 ;  /* 0xff800000139c7808 */ /* 0x000fe40000000000 */
[----:B------:R-:W-:Y:S02]  /*7930*/  ISETP.GT.AND P0, PT, R2, 0x21, PT ;  /* 0x000000210200780c */ /* 0x000fe40003f04270 */
[----:B------:R-:W-:Y:S02]  /*7940*/  FMNMX.FTZ R3, R149, R3, !PT ;  /* 0x0000000395037209 */ /* 0x000fe40007810000 */
[----:B------:R-:W-:Y:S02]  /*7950*/  FSEL R151, R21, -INF , P0 ;  /* 0xff80000015977808 */ /* 0x000fe40000000000 */
[----:B------:R-:W-:Y:S02]  /*7960*/  FMNMX.FTZ R3, R146, R3, !PT ;  /* 0x0000000392037209 */ /* 0x000fe40007810000 */
[C---:B------:R-:W-:Y:S02]  /*7970*/  ISETP.GT.AND P5, PT, R2.reuse, 0x28, PT ;  /* 0x000000280200780c */ /* 0x040fe40003fa4270 */
[----:B------:R-:W-:Y:S02]  /*7980*/  ISETP.GT.AND P1, PT, R2, 0x29, PT ;  /* 0x000000290200780c */ /* 0x000fe40003f24270 */
[----:B------:R-:W-:Y:S02]  /*7990*/  FSEL R158, R24, -INF , P5 ;  /* 0xff800000189e7808 */ /* 0x000fe40002800000 */
[----:B------:R-:W-:Y:S02]  /*79a0*/  FMNMX.FTZ R3, R151, R3, !PT ;  /* 0x0000000397037209 */ /* 0x000fe40007810000 */
[----:B------:R-:W-:Y:S02]  /*79b0*/  ISETP.GT.AND P6, PT, R0, 0x20, PT ;  /* 0x000000200000780c */ /* 0x000fe40003fc4270 */
[----:B------:R-:W-:Y:S02]  /*79c0*/  ISETP.GT.AND P0, PT, R2, 0x30, PT ;  /* 0x000000300200780c */ /* 0x000fe40003f04270 */
[----:B------:R-:W-:Y:S02]  /*79d0*/  FSEL R150, R25, -INF , P1 ;  /* 0xff80000019967808 */ /* 0x000fe40000800000 */
[----:B------:R-:W-:Y:S02]  /*79e0*/  FMNMX.FTZ R3, R158, R3, !PT ;  /* 0x000000039e037209 */ /* 0x000fe40007810000 */
[----:B------:R-:W-:Y:S02]  /*79f0*/  FMNMX.FTZ R4, R138, R103, !PT ;  /* 0x000000678a047209 */ /* 0x000fe40007810000 */
[----:B------:R-:W-:Y:S02]  /*7a00*/  FSEL R147, R22, -INF , P6 ;  /* 0xff80000016937808 */ /* 0x000fe40003000000 */
[----:B------:R-:W-:Y:S02]  /*7a10*/  FSEL R186, R28, -INF , P0 ;  /* 0xff8000001cba7808 */ /* 0x000fe40000000000 */
[----:B------:R-:W-:Y:S02]  /*7a20*/  ISETP.GT.AND P6, PT, R2, 0x31, PT ;  /* 0x000000310200780c */ /* 0x000fe40003fc4270 */
        /* <DEDUP_REMOVED lines=11> */
[----:B------:R-:W-:Y:S02]  /*7ae0*/  FMNMX.FTZ R3, R182, R3, !PT ;  /* 0x00000003b6037209 */ /* 0x000fe40007810000 */
[----:B------:R-:W-:Y:S02]  /*7af0*/  FMNMX.FTZ R4, R153, R4, !PT ;  /* 0x0000000499047209 */ /* 0x000fe40007810000 */
[----:B------:R-:W-:Y:S02]  /*7b00*/  FMNMX.FTZ R3, R181, R3, !PT ;  /* 0x00000003b5037209 */ /* 0x000fe40007810000 */
[----:B------:R-:W-:Y:S02]  /*7b10*/  FMNMX.FTZ R2, R154, R4, !PT ;  /* 0x000000049a027209 */ /* 0x000fe40007810000 */
[C---:B------:R-:W-:Y:S01]  /*7b20*/  ISETP.GT.AND P0, PT, R0.reuse, 0x21, PT ;  /* 0x000000210000780c */ /* 0x040fe20003f04270 */
[----:B------:R-:W1:Y:S01]  /*7b30*/  SHFL.BFLY PT, R4, R3, 0x2, 0x1f ;  /* 0x0c401f0003047f89 */ /* 0x000e6200000e0000 */
[C---:B------:R-:W-:Y:S02]  /*7b40*/  ISETP.GT.AND P1, PT, R0.reuse, 0x29, PT ;  /* 0x000000290000780c */ /* 0x040fe40003f24270 */
[----:B------:R-:W-:Y:S02]  /*7b50*/  FSEL R144, R23, -INF , P0 ;  /* 0xff80000017907808 */ /* 0x000fe40000000000 */
[----:B------:R-:W-:Y:S02]  /*7b60*/  ISETP.GT.AND P0, PT, R0, 0x28, PT ;  /* 0x000000280000780c */ /* 0x000fe40003f04270 */
[----:B------:R-:W-:Y:S02]  /*7b70*/  FSEL R157, R27, -INF , P1 ;  /* 0xff8000001b9d7808 */ /* 0x000fe40000800000 */
[----:B------:R-:W-:Y:S02]  /*7b80*/  FSEL R145, R26, -INF , P0 ;  /* 0xff8000001a917808 */ /* 0x000fe40000000000 */
[C---:B------:R-:W-:Y:S02]  /*7b90*/  ISETP.GT.AND P1, PT, R0.reuse, 0x30, PT ;  /* 0x000000300000780c */ /* 0x040fe40003f24270 */
[----:B------:R-:W-:Y:S02]  /*7ba0*/  ISETP.GT.AND P0, PT, R0, 0x31, PT ;  /* 0x000000310000780c */ /* 0x000fe40003f04270 */
[----:B------:R-:W-:Y:S02]  /*7bb0*/  FSEL R184, R30, -INF , P1 ;  /* 0xff8000001eb87808 */ /* 0x000fe40000800000 */
[----:B------:R-:W-:Y:S02]  /*7bc0*/  FSEL R183, R31, -INF , P0 ;  /* 0xff8000001fb77808 */ /* 0x000fe40000000000 */
[C---:B------:R-:W-:Y:S02]  /*7bd0*/  ISETP.GT.AND P1, PT, R0.reuse, 0x38, PT ;  /* 0x000000380000780c */ /* 0x040fe40003f24270 */
[----:B------:R-:W-:Y:S02]  /*7be0*/  ISETP.GT.AND P0, PT, R0, 0x39, PT ;  /* 0x000000390000780c */ /* 0x000fe40003f04270 */
[----:B------:R-:W-:Y:S02]  /*7bf0*/  FMNMX.FTZ R2, R155, R2, !PT ;  /* 0x000000029b027209 */ /* 0x000fe40007810000 */
[----:B-1----:R-:W-:Y:S02]  /*7c00*/  FMNMX.FTZ R0, R3, R4, !PT ;  /* 0x0000000403007209 */ /* 0x002fe40007810000 */
[----:B------:R-:W-:Y:S02]  /*7c10*/  FMNMX.FTZ R2, R156, R2, !PT ;  /* 0x000000029c027209 */ /* 0x000fe40007810000 */
[----:B------:R-:W-:Y:S01]  /*7c20*/  FSEL R187, R34, -INF , P1 ;  /* 0xff80000022bb7808 */ /* 0x000fe20000800000 */
[----:B------:R-:W1:Y:S01]  /*7c30*/  SHFL.BFLY PT, R4, R0, 0x1, 0x1f ;  /* 0x0c201f0000047f89 */ /* 0x000e6200000e0000 */
[----:B------:R-:W-:Y:S02]  /*7c40*/  FMNMX.FTZ R2, R147, R2, !PT ;  /* 0x0000000293027209 */ /* 0x000fe40007810000 */
[----:B------:R-:W-:Y:S02]  /*7c50*/  FSEL R191, R35, -INF , P0 ;  /* 0xff80000023bf7808 */ /* 0x000fe40000000000 */
[----:B------:R-:W-:Y:S04]  /*7c60*/  FMNMX.FTZ R2, R144, R2, !PT ;  /* 0x0000000290027209 */ /* 0x000fe80007810000 */
[----:B------:R-:W-:Y:S04]  /*7c70*/  FMNMX.FTZ R2, R145, R2, !PT ;  /* 0x0000000291027209 */ /* 0x000fe80007810000 */
[----:B------:R-:W-:Y:S04]  /*7c80*/  FMNMX.FTZ R2, R157, R2, !PT ;  /* 0x000000029d027209 */ /* 0x000fe80007810000 */
[----:B------:R-:W-:Y:S04]  /*7c90*/  FMNMX.FTZ R2, R184, R2, !PT ;  /* 0x00000002b8027209 */ /* 0x000fe80007810000 */
[----:B------:R-:W-:Y:S02]  /*7ca0*/  FMNMX.FTZ R2, R183, R2, !PT ;  /* 0x00000002b7027209 */ /* 0x000fe40007810000 */
[----:B-1----:R-:W-:Y:S02]  /*7cb0*/  FMNMX.FTZ R101, R0, R4, !PT ;  /* 0x0000000400657209 */ /* 0x002fe40007810000 */
[----:B------:R-:W-:Y:S02]  /*7cc0*/  FMNMX.FTZ R2, R187, R2, !PT ;  /* 0x00000002bb027209 */ /* 0x000fe40007810000 */
[C---:B------:R-:W-:Y:S01]  /*7cd0*/  FSETP.NEU.FTZ.AND P1, PT, R101.reuse, -INF , PT ;  /* 0xff8000006500780b */ /* 0x040fe20003f3d000 */
[----:B------:R-:W-:Y:S01]  /*7ce0*/  FMUL.FTZ R0, R101, c[0x0][0x2d0] ;  /* 0x0000b40065007a20 */ /* 0x000fe20000410000 */
[----:B------:R-:W-:Y:S04]  /*7cf0*/  FMNMX.FTZ R2, R191, R2, !PT ;  /* 0x00000002bf027209 */ /* 0x000fe80007810000 */
[----:B------:R-:W-:Y:S01]  /*7d00*/  FSEL R141, R0, RZ, P1 ;  /* 0x000000ff008d7208 */ /* 0x000fe20000800000 */
[----:B------:R-:W1:Y:S04]  /*7d10*/  SHFL.BFLY PT, R3, R2, 0x2, 0x1f ;  /* 0x0c401f0002037f89 */ /* 0x000e6800000e0000 */
[--C-:B------:R-:W-:Y:S04]  /*7d20*/  FFMA.FTZ R0, R136, c[0x0][0x2d0], -R141.reuse ;  /* 0x0000b40088007a23 */ /* 0x100fe8000001088d */
[----:B------:R2:W-:Y:S01]  /*7d30*/  MUFU.EX2 R190, R0 ;  /* 0x0000000000be7308 */ /* 0x0005e20000000800 */
[----:B-1----:R-:W-:Y:S05]  /*7d40*/  FMNMX.FTZ R2, R2, R3, !PT ;  /* 0x0000000302027209 */ /* 0x002fea0007810000 */
[----:B------:R-:W1:Y:S01]  /*7d50*/  SHFL.BFLY PT, R3, R2, 0x1, 0x1f ;  /* 0x0c201f0002037f89 */ /* 0x000e6200000e0000 */
[--C-:B--2---:R-:W-:Y:S04]  /*7d60*/  FFMA.FTZ R0, R100, c[0x0][0x2d0], -R141.reuse ;  /* 0x0000b40064007a23 */ /* 0x104fe8000001088d */
[----:B------:R2:W3:Y:S01]  /*7d70*/  MUFU.EX2 R189, R0 ;  /* 0x0000000000bd7308 */ /* 0x0004e20000000800 */
[----:B-1----:R-:W-:Y:S01]  /*7d80*/  FMNMX.FTZ R100, R2, R3, !PT ;  /* 0x0000000302647209 */ /* 0x002fe20007810000 */
[--C-:B------:R-:W-:Y:S03]  /*7d90*/  FFMA.FTZ R2, R6, c[0x0][0x2d0], -R141.reuse ;  /* 0x0000b40006027a23 */ /* 0x100fe6000001088d */
[----:B------:R-:W-:Y:S05]  /*7da0*/  FSETP.NEU.FTZ.AND P0, PT, R100, -INF , PT ;  /* 0xff8000006400780b */ /* 0x000fea0003f1d000 */
[----:B------:R1:W-:Y:S01]  /*7db0*/  MUFU.EX2 R196, R2 ;  /* 0x0000000200c47308 */ /* 0x0003e20000000800 */
[----:B--2---:R-:W-:Y:S01]  /*7dc0*/  FFMA.FTZ R0, R5, c[0x0][0x2d0], -R141 ;  /* 0x0000b40005007a23 */ /* 0x004fe2000001088d */
[----:B---3--:R-:W-:Y:S08]  /*7dd0*/  F2FP.BF16.PACK_AB R136, R189, R190 ;  /* 0x000000bebd88723e */ /* 0x008ff000000010ff */
[----:B------:R2:W3:Y:S01]  /*7de0*/  MUFU.EX2 R197, R0 ;  /* 0x0000000000c57308 */ /* 0x0004e20000000800 */
[----:B-1----:R-:W-:Y:S02]  /*7df0*/  FSEL R2, R101, RZ, P1 ;  /* 0x000000ff65027208 */ /* 0x002fe40000800000 */
[----:B------:R-:W-:Y:S03]  /*7e00*/  ISETP.GE.AND P1, PT, R198, 0x1, PT ;  /* 0x00000001c600780c */ /* 0x000fe60003f26270 */
[----:B------:R-:W-:Y:S01]  /*7e10*/  FADD.FTZ R2, -R2, R102 ;  /* 0x0000006602027221 */ /* 0x000fe20000010100 */
[----:B------:R-:W-:Y:S03]  /*7e20*/  IADD3 R102, R170, R160, RZ ;  /* 0x000000a0aa667210 */ /* 0x000fe60007ffe0ff */
[----:B------:R-:W-:Y:S01]  /*7e30*/  FMUL.FTZ R2, R2, c[0x0][0x2d0] ;  /* 0x0000b40002027a20 */ /* 0x000fe20000410000 */
[----:B------:R-:W-:Y:S01]  /*7e40*/  IADD3 R140, R168, R102, RZ ;  /* 0x00000066a88c7210 */ /* 0x000fe20007ffe0ff */
[----:B--2---:R-:W-:Y:S01]  /*7e50*/  FMUL.FTZ R0, R100, c[0x0][0x2d0] ;  /* 0x0000b40064007a20 */ /* 0x004fe20000410000 */
[----:B------:R-:W1:Y:S03]  /*7e60*/  LDSM.16.MT88.4 R12, [R102] ;  /* 0x00000000660c783b */ /* 0x000e660000004200 */
[----:B------:R-:W2:Y:S01]  /*7e70*/  MUFU.EX2 R2, R2 ;  /* 0x0000000200027308 */ /* 0x000ea20000000800 */
[----:B------:R-:W-:Y:S04]  /*7e80*/  FSEL R142, R0, RZ, P0 ;  /* 0x000000ff008e7208 */ /* 0x000fe80000000000 */
[----:B------:R-:W4:Y:S01]  /*7e90*/  LDSM.16.MT88.4 R20, [R140] ;  /* 0x000000008c14783b */ /* 0x000f220000004200 */
[--C-:B------:R-:W-:Y:S02]  /*7ea0*/  FFMA.FTZ R0, R137, c[0x0][0x2d0], -R142.reuse ;  /* 0x0000b40089007a23 */ /* 0x100fe4000001088e */
[--C-:B------:R-:W-:Y:S01]  /*7eb0*/  FFMA.FTZ R3, R138, c[0x0][0x2d0], -R142.reuse ;  /* 0x0000b4008a037a23 */ /* 0x100fe2000001088e */
[----:B---3--:R-:W-:Y:S01]  /*7ec0*/  F2FP.BF16.PACK_AB R138, R196, R197 ;  /* 0x000000c5c48a723e */ /* 0x008fe200000010ff */
[----:B------:R3:W-:Y:S10]  /*7ed0*/  MUFU.EX2 R195, R0 ;  /* 0x0000000000c37308 */ /* 0x0007f40000000800 */
[----:B------:R-:W5:Y:S01]  /*7ee0*/  MUFU.EX2 R188, R3 ;  /* 0x0000000300bc7308 */ /* 0x000f620000000800 */
[C---:B--2---:R-:W-:Y:S02]  /*7ef0*/  FMUL.FTZ R4, R2.reuse, R104 ;  /* 0x0000006802047220 */ /* 0x044fe40000410000 */
[C---:B------:R-:W-:Y:S02]  /*7f00*/  FMUL.FTZ R5, R2.reuse, R105 ;  /* 0x0000006902057220 */ /* 0x040fe40000410000 */
[C---:B------:R-:W-:Y:S02]  /*7f10*/  FMUL.FTZ R8, R2.reuse, R108 ;  /* 0x0000006c02087220 */ /* 0x040fe40000410000 */
[C---:B------:R-:W-:Y:S02]  /*7f20*/  FMUL.FTZ R9, R2.reuse, R109 ;  /* 0x0000006d02097220 */ /* 0x040fe40000410000 */
[C---:B------:R-:W-:Y:S02]  /*7f30*/  FMUL.FTZ R17, R2.reuse, R117 ;  /* 0x0000007502117220 */ /* 0x040fe40000410000 */
[--C-:B---3--:R-:W-:Y:S02]  /*7f40*/  FFMA.FTZ R0, R7, c[0x0][0x2d0], -R142.reuse ;  /* 0x0000b40007007a23 */ /* 0x108fe4000001088e */
[C---:B------:R-:W-:Y:S02]  /*7f50*/  FMUL.FTZ R16, R2.reuse, R116 ;  /* 0x0000007402107220 */ /* 0x040fe40000410000 */
[----:B------:R2:W-:Y:S01]  /*7f60*/  MUFU.EX2 R194, R0 ;  /* 0x0000000000c27308 */ /* 0x0005e20000000800 */
[C---:B------:R-:W-:Y:S02]  /*7f70*/  FMUL.FTZ R24, R2.reuse, R124 ;  /* 0x0000007c02187220 */ /* 0x040fe40000410000 */
[C---:B------:R-:W-:Y:S02]  /*7f80*/  FMUL.FTZ R25, R2.reuse, R125 ;  /* 0x0000007d02197220 */ /* 0x040fe40000410000 */
[C---:B------:R-:W-:Y:S01]  /*7f90*/  FMUL.FTZ R32, R2.reuse, R132 ;  /* 0x0000008402207220 */ /* 0x040fe20000410000 */
[----:B-----5:R-:W-:Y:S01]  /*7fa0*/  F2FP.BF16.PACK_AB R137, R195, R188 ;  /* 0x000000bcc389723e */ /* 0x020fe200000010ff */
[----:B------:R-:W-:Y:S02]  /*7fb0*/  FFMA.FTZ R3, R11, c[0x0][0x2d0], -R142 ;  /* 0x0000b4000b037a23 */ /* 0x000fe4000001088e */
[C---:B------:R-:W-:Y:S02]  /*7fc0*/  FMUL.FTZ R33, R2.reuse, R133 ;  /* 0x0000008502217220 */ /* 0x040fe40000410000 */
[----:B------:R-:W3:Y:S01]  /*7fd0*/  MUFU.EX2 R193, R3 ;  /* 0x0000000300c17308 */ /* 0x000ee20000000800 */
[C---:B------:R-:W-:Y:S02]  /*7fe0*/  FMUL.FTZ R36, R2.reuse, R36 ;  /* 0x0000002402247220 */ /* 0x040fe40000410000 */
[C---:B------:R-:W-:Y:S02]  /*7ff0*/  FMUL.FTZ R37, R2.reuse, R37 ;  /* 0x0000002502257220 */ /* 0x040fe40000410000 */
[C---:B------:R-:W-:Y:S02]  /*8000*/  FMUL.FTZ R40, R2.reuse, R40 ;  /* 0x0000002802287220 */ /* 0x040fe40000410000 */
[C---:B------:R-:W-:Y:S02]  /*8010*/  FMUL.FTZ R41, R2.reuse, R41 ;  /* 0x0000002902297220 */ /* 0x040fe40000410000 */
[C---:B------:R-:W-:Y:S02]  /*8020*/  FMUL.FTZ R44, R2.reuse, R44 ;  /* 0x0000002c022c7220 */ /* 0x040fe40000410000 */
[----:B------:R-:W-:Y:S01]  /*8030*/  FMUL.FTZ R45, R2, R45 ;  /* 0x0000002d022d7220 */ /* 0x000fe20000410000 */
[----:B--2---:R-:W-:Y:S01]  /*8040*/  FSEL R0, R100, RZ, P0 ;  /* 0x000000ff64007208 */ /* 0x004fe20000000000 */
[C---:B------:R-:W-:Y:S02]  /*8050*/  FMUL.FTZ R48, R2.reuse, R48 ;  /* 0x0000003002307220 */ /* 0x040fe40000410000 */
[----:B------:R-:W-:Y:S02]  /*8060*/  FMUL.FTZ R49, R2, R49 ;  /* 0x0000003102317220 */ /* 0x000fe40000410000 */
[----:B------:R-:W-:Y:S02]  /*8070*/  FADD.FTZ R0, -R0, R103 ;  /* 0x0000006700007221 */ /* 0x000fe40000010100 */
[----:B------:R-:W-:Y:S02]  /*8080*/  FMUL.FTZ R52, R2, R52 ;  /* 0x0000003402347220 */ /* 0x000fe40000410000 */
[----:B------:R-:W-:Y:S01]  /*8090*/  FMUL.FTZ R0, R0, c[0x0][0x2d0] ;  /* 0x0000b40000007a20 */ /* 0x000fe20000410000 */
[----:B---3--:R-:W-:Y:S01]  /*80a0*/  F2FP.BF16.PACK_AB R139, R193, R194 ;  /* 0x000000c2c18b723e */ /* 0x008fe200000010ff */
[C---:B------:R-:W-:Y:S01]  /*80b0*/  FMUL.FTZ R53, R2.reuse, R53 ;  /* 0x0000003502357220 */ /* 0x040fe20000410000 */
[----:B------:R-:W-:Y:S01]  /*80c0*/  IADD3 R3, R171, R160, RZ ;  /* 0x000000a0ab037210 */ /* 0x000fe20007ffe0ff */
[C---:B------:R-:W-:Y:S02]  /*80d0*/  FMUL.FTZ R56, R2.reuse, R56 ;  /* 0x0000003802387220 */ /* 0x040fe40000410000 */
[----:B------:R-:W2:Y:S01]  /*80e0*/  MUFU.EX2 R0, R0 ;  /* 0x0000000000007308 */ /* 0x000ea20000000800 */
[----:B------:R-:W-:Y:S01]  /*80f0*/  FMUL.FTZ R57, R2, R57 ;  /* 0x0000003902397220 */ /* 0x000fe20000410000 */
[----:B------:R-:W-:Y:S01]  /*8100*/  IADD3 R103, R168, R3, RZ ;  /* 0x00000003a8677210 */ /* 0x000fe20007ffe0ff */
[----:B------:R-:W3:Y:S01]  /*8110*/  LDSM.16.MT88.4 R28, [R3] ;  /* 0x00000000031c783b */ /* 0x000ee20000004200 */
        /* <DEDUP_REMOVED lines=12> */
[----:B------:R-:W2:Y:S01]  /*81e0*/  LDSM.16.MT88.4 R104, [R103] ;  /* 0x000000006768783b */ /* 0x000ea20000004200 */
[C---:B------:R-:W-:Y:S02]  /*81f0*/  FMUL.FTZ R10, R0.reuse, R110 ;  /* 0x0000006e000a7220 */ /* 0x040fe40000410000 */
[C---:B------:R-:W-:Y:S02]  /*8200*/  FMUL.FTZ R11, R0.reuse, R111 ;  /* 0x0000006f000b7220 */ /* 0x040fe40000410000 */
[C---:B-1----:R-:W-:Y:S03]  /*8210*/  HMMA.16816.F32.BF16 R4, R136.reuse, R12, R4 ;  /* 0x0000000c8804723c */ /* 0x042fe60000041804 */
[----:B------:R-:W1:Y:S02]  /*8220*/  LDSM.16.MT88.4 R108, [R102+0x2000] ;  /* 0x00200000666c783b */ /* 0x000e640000004200 */
        /* <DEDUP_REMOVED lines=9> */
[----:B------:R-:W-:Y:S01]  /*82c0*/  LDSM.16.MT88.4 R124, [R3+0x1800] ;  /* 0x00180000037c783b */ /* 0x000fe20000004200 */
[C---:B----4-:R-:W-:Y:S03]  /*82d0*/  HMMA.16816.F32.BF16 R12, R136.reuse, R20, R12 ;  /* 0x00000014880c723c */ /* 0x050fe6000004180c */
[C---:B------:R-:W-:Y:S02]  /*82e0*/  FMUL.FTZ R34, R0.reuse, R134 ;  /* 0x0000008600227220 */ /* 0x040fe40000410000 */
[----:B------:R-:W-:Y:S02]  /*82f0*/  FMUL.FTZ R35, R0, R135 ;  /* 0x0000008700237220 */ /* 0x000fe40000410000 */
[----:B------:R-:W-:Y:S01]  /*8300*/  LDSM.16.MT88.4 R132, [R103+0x1800] ;  /* 0x001800006784783b */ /* 0x000fe20000004200 */
[C---:B------:R-:W-:Y:S04]  /*8310*/  HMMA.16816.F32.BF16 R16, R136.reuse, R22, R16 ;  /* 0x000000168810723c */ /* 0x040fe80000041810 */
[C---:B------:R-:W-:Y:S02]  /*8320*/  FMUL.FTZ R20, R2.reuse, R120 ;  /* 0x0000007802147220 */ /* 0x040fe40000410000 */
[----:B------:R-:W-:Y:S02]  /*8330*/  FMUL.FTZ R21, R2, R121 ;  /* 0x0000007902157220 */ /* 0x000fe40000410000 */
[C---:B------:R-:W-:Y:S04]  /*8340*/  FMUL.FTZ R22, R0.reuse, R122 ;  /* 0x0000007a00167220 */ /* 0x040fe80000410000 */
[----:B------:R-:W-:Y:S02]  /*8350*/  FMUL.FTZ R23, R0, R123 ;  /* 0x0000007b00177220 */ /* 0x000fe40000410000 */
[--C-:B------:R-:W-:Y:S02]  /*8360*/  FFMA.FTZ R120, R185, c[0x0][0x2d0], -R141.reuse ;  /* 0x0000b400b9787a23 */ /* 0x100fe4000001088d */
[--C-:B------:R-:W-:Y:S02]  /*8370*/  FFMA.FTZ R121, R182, c[0x0][0x2d0], -R141.reuse ;  /* 0x0000b400b6797a23 */ /* 0x100fe4000001088d */
[C---:B------:R-:W-:Y:S01]  /*8380*/  FMUL.FTZ R38, R0.reuse, R38 ;  /* 0x0000002600267220 */ /* 0x040fe20000410000 */
[C---:B---3--:R-:W-:Y:S03]  /*8390*/  HMMA.16816.F32.BF16 R20, R136.reuse, R28, R20 ;  /* 0x0000001c8814723c */ /* 0x048fe60000041814 */
        /* <DEDUP_REMOVED lines=18> */
[C---:B------:R-:W-:Y:S02]  /*84c0*/  FMUL.FTZ R59, R0.reuse, R59 ;  /* 0x0000003b003b7220 */ /* 0x040fe40000410000 */
[C---:B-1----:R-:W-:Y:S04]  /*84d0*/  HMMA.16816.F32.BF16 R36, R136.reuse, R108, R36 ;  /* 0x0000006c8824723c */ /* 0x042fe80000041824 */
[C---:B------:R-:W-:Y:S02]  /*84e0*/  FMUL.FTZ R62, R0.reuse, R62 ;  /* 0x0000003e003e7220 */ /* 0x040fe40000410000 */
[C---:B------:R-:W-:Y:S02]  /*84f0*/  FMUL.FTZ R63, R0.reuse, R63 ;  /* 0x0000003f003f7220 */ /* 0x040fe40000410000 */
        /* <DEDUP_REMOVED lines=20> */
[C---:B-1----:R-:W-:Y:S04]  /*8640*/  HMMA.16816.F32.BF16 R52, R136.reuse, R108, R52 ;  /* 0x0000006c8834723c */ /* 0x042fe80000041834 */
[----:B------:R-:W-:Y:S02]  /*8650*/  FMUL.FTZ R87, R0, R87 ;  /* 0x0000005700577220 */ /* 0x000fe40000410000 */
[C---:B------:R-:W-:Y:S02]  /*8660*/  FMUL.FTZ R88, R2.reuse, R88 ;  /* 0x0000005802587220 */ /* 0x040fe40000410000 */
[C---:B------:R-:W-:Y:S01]  /*8670*/  HMMA.16816.F32.BF16 R56, R136.reuse, R110, R56 ;  /* 0x0000006e8838723c */ /* 0x040fe20000041838 */
[----:B------:R-:W1:Y:S03]  /*8680*/  LDSM.16.MT88.4 R108, [R102+0x4000] ;  /* 0x00400000666c783b */ /* 0x000e660000004200 */
[----:B------:R-:W-:Y:S02]  /*8690*/  FMUL.FTZ R89, R2, R89 ;  /* 0x0000005902597220 */ /* 0x000fe40000410000 */
[C---:B------:R-:W-:Y:S02]  /*86a0*/  FMUL.FTZ R90, R0.reuse, R90 ;  /* 0x0000005a005a7220 */ /* 0x040fe40000410000 */
[----:B------:R-:W-:Y:S04]  /*86b0*/  FMUL.FTZ R91, R0, R91 ;  /* 0x0000005b005b7220 */ /* 0x000fe80000410000 */
[--C-:B------:R-:W-:Y:S02]  /*86c0*/  FFMA.FTZ R112, R143, c[0x0][0x2d0], -R141.reuse ;  /* 0x0000b4008f707a23 */ /* 0x100fe4000001088d */
[C---:B------:R-:W-:Y:S02]  /*86d0*/  FMUL.FTZ R92, R2.reuse, R92 ;  /* 0x0000005c025c7220 */ /* 0x040fe40000410000 */
[----:B------:R3:W4:Y:S01]  /*86e0*/  MUFU.EX2 R180, R112 ;  /* 0x0000007000b47308 */ /* 0x0007220000000800 */
[----:B------:R-:W-:Y:S02]  /*86f0*/  FMUL.FTZ R93, R2, R93 ;  /* 0x0000005d025d7220 */ /* 0x000fe40000410000 */
[C---:B------:R-:W-:Y:S02]  /*8700*/  FMUL.FTZ R94, R0.reuse, R94 ;  /* 0x0000005e005e7220 */ /* 0x040fe40000410000 */
[----:B------:R-:W-:Y:S02]  /*8710*/  FMUL.FTZ R95, R0, R95 ;  /* 0x0000005f005f7220 */ /* 0x000fe40000410000 */
[C---:B------:R-:W-:Y:S01]  /*8720*/  FMUL.FTZ R96, R2.reuse, R96 ;  /* 0x0000006002607220 */ /* 0x040fe20000410000 */
[C---:B--2---:R-:W-:Y:S03]  /*8730*/  HMMA.16816.F32.BF16 R60, R136.reuse, R104, R60 ;  /* 0x00000068883c723c */ /* 0x044fe6000004183c */
[----:B------:R-:W-:Y:S02]  /*8740*/  FMUL.FTZ R97, R2, R97 ;  /* 0x0000006102617220 */ /* 0x000fe40000410000 */
[C---:B------:R-:W-:Y:S02]  /*8750*/  FMUL.FTZ R98, R0.reuse, R98 ;  /* 0x0000006200627220 */ /* 0x040fe40000410000 */
[----:B------:R-:W-:Y:S01]  /*8760*/  FMUL.FTZ R99, R0, R99 ;  /* 0x0000006300637220 */ /* 0x000fe20000410000 */
[C---:B------:R-:W-:Y:S01]  /*8770*/  HMMA.16816.F32.BF16 R64, R136.reuse, R106, R64 ;  /* 0x0000006a8840723c */ /* 0x040fe20000041840 */
[----:B------:R-:W2:Y:S03]  /*8780*/  LDSM.16.MT88.4 R104, [R140+0x4000] ;  /* 0x004000008c68783b */ /* 0x000ea60000004200 */
[--C-:B------:R-:W-:Y:S02]  /*8790*/  FFMA.FTZ R116, R151, c[0x0][0x2d0], -R141.reuse ;  /* 0x0000b40097747a23 */ /* 0x100fe4000001088d */
[----:B------:R-:W-:Y:S02]  /*87a0*/  FFMA.FTZ R2, R2, R203, R190 ;  /* 0x000000cb02027223 */ /* 0x000fe400000100be */
[C---:B-1----:R-:W-:Y:S04]  /*87b0*/  HMMA.16816.F32.BF16 R68, R136.reuse, R108, R68 ;  /* 0x0000006c8844723c */ /* 0x042fe80000041844 */
[----:B---3--:R-:W-:Y:S02]  /*87c0*/  FFMA.FTZ R112, R153, c[0x0][0x2d0], -R142 ;  /* 0x0000b40099707a23 */ /* 0x008fe4000001088e */
[----:B------:R1:W-:Y:S01]  /*87d0*/  MUFU.EX2 R153, R116 ;  /* 0x0000007400997308 */ /* 0x0003e20000000800 */
[----:B------:R-:W-:Y:S01]  /*87e0*/  FFMA.FTZ R0, R0, R202, R188 ;  /* 0x000000ca00007223 */ /* 0x000fe200000100bc */
[C---:B------:R-:W-:Y:S01]  /*87f0*/  HMMA.16816.F32.BF16 R72, R136.reuse, R110, R72 ;  /* 0x0000006e8848723c */ /* 0x040fe20000041848 */
[----:B------:R-:W3:Y:S03]  /*8800*/  LDSM.16.MT88.4 R108, [R3+0x4000] ;  /* 0x00400000036c783b */ /* 0x000ee60000004200 */
[----:B------:R-:W-:Y:S02]  /*8810*/  FADD.FTZ R2, R189, R2 ;  /* 0x00000002bd027221 */ /* 0x000fe40000010000 */
[----:B------:R-:W-:Y:S02]  /*8820*/  FADD.FTZ R0, R195, R0 ;  /* 0x00000000c3007221 */ /* 0x000fe40000010000 */
[----:B------:R5:W5:Y:S01]  /*8830*/  MUFU.EX2 R178, R112 ;  /* 0x0000007000b27308 */ /* 0x000b620000000800 */
[----:B------:R-:W-:Y:S03]  /*8840*/  FADD.FTZ R2, R197, R2 ;  /* 0x00000002c5027221 */ /* 0x000fe60000010000 */
[----:B------:R-:W-:Y:S02]  /*8850*/  FADD.FTZ R0, R194, R0 ;  /* 0x00000000c2007221 */ /* 0x000fe40000010000 */
[----:B------:R-:W-:Y:S02]  /*8860*/  FADD.FTZ R2, R196, R2 ;  /* 0x00000002c4027221 */ /* 0x000fe40000010000 */
[----:B------:R-:W-:Y:S02]  /*8870*/  FADD.FTZ R0, R193, R0 ;  /* 0x00000000c1007221 */ /* 0x000fe40000010000 */
[----:B----4-:R-:W-:Y:S02]  /*8880*/  FADD.FTZ R2, R180, R2 ;  /* 0x00000002b4027221 */ /* 0x010fe40000010000 */
[--C-:B-1----:R-:W-:Y:S02]  /*8890*/  FFMA.FTZ R116, R147, c[0x0][0x2d0], -R142.reuse ;  /* 0x0000b40093747a23 */ /* 0x102fe4000001088e */
[----:B------:R-:W-:Y:S01]  /*88a0*/  MUFU.EX2 R147, R120 ;  /* 0x0000007800937308 */ /* 0x000fe20000000800 */
[C---:B--2---:R-:W-:Y:S07]  /*88b0*/  HMMA.16816.F32.BF16 R76, R136.reuse, R104, R76 ;  /* 0x00000068884c723c */ /* 0x044fee000004184c */
[--C-:B------:R-:W-:Y:S01]  /*88c0*/  FFMA.FTZ R104, R152, c[0x0][0x2d0], -R141.reuse ;  /* 0x0000b40098687a23 */ /* 0x100fe2000001088d */
[C---:B------:R-:W-:Y:S01]  /*88d0*/  HMMA.16816.F32.BF16 R80, R136.reuse, R106, R80 ;  /* 0x0000006a8850723c */ /* 0x040fe20000041850 */
[----:B------:R1:W-:Y:S03]  /*88e0*/  MUFU.EX2 R151, R116 ;  /* 0x0000007400977308 */ /* 0x0003e60000000800 */
[----:B-----5:R-:W-:Y:S02]  /*88f0*/  FFMA.FTZ R112, R154, c[0x0][0x2d0], -R142 ;  /* 0x0000b4009a707a23 */ /* 0x020fe4000001088e */
[----:B------:R-:W-:Y:S02]  /*8900*/  FADD.FTZ R0, R178, R0 ;  /* 0x00000000b2007221 */ /* 0x000fe40000010000 */
[C---:B---3--:R-:W-:Y:S03]  /*8910*/  HMMA.16816.F32.BF16 R84, R136.reuse, R108, R84 ;  /* 0x0000006c8854723c */ /* 0x048fe60000041854 */
[----:B------:R2:W3:Y:S04]  /*8920*/  MUFU.EX2 R179, R104 ;  /* 0x0000006800b37308 */ /* 0x0004e80000000800 */
[--C-:B------:R-:W-:Y:S01]  /*8930*/  FFMA.FTZ R108, R148, c[0x0][0x2d0], -R141.reuse ;  /* 0x0000b400946c7a23 */ /* 0x100fe2000001088d */
[C---:B------:R-:W-:Y:S05]  /*8940*/  HMMA.16816.F32.BF16 R88, R136.reuse, R110, R88 ;  /* 0x0000006e8858723c */ /* 0x040fea0000041858 */
[----:B------:R4:W5:Y:S01]  /*8950*/  MUFU.EX2 R175, R108 ;  /* 0x0000006c00af7308 */ /* 0x0009620000000800 */
[----:B-1----:R-:W-:Y:S09]  /*8960*/  FFMA.FTZ R116, R144, c[0x0][0x2d0], -R142 ;  /* 0x0000b40090747a23 */ /* 0x002ff2000001088e */
[----:B------:R1:W1:Y:S01]  /*8970*/  MUFU.EX2 R176, R112 ;  /* 0x0000007000b07308 */ /* 0x0002620000000800 */
[----:B--2---:R-:W2:Y:S01]  /*8980*/  LDSM.16.MT88.4 R104, [R103+0x4000] ;  /* 0x004000006768783b */ /* 0x004ea20000004200 */
[----:B---3--:R-:W-:Y:S08]  /*8990*/  FADD.FTZ R2, R179, R2 ;  /* 0x00000002b3027221 */ /* 0x008ff00000010000 */
[----:B------:R3:W-:Y:S01]  /*89a0*/  MUFU.EX2 R152, R116 ;  /* 0x0000007400987308 */ /* 0x0007e20000000800 */
[--C-:B----4-:R-:W-:Y:S02]  /*89b0*/  FFMA.FTZ R108, R149, c[0x0][0x2d0], -R141.reuse ;  /* 0x0000b400956c7a23 */ /* 0x110fe4000001088d */
[----:B-----5:R-:W-:Y:S07]  /*89c0*/  FADD.FTZ R2, R175, R2 ;  /* 0x00000002af027221 */ /* 0x020fee0000010000 */
[----:B------:R4:W5:Y:S01]  /*89d0*/  MUFU.EX2 R174, R108 ;  /* 0x0000006c00ae7308 */ /* 0x0009620000000800 */
[----:B-1----:R-:W-:Y:S01]  /*89e0*/  LDSM.16.MT88.4 R112, [R140+0x800] ;  /* 0x000800008c70783b */ /* 0x002fe20000004200 */
[----:B------:R-:W-:Y:S02]  /*89f0*/  FADD.FTZ R0, R176, R0 ;  /* 0x00000000b0007221 */ /* 0x000fe40000010000 */
[--C-:B---3--:R-:W-:Y:S06]  /*8a00*/  FFMA.FTZ R116, R158, c[0x0][0x2d0], -R141.reuse ;  /* 0x0000b4009e747a23 */ /* 0x108fec000001088d */
[----:B------:R1:W-:Y:S01]  /*8a10*/  MUFU.EX2 R154, R116 ;  /* 0x00000074009a7308 */ /* 0x0003e20000000800 */
[C---:B--2---:R-:W-:Y:S01]  /*8a20*/  HMMA.16816.F32.BF16 R92, R136.reuse, R104, R92 ;  /* 0x00000068885c723c */ /* 0x044fe2000004185c */
[----:B----4-:R-:W2:Y:S02]  /*8a30*/  LDSM.16.MT88.4 R108, [R102+0x800] ;  /* 0x00080000666c783b */ /* 0x010ea40000004200 */
[----:B-----5:R-:W-:Y:S04]  /*8a40*/  FADD.FTZ R2, R174, R2 ;  /* 0x00000002ae027221 */ /* 0x020fe80000010000 */
[--C-:B------:R-:W-:Y:S01]  /*8a50*/  FFMA.FTZ R104, R155, c[0x0][0x2d0], -R142.reuse ;  /* 0x0000b4009b687a23 */ /* 0x100fe2000001088e */
[----:B------:R-:W-:Y:S03]  /*8a60*/  HMMA.16816.F32.BF16 R96, R136, R106, R96 ;  /* 0x0000006a8860723c */ /* 0x000fe60000041860 */
[----:B------:R3:W4:Y:S01]  /*8a70*/  MUFU.EX2 R160, R104 ;  /* 0x0000006800a07308 */ /* 0x0007220000000800 */
[----:B------:R-:W-:Y:S03]  /*8a80*/  F2FP.BF16.PACK_AB R105, R176, R178 ;  /* 0x000000b2b069723e */ /* 0x000fe600000010ff */
[----:B------:R-:W-:Y:S01]  /*8a90*/  F2FP.BF16.PACK_AB R106, R174, R175 ;  /* 0x000000afae6a723e */ /* 0x000fe200000010ff */
[--C-:B-1----:R-:W-:Y:S05]  /*8aa0*/  FFMA.FTZ R116, R150, c[0x0][0x2d0], -R141.reuse ;  /* 0x0000b40096747a23 */ /* 0x102fea000001088d */
[----:B------:R1:W-:Y:S01]  /*8ab0*/  MUFU.EX2 R155, R116 ;  /* 0x00000074009b7308 */ /* 0x0003e20000000800 */
[----:B---3--:R-:W-:Y:S02]  /*8ac0*/  FFMA.FTZ R104, R156, c[0x0][0x2d0], -R142 ;  /* 0x0000b4009c687a23 */ /* 0x008fe4000001088e */
[----:B----4-:R-:W-:Y:S07]  /*8ad0*/  FADD.FTZ R0, R160, R0 ;  /* 0x00000000a0007221 */ /* 0x010fee0000010000 */
[----:B------:R3:W4:Y:S01]  /*8ae0*/  MUFU.EX2 R159, R104 ;  /* 0x00000068009f7308 */ /* 0x0007220000000800 */
[--C-:B-1----:R-:W-:Y:S09]  /*8af0*/  FFMA.FTZ R116, R186, c[0x0][0x2d0], -R141.reuse ;  /* 0x0000b400ba747a23 */ /* 0x102ff2000001088d */
[----:B------:R1:W5:Y:S01]  /*8b00*/  MUFU.EX2 R144, R116 ;  /* 0x0000007400907308 */ /* 0x0003620000000800 */
[----:B---3--:R-:W-:Y:S01]  /*8b10*/  F2FP.BF16.PACK_AB R104, R179, R180 ;  /* 0x000000b4b368723e */ /* 0x008fe200000010ff */
[C---:B----4-:R-:W-:Y:S01]  /*8b20*/  FADD.FTZ R0, R159.reuse, R0 ;  /* 0x000000009f007221 */ /* 0x050fe20000010000 */
[----:B------:R-:W-:Y:S03]  /*8b30*/  F2FP.BF16.PACK_AB R107, R159, R160 ;  /* 0x000000a09f6b723e */ /* 0x000fe600000010ff */
[----:B------:R-:W-:Y:S04]  /*8b40*/  FADD.FTZ R0, R151, R0 ;  /* 0x0000000097007221 */ /* 0x000fe80000010000 */
[C---:B--2---:R-:W-:Y:S01]  /*8b50*/  HMMA.16816.F32.BF16 R4, R104.reuse, R108, R4 ;  /* 0x0000006c6804723c */ /* 0x044fe20000041804 */
[----:B-1----:R-:W-:Y:S04]  /*8b60*/  LDSM.16.MT88.4 R116, [R103+0x5000] ;  /* 0x005000006774783b */ /* 0x002fe80000004200 */
[----:B-----5:R-:W-:Y:S01]  /*8b70*/  F2FP.BF16.PACK_AB R136, R147, R144 ;  /* 0x000000909388723e */ /* 0x020fe200000010ff */
[----:B------:R-:W-:Y:S02]  /*8b80*/  FADD.FTZ R0, R152, R0 ;  /* 0x0000000098007221 */ /* 0x000fe40000010000 */
        /* <DEDUP_REMOVED lines=29> */
[----:B------:R2:W-:Y:S03]  /*8d60*/  MUFU.EX2 R146, R121 ;  /* 0x0000007900927308 */ /* 0x0005e60000000800 */
[----:B------:R-:W-:Y:S07]  /*8d70*/  FFMA.FTZ R141, R181, c[0x0][0x2d0], -R141 ;  /* 0x0000b400b58d7a23 */ /* 0x000fee000001088d */
[----:B------:R3:W4:Y:S10]  /*8d80*/  MUFU.EX2 R156, R112 ;  /* 0x00000070009c7308 */ /* 0x0007340000000800 */
[----:B------:R-:W5:Y:S01]  /*8d90*/  MUFU.EX2 R148, R141 ;  /* 0x0000008d00947308 */ /* 0x000f620000000800 */
[C---:B-1----:R-:W-:Y:S01]  /*8da0*/  HMMA.16816.F32.BF16 R84, R104.reuse, R108, R84 ;  /* 0x0000006c6854723c */ /* 0x042fe20000041854 */
[----:B--2---:R-:W-:Y:S06]  /*8db0*/  LDSM.16.MT88.4 R120, [R140+0x1800] ;  /* 0x001800008c78783b */ /* 0x004fec0000004200 */
[----:B------:R-:W-:Y:S01]  /*8dc0*/  FFMA.FTZ R108, R145, c[0x0][0x2d0], -R142 ;  /* 0x0000b400916c7a23 */ /* 0x000fe2000001088e */
[C---:B------:R-:W-:Y:S01]  /*8dd0*/  HMMA.16816.F32.BF16 R88, R104.reuse, R110, R88 ;  /* 0x0000006e6858723c */ /* 0x040fe20000041858 */
[----:B---3--:R-:W1:Y:S02]  /*8de0*/  LDSM.16.MT88.4 R112, [R103+0x4800] ;  /* 0x004800006770783b */ /* 0x008e640000004200 */
[----:B------:R2:W3:Y:S01]  /*8df0*/  MUFU.EX2 R150, R108 ;  /* 0x0000006c00967308 */ /* 0x0004e20000000800 */
[----:B----4-:R-:W-:Y:S04]  /*8e00*/  FADD.FTZ R2, R156, R2 ;  /* 0x000000029c027221 */ /* 0x010fe80000010000 */
[----:B------:R-:W-:Y:S01]  /*8e10*/  FADD.FTZ R2, R153, R2 ;  /* 0x0000000299027221 */ /* 0x000fe20000010000 */
[----:B-----5:R-:W-:Y:S03]  /*8e20*/  F2FP.BF16.PACK_AB R138, R148, R146 ;  /* 0x00000092948a723e */ /* 0x020fe600000010ff */
[----:B------:R-:W-:Y:S04]  /*8e30*/  FADD.FTZ R2, R154, R2 ;  /* 0x000000029a027221 */ /* 0x000fe80000010000 */
[----:B------:R-:W-:Y:S01]  /*8e40*/  FADD.FTZ R2, R155, R2 ;  /* 0x000000029b027221 */ /* 0x000fe20000010000 */
[----:B--2---:R-:W2:Y:S01]  /*8e50*/  LDSM.16.MT88.4 R108, [R102+0x1000] ;  /* 0x00100000666c783b */ /* 0x004ea20000004200 */
[----:B---3--:R-:W-:Y:S01]  /*8e60*/  FADD.FTZ R0, R150, R0 ;  /* 0x0000000096007221 */ /* 0x008fe20000010000 */
        /* <DEDUP_REMOVED lines=41> */
[C---:B------:R-:W-:Y:S08]  /*9100*/  HMMA.16816.F32.BF16 R88, R104.reuse, R110, R88 ;  /* 0x0000006e6858723c */ /* 0x040ff00000041858 */
[C---:B------:R-:W-:Y:S04]  /*9110*/  HMMA.16816.F32.BF16 R92, R104.reuse, R116, R92 ;  /* 0x00000074685c723c */ /* 0x040fe8000004185c */
[--C-:B-1----:R-:W-:Y:S04]  /*9120*/  FFMA.FTZ R112, R183, c[0x0][0x2d0], -R142.reuse ;  /* 0x0000b400b7707a23 */ /* 0x102fe8000001088e */
[----:B------:R-:W-:Y:S01]  /*9130*/  HMMA.16816.F32.BF16 R96, R104, R118, R96 ;  /* 0x000000766860723c */ /* 0x000fe20000041860 */
[----:B------:R1:W2:Y:S03]  /*9140*/  MUFU.EX2 R145, R112 ;  /* 0x0000007000917308 */ /* 0x0002a60000000800 */
[--C-:B-1----:R-:W-:Y:S01]  /*9150*/  FFMA.FTZ R112, R187, c[0x0][0x2d0], -R142.reuse ;  /* 0x0000b400bb707a23 */ /* 0x102fe2000001088e */
[----:B--2---:R-:W-:Y:S01]  /*9160*/  F2FP.BF16.PACK_AB R137, R145, R143 ;  /* 0x0000008f9189723e */ /* 0x004fe200000010ff */
[----:B------:R-:W-:Y:S05]  /*9170*/  FFMA.FTZ R142, R191, c[0x0][0x2d0], -R142 ;  /* 0x0000b400bf8e7a23 */ /* 0x000fea000001088e */
[----:B------:R1:W-:Y:S10]  /*9180*/  MUFU.EX2 R141, R112 ;  /* 0x00000070008d7308 */ /* 0x0003f40000000800 */
[----:B------:R-:W2:Y:S01]  /*9190*/  MUFU.EX2 R142, R142 ;  /* 0x0000008e008e7308 */ /* 0x000ea20000000800 */
[----:B-1----:R-:W1:Y:S01]  /*91a0*/  LDSM.16.MT88.4 R112, [R102+0x1800] ;  /* 0x001800006670783b */ /* 0x002e620000004200 */
[----:B--2---:R-:W-:Y:S07]  /*91b0*/  F2FP.BF16.PACK_AB R139, R142, R141 ;  /* 0x0000008d8e8b723e */ /* 0x004fee00000010ff */
        /* <DEDUP_REMOVED lines=8> */
[C---:B------:R-:W-:Y:S01]  /*9240*/  HMMA.16816.F32.BF16 R120, R136.reuse, R124, R20 ;  /* 0x0000007c8878723c */ /* 0x040fe20000041814 */
[----:B------:R-:W-:Y:S07]  /*9250*/  LDSM.16.MT88.4 R20, [R140+0x5800] ;  /* 0x005800008c14783b */ /* 0x000fee0000004200 */
        /* <DEDUP_REMOVED lines=8> */
[----:B------:R2:W5:Y:S07]  /*92e0*/  LDSM.16.MT88.4 R8, [R3+0x5800] ;  /* 0x005800000308783b */ /* 0x00056e0000004200 */
[C---:B---3--:R-:W-:Y:S08]  /*92f0*/  HMMA.16816.F32.BF16 R52, R136.reuse, R12, R52 ;  /* 0x0000000c8834723c */ /* 0x048ff00000041834 */
[C---:B------:R-:W-:Y:S08]  /*9300*/  HMMA.16816.F32.BF16 R56, R136.reuse, R14, R56 ;  /* 0x0000000e8838723c */ /* 0x040ff00000041838 */
[C---:B----4-:R-:W-:Y:S04]  /*9310*/  HMMA.16816.F32.BF16 R60, R136.reuse, R16, R60 ;  /* 0x00000010883c723c */ /* 0x050fe8000004183c */
[----:B--2---:R-:W-:Y:S02]  /*9320*/  FADD.FTZ R3, R149, R0 ;  /* 0x0000000095037221 */ /* 0x004fe40000010000 */
        /* <DEDUP_REMOVED lines=16> */
[C---:B-----5:R-:W-:Y:S08]  /*9430*/  HMMA.16816.F32.BF16 R84, R136.reuse, R8, R84 ;  /* 0x000000088854723c */ /* 0x060ff00000041854 */
        /* <DEDUP_REMOVED lines=10> */
[C---:B------:R-:W-:Y:S01]  /*94e0*/  IMAD.SHL.U32 R18, R201.reuse, 0x2, RZ ;  /* 0x00000002c9127824 */ /* 0x040fe200078e00ff */
[----:B------:R-:W-:Y:S01]  /*94f0*/  IADD3 R2, R2, -0x80, RZ ;  /* 0xffffff8002027810 */ /* 0x000fe20007ffe0ff */
[----:B------:R-:W-:Y:S01]  /*9500*/  IMAD.SHL.U32 R17, R200, 0x2, RZ ;  /* 0x00000002c8117824 */ /* 0x000fe200078e00ff */
        /* <DEDUP_REMOVED lines=31> */
.L_x_2808:
[----:B------:R-:W-:-:S05]  /*9700*/  BRA.DIV ~URZ, `(.L_x_2714) ;  /* 0x000093827f007947 */ /* 0x000fca000b800000 */
[----:B------:R-:W3:Y:S01]  /*9710*/  SHFL.IDX PT, R2, R12, RZ, 0x181f ;  /* 0x00181fff0c027589 */ /* 0x000ee200000e0000 */
[----:B------:R-:W-:Y:S01]  /*9720*/  ISETP.GE.AND P5, PT, R192, c[0x0][0x1d4], PT ;  /* 0x00007500c0007a0c */ /* 0x000fe20003fa6270 */
[----:B------:R-:W-:Y:S01]  /*9730*/  IMAD R0, R198, 0x6000, R223 ;  /* 0x00006000c6007824 */ /* 0x000fe200078e02df */
[----:B------:R-:W-:Y:S02]  /*9740*/  ISETP.GE.AND P1, PT, R200, c[0x0][0x1d4], PT ;  /* 0x00007500c8007a0c */ /* 0x000fe40003f26270 */
[C---:B---3--:R-:W-:Y:S02]  /*9750*/  IADD3 R8, P0, R2.reuse, R16, RZ ;  /* 0x0000001002087210 */ /* 0x048fe40007f1e0ff */
[----:B------:R-:W-:Y:S03]  /*9760*/  IADD3 R6, P6, R2, R17, RZ ;  /* 0x0000001102067210 */ /* 0x000fe60007fde0ff */
[C---:B--2---:R-:W-:Y:S01]  /*9770*/  IMAD.X R9, R4.reuse, 0x1, R13, P0 ;  /* 0x0000000104097824 */ /* 0x044fe200000e060d */
        /* <DEDUP_REMOVED lines=14> */
.L_x_2809:
[----:B--2-4-:R-:W-:Y:S02]  /*9860*/  IADD3 R6, -R10, 0x10, RZ ;  /* 0x000000100a067810 */ /* 0x014fe40007ffe1ff */
[----:B------:R-:W-:Y:S02]  /*9870*/  IADD3 R3, -R11, 0x10, RZ ;  /* 0x000000100b037810 */ /* 0x000fe40007ffe1ff */
[----:B------:R-:W-:Y:S02]  /*9880*/  LOP3.LUT R6, R6, 0xf, RZ, 0xc0, !PT ;  /* 0x0000000f06067812 */ /* 0x000fe400078ec0ff */
[----:B------:R-:W-:Y:S02]  /*9890*/  LOP3.LUT R3, R3, 0xf, RZ, 0xc0, !PT ;  /* 0x0000000f03037812 */ /* 0x000fe400078ec0ff */
[----:B------:R-:W-:Y:S02]  /*98a0*/  IADD3 R7, -R5, 0x10, RZ ;  /* 0x0000001005077810 */ /* 0x000fe40007ffe1ff */
[-C--:B------:R-:W-:Y:S02]  /*98b0*/  IADD3 R6, P6, P5, R6, R2.reuse, R17 ;  /* 0x0000000206067210 */ /* 0x080fe40007dde011 */
[----:B------:R-:W-:Y:S02]  /*98c0*/  IADD3 R8, P1, P0, R3, R2, R16 ;  /* 0x0000000203087210 */ /* 0x000fe4000783e010 */
[----:B------:R-:W-:Y:S02]  /*98d0*/  LOP3.LUT R3, R7, 0xf, RZ, 0xc0, !PT ;  /* 0x0000000f07037812 */ /* 0x000fe400078ec0ff */
        /* <DEDUP_REMOVED lines=13> */
.L_x_2712:
[----:B------:R-:W-:Y:S05]  /*99b0*/  BSYNC B0 ;  /* 0x0000000000007941 */ /* 0x000fea0003800000 */
.L_x_2711:
[C---:B------:R-:W-:Y:S01]  /*99c0*/  ISETP.GT.AND P0, PT, R172.reuse, R208, PT ;  /* 0x000000d0ac00720c */ /* 0x040fe20003f04270 */
[----:B------:R-:W0:Y:S01]  /*99d0*/  LDGDEPBAR ;  /* 0x00000000000079af */ /* 0x000e220000000000 */
[C---:B------:R-:W-:Y:S01]  /*99e0*/  ISETP.GE.AND P1, PT, R161.reuse, 0x1, PT ;  /* 0x00000001a100780c */ /* 0x040fe20003f26270 */
[----:B------:R-:W-:Y:S01]  /*99f0*/  IMAD.MOV.U32 R103, RZ, RZ, R100 ;  /* 0x000000ffff677224 */ /* 0x000fe200078e0064 */
[----:B-1----:R-:W-:Y:S01]  /*9a00*/  IADD3 R0, R161, 0x1, RZ ;  /* 0x00000001a1007810 */ /* 0x002fe20007ffe0ff */
[----:B------:R-:W-:Y:S01]  /*9a10*/  IMAD.MOV.U32 R102, RZ, RZ, R101 ;  /* 0x000000ffff667224 */ /* 0x000fe200078e0065 */
[----:B------:R-:W-:Y:S02]  /*9a20*/  IADD3 R172, R172, -0x1, RZ ;  /* 0xffffffffacac7810 */ /* 0x000fe40007ffe0ff */
[----:B------:R-:W-:Y:S05]  /*9a30*/  SEL R161, R0, RZ, !P1 ;  /* 0x000000ff00a17207 */ /* 0x000fea0004800000 */
[----:B------:R-:W-:-:S05]  /*9a40*/  @P0 BRA `(.L_x_2715) ;  /* 0xffffcc9000000947 */ /* 0x000fca000383ffff */
.L_x_2706:
[----:B------:R-:W-:Y:S01]  /*9a50*/  ISETP.GE.AND P0, PT, R172, R204, PT ;  /* 0x000000ccac00720c */ /* 0x000fe20003f06270 */
[----:B------:R-:W-:Y:S01]  /*9a60*/  IMAD.MOV.U32 R182, RZ, RZ, 0x1f ;  /* 0x0000001fffb67424 */ /* 0x000fe200078e00ff */
[----:B------:R-:W-:-:S11]  /*9a70*/  MOV R181, 0xffffffff ;  /* 0xffffffff00b57802 */ /* 0x000fd60000000f00 */
[----:B------:R-:W-:Y:S05]  /*9a80*/  @!P0 BRA `(.L_x_2716) ;  /* 0x00002ea000008947 */ /* 0x000fea0003800000 */
[----:B------:R-:W-:Y:S02]  /*9a90*/  MOV R102, R100 ;  /* 0x0000006400667202 */ /* 0x000fe40000000f00 */
[----:B------:R-:W-:Y:S02]  /*9aa0*/  MOV R0, R101 ;  /* 0x0000006500007202 */ /* 0x000fe40000000f00 */
.L_x_2726:
        /* <DEDUP_REMOVED lines=43> */
.L_x_2810:
        /* <DEDUP_REMOVED lines=22> */
.L_x_2811:
        /* <DEDUP_REMOVED lines=21> */
.L_x_2718:
[----:B------:R-:W-:Y:S05]  /*a010*/  BSYNC B0 ;  /* 0x0000000000007941 */ /* 0x000fea0003800000 */
.L_x_2717:
        /* <DEDUP_REMOVED lines=25> */
[----:B------:R-:W-:Y:S01]  /*a1b0*/  IMAD.IADD R156, R166, 0x1, R103 ;  /* 0x00000001a69c7824 */ /* 0x000fe200078e0267 */
        /* <DEDUP_REMOVED lines=13> */
[----:B------:R-:W2:Y:S07]  /*a290*/  LDSM.16.M88.4 R136, [R156+0x800] ;  /* 0x000800009c88783b */ /* 0x000eae0000000200 */
        /* <DEDUP_REMOVED lines=149> */
.L_x_2812:
        /* <DEDUP_REMOVED lines=21> */
[--C-:B-1----:R-:W-:Y:S02]  /*ad40*/  FFMA.FTZ R100, R9, c[0x0][0x2d0], -R3.reuse ;  /* 0x0000b40009647a23 */ /* 0x102fe40000010803 */
        /* <DEDUP_REMOVED lines=81> */
[----:B------:R-:W-:Y:S02]  /*b260*/  FFMA.FTZ R159, R31, c[0x0][0x2d0], -R3 ;  /* 0x0000b4001f9f7a23 */ /* 0x000fe40000010803 */
[----:B------:R-:W-:Y:S02]  /*b270*/  FADD.FTZ R3, R12, R4 ;  /* 0x000000040c037221 */ /* 0x000fe40000010000 */
[C---:B------:R-:W-:Y:S01]  /*b280*/  FMUL.FTZ R4, R2.reuse, R104 ;  /* 0x0000006802047220 */ /* 0x040fe20000410000 */
[----:B------:R3:W-:Y:S01]  /*b290*/  MUFU.EX2 R124, R10 ;  /* 0x0000000a007c7308 */ /* 0x0007e20000000800 */
[----:B------:R-:W-:Y:S02]  /*b2a0*/  FADD.FTZ R3, R5, R3 ;  /* 0x0000000305037221 */ /* 0x000fe40000010000 */
        /* <DEDUP_REMOVED lines=9> */
[----:B------:R-:W-:Y:S01]  /*b340*/  FMUL.FTZ R97, R2, R97 ;  /* 0x0000006102617220 */ /* 0x000fe20000410000 */
[----:B------:R-:W-:Y:S01]  /*b350*/  IADD3 R2, R170, R160, RZ ;  /* 0x000000a0aa027210 */ /* 0x000fe20007ffe0ff */
[----:B-1----:R-:W-:Y:S01]  /*b360*/  FFMA.FTZ R6, R0, R202, R14 ;  /* 0x000000ca00067223 */ /* 0x002fe2000001000e */
[----:B------:R-:W-:Y:S01]  /*b370*/  MUFU.EX2 R109, R149 ;  /* 0x00000095006d7308 */ /* 0x000fe20000000800 */
[----:B------:R-:W-:Y:S01]  /*b380*/  FADD.FTZ R3, R137, R3 ;  /* 0x0000000389037221 */ /* 0x000fe20000010000 */
[----:B------:R-:W-:Y:S01]  /*b390*/  IADD3 R102, R168, R2, RZ ;  /* 0x00000002a8667210 */ /* 0x000fe20007ffe0ff */
[----:B------:R-:W1:Y:S01]  /*b3a0*/  LDSM.16.MT88.4 R140, [R2] ;  /* 0x00000000028c783b */ /* 0x000e620000004200 */
[C---:B--2---:R-:W-:Y:S01]  /*b3b0*/  FADD.FTZ R120, R7.reuse, R6 ;  /* 0x0000000607787221 */ /* 0x044fe20000010000 */
[----:B------:R-:W-:Y:S01]  /*b3c0*/  F2FP.BF16.PACK_AB R137, R7, R14 ;  /* 0x0000000e0789723e */ /* 0x000fe200000010ff */
[C---:B------:R-:W-:Y:S02]  /*b3d0*/  FMUL.FTZ R6, R0.reuse, R106 ;  /* 0x0000006a00067220 */ /* 0x040fe40000410000 */
[C---:B------:R-:W-:Y:S02]  /*b3e0*/  FMUL.FTZ R7, R0.reuse, R107 ;  /* 0x0000006b00077220 */ /* 0x040fe40000410000 */
[C---:B---3--:R-:W-:Y:S01]  /*b3f0*/  FMUL.FTZ R10, R0.reuse, R110 ;  /* 0x0000006e000a7220 */ /* 0x048fe20000410000 */
[----:B------:R-:W2:Y:S01]  /*b400*/  LDSM.16.MT88.4 R104, [R102] ;  /* 0x000000006668783b */ /* 0x000ea20000004200 */
[----:B----4-:R-:W-:Y:S01]  /*b410*/  F2FP.BF16.PACK_AB R139, R125, R124 ;  /* 0x0000007c7d8b723e */ /* 0x010fe200000010ff */
[C---:B------:R-:W-:Y:S01]  /*b420*/  FMUL.FTZ R14, R0.reuse, R114 ;  /* 0x00000072000e7220 */ /* 0x040fe20000410000 */
[----:B------:R-:W-:Y:S01]  /*b430*/  MUFU.EX2 R110, R148 ;  /* 0x00000094006e7308 */ /* 0x000fe20000000800 */
[C---:B------:R-:W-:Y:S02]  /*b440*/  FMUL.FTZ R15, R0.reuse, R115 ;  /* 0x00000073000f7220 */ /* 0x040fe40000410000 */
[C---:B------:R-:W-:Y:S02]  /*b450*/  FMUL.FTZ R26, R0.reuse, R126 ;  /* 0x0000007e001a7220 */ /* 0x040fe40000410000 */
[C---:B------:R-:W-:Y:S02]  /*b460*/  FMUL.FTZ R27, R0.reuse, R127 ;  /* 0x0000007f001b7220 */ /* 0x040fe40000410000 */
[C---:B------:R-:W-:Y:S02]  /*b470*/  FMUL.FTZ R34, R0.reuse, R134 ;  /* 0x0000008600227220 */ /* 0x040fe40000410000 */
[----:B------:R-:W-:Y:S01]  /*b480*/  FMUL.FTZ R35, R0, R135 ;  /* 0x0000008700237220 */ /* 0x000fe20000410000 */
        /* <DEDUP_REMOVED lines=11> */
[C---:B-1----:R-:W-:Y:S02]  /*b540*/  HMMA.16816.F32.BF16 R4, R136.reuse, R140, R4 ;  /* 0x0000008c8804723c */ /* 0x042fe40000041804 */
[----:B------:R-:W-:Y:S03]  /*b550*/  MUFU.EX2 R118, R179 ;  /* 0x000000b300767308 */ /* 0x000fe60000000800 */
[C---:B------:R-:W-:Y:S02]  /*b560*/  FMUL.FTZ R39, R0.reuse, R39 ;  /* 0x0000002700277220 */ /* 0x040fe40000410000 */
[C---:B------:R-:W-:Y:S01]  /*b570*/  FMUL.FTZ R42, R0.reuse, R42 ;  /* 0x0000002a002a7220 */ /* 0x040fe20000410000 */
[C---:B------:R-:W-:Y:S04]  /*b580*/  HMMA.16816.F32.BF16 R8, R136.reuse, R142, R8 ;  /* 0x0000008e8808723c */ /* 0x040fe80000041808 */
[----:B------:R-:W-:Y:S01]  /*b590*/  MUFU.EX2 R123, R144 ;  /* 0x00000090007b7308 */ /* 0x000fe20000000800 */
[C---:B------:R-:W-:Y:S02]  /*b5a0*/  FMUL.FTZ R43, R0.reuse, R43 ;  /* 0x0000002b002b7220 */ /* 0x040fe40000410000 */
[C---:B------:R-:W-:Y:S01]  /*b5b0*/  FMUL.FTZ R46, R0.reuse, R46 ;  /* 0x0000002e002e7220 */ /* 0x040fe20000410000 */
[C---:B--2---:R-:W-:Y:S04]  /*b5c0*/  HMMA.16816.F32.BF16 R12, R136.reuse, R104, R12 ;  /* 0x00000068880c723c */ /* 0x044fe8000004180c */
[C---:B------:R-:W-:Y:S02]  /*b5d0*/  FMUL.FTZ R47, R0.reuse, R47 ;  /* 0x0000002f002f7220 */ /* 0x040fe40000410000 */
[----:B------:R-:W-:Y:S01]  /*b5e0*/  MUFU.EX2 R122, R146 ;  /* 0x00000092007a7308 */ /* 0x000fe20000000800 */
[C---:B------:R-:W-:Y:S01]  /*b5f0*/  FMUL.FTZ R50, R0.reuse, R50 ;  /* 0x0000003200327220 */ /* 0x040fe20000410000 */
[C---:B------:R-:W-:Y:S04]  /*b600*/  HMMA.16816.F32.BF16 R16, R136.reuse, R106, R16 ;  /* 0x0000006a8810723c */ /* 0x040fe80000041810 */
[C---:B------:R-:W-:Y:S02]  /*b610*/  FMUL.FTZ R51, R0.reuse, R51 ;  /* 0x0000003300337220 */ /* 0x040fe40000410000 */
[C---:B------:R-:W-:Y:S02]  /*b620*/  FMUL.FTZ R54, R0.reuse, R54 ;  /* 0x0000003600367220 */ /* 0x040fe40000410000 */
[----:B------:R-:W1:Y:S01]  /*b630*/  MUFU.EX2 R148, R147 ;  /* 0x0000009300947308 */ /* 0x000e620000000800 */
[C---:B------:R-:W-:Y:S03]  /*b640*/  FMUL.FTZ R55, R0.reuse, R55 ;  /* 0x0000003700377220 */ /* 0x040fe60000410000 */
[C---:B------:R-:W-:Y:S02]  /*b650*/  FMUL.FTZ R58, R0.reuse, R58 ;  /* 0x0000003a003a7220 */ /* 0x040fe40000410000 */
[C---:B------:R-:W-:Y:S02]  /*b660*/  FMUL.FTZ R59, R0.reuse, R59 ;  /* 0x0000003b003b7220 */ /* 0x040fe40000410000 */
[C---:B------:R-:W-:Y:S02]  /*b670*/  FMUL.FTZ R62, R0.reuse, R62 ;  /* 0x0000003e003e7220 */ /* 0x040fe40000410000 */
        /* <DEDUP_REMOVED lines=33> */
[----:B------:R-:W-:Y:S01]  /*b890*/  LDSM.16.MT88.4 R132, [R3+0x1800] ;  /* 0x001800000384783b */ /* 0x000fe20000004200 */
[----:B------:R-:W-:Y:S01]  /*b8a0*/  F2FP.BF16.PACK_AB R109, R123, R121 ;  /* 0x000000797b6d723e */ /* 0x000fe200000010ff */
[----:B------:R-:W-:Y:S07]  /*b8b0*/  FADD.FTZ R103, R113, R103 ;  /* 0x0000006771677221 */ /* 0x000fee0000010000 */
[----:B------:R-:W3:Y:S10]  /*b8c0*/  MUFU.EX2 R142, R159 ;  /* 0x0000009f008e7308 */ /* 0x000ef40000000800 */
[----:B------:R-:W-:Y:S01]  /*b8d0*/  MUFU.EX2 R141, R175 ;  /* 0x000000af008d7308 */ /* 0x000fe20000000800 */
[----:B--2---:R-:W-:Y:S04]  /*b8e0*/  FADD.FTZ R103, R112, R103 ;  /* 0x0000006770677221 */ /* 0x004fe80000010000 */
[----:B------:R-:W-:Y:S05]  /*b8f0*/  FADD.FTZ R103, R117, R103 ;  /* 0x0000006775677221 */ /* 0x000fea0000010000 */
[----:B------:R-:W2:Y:S01]  /*b900*/  MUFU.EX2 R140, R180 ;  /* 0x000000b4008c7308 */ /* 0x000ea20000000800 */
        /* <DEDUP_REMOVED lines=33> */
[----:B--2---:R-:W-:Y:S01]  /*bb20*/  F2FP.BF16.PACK_AB R139, R140, R141 ;  /* 0x0000008d8c8b723e */ /* 0x004fe200000010ff */
        /* <DEDUP_REMOVED lines=51> */
[C---:B--2---:R-:W-:Y:S01]  /*be60*/  HMMA.16816.F32.BF16 R12, R104.reuse, R112, R12 ;  /* 0x00000070680c723c */ /* 0x044fe2000004180c */
[----:B------:R-:W-:Y:S07]  /*be70*/  LDSM.16.MT88.4 R116, [R102+0x1800] ;  /* 0x001800006674783b */ /* 0x000fee0000004200 */
        /* <DEDUP_REMOVED lines=29> */
[----:B------:R-:W-:Y:S03]  /*c050*/  LDSM.16.MT88.4 R124, [R0+0x1800] ;  /* 0x00180000007c783b */ /* 0x000fe60000004200 */
[----:B------:R-:W-:Y:S04]  /*c060*/  FADD.FTZ R108, R121, R108 ;  /* 0x0000006c796c7221 */ /* 0x000fe80000010000 */
[C---:B--2---:R-:W-:Y:S04]  /*c070*/  HMMA.16816.F32.BF16 R92, R104.reuse, R112, R92 ;  /* 0x00000070685c723c */ /* 0x044fe8000004185c */
[----:B------:R-:W-:Y:S02]  /*c080*/  FADD.FTZ R120, R123, R108 ;  /* 0x0000006c7b787221 */ /* 0x000fe40000010000 */
[----:B------:R-:W1:Y:S02]  /*c090*/  LDSM.16.MT88.4 R108, [R2+0x1800] ;  /* 0x00180000026c783b */ /* 0x000e640000004200 */
[----:B------:R-:W-:Y:S04]  /*c0a0*/  HMMA.16816.F32.BF16 R96, R104, R114, R96 ;  /* 0x000000726860723c */ /* 0x000fe80000041860 */
[----:B------:R-:W-:Y:S04]  /*c0b0*/  FADD.FTZ R103, R122, R120 ;  /* 0x000000787a677221 */ /* 0x000fe80000010000 */
[C---:B-1----:R-:W-:Y:S01]  /*c0c0*/  HMMA.16816.F32.BF16 R104, R136.reuse, R108, R4 ;  /* 0x0000006c8868723c */ /* 0x042fe20000041804 */
[----:B------:R-:W1:Y:S07]  /*c0d0*/  LDSM.16.MT88.4 R4, [R2+0x3800] ;  /* 0x003800000204783b */ /* 0x000e6e0000004200 */
[C---:B------:R-:W-:Y:S01]  /*c0e0*/  HMMA.16816.F32.BF16 R108, R136.reuse, R110, R8 ;  /* 0x0000006e886c723c */ /* 0x040fe20000041808 */
[----:B------:R-:W2:Y:S07]  /*c0f0*/  LDSM.16.MT88.4 R8, [R102+0x3800] ;  /* 0x003800006608783b */ /* 0x000eae0000004200 */
[C---:B------:R-:W-:Y:S01]  /*c100*/  HMMA.16816.F32.BF16 R112, R136.reuse, R116, R12 ;  /* 0x000000748870723c */ /* 0x040fe2000004180c */
[----:B------:R-:W3:Y:S07]  /*c110*/  LDSM.16.MT88.4 R12, [R0+0x3800] ;  /* 0x00380000000c783b */ /* 0x000eee0000004200 */
[C---:B------:R-:W-:Y:S01]  /*c120*/  HMMA.16816.F32.BF16 R116, R136.reuse, R118, R16 ;  /* 0x000000768874723c */ /* 0x040fe20000041810 */
[----:B------:R-:W-:Y:S07]  /*c130*/  LDSM.16.MT88.4 R16, [R102+0x5800] ;  /* 0x005800006610783b */ /* 0x000fee0000004200 */
[C---:B------:R-:W-:Y:S01]  /*c140*/  HMMA.16816.F32.BF16 R120, R136.reuse, R124, R20 ;  /* 0x0000007c8878723c */ /* 0x040fe20000041814 */
[----:B------:R4:W-:Y:S07]  /*c150*/  LDSM.16.MT88.4 R20, [R0+0x5800] ;  /* 0x005800000014783b */ /* 0x0009ee0000004200 */
[C---:B------:R-:W-:Y:S08]  /*c160*/  HMMA.16816.F32.BF16 R124, R136.reuse, R126, R24 ;  /* 0x0000007e887c723c */ /* 0x040ff00000041818 */
[C---:B------:R-:W-:Y:S08]  /*c170*/  HMMA.16816.F32.BF16 R128, R136.reuse, R132, R28 ;  /* 0x000000848880723c */ /* 0x040ff0000004181c */
[C---:B------:R-:W-:Y:S04]  /*c180*/  HMMA.16816.F32.BF16 R132, R136.reuse, R134, R32 ;  /* 0x000000868884723c */ /* 0x040fe80000041820 */
[----:B----4-:R-:W-:Y:S04]  /*c190*/  FADD.FTZ R0, R148, R103 ;  /* 0x0000006794007221 */ /* 0x010fe80000010000 */
[C---:B-1----:R-:W-:Y:S04]  /*c1a0*/  HMMA.16816.F32.BF16 R36, R136.reuse, R4, R36 ;  /* 0x000000048824723c */ /* 0x042fe80000041824 */
[----:B------:R-:W-:Y:S04]  /*c1b0*/  FADD.FTZ R0, R146, R0 ;  /* 0x0000000092007221 */ /* 0x000fe80000010000 */
[C---:B------:R-:W-:Y:S01]  /*c1c0*/  HMMA.16816.F32.BF16 R40, R136.reuse, R6, R40 ;  /* 0x000000068828723c */ /* 0x040fe20000041828 */
[----:B------:R-:W1:Y:S03]  /*c1d0*/  LDSM.16.MT88.4 R4, [R3+0x3800] ;  /* 0x003800000304783b */ /* 0x000e660000004200 */
[----:B------:R-:W-:Y:S04]  /*c1e0*/  FADD.FTZ R0, R147, R0 ;  /* 0x0000000093007221 */ /* 0x000fe80000010000 */
[C---:B--2---:R-:W-:Y:S04]  /*c1f0*/  HMMA.16816.F32.BF16 R44, R136.reuse, R8, R44 ;  /* 0x00000008882c723c */ /* 0x044fe8000004182c */
[----:B------:R-:W-:Y:S04]  /*c200*/  FADD.FTZ R0, R144, R0 ;  /* 0x0000000090007221 */ /* 0x000fe80000010000 */
[C---:B------:R-:W-:Y:S01]  /*c210*/  HMMA.16816.F32.BF16 R48, R136.reuse, R10, R48 ;  /* 0x0000000a8830723c */ /* 0x040fe20000041830 */
[----:B------:R2:W4:Y:S03]  /*c220*/  LDSM.16.MT88.4 R8, [R2+0x5800] ;  /* 0x005800000208783b */ /* 0x0005260000004200 */
[----:B------:R-:W-:Y:S04]  /*c230*/  FADD.FTZ R0, R145, R0 ;  /* 0x0000000091007221 */ /* 0x000fe80000010000 */
[C---:B---3--:R-:W-:Y:S04]  /*c240*/  HMMA.16816.F32.BF16 R52, R136.reuse, R12, R52 ;  /* 0x0000000c8834723c */ /* 0x048fe80000041834 */
[----:B------:R-:W-:Y:S04]  /*c250*/  FADD.FTZ R0, R143, R0 ;  /* 0x000000008f007221 */ /* 0x000fe80000010000 */
[C---:B------:R-:W-:Y:S01]  /*c260*/  HMMA.16816.F32.BF16 R56, R136.reuse, R14, R56 ;  /* 0x0000000e8838723c */ /* 0x040fe20000041838 */
[----:B------:R-:W3:Y:S03]  /*c270*/  LDSM.16.MT88.4 R12, [R3+0x5800] ;  /* 0x00580000030c783b */ /* 0x000ee60000004200 */
[----:B------:R-:W-:Y:S01]  /*c280*/  FADD.FTZ R0, R142, R0 ;  /* 0x000000008e007221 */ /* 0x000fe20000010000 */
[----:B--2---:R-:W-:Y:S03]  /*c290*/  IADD3 R2, R172, -0x2, RZ ;  /* 0xfffffffeac027810 */ /* 0x004fe60007ffe0ff */
        /* <DEDUP_REMOVED lines=19> */
[C---:B------:R-:W-:Y:S01]  /*c3d0*/  IMAD.SHL.U32 R18, R201.reuse, 0x2, RZ ;  /* 0x00000002c9127824 */ /* 0x040fe200078e00ff */
[----:B------:R-:W-:Y:S01]  /*c3e0*/  IADD3 R2, R2, -0x80, R207 ;  /* 0xffffff8002027810 */ /* 0x000fe20007ffe0cf */
[----:B------:R-:W-:Y:S01]  /*c3f0*/  IMAD.SHL.U32 R17, R200, 0x2, RZ ;  /* 0x00000002c8117824 */ /* 0x000fe200078e00ff */
        /* <DEDUP_REMOVED lines=30> */
.L_x_2813:
        /* <DEDUP_REMOVED lines=21> */
.L_x_2814:
[----:B--23--:R-:W-:Y:S02]  /*c730*/  IADD3 R3, -R5, 0x10, RZ ;  /* 0x0000001005037810 */ /* 0x00cfe40007ffe1ff */
[----:B------:R-:W-:Y:S02]  /*c740*/  IADD3 R6, -R10, 0x10, RZ ;  /* 0x000000100a067810 */ /* 0x000fe40007ffe1ff */
[----:B------:R-:W-:Y:S02]  /*c750*/  LOP3.LUT R3, R3, 0xf, RZ, 0xc0, !PT ;  /* 0x0000000f03037812 */ /* 0x000fe400078ec0ff */
[----:B------:R-:W-:Y:S02]  /*c760*/  IADD3 R9, -R7, 0x10, RZ ;  /* 0x0000001007097810 */ /* 0x000fe40007ffe1ff */
[----:B------:R-:W-:Y:S02]  /*c770*/  IADD3 R8, P5, P4, R3, R2, R16 ;  /* 0x0000000203087210 */ /* 0x000fe40007cbe010 */
[----:B------:R-:W-:Y:S02]  /*c780*/  ISETP.NE.U32.AND P6, PT, R5, RZ, PT ;  /* 0x000000ff0500720c */ /* 0x000fe40003fc5070 */
[----:B------:R-:W-:Y:S02]  /*c790*/  LOP3.LUT R6, R6, 0xf, RZ, 0xc0, !PT ;  /* 0x0000000f06067812 */ /* 0x000fe400078ec0ff */
[----:B------:R-:W-:Y:S02]  /*c7a0*/  LOP3.LUT R3, R9, 0xf, RZ, 0xc0, !PT ;  /* 0x0000000f09037812 */ /* 0x000fe400078ec0ff */
[----:B------:R-:W-:Y:S02]  /*c7b0*/  IADD3.X R9, RZ, R4, R13, P5, P4 ;  /* 0x00000004ff097210 */ /* 0x000fe40002fe840d */
[----:B------:R-:W-:Y:S02]  /*c7c0*/  ISETP.NE.U32.AND P5, PT, R10, RZ, PT ;  /* 0x000000ff0a00720c */ /* 0x000fe40003fa5070 */
[----:B------:R-:W-:Y:S02]  /*c7d0*/  IADD3 R6, P1, P0, R6, R2, R17 ;  /* 0x0000000206067210 */ /* 0x000fe4000783e011 */
[----:B------:R-:W-:Y:S01]  /*c7e0*/  ISETP.NE.U32.AND P4, PT, R7, RZ, PT ;  /* 0x000000ff0700720c */ /* 0x000fe20003f85070 */
[----:B------:R-:W-:Y:S01]  /*c7f0*/  @!PT LDS RZ, [RZ] ;  /* 0x00000000fffff984 */ /* 0x000fe20000000800 */
[----:B------:R-:W-:Y:S01]  /*c800*/  @!PT LDS RZ, [RZ] ;  /* 0x00000000fffff984 */ /* 0x000fe20000000800 */
[----:B------:R-:W-:Y:S01]  /*c810*/  @!PT LDS RZ, [RZ] ;  /* 0x00000000fffff984 */ /* 0x000fe20000000800 */
[----:B------:R1:W-:Y:S01]  /*c820*/  LDGSTS.E.BYPASS.LTC128B.128.ZFILL [R0+0x1000], [R8.64], P6 ;  /* 0x0100000008007fae */ /* 0x0003e2000b141d48 */
[----:B------:R-:W-:Y:S02]  /*c830*/  IADD3.X R7, RZ, R4, R14, P1, P0 ;  /* 0x00000004ff077210 */ /* 0x000fe40000fe040e */
[----:B------:R-:W-:Y:S04]  /*c840*/  IADD3 R2, P1, P0, R3, R2, R18 ;  /* 0x0000000203027210 */ /* 0x000fe8000783e012 */
[----:B------:R-:W-:Y:S01]  /*c850*/  IADD3.X R3, RZ, R4, R15, P1, P0 ;  /* 0x00000004ff037210 */ /* 0x000fe20000fe040f */
[----:B------:R1:W-:Y:S04]  /*c860*/  LDGSTS.E.BYPASS.LTC128B.128.ZFILL [R0+0x3000], [R6.64], P5 ;  /* 0x0300000006007fae */ /* 0x0003e8000a941d48 */
[----:B------:R1:W-:Y:S04]  /*c870*/  LDGSTS.E.BYPASS.LTC128B.128.ZFILL [R0+0x5000], [R2.64], P4 ;  /* 0x0500000002007fae */ /* 0x0003e8000a141d48 */
.L_x_2723:
[----:B------:R-:W-:Y:S05]  /*c880*/  BSYNC B0 ;  /* 0x0000000000007941 */ /* 0x000fea0003800000 */
.L_x_2722:
        /* <DEDUP_REMOVED lines=10> */
.L_x_2716:
[----:B------:R-:W-:Y:S05]  /*c930*/  BRA.DIV ~URZ, `(.L_x_2727) ;  /* 0x000069827f007947 */ /* 0x000fea000b800000 */
[----:B------:R1:W2:Y:S02]  /*c940*/  SHFL.BFLY PT, R0, R203, 0x2, 0x1f ;  /* 0x0c401f00cb007f89 */ /* 0x0002a400000e0000 */
.L_x_2815:
[----:B--2---:R-:W-:Y:S01]  /*c950*/  FADD.FTZ R0, R0, R203 ;  /* 0x000000cb00007221 */ /* 0x004fe20000010000 */
[----:B------:R-:W-:Y:S05]  /*c960*/  BRA.DIV ~URZ, `(.L_x_2728) ;  /* 0x000069b27f007947 */ /* 0x000fea000b800000 */
[----:B------:R-:W2:Y:S04]  /*c970*/  SHFL.BFLY PT, R2, R202, 0x2, 0x1f ;  /* 0x0c401f00ca027f89 */ /* 0x000ea800000e0000 */
[----:B------:R-:W3:Y:S01]  /*c980*/  SHFL.BFLY PT, R5, R0, 0x1, 0x1f ;  /* 0x0c201f0000057f89 */ /* 0x000ee200000e0000 */
[----:B--2---:R-:W-:-:S02]  /*c990*/  FADD.FTZ R4, R2, R202 ;  /* 0x000000ca02047221 */ /* 0x004fc40000010000 */
[----:B---3--:R-:W-:-:S03]  /*c9a0*/  FADD.FTZ R0, R0, R5 ;  /* 0x0000000500007221 */ /* 0x008fc60000010000 */
[----:B------:R2:W3:Y:S04]  /*c9b0*/  SHFL.BFLY PT, R3, R4, 0x1, 0x1f ;  /* 0x0c201f0004037f89 */ /* 0x0004e800000e0000 */
.L_x_2816:
        /* <DEDUP_REMOVED lines=74> */
[C---:B------:R-:W-:Y:S02]  /*ce60*/  FMUL.FTZ R123, R0.reuse, R127 ;  /* 0x0000007f007b7220 */ /* 0x040fe40000410000 */
[C---:B------:R-:W-:Y:S02]  /*ce70*/  FMUL.FTZ R110, R0.reuse, R130 ;  /* 0x00000082006e7220 */ /* 0x040fe40000410000 */
[----:B------:R-:W-:Y:S02]  /*ce80*/  FMUL.FTZ R111, R0, R131 ;  /* 0x00000083006f7220 */ /* 0x000fe40000410000 */
[----:B-----5:R-:W-:Y:S02]  /*ce90*/  @P0 FMUL.FTZ R2, R2, 0.69314718246459960938 ;  /* 0x3f31721802020820 */ /* 0x020fe40000410000 */
        /* <DEDUP_REMOVED lines=39> */
.L_x_2681:
        /* <DEDUP_REMOVED lines=17> */
.L_x_2730:
[----:B------:R-:W-:Y:S05]  /*d220*/  BSYNC B0 ;  /* 0x0000000000007941 */ /* 0x000fea0003800000 */
.L_x_2729:
        /* <DEDUP_REMOVED lines=8> */
[----:B------:R-:W4:Y:S01]  /*d2b0*/  LDL R6, [R1] ;  /* 0x0000000001067983 */ /* 0x000f220000100800 */
        /* <DEDUP_REMOVED lines=27> */
[----:B--2---:R1:W-:Y:S04]  /*d470*/  STS [R8], R3 ;  /* 0x0000000308007388 */ /* 0x0043e80000000800 */
[----:B------:R2:W-:Y:S04]  /*d480*/  STS [R8+0x400], R0 ;  /* 0x0004000008007388 */ /* 0x0005e80000000800 */
[----:B---3--:R3:W-:Y:S01]  /*d490*/  STS [R5], R2 ;  /* 0x0000000205007388 */ /* 0x0087e20000000800 */
[----:B-1----:R-:W-:-:S02]  /*d4a0*/  F2FP.BF16.PACK_AB R3, R123, R122 ;  /* 0x0000007a7b03723e */ /* 0x002fc400000010ff */
[----:B--2---:R-:W-:-:S03]  /*d4b0*/  F2FP.BF16.PACK_AB R0, R113, R112 ;  /* 0x000000707100723e */ /* 0x004fc600000010ff */
[----:B------:R1:W-:Y:S01]  /*d4c0*/  STS [R5+0x400], R3 ;  /* 0x0004000305007388 */ /* 0x0003e20000000800 */
[----:B---3--:R-:W-:-:S03]  /*d4d0*/  F2FP.BF16.PACK_AB R2, R111, R110 ;  /* 0x0000006e6f02723e */ /* 0x008fc600000010ff */
        /* <DEDUP_REMOVED lines=67> */
[----:B------:R2:W-:Y:S01]  /*d910*/  STS [R7+0x8400], R2 ;  /* 0x0084000207007388 */ /* 0x0005e20000000800 */
[----:B-1----:R-:W-:-:S05]  /*d920*/  F2FP.BF16.PACK_AB R0, R25, R24 ;  /* 0x000000181900723e */ /* 0x002fca00000010ff */
[----:B------:R-:W-:Y:S04]  /*d930*/  STS [R6+0x8000], R0 ;  /* 0x0080000006007388 */ /* 0x000fe80000000800 */
[----:B------:R1:W-:Y:S04]  /*d940*/  STS [R6+0x8400], R3 ;  /* 0x0084000306007388 */ /* 0x0003e80000000800 */
[----:B------:R-:W-:Y:S01]  /*d950*/  BAR.SYNC.DEFER_BLOCKING 0x1, 0x100 ;  /* 0x0044000000007b1d */ /* 0x000fe20000010000 */
[----:B--2---:R-:W-:Y:S01]  /*d960*/  IADD3 R2, P1, R232, c[0x0][0x500], RZ ;  /* 0x00014000e8027a10 */ /* 0x004fe20007f3e0ff */
[----:B-1----:R-:W-:-:S03]  /*d970*/  IMAD.MOV.U32 R6, RZ, RZ, RZ ;  /* 0x000000ffff067224 */ /* 0x002fc600078e00ff */
[----:B------:R-:W-:Y:S02]  /*d980*/  IADD3.X R3, R233, c[0x0][0x504], RZ, P1, !PT ;  /* 0x00014100e9037a10 */ /* 0x000fe40000ffe4ff */
        /* <DEDUP_REMOVED lines=9> */
.L_x_2733:
[----:B--2---:R-:W2:Y:S01]  /*da20*/  LDL R2, [R1+0x14] ;  /* 0x0000140001027983 */ /* 0x004ea20000100800 */
[----:B------:R-:W-:Y:S01]  /*da30*/  IMAD.MOV.U32 R9, RZ, RZ, 0x368 ;  /* 0x00000368ff097424 */ /* 0x000fe200078e00ff */
[----:B------:R-:W-:Y:S01]  /*da40*/  ISETP.GT.AND P3, PT, R4, 0x1, PT ;  /* 0x000000010400780c */ /* 0x000fe20003f64270 */
[----:B------:R-:W-:Y:S01]  /*da50*/  IMAD.MOV.U32 R0, RZ, RZ, c[0x0][0x4e8] ;  /* 0x00013a00ff007624 */ /* 0x000fe200078e00ff */
[----:B------:R-:W3:Y:S01]  /*da60*/  LDL R29, [R1+0x18] ;  /* 0x00001800011d7983 */ /* 0x000ee20000100800 */
[----:B------:R-:W-:-:S02]  /*da70*/  ISETP.NE.U32.AND P0, PT, RZ, c[0x0][0x500], PT ;  /* 0x00014000ff007a0c */ /* 0x000fc40003f05070 */
[----:B------:R-:W-:Y:S02]  /*da80*/  SEL R9, R9, 0x328, P3 ;  /* 0x0000032809097807 */ /* 0x000fe40001800000 */
[----:B------:R-:W-:Y:S02]  /*da90*/  ISETP.NE.AND P2, PT, R0, 0x1, PT ;  /* 0x000000010000780c */ /* 0x000fe40003f45270 */
[----:B------:R-:W1:Y:S01]  /*daa0*/  LDC.64 R4, c[0x0][R9+0x170] ;  /* 0x00005c0009047b82 */ /* 0x000e620000000a00 */
[----:B------:R-:W-:-:S04]  /*dab0*/  ISETP.NE.AND.EX P0, PT, RZ, c[0x0][0x504], PT, P0 ;  /* 0x00014100ff007a0c */ /* 0x000fc80003f05300 */
[----:B------:R-:W-:-:S03]  /*dac0*/  SEL R7, R230, RZ, !P0 ;  /* 0x000000ffe6077207 */ /* 0x000fc60004000000 */
[----:B------:R-:W4:Y:S08]  /*dad0*/  LDC.64 R14, c[0x0][R9+0x168] ;  /* 0x00005a00090e7b82 */ /* 0x000f300000000a00 */
[----:B------:R4:W2:Y:S08]  /*dae0*/  LDC.64 R18, c[0x0][R9+0x178] ;  /* 0x00005e0009127b82 */ /* 0x0008b00000000a00 */
[----:B------:R4:W2:Y:S01]  /*daf0*/  LDC.64 R20, c[0x0][R9+0x160] ;  /* 0x0000580009147b82 */ /* 0x0008a20000000a00 */
[----:B------:R-:W-:Y:S01]  /*db00*/  LOP3.LUT R11, R226, 0xffff, RZ, 0xc0, !PT ;  /* 0x0000ffffe20b7812 */ /* 0x000fe200078ec0ff */
[----:B------:R-:W4:Y:S01]  /*db10*/  S2R R30, SR_TID.X ;  /* 0x00000000001e7919 */ /* 0x000f220000002100 */
[----:B-1----:R-:W-:-:S03]  /*db20*/  IMAD R0, R5, R7, RZ ;  /* 0x0000000705007224 */ /* 0x002fc600078e02ff */
[----:B----4-:R-:W-:Y:S01]  /*db30*/  IMAD R9, R15, R11, RZ ;  /* 0x0000000b0f097224 */ /* 0x010fe200078e02ff */
[----:B------:R-:W-:-:S04]  /*db40*/  SHF.R.S32.HI R23, RZ, 0x1f, R30 ;  /* 0x0000001fff177819 */ /* 0x000fc8000001141e */
[----:B------:R-:W-:-:S04]  /*db50*/  LEA.HI R23, R23, R30, RZ, 0x5 ;  /* 0x0000001e17177211 */ /* 0x000fc800078f28ff */
[----:B------:R-:W-:-:S05]  /*db60*/  LOP3.LUT R23, R23, 0xffffffe0, RZ, 0xc0, !PT ;  /* 0xffffffe017177812 */ /* 0x000fca00078ec0ff */
[----:B------:R-:W-:Y:S02]  /*db70*/  IMAD.IADD R23, R30, 0x1, -R23 ;  /* 0x000000011e177824 */ /* 0x000fe400078e0a17 */
[----:B--2---:R-:W-:Y:S01]  /*db80*/  IMAD.IADD R13, R2, 0x1, R225 ;  /* 0x00000001020d7824 */ /* 0x004fe200078e02e1 */
[----:B------:R-:W-:-:S03]  /*db90*/  SEL R2, R237, RZ, !P0 ;  /* 0x000000ffed027207 */ /* 0x000fc60004000000 */
[----:B------:R-:W-:-:S04]  /*dba0*/  @P2 IMAD.HI.U32 R8, R13, c[0x0][0x4ec], RZ ;  /* 0x00013b000d082a27 */ /* 0x000fc800078e00ff */
[C---:B------:R-:W-:Y:S02]  /*dbb0*/  IMAD R10, R4.reuse, R2, R0 ;  /* 0x00000002040a7224 */ /* 0x040fe400078e0200 */
[----:B------:R-:W-:-:S04]  /*dbc0*/  IMAD.WIDE.U32 R2, R4, R7, RZ ;  /* 0x0000000704027225 */ /* 0x000fc800078e00ff */
[----:B------:R-:W-:-:S04]  /*dbd0*/  IMAD.WIDE.U32 R4, R14, R11, RZ ;  /* 0x0000000b0e047225 */ /* 0x000fc800078e00ff */
[----:B------:R-:W-:Y:S01]  /*dbe0*/  IMAD.MOV.U32 R0, RZ, RZ, R13 ;  /* 0x000000ffff007224 */ /* 0x000fe200078e000d */
[----:B------:R-:W-:Y:S02]  /*dbf0*/  @P2 SHF.R.U32.HI R0, RZ, c[0x0][0x4f0], R8 ;  /* 0x00013c00ff002a19 */ /* 0x000fe40000011608 */
[----:B------:R-:W-:Y:S01]  /*dc00*/  SEL R8, R236, RZ, P3 ;  /* 0x000000ffec087207 */ /* 0x000fe20001800000 */
[----:B------:R-:W-:Y:S01]  /*dc10*/  IMAD.IADD R12, R3, 0x1, R10 ;  /* 0x00000001030c7824 */ /* 0x000fe200078e020a */
[--C-:B-----5:R-:W-:Y:S01]  /*dc20*/  IADD3 R14, P1, P0, R2, R4, R6.reuse ;  /* 0x00000004020e7210 */ /* 0x120fe2000783e006 */
[----:B------:R-:W-:Y:S01]  /*dc30*/  IMAD.IADD R2, R5, 0x1, R9 ;  /* 0x0000000105027824 */ /* 0x000fe200078e0209 */
[----:B------:R-:W-:Y:S01]  /*dc40*/  SHF.R.S32.HI R9, RZ, 0x1f, R6 ;  /* 0x0000001fff097819 */ /* 0x000fe20000011406 */
[----:B------:R-:W-:Y:S02]  /*dc50*/  IMAD R10, R19, R8, RZ ;  /* 0x00000008130a7224 */ /* 0x000fe400078e02ff */
[----:B------:R-:W-:-:S02]  /*dc60*/  IMAD.MOV R3, RZ, RZ, -R0 ;  /* 0x000000ffff037224 */ /* 0x000fc400078e0a00 */
        /* <DEDUP_REMOVED lines=15> */
[----:B------:R-:W-:Y:S02]  /*dd60*/  LEA R0, P0, R2, R4, 0x2 ;  /* 0x0000000402007211 */ /* 0x000fe400078010ff */
[----:B------:R-:W-:-:S04]  /*dd70*/  SEL R5, R5, c[0x0][0x454], P3 ;  /* 0x0001150005057a07 */ /* 0x000fc80001800000 */
[----:B------:R-:W-:Y:S01]  /*dd80*/  LEA.HI.X R3, R2, R5, R3, 0x2, P0 ;  /* 0x0000000502037211 */ /* 0x000fe200000f1403 */
[----:B------:R-:W-:Y:S04]  /*dd90*/  SHFL.IDX PT, R4, R0, RZ, 0x1c1f ;  /* 0x001c1fff00047589 */ /* 0x000fe800000e0000 */
[----:B------:R-:W1:Y:S04]  /*dda0*/  SHFL.IDX PT, R5, R3, RZ, 0x1c1f ;  /* 0x001c1fff03057589 */ /* 0x000e6800000e0000 */
[----:B------:R3:W-:Y:S04]  /*ddb0*/  SHFL.IDX PT, R2, R0, 0x1, 0x1c1f ;  /* 0x003c1f0000027f89 */ /* 0x0007e800000e0000 */
[----:B------:R-:W2:Y:S01]  /*ddc0*/  SHFL.IDX PT, R3, R3, 0x1, 0x1c1f ;  /* 0x003c1f0003037f89 */ /* 0x000ea200000e0000 */
[----:B------:R-:W-:Y:S01]  /*ddd0*/  IMAD R12, R16, c[0x0][0x4e8], RZ ;  /* 0x00013a00100c7a24 */ /* 0x000fe200078e02ff */
[----:B------:R-:W-:Y:S01]  /*dde0*/  LOP3.LUT P0, RZ, R23, 0x3, RZ, 0xc0, !PT ;  /* 0x0000000317ff7812 */ /* 0x000fe2000780c0ff */
        /* <DEDUP_REMOVED lines=9> */
[----:B------:R-:W-:Y:S01]  /*de80*/  IMAD R0, R9, c[0x0][0x3a0], RZ ;  /* 0x0000e80009007a24 */ /* 0x000fe200078e02ff */
[----:B-1----:R-:W-:Y:S01]  /*de90*/  IADD3 R4, R207, R225, RZ ;  /* 0x000000e1cf047210 */ /* 0x002fe20007ffe0ff */
[C---:B------:R-:W-:Y:S01]  /*dea0*/  IMAD.WIDE.U32 R2, R6.reuse, c[0x0][0x3a0], RZ ;  /* 0x0000e80006027a25 */ /* 0x040fe200078e00ff */
[----:B------:R-:W-:Y:S01]  /*deb0*/  SHF.R.S32.HI R5, RZ, 0x1f, R7 ;  /* 0x0000001fff057819 */ /* 0x000fe20000011407 */
[----:B------:R1:W2:Y:S02]  /*dec0*/  LDS.128 R24, [R209+0x80] ;  /* 0x00008000d1187984 */ /* 0x0002a40000000c00 */
[----:B------:R-:W-:Y:S01]  /*ded0*/  IMAD R6, R6, c[0x0][0x3a4], R0 ;  /* 0x0000e90006067a24 */ /* 0x000fe200078e0200 */
[----:B------:R-:W-:Y:S01]  /*dee0*/  MOV R0, R4 ;  /* 0x0000000400007202 */ /* 0x000fe20000000f00 */
[----:B------:R1:W3:Y:S01]  /*def0*/  LDS.128 R40, [R209+0x1080] ;  /* 0x00108000d1287984 */ /* 0x0002e20000000c00 */
[----:B------:R-:W-:-:S02]  /*df00*/  IMAD R5, R5, c[0x0][0x3f0], RZ ;  /* 0x0000fc0005057a24 */ /* 0x000fc400078e02ff */
[----:B------:R-:W-:Y:S01]  /*df10*/  IADD3 R3, R3, R6, RZ ;  /* 0x0000000603037210 */ /* 0x000fe20007ffe0ff */
[----:B------:R-:W-:Y:S01]  /*df20*/  @P2 IMAD.HI.U32 R6, R4, c[0x0][0x4ec], RZ ;  /* 0x00013b0004062a27 */ /* 0x000fe200078e00ff */
[----:B------:R1:W4:Y:S03]  /*df30*/  LDS.128 R52, [R209+0x2080] ;  /* 0x00208000d1347984 */ /* 0x0003260000000c00 */
        /* <DEDUP_REMOVED lines=31> */
.L_x_2817:
[----:B------:R-:W-:Y:S05]  /*e130*/  BRA.DIV ~URZ, `(.L_x_2736) ;  /* 0x000053527f007947 */ /* 0x000fea000b800000 */
[----:B------:R4:W2:Y:S02]  /*e140*/  SHFL.IDX PT, R0, R11, RZ, 0x181f ;  /* 0x00181fff0b007589 */ /* 0x0008a400000e0000 */
.L_x_2818:
        /* <DEDUP_REMOVED lines=19> */
.L_x_2738:
[----:B------:R-:W-:Y:S05]  /*e280*/  BSYNC B0 ;  /* 0x0000000000007941 */ /* 0x000fea0003800000 */
.L_x_2737:
[----:B------:R-:W-:Y:S05]  /*e290*/  BRA.DIV ~URZ, `(.L_x_2739) ;  /* 0x000052627f007947 */ /* 0x000fea000b800000 */
[----:B---3--:R3:W4:Y:S04]  /*e2a0*/  SHFL.IDX PT, R8, R9, 0x1, 0x181f ;  /* 0x00381f0009087f89 */ /* 0x00872800000e0000 */
[----:B--2---:R3:W2:Y:S02]  /*e2b0*/  SHFL.IDX PT, R0, R11, 0x1, 0x181f ;  /* 0x00381f000b007f89 */ /* 0x0046a400000e0000 */
.L_x_2819:
        /* <DEDUP_REMOVED lines=19> */
.L_x_2741:
[----:B------:R-:W-:Y:S05]  /*e3f0*/  BSYNC B0 ;  /* 0x0000000000007941 */ /* 0x000fea0003800000 */
.L_x_2740:
[----:B------:R-:W-:Y:S05]  /*e400*/  BRA.DIV ~URZ, `(.L_x_2742) ;  /* 0x000051c27f007947 */ /* 0x000fea000b800000 */
[----:B----4-:R4:W3:Y:S02]  /*e410*/  SHFL.IDX PT, R8, R9, 0x2, 0x181f ;  /* 0x00581f0009087f89 */ /* 0x0108e400000e0000 */
.L_x_2820:
[----:B------:R-:W-:Y:S05]  /*e420*/  BRA.DIV ~URZ, `(.L_x_2743) ;  /* 0x000052127f007947 */ /* 0x000fea000b800000 */
[----:B--2---:R2:W4:Y:S02]  /*e430*/  SHFL.IDX PT, R0, R11, 0x2, 0x181f ;  /* 0x00581f000b007f89 */ /* 0x00452400000e0000 */
.L_x_2821:
        /* <DEDUP_REMOVED lines=19> */
.L_x_2745:
[----:B------:R-:W-:Y:S05]  /*e570*/  BSYNC B0 ;  /* 0x0000000000007941 */ /* 0x000fea0003800000 */
.L_x_2744:
[----:B------:R-:W-:Y:S05]  /*e580*/  BRA.DIV ~URZ, `(.L_x_2746) ;  /* 0x000051227f007947 */ /* 0x000fea000b800000 */
[----:B---3--:R3:W2:Y:S04]  /*e590*/  SHFL.IDX PT, R6, R9, 0x3, 0x181f ;  /* 0x00781f0009067f89 */ /* 0x0086a800000e0000 */
[----:B----4-:R3:W4:Y:S02]  /*e5a0*/  SHFL.IDX PT, R0, R11, 0x3, 0x181f ;  /* 0x00781f000b007f89 */ /* 0x01072400000e0000 */
.L_x_2822:
        /* <DEDUP_REMOVED lines=20> */
.L_x_2734:
        /* <DEDUP_REMOVED lines=32> */
.L_x_2823:
[----:B------:R-:W-:Y:S05]  /*e8f0*/  BRA.DIV ~URZ, `(.L_x_2749) ;  /* 0x00004ef27f007947 */ /* 0x000fea000b800000 */
[----:B------:R3:W4:Y:S02]  /*e900*/  SHFL.IDX PT, R0, R12, RZ, 0x1c1f ;  /* 0x001c1fff0c007589 */ /* 0x00072400000e0000 */
.L_x_2824:
[----:B------:R-:W-:Y:S01]  /*e910*/  BSSY B0, `(.L_x_2750) ;  /* 0x0000092000007945 */ /* 0x000fe20003800000 */
[----:B------:R-:W-:Y:S05]  /*e920*/  @P1 BRA `(.L_x_2751) ;  /* 0x0000090000001947 */ /* 0x000fea0003800000 */
[C---:B------:R-:W-:Y:S02]  /*e930*/  IADD3 R9, R228.reuse, 0x8, RZ ;  /* 0x00000008e4097810 */ /* 0x040fe40007ffe0ff */
[C---:B------:R-:W-:Y:S02]  /*e940*/  ISETP.GE.AND P4, PT, R228.reuse, c[0x0][0x3c8], PT ;  /* 0x0000f200e4007a0c */ /* 0x040fe40003f86270 */
[----:B------:R-:W-:Y:S02]  /*e950*/  ISETP.GE.AND P2, PT, R9, c[0x0][0x3c8], PT ;  /* 0x0000f20009007a0c */ /* 0x000fe40003f46270 */
[C---:B------:R-:W-:Y:S02]  /*e960*/  IADD3 R11, R228.reuse, 0x10, RZ ;  /* 0x00000010e40b7810 */ /* 0x040fe40007ffe0ff */
[----:B------:R-:W-:-:S02]  /*e970*/  IADD3 R8, R228, 0x18, RZ ;  /* 0x00000018e4087810 */ /* 0x000fc40007ffe0ff */
[----:B------:R-:W-:Y:S02]  /*e980*/  ISETP.GE.AND P5, PT, R11, c[0x0][0x3c8], PT ;  /* 0x0000f2000b007a0c */ /* 0x000fe40003fa6270 */
[----:B------:R-:W-:Y:S02]  /*e990*/  IADD3 R10, R228, 0x8, RZ ;  /* 0x00000008e40a7810 */ /* 0x000fe40007ffe0ff */
[----:B------:R-:W-:Y:S01]  /*e9a0*/  ISETP.GE.AND P1, PT, R8, c[0x0][0x3c8], PT ;  /* 0x0000f20008007a0c */ /* 0x000fe20003f26270 */
[----:B----4-:R-:W-:Y:S01]  /*e9b0*/  @!P4 IMAD.MOV.U32 R6, RZ, RZ, R0 ;  /* 0x000000ffff06c224 */ /* 0x010fe200078e0000 */
[----:B------:R-:W-:Y:S01]  /*e9c0*/  SHF.R.S32.HI R10, RZ, 0x1f, R10 ;  /* 0x0000001fff0a7819 */ /* 0x000fe2000001140a */
[----:B--2---:R-:W-:Y:S01]  /*e9d0*/  @!P4 IMAD.MOV.U32 R7, RZ, RZ, R4 ;  /* 0x000000ffff07c224 */ /* 0x004fe200078e0004 */
[C---:B------:R-:W-:Y:S02]  /*e9e0*/  @!P2 LEA R2, P3, R9.reuse, R0, 0x2 ;  /* 0x000000000902a211 */ /* 0x040fe400078610ff */
        /* <DEDUP_REMOVED lines=9> */
[----:B------:R-:W-:Y:S02]  /*ea80*/  SHF.R.S32.HI R14, RZ, 0x1f, R14 ;  /* 0x0000001fff0e7819 */ /* 0x000fe4000001140e */
[----:B------:R-:W-:-:S02]  /*ea90*/  ISETP.GE.AND P2, PT, R9, c[0x0][0x3c8], PT ;  /* 0x0000f20009007a0c */ /* 0x000fc40003f46270 */
[----:B------:R-:W-:Y:S02]  /*eaa0*/  SHF.R.S32.HI R10, RZ, 0x1f, R10 ;  /* 0x0000001fff0a7819 */ /* 0x000fe4000001140a */
[----:B------:R-:W-:-:S04]  /*eab0*/  IADD3 R15, R228, 0x40, RZ ;  /* 0x00000040e40f7810 */ /* 0x000fc80007ffe0ff */
[----:B------:R-:W-:Y:S02]  /*eac0*/  SHF.R.S32.HI R15, RZ, 0x1f, R15 ;  /* 0x0000001fff0f7819 */ /* 0x000fe4000001140f */
[CC--:B--2---:R-:W-:Y:S02]  /*ead0*/  @!P5 LEA R6, P4, R11.reuse, R0.reuse, 0x2 ;  /* 0x000000000b06d211 */ /* 0x0c4fe400078810ff */
[----:B----4-:R-:W-:Y:S02]  /*eae0*/  @!P1 LEA R2, P3, R8, R0, 0x2 ;  /* 0x0000000008029211 */ /* 0x010fe400078610ff */
[-C--:B------:R-:W-:Y:S02]  /*eaf0*/  @!P5 LEA.HI.X R7, R11, R4.reuse, R14, 0x2, P4 ;  /* 0x000000040b07d211 */ /* 0x080fe400020f140e */
[----:B------:R-:W-:Y:S02]  /*eb00*/  IADD3 R11, R228, 0x30, RZ ;  /* 0x00000030e40b7810 */ /* 0x000fe40007ffe0ff */
[----:B------:R-:W-:Y:S01]  /*eb10*/  @!P1 LEA.HI.X R3, R8, R4, R10, 0x2, P3 ;  /* 0x0000000408039211 */ /* 0x000fe200018f140a */
[----:B------:R2:W-:Y:S01]  /*eb20*/  @!P5 ST.E.64 [R6.64], R34 ;  /* 0x000000220600d985 */ /* 0x0005e2000c101b08 */
[----:B------:R-:W-:-:S02]  /*eb30*/  IADD3 R14, R228, 0x20, RZ ;  /* 0x00000020e40e7810 */ /* 0x000fc40007ffe0ff */
[C---:B------:R-:W-:Y:S01]  /*eb40*/  IADD3 R8, R228.reuse, 0x38, RZ ;  /* 0x00000038e4087810 */ /* 0x040fe20007ffe0ff */
[----:B------:R4:W-:Y:S01]  /*eb50*/  @!P1 ST.E.64 [R2.64], R102 ;  /* 0x0000006602009985 */ /* 0x0009e2000c101b08 */
[----:B------:R-:W-:Y:S02]  /*eb60*/  ISETP.GE.AND P5, PT, R11, c[0x0][0x3c8], PT ;  /* 0x0000f2000b007a0c */ /* 0x000fe40003fa6270 */
[----:B------:R-:W-:Y:S02]  /*eb70*/  IADD3 R10, R228, 0x28, RZ ;  /* 0x00000028e40a7810 */ /* 0x000fe40007ffe0ff */
[----:B------:R-:W-:Y:S02]  /*eb80*/  SHF.R.S32.HI R14, RZ, 0x1f, R14 ;  /* 0x0000001fff0e7819 */ /* 0x000fe4000001140e */
[----:B------:R-:W-:Y:S02]  /*eb90*/  ISETP.GE.AND P1, PT, R8, c[0x0][0x3c8], PT ;  /* 0x0000f20008007a0c */ /* 0x000fe40003f26270 */
[----:B------:R-:W-:-:S02]  /*eba0*/  SHF.R.S32.HI R10, RZ, 0x1f, R10 ;  /* 0x0000001fff0a7819 */ /* 0x000fc4000001140a */
[-C--:B--2---:R-:W-:Y:S02]  /*ebb0*/  @!P6 LEA R6, P4, R13, R0.reuse, 0x2 ;  /* 0x000000000d06e211 */ /* 0x084fe400078810ff */
[----:B----4-:R-:W-:Y:S02]  /*ebc0*/  @!P2 LEA R2, P3, R9, R0, 0x2 ;  /* 0x000000000902a211 */ /* 0x010fe400078610ff */
[-C--:B------:R-:W-:Y:S02]  /*ebd0*/  @!P6 LEA.HI.X R7, R13, R4.reuse, R14, 0x2, P4 ;  /* 0x000000040d07e211 */ /* 0x080fe400020f140e */
[C---:B------:R-:W-:Y:S02]  /*ebe0*/  IADD3 R14, R228.reuse, 0x40, RZ ;  /* 0x00000040e40e7810 */ /* 0x040fe40007ffe0ff */
[----:B------:R-:W-:Y:S01]  /*ebf0*/  @!P2 LEA.HI.X R3, R9, R4, R10, 0x2, P3 ;  /* 0x000000040903a211 */ /* 0x000fe200018f140a */
[----:B------:R2:W-:Y:S01]  /*ec00*/  @!P6 ST.E.64 [R6.64], R104 ;  /* 0x000000680600e985 */ /* 0x0005e2000c101b08 */
[----:B------:R-:W-:-:S02]  /*ec10*/  IADD3 R13, R228, 0x30, RZ ;  /* 0x00000030e40d7810 */ /* 0x000fc40007ffe0ff */
[----:B------:R-:W-:Y:S01]  /*ec20*/  IADD3 R10, R228, 0x48, RZ ;  /* 0x00000048e40a7810 */ /* 0x000fe20007ffe0ff */
[----:B------:R4:W-:Y:S01]  /*ec30*/  @!P2 ST.E.64 [R2.64], R108 ;  /* 0x0000006c0200a985 */ /* 0x0009e2000c101b08 */
[----:B------:R-:W-:Y:S02]  /*ec40*/  ISETP.GE.AND P6, PT, R14, c[0x0][0x3c8], PT ;  /* 0x0000f2000e007a0c */ /* 0x000fe40003fc6270 */
[----:B------:R-:W-:Y:S02]  /*ec50*/  IADD3 R9, R228, 0x38, RZ ;  /* 0x00000038e4097810 */ /* 0x000fe40007ffe0ff */
[----:B------:R-:W-:Y:S02]  /*ec60*/  SHF.R.S32.HI R13, RZ, 0x1f, R13 ;  /* 0x0000001fff0d7819 */ /* 0x000fe4000001140d */
[----:B------:R-:W-:Y:S02]  /*ec70*/  ISETP.GE.AND P2, PT, R10, c[0x0][0x3c8], PT ;  /* 0x0000f2000a007a0c */ /* 0x000fe40003f46270 */
[----:B------:R-:W-:-:S02]  /*ec80*/  SHF.R.S32.HI R9, RZ, 0x1f, R9 ;  /* 0x0000001fff097819 */ /* 0x000fc40000011409 */
[CC--:B--2---:R-:W-:Y:S02]  /*ec90*/  @!P5 LEA R6, P4, R11.reuse, R0.reuse, 0x2 ;  /* 0x000000000b06d211 */ /* 0x0c4fe400078810ff */
[----:B----4-:R-:W-:Y:S02]  /*eca0*/  @!P1 LEA R2, P3, R8, R0, 0x2 ;  /* 0x0000000008029211 */ /* 0x010fe400078610ff */
[-C--:B------:R-:W-:Y:S02]  /*ecb0*/  @!P5 LEA.HI.X R7, R11, R4.reuse, R13, 0x2, P4 ;  /* 0x000000040b07d211 */ /* 0x080fe400020f140d */
[----:B------:R-:W-:Y:S02]  /*ecc0*/  IADD3 R11, R228, 0x50, RZ ;  /* 0x00000050e40b7810 */ /* 0x000fe40007ffe0ff */
[----:B------:R-:W-:Y:S01]  /*ecd0*/  @!P1 LEA.HI.X R3, R8, R4, R9, 0x2, P3 ;  /* 0x0000000408039211 */ /* 0x000fe200018f1409 */
[----:B------:R2:W-:Y:S01]  /*ece0*/  @!P5 ST.E.64 [R6.64], R112 ;  /* 0x000000700600d985 */ /* 0x0005e2000c101b08 */
[----:B------:R-:W-:-:S02]  /*ecf0*/  IADD3 R8, R228, 0x58, RZ ;  /* 0x00000058e4087810 */ /* 0x000fc40007ffe0ff */
[----:B------:R-:W-:Y:S01]  /*ed00*/  ISETP.GE.AND P5, PT, R11, c[0x0][0x3c8], PT ;  /* 0x0000f2000b007a0c */ /* 0x000fe20003fa6270 */
[----:B------:R4:W-:Y:S01]  /*ed10*/  @!P1 ST.E.64 [R2.64], R116 ;  /* 0x0000007402009985 */ /* 0x0009e2000c101b08 */
[----:B------:R-:W-:Y:S02]  /*ed20*/  IADD3 R13, R228, 0x48, RZ ;  /* 0x00000048e40d7810 */ /* 0x000fe40007ffe0ff */
[----:B------:R-:W-:Y:S02]  /*ed30*/  ISETP.GE.AND P1, PT, R8, c[0x0][0x3c8], PT ;  /* 0x0000f20008007a0c */ /* 0x000fe40003f26270 */
[----:B------:R-:W-:Y:S02]  /*ed40*/  SHF.R.S32.HI R13, RZ, 0x1f, R13 ;  /* 0x0000001fff0d7819 */ /* 0x000fe4000001140d */
[----:B------:R-:W-:Y:S02]  /*ed50*/  IADD3 R9, R228, 0x60, RZ ;  /* 0x00000060e4097810 */ /* 0x000fe40007ffe0ff */
[----:B--2---:R-:W-:-:S02]  /*ed60*/  @!P6 LEA R6, P4, R14, R0, 0x2 ;  /* 0x000000000e06e211 */ /* 0x004fc400078810ff */
[----:B----4-:R-:W-:Y:S02]  /*ed70*/  @!P2 LEA R2, P3, R10, R0, 0x2 ;  /* 0x000000000a02a211 */ /* 0x010fe400078610ff */
[-C--:B------:R-:W-:Y:S02]  /*ed80*/  @!P6 LEA.HI.X R7, R14, R4.reuse, R15, 0x2, P4 ;  /* 0x000000040e07e211 */ /* 0x080fe400020f140f */
[----:B------:R-:W-:Y:S02]  /*ed90*/  @!P2 LEA.HI.X R3, R10, R4, R13, 0x2, P3 ;  /* 0x000000040a03a211 */ /* 0x000fe400018f140d */
[C---:B------:R-:W-:Y:S01]  /*eda0*/  IADD3 R13, R228.reuse, 0x50, RZ ;  /* 0x00000050e40d7810 */ /* 0x040fe20007ffe0ff */
[----:B------:R2:W-:Y:S01]  /*edb0*/  @!P6 ST.E.64 [R6.64], R36 ;  /* 0x000000240600e985 */ /* 0x0005e2000c101b08 */
[----:B------:R-:W-:Y:S02]  /*edc0*/  ISETP.GE.AND P6, PT, R9, c[0x0][0x3c8], PT ;  /* 0x0000f20009007a0c */ /* 0x000fe40003fc6270 */
[----:B------:R-:W-:Y:S01]  /*edd0*/  IADD3 R10, R228, 0x58, RZ ;  /* 0x00000058e40a7810 */ /* 0x000fe20007ffe0ff */
[----:B------:R4:W-:Y:S01]  /*ede0*/  @!P2 ST.E.64 [R2.64], R40 ;  /* 0x000000280200a985 */ /* 0x0009e2000c101b08 */
[----:B------:R-:W-:-:S02]  /*edf0*/  SHF.R.S32.HI R13, RZ, 0x1f, R13 ;  /* 0x0000001fff0d7819 */ /* 0x000fc4000001140d */
[----:B------:R-:W-:Y:S02]  /*ee00*/  SHF.R.S32.HI R10, RZ, 0x1f, R10 ;  /* 0x0000001fff0a7819 */ /* 0x000fe4000001140a */
[----:B------:R-:W-:Y:S02]  /*ee10*/  ISETP.GE.AND P2, PT, R252, c[0x0][0x3c8], PT ;  /* 0x0000f200fc007a0c */ /* 0x000fe40003f46270 */
[----:B------:R-:W-:Y:S02]  /*ee20*/  SHF.R.S32.HI R15, RZ, 0x1f, R244 ;  /* 0x0000001fff0f7819 */ /* 0x000fe400000114f4 */
[----:B------:R-:W-:Y:S02]  /*ee30*/  SHF.R.S32.HI R14, RZ, 0x1f, R243 ;  /* 0x0000001fff0e7819 */ /* 0x000fe400000114f3 */
[-C--:B--2---:R-:W-:Y:S02]  /*ee40*/  @!P5 LEA R6, P4, R11, R0.reuse, 0x2 ;  /* 0x000000000b06d211 */ /* 0x084fe400078810ff */
[----:B----4-:R-:W-:-:S02]  /*ee50*/  @!P1 LEA R2, P3, R8, R0, 0x2 ;  /* 0x0000000008029211 */ /* 0x010fc400078610ff */
[-C--:B------:R-:W-:Y:S02]  /*ee60*/  @!P5 LEA.HI.X R7, R11, R4.reuse, R13, 0x2, P4 ;  /* 0x000000040b07d211 */ /* 0x080fe400020f140d */
[----:B------:R-:W-:Y:S02]  /*ee70*/  @!P1 LEA.HI.X R3, R8, R4, R10, 0x2, P3 ;  /* 0x0000000408039211 */ /* 0x000fe400018f140a */
[----:B------:R-:W-:Y:S01]  /*ee80*/  IADD3 R10, R228, 0x60, RZ ;  /* 0x00000060e40a7810 */ /* 0x000fe20007ffe0ff */
[----:B------:R2:W-:Y:S01]  /*ee90*/  @!P5 ST.E.64 [R6.64], R44 ;  /* 0x0000002c0600d985 */ /* 0x0005e2000c101b08 */
[----:B------:R-:W-:Y:S02]  /*eea0*/  ISETP.GE.AND P5, PT, R251, c[0x0][0x3c8], PT ;  /* 0x0000f200fb007a0c */ /* 0x000fe40003fa6270 */
[----:B------:R-:W-:Y:S01]  /*eeb0*/  SHF.R.S32.HI R10, RZ, 0x1f, R10 ;  /* 0x0000001fff0a7819 */ /* 0x000fe2000001140a */
[----:B------:R4:W-:Y:S01]  /*eec0*/  @!P1 ST.E.64 [R2.64], R48 ;  /* 0x0000003002009985 */ /* 0x0009e2000c101b08 */
        /* <DEDUP_REMOVED lines=11> */
[----:B------:R-:W-:Y:S01]  /*ef80*/  ISETP.GE.AND P4, PT, R248, c[0x0][0x3c8], PT ;  /* 0x0000f200f8007a0c */ /* 0x000fe20003f86270 */
[----:B------:R4:W-:Y:S01]  /*ef90*/  @!P2 ST.E.64 [R2.64], R56 ;  /* 0x000000380200a985 */ /* 0x0009e2000c101b08 */
[----:B------:R-:W-:Y:S02]  /*efa0*/  SHF.R.S32.HI R8, RZ, 0x1f, R250 ;  /* 0x0000001fff087819 */ /* 0x000fe400000114fa */
[----:B------:R-:W-:-:S02]  /*efb0*/  SHF.R.S32.HI R10, RZ, 0x1f, R249 ;  /* 0x0000001fff0a7819 */ /* 0x000fc400000114f9 */
[CC--:B--2---:R-:W-:Y:S02]  /*efc0*/  @!P5 LEA R6, P3, R251.reuse, R0.reuse, 0x2 ;  /* 0x00000000fb06d211 */ /* 0x0c4fe400078610ff */
[C---:B----4-:R-:W-:Y:S02]  /*efd0*/  @!P1 LEA R2, P2, R250.reuse, R0, 0x2 ;  /* 0x00000000fa029211 */ /* 0x050fe400078410ff */
        /* <DEDUP_REMOVED lines=37> */
.L_x_2751:
[----:B------:R-:W-:Y:S05]  /*f230*/  BSYNC B0 ;  /* 0x0000000000007941 */ /* 0x000fea0003800000 */
.L_x_2750:
[----:B------:R-:W-:Y:S05]  /*f240*/  BRA.DIV ~URZ, `(.L_x_2752) ;  /* 0x000046127f007947 */ /* 0x000fea000b800000 */
[----:B--2---:R2:W1:Y:S04]  /*f250*/  SHFL.IDX PT, R4, R5, 0x1, 0x1c1f ;  /* 0x003c1f0005047f89 */ /* 0x00446800000e0000 */
[----:B----4-:R2:W4:Y:S02]  /*f260*/  SHFL.IDX PT, R0, R12, 0x1, 0x1c1f ;  /* 0x003c1f000c007f89 */ /* 0x01052400000e0000 */
.L_x_2825:
[----:B------:R-:W-:Y:S05]  /*f270*/  @P0 BRA `(.L_x_2747) ;  /* 0x000015a000000947 */ /* 0x000fea0003800000 */
[C---:B-12---:R-:W-:Y:S02]  /*f280*/  IADD3 R5, R228.reuse, 0x8, RZ ;  /* 0x00000008e4057810 */ /* 0x046fe40007ffe0ff */
[C---:B---3--:R-:W-:Y:S02]  /*f290*/  IADD3 R12, R228.reuse, 0x10, RZ ;  /* 0x00000010e40c7810 */ /* 0x048fe40007ffe0ff */
[----:B------:R-:W-:Y:S02]  /*f2a0*/  ISETP.GE.AND P3, PT, R5, c[0x0][0x3c8], PT ;  /* 0x0000f20005007a0c */ /* 0x000fe40003f66270 */
[----:B------:R-:W-:-:S02]  /*f2b0*/  ISETP.GE.AND P4, PT, R228, c[0x0][0x3c8], PT ;  /* 0x0000f200e4007a0c */ /* 0x000fc40003f86270 */
[----:B------:R-:W-:Y:S02]  /*f2c0*/  ISETP.GE.AND P2, PT, R12, c[0x0][0x3c8], PT ;  /* 0x0000f2000c007a0c */ /* 0x000fe40003f46270 */
[C---:B------:R-:W-:Y:S02]  /*f2d0*/  IADD3 R8, R228.reuse, 0x8, RZ ;  /* 0x00000008e4087810 */ /* 0x040fe40007ffe0ff */
[C---:B------:R-:W-:Y:S02]  /*f2e0*/  IADD3 R13, R228.reuse, 0x18, RZ ;  /* 0x00000018e40d7810 */ /* 0x040fe40007ffe0ff */
[----:B------:R-:W-:Y:S02]  /*f2f0*/  SHF.R.S32.HI R8, RZ, 0x1f, R8 ;  /* 0x0000001fff087819 */ /* 0x000fe40000011408 */
[----:B------:R-:W-:Y:S02]  /*f300*/  ISETP.GE.AND P1, PT, R13, c[0x0][0x3c8], PT ;  /* 0x0000f2000d007a0c */ /* 0x000fe40003f26270 */
[----:B----4-:R-:W-:Y:S01]  /*f310*/  @!P3 LEA R2, P5, R5, R0, 0x2 ;  /* 0x000000000502b211 */ /* 0x010fe200078a10ff */
[----:B------:R-:W-:Y:S01]  /*f320*/  @!P4 IMAD.MOV.U32 R6, RZ, RZ, R0 ;  /* 0x000000ffff06c224 */ /* 0x000fe200078e0000 */
[C---:B------:R-:W-:Y:S01]  /*f330*/  IADD3 R15, R228.reuse, 0x10, RZ ;  /* 0x00000010e40f7810 */ /* 0x040fe20007ffe0ff */
[----:B------:R-:W-:Y:S01]  /*f340*/  @!P4 IMAD.MOV.U32 R7, RZ, RZ, R4 ;  /* 0x000000ffff07c224 */ /* 0x000fe200078e0004 */
[----:B------:R-:W-:-:S02]  /*f350*/  IADD3 R11, R228, 0x20, RZ ;  /* 0x00000020e40b7810 */ /* 0x000fc40007ffe0ff */
[----:B------:R-:W-:Y:S01]  /*f360*/  @!P3 LEA.HI.X R3, R5, R4, R8, 0x2, P5 ;  /* 0x000000040503b211 */ /* 0x000fe200028f1408 */
[----:B------:R-:W-:Y:S01]  /*f370*/  @!P4 IMAD.WIDE R6, R228, 0x4, R6 ;  /* 0x00000004e406c825 */ /* 0x000fe200078e0206 */
[----:B------:R-:W-:Y:S02]  /*f380*/  @!P2 LEA R8, P6, R12, R0, 0x2 ;  /* 0x000000000c08a211 */ /* 0x000fe400078c10ff */
[----:B------:R-:W-:Y:S02]  /*f390*/  SHF.R.S32.HI R15, RZ, 0x1f, R15 ;  /* 0x0000001fff0f7819 */ /* 0x000fe4000001140f */
[----:B------:R-:W-:Y:S01]  /*f3a0*/  ISETP.GE.AND P0, PT, R11, c[0x0][0x3c8], PT ;  /* 0x0000f2000b007a0c */ /* 0x000fe20003f06270 */
[----:B------:R1:W-:Y:S01]  /*f3b0*/  @!P4 ST.E.64 [R6.64], R96 ;  /* 0x000000600600c985 */ /* 0x0003e2000c101b08 */
[----:B------:R-:W-:Y:S02]  /*f3c0*/  IADD3 R10, R228, 0x28, RZ ;  /* 0x00000028e40a7810 */ /* 0x000fe40007ffe0ff */
[----:B------:R-:W-:Y:S01]  /*f3d0*/  @!P2 LEA.HI.X R9, R12, R4, R15, 0x2, P6 ;  /* 0x000000040c09a211 */ /* 0x000fe200030f140f */
[----:B------:R2:W-:Y:S01]  /*f3e0*/  @!P3 ST.E.64 [R2.64], R84 ;  /* 0x000000540200b985 */ /* 0x0005e2000c101b08 */
[----:B------:R-:W-:-:S02]  /*f3f0*/  IADD3 R15, R228, 0x18, RZ ;  /* 0x00000018e40f7810 */ /* 0x000fc40007ffe0ff */
[----:B------:R-:W-:Y:S01]  /*f400*/  ISETP.GE.AND P5, PT, R10, c[0x0][0x3c8], PT ;  /* 0x0000f2000a007a0c */ /* 0x000fe20003fa6270 */
[----:B------:R3:W-:Y:S01]  /*f410*/  @!P2 ST.E.64 [R8.64], R132 ;  /* 0x000000840800a985 */ /* 0x0007e2000c101b08 */
[----:B------:R-:W-:Y:S02]  /*f420*/  SHF.R.S32.HI R15, RZ, 0x1f, R15 ;  /* 0x0000001fff0f7819 */ /* 0x000fe4000001140f */
[C---:B------:R-:W-:Y:S02]  /*f430*/  IADD3 R14, R228.reuse, 0x30, RZ ;  /* 0x00000030e40e7810 */ /* 0x040fe40007ffe0ff */
[----:B------:R-:W-:Y:S02]  /*f440*/  IADD3 R12, R228, 0x20, RZ ;  /* 0x00000020e40c7810 */ /* 0x000fe40007ffe0ff */
[----:B------:R-:W-:Y:S02]  /*f450*/  ISETP.GE.AND P4, PT, R14, c[0x0][0x3c8], PT ;  /* 0x0000f2000e007a0c */ /* 0x000fe40003f86270 */
[----:B------:R-:W-:-:S02]  /*f460*/  IADD3 R5, R228, 0x38, RZ ;  /* 0x00000038e4057810 */ /* 0x000fc40007ffe0ff */
[----:B------:R-:W-:Y:S02]  /*f470*/  SHF.R.S32.HI R12, RZ, 0x1f, R12 ;  /* 0x0000001fff0c7819 */ /* 0x000fe4000001140c */
[----:B-1----:R-:W-:-:S04]  /*f480*/  @!P1 LEA R6, P3, R13, R0, 0x2 ;  /* 0x000000000d069211 */ /* 0x002fc800078610ff */
[----:B------:R-:W-:Y:S02]  /*f490*/  @!P1 LEA.HI.X R7, R13, R4, R15, 0x2, P3 ;  /* 0x000000040d079211 */ /* 0x000fe400018f140f */
[----:B--2---:R-:W-:Y:S02]  /*f4a0*/  @!P0 LEA R2, P6, R11, R0, 0x2 ;  /* 0x000000000b028211 */ /* 0x004fe400078c10ff */
[----:B------:R-:W-:Y:S01]  /*f4b0*/  IADD3 R15, R228, 0x28, RZ ;  /* 0x00000028e40f7810 */ /* 0x000fe20007ffe0ff */
[----:B------:R1:W-:Y:S01]  /*f4c0*/  @!P1 ST.E.64 [R6.64], R106 ;  /* 0x0000006a06009985 */ /* 0x0003e2000c101b08 */
[----:B------:R-:W-:Y:S02]  /*f4d0*/  ISETP.GE.AND P3, PT, R5, c[0x0][0x3c8], PT ;  /* 0x0000f20005007a0c */ /* 0x000fe40003f66270 */
[----:B------:R-:W-:Y:S02]  /*f4e0*/  @!P0 LEA.HI.X R3, R11, R4, R12, 0x2, P6 ;  /* 0x000000040b038211 */ /* 0x000fe400030f140c */
[----:B---3--:R-:W-:-:S02]  /*f4f0*/  @!P5 LEA R8, P1, R10, R0, 0x2 ;  /* 0x000000000a08d211 */ /* 0x008fc400078210ff */
[----:B------:R-:W-:Y:S01]  /*f500*/  SHF.R.S32.HI R15, RZ, 0x1f, R15 ;  /* 0x0000001fff0f7819 */ /* 0x000fe2000001140f */
[----:B------:R2:W-:Y:S01]  /*f510*/  @!P0 ST.E.64 [R2.64], R88 ;  /* 0x0000005802008985 */ /* 0x0005e2000c101b08 */
[----:B------:R-:W-:Y:S02]  /*f520*/  IADD3 R12, R228, 0x40, RZ ;  /* 0x00000040e40c7810 */ /* 0x000fe40007ffe0ff */
[----:B------:R-:W-:Y:S02]  /*f530*/  @!P5 LEA.HI.X R9, R10, R4, R15, 0x2, P1 ;  /* 0x000000040a09d211 */ /* 0x000fe400008f140f */
[----:B------:R-:W-:Y:S02]  /*f540*/  ISETP.GE.AND P2, PT, R12, c[0x0][0x3c8], PT ;  /* 0x0000f2000c007a0c */ /* 0x000fe40003f46270 */
[C---:B------:R-:W-:Y:S01]  /*f550*/  IADD3 R15, R228.reuse, 0x30, RZ ;  /* 0x00000030e40f7810 */ /* 0x040fe20007ffe0ff */
[----:B------:R3:W-:Y:S01]  /*f560*/  @!P5 ST.E.64 [R8.64], R122 ;  /* 0x0000007a0800d985 */ /* 0x0007e2000c101b08 */
[----:B------:R-:W-:-:S02]  /*f570*/  IADD3 R10, R228, 0x38, RZ ;  /* 0x00000038e40a7810 */ /* 0x000fc40007ffe0ff */
[----:B------:R-:W-:Y:S02]  /*f580*/  SHF.R.S32.HI R15, RZ, 0x1f, R15 ;  /* 0x0000001fff0f7819 */ /* 0x000fe4000001140f */
[C---:B------:R-:W-:Y:S02]  /*f590*/  IADD3 R13, R228.reuse, 0x48, RZ ;  /* 0x00000048e40d7810 */ /* 0x040fe40007ffe0ff */
[----:B------:R-:W-:Y:S02]  /*f5a0*/  IADD3 R11, R228, 0x50, RZ ;  /* 0x00000050e40b7810 */ /* 0x000fe40007ffe0ff */
[----:B------:R-:W-:Y:S02]  /*f5b0*/  SHF.R.S32.HI R10, RZ, 0x1f, R10 ;  /* 0x0000001fff0a7819 */ /* 0x000fe4000001140a */
[----:B------:R-:W-:Y:S02]  /*f5c0*/  ISETP.GE.AND P1, PT, R13, c[0x0][0x3c8], PT ;  /* 0x0000f2000d007a0c */ /* 0x000fe40003f26270 */
[----:B-1----:R-:W-:-:S04]  /*f5d0*/  @!P4 LEA R6, P0, R14, R0, 0x2 ;  /* 0x000000000e06c211 */ /* 0x002fc800078010ff */
[----:B------:R-:W-:Y:S02]  /*f5e0*/  @!P4 LEA.HI.X R7, R14, R4, R15, 0x2, P0 ;  /* 0x000000040e07c211 */ /* 0x000fe400000f140f */
[----:B------:R-:W-:Y:S02]  /*f5f0*/  IADD3 R14, R228, 0x40, RZ ;  /* 0x00000040e40e7810 */ /* 0x000fe40007ffe0ff */
[----:B--2---:R-:W-:Y:S01]  /*f600*/  @!P3 LEA R2, P6, R5, R0, 0x2 ;  /* 0x000000000502b211 */ /* 0x004fe200078c10ff */
[----:B------:R1:W-:Y:S01]  /*f610*/  @!P4 ST.E.64 [R6.64], R110 ;  /* 0x0000006e0600c985 */ /* 0x0003e2000c101b08 */
[----:B------:R-:W-:Y:S02]  /*f620*/  ISETP.GE.AND P0, PT, R11, c[0x0][0x3c8], PT ;  /* 0x0000f2000b007a0c */ /* 0x000fe40003f06270 */
[----:B------:R-:W-:Y:S02]  /*f630*/  @!P3 LEA.HI.X R3, R5, R4, R10, 0x2, P6 ;  /* 0x000000040503b211 */ /* 0x000fe400030f140a */
[----:B------:R-:W-:-:S02]  /*f640*/  SHF.R.S32.HI R14, RZ, 0x1f, R14 ;  /* 0x0000001fff0e7819 */ /* 0x000fc4000001140e */
[----:B---3--:R-:W-:Y:S01]  /*f650*/  @!P2 LEA R8, P6, R12, R0, 0x2 ;  /* 0x000000000c08a211 */ /* 0x008fe200078c10ff */
[----:B------:R2:W-:Y:S01]  /*f660*/  @!P3 ST.E.64 [R2.64], R92 ;  /* 0x0000005c0200b985 */ /* 0x0005e2000c101b08 */
[----:B------:R-:W-:Y:S02]  /*f670*/  IADD3 R10, R228, 0x60, RZ ;  /* 0x00000060e40a7810 */ /* 0x000fe40007ffe0ff */
[----:B------:R-:W-:Y:S02]  /*f680*/  @!P2 LEA.HI.X R9, R12, R4, R14, 0x2, P6 ;  /* 0x000000040c09a211 */ /* 0x000fe400030f140e */
[C---:B------:R-:W-:Y:S02]  /*f690*/  IADD3 R14, R228.reuse, 0x48, RZ ;  /* 0x00000048e40e7810 */ /* 0x040fe40007ffe0ff */
[C---:B------:R-:W-:Y:S01]  /*f6a0*/  IADD3 R5, R228.reuse, 0x58, RZ ;  /* 0x00000058e4057810 */ /* 0x040fe20007ffe0ff */
[----:B------:R3:W-:Y:S01]  /*f6b0*/  @!P2 ST.E.64 [R8.64], R126 ;  /* 0x0000007e0800a985 */ /* 0x0007e2000c101b08 */
[----:B------:R-:W-:-:S02]  /*f6c0*/  IADD3 R12, R228, 0x50, RZ ;  /* 0x00000050e40c7810 */ /* 0x000fc40007ffe0ff */
[----:B------:R-:W-:Y:S02]  /*f6d0*/  ISETP.GE.AND P4, PT, R10, c[0x0][0x3c8], PT ;  /* 0x0000f2000a007a0c */ /* 0x000fe40003f86270 */
[----:B------:R-:W-:Y:S02]  /*f6e0*/  SHF.R.S32.HI R14, RZ, 0x1f, R14 ;  /* 0x0000001fff0e7819 */ /* 0x000fe4000001140e */
[----:B------:R-:W-:Y:S02]  /*f6f0*/  ISETP.GE.AND P5, PT, R5, c[0x0][0x3c8], PT ;  /* 0x0000f20005007a0c */ /* 0x000fe40003fa6270 */
[----:B------:R-:W-:Y:S02]  /*f700*/  SHF.R.S32.HI R12, RZ, 0x1f, R12 ;  /* 0x0000001fff0c7819 */ /* 0x000fe4000001140c */
[----:B------:R-:W-:Y:S02]  /*f710*/  ISETP.GE.AND P2, PT, R251, c[0x0][0x3c8], PT ;  /* 0x0000f200fb007a0c */ /* 0x000fe40003f46270 */
[----:B-1----:R-:W-:-:S04]  /*f720*/  @!P1 LEA R6, P3, R13, R0, 0x2 ;  /* 0x000000000d069211 */ /* 0x002fc800078610ff */
[----:B------:R-:W-:Y:S02]  /*f730*/  @!P1 LEA.HI.X R7, R13, R4, R14, 0x2, P3 ;  /* 0x000000040d079211 */ /* 0x000fe400018f140e */
[----:B------:R-:W-:Y:S02]  /*f740*/  ISETP.GE.AND P3, PT, R252, c[0x0][0x3c8], PT ;  /* 0x0000f200fc007a0c */ /* 0x000fe40003f66270 */
[C---:B--2---:R-:W-:Y:S01]  /*f750*/  @!P0 LEA R2, P6, R11.reuse, R0, 0x2 ;  /* 0x000000000b028211 */ /* 0x044fe200078c10ff */
[----:B------:R1:W-:Y:S01]  /*f760*/  @!P1 ST.E.64 [R6.64], R114 ;  /* 0x0000007206009985 */ /* 0x0003e2000c101b08 */
[----:B------:R-:W-:Y:S02]  /*f770*/  ISETP.GE.AND P1, PT, R250, c[0x0][0x3c8], PT ;  /* 0x0000f200fa007a0c */ /* 0x000fe40003f26270 */
[----:B------:R-:W-:Y:S02]  /*f780*/  @!P0 LEA.HI.X R3, R11, R4, R12, 0x2, P6 ;  /* 0x000000040b038211 */ /* 0x000fe400030f140c */
[----:B------:R-:W-:-:S02]  /*f790*/  IADD3 R11, R228, 0x60, RZ ;  /* 0x00000060e40b7810 */ /* 0x000fc40007ffe0ff */
[----:B------:R-:W-:Y:S01]  /*f7a0*/  IADD3 R12, R228, 0x58, RZ ;  /* 0x00000058e40c7810 */ /* 0x000fe20007ffe0ff */
[----:B------:R2:W-:Y:S01]  /*f7b0*/  @!P0 ST.E.64 [R2.64], R46 ;  /* 0x0000002e02008985 */ /* 0x0005e2000c101b08 */
[----:B------:R-:W-:Y:S02]  /*f7c0*/  SHF.R.S32.HI R11, RZ, 0x1f, R11 ;  /* 0x0000001fff0b7819 */ /* 0x000fe4000001140b */
[C---:B---3--:R-:W-:Y:S02]  /*f7d0*/  @!P5 LEA R8, P6, R5.reuse, R0, 0x2 ;  /* 0x000000000508d211 */ /* 0x048fe400078c10ff */
[----:B------:R-:W-:Y:S02]  /*f7e0*/  SHF.R.S32.HI R12, RZ, 0x1f, R12 ;  /* 0x0000001fff0c7819 */ /* 0x000fe4000001140c */
[----:B------:R-:W-:Y:S02]  /*f7f0*/  SHF.R.S32.HI R13, RZ, 0x1f, R245 ;  /* 0x0000001fff0d7819 */ /* 0x000fe400000114f5 */
[----:B------:R-:W-:-:S02]  /*f800*/  @!P5 LEA.HI.X R9, R5, R4, R12, 0x2, P6 ;  /* 0x000000040509d211 */ /* 0x000fc400030f140c */
[----:B------:R-:W-:Y:S02]  /*f810*/  SHF.R.S32.HI R5, RZ, 0x1f, R252 ;  /* 0x0000001fff057819 */ /* 0x000fe400000114fc */
[----:B------:R-:W-:Y:S01]  /*f820*/  SHF.R.S32.HI R12, RZ, 0x1f, R244 ;  /* 0x0000001fff0c7819 */ /* 0x000fe200000114f4 */
        /* <DEDUP_REMOVED lines=9> */
[----:B------:R-:W-:Y:S01]  /*f8c0*/  SHF.R.S32.HI R10, RZ, 0x1f, R250 ;  /* 0x0000001fff0a7819 */ /* 0x000fe200000114fa */
[----:B------:R2:W-:Y:S01]  /*f8d0*/  @!P3 ST.E.64 [R2.64], R50 ;  /* 0x000000320200b985 */ /* 0x0005e2000c101b08 */
[----:B------:R-:W-:Y:S02]  /*f8e0*/  SHF.R.S32.HI R5, RZ, 0x1f, R249 ;  /* 0x0000001fff057819 */ /* 0x000fe400000114f9 */
[----:B---3--:R-:W-:-:S04]  /*f8f0*/  @!P2 LEA R8, P5, R251, R0, 0x2 ;  /* 0x00000000fb08a211 */ /* 0x008fc800078a10ff */
        /* <DEDUP_REMOVED lines=42> */
.L_x_2732:
        /* <DEDUP_REMOVED lines=19> */
.L_x_2753:
        /* <DEDUP_REMOVED lines=55> */
.L_x_2755:
[----:B------:R-:W-:Y:S05]  /*10040*/  BSYNC B0 ;  /* 0x0000000000007941 */ /* 0x000fea0003800000 */
.L_x_2754:
        /* <DEDUP_REMOVED lines=34> */
.L_x_2826:
[----:B------:R-:W-:Y:S05]  /*10270*/  BRA.DIV ~URZ, `(.L_x_2757) ;  /* 0x000037227f007947 */ /* 0x000fea000b800000 */
[----:B------:R3:W4:Y:S02]  /*10280*/  SHFL.IDX PT, R0, R12, RZ, 0x181f ;  /* 0x00181fff0c007589 */ /* 0x00072400000e0000 */
.L_x_2827:
        /* <DEDUP_REMOVED lines=20> */
.L_x_2759:
[----:B------:R-:W-:Y:S05]  /*103d0*/  BSYNC B0 ;  /* 0x0000000000007941 */ /* 0x000fea0003800000 */
.L_x_2758:
[----:B------:R-:W-:Y:S05]  /*103e0*/  BRA.DIV ~URZ, `(.L_x_2760) ;  /* 0x000036227f007947 */ /* 0x000fea000b800000 */
[----:B--2---:R2:W1:Y:S04]  /*103f0*/  SHFL.IDX PT, R8, R9, 0x1, 0x181f ;  /* 0x00381f0009087f89 */ /* 0x00446800000e0000 */
[----:B----4-:R2:W4:Y:S02]  /*10400*/  SHFL.IDX PT, R0, R12, 0x1, 0x181f ;  /* 0x00381f000c007f89 */ /* 0x01052400000e0000 */
.L_x_2828:
        /* <DEDUP_REMOVED lines=19> */
.L_x_2762:
[----:B------:R-:W-:Y:S05]  /*10540*/  BSYNC B0 ;  /* 0x0000000000007941 */ /* 0x000fea0003800000 */
.L_x_2761:
[----:B------:R-:W-:Y:S05]  /*10550*/  BRA.DIV ~URZ, `(.L_x_2763) ;  /* 0x000035827f007947 */ /* 0x000fea000b800000 */
[----:B-1----:R1:W2:Y:S02]  /*10560*/  SHFL.IDX PT, R8, R9, 0x2, 0x181f ;  /* 0x00581f0009087f89 */ /* 0x0022a400000e0000 */
.L_x_2829:
[----:B------:R-:W-:Y:S05]  /*10570*/  BRA.DIV ~URZ, `(.L_x_2764) ;  /* 0x000035d27f007947 */ /* 0x000fea000b800000 */
[----:B----4-:R4:W1:Y:S02]  /*10580*/  SHFL.IDX PT, R0, R12, 0x2, 0x181f ;  /* 0x00581f000c007f89 */ /* 0x01086400000e0000 */
.L_x_2830:
        /* <DEDUP_REMOVED lines=19> */
.L_x_2766:
[----:B------:R-:W-:Y:S05]  /*106c0*/  BSYNC B0 ;  /* 0x0000000000007941 */ /* 0x000fea0003800000 */
.L_x_2765:
[----:B------:R-:W-:Y:S05]  /*106d0*/  BRA.DIV ~URZ, `(.L_x_2767) ;  /* 0x000034e27f007947 */ /* 0x000fea000b800000 */
[----:B--2---:R2:W3:Y:S04]  /*106e0*/  SHFL.IDX PT, R8, R9, 0x3, 0x181f ;  /* 0x00781f0009087f89 */ /* 0x0044e800000e0000 */
[----:B-1----:R2:W1:Y:S02]  /*106f0*/  SHFL.IDX PT, R0, R12, 0x3, 0x181f ;  /* 0x00781f000c007f89 */ /* 0x00246400000e0000 */
.L_x_2831:
        /* <DEDUP_REMOVED lines=18> */
.L_x_2747:
[----:B------:R-:W-:Y:S05]  /*10820*/  BSYNC B1 ;  /* 0x0000000000017941 */ /* 0x000fea0003800000 */
.L_x_2731:
[----:B------:R-:W-:-:S13]  /*10830*/  ISETP.NE.AND P0, PT, RZ, UR6, PT ;  /* 0x00000006ff007c0c */ /* 0x000fda000bf05270 */
[----:B------:R-:W-:Y:S01]  /*10840*/  @P0 WARPSYNC 0xffffffff ;  /* 0xffffffff00000948 */ /* 0x000fe20003800000 */
[----:B------:R-:W-:Y:S06]  /*10850*/  @P0 BAR.SYNC.DEFER_BLOCKING 0x5, 0x100 ;  /* 0x0144000000000b1d */ /* 0x000fec0000010000 */
[----:B------:R-:W4:Y:S04]  /*10860*/  @P0 LDS.128 R224, [0x24100] ;  /* 0x02410000ffe00984 */ /* 0x000f280000000c00 */
[----:B------:R-:W-:Y:S06]  /*10870*/  @P0 BAR.ARV 0x4, 0x100 ;  /* 0x0104000000000b1d */ /* 0x000fec0000002000 */
[----:B------:R-:W-:Y:S05]  /*10880*/  @P0 BRA `(.L_x_2768) ;  /* 0x00000f7000000947 */ /* 0x000fea0003800000 */
[----:B-1--4-:R-:W1:Y:S01]  /*10890*/  S2R R0, SR_TID.X ;  /* 0x0000000000007919 */ /* 0x012e620000002100 */
[----:B---3--:R-:W-:Y:S01]  /*108a0*/  IMAD.MOV.U32 R7, RZ, RZ, RZ ;  /* 0x000000ffff077224 */ /* 0x008fe200078e00ff */
[----:B-1----:R-:W-:-:S04]  /*108b0*/  LOP3.LUT R13, R0, 0x1f, RZ, 0xc0, !PT ;  /* 0x0000001f000d7812 */ /* 0x002fc800078ec0ff */
[----:B------:R-:W-:Y:S01]  /*108c0*/  ISETP.NE.AND P5, PT, R13, 0x1f, PT ;  /* 0x0000001f0d00780c */ /* 0x000fe20003fa5270 */
[----:B------:R-:W-:Y:S10]  /*108d0*/  BRA.DIV ~URZ, `(.L_x_2769) ;  /* 0x000033b27f007947 */ /* 0x000ff4000b800000 */
[----:B--2---:R1:W2:Y:S02]  /*108e0*/  SHFL.IDX PT, R9, R28, RZ, 0x1f ;  /* 0x00001fff1c097589 */ /* 0x0042a400000e0000 */
.L_x_2832:
[----:B------:R-:W-:Y:S05]  /*108f0*/  BRA.DIV ~URZ, `(.L_x_2770) ;  /* 0x000034027f007947 */ /* 0x000fea000b800000 */
[----:B------:R3:W4:Y:S02]  /*10900*/  SHFL.IDX PT, R8, R28, 0x1, 0x1f ;  /* 0x00201f001c087f89 */ /* 0x00072400000e0000 */
.L_x_2833:
        /* <DEDUP_REMOVED lines=18> */
.L_x_2834:
        /* <DEDUP_REMOVED lines=16> */
.L_x_2835:
[----:B---3--:R-:W-:Y:S01]  /*10b30*/  IMAD R0, R0, c[0x0][0x538], RZ ;  /* 0x00014e0000007a24 */ /* 0x008fe200078e02ff */
[----:B------:R-:W-:Y:S04]  /*10b40*/  BSSY B1, `(.L_x_2773) ;  /* 0x00000c6000017945 */ /* 0x000fe80003800000 */
[----:B----4-:R-:W-:-:S04]  /*10b50*/  IADD3 R8, R0, R8, RZ ;  /* 0x0000000800087210 */ /* 0x010fc80007ffe0ff */
[----:B--2---:R-:W-:-:S13]  /*10b60*/  ISETP.GT.AND P6, PT, R8, R9, PT ;  /* 0x000000090800720c */ /* 0x004fda0003fc4270 */
[----:B------:R-:W-:Y:S05]  /*10b70*/  @P6 BRA `(.L_x_2774) ;  /* 0x0000024000006947 */ /* 0x000fea0003800000 */
.L_x_2778:
        /* <DEDUP_REMOVED lines=16> */
.L_x_2836:
        /* <DEDUP_REMOVED lines=16> */
.L_x_2837:
[----:B--2---:R-:W-:-:S05]  /*10d80*/  IMAD R0, R0, c[0x0][0x538], RZ ;  /* 0x00014e0000007a24 */ /* 0x004fca00078e02ff */
[----:B------:R-:W-:-:S04]  /*10d90*/  IADD3 R8, R0, R8, RZ ;  /* 0x0000000800087210 */ /* 0x000fc80007ffe0ff */
[----:B------:R-:W-:-:S13]  /*10da0*/  ISETP.GT.AND P6, PT, R8, R9, PT ;  /* 0x000000090800720c */ /* 0x000fda0003fc4270 */
[----:B-1----:R-:W-:Y:S05]  /*10db0*/  @!P6 BRA `(.L_x_2778) ;  /* 0xfffffdc00000e947 */ /* 0x002fea000383ffff */
.L_x_2774:
[----:B------:R-:W-:-:S05]  /*10dc0*/  IADD3 R8, -R0, R8, RZ ;  /* 0x0000000800087210 */ /* 0x000fca0007ffe1ff */
[----:B------:R-:W-:-:S05]  /*10dd0*/  IMAD R0, R4, c[0x0][0x538], R8 ;  /* 0x00014e0004007a24 */ /* 0x000fca00078e0208 */
[----:B------:R-:W-:Y:S01]  /*10de0*/  ISETP.GT.AND P0, PT, R0, R9, PT ;  /* 0x000000090000720c */ /* 0x000fe20003f04270 */
[----:B------:R-:W-:-:S12]  /*10df0*/  BRA.DIV ~URZ, `(.L_x_2779) ;  /* 0x000033627f007947 */ /* 0x000fd8000b800000 */
[----:B------:R-:W-:-:S04]  /*10e00*/  VOTE.ANY R5, PT, !P0 ;  /* 0x0000000000057806 */ /* 0x000fc800040e0100 */
.L_x_2838:
[----:B------:R-:W2:Y:S02]  /*10e10*/  POPC R0, R5 ;  /* 0x0000000500007309 */ /* 0x000ea40000000000 */
[----:B--2---:R-:W-:Y:S01]  /*10e20*/  IADD3 R227, R0, R227, RZ ;  /* 0x000000e300e37210 */ /* 0x004fe20007ffe0ff */
[----:B------:R-:W-:Y:S05]  /*10e30*/  BRA.DIV ~URZ, `(.L_x_2780) ;  /* 0x000033727f007947 */ /* 0x000fea000b800000 */
[----:B------:R2:W3:Y:S04]  /*10e40*/  SHFL.IDX PT, R11, R6, R0, 0x1f ;  /* 0x00001f00060b7589 */ /* 0x0004e800000e0000 */
[----:B------:R2:W4:Y:S02]  /*10e50*/  SHFL.IDX PT, R7, R7, R0, 0x1f ;  /* 0x00001f0007077589 */ /* 0x00052400000e0000 */
.L_x_2839:
[----:B------:R-:W-:Y:S01]  /*10e60*/  ISETP.NE.AND P0, PT, R5, RZ, PT ;  /* 0x000000ff0500720c */ /* 0x000fe20003f05270 */
[----:B------:R-:W-:-:S12]  /*10e70*/  BSSY B0, `(.L_x_2781) ;  /* 0x0000005000007945 */ /* 0x000fd80003800000 */
[----:B------:R-:W-:Y:S05]  /*10e80*/  @!P0 BRA `(.L_x_2782) ;  /* 0x0000003000008947 */ /* 0x000fea0003800000 */
[----:B--2---:R-:W-:Y:S01]  /*10e90*/  IADD3 R0, R0, -0x1, RZ ;  /* 0xffffffff00007810 */ /* 0x004fe20007ffe0ff */
[----:B------:R-:W-:Y:S05]  /*10ea0*/  BRA.DIV ~URZ, `(.L_x_2783) ;  /* 0x000033d27f007947 */ /* 0x000fea000b800000 */
[----:B------:R2:W1:Y:S02]  /*10eb0*/  SHFL.IDX PT, R10, R4, R0, 0x1f ;  /* 0x00001f00040a7589 */ /* 0x00046400000e0000 */
.L_x_2782:
[----:B------:R-:W-:Y:S05]  /*10ec0*/  BSYNC B0 ;  /* 0x0000000000007941 */ /* 0x000fea0003800000 */
.L_x_2781:
        /* <DEDUP_REMOVED lines=67> */
.L_x_2785:
        /* <DEDUP_REMOVED lines=66> */
.L_x_2786:
[----:B------:R-:W-:Y:S05]  /*11720*/  BSYNC B0 ;  /* 0x0000000000007941 */ /* 0x000fea0003800000 */
.L_x_2784:
[----:B------:R-:W-:-:S04]  /*11730*/  LOP3.LUT R0, RZ, R0, RZ, 0x33, !PT ;  /* 0x00000000ff007212 */ /* 0x000fc800078e33ff */
[----:B------:R-:W-:Y:S01]  /*11740*/  IADD3 R225, R0, R11, RZ ;  /* 0x0000000b00e17210 */ /* 0x000fe20007ffe0ff */
[----:B------:R-:W-:Y:S05]  /*11750*/  BRA `(.L_x_2787) ;  /* 0x0000004000007947 */ /* 0x000fea0003800000 */
.L_x_2775:
[----:B------:R-:W-:Y:S01]  /*11760*/  IMAD.MOV.U32 R224, RZ, RZ, R9 ;  /* 0x000000ffffe07224 */ /* 0x000fe200078e0009 */
[----:B------:R-:W-:Y:S01]  /*11770*/  MOV R226, RZ ;  /* 0x000000ff00e27202 */ /* 0x000fe20000000f00 */
[----:B------:R-:W-:Y:S01]  /*11780*/  IMAD.MOV.U32 R225, RZ, RZ, RZ ;  /* 0x000000ffffe17224 */ /* 0x000fe200078e00ff */
[----:B------:R-:W-:Y:S02]  /*11790*/  MOV R227, c[0x0][0x53c] ;  /* 0x00014f0000e37a02 */ /* 0x000fe40000000f00 */
.L_x_2787:
[----:B------:R-:W-:Y:S05]  /*117a0*/  BSYNC B1 ;  /* 0x0000000000017941 */ /* 0x000fea0003800000 */
.L_x_2773:
[----:B------:R-:W-:Y:S01]  /*117b0*/  WARPSYNC 0xffffffff ;  /* 0xffffffff00007948 */ /* 0x000fe20003800000 */
[----:B------:R-:W-:Y:S01]  /*117c0*/  BAR.SYNC.DEFER_BLOCKING 0x4, 0x100 ;  /* 0x0104000000007b1d */ /* 0x000fe20000010000 */
[----:B------:R-:W-:-:S13]  /*117d0*/  ISETP.NE.AND P0, PT, R13, RZ, PT ;  /* 0x000000ff0d00720c */ /* 0x000fda0003f05270 */
[----:B------:R2:W-:Y:S04]  /*117e0*/  @!P0 STS.128 [0x24100], R224 ;  /* 0x024100e0ff008388 */ /* 0x0005e80000000c00 */
[----:B------:R-:W-:Y:S06]  /*117f0*/  BAR.ARV 0x5, 0x100 ;  /* 0x0144000000007b1d */ /* 0x000fec0000002000 */
.L_x_2768:
[----:B----4-:R-:W-:-:S13]  /*11800*/  ISETP.GE.AND P0, PT, R227, c[0x0][0x53c], PT ;  /* 0x00014f00e3007a0c */ /* 0x010fda0003f06270 */
[----:B-123--:R-:W-:Y:S01]  /*11810*/  @P0 CALL.REL.NOINC `(.L_x_2788) ;  /* 0x0000001000000944 */ /* 0x00efe20003c00000 */
[----:B------:R-:W-:Y:S05]  /*11820*/  BRA `(.L_x_2789) ;  /* 0xffff026000007947 */ /* 0x000fea000383ffff */
.L_x_2788:
[----:B------:R-:W-:Y:S05]  /*11830*/  EXIT ;  /* 0x000000000000794d */ /* 0x000fea0003800000 */
.L_x_2664:
[----:B------:R-:W-:Y:S01]  /*11840*/  IMAD.MOV.U32 R0, RZ, RZ, R5 ;  /* 0x000000ffff007224 */ /* 0x000fe200078e0005 */
[----:B------:R-:W-:Y:S02]  /*11850*/  MOV R2, 0x1 ;  /* 0x0000000100027802 */ /* 0x000fe40000000f00 */
[----:B------:R-:W-:Y:S02]  /*11860*/  MOV R3, 0x11880 ;  /* 0x0001188000037802 */ /* 0x000fe40000000f00 */
[----:B-1----:R-:W-:Y:S05]  /*11870*/  CALL.REL.NOINC `($__internal_46_$__cuda_sm70_shflsync_up_p) ;  /* 0x00002b2000007944 */ /* 0x002fea0003c00000 */
[----:B------:R-:W-:Y:S01]  /*11880*/  MOV R0, R4 ;  /* 0x0000000400007202 */ /* 0x000fe20000000f00 */
[----:B------:R-:W-:Y:S05]  /*11890*/  BRA `(.L_x_2790) ;  /* 0xfffeeba000007947 */ /* 0x000fea000383ffff */
.L_x_2665:
[----:B------:R-:W-:Y:S01]  /*118a0*/  IMAD.MOV.U32 R0, RZ, RZ, R5 ;  /* 0x000000ffff007224 */ /* 0x000fe200078e0005 */
[----:B------:R-:W-:Y:S02]  /*118b0*/  MOV R2, 0x2 ;  /* 0x0000000200027802 */ /* 0x000fe40000000f00 */
[----:B------:R-:W-:Y:S02]  /*118c0*/  MOV R3, 0x118e0 ;  /* 0x000118e000037802 */ /* 0x000fe40000000f00 */
[----:B-1----:R-:W-:Y:S05]  /*118d0*/  CALL.REL.NOINC `($__internal_46_$__cuda_sm70_shflsync_up_p) ;  /* 0x00002ac000007944 */ /* 0x002fea0003c00000 */
[----:B------:R-:W-:Y:S01]  /*118e0*/  SEL R0, R4, RZ, P4 ;  /* 0x000000ff04007207 */ /* 0x000fe20002000000 */
[----:B------:R-:W-:Y:S01]  /*118f0*/  IMAD.MOV.U32 R2, RZ, RZ, 0x4 ;  /* 0x00000004ff027424 */ /* 0x000fe200078e00ff */
[----:B------:R-:W-:-:S03]  /*11900*/  MOV R3, 0x11930 ;  /* 0x0001193000037802 */ /* 0x000fc60000000f00 */
[----:B------:R-:W-:Y:S02]  /*11910*/  IMAD.IADD R0, R5, 0x1, R0 ;  /* 0x0000000105007824 */ /* 0x000fe400078e0200 */
[----:B------:R-:W-:Y:S05]  /*11920*/  CALL.REL.NOINC `($__internal_46_$__cuda_sm70_shflsync_up_p) ;  /* 0x00002a7000007944 */ /* 0x000fea0003c00000 */
        /* <DEDUP_REMOVED lines=12> */
[----:B------:R-:W-:Y:S02]  /*119f0*/  MOV R29, 0x1f ;  /* 0x0000001f001d7802 */ /* 0x000fe40000000f00 */
[----:B------:R-:W-:Y:S01]  /*11a00*/  MOV R3, 0x11a40 ;  /* 0x00011a4000037802 */ /* 0x000fe20000000f00 */
[----:B------:R-:W-:-:S04]  /*11a10*/  IMAD.IADD R4, R0, 0x1, R4 ;  /* 0x0000000100047824 */ /* 0x000fc800078e0204 */
[----:B------:R-:W-:Y:S02]  /*11a20*/  IMAD.MOV.U32 R30, RZ, RZ, R4 ;  /* 0x000000ffff1e7224 */ /* 0x000fe400078e0004 */
[----:B------:R-:W-:Y:S05]  /*11a30*/  CALL.REL.NOINC `($__internal_45_$__cuda_sm70_shflsync_idx_p) ;  /* 0x0000290000007944 */ /* 0x000fea0003c00000 */
[----:B------:R-:W-:Y:S01]  /*11a40*/  MOV R0, R29 ;  /* 0x0000001d00007202 */ /* 0x000fe20000000f00 */
[----:B------:R-:W-:Y:S05]  /*11a50*/  BRA `(.L_x_2791) ;  /* 0xfffeeae000007947 */ /* 0x000fea000383ffff */
.L_x_2667:
[----:B------:R-:W-:Y:S02]  /*11a60*/  SEL R0, RZ, 0x1, P0 ;  /* 0x00000001ff007807 */ /* 0x000fe40000000000 */
[----:B------:R-:W-:Y:S02]  /*11a70*/  MOV R2, 0x11a90 ;  /* 0x00011a9000027802 */ /* 0x000fe40000000f00 */
[----:B-1----:R-:W-:Y:S05]  /*11a80*/  CALL.REL.NOINC `($__internal_47_$__cuda_sm70_votesync_ballot) ;  /* 0x0000298000007944 */ /* 0x002fea0003c00000 */
[----:B------:R-:W-:Y:S01]  /*11a90*/  MOV R6, R0 ;  /* 0x0000000000067202 */ /* 0x000fe20000000f00 */
[----:B------:R-:W-:Y:S05]  /*11aa0*/  BRA `(.L_x_2792) ;  /* 0xfffeeb2000007947 */ /* 0x000fea000383ffff */
.L_x_2668:
[----:B------:R-:W-:Y:S01]  /*11ab0*/  IMAD.MOV.U32 R30, RZ, RZ, R9 ;  /* 0x000000ffff1e7224 */ /* 0x000fe200078e0009 */
[----:B------:R-:W-:Y:S01]  /*11ac0*/  MOV R2, R0 ;  /* 0x0000000000027202 */ /* 0x000fe20000000f00 */
[----:B------:R-:W-:Y:S01]  /*11ad0*/  IMAD.MOV.U32 R29, RZ, RZ, 0x1f ;  /* 0x0000001fff1d7424 */ /* 0x000fe200078e00ff */
[----:B------:R-:W-:Y:S02]  /*11ae0*/  MOV R3, 0x11b00 ;  /* 0x00011b0000037802 */ /* 0x000fe40000000f00 */
[----:B------:R-:W-:Y:S05]  /*11af0*/  CALL.REL.NOINC `($__internal_45_$__cuda_sm70_shflsync_idx_p) ;  /* 0x0000284000007944 */ /* 0x000fea0003c00000 */
[----:B------:R-:W-:Y:S01]  /*11b00*/  IMAD.MOV.U32 R225, RZ, RZ, R29 ;  /* 0x000000ffffe17224 */ /* 0x000fe200078e001d */
[----:B------:R-:W-:Y:S01]  /*11b10*/  MOV R30, R8 ;  /* 0x00000008001e7202 */ /* 0x000fe20000000f00 */
[----:B------:R-:W-:Y:S01]  /*11b20*/  IMAD.MOV.U32 R5, RZ, RZ, RZ ;  /* 0x000000ffff057224 */ /* 0x000fe200078e00ff */
[----:B------:R-:W-:Y:S01]  /*11b30*/  MOV R2, R0 ;  /* 0x0000000000027202 */ /* 0x000fe20000000f00 */
[----:B------:R-:W-:Y:S01]  /*11b40*/  IMAD.MOV.U32 R29, RZ, RZ, 0x1f ;  /* 0x0000001fff1d7424 */ /* 0x000fe200078e00ff */
[----:B------:R-:W-:-:S02]  /*11b50*/  MOV R3, 0x11b70 ;  /* 0x00011b7000037802 */ /* 0x000fc40000000f00 */
[----:B------:R-:W-:Y:S05]  /*11b60*/  CALL.REL.NOINC `($__internal_45_$__cuda_sm70_shflsync_idx_p) ;  /* 0x000027d000007944 */ /* 0x000fea0003c00000 */
[----:B------:R-:W-:Y:S01]  /*11b70*/  MOV R9, R29 ;  /* 0x0000001d00097202 */ /* 0x000fe20000000f00 */
[----:B------:R-:W-:Y:S05]  /*11b80*/  BRA `(.L_x_2793) ;  /* 0xfffeeaa000007947 */ /* 0x000fea000383ffff */
.L_x_2671:
[----:B------:R-:W-:Y:S01]  /*11b90*/  IMAD.MOV.U32 R30, RZ, RZ, R4 ;  /* 0x000000ffff1e7224 */ /* 0x000fe200078e0004 */
[----:B------:R-:W-:-:S02]  /*11ba0*/  MOV R29, 0x1f ;  /* 0x0000001f001d7802 */ /* 0x000fc40000000f00 */
[----:B------:R-:W-:Y:S02]  /*11bb0*/  MOV R3, 0x11bd0 ;  /* 0x00011bd000037802 */ /* 0x000fe40000000f00 */
[----:B-123--:R-:W-:Y:S05]  /*11bc0*/  CALL.REL.NOINC `($__internal_45_$__cuda_sm70_shflsync_idx_p) ;  /* 0x0000277000007944 */ /* 0x00efea0003c00000 */
[----:B------:R-:W-:Y:S01]  /*11bd0*/  MOV R5, R29 ;  /* 0x0000001d00057202 */ /* 0x000fe20000000f00 */
[----:B------:R-:W-:Y:S05]  /*11be0*/  BRA `(.L_x_2670) ;  /* 0xfffeeaa000007947 */ /* 0x000fea000383ffff */
.L_x_2682:
[----:B------:R-:W-:Y:S01]  /*11bf0*/  IMAD.MOV.U32 R30, RZ, RZ, R9 ;  /* 0x000000ffff1e7224 */ /* 0x000fe200078e0009 */
[----:B------:R-:W-:Y:S01]  /*11c00*/  MOV R2, RZ ;  /* 0x000000ff00027202 */ /* 0x000fe20000000f00 */
[----:B------:R-:W-:Y:S01]  /*11c10*/  IMAD.MOV.U32 R29, RZ, RZ, 0x181f ;  /* 0x0000181fff1d7424 */ /* 0x000fe200078e00ff */
[----:B------:R-:W-:Y:S02]  /*11c20*/  MOV R3, 0x11c40 ;  /* 0x00011c4000037802 */ /* 0x000fe40000000f00 */
[----:B-----5:R-:W-:Y:S05]  /*11c30*/  CALL.REL.NOINC `($__internal_45_$__cuda_sm70_shflsync_idx_p) ;  /* 0x0000270000007944 */ /* 0x020fea0003c00000 */
[----:B------:R-:W-:Y:S01]  /*11c40*/  MOV R8, R29 ;  /* 0x0000001d00087202 */ /* 0x000fe20000000f00 */
[----:B------:R-:W-:Y:S05]  /*11c50*/  BRA `(.L_x_2794) ;  /* 0xffff0af000007947 */ /* 0x000fea000383ffff */
.L_x_2683:
[----:B------:R-:W-:Y:S01]  /*11c60*/  IMAD.MOV.U32 R30, RZ, RZ, R12 ;  /* 0x000000ffff1e7224 */ /* 0x000fe200078e000c */
[----:B------:R-:W-:Y:S01]  /*11c70*/  MOV R2, RZ ;  /* 0x000000ff00027202 */ /* 0x000fe20000000f00 */
[----:B------:R-:W-:Y:S01]  /*11c80*/  IMAD.MOV.U32 R29, RZ, RZ, 0x181f ;  /* 0x0000181fff1d7424 */ /* 0x000fe200078e00ff */
[----:B------:R-:W-:Y:S02]  /*11c90*/  MOV R3, 0x11cb0 ;  /* 0x00011cb000037802 */ /* 0x000fe40000000f00 */
[----:B-12--5:R-:W-:Y:S05]  /*11ca0*/  CALL.REL.NOINC `($__internal_45_$__cuda_sm70_shflsync_idx_p) ;  /* 0x0000269000007944 */ /* 0x026fea0003c00000 */
[----:B------:R-:W-:Y:S01]  /*11cb0*/  MOV R0, R29 ;  /* 0x0000001d00007202 */ /* 0x000fe20000000f00 */
[----:B------:R-:W-:Y:S05]  /*11cc0*/  BRA `(.L_x_2795) ;  /* 0xffff0aa000007947 */ /* 0x000fea000383ffff */
.L_x_2686:
[----:B------:R-:W-:Y:S01]  /*11cd0*/  IMAD.MOV.U32 R30, RZ, RZ, R9 ;  /* 0x000000ffff1e7224 */ /* 0x000fe200078e0009 */
[----:B--2---:R-:W-:Y:S01]  /*11ce0*/  MOV R2, 0x1 ;  /* 0x0000000100027802 */ /* 0x004fe20000000f00 */
[----:B------:R-:W-:Y:S01]  /*11cf0*/  IMAD.MOV.U32 R29, RZ, RZ, 0x181f ;  /* 0x0000181fff1d7424 */ /* 0x000fe200078e00ff */
[----:B------:R-:W-:-:S02]  /*11d00*/  MOV R3, 0x11d20 ;  /* 0x00011d2000037802 */ /* 0x000fc40000000f00 */
[----:B-1-345:R-:W-:Y:S05]  /*11d10*/  CALL.REL.NOINC `($__internal_45_$__cuda_sm70_shflsync_idx_p) ;  /* 0x0000262000007944 */ /* 0x03afea0003c00000 */
[----:B------:R-:W-:Y:S01]  /*11d20*/  IMAD.MOV.U32 R8, RZ, RZ, R29 ;  /* 0x000000ffff087224 */ /* 0x000fe200078e001d */
[----:B------:R-:W-:Y:S01]  /*11d30*/  MOV R2, 0x1 ;  /* 0x0000000100027802 */ /* 0x000fe20000000f00 */
[----:B------:R-:W-:Y:S01]  /*11d40*/  IMAD.MOV.U32 R30, RZ, RZ, R12 ;  /* 0x000000ffff1e7224 */ /* 0x000fe200078e000c */
[----:B------:R-:W-:-:S02]  /*11d50*/  MOV R29, 0x181f ;  /* 0x0000181f001d7802 */ /* 0x000fc40000000f00 */
[----:B------:R-:W-:Y:S02]  /*11d60*/  MOV R3, 0x11d80 ;  /* 0x00011d8000037802 */ /* 0x000fe40000000f00 */
[----:B------:R-:W-:Y:S05]  /*11d70*/  CALL.REL.NOINC `($__internal_45_$__cuda_sm70_shflsync_idx_p) ;  /* 0x000025c000007944 */ /* 0x000fea0003c00000 */
[----:B------:R-:W-:Y:S01]  /*11d80*/  MOV R0, R29 ;  /* 0x0000001d00007202 */ /* 0x000fe20000000f00 */
[----:B------:R-:W-:Y:S05]  /*11d90*/  BRA `(.L_x_2796) ;  /* 0xffff0b5000007947 */ /* 0x000fea000383ffff */
.L_x_2689:
[----:B------:R-:W-:Y:S01]  /*11da0*/  IMAD.MOV.U32 R30, RZ, RZ, R9 ;  /* 0x000000ffff1e7224 */ /* 0x000fe200078e0009 */
[----:B-1----:R-:W-:Y:S01]  /*11db0*/  MOV R2, 0x2 ;  /* 0x0000000200027802 */ /* 0x002fe20000000f00 */
[----:B------:R-:W-:Y:S01]  /*11dc0*/  IMAD.MOV.U32 R29, RZ, RZ, 0x181f ;  /* 0x0000181fff1d7424 */ /* 0x000fe200078e00ff */
[----:B------:R-:W-:Y:S02]  /*11dd0*/  MOV R3, 0x11df0 ;  /* 0x00011df000037802 */ /* 0x000fe40000000f00 */
[----:B--2345:R-:W-:Y:S05]  /*11de0*/  CALL.REL.NOINC `($__internal_45_$__cuda_sm70_shflsync_idx_p) ;  /* 0x0000255000007944 */ /* 0x03cfea0003c00000 */
[----:B------:R-:W-:Y:S01]  /*11df0*/  MOV R8, R29 ;  /* 0x0000001d00087202 */ /* 0x000fe20000000f00 */
[----:B------:R-:W-:Y:S05]  /*11e00*/  BRA `(.L_x_2797) ;  /* 0xffff0c4000007947 */ /* 0x000fea000383ffff */
.L_x_2690:
[----:B------:R-:W-:Y:S01]  /*11e10*/  IMAD.MOV.U32 R30, RZ, RZ, R12 ;  /* 0x000000ffff1e7224 */ /* 0x000fe200078e000c */
[----:B------:R-:W-:Y:S01]  /*11e20*/  MOV R2, 0x2 ;  /* 0x0000000200027802 */ /* 0x000fe20000000f00 */
[----:B------:R-:W-:Y:S01]  /*11e30*/  IMAD.MOV.U32 R29, RZ, RZ, 0x181f ;  /* 0x0000181fff1d7424 */ /* 0x000fe200078e00ff */
[----:B------:R-:W-:Y:S02]  /*11e40*/  MOV R3, 0x11e60 ;  /* 0x00011e6000037802 */ /* 0x000fe40000000f00 */
[----:B-12345:R-:W-:Y:S05]  /*11e50*/  CALL.REL.NOINC `($__internal_45_$__cuda_sm70_shflsync_idx_p) ;  /* 0x000024e000007944 */ /* 0x03efea0003c00000 */
[----:B------:R-:W-:Y:S01]  /*11e60*/  MOV R0, R29 ;  /* 0x0000001d00007202 */ /* 0x000fe20000000f00 */
[----:B------:R-:W-:Y:S05]  /*11e70*/  BRA `(.L_x_2798) ;  /* 0xffff0bf000007947 */ /* 0x000fea000383ffff */
.L_x_2693:
[----:B------:R-:W-:Y:S01]  /*11e80*/  IMAD.MOV.U32 R30, RZ, RZ, R9 ;  /* 0x000000ffff1e7224 */ /* 0x000fe200078e0009 */
[----:B-1----:R-:W-:Y:S01]  /*11e90*/  MOV R2, 0x3 ;  /* 0x0000000300027802 */ /* 0x002fe20000000f00 */
[----:B------:R-:W-:Y:S01]  /*11ea0*/  IMAD.MOV.U32 R29, RZ, RZ, 0x181f ;  /* 0x0000181fff1d7424 */ /* 0x000fe200078e00ff */
[----:B------:R-:W-:-:S02]  /*11eb0*/  MOV R3, 0x11ed0 ;  /* 0x00011ed000037802 */ /* 0x000fc40000000f00 */
[----:B--2345:R-:W-:Y:S05]  /*11ec0*/  CALL.REL.NOINC `($__internal_45_$__cuda_sm70_shflsync_idx_p) ;  /* 0x0000247000007944 */ /* 0x03cfea0003c00000 */
        /* <DEDUP_REMOVED lines=8> */
.L_x_2696:
[----:B------:R-:W-:Y:S01]  /*11f50*/  IMAD.MOV.U32 R30, RZ, RZ, R9 ;  /* 0x000000ffff1e7224 */ /* 0x000fe200078e0009 */
[----:B------:R-:W-:Y:S01]  /*11f60*/  MOV R2, RZ ;  /* 0x000000ff00027202 */ /* 0x000fe20000000f00 */
[----:B------:R-:W-:Y:S01]  /*11f70*/  IMAD.MOV.U32 R29, RZ, RZ, 0x181f ;  /* 0x0000181fff1d7424 */ /* 0x000fe200078e00ff */
[----:B------:R-:W-:Y:S02]  /*11f80*/  MOV R3, 0x11fa0 ;  /* 0x00011fa000037802 */ /* 0x000fe40000000f00 */
[----:B------:R-:W-:Y:S05]  /*11f90*/  CALL.REL.NOINC `($__internal_45_$__cuda_sm70_shflsync_idx_p) ;  /* 0x000023a000007944 */ /* 0x000fea0003c00000 */
[----:B------:R-:W-:Y:S01]  /*11fa0*/  MOV R8, R29 ;  /* 0x0000001d00087202 */ /* 0x000fe20000000f00 */
[----:B------:R-:W-:Y:S05]  /*11fb0*/  BRA `(.L_x_2800) ;  /* 0xffff16f000007947 */ /* 0x000fea000383ffff */
.L_x_2697:
[----:B------:R-:W-:Y:S01]  /*11fc0*/  IMAD.MOV.U32 R30, RZ, RZ, R12 ;  /* 0x000000ffff1e7224 */ /* 0x000fe200078e000c */
[----:B------:R-:W-:Y:S01]  /*11fd0*/  MOV R2, RZ ;  /* 0x000000ff00027202 */ /* 0x000fe20000000f00 */
[----:B------:R-:W-:Y:S01]  /*11fe0*/  IMAD.MOV.U32 R29, RZ, RZ, 0x181f ;  /* 0x0000181fff1d7424 */ /* 0x000fe200078e00ff */
[----:B------:R-:W-:Y:S02]  /*11ff0*/  MOV R3, 0x12010 ;  /* 0x0001201000037802 */ /* 0x000fe40000000f00 */
[----:B-12---:R-:W-:Y:S05]  /*12000*/  CALL.REL.NOINC `($__internal_45_$__cuda_sm70_shflsync_idx_p) ;  /* 0x0000233000007944 */ /* 0x006fea0003c00000 */
[C---:B------:R-:W-:Y:S01]  /*12010*/  IADD3 R6, P6, R29.reuse, R17, RZ ;  /* 0x000000111d067210 */ /* 0x040fe20007fde0ff */
[----:B------:R-:W-:Y:S01]  /*12020*/  IMAD.MOV.U32 R30, RZ, RZ, R9 ;  /* 0x000000ffff1e7224 */ /* 0x000fe200078e0009 */
[----:B------:R-:W-:-:S02]  /*12030*/  IADD3 R4, P5, R29, R18, RZ ;  /* 0x000000121d047210 */ /* 0x000fc40007fbe0ff */
[----:B------:R-:W-:Y:S01]  /*12040*/  IADD3 R2, P0, R29, R19, RZ ;  /* 0x000000131d027210 */ /* 0x000fe20007f1e0ff */
[----:B------:R-:W-:Y:S01]  /*12050*/  IMAD.X R7, R8, 0x1, R14, P6 ;  /* 0x0000000108077824 */ /* 0x000fe200030e060e */
[----:B------:R-:W-:Y:S01]  /*12060*/  ISETP.GE.AND P6, PT, R192, c[0x0][0x1d4], PT ;  /* 0x00007500c0007a0c */ /* 0x000fe20003fc6270 */
[----:B------:R-:W-:Y:S01]  /*12070*/  IMAD.X R5, R8, 0x1, R16, P5 ;  /* 0x0000000108057824 */ /* 0x000fe200028e0610 */
        /* <DEDUP_REMOVED lines=15> */
[----:B-1----:R-:W-:Y:S05]  /*12170*/  CALL.REL.NOINC `($__internal_45_$__cuda_sm70_shflsync_idx_p) ;  /* 0x000021c000007944 */ /* 0x002fea0003c00000 */
        /* <DEDUP_REMOVED lines=8> */
.L_x_2700:
[----:B------:R-:W-:Y:S01]  /*12200*/  IMAD.MOV.U32 R30, RZ, RZ, R13 ;  /* 0x000000ffff1e7224 */ /* 0x000fe200078e000d */
[----:B------:R-:W-:Y:S01]  /*12210*/  MOV R2, RZ ;  /* 0x000000ff00027202 */ /* 0x000fe20000000f00 */
[----:B------:R-:W-:Y:S01]  /*12220*/  IMAD.MOV.U32 R29, RZ, RZ, 0x181f ;  /* 0x0000181fff1d7424 */ /* 0x000fe200078e00ff */
[----:B------:R-:W-:Y:S02]  /*12230*/  MOV R3, 0x12250 ;  /* 0x0001225000037802 */ /* 0x000fe40000000f00 */
[----:B-1234-:R-:W-:Y:S05]  /*12240*/  CALL.REL.NOINC `($__internal_45_$__cuda_sm70_shflsync_idx_p) ;  /* 0x000020f000007944 */ /* 0x01efea0003c00000 */
[----:B------:R-:W-:Y:S01]  /*12250*/  MOV R12, R29 ;  /* 0x0000001d000c7202 */ /* 0x000fe20000000f00 */
[----:B------:R-:W-:Y:S05]  /*12260*/  BRA `(.L_x_2802) ;  /* 0xffff19b000007947 */ /* 0x000fea000383ffff */
.L_x_2701:
[----:B------:R-:W-:Y:S01]  /*12270*/  IMAD.MOV.U32 R30, RZ, RZ, R21 ;  /* 0x000000ffff1e7224 */ /* 0x000fe200078e0015 */
[----:B------:R-:W-:Y:S01]  /*12280*/  MOV R2, RZ ;  /* 0x000000ff00027202 */ /* 0x000fe20000000f00 */
[----:B------:R-:W-:Y:S01]  /*12290*/  IMAD.MOV.U32 R29, RZ, RZ, 0x181f ;  /* 0x0000181fff1d7424 */ /* 0x000fe200078e00ff */
[----:B------:R-:W-:Y:S02]  /*122a0*/  MOV R3, 0x122c0 ;  /* 0x000122c000037802 */ /* 0x000fe40000000f00 */
[----:B-1234-:R-:W-:Y:S05]  /*122b0*/  CALL.REL.NOINC `($__internal_45_$__cuda_sm70_shflsync_idx_p) ;  /* 0x0000208000007944 */ /* 0x01efea0003c00000 */
[C---:B------:R-:W-:Y:S01]  /*122c0*/  IADD3 R16, P0, R29.reuse, R25, RZ ;  /* 0x000000191d107210 */ /* 0x040fe20007f1e0ff */
[----:B------:R-:W-:Y:S01]  /*122d0*/  IMAD.MOV.U32 R30, RZ, RZ, R13 ;  /* 0x000000ffff1e7224 */ /* 0x000fe200078e000d */
[----:B------:R-:W-:-:S02]  /*122e0*/  IADD3 R14, P1, R29, R26, RZ ;  /* 0x0000001a1d0e7210 */ /* 0x000fc40007f3e0ff */
[----:B------:R-:W-:Y:S01]  /*122f0*/  ISETP.GE.AND P6, PT, R192, c[0x0][0x1d4], PT ;  /* 0x00007500c0007a0c */ /* 0x000fe20003fc6270 */
[----:B------:R-:W-:Y:S01]  /*12300*/  IMAD.X R17, R12, 0x1, R22, P0 ;  /* 0x000000010c117824 */ /* 0x000fe200000e0616 */
[----:B------:R-:W-:Y:S01]  /*12310*/  ISETP.GE.AND P5, PT, R200, c[0x0][0x1d4], PT ;  /* 0x00007500c8007a0c */ /* 0x000fe20003fa6270 */
[C---:B------:R-:W-:Y:S01]  /*12320*/  IMAD.X R15, R12.reuse, 0x1, R23, P1 ;  /* 0x000000010c0f7824 */ /* 0x040fe200008e0617 */
        /* <DEDUP_REMOVED lines=24> */
.L_x_2704:
[----:B------:R-:W-:Y:S01]  /*124b0*/  IMAD.MOV.U32 R30, RZ, RZ, R5 ;  /* 0x000000ffff1e7224 */ /* 0x000fe200078e0005 */
[----:B------:R-:W-:Y:S01]  /*124c0*/  MOV R2, RZ ;  /* 0x000000ff00027202 */ /* 0x000fe20000000f00 */
[----:B------:R-:W-:Y:S01]  /*124d0*/  IMAD.MOV.U32 R29, RZ, RZ, 0x181f ;  /* 0x0000181fff1d7424 */ /* 0x000fe200078e00ff */
[----:B------:R-:W-:Y:S02]  /*124e0*/  MOV R3, 0x12500 ;  /* 0x0001250000037802 */ /* 0x000fe40000000f00 */
[----:B------:R-:W-:Y:S05]  /*124f0*/  CALL.REL.NOINC `($__internal_45_$__cuda_sm70_shflsync_idx_p) ;  /* 0x00001e4000007944 */ /* 0x000fea0003c00000 */
[----:B------:R-:W-:Y:S01]  /*12500*/  MOV R4, R29 ;  /* 0x0000001d00047202 */ /* 0x000fe20000000f00 */
[----:B------:R-:W-:Y:S05]  /*12510*/  BRA `(.L_x_2804) ;  /* 0xffff3df000007947 */ /* 0x000fea000383ffff */
.L_x_2705:
[----:B------:R-:W-:Y:S01]  /*12520*/  IMAD.MOV.U32 R30, RZ, RZ, R12 ;  /* 0x000000ffff1e7224 */ /* 0x000fe200078e000c */
[----:B------:R-:W-:Y:S01]  /*12530*/  MOV R2, RZ ;  /* 0x000000ff00027202 */ /* 0x000fe20000000f00 */
[----:B------:R-:W-:Y:S01]  /*12540*/  IMAD.MOV.U32 R29, RZ, RZ, 0x181f ;  /* 0x0000181fff1d7424 */ /* 0x000fe200078e00ff */
[----:B------:R-:W-:Y:S02]  /*12550*/  MOV R3, 0x12570 ;  /* 0x0001257000037802 */ /* 0x000fe40000000f00 */
[----:B-12---:R-:W-:Y:S05]  /*12560*/  CALL.REL.NOINC `($__internal_45_$__cuda_sm70_shflsync_idx_p) ;  /* 0x00001dd000007944 */ /* 0x006fea0003c00000 */
        /* <DEDUP_REMOVED lines=22> */
[----:B-1----:R-:W-:Y:S05]  /*126d0*/  CALL.REL.NOINC `($__internal_45_$__cuda_sm70_shflsync_idx_p) ;  /* 0x00001c6000007944 */ /* 0x002fea0003c00000 */
[----:B------:R-:W-:Y:S01]  /*126e0*/  IMAD.MOV.U32 R4, RZ, RZ, R29 ;  /* 0x000000ffff047224 */ /* 0x000fe200078e001d */
[----:B------:R-:W-:Y:S01]  /*126f0*/  MOV R2, 0x1 ;  /* 0x0000000100027802 */ /* 0x000fe20000000f00 */
[----:B------:R-:W-:Y:S01]  /*12700*/  IMAD.MOV.U32 R30, RZ, RZ, R12 ;  /* 0x000000ffff1e7224 */ /* 0x000fe200078e000c */
[----:B------:R-:W-:Y:S02]  /*12710*/  MOV R29, 0x181f ;  /* 0x0000181f001d7802 */ /* 0x000fe40000000f00 */
[----:B------:R-:W-:Y:S02]  /*12720*/  MOV R3, 0x12740 ;  /* 0x0001274000037802 */ /* 0x000fe40000000f00 */
[----:B------:R-:W-:Y:S05]  /*12730*/  CALL.REL.NOINC `($__internal_45_$__cuda_sm70_shflsync_idx_p) ;  /* 0x00001c0000007944 */ /* 0x000fea0003c00000 */
[----:B------:R-:W-:Y:S01]  /*12740*/  MOV R0, R29 ;  /* 0x0000001d00007202 */ /* 0x000fe20000000f00 */
[----:B------:R-:W-:Y:S05]  /*12750*/  BRA `(.L_x_2805) ;  /* 0xffff3d0000007947 */ /* 0x000fea000383ffff */
.L_x_2709:
[----:B------:R-:W-:Y:S01]  /*12760*/  MOV R2, RZ ;  /* 0x000000ff00027202 */ /* 0x000fe20000000f00 */
[----:B------:R-:W-:Y:S01]  /*12770*/  IMAD.MOV.U32 R30, RZ, RZ, R12 ;  /* 0x000000ffff1e7224 */ /* 0x000fe200078e000c */
[----:B------:R-:W-:Y:S01]  /*12780*/  MOV R3, 0x127b0 ;  /* 0x000127b000037802 */ /* 0x000fe20000000f00 */
[----:B------:R-:W-:Y:S02]  /*12790*/  IMAD.MOV.U32 R29, RZ, RZ, 0x181f ;  /* 0x0000181fff1d7424 */ /* 0x000fe400078e00ff */
[----:B-1234-:R-:W-:Y:S05]  /*127a0*/  CALL.REL.NOINC `($__internal_45_$__cuda_sm70_shflsync_idx_p) ;  /* 0x00001b9000007944 */ /* 0x01efea0003c00000 */
[----:B------:R-:W-:Y:S01]  /*127b0*/  MOV R5, R29 ;  /* 0x0000001d00057202 */ /* 0x000fe20000000f00 */
[----:B------:R-:W-:-:S05]  /*127c0*/  BRA `(.L_x_2806) ;  /* 0xffff41c000007947 */ /* 0x000fca000383ffff */
.L_x_2710:
[----:B------:R-:W-:Y:S01]  /*127d0*/  MOV R2, RZ ;  /* 0x000000ff00027202 */ /* 0x000fe20000000f00 */
[----:B------:R-:W-:Y:S01]  /*127e0*/  IMAD.MOV.U32 R30, RZ, RZ, R14 ;  /* 0x000000ffff1e7224 */ /* 0x000fe200078e000e */
[----:B------:R-:W-:Y:S01]  /*127f0*/  MOV R3, 0x12820 ;  /* 0x0001282000037802 */ /* 0x000fe20000000f00 */
[----:B------:R-:W-:Y:S02]  /*12800*/  IMAD.MOV.U32 R29, RZ, RZ, 0x181f ;  /* 0x0000181fff1d7424 */ /* 0x000fe400078e00ff */
[----:B-1234-:R-:W-:Y:S05]  /*12810*/  CALL.REL.NOINC `($__internal_45_$__cuda_sm70_shflsync_idx_p) ;  /* 0x00001b2000007944 */ /* 0x01efea0003c00000 */
[----:B------:R-:W-:Y:S01]  /*12820*/  ISETP.GE.AND P6, PT, R192, c[0x0][0x1d4], PT ;  /* 0x00007500c0007a0c */ /* 0x000fe20003fc6270 */
[----:B------:R-:W-:Y:S01]  /*12830*/  IMAD R4, R198, 0x6000, R222 ;  /* 0x00006000c6047824 */ /* 0x000fe200078e02de */
[C---:B------:R-:W-:Y:S01]  /*12840*/  IADD3 R2, P0, R29.reuse, R22, RZ ;  /* 0x000000161d027210 */ /* 0x040fe20007f1e0ff */
[----:B------:R-:W-:Y:S01]  /*12850*/  IMAD.MOV.U32 R30, RZ, RZ, R12 ;  /* 0x000000ffff1e7224 */ /* 0x000fe200078e000c */
[----:B------:R-:W-:Y:S02]  /*12860*/  ISETP.GE.AND P5, PT, R200, c[0x0][0x1d4], PT ;  /* 0x00007500c8007a0c */ /* 0x000fe40003fa6270 */
[----:B------:R-:W-:Y:S01]  /*12870*/  IADD3 R6, P1, R29, R23, RZ ;  /* 0x000000171d067210 */ /* 0x000fe20007f3e0ff */
[----:B------:R-:W-:Y:S01]  /*12880*/  IMAD.X R3, R5, 0x1, R15, P0 ;  /* 0x0000000105037824 */ /* 0x000fe200000e060f */
        /* <DEDUP_REMOVED lines=16> */
[----:B------:R-:W-:Y:S05]  /*12990*/  CALL.REL.NOINC `($__internal_45_$__cuda_sm70_shflsync_idx_p) ;  /* 0x000019a000007944 */ /* 0x000fea0003c00000 */
[----:B------:R-:W-:Y:S01]  /*129a0*/  MOV R2, 0x1 ;  /* 0x0000000100027802 */ /* 0x000fe20000000f00 */
[----:B------:R-:W-:Y:S01]  /*129b0*/  IMAD.MOV.U32 R5, RZ, RZ, R29 ;  /* 0x000000ffff057224 */ /* 0x000fe200078e001d */
[----:B------:R-:W-:Y:S01]  /*129c0*/  MOV R29, 0x181f ;  /* 0x0000181f001d7802 */ /* 0x000fe20000000f00 */
[----:B------:R-:W-:Y:S01]  /*129d0*/  IMAD.MOV.U32 R30, RZ, RZ, R14 ;  /* 0x000000ffff1e7224 */ /* 0x000fe200078e000e */
[----:B------:R-:W-:Y:S02]  /*129e0*/  MOV R3, 0x12a00 ;  /* 0x00012a0000037802 */ /* 0x000fe40000000f00 */
[----:B------:R-:W-:Y:S05]  /*129f0*/  CALL.REL.NOINC `($__internal_45_$__cuda_sm70_shflsync_idx_p) ;  /* 0x0000194000007944 */ /* 0x000fea0003c00000 */
[----:B------:R-:W-:Y:S01]  /*12a00*/  MOV R2, R29 ;  /* 0x0000001d00027202 */ /* 0x000fe20000000f00 */
[----:B------:R-:W-:-:S05]  /*12a10*/  BRA `(.L_x_2807) ;  /* 0xffff40d000007947 */ /* 0x000fca000383ffff */
.L_x_2713:
[----:B------:R-:W-:Y:S01]  /*12a20*/  MOV R2, RZ ;  /* 0x000000ff00027202 */ /* 0x000fe20000000f00 */
[----:B------:R-:W-:Y:S01]  /*12a30*/  IMAD.MOV.U32 R30, RZ, RZ, R5 ;  /* 0x000000ffff1e7224 */ /* 0x000fe200078e0005 */
[----:B------:R-:W-:Y:S01]  /*12a40*/  MOV R3, 0x12a70 ;  /* 0x00012a7000037802 */ /* 0x000fe20000000f00 */
[----:B------:R-:W-:Y:S02]  /*12a50*/  IMAD.MOV.U32 R29, RZ, RZ, 0x181f ;  /* 0x0000181fff1d7424 */ /* 0x000fe400078e00ff */
[----:B------:R-:W-:Y:S05]  /*12a60*/  CALL.REL.NOINC `($__internal_45_$__cuda_sm70_shflsync_idx_p) ;  /* 0x000018d000007944 */ /* 0x000fea0003c00000 */
[----:B------:R-:W-:Y:S01]  /*12a70*/  MOV R4, R29 ;  /* 0x0000001d00047202 */ /* 0x000fe20000000f00 */
[----:B------:R-:W-:-:S05]  /*12a80*/  BRA `(.L_x_2808) ;  /* 0xffff6c7000007947 */ /* 0x000fca000383ffff */
.L_x_2714:
[----:B------:R-:W-:Y:S01]  /*12a90*/  MOV R2, RZ ;  /* 0x000000ff00027202 */ /* 0x000fe20000000f00 */
[----:B------:R-:W-:Y:S01]  /*12aa0*/  IMAD.MOV.U32 R30, RZ, RZ, R12 ;  /* 0x000000ffff1e7224 */ /* 0x000fe200078e000c */
[----:B------:R-:W-:Y:S01]  /*12ab0*/  MOV R3, 0x12ae0 ;  /* 0x00012ae000037802 */ /* 0x000fe20000000f00 */
[----:B------:R-:W-:Y:S02]  /*12ac0*/  IMAD.MOV.U32 R29, RZ, RZ, 0x181f ;  /* 0x0000181fff1d7424 */ /* 0x000fe400078e00ff */
[----:B-12---:R-:W-:Y:S05]  /*12ad0*/  CALL.REL.NOINC `($__internal_45_$__cuda_sm70_shflsync_idx_p) ;  /* 0x0000186000007944 */ /* 0x006fea0003c00000 */
[----:B------:R-:W-:Y:S01]  /*12ae0*/  ISETP.GE.AND P6, PT, R192, c[0x0][0x1d4], PT ;  /* 0x00007500c0007a0c */ /* 0x000fe20003fc6270 */
[----:B------:R-:W-:Y:S01]  /*12af0*/  IMAD R0, R198, 0x6000, R223 ;  /* 0x00006000c6007824 */ /* 0x000fe200078e02df */
[C---:B------:R-:W-:Y:S01]  /*12b00*/  IADD3 R2, P0, R29.reuse, R16, RZ ;  /* 0x000000101d027210 */ /* 0x040fe20007f1e0ff */
[----:B------:R-:W-:Y:S01]  /*12b10*/  IMAD.MOV.U32 R30, RZ, RZ, R5 ;  /* 0x000000ffff1e7224 */ /* 0x000fe200078e0005 */
[----:B------:R-:W-:Y:S02]  /*12b20*/  ISETP.GE.AND P5, PT, R200, c[0x0][0x1d4], PT ;  /* 0x00007500c8007a0c */ /* 0x000fe40003fa6270 */
[----:B------:R-:W-:Y:S01]  /*12b30*/  IADD3 R6, P1, R29, R17, RZ ;  /* 0x000000111d067210 */ /* 0x000fe20007f3e0ff */
[C---:B------:R-:W-:Y:S01]  /*12b40*/  IMAD.X R3, R4.reuse, 0x1, R13, P0 ;  /* 0x0000000104037824 */ /* 0x040fe200000e060d */
        /* <DEDUP_REMOVED lines=16> */
[----:B--2---:R-:W-:Y:S05]  /*12c50*/  CALL.REL.NOINC `($__internal_45_$__cuda_sm70_shflsync_idx_p) ;  /* 0x000016e000007944 */ /* 0x004fea0003c00000 */
        /* <DEDUP_REMOVED lines=8> */
.L_x_2719:
[----:B------:R-:W-:Y:S01]  /*12ce0*/  MOV R2, RZ ;  /* 0x000000ff00027202 */ /* 0x000fe20000000f00 */
[----:B------:R-:W-:Y:S01]  /*12cf0*/  IMAD.MOV.U32 R30, RZ, RZ, R12 ;  /* 0x000000ffff1e7224 */ /* 0x000fe200078e000c */
[----:B------:R-:W-:Y:S01]  /*12d00*/  MOV R3, 0x12d30 ;  /* 0x00012d3000037802 */ /* 0x000fe20000000f00 */
[----:B------:R-:W-:Y:S02]  /*12d10*/  IMAD.MOV.U32 R29, RZ, RZ, 0x181f ;  /* 0x0000181fff1d7424 */ /* 0x000fe400078e00ff */
[----:B-1234-:R-:W-:Y:S05]  /*12d20*/  CALL.REL.NOINC `($__internal_45_$__cuda_sm70_shflsync_idx_p) ;  /* 0x0000161000007944 */ /* 0x01efea0003c00000 */
[----:B------:R-:W-:Y:S01]  /*12d30*/  MOV R5, R29 ;  /* 0x0000001d00057202 */ /* 0x000fe20000000f00 */
[----:B------:R-:W-:-:S05]  /*12d40*/  BRA `(.L_x_2810) ;  /* 0xffff701000007947 */ /* 0x000fca000383ffff */
.L_x_2720:
        /* <DEDUP_REMOVED lines=37> */
.L_x_2721:
[----:B------:R-:W-:Y:S01]  /*12fa0*/  MOV R136, 0x2 ;  /* 0x0000000200887802 */ /* 0x000fe20000000f00 */
[----:B------:R-:W-:Y:S01]  /*12fb0*/  IMAD.MOV.U32 R2, RZ, RZ, R100 ;  /* 0x000000ffff027224 */ /* 0x000fe200078e0064 */
[----:B------:R-:W-:Y:S02]  /*12fc0*/  MOV R3, 0x12fe0 ;  /* 0x00012fe000037802 */ /* 0x000fe40000000f00 */
[----:B------:R-:W-:Y:S05]  /*12fd0*/  CALL.REL.NOINC `($__internal_44_$__cuda_sm70_shflsync_bfly_p) ;  /* 0x0000131000007944 */ /* 0x000fea0003c00000 */
[----:B------:R-:W-:Y:S01]  /*12fe0*/  MOV R2, R136 ;  /* 0x0000008800027202 */ /* 0x000fe20000000f00 */
[----:B------:R-:W-:-:S05]  /*12ff0*/  BRA `(.L_x_2812) ;  /* 0xffff7bf000007947 */ /* 0x000fca000383ffff */
.L_x_2724:
[----:B------:R-:W-:Y:S01]  /*13000*/  MOV R2, RZ ;  /* 0x000000ff00027202 */ /* 0x000fe20000000f00 */
[----:B------:R-:W-:Y:S01]  /*13010*/  IMAD.MOV.U32 R30, RZ, RZ, R5 ;  /* 0x000000ffff1e7224 */ /* 0x000fe200078e0005 */
[----:B------:R-:W-:Y:S01]  /*13020*/  MOV R3, 0x13050 ;  /* 0x0001305000037802 */ /* 0x000fe20000000f00 */
[----:B------:R-:W-:Y:S02]  /*13030*/  IMAD.MOV.U32 R29, RZ, RZ, 0x181f ;  /* 0x0000181fff1d7424 */ /* 0x000fe400078e00ff */
[----:B------:R-:W-:Y:S05]  /*13040*/  CALL.REL.NOINC `($__internal_45_$__cuda_sm70_shflsync_idx_p) ;  /* 0x000012f000007944 */ /* 0x000fea0003c00000 */
[----:B------:R-:W-:Y:S01]  /*13050*/  MOV R4, R29 ;  /* 0x0000001d00047202 */ /* 0x000fe20000000f00 */
[----:B------:R-:W-:-:S05]  /*13060*/  BRA `(.L_x_2813) ;  /* 0xffff957000007947 */ /* 0x000fca000383ffff */
.L_x_2725:
        /* <DEDUP_REMOVED lines=37> */
.L_x_2727:
[----:B------:R-:W-:Y:S01]  /*132c0*/  IMAD.MOV.U32 R2, RZ, RZ, R203 ;  /* 0x000000ffff027224 */ /* 0x000fe200078e00cb */
[----:B------:R-:W-:-:S02]  /*132d0*/  MOV R136, 0x2 ;  /* 0x0000000200887802 */ /* 0x000fc40000000f00 */
[----:B------:R-:W-:Y:S02]  /*132e0*/  MOV R3, 0x13300 ;  /* 0x0001330000037802 */ /* 0x000fe40000000f00 */
[----:B------:R-:W-:Y:S05]  /*132f0*/  CALL.REL.NOINC `($__internal_44_$__cuda_sm70_shflsync_bfly_p) ;  /* 0x00000ff000007944 */ /* 0x000fea0003c00000 */
[----:B------:R-:W-:Y:S01]  /*13300*/  MOV R0, R136 ;  /* 0x0000008800007202 */ /* 0x000fe20000000f00 */
[----:B------:R-:W-:Y:S05]  /*13310*/  BRA `(.L_x_2815) ;  /* 0xffff963000007947 */ /* 0x000fea000383ffff */
.L_x_2728:
[----:B------:R-:W-:Y:S01]  /*13320*/  IMAD.MOV.U32 R2, RZ, RZ, R0 ;  /* 0x000000ffff027224 */ /* 0x000fe200078e0000 */
[----:B------:R-:W-:Y:S02]  /*13330*/  MOV R136, 0x1 ;  /* 0x0000000100887802 */ /* 0x000fe40000000f00 */
[----:B------:R-:W-:Y:S02]  /*13340*/  MOV R3, 0x13360 ;  /* 0x0001336000037802 */ /* 0x000fe40000000f00 */
[----:B-1----:R-:W-:Y:S05]  /*13350*/  CALL.REL.NOINC `($__internal_44_$__cuda_sm70_shflsync_bfly_p) ;  /* 0x00000f9000007944 */ /* 0x002fea0003c00000 */
[----:B------:R-:W-:Y:S01]  /*13360*/  FADD.FTZ R0, R0, R136 ;  /* 0x0000008800007221 */ /* 0x000fe20000010000 */
[----:B------:R-:W-:Y:S02]  /*13370*/  MOV R2, R202 ;  /* 0x000000ca00027202 */ /* 0x000fe40000000f00 */
[----:B------:R-:W-:Y:S02]  /*13380*/  MOV R136, 0x2 ;  /* 0x0000000200887802 */ /* 0x000fe40000000f00 */
[----:B------:R-:W-:Y:S02]  /*13390*/  MOV R3, 0x133b0 ;  /* 0x000133b000037802 */ /* 0x000fe40000000f00 */
[----:B------:R-:W-:Y:S05]  /*133a0*/  CALL.REL.NOINC `($__internal_44_$__cuda_sm70_shflsync_bfly_p) ;  /* 0x00000f4000007944 */ /* 0x000fea0003c00000 */
[----:B------:R-:W-:Y:S01]  /*133b0*/  FADD.FTZ R4, R202, R136 ;  /* 0x00000088ca047221 */ /* 0x000fe20000010000 */
[----:B------:R-:W-:-:S02]  /*133c0*/  MOV R136, 0x1 ;  /* 0x0000000100887802 */ /* 0x000fc40000000f00 */
[----:B------:R-:W-:Y:S02]  /*133d0*/  MOV R3, 0x13400 ;  /* 0x0001340000037802 */ /* 0x000fe40000000f00 */
[----:B------:R-:W-:Y:S02]  /*133e0*/  MOV R2, R4 ;  /* 0x0000000400027202 */ /* 0x000fe40000000f00 */
[----:B------:R-:W-:Y:S05]  /*133f0*/  CALL.REL.NOINC `($__internal_44_$__cuda_sm70_shflsync_bfly_p) ;  /* 0x00000ef000007944 */ /* 0x000fea0003c00000 */
[----:B------:R-:W-:Y:S01]  /*13400*/  MOV R3, R136 ;  /* 0x0000008800037202 */ /* 0x000fe20000000f00 */
[----:B------:R-:W-:Y:S05]  /*13410*/  BRA `(.L_x_2816) ;  /* 0xffff95a000007947 */ /* 0x000fea000383ffff */
.L_x_2735:
[----:B--234-:R-:W-:Y:S01]  /*13420*/  IMAD.MOV.U32 R30, RZ, RZ, R9 ;  /* 0x000000ffff1e7224 */ /* 0x01cfe200078e0009 */
[----:B------:R-:W-:Y:S01]  /*13430*/  MOV R2, RZ ;  /* 0x000000ff00027202 */ /* 0x000fe20000000f00 */
[----:B------:R-:W-:Y:S01]  /*13440*/  IMAD.MOV.U32 R29, RZ, RZ, 0x181f ;  /* 0x0000181fff1d7424 */ /* 0x000fe200078e00ff */
[----:B------:R-:W-:Y:S02]  /*13450*/  MOV R3, 0x13470 ;  /* 0x0001347000037802 */ /* 0x000fe40000000f00 */
[----:B-1----:R-:W-:Y:S05]  /*13460*/  CALL.REL.NOINC `($__internal_45_$__cuda_sm70_shflsync_idx_p) ;  /* 0x00000ed000007944 */ /* 0x002fea0003c00000 */
[----:B------:R-:W-:Y:S01]  /*13470*/  MOV R8, R29 ;  /* 0x0000001d00087202 */ /* 0x000fe20000000f00 */
[----:B------:R-:W-:Y:S05]  /*13480*/  BRA `(.L_x_2817) ;  /* 0xffffaca000007947 */ /* 0x000fea000383ffff */
.L_x_2736:
[----:B------:R-:W-:Y:S01]  /*13490*/  IMAD.MOV.U32 R30, RZ, RZ, R11 ;  /* 0x000000ffff1e7224 */ /* 0x000fe200078e000b */
[----:B------:R-:W-:Y:S01]  /*134a0*/  MOV R2, RZ ;  /* 0x000000ff00027202 */ /* 0x000fe20000000f00 */
[----:B------:R-:W-:Y:S01]  /*134b0*/  IMAD.MOV.U32 R29, RZ, RZ, 0x181f ;  /* 0x0000181fff1d7424 */ /* 0x000fe200078e00ff */
[----:B------:R-:W-:-:S02]  /*134c0*/  MOV R3, 0x134e0 ;  /* 0x000134e000037802 */ /* 0x000fc40000000f00 */
[----:B-123--:R-:W-:Y:S05]  /*134d0*/  CALL.REL.NOINC `($__internal_45_$__cuda_sm70_shflsync_idx_p) ;  /* 0x00000e6000007944 */ /* 0x00efea0003c00000 */
[----:B------:R-:W-:Y:S01]  /*134e0*/  MOV R0, R29 ;  /* 0x0000001d00007202 */ /* 0x000fe20000000f00 */
[----:B------:R-:W-:Y:S05]  /*134f0*/  BRA `(.L_x_2818) ;  /* 0xffffac5000007947 */ /* 0x000fea000383ffff */
.L_x_2739:
[----:B------:R-:W-:Y:S01]  /*13500*/  IMAD.MOV.U32 R30, RZ, RZ, R9 ;  /* 0x000000ffff1e7224 */ /* 0x000fe200078e0009 */
[----:B--2---:R-:W-:Y:S01]  /*13510*/  MOV R2, 0x1 ;  /* 0x0000000100027802 */ /* 0x004fe20000000f00 */
[----:B------:R-:W-:Y:S01]  /*13520*/  IMAD.MOV.U32 R29, RZ, RZ, 0x181f ;  /* 0x0000181fff1d7424 */ /* 0x000fe200078e00ff */
[----:B------:R-:W-:-:S02]  /*13530*/  MOV R3, 0x13550 ;  /* 0x0001355000037802 */ /* 0x000fc40000000f00 */
[----:B-1-34-:R-:W-:Y:S05]  /*13540*/  CALL.REL.NOINC `($__internal_45_$__cuda_sm70_shflsync_idx_p) ;  /* 0x00000df000007944 */ /* 0x01afea0003c00000 */
        /* <DEDUP_REMOVED lines=8> */
.L_x_2742:
[----:B------:R-:W-:Y:S01]  /*135d0*/  IMAD.MOV.U32 R30, RZ, RZ, R9 ;  /* 0x000000ffff1e7224 */ /* 0x000fe200078e0009 */
[----:B--2---:R-:W-:Y:S01]  /*135e0*/  MOV R2, 0x2 ;  /* 0x0000000200027802 */ /* 0x004fe20000000f00 */
[----:B------:R-:W-:Y:S01]  /*135f0*/  IMAD.MOV.U32 R29, RZ, RZ, 0x181f ;  /* 0x0000181fff1d7424 */ /* 0x000fe200078e00ff */
[----:B------:R-:W-:Y:S02]  /*13600*/  MOV R3, 0x13620 ;  /* 0x0001362000037802 */ /* 0x000fe40000000f00 */
[----:B-1-34-:R-:W-:Y:S05]  /*13610*/  CALL.REL.NOINC `($__internal_45_$__cuda_sm70_shflsync_idx_p) ;  /* 0x00000d2000007944 */ /* 0x01afea0003c00000 */
[----:B------:R-:W-:Y:S01]  /*13620*/  MOV R8, R29 ;  /* 0x0000001d00087202 */ /* 0x000fe20000000f00 */
[----:B------:R-:W-:Y:S05]  /*13630*/  BRA `(.L_x_2820) ;  /* 0xffffade000007947 */ /* 0x000fea000383ffff */
.L_x_2743:
[----:B------:R-:W-:Y:S01]  /*13640*/  IMAD.MOV.U32 R30, RZ, RZ, R11 ;  /* 0x000000ffff1e7224 */ /* 0x000fe200078e000b */
[----:B--2---:R-:W-:Y:S01]  /*13650*/  MOV R2, 0x2 ;  /* 0x0000000200027802 */ /* 0x004fe20000000f00 */
[----:B------:R-:W-:Y:S01]  /*13660*/  IMAD.MOV.U32 R29, RZ, RZ, 0x181f ;  /* 0x0000181fff1d7424 */ /* 0x000fe200078e00ff */
[----:B------:R-:W-:Y:S02]  /*13670*/  MOV R3, 0x13690 ;  /* 0x0001369000037802 */ /* 0x000fe40000000f00 */
[----:B-1-34-:R-:W-:Y:S05]  /*13680*/  CALL.REL.NOINC `($__internal_45_$__cuda_sm70_shflsync_idx_p) ;  /* 0x00000cb000007944 */ /* 0x01afea0003c00000 */
[----:B------:R-:W-:Y:S01]  /*13690*/  MOV R0, R29 ;  /* 0x0000001d00007202 */ /* 0x000fe20000000f00 */
[----:B------:R-:W-:Y:S05]  /*136a0*/  BRA `(.L_x_2821) ;  /* 0xffffad9000007947 */ /* 0x000fea000383ffff */
.L_x_2746:
[----:B------:R-:W-:Y:S01]  /*136b0*/  IMAD.MOV.U32 R30, RZ, RZ, R9 ;  /* 0x000000ffff1e7224 */ /* 0x000fe200078e0009 */
[----:B---3--:R-:W-:Y:S01]  /*136c0*/  MOV R2, 0x3 ;  /* 0x0000000300027802 */ /* 0x008fe20000000f00 */
        /* <DEDUP_REMOVED lines=11> */
.L_x_2748:
[----:B------:R-:W-:Y:S01]  /*13780*/  IMAD.MOV.U32 R30, RZ, RZ, R5 ;  /* 0x000000ffff1e7224 */ /* 0x000fe200078e0005 */
[----:B------:R-:W-:Y:S01]  /*13790*/  MOV R2, RZ ;  /* 0x000000ff00027202 */ /* 0x000fe20000000f00 */
[----:B------:R-:W-:Y:S01]  /*137a0*/  IMAD.MOV.U32 R29, RZ, RZ, 0x1c1f ;  /* 0x00001c1fff1d7424 */ /* 0x000fe200078e00ff */
[----:B------:R-:W-:Y:S02]  /*137b0*/  MOV R3, 0x137d0 ;  /* 0x000137d000037802 */ /* 0x000fe40000000f00 */
[----:B------:R-:W-:Y:S05]  /*137c0*/  CALL.REL.NOINC `($__internal_45_$__cuda_sm70_shflsync_idx_p) ;  /* 0x00000b7000007944 */ /* 0x000fea0003c00000 */
[----:B------:R-:W-:Y:S01]  /*137d0*/  MOV R4, R29 ;  /* 0x0000001d00047202 */ /* 0x000fe20000000f00 */
[----:B------:R-:W-:Y:S05]  /*137e0*/  BRA `(.L_x_2823) ;  /* 0xffffb10000007947 */ /* 0x000fea000383ffff */
.L_x_2749:
[----:B------:R-:W-:Y:S01]  /*137f0*/  IMAD.MOV.U32 R30, RZ, RZ, R12 ;  /* 0x000000ffff1e7224 */ /* 0x000fe200078e000c */
[----:B------:R-:W-:Y:S01]  /*13800*/  MOV R2, RZ ;  /* 0x000000ff00027202 */ /* 0x000fe20000000f00 */
[----:B------:R-:W-:Y:S01]  /*13810*/  IMAD.MOV.U32 R29, RZ, RZ, 0x1c1f ;  /* 0x00001c1fff1d7424 */ /* 0x000fe200078e00ff */
[----:B------:R-:W-:Y:S02]  /*13820*/  MOV R3, 0x13840 ;  /* 0x0001384000037802 */ /* 0x000fe40000000f00 */
[----:B-12---:R-:W-:Y:S05]  /*13830*/  CALL.REL.NOINC `($__internal_45_$__cuda_sm70_shflsync_idx_p) ;  /* 0x00000b0000007944 */ /* 0x006fea0003c00000 */
[----:B------:R-:W-:Y:S01]  /*13840*/  MOV R0, R29 ;  /* 0x0000001d00007202 */ /* 0x000fe20000000f00 */
[----:B------:R-:W-:Y:S05]  /*13850*/  BRA `(.L_x_2824) ;  /* 0xffffb0b000007947 */ /* 0x000fea000383ffff */
.L_x_2752:
[----:B------:R-:W-:Y:S01]  /*13860*/  IMAD.MOV.U32 R30, RZ, RZ, R5 ;  /* 0x000000ffff1e7224 */ /* 0x000fe200078e0005 */
[----:B----4-:R-:W-:Y:S01]  /*13870*/  MOV R2, 0x1 ;  /* 0x0000000100027802 */ /* 0x010fe20000000f00 */
[----:B------:R-:W-:Y:S01]  /*13880*/  IMAD.MOV.U32 R29, RZ, RZ, 0x1c1f ;  /* 0x00001c1fff1d7424 */ /* 0x000fe200078e00ff */
[----:B------:R-:W-:-:S02]  /*13890*/  MOV R3, 0x138b0 ;  /* 0x000138b000037802 */ /* 0x000fc40000000f00 */
[----:B-123--:R-:W-:Y:S05]  /*138a0*/  CALL.REL.NOINC `($__internal_45_$__cuda_sm70_shflsync_idx_p) ;  /* 0x00000a9000007944 */ /* 0x00efea0003c00000 */
        /* <DEDUP_REMOVED lines=8> */
.L_x_2756:
[----:B------:R-:W-:Y:S01]  /*13930*/  IMAD.MOV.U32 R30, RZ, RZ, R9 ;  /* 0x000000ffff1e7224 */ /* 0x000fe200078e0009 */
[----:B------:R-:W-:Y:S01]  /*13940*/  MOV R2, RZ ;  /* 0x000000ff00027202 */ /* 0x000fe20000000f00 */
[----:B------:R-:W-:Y:S01]  /*13950*/  IMAD.MOV.U32 R29, RZ, RZ, 0x181f ;  /* 0x0000181fff1d7424 */ /* 0x000fe200078e00ff */
[----:B------:R-:W-:Y:S02]  /*13960*/  MOV R3, 0x13980 ;  /* 0x0001398000037802 */ /* 0x000fe40000000f00 */
[----:B------:R-:W-:Y:S05]  /*13970*/  CALL.REL.NOINC `($__internal_45_$__cuda_sm70_shflsync_idx_p) ;  /* 0x000009c000007944 */ /* 0x000fea0003c00000 */
[----:B------:R-:W-:Y:S01]  /*13980*/  MOV R8, R29 ;  /* 0x0000001d00087202 */ /* 0x000fe20000000f00 */
[----:B------:R-:W-:Y:S05]  /*13990*/  BRA `(.L_x_2826) ;  /* 0xffffc8d000007947 */ /* 0x000fea000383ffff */
.L_x_2757:
[----:B------:R-:W-:Y:S01]  /*139a0*/  IMAD.MOV.U32 R30, RZ, RZ, R12 ;  /* 0x000000ffff1e7224 */ /* 0x000fe200078e000c */
[----:B------:R-:W-:Y:S01]  /*139b0*/  MOV R2, RZ ;  /* 0x000000ff00027202 */ /* 0x000fe20000000f00 */
[----:B------:R-:W-:Y:S01]  /*139c0*/  IMAD.MOV.U32 R29, RZ, RZ, 0x181f ;  /* 0x0000181fff1d7424 */ /* 0x000fe200078e00ff */
[----:B------:R-:W-:Y:S02]  /*139d0*/  MOV R3, 0x139f0 ;  /* 0x000139f000037802 */ /* 0x000fe40000000f00 */
[----:B-12---:R-:W-:Y:S05]  /*139e0*/  CALL.REL.NOINC `($__internal_45_$__cuda_sm70_shflsync_idx_p) ;  /* 0x0000095000007944 */ /* 0x006fea0003c00000 */
[----:B------:R-:W-:Y:S01]  /*139f0*/  MOV R0, R29 ;  /* 0x0000001d00007202 */ /* 0x000fe20000000f00 */
[----:B------:R-:W-:Y:S05]  /*13a00*/  BRA `(.L_x_2827) ;  /* 0xffffc88000007947 */ /* 0x000fea000383ffff */
.L_x_2760:
        /* <DEDUP_REMOVED lines=13> */
.L_x_2763:
[----:B------:R-:W-:Y:S01]  /*13ae0*/  IMAD.MOV.U32 R30, RZ, RZ, R9 ;  /* 0x000000ffff1e7224 */ /* 0x000fe200078e0009 */
[----:B-1----:R-:W-:Y:S01]  /*13af0*/  MOV R2, 0x2 ;  /* 0x0000000200027802 */ /* 0x002fe20000000f00 */
[----:B------:R-:W-:Y:S01]  /*13b00*/  IMAD.MOV.U32 R29, RZ, RZ, 0x181f ;  /* 0x0000181fff1d7424 */ /* 0x000fe200078e00ff */
[----:B------:R-:W-:Y:S02]  /*13b10*/  MOV R3, 0x13b30 ;  /* 0x00013b3000037802 */ /* 0x000fe40000000f00 */
[----:B--234-:R-:W-:Y:S05]  /*13b20*/  CALL.REL.NOINC `($__internal_45_$__cuda_sm70_shflsync_idx_p) ;  /* 0x0000081000007944 */ /* 0x01cfea0003c00000 */
[----:B------:R-:W-:Y:S01]  /*13b30*/  MOV R8, R29 ;  /* 0x0000001d00087202 */ /* 0x000fe20000000f00 */
[----:B------:R-:W-:Y:S05]  /*13b40*/  BRA `(.L_x_2829) ;  /* 0xffffca2000007947 */ /* 0x000fea000383ffff */
.L_x_2764:
[----:B------:R-:W-:Y:S01]  /*13b50*/  IMAD.MOV.U32 R30, RZ, RZ, R12 ;  /* 0x000000ffff1e7224 */ /* 0x000fe200078e000c */
[----:B------:R-:W-:Y:S01]  /*13b60*/  MOV R2, 0x2 ;  /* 0x0000000200027802 */ /* 0x000fe20000000f00 */
[----:B------:R-:W-:Y:S01]  /*13b70*/  IMAD.MOV.U32 R29, RZ, RZ, 0x181f ;  /* 0x0000181fff1d7424 */ /* 0x000fe200078e00ff */
[----:B------:R-:W-:Y:S02]  /*13b80*/  MOV R3, 0x13ba0 ;  /* 0x00013ba000037802 */ /* 0x000fe40000000f00 */
[----:B-1234-:R-:W-:Y:S05]  /*13b90*/  CALL.REL.NOINC `($__internal_45_$__cuda_sm70_shflsync_idx_p) ;  /* 0x000007a000007944 */ /* 0x01efea0003c00000 */
[----:B------:R-:W-:Y:S01]  /*13ba0*/  MOV R0, R29 ;  /* 0x0000001d00007202 */ /* 0x000fe20000000f00 */
[----:B------:R-:W-:Y:S05]  /*13bb0*/  BRA `(.L_x_2830) ;  /* 0xffffc9d000007947 */ /* 0x000fea000383ffff */
.L_x_2767:
[----:B------:R-:W-:Y:S01]  /*13bc0*/  IMAD.MOV.U32 R30, RZ, RZ, R9 ;  /* 0x000000ffff1e7224 */ /* 0x000fe200078e0009 */
[----:B-1----:R-:W-:Y:S01]  /*13bd0*/  MOV R2, 0x3 ;  /* 0x0000000300027802 */ /* 0x002fe20000000f00 */
[----:B------:R-:W-:Y:S01]  /*13be0*/  IMAD.MOV.U32 R29, RZ, RZ, 0x181f ;  /* 0x0000181fff1d7424 */ /* 0x000fe200078e00ff */
[----:B------:R-:W-:-:S02]  /*13bf0*/  MOV R3, 0x13c10 ;  /* 0x00013c1000037802 */ /* 0x000fc40000000f00 */
[----:B--234-:R-:W-:Y:S05]  /*13c00*/  CALL.REL.NOINC `($__internal_45_$__cuda_sm70_shflsync_idx_p) ;  /* 0x0000073000007944 */ /* 0x01cfea0003c00000 */
        /* <DEDUP_REMOVED lines=8> */
.L_x_2769:
[----:B------:R-:W-:Y:S01]  /*13c90*/  IMAD.MOV.U32 R30, RZ, RZ, R28 ;  /* 0x000000ffff1e7224 */ /* 0x000fe200078e001c */
[----:B------:R-:W-:Y:S01]  /*13ca0*/  MOV R2, RZ ;  /* 0x000000ff00027202 */ /* 0x000fe20000000f00 */
[----:B------:R-:W-:Y:S01]  /*13cb0*/  IMAD.MOV.U32 R29, RZ, RZ, 0x1f ;  /* 0x0000001fff1d7424 */ /* 0x000fe200078e00ff */
[----:B------:R-:W-:Y:S02]  /*13cc0*/  MOV R3, 0x13ce0 ;  /* 0x00013ce000037802 */ /* 0x000fe40000000f00 */
[----:B--2---:R-:W-:Y:S05]  /*13cd0*/  CALL.REL.NOINC `($__internal_45_$__cuda_sm70_shflsync_idx_p) ;  /* 0x0000066000007944 */ /* 0x004fea0003c00000 */
[----:B------:R-:W-:Y:S01]  /*13ce0*/  MOV R9, R29 ;  /* 0x0000001d00097202 */ /* 0x000fe20000000f00 */
[----:B------:R-:W-:Y:S05]  /*13cf0*/  BRA `(.L_x_2832) ;  /* 0xffffcbf000007947 */ /* 0x000fea000383ffff */
.L_x_2770:
[----:B------:R-:W-:Y:S01]  /*13d00*/  IMAD.MOV.U32 R30, RZ, RZ, R28 ;  /* 0x000000ffff1e7224 */ /* 0x000fe200078e001c */
[----:B------:R-:W-:Y:S01]  /*13d10*/  MOV R2, 0x1 ;  /* 0x0000000100027802 */ /* 0x000fe20000000f00 */
[----:B------:R-:W-:Y:S01]  /*13d20*/  IMAD.MOV.U32 R29, RZ, RZ, 0x1f ;  /* 0x0000001fff1d7424 */ /* 0x000fe200078e00ff */
[----:B------:R-:W-:Y:S02]  /*13d30*/  MOV R3, 0x13d50 ;  /* 0x00013d5000037802 */ /* 0x000fe40000000f00 */
[----:B-12---:R-:W-:Y:S05]  /*13d40*/  CALL.REL.NOINC `($__internal_45_$__cuda_sm70_shflsync_idx_p) ;  /* 0x000005f000007944 */ /* 0x006fea0003c00000 */
[----:B------:R-:W-:Y:S01]  /*13d50*/  MOV R8, R29 ;  /* 0x0000001d00087202 */ /* 0x000fe20000000f00 */
[----:B------:R-:W-:Y:S05]  /*13d60*/  BRA `(.L_x_2833) ;  /* 0xffffcba000007947 */ /* 0x000fea000383ffff */
.L_x_2771:
[----:B------:R-:W-:Y:S02]  /*13d70*/  MOV R2, 0x1 ;  /* 0x0000000100027802 */ /* 0x000fe40000000f00 */
[----:B------:R-:W-:-:S02]  /*13d80*/  MOV R3, 0x13da0 ;  /* 0x00013da000037802 */ /* 0x000fc40000000f00 */
[----:B-1234-:R-:W-:Y:S05]  /*13d90*/  CALL.REL.NOINC `($__internal_46_$__cuda_sm70_shflsync_up_p) ;  /* 0x0000060000007944 */ /* 0x01efea0003c00000 */
[----:B------:R-:W-:Y:S05]  /*13da0*/  BRA `(.L_x_2834) ;  /* 0xffffcc8000007947 */ /* 0x000fea000383ffff */
.L_x_2772:
[----:B------:R-:W-:Y:S02]  /*13db0*/  MOV R2, 0x2 ;  /* 0x0000000200027802 */ /* 0x000fe40000000f00 */
[----:B------:R-:W-:-:S02]  /*13dc0*/  MOV R3, 0x13de0 ;  /* 0x00013de000037802 */ /* 0x000fc40000000f00 */
[----:B--2-4-:R-:W-:Y:S05]  /*13dd0*/  CALL.REL.NOINC `($__internal_46_$__cuda_sm70_shflsync_up_p) ;  /* 0x000005c000007944 */ /* 0x014fea0003c00000 */
        /* <DEDUP_REMOVED lines=24> */
.L_x_2776:
[----:B------:R-:W-:Y:S02]  /*13f60*/  MOV R2, 0x1 ;  /* 0x0000000100027802 */ /* 0x000fe40000000f00 */
[----:B------:R-:W-:Y:S02]  /*13f70*/  MOV R3, 0x13f90 ;  /* 0x00013f9000037802 */ /* 0x000fe40000000f00 */
[----:B------:R-:W-:Y:S05]  /*13f80*/  CALL.REL.NOINC `($__internal_46_$__cuda_sm70_shflsync_up_p) ;  /* 0x0000041000007944 */ /* 0x000fea0003c00000 */
[----:B------:R-:W-:Y:S01]  /*13f90*/  MOV R2, R4 ;  /* 0x0000000400027202 */ /* 0x000fe20000000f00 */
[----:B------:R-:W-:Y:S05]  /*13fa0*/  BRA `(.L_x_2836) ;  /* 0xffffccd000007947 */ /* 0x000fea000383ffff */
.L_x_2777:
[----:B------:R-:W-:Y:S02]  /*13fb0*/  MOV R2, 0x2 ;  /* 0x0000000200027802 */ /* 0x000fe40000000f00 */
[----:B------:R-:W-:Y:S02]  /*13fc0*/  MOV R3, 0x13fe0 ;  /* 0x00013fe000037802 */ /* 0x000fe40000000f00 */
        /* <DEDUP_REMOVED lines=25> */
.L_x_2779:
[----:B------:R-:W-:Y:S02]  /*14160*/  SEL R0, RZ, 0x1, P0 ;  /* 0x00000001ff007807 */ /* 0x000fe40000000000 */
[----:B------:R-:W-:Y:S02]  /*14170*/  MOV R2, 0x14190 ;  /* 0x0001419000027802 */ /* 0x000fe40000000f00 */
[----:B-1----:R-:W-:Y:S05]  /*14180*/  CALL.REL.NOINC `($__internal_47_$__cuda_sm70_votesync_ballot) ;  /* 0x0000028000007944 */ /* 0x002fea0003c00000 */
[----:B------:R-:W-:Y:S01]  /*14190*/  MOV R5, R0 ;  /* 0x0000000000057202 */ /* 0x000fe20000000f00 */
[----:B------:R-:W-:Y:S05]  /*141a0*/  BRA `(.L_x_2838) ;  /* 0xffffcc6000007947 */ /* 0x000fea000383ffff */
.L_x_2780:
[----:B------:R-:W-:Y:S01]  /*141b0*/  IMAD.MOV.U32 R30, RZ, RZ, R6 ;  /* 0x000000ffff1e7224 */ /* 0x000fe200078e0006 */
[----:B------:R-:W-:Y:S01]  /*141c0*/  MOV R2, R0 ;  /* 0x0000000000027202 */ /* 0x000fe20000000f00 */
[----:B------:R-:W-:Y:S01]  /*141d0*/  IMAD.MOV.U32 R29, RZ, RZ, 0x1f ;  /* 0x0000001fff1d7424 */ /* 0x000fe200078e00ff */
[----:B------:R-:W-:Y:S02]  /*141e0*/  MOV R3, 0x14200 ;  /* 0x0001420000037802 */ /* 0x000fe40000000f00 */
[----:B-1----:R-:W-:Y:S05]  /*141f0*/  CALL.REL.NOINC `($__internal_45_$__cuda_sm70_shflsync_idx_p) ;  /* 0x0000014000007944 */ /* 0x002fea0003c00000 */
[----:B------:R-:W-:Y:S01]  /*14200*/  IMAD.MOV.U32 R11, RZ, RZ, R29 ;  /* 0x000000ffff0b7224 */ /* 0x000fe200078e001d */
[----:B------:R-:W-:Y:S01]  /*14210*/  MOV R2, R0 ;  /* 0x0000000000027202 */ /* 0x000fe20000000f00 */
[----:B------:R-:W-:Y:S01]  /*14220*/  IMAD.MOV.U32 R30, RZ, RZ, R7 ;  /* 0x000000ffff1e7224 */ /* 0x000fe200078e0007 */
[----:B------:R-:W-:-:S02]  /*14230*/  MOV R29, 0x1f ;  /* 0x0000001f001d7802 */ /* 0x000fc40000000f00 */
[----:B------:R-:W-:Y:S02]  /*14240*/  MOV R3, 0x14260 ;  /* 0x0001426000037802 */ /* 0x000fe40000000f00 */
[----:B------:R-:W-:Y:S05]  /*14250*/  CALL.REL.NOINC `($__internal_45_$__cuda_sm70_shflsync_idx_p) ;  /* 0x000000e000007944 */ /* 0x000fea0003c00000 */
[----:B------:R-:W-:Y:S01]  /*14260*/  MOV R7, R29 ;  /* 0x0000001d00077202 */ /* 0x000fe20000000f00 */
[----:B------:R-:W-:Y:S05]  /*14270*/  BRA `(.L_x_2839) ;  /* 0xffffcbe000007947 */ /* 0x000fea000383ffff */
.L_x_2783:
[----:B------:R-:W-:Y:S01]  /*14280*/  IMAD.MOV.U32 R30, RZ, RZ, R4 ;  /* 0x000000ffff1e7224 */ /* 0x000fe200078e0004 */
[----:B------:R-:W-:Y:S01]  /*14290*/  MOV R2, R0 ;  /* 0x0000000000027202 */ /* 0x000fe20000000f00 */
[----:B------:R-:W-:Y:S01]  /*142a0*/  IMAD.MOV.U32 R29, RZ, RZ, 0x1f ;  /* 0x0000001fff1d7424 */ /* 0x000fe200078e00ff */
[----:B------:R-:W-:Y:S02]  /*142b0*/  MOV R3, 0x142d0 ;  /* 0x000142d000037802 */ /* 0x000fe40000000f00 */
[----:B-1-34-:R-:W-:Y:S05]  /*142c0*/  CALL.REL.NOINC `($__internal_45_$__cuda_sm70_shflsync_idx_p) ;  /* 0x0000007000007944 */ /* 0x01afea0003c00000 */
[----:B------:R-:W-:Y:S01]  /*142d0*/  MOV R10, R29 ;  /* 0x0000001d000a7202 */ /* 0x000fe20000000f00 */
[----:B------:R-:W-:Y:S05]  /*142e0*/  BRA `(.L_x_2782) ;  /* 0xffffcbd000007947 */ /* 0x000fea000383ffff */
        .weak           $__internal_44_$__cuda_sm70_shflsync_bfly_p
        .type           $__internal_44_$__cuda_sm70_shflsync_bfly_p,@function
        .size           $__internal_44_$__cuda_sm70_shflsync_bfly_p,($__internal_45_$__cuda_sm70_shflsync_idx_p - $__internal_44_$__cuda_sm70_shflsync_bfly_p)
$__internal_44_$__cuda_sm70_shflsync_bfly_p:
[----:B------:R-:W-:Y:S04]  /*142f0*/  WARPSYNC R181 ;  /* 0x000000b500007348 */ /* 0x000fe80003800000 */
[----:B------:R1:W2:Y:S02]  /*14300*/  SHFL.BFLY PT, R136, R2, R136, R182 ;  /* 0x0c00008802887389 */ /* 0x0002a400000e00b6 */
[----:B-1----:R-:W-:-:S02]  /*14310*/  MOV R2, R3 ;  /* 0x0000000300027202 */ /* 0x002fc40000000f00 */
[----:B------:R-:W-:-:S04]  /*14320*/  MOV R3, 0x0 ;  /* 0x0000000000037802 */ /* 0x000fc80000000f00 */
[----:B--2---:R-:W-:Y:S05]  /*14330*/  RET.REL.NODEC R2 `(_ZN7cutlass13device_kernelIN5flash19enable_sm80_to_sm89INS1_16FlashAttnFwdSm80INS1_25CollectiveMainloopFwdSm80ILi8ELi2ELb0EN4cute5tupleIJNS5_1CILi128EEENS7_ILi64EEENS7_ILi192EEEEEELi192ENS_10bfloat16_tEfNS_4arch4Sm80ELb1ELb0ELb0ELb1ELb1ELb0ELb1ELb1EEENS1_21CollectiveEpilogueFwdINS6_IJS8_SA_S9_EEENS6_IJNS7_ILi1EEESI_SI_EEESC_SE_Li256ELb1ELb1ELb1ELb0EEENS1_36VarlenDynamicPersistentTileSchedulerILi128ELi64ELi256ELi256ELb1ELb1ELb0ELb1ELb1ELb1EEEEEEEEEvNT_6ParamsE) ;  /* 0xfffebcc002007950 */ /* 0x004fea0003c3ffff */
        .weak           $__internal_45_$__cuda_sm70_shflsync_idx_p
        .type           $__internal_45_$__cuda_sm70_shflsync_idx_p,@function
        .size           $__internal_45_$__cuda_sm70_shflsync_idx_p,($__internal_46_$__cuda_sm70_shflsync_up_p - $__internal_45_$__cuda_sm70_shflsync_idx_p)
$__internal_45_$__cuda_sm70_shflsync_idx_p:
[----:B------:R-:W-:-:S04]  /*14340*/  MOV R31, 0xffffffff ;  /* 0xffffffff001f7802 */ /* 0x000fc80000000f00 */
[----:B------:R-:W-:Y:S04]  /*14350*/  WARPSYNC R31 ;  /* 0x0000001f00007348 */ /* 0x000fe80003800000 */
[----:B------:R1:W2:Y:S02]  /*14360*/  SHFL.IDX PT, R29, R30, R2, R29 ;  /* 0x000000021e1d7389 */ /* 0x0002a400000e001d */
[----:B-1----:R-:W-:Y:S02]  /*14370*/  MOV R2, R3 ;  /* 0x0000000300027202 */ /* 0x002fe40000000f00 */
[----:B------:R-:W-:-:S04]  /*14380*/  MOV R3, 0x0 ;  /* 0x0000000000037802 */ /* 0x000fc80000000f00 */
[----:B--2---:R-:W-:Y:S05]  /*14390*/  RET.REL.NODEC R2 `(_ZN7cutlass13device_kernelIN5flash19enable_sm80_to_sm89INS1_16FlashAttnFwdSm80INS1_25CollectiveMainloopFwdSm80ILi8ELi2ELb0EN4cute5tupleIJNS5_1CILi128EEENS7_ILi64EEENS7_ILi192EEEEEELi192ENS_10bfloat16_tEfNS_4arch4Sm80ELb1ELb0ELb0ELb1ELb1ELb0ELb1ELb1EEENS1_21CollectiveEpilogueFwdINS6_IJS8_SA_S9_EEENS6_IJNS7_ILi1EEESI_SI_EEESC_SE_Li256ELb1ELb1ELb1ELb0EEENS1_36VarlenDynamicPersistentTileSchedulerILi128ELi64ELi256ELi256ELb1ELb1ELb0ELb1ELb1ELb1EEEEEEEEEvNT_6ParamsE) ;  /* 0xfffebc6002007950 */ /* 0x004fea0003c3ffff */
        .weak           $__internal_46_$__cuda_sm70_shflsync_up_p
        .type           $__internal_46_$__cuda_sm70_shflsync_up_p,@function
        .size           $__internal_46_$__cuda_sm70_shflsync_up_p,($__internal_47_$__cuda_sm70_votesync_ballot - $__internal_46_$__cuda_sm70_shflsync_up_p)
$__internal_46_$__cuda_sm70_shflsync_up_p:
[----:B------:R-:W-:Y:S02]  /*143a0*/  IMAD.MOV.U32 R4, RZ, RZ, RZ ;  /* 0x000000ffff047224 */ /* 0x000fe400078e00ff */
[----:B------:R-:W-:-:S04]  /*143b0*/  IMAD.MOV.U32 R11, RZ, RZ, -0x1 ;  /* 0xffffffffff0b7424 */ /* 0x000fc800078e00ff */
[----:B------:R-:W-:Y:S04]  /*143c0*/  WARPSYNC R11 ;  /* 0x0000000b00007348 */ /* 0x000fe80003800000 */
[----:B------:R1:W2:Y:S02]  /*143d0*/  SHFL.UP PT, R4, R0, R2, R4 ;  /* 0x0400000200047389 */ /* 0x0002a400000e0004 */
[----:B-1----:R-:W-:Y:S02]  /*143e0*/  MOV R2, R3 ;  /* 0x0000000300027202 */ /* 0x002fe40000000f00 */
[----:B------:R-:W-:-:S04]  /*143f0*/  MOV R3, 0x0 ;  /* 0x0000000000037802 */ /* 0x000fc80000000f00 */
[----:B--2---:R-:W-:Y:S05]  /*14400*/  RET.REL.NODEC R2 `(_ZN7cutlass13device_kernelIN5flash19enable_sm80_to_sm89INS1_16FlashAttnFwdSm80INS1_25CollectiveMainloopFwdSm80ILi8ELi2ELb0EN4cute5tupleIJNS5_1CILi128EEENS7_ILi64EEENS7_ILi192EEEEEELi192ENS_10bfloat16_tEfNS_4arch4Sm80ELb1ELb0ELb0ELb1ELb1ELb0ELb1ELb1EEENS1_21CollectiveEpilogueFwdINS6_IJS8_SA_S9_EEENS6_IJNS7_ILi1EEESI_SI_EEESC_SE_Li256ELb1ELb1ELb1ELb0EEENS1_36VarlenDynamicPersistentTileSchedulerILi128ELi64ELi256ELi256ELb1ELb1ELb0ELb1ELb1ELb1EEEEEEEEEvNT_6ParamsE) ;  /* 0xfffebbf002007950 */ /* 0x004fea0003c3ffff */
        .weak           $__internal_47_$__cuda_sm70_votesync_ballot
        .type           $__internal_47_$__cuda_sm70_votesync_ballot,@function
        .size           $__internal_47_$__cuda_sm70_votesync_ballot,(.L_x_3167 - $__internal_47_$__cuda_sm70_votesync_ballot)
$__internal_47_$__cuda_sm70_votesync_ballot:
[----:B------:R-:W-:Y:S01]  /*14410*/  ISETP.NE.U32.AND P0, PT, R0, 0x1, PT ;  /* 0x000000010000780c */ /* 0x000fe20003f05070 */
[----:B------:R-:W-:-:S04]  /*14420*/  IMAD.MOV.U32 R3, RZ, RZ, -0x1 ;  /* 0xffffffffff037424 */ /* 0x000fc800078e00ff */
[----:B------:R-:W-:Y:S08]  /*14430*/  WARPSYNC R3 ;  /* 0x0000000300007348 */ /* 0x000ff00003800000 */
[----:B------:R-:W-:-:S04]  /*14440*/  VOTE.ANY R0, PT, !P0 ;  /* 0x0000000000007806 */ /* 0x000fc800040e0100 */
[----:B------:R-:W-:Y:S01]  /*14450*/  LOP3.LUT R0, R0, R3, RZ, 0xc0, !PT ;  /* 0x0000000300007212 */ /* 0x000fe200078ec0ff */
[----:B------:R-:W-:-:S04]  /*14460*/  IMAD.MOV.U32 R3, RZ, RZ, 0x0 ;  /* 0x00000000ff037424 */ /* 0x000fc800078e00ff */
[----:B------:R-:W-:Y:S05]  /*14470*/  RET.REL.NODEC R2 `(_ZN7cutlass13device_kernelIN5flash19enable_sm80_to_sm89INS1_16FlashAttnFwdSm80INS1_25CollectiveMainloopFwdSm80ILi8ELi2ELb0EN4cute5tupleIJNS5_1CILi128EEENS7_ILi64EEENS7_ILi192EEEEEELi192ENS_10bfloat16_tEfNS_4arch4Sm80ELb1ELb0ELb0ELb1ELb1ELb0ELb1ELb1EEENS1_21CollectiveEpilogueFwdINS6_IJS8_SA_S9_EEENS6_IJNS7_ILi1EEESI_SI_EEESC_SE_Li256ELb1ELb1ELb1ELb0EEENS1_36VarlenDynamicPersistentTileSchedulerILi128ELi64ELi256ELi256ELb1ELb1ELb0ELb1ELb1ELb1EEEEEEEEEvNT_6ParamsE) ;  /* 0xfffebb8002007950 */ /* 0x000fea0003c3ffff */
.L_x_2840:
        /* <DEDUP_REMOVED lines=16> */
.L_x_3167:


//--------------------- .text._ZN7cutlass13device_kernelIN5flash19enable_sm80_to_sm89INS1_16FlashAttnFwdSm80INS1_25CollectiveMainloopFwdSm80ILi8ELi2ELb0EN4cute5tupleIJNS5_1CILi128EEENS7_ILi64EEENS7_ILi192EEEEEELi192ENS_10bfloat16_tEfNS_4arch4Sm80ELb1ELb0ELb0ELb1ELb1ELb1ELb1ELb1EEENS1_21CollectiveEpilogueFwdINS6_IJS8_SA_S9_EEENS6_IJNS7_ILi1EEESI_SI_EEESC_SE_Li256ELb1ELb1ELb1ELb0EEENS1_36VarlenDynamicPersistentTileSchedulerILi128ELi64ELi256ELi256ELb1ELb1ELb0ELb1ELb1ELb1EEEEEEEEEvNT_6ParamsE --------------------------
	.section	.text._ZN7cutlass13device_kernelIN5flash19enable_sm80_to_sm89INS1_16FlashAttnFwdSm80INS1_25CollectiveMainloopFwdSm80ILi8ELi2ELb0EN4cute5tupleIJNS5_1CILi128EEENS7_ILi64EEENS7_ILi192EEEEEELi192ENS_10bfloat16_tEfNS_4arch4Sm80ELb1ELb0ELb0ELb1ELb1ELb1ELb1ELb1EEENS1_21CollectiveEpilogueFwdINS6_IJS8_SA_S9_EEENS6_IJNS7_ILi1EEESI_SI_EEESC_SE_Li256ELb1ELb1ELb1ELb0EEENS1_36VarlenDynamicPersistentTileSchedulerILi128ELi64ELi256ELi256ELb1ELb1ELb0ELb1ELb1ELb1EEEEEEEEEvNT_6ParamsE,"ax",@progbits
	.sectioninfo	@"SHI_REGISTERS=255"
	.align	128
.text._ZN7cutlass13device_kernelIN5flash19enable_sm80_to_sm89INS1_16FlashAttnFwdSm80INS1_25CollectiveMainloopFwdSm80ILi8ELi2ELb0EN4cute5tupleIJNS5_1CILi128EEENS7_ILi64EEENS7_ILi192EEEEEELi192ENS_10bfloat16_tEfNS_4arch4Sm80ELb1ELb0ELb0ELb1ELb1ELb1ELb1ELb1EEENS1_21CollectiveEpilogueFwdINS6_IJS8_SA_S9_EEENS6_IJNS7_ILi1EEESI_SI_EEESC_SE_Li256ELb1ELb1ELb1ELb0EEENS1_36VarlenDynamicPersistentTileSchedulerILi128ELi64ELi256ELi256ELb1ELb1ELb0ELb1ELb1ELb1EEEEEEEEEvNT_6ParamsE:
        .type           _ZN7cutlass13device_kernelIN5flash19enable_sm80_to_sm89INS1_16FlashAttnFwdSm80INS1_25CollectiveMainloopFwdSm80ILi8ELi2ELb0EN4cute5tupleIJNS5_1CILi128EEENS7_ILi64EEENS7_ILi192EEEEEELi192ENS_10bfloat16_tEfNS_4arch4Sm80ELb1ELb0ELb0ELb1ELb1ELb1ELb1ELb1EEENS1_21CollectiveEpilogueFwdINS6_IJS8_SA_S9_EEENS6_IJNS7_ILi1EEESI_SI_EEESC_SE_Li256ELb1ELb1ELb1ELb0EEENS1_36VarlenDynamicPersistentTileSchedulerILi128ELi64ELi256ELi256ELb1ELb1ELb0ELb1ELb1ELb1EEEEEEEEEvNT_6ParamsE,@function
        .size           _ZN7cutlass13device_kernelIN5flash19enable_sm80_to_sm89INS1_16FlashAttnFwdSm80INS1_25CollectiveMainloopFwdSm80ILi8ELi2ELb0EN4cute5tupleIJNS5_1CILi128EEENS7_ILi64EEENS7_ILi192EEEEEELi192ENS_10bfloat16_tEfNS_4arch4Sm80ELb1ELb0ELb0ELb1ELb1ELb1ELb1ELb1EEENS1_21CollectiveEpilogueFwdINS6_IJS8_SA_S9_EEENS6_IJNS7_ILi1EEESI_SI_EEESC_SE_Li256ELb1ELb1ELb1ELb0EEENS1_36VarlenDynamicPersistentTileSchedulerILi128ELi64ELi256ELi256ELb1ELb1ELb0ELb1ELb1ELb1EEEEEEEEEvNT_6ParamsE,(.L_x_3172 - _ZN7cutlass13device_kernelIN5flash19enable_sm80_to_sm89INS1_16FlashAttnFwdSm80INS1_25CollectiveMainloopFwdSm80ILi8ELi2ELb0EN4cute5tupleIJNS5_1CILi128EEENS7_ILi64EEENS7_ILi192EEEEEELi192ENS_10bfloat16_tEfNS_4arch4Sm80ELb1ELb0ELb0ELb1ELb1ELb1ELb1ELb1EEENS1_21CollectiveEpilogueFwdINS6_IJS8_SA_S9_EEENS6_IJNS7_ILi1EEESI_SI_EEESC_SE_Li256ELb1ELb1ELb1ELb0EEENS1_36VarlenDynamicPersistentTileSchedulerILi128ELi64ELi256ELi256ELb1ELb1ELb0ELb1ELb1ELb1EEEEEEEEEvNT_6ParamsE)
        .other          _ZN7cutlass13device_kernelIN5flash19enable_sm80_to_sm89INS1_16FlashAttnFwdSm80INS1_25CollectiveMainloopFwdSm80ILi8ELi2ELb0EN4cute5tupleIJNS5_1CILi128EEENS7_ILi64EEENS7_ILi192EEEEEELi192ENS_10bfloat16_tEfNS_4arch4Sm80ELb1ELb0ELb0ELb1ELb1ELb1ELb1ELb1EEENS1_21CollectiveEpilogueFwdINS6_IJS8_SA_S9_EEENS6_IJNS7_ILi1EEESI_SI_EEESC_SE_Li256ELb1ELb1ELb1ELb0EEENS1_36VarlenDynamicPersistentTileSchedulerILi128ELi64ELi256ELi256ELb1ELb1ELb0ELb1ELb1ELb1EEEEEEEEEvNT_6ParamsE,@"STO_CUDA_ENTRY STV_DEFAULT"
_ZN7cutlass13device_kernelIN5flash19enable_sm80_to_sm89INS1_16FlashAttnFwdSm80INS1_25CollectiveMainloopFwdSm80ILi8ELi2ELb0EN4cute5tupleIJNS5_1CILi128EEENS7_ILi64EEENS7_ILi192EEEEEELi192ENS_10bfloat16_tEfNS_4arch4Sm80ELb1ELb0ELb0ELb1ELb1ELb1ELb1ELb1EEENS1_21CollectiveEpilogueFwdINS6_IJS8_SA_S9_EEENS6_IJNS7_ILi1EEESI_SI_EEESC_SE_Li256ELb1ELb1ELb1ELb0EEENS1_36VarlenDynamicPersistentTileSchedulerILi128ELi64ELi256ELi256ELb1ELb1ELb0ELb1ELb1ELb1EEEEEEEEEvNT_6ParamsE:
[----:B------:R-:W-:-:S03]  /*0000*/  MOV R1, c[0x0][0x28] ;  /* 0x00000a0000017a02 */ /* 0x000fc60000000f00 */
[----:B------:R-:W1:Y:S01]  /*0010*/  S2R R2, SR_TID.X ;  /* 0x0000000000027919 */ /* 0x000e620000002100 */
[----:B------:R-:W-:Y:S01]  /*0020*/  IADD3 R1, R1, -0x70, RZ ;  /* 0xffffff9001017810 */ /* 0x000fe20007ffe0ff */
[----:B------:R-:W-:Y:S01]  /*0030*/  ULDC.64 UR8, c[0x0][0x118] ;  /* 0x0000460000087ab9 */ /* 0x000fe20000000a00 */
[----:B-1----:R-:W-:-:S05]  /*0040*/  SHF.R.U32.HI R0, RZ, 0x5, R2 ;  /* 0x00000005ff007819 */ /* 0x002fca0000011602 */
[----:B------:R-:W1:Y:S02]  /*0050*/  SHFL.IDX PT, R3, R0, RZ, 0x1f ;  /* 0x00001fff00037589 */ /* 0x000e6400000e0000 */
[----:B-1----:R-:W-:Y:S02]  /*0060*/  ISETP.NE.AND P0, PT, R3, RZ, PT ;  /* 0x000000ff0300720c */ /* 0x002fe40003f05270 */
[----:B------:R-:W-:Y:S11]  /*0070*/  STL [R1+0x68], R3 ;  /* 0x0000680301007387 */ /* 0x000ff60000100800 */
[----:B------:R-:W-:Y:S06]  /*0080*/  @P0 BAR.SYNC.DEFER_BLOCKING 0x5, 0x100 ;  /* 0x0144000000000b1d */ /* 0x000fec0000010000 */
[----:B------:R-:W1:Y:S04]  /*0090*/  @P0 LDS.128 R4, [0x24100] ;  /* 0x02410000ff040984 */ /* 0x000e680000000c00 */
[----:B-1----:R1:W-:Y:S04]  /*00a0*/  @P0 STL.64 [R1], R4 ;  /* 0x0000000401000387 */ /* 0x0023e80000100a00 */
[----:B------:R1:W-:Y:S04]  /*00b0*/  @P0 STL.64 [R1+0x8], R6 ;  /* 0x0000080601000387 */ /* 0x0003e80000100a00 */
[----:B------:R-:W-:Y:S06]  /*00c0*/  @P0 BAR.ARV 0x4, 0x100 ;  /* 0x0104000000000b1d */ /* 0x000fec0000002000 */
[----:B------:R-:W-:Y:S05]  /*00d0*/  @P0 BRA `(.L_x_2841) ;  /* 0x00000fd000000947 */ /* 0x000fea0003800000 */
[----:B------:R-:W-:Y:S01]  /*00e0*/  LOP3.LUT R13, R2, 0x1f, RZ, 0xc0, !PT ;  /* 0x0000001f020d7812 */ /* 0x000fe200078ec0ff */
[----:B------:R-:W-:-:S03]  /*00f0*/  CS2R R8, SRZ ;  /* 0x0000000000087805 */ /* 0x000fc6000001ff00 */
[----:B------:R-:W-:-:S04]  /*0100*/  ISETP.NE.AND P6, PT, R13, 0x1f, PT ;  /* 0x0000001f0d00780c */ /* 0x000fc80003fc5270 */
[----:B------:R-:W-:-:S13]  /*0110*/  ISETP.GE.OR P0, PT, R13, c[0x0][0x53c], !P6 ;  /* 0x00014f000d007a0c */ /* 0x000fda0007706670 */
[----:B-1----:R-:W-:Y:S02]  /*0120*/  @!P0 IMAD.MOV.U32 R4, RZ, RZ, 0x4 ;  /* 0x00000004ff048424 */ /* 0x002fe400078e00ff */
[----:B------:R-:W-:Y:S02]  /*0130*/  @!P0 IMAD.MOV.U32 R2, RZ, RZ, 0x4 ;  /* 0x00000004ff028424 */ /* 0x000fe400078e00ff */
[----:B------:R-:W-:-:S04]  /*0140*/  @!P0 IMAD.WIDE.U32 R4, R13, R4, c[0x0][0x580] ;  /* 0x000160000d048625 */ /* 0x000fc800078e0004 */
[C---:B------:R-:W-:Y:S01]  /*0150*/  @!P0 IMAD.WIDE.U32 R2, R13.reuse, R2, c[0x0][0x578] ;  /* 0x00015e000d028625 */ /* 0x040fe200078e0002 */
[----:B------:R-:W2:Y:S04]  /*0160*/  @!P0 LDG.E R9, [R4.64] ;  /* 0x0000000804098981 */ /* 0x000ea8000c1e1900 */
[----:B------:R-:W2:Y:S01]  /*0170*/  @!P0 LDG.E R8, [R2.64] ;  /* 0x0000000802088981 */ /* 0x000ea2000c1e1900 */
[C---:B------:R-:W-:Y:S01]  /*0180*/  ISETP.NE.AND P5, PT, R13.reuse, RZ, PT ;  /* 0x000000ff0d00720c */ /* 0x040fe20003fa5270 */
[----:B------:R-:W1:Y:S01]  /*0190*/  S2UR UR4, SR_CTAID.X ;  /* 0x00000000000479c3 */ /* 0x000e620000002500 */
        /* <DEDUP_REMOVED lines=28> */
.L_x_2846:
        /* <DEDUP_REMOVED lines=16> */
.L_x_3048:
        /* <DEDUP_REMOVED lines=16> */
.L_x_3049:
[----:B--2---:R-:W-:-:S05]  /*0560*/  IMAD R0, R0, c[0x0][0x538], RZ ;  /* 0x00014e0000007a24 */ /* 0x004fca00078e02ff */
[----:B------:R-:W-:-:S04]  /*0570*/  IADD3 R6, R0, R6, RZ ;  /* 0x0000000600067210 */ /* 0x000fc80007ffe0ff */
[----:B------:R-:W-:-:S13]  /*0580*/  ISETP.GT.AND P0, PT, R6, UR4, PT ;  /* 0x0000000406007c0c */ /* 0x000fda000bf04270 */
[----:B-1----:R-:W-:Y:S05]  /*0590*/  @!P0 BRA `(.L_x_2846) ;  /* 0xfffffdc000008947 */ /* 0x002fea000383ffff */
.L_x_2842:
[----:B------:R-:W-:-:S05]  /*05a0*/  IADD3 R10, -R0, R6, RZ ;  /* 0x00000006000a7210 */ /* 0x000fca0007ffe1ff */
[----:B------:R-:W-:-:S05]  /*05b0*/  IMAD R0, R4, c[0x0][0x538], R10 ;  /* 0x00014e0004007a24 */ /* 0x000fca00078e020a */
[----:B------:R-:W-:Y:S01]  /*05c0*/  ISETP.GT.AND P0, PT, R0, UR4, PT ;  /* 0x0000000400007c0c */ /* 0x000fe2000bf04270 */
[----:B------:R-:W-:-:S12]  /*05d0*/  BRA.DIV ~URZ, `(.L_x_2847) ;  /* 0x0001eac27f007947 */ /* 0x000fd8000b800000 */
[----:B------:R-:W-:-:S04]  /*05e0*/  VOTE.ANY R6, PT, !P0 ;  /* 0x0000000000067806 */ /* 0x000fc800040e0100 */
.L_x_3050:
[----:B------:R-:W1:Y:S02]  /*05f0*/  POPC R0, R6 ;  /* 0x0000000600007309 */ /* 0x000e640000000000 */
[----:B-1----:R-:W-:-:S05]  /*0600*/  IADD3 R2, R0, R7, RZ ;  /* 0x0000000700027210 */ /* 0x002fca0007ffe0ff */
[----:B------:R1:W-:Y:S01]  /*0610*/  STL [R1+0xc], R2 ;  /* 0x00000c0201007387 */ /* 0x0003e20000100800 */
[----:B------:R-:W-:Y:S05]  /*0620*/  BRA.DIV ~URZ, `(.L_x_2848) ;  /* 0x0001eac27f007947 */ /* 0x000fea000b800000 */
[----:B------:R2:W3:Y:S01]  /*0630*/  SHFL.IDX PT, R12, R9, R0, 0x1f ;  /* 0x00001f00090c7589 */ /* 0x0004e200000e0000 */
[----:B------:R-:W-:-:S03]  /*0640*/  MOV R5, RZ ;  /* 0x000000ff00057202 */ /* 0x000fc60000000f00 */
[----:B------:R2:W4:Y:S04]  /*0650*/  SHFL.IDX PT, R9, R8, R0, 0x1f ;  /* 0x00001f0008097589 */ /* 0x00052800000e0000 */
.L_x_3051:
[----:B------:R-:W-:Y:S01]  /*0660*/  ISETP.NE.AND P0, PT, R6, RZ, PT ;  /* 0x000000ff0600720c */ /* 0x000fe20003f05270 */
[----:B------:R-:W-:-:S12]  /*0670*/  BSSY B0, `(.L_x_2849) ;  /* 0x0000005000007945 */ /* 0x000fd80003800000 */
[----:B------:R-:W-:Y:S05]  /*0680*/  @!P0 BRA `(.L_x_2850) ;  /* 0x0000003000008947 */ /* 0x000fea0003800000 */
[----:B-1----:R-:W-:Y:S01]  /*0690*/  IADD3 R2, R0, -0x1, RZ ;  /* 0xffffffff00027810 */ /* 0x002fe20007ffe0ff */
[----:B------:R-:W-:Y:S05]  /*06a0*/  BRA.DIV ~URZ, `(.L_x_2851) ;  /* 0x0001eb227f007947 */ /* 0x000fea000b800000 */
[----:B------:R1:W2:Y:S02]  /*06b0*/  SHFL.IDX PT, R5, R4, R2, 0x1f ;  /* 0x00001f0204057589 */ /* 0x0002a400000e0000 */
.L_x_2850:
[----:B------:R-:W-:Y:S05]  /*06c0*/  BSYNC B0 ;  /* 0x0000000000007941 */ /* 0x000fea0003800000 */
.L_x_2849:
[----:B--2---:R-:W-:Y:S01]  /*06d0*/  IMAD R0, R5, c[0x0][0x538], R10 ;  /* 0x00014e0005007a24 */ /* 0x004fe200078e020a */
[----:B----4-:R-:W-:Y:S01]  /*06e0*/  ISETP.NE.AND P0, PT, R9, 0x1, PT ;  /* 0x000000010900780c */ /* 0x010fe20003f05270 */
[----:B------:R-:W-:Y:S03]  /*06f0*/  BSSY B0, `(.L_x_2852) ;  /* 0x0000089000007945 */ /* 0x000fe60003800000 */
[----:B------:R2:W-:Y:S01]  /*0700*/  STL [R1], R0 ;  /* 0x0000000001007387 */ /* 0x0005e20000100800 */
[----:B------:R-:W-:-:S08]  /*0710*/  IADD3 R11, -R0, UR4, RZ ;  /* 0x00000004000b7c10 */ /* 0x000fd0000fffe1ff */
[----:B------:R-:W-:Y:S05]  /*0720*/  @!P0 BRA `(.L_x_2853) ;  /* 0x000003f000008947 */ /* 0x000fea0003800000 */
[-C--:B--23--:R-:W-:Y:S02]  /*0730*/  IABS R0, R12.reuse ;  /* 0x0000000c00007213 */ /* 0x08cfe40000000000 */
[----:B------:R-:W-:-:S03]  /*0740*/  IABS R6, R12 ;  /* 0x0000000c00067213 */ /* 0x000fc60000000000 */
[----:B------:R-:W-:Y:S01]  /*0750*/  IMAD.MOV.U32 R5, RZ, RZ, R0 ;  /* 0x000000ffff057224 */ /* 0x000fe200078e0000 */
[----:B------:R-:W-:-:S03]  /*0760*/  IABS R0, R9 ;  /* 0x0000000900007213 */ /* 0x000fc60000000000 */
[----:B-1----:R-:W1:Y:S02]  /*0770*/  I2F.RP R2, R5 ;  /* 0x0000000500027306 */ /* 0x002e640000209400 */
        /* <DEDUP_REMOVED lines=55> */
[----:B------:R-:W-:-:S05]  /*0af0*/  IMAD R2, R3, 0x10000, R2 ;  /* 0x0001000003027824 */ /* 0x000fca00078e0202 */
[----:B------:R1:W-:Y:S01]  /*0b00*/  STL [R1+0x8], R2 ;  /* 0x0000080201007387 */ /* 0x0003e20000100800 */
[----:B------:R-:W-:Y:S05]  /*0b10*/  BRA `(.L_x_2854) ;  /* 0x0000046000007947 */ /* 0x000fea0003800000 */
.L_x_2853:
[----:B------:R-:W4:Y:S01]  /*0b20*/  LDL R3, [R1+0xc] ;  /* 0x00000c0001037983 */ /* 0x000f220000100800 */
[----:B-1----:R-:W-:-:S04]  /*0b30*/  IMAD.MOV.U32 R2, RZ, RZ, 0x4 ;  /* 0x00000004ff027424 */ /* 0x002fc800078e00ff */
[----:B----4-:R-:W-:-:S05]  /*0b40*/  IMAD.WIDE R2, R3, R2, c[0x0][0x590] ;  /* 0x0001640003027625 */ /* 0x010fca00078e0202 */
[----:B------:R-:W4:Y:S02]  /*0b50*/  LDG.E R7, [R2.64] ;  /* 0x0000000802077981 */ /* 0x000f24000c1e1900 */
[----:B---34-:R-:W-:-:S05]  /*0b60*/  IMAD R9, R7, R12, RZ ;  /* 0x0000000c07097224 */ /* 0x018fca00078e02ff */
[-C--:B--2---:R-:W-:Y:S02]  /*0b70*/  IABS R0, R9.reuse ;  /* 0x0000000900007213 */ /* 0x084fe40000000000 */
        /* <DEDUP_REMOVED lines=62> */
[----:B------:R-:W-:-:S05]  /*0f60*/  IMAD R2, R0, R2, R3 ;  /* 0x0000000200027224 */ /* 0x000fca00078e0203 */
[----:B------:R1:W-:Y:S02]  /*0f70*/  STL [R1+0x8], R2 ;  /* 0x0000080201007387 */ /* 0x0003e40000100800 */
.L_x_2854:
[----:B------:R-:W-:Y:S05]  /*0f80*/  BSYNC B0 ;  /* 0x0000000000007941 */ /* 0x000fea0003800000 */
.L_x_2852:
[----:B------:R-:W-:-:S04]  /*0f90*/  LOP3.LUT R0, RZ, R0, RZ, 0x33, !PT ;  /* 0x00000000ff007212 */ /* 0x000fc800078e33ff */
[----:B------:R-:W-:-:S05]  /*0fa0*/  IADD3 R0, R0, R12, RZ ;  /* 0x0000000c00007210 */ /* 0x000fca0007ffe0ff */
[----:B------:R2:W-:Y:S01]  /*0fb0*/  STL [R1+0x4], R0 ;  /* 0x0000040001007387 */ /* 0x0005e20000100800 */
[----:B------:R-:W-:Y:S05]  /*0fc0*/  BRA `(.L_x_2855) ;  /* 0x0000006000007947 */ /* 0x000fea0003800000 */
.L_x_2843:
[----:B------:R-:W-:Y:S01]  /*0fd0*/  MOV R0, UR4 ;  /* 0x0000000400007c02 */ /* 0x000fe20008000f00 */
[----:B------:R-:W-:Y:S04]  /*0fe0*/  STL [R1+0x4], RZ ;  /* 0x000004ff01007387 */ /* 0x000fe80000100800 */
[----:B------:R1:W-:Y:S04]  /*0ff0*/  STL [R1], R0 ;  /* 0x0000000001007387 */ /* 0x0003e80000100800 */
[----:B------:R2:W-:Y:S01]  /*1000*/  STL [R1+0x8], RZ ;  /* 0x000008ff01007387 */ /* 0x0005e20000100800 */
[----:B-1----:R-:W-:-:S05]  /*1010*/  MOV R0, c[0x0][0x53c] ;  /* 0x00014f0000007a02 */ /* 0x002fca0000000f00 */
[----:B------:R2:W-:Y:S02]  /*1020*/  STL [R1+0xc], R0 ;  /* 0x00000c0001007387 */ /* 0x0005e40000100800 */
.L_x_2855:
[----:B------:R-:W3:Y:S04]  /*1030*/  LDL R4, [R1] ;  /* 0x0000000001047983 */ /* 0x000ee80000100800 */
[----:B------:R-:W3:Y:S04]  /*1040*/  LDL R5, [R1+0x4] ;  /* 0x0000040001057983 */ /* 0x000ee80000100800 */
[----:B------:R-:W3:Y:S04]  /*1050*/  LDL R6, [R1+0x8] ;  /* 0x0000080001067983 */ /* 0x000ee80000100800 */
[----:B------:R-:W3:Y:S01]  /*1060*/  LDL R7, [R1+0xc] ;  /* 0x00000c0001077983 */ /* 0x000ee20000100800 */
[----:B------:R-:W-:Y:S01]  /*1070*/  ISETP.NE.AND P0, PT, R13, RZ, PT ;  /* 0x000000ff0d00720c */ /* 0x000fe20003f05270 */
[----:B------:R-:W-:-:S12]  /*1080*/  WARPSYNC 0xffffffff ;  /* 0xffffffff00007948 */ /* 0x000fd80003800000 */
[----:B---3--:R3:W-:Y:S04]  /*1090*/  @!P0 STS.128 [0x24100], R4 ;  /* 0x02410004ff008388 */ /* 0x0087e80000000c00 */
[----:B------:R-:W-:Y:S06]  /*10a0*/  BAR.ARV 0x5, 0x100 ;  /* 0x0144000000007b1d */ /* 0x000fec0000002000 */
.L_x_2841:
[----:B--2---:R-:W2:Y:S02]  /*10b0*/  LDL R0, [R1+0xc] ;  /* 0x00000c0001007983 */ /* 0x004ea40000100800 */
[----:B--2---:R-:W-:-:S13]  /*10c0*/  ISETP.GE.AND P0, PT, R0, c[0x0][0x53c], PT ;  /* 0x00014f0000007a0c */ /* 0x004fda0003f06270 */
[----:B------:R-:W-:Y:S05]  /*10d0*/  @P0 EXIT ;  /* 0x000000000000094d */ /* 0x000fea0003800000 */
[----:B------:R-:W2:Y:S01]  /*10e0*/  S2R R14, SR_TID.X ;  /* 0x00000000000e7919 */ /* 0x000ea20000002100 */
[----:B------:R-:W-:Y:S02]  /*10f0*/  ULDC UR4, c[0x0][0x2ac] ;  /* 0x0000ab0000047ab9 */ /* 0x000fe40000000800 */
[----:B------:R-:W-:Y:S02]  /*1100*/  ULDC UR6, c[0x0][0x1d0] ;  /* 0x0000740000067ab9 */ /* 0x000fe40000000800 */
[----:B------:R-:W-:Y:S01]  /*1110*/  UIMAD UR6, UR4, UR6, URZ ;  /* 0x00000006040672a4 */ /* 0x000fe2000f8e023f */
[----:B--2---:R-:W-:-:S04]  /*1120*/  SHF.R.S32.HI R12, RZ, 0x1f, R14 ;  /* 0x0000001fff0c7819 */ /* 0x004fc8000001140e */
[CC--:B-1----:R-:W-:Y:S02]  /*1130*/  LEA.HI R2, R12.reuse, R14.reuse, RZ, 0x4 ;  /* 0x0000000e0c027211 */ /* 0x0c2fe400078f20ff */
[-C--:B------:R-:W-:Y:S02]  /*1140*/  LEA.HI R11, R12, R14.reuse, RZ, 0x3 ;  /* 0x0000000e0c0b7211 */ /* 0x080fe400078f18ff */
[----:B------:R-:W-:Y:S02]  /*1150*/  LOP3.LUT R0, R2, 0xfffffff0, RZ, 0xc0, !PT ;  /* 0xfffffff002007812 */ /* 0x000fe400078ec0ff */
[----:B------:R-:W-:Y:S02]  /*1160*/  SHF.R.S32.HI R250, RZ, 0x3, R11 ;  /* 0x00000003fffa7819 */ /* 0x000fe4000001140b */
[----:B---3--:R-:W-:Y:S01]  /*1170*/  LOP3.LUT R4, R11, 0xfffffff8, RZ, 0xc0, !PT ;  /* 0xfffffff80b047812 */ /* 0x008fe200078ec0ff */
[----:B------:R-:W-:Y:S01]  /*1180*/  IMAD.IADD R0, R14, 0x1, -R0 ;  /* 0x000000010e007824 */ /* 0x000fe200078e0a00 */
[----:B------:R-:W-:Y:S01]  /*1190*/  SHF.R.S32.HI R3, RZ, 0x4, R2 ;  /* 0x00000004ff037819 */ /* 0x000fe20000011402 */
[----:B------:R-:W-:Y:S01]  /*11a0*/  IMAD.SHL.U32 R5, R250, 0x40, RZ ;  /* 0x00000040fa057824 */ /* 0x000fe200078e00ff */
[----:B------:R-:W-:Y:S01]  /*11b0*/  LEA.HI R8, R12, R14, RZ, 0x6 ;  /* 0x0000000e0c087211 */ /* 0x000fe200078f30ff */
[----:B------:R-:W-:Y:S01]  /*11c0*/  IMAD.IADD R21, R14, 0x1, -R4 ;  /* 0x000000010e157824 */ /* 0x000fe200078e0a04 */
[----:B------:R-:W-:-:S02]  /*11d0*/  SHF.R.S32.HI R6, RZ, 0x1f, R0 ;  /* 0x0000001fff067819 */ /* 0x000fc40000011400 */
[----:B------:R-:W-:Y:S01]  /*11e0*/  LEA.HI R4, R2, R3, RZ, 0x1 ;  /* 0x0000000302047211 */ /* 0x000fe200078f08ff */
[C---:B------:R-:W-:Y:S01]  /*11f0*/  IMAD.SHL.U32 R216, R21.reuse, 0x8, RZ ;  /* 0x0000000815d87824 */ /* 0x040fe200078e00ff */
[----:B------:R-:W-:Y:S01]  /*1200*/  LEA.HI R13, R6, R0, RZ, 0x3 ;  /* 0x00000000060d7211 */ /* 0x000fe200078f18ff */
[----:B------:R-:W-:Y:S01]  /*1210*/  IMAD R230, R21, 0x20, R250 ;  /* 0x0000002015e67824 */ /* 0x000fe200078e02fa */
[----:B------:R-:W-:Y:S02]  /*1220*/  LOP3.LUT R2, R5, 0x1c0, RZ, 0xc0, !PT ;  /* 0x000001c005027812 */ /* 0x000fe400078ec0ff */
[----:B------:R-:W-:Y:S02]  /*1230*/  LOP3.LUT R6, R4, 0xfffffffe, RZ, 0xc0, !PT ;  /* 0xfffffffe04067812 */ /* 0x000fe400078ec0ff */
[----:B------:R-:W-:Y:S02]  /*1240*/  SHF.R.U32.HI R5, RZ, 0x3, R2 ;  /* 0x00000003ff057819 */ /* 0x000fe40000011602 */
[----:B------:R-:W-:Y:S01]  /*1250*/  LOP3.LUT R4, R13, 0xfffffff8, RZ, 0xc0, !PT ;  /* 0xfffffff80d047812 */ /* 0x000fe200078ec0ff */
[----:B------:R-:W-:Y:S01]  /*1260*/  IMAD.IADD R9, R3, 0x1, -R6 ;  /* 0x0000000103097824 */ /* 0x000fe200078e0a06 */
[----:B------:R-:W-:-:S02]  /*1270*/  LOP3.LUT R2, R2, 0x38, R216, 0xf8, !PT ;  /* 0x0000003802027812 */ /* 0x000fc400078ef8d8 */
[----:B------:R-:W-:Y:S01]  /*1280*/  LEA.HI R3, R12, R14, RZ, 0x5 ;  /* 0x0000000e0c037211 */ /* 0x000fe200078f28ff */
[----:B------:R-:W-:Y:S01]  /*1290*/  IMAD.IADD R6, R0, 0x1, -R4 ;  /* 0x0000000100067824 */ /* 0x000fe200078e0a04 */
[----:B------:R-:W-:Y:S01]  /*12a0*/  LOP3.LUT R7, R2, R5, RZ, 0x3c, !PT ;  /* 0x0000000502077212 */ /* 0x000fe200078e3cff */
[----:B------:R-:W-:Y:S01]  /*12b0*/  IMAD.SHL.U32 R0, R21, 0x40, RZ ;  /* 0x0000004015007824 */ /* 0x000fe200078e00ff */
[----:B------:R-:W-:Y:S02]  /*12c0*/  LOP3.LUT R2, R3, 0xffffffe0, RZ, 0xc0, !PT ;  /* 0xffffffe003027812 */ /* 0x000fe400078ec0ff */
[--C-:B------:R-:W-:Y:S02]  /*12d0*/  SHF.R.S32.HI R10, RZ, 0x5, R3.reuse ;  /* 0x00000005ff0a7819 */ /* 0x100fe40000011403 */
[----:B------:R-:W-:Y:S01]  /*12e0*/  LOP3.LUT R0, R0, 0x1c0, RZ, 0xc0, !PT ;  /* 0x000001c000007812 */ /* 0x000fe200078ec0ff */
[----:B------:R-:W-:Y:S01]  /*12f0*/  IMAD.IADD R19, R14, 0x1, -R2 ;  /* 0x000000010e137824 */ /* 0x000fe200078e0a02 */
[----:B------:R-:W-:Y:S01]  /*1300*/  SHF.R.S32.HI R3, RZ, 0x1f, R3 ;  /* 0x0000001fff037819 */ /* 0x000fe20000011403 */
[----:B------:R-:W-:Y:S01]  /*1310*/  IMAD.SHL.U32 R151, R10, 0x200, RZ ;  /* 0x000002000a977824 */ /* 0x000fe200078e00ff */
[----:B------:R-:W-:-:S02]  /*1320*/  LOP3.LUT R5, R0, 0x8, R11, 0xf8, !PT ;  /* 0x0000000800057812 */ /* 0x000fc400078ef80b */
[----:B------:R-:W-:Y:S01]  /*1330*/  LEA.HI R2, R3, R10, RZ, 0x3 ;  /* 0x0000000a03027211 */ /* 0x000fe200078f18ff */
[----:B------:R-:W-:Y:S01]  /*1340*/  IMAD.SHL.U32 R3, R8, 0x8, RZ ;  /* 0x0000000808037824 */ /* 0x000fe200078e00ff */
[----:B------:R-:W-:Y:S02]  /*1350*/  SHF.R.S32.HI R11, RZ, 0x1f, R19 ;  /* 0x0000001fff0b7819 */ /* 0x000fe40000011413 */
[----:B------:R-:W-:Y:S02]  /*1360*/  SHF.R.U32.HI R4, RZ, 0x3, R0 ;  /* 0x00000003ff047819 */ /* 0x000fe40000011600 */
[----:B------:R-:W-:Y:S02]  /*1370*/  LOP3.LUT R0, R2, 0xffffff8, RZ, 0xc0, !PT ;  /* 0x0ffffff802007812 */ /* 0x000fe400078ec0ff */
[----:B------:R-:W-:Y:S02]  /*1380*/  LEA.HI R11, R11, R19, RZ, 0x2 ;  /* 0x000000130b0b7211 */ /* 0x000fe400078f10ff */
[----:B------:R-:W-:Y:S01]  /*1390*/  LOP3.LUT R144, R7, 0x7ffffe00, R3, 0xf8, !PT ;  /* 0x7ffffe0007907812 */ /* 0x000fe200078ef803 */
[----:B------:R-:W-:Y:S01]  /*13a0*/  IMAD.IADD R3, R10, 0x1, -R0 ;  /* 0x000000010a037824 */ /* 0x000fe200078e0a00 */
[----:B------:R-:W-:Y:S01]  /*13b0*/  SHF.R.S32.HI R2, RZ, 0x2, R11 ;  /* 0x00000002ff027819 */ /* 0x000fe2000001140b */
[----:B------:R-:W-:Y:S01]  /*13c0*/  IMAD.SHL.U32 R0, R6, 0x40, RZ ;  /* 0x0000004006007824 */ /* 0x000fe200078e00ff */
[----:B------:R-:W-:Y:S01]  /*13d0*/  LEA.HI R7, R12, R14, RZ, 0x2 ;  /* 0x0000000e0c077211 */ /* 0x000fe200078f10ff */
[----:B------:R-:W-:Y:S01]  /*13e0*/  IMAD.SHL.U32 R10, R10, 0x400, RZ ;  /* 0x000004000a0a7824 */ /* 0x000fe200078e00ff */
[----:B------:R-:W-:Y:S01]  /*13f0*/  LOP3.LUT R8, R5, R4, RZ, 0x3c, !PT ;  /* 0x0000000405087212 */ /* 0x000fe200078e3cff */
[----:B------:R-:W-:Y:S01]  /*1400*/  IMAD R18, R3, 0x10, R2 ;  /* 0x0000001003127824 */ /* 0x000fe200078e0202 */
[----:B------:R-:W-:Y:S01]  /*1410*/  LOP3.LUT R2, R7, 0xfffffffc, RZ, 0xc0, !PT ;  /* 0xfffffffc07027812 */ /* 0x000fe200078ec0ff */
[----:B------:R-:W-:Y:S01]  /*1420*/  IMAD.SHL.U32 R4, R9, 0x8, RZ ;  /* 0x0000000809047824 */ /* 0x000fe200078e00ff */
[--C-:B------:R-:W-:Y:S01]  /*1430*/  SHF.R.S32.HI R226, RZ, 0x2, R7.reuse ;  /* 0x00000002ffe27819 */ /* 0x100fe20000011407 */
[----:B------:R-:W-:Y:S01]  /*1440*/  IMAD.SHL.U32 R144, R144, 0x2, RZ ;  /* 0x0000000290907824 */ /* 0x000fe200078e00ff */
[----:B------:R-:W-:Y:S01]  /*1450*/  SHF.R.S32.HI R3, RZ, 0x1f, R7 ;  /* 0x0000001fff037819 */ /* 0x000fe20000011407 */
[----:B------:R-:W-:Y:S01]  /*1460*/  IMAD.IADD R252, R14, 0x1, -R2 ;  /* 0x000000010efc7824 */ /* 0x000fe200078e0a02 */
[----:B------:R-:W-:Y:S01]  /*1470*/  LOP3.LUT R0, R0, 0x1c0, RZ, 0xc0, !PT ;  /* 0x000001c000007812 */ /* 0x000fe200078ec0ff */
[----:B------:R-:W-:Y:S01]  /*1480*/  STL [R1+0x6c], R18 ;  /* 0x00006c1201007387 */ /* 0x000fe20000100800 */
[----:B------:R-:W-:Y:S01]  /*1490*/  LEA.HI R3, R3, R226, RZ, 0x3 ;  /* 0x000000e203037211 */ /* 0x000fe200078f18ff */
[----:B------:R-:W-:Y:S01]  /*14a0*/  IMAD.SHL.U32 R110, R252, 0x4, RZ ;  /* 0x00000004fc6e7824 */ /* 0x000fe200078e00ff */
[----:B------:R-:W-:Y:S01]  /*14b0*/  LOP3.LUT R5, R0, 0x8, R4, 0xf8, !PT ;  /* 0x0000000800057812 */ /* 0x000fe200078ef804 */
[----:B------:R-:W-:Y:S01]  /*14c0*/  IMAD.SHL.U32 R104, R252, 0x8, RZ ;  /* 0x00000008fc687824 */ /* 0x000fe200078e00ff */
[----:B------:R-:W-:-:S02]  /*14d0*/  R2P PR, R6, 0x6 ;  /* 0x0000000606007804 */ /* 0x000fc40000000000 */
[----:B------:R-:W-:Y:S01]  /*14e0*/  SHF.R.U32.HI R4, RZ, 0x3, R0 ;  /* 0x00000003ff047819 */ /* 0x000fe20000011600 */
[----:B------:R-:W-:Y:S01]  /*14f0*/  IMAD R0, R9, 0x200, R8 ;  /* 0x0000020009007824 */ /* 0x000fe200078e0208 */
[----:B------:R-:W-:Y:S02]  /*1500*/  IADD3 R6, R226, 0x40, RZ ;  /* 0x00000040e2067810 */ /* 0x000fe40007ffe0ff */
[----:B------:R-:W-:Y:S02]  /*1510*/  LOP3.LUT R3, R3, 0xfffffff8, RZ, 0xc0, !PT ;  /* 0xfffffff803037812 */ /* 0x000fe400078ec0ff */
[----:B------:R-:W-:Y:S01]  /*1520*/  IADD3 R146, R110, 0x20, RZ ;  /* 0x000000206e927810 */ /* 0x000fe20007ffe0ff */
[----:B------:R-:W-:Y:S01]  /*1530*/  IMAD.SHL.U32 R2, R6, 0x40, RZ ;  /* 0x0000004006027824 */ /* 0x000fe200078e00ff */
[----:B------:R-:W-:Y:S01]  /*1540*/  LOP3.LUT R9, R5, R4, RZ, 0x3c, !PT ;  /* 0x0000000405097212 */ /* 0x000fe200078e3cff */
[----:B------:R-:W-:Y:S01]  /*1550*/  IMAD.IADD R5, R226, 0x1, -R3 ;  /* 0x00000001e2057824 */ /* 0x000fe200078e0a03 */
[----:B------:R-:W-:Y:S01]  /*1560*/  SHF.R.S32.HI R4, RZ, 0x1f, R6 ;  /* 0x0000001fff047819 */ /* 0x000fe20000011406 */
[----:B------:R-:W-:Y:S01]  /*1570*/  IMAD.IADD R109, R110, 0x1, R146 ;  /* 0x000000016e6d7824 */ /* 0x000fe200078e0292 */
[----:B------:R-:W-:-:S02]  /*1580*/  LOP3.LUT R20, R2, 0x1c0, RZ, 0xc0, !PT ;  /* 0x000001c002147812 */ /* 0x000fc400078ec0ff */
[----:B------:R-:W-:Y:S01]  /*1590*/  LEA.HI R3, R4, R6, RZ, 0x3 ;  /* 0x0000000604037211 */ /* 0x000fe200078f18ff */
[----:B------:R-:W-:Y:S01]  /*15a0*/  IMAD.SHL.U32 R4, R5, 0x40, RZ ;  /* 0x0000004005047824 */ /* 0x000fe200078e00ff */
[----:B------:R-:W-:Y:S01]  /*15b0*/  IADD3 R145, R110, 0x40, RZ ;  /* 0x000000406e917810 */ /* 0x000fe20007ffe0ff */
[----:B------:R1:W-:Y:S01]  /*15c0*/  STL [R1+0x10], R5 ;  /* 0x0000100501007387 */ /* 0x0003e20000100800 */
[----:B------:R-:W-:Y:S01]  /*15d0*/  SHF.R.S32.HI R2, RZ, 0x1f, R109 ;  /* 0x0000001fff027819 */ /* 0x000fe2000001146d */
[----:B------:R-:W-:Y:S01]  /*15e0*/  IMAD.SHL.U32 R3, R3, 0x40, RZ ;  /* 0x0000004003037824 */ /* 0x000fe200078e00ff */
[----:B------:R-:W-:Y:S01]  /*15f0*/  LOP3.LUT R232, R4, 0x1c0, RZ, 0xc0, !PT ;  /* 0x000001c004e87812 */ /* 0x000fe200078ec0ff */
[----:B------:R-:W-:Y:S01]  /*1600*/  IMAD.IADD R108, R110, 0x1, R145 ;  /* 0x000000016e6c7824 */ /* 0x000fe200078e0291 */
[CC--:B------:R-:W-:Y:S02]  /*1610*/  LEA.HI R4, R2.reuse, R109.reuse, RZ, 0x6 ;  /* 0x0000006d02047211 */ /* 0x0c0fe400078f30ff */
[----:B------:R-:W-:-:S02]  /*1620*/  LEA.HI R8, R2, R109, RZ, 0x3 ;  /* 0x0000006d02087211 */ /* 0x000fc400078f18ff */
[----:B------:R-:W-:Y:S01]  /*1630*/  LOP3.LUT R16, R3, 0xfffffe00, RZ, 0xc0, !PT ;  /* 0xfffffe0003107812 */ /* 0x000fe200078ec0ff */
[----:B------:R-:W-:Y:S01]  /*1640*/  IMAD.SHL.U32 R2, R4, 0x80, RZ ;  /* 0x0000008004027824 */ /* 0x000fe200078e00ff */
[----:B------:R-:W-:Y:S02]  /*1650*/  SHF.R.U32.HI R150, RZ, 0x3, R232 ;  /* 0x00000003ff967819 */ /* 0x000fe400000116e8 */
[----:B------:R-:W-:Y:S01]  /*1660*/  SHF.R.U32.HI R17, RZ, 0x3, R20 ;  /* 0x00000003ff117819 */ /* 0x000fe20000011614 */
[----:B------:R-:W-:Y:S01]  /*1670*/  STL [R1+0x34], R16 ;  /* 0x0000341001007387 */ /* 0x000fe20000100800 */
[----:B------:R-:W-:Y:S02]  /*1680*/  LOP3.LUT R4, R20, 0x38, R8, 0xf8, !PT ;  /* 0x0000003814047812 */ /* 0x000fe400078ef808 */
[----:B------:R-:W-:Y:S02]  /*1690*/  SHF.R.S32.HI R3, RZ, 0x1f, R108 ;  /* 0x0000001fff037819 */ /* 0x000fe4000001146c */
[----:B------:R-:W-:-:S02]  /*16a0*/  LOP3.LUT R2, R2, 0xffffe000, RZ, 0xc0, !PT ;  /* 0xffffe00002027812 */ /* 0x000fc400078ec0ff */
[----:B------:R-:W-:Y:S02]  /*16b0*/  LOP3.LUT R4, R4, R17, RZ, 0x3c, !PT ;  /* 0x0000001104047212 */ /* 0x000fe400078e3cff */
[----:B------:R-:W-:Y:S02]  /*16c0*/  LEA.HI R7, R3, R108, RZ, 0x3 ;  /* 0x0000006c03077211 */ /* 0x000fe400078f18ff */
[----:B-1----:R-:W-:Y:S02]  /*16d0*/  LOP3.LUT R5, R232, 0x38, R8, 0xf8, !PT ;  /* 0x00000038e8057812 */ /* 0x002fe400078ef808 */
[----:B------:R-:W-:Y:S02]  /*16e0*/  IADD3 R14, R4, R2, R16 ;  /* 0x00000002040e7210 */ /* 0x000fe40007ffe010 */
[----:B------:R-:W-:Y:S02]  /*16f0*/  LOP3.LUT R6, R5, R150, RZ, 0x3c, !PT ;  /* 0x0000009605067212 */ /* 0x000fe400078e3cff */
[----:B------:R-:W-:-:S02]  /*1700*/  LEA.HI R5, R3, R108, RZ, 0x6 ;  /* 0x0000006c03057211 */ /* 0x000fc400078f30ff */
[----:B------:R-:W-:Y:S01]  /*1710*/  IADD3 R15, R6, R2, R151 ;  /* 0x00000002060f7210 */ /* 0x000fe20007ffe097 */
[----:B------:R-:W-:Y:S01]  /*1720*/  IMAD.SHL.U32 R6, R13, 0x40, RZ ;  /* 0x000000400d067824 */ /* 0x000fe200078e00ff */
[--C-:B------:R-:W-:Y:S01]  /*1730*/  LOP3.LUT R4, R232, 0x38, R7.reuse, 0xf8, !PT ;  /* 0x00000038e8047812 */ /* 0x100fe200078ef807 */
[----:B------:R-:W-:Y:S01]  /*1740*/  IMAD.SHL.U32 R2, R5, 0x80, RZ ;  /* 0x0000008005027824 */ /* 0x000fe200078e00ff */
[----:B------:R-:W-:Y:S02]  /*1750*/  LOP3.LUT R3, R20, 0x38, R7, 0xf8, !PT ;  /* 0x0000003814037812 */ /* 0x000fe400078ef807 */
[----:B------:R-:W-:Y:S02]  /*1760*/  LOP3.LUT R5, R4, R150, RZ, 0x3c, !PT ;  /* 0x0000009604057212 */ /* 0x000fe400078e3cff */
[----:B------:R-:W-:Y:S02]  /*1770*/  LOP3.LUT R2, R2, 0xffffe000, RZ, 0xc0, !PT ;  /* 0xffffe00002027812 */ /* 0x000fe400078ec0ff */
[----:B------:R-:W-:-:S02]  /*1780*/  LOP3.LUT R4, R3, R17, RZ, 0x3c, !PT ;  /* 0x0000001103047212 */ /* 0x000fc400078e3cff */
[----:B------:R-:W-:Y:S02]  /*1790*/  IADD3 R13, R5, R2, R151 ;  /* 0x00000002050d7210 */ /* 0x000fe40007ffe097 */
[----:B------:R-:W-:Y:S02]  /*17a0*/  LEA.HI R5, R252, R252, RZ, 0x1 ;  /* 0x000000fcfc057211 */ /* 0x000fe400078f08ff */
[----:B------:R-:W-:Y:S02]  /*17b0*/  LOP3.LUT R3, R6, 0xfffffe00, RZ, 0xc0, !PT ;  /* 0xfffffe0006037812 */ /* 0x000fe400078ec0ff */
[----:B------:R-:W-:Y:S02]  /*17c0*/  LOP3.LUT R5, R5, 0x1ffffffe, RZ, 0xc0, !PT ;  /* 0x1ffffffe05057812 */ /* 0x000fe400078ec0ff */
[----:B------:R-:W-:Y:S01]  /*17d0*/  IADD3 R12, R4, R2, R16 ;  /* 0x00000002040c7210 */ /* 0x000fe20007ffe010 */
[----:B------:R-:W-:Y:S01]  /*17e0*/  IMAD.MOV.U32 R4, RZ, RZ, 0x20 ;  /* 0x00000020ff047424 */ /* 0x000fe200078e00ff */
[----:B------:R-:W-:Y:S01]  /*17f0*/  IADD3 R2, R9, R3, R10 ;  /* 0x0000000309027210 */ /* 0x000fe20007ffe00a */
[----:B------:R-:W-:Y:S01]  /*1800*/  IMAD.MOV.U32 R10, RZ, RZ, 0x40 ;  /* 0x00000040ff0a7424 */ /* 0x000fe200078e00ff */
[----:B------:R-:W-:-:S02]  /*1810*/  IADD3 R149, R110, 0x10, RZ ;  /* 0x000000106e957810 */ /* 0x000fc40007ffe0ff */
[----:B------:R-:W-:Y:S01]  /*1820*/  LOP3.LUT R3, R9, R3, RZ, 0xfc, !PT ;  /* 0x0000000309037212 */ /* 0x000fe200078efcff */
[----:B------:R-:W-:Y:S01]  /*1830*/  IMAD.IADD R9, R252, 0x1, -R5 ;  /* 0x00000001fc097824 */ /* 0x000fe200078e0a05 */
[----:B------:R-:W-:Y:S02]  /*1840*/  LOP3.LUT R6, R11, 0x7ffffffc, RZ, 0xc0, !PT ;  /* 0x7ffffffc0b067812 */ /* 0x000fe400078ec0ff */
[----:B------:R-:W-:Y:S02]  /*1850*/  LOP3.LUT R5, R20, 0x38, R104, 0xf8, !PT ;  /* 0x0000003814057812 */ /* 0x000fe400078ef868 */
[----:B------:R-:W-:Y:S01]  /*1860*/  SHF.R.S32.HI R20, RZ, 0x1f, R149 ;  /* 0x0000001fff147819 */ /* 0x000fe20000011495 */
[----:B------:R-:W-:Y:S01]  /*1870*/  IMAD.IADD R6, R19, 0x1, -R6 ;  /* 0x0000000113067824 */ /* 0x000fe200078e0a06 */
[C---:B------:R-:W-:Y:S02]  /*1880*/  IADD3 R148, R110.reuse, 0x30, RZ ;  /* 0x000000306e947810 */ /* 0x040fe40007ffe0ff */
[----:B------:R-:W-:Y:S01]  /*1890*/  SHF.R.S32.HI R11, RZ, 0x1f, R146 ;  /* 0x0000001fff0b7819 */ /* 0x000fe20000011492 */
[----:B------:R1:W-:Y:S01]  /*18a0*/  STL [R1+0x48], R20 ;  /* 0x0000481401007387 */ /* 0x0003e20000100800 */
[----:B------:R-:W-:Y:S01]  /*18b0*/  IADD3 R147, R110, 0x50, RZ ;  /* 0x000000506e937810 */ /* 0x000fe20007ffe0ff */
[----:B------:R-:W-:Y:S01]  /*18c0*/  IMAD.SHL.U32 R251, R6, 0x2, RZ ;  /* 0x0000000206fb7824 */ /* 0x000fe200078e00ff */
[----:B------:R-:W-:Y:S01]  /*18d0*/  SHF.R.S32.HI R21, RZ, 0x1f, R148 ;  /* 0x0000001fff157819 */ /* 0x000fe20000011494 */
[----:B------:R2:W-:Y:S01]  /*18e0*/  STL [R1+0x44], R11 ;  /* 0x0000440b01007387 */ /* 0x0005e20000100800 */
[----:B------:R-:W-:Y:S01]  /*18f0*/  LOP3.LUT R5, R16, R5, R17, 0xf6, !PT ;  /* 0x0000000510057212 */ /* 0x000fe200078ef611 */
[----:B------:R-:W-:Y:S01]  /*1900*/  IMAD R6, R9, 0x8, R18 ;  /* 0x0000000809067824 */ /* 0x000fe200078e0212 */
[----:B------:R-:W-:Y:S01]  /*1910*/  IADD3 R34, R251, 0x8, RZ ;  /* 0x00000008fb227810 */ /* 0x000fe20007ffe0ff */
[----:B------:R-:W-:Y:S01]  /*1920*/  STL [R1+0x40], R21 ;  /* 0x0000401501007387 */ /* 0x000fe20000100800 */
[----:B------:R-:W-:-:S02]  /*1930*/  LEA R5, R5, 0x18100, 0x1 ;  /* 0x0001810005057811 */ /* 0x000fc400078e08ff */
[C---:B------:R-:W-:Y:S02]  /*1940*/  IADD3 R33, R251.reuse, 0x10, RZ ;  /* 0x00000010fb217810 */ /* 0x040fe40007ffe0ff */
[C---:B------:R-:W-:Y:S02]  /*1950*/  IADD3 R32, R251.reuse, 0x18, RZ ;  /* 0x00000018fb207810 */ /* 0x040fe40007ffe0ff */
[C---:B------:R-:W-:Y:S02]  /*1960*/  IADD3 R31, R251.reuse, 0x20, RZ ;  /* 0x00000020fb1f7810 */ /* 0x040fe40007ffe0ff */
[C---:B------:R-:W-:Y:S02]  /*1970*/  IADD3 R29, R251.reuse, 0x30, RZ ;  /* 0x00000030fb1d7810 */ /* 0x040fe40007ffe0ff */
[C---:B------:R-:W-:Y:S02]  /*1980*/  IADD3 R28, R251.reuse, 0x38, RZ ;  /* 0x00000038fb1c7810 */ /* 0x040fe40007ffe0ff */
[----:B------:R-:W-:-:S02]  /*1990*/  IADD3 R26, R251, 0x48, RZ ;  /* 0x00000048fb1a7810 */ /* 0x000fc40007ffe0ff */
[----:B------:R-:W-:Y:S02]  /*19a0*/  SEL R184, R4, 0xffffffe0, !P1 ;  /* 0xffffffe004b87807 */ /* 0x000fe40004800000 */
[----:B-1----:R-:W-:Y:S02]  /*19b0*/  SHF.R.S32.HI R20, RZ, 0x1f, R145 ;  /* 0x0000001fff147819 */ /* 0x002fe40000011491 */
[C---:B------:R-:W-:Y:S02]  /*19c0*/  IADD3 R25, R251.reuse, 0x50, RZ ;  /* 0x00000050fb197810 */ /* 0x040fe40007ffe0ff */
[----:B--2---:R-:W-:Y:S01]  /*19d0*/  SHF.R.S32.HI R11, RZ, 0x1f, R147 ;  /* 0x0000001fff0b7819 */ /* 0x004fe20000011493 */
[----:B------:R1:W-:Y:S01]  /*19e0*/  STL [R1+0x3c], R20 ;  /* 0x00003c1401007387 */ /* 0x0003e20000100800 */
[C---:B------:R-:W-:Y:S02]  /*19f0*/  IADD3 R23, R251.reuse, 0x60, RZ ;  /* 0x00000060fb177810 */ /* 0x040fe40007ffe0ff */
[----:B------:R-:W-:Y:S01]  /*1a00*/  IADD3 R22, R251, 0x68, RZ ;  /* 0x00000068fb167810 */ /* 0x000fe20007ffe0ff */
[----:B------:R-:W-:Y:S01]  /*1a10*/  STL [R1+0x38], R11 ;  /* 0x0000380b01007387 */ /* 0x000fe20000100800 */
[----:B------:R-:W-:-:S02]  /*1a20*/  SHF.R.S32.HI R4, RZ, 0x1f, R33 ;  /* 0x0000001fff047819 */ /* 0x000fc40000011421 */
[----:B------:R-:W-:Y:S01]  /*1a30*/  SHF.R.S32.HI R234, RZ, 0x3, R8 ;  /* 0x00000003ffea7819 */ /* 0x000fe20000011408 */
[----:B------:R-:W-:Y:S01]  /*1a40*/  STL [R1+0x64], R6 ;  /* 0x0000640601007387 */ /* 0x000fe20000100800 */
[C---:B------:R-:W-:Y:S02]  /*1a50*/  IADD3 R19, R251.reuse, 0x80, RZ ;  /* 0x00000080fb137810 */ /* 0x040fe40007ffe0ff */
[C---:B------:R-:W-:Y:S01]  /*1a60*/  IADD3 R17, R251.reuse, 0x90, RZ ;  /* 0x00000090fb117810 */ /* 0x040fe20007ffe0ff */
[----:B------:R2:W-:Y:S01]  /*1a70*/  STL [R1+0x60], R5 ;  /* 0x0000600501007387 */ /* 0x0005e20000100800 */
[----:B------:R-:W-:Y:S02]  /*1a80*/  SHF.R.S32.HI R4, RZ, 0x1f, R31 ;  /* 0x0000001fff047819 */ /* 0x000fe4000001141f */
[----:B------:R-:W-:Y:S02]  /*1a90*/  SHF.R.S32.HI R233, RZ, 0x3, R7 ;  /* 0x00000003ffe97819 */ /* 0x000fe40000011407 */
[----:B------:R-:W-:-:S02]  /*1aa0*/  IADD3 R16, R251, 0x98, RZ ;  /* 0x00000098fb107810 */ /* 0x000fc40007ffe0ff */
[C---:B------:R-:W-:Y:S02]  /*1ab0*/  IADD3 R8, R251.reuse, 0xa8, RZ ;  /* 0x000000a8fb087810 */ /* 0x040fe40007ffe0ff */
[----:B------:R-:W-:Y:S02]  /*1ac0*/  SHF.R.S32.HI R4, RZ, 0x1f, R28 ;  /* 0x0000001fff047819 */ /* 0x000fe4000001141c */
[C---:B------:R-:W-:Y:S02]  /*1ad0*/  IADD3 R7, R251.reuse, 0xb0, RZ ;  /* 0x000000b0fb077810 */ /* 0x040fe40007ffe0ff */
[----:B-1----:R-:W-:Y:S02]  /*1ae0*/  IADD3 R20, R251, 0x78, RZ ;  /* 0x00000078fb147810 */ /* 0x002fe40007ffe0ff */
[----:B------:R-:W-:Y:S02]  /*1af0*/  SHF.R.S32.HI R4, RZ, 0x1f, R25 ;  /* 0x0000001fff047819 */ /* 0x000fe40000011419 */
[----:B------:R-:W-:-:S02]  /*1b00*/  SHF.R.S32.HI R4, RZ, 0x1f, R22 ;  /* 0x0000001fff047819 */ /* 0x000fc40000011416 */
[----:B------:R-:W-:Y:S02]  /*1b10*/  SHF.R.S32.HI R4, RZ, 0x1f, R19 ;  /* 0x0000001fff047819 */ /* 0x000fe40000011413 */
[----:B------:R-:W-:Y:S02]  /*1b20*/  SHF.R.S32.HI R4, RZ, 0x1f, R16 ;  /* 0x0000001fff047819 */ /* 0x000fe40000011410 */
[----:B------:R-:W-:Y:S02]  /*1b30*/  SHF.R.S32.HI R4, RZ, 0x1f, R7 ;  /* 0x0000001fff047819 */ /* 0x000fe40000011407 */
[----:B--2---:R-:W-:Y:S02]  /*1b40*/  SHF.R.S32.HI R5, RZ, 0x1f, R34 ;  /* 0x0000001fff057819 */ /* 0x004fe40000011422 */
        /* <DEDUP_REMOVED lines=8> */
[----:B------:R-:W-:Y:S02]  /*1bd0*/  LEA R4, R14, 0x18100, 0x1 ;  /* 0x000181000e047811 */ /* 0x000fe400078e08ff */
[----:B------:R-:W-:Y:S01]  /*1be0*/  LEA R180, R2, 0x18100, 0x1 ;  /* 0x0001810002b47811 */ /* 0x000fe200078e08ff */
[----:B------:R-:W-:Y:S01]  /*1bf0*/  STL [R1+0x5c], R5 ;  /* 0x00005c0501007387 */ /* 0x000fe20000100800 */
[----:B------:R-:W-:Y:S02]  /*1c00*/  LEA R2, R13, 0x18100, 0x1 ;  /* 0x000181000d027811 */ /* 0x000fe400078e08ff */
[----:B------:R-:W-:Y:S01]  /*1c10*/  LEA R186, R3, 0x100, 0x1 ;  /* 0x0000010003ba7811 */ /* 0x000fe200078e08ff */
[----:B------:R-:W-:Y:S01]  /*1c20*/  STL [R1+0x58], R4 ;  /* 0x0000580401007387 */ /* 0x000fe20000100800 */
[----:B------:R-:W-:Y:S01]  /*1c30*/  LEA R185, R0, 0xc100, 0x1 ;  /* 0x0000c10000b97811 */ /* 0x000fe200078e08ff */
[----:B------:R-:W-:Y:S01]  /*1c40*/  IMAD.IADD R181, R180, 0x1, R184 ;  /* 0x00000001b4b57824 */ /* 0x000fe200078e02b8 */
[----:B------:R-:W-:Y:S01]  /*1c50*/  SEL R0, R10, 0xffffffc0, !P2 ;  /* 0xffffffc00a007807 */ /* 0x000fe20005000000 */
[----:B------:R1:W-:Y:S01]  /*1c60*/  STL [R1+0x54], R2 ;  /* 0x0000540201007387 */ /* 0x0003e20000100800 */
[----:B------:R-:W-:-:S02]  /*1c70*/  LEA R3, R12, 0x18100, 0x1 ;  /* 0x000181000c037811 */ /* 0x000fc400078e08ff */
[----:B------:R-:W-:Y:S01]  /*1c80*/  IADD3 R215, R216, 0x40, RZ ;  /* 0x00000040d8d77810 */ /* 0x000fe20007ffe0ff */
[----:B------:R-:W-:Y:S01]  /*1c90*/  IMAD.IADD R187, R0, 0x1, R186 ;  /* 0x0000000100bb7824 */ /* 0x000fe200078e02ba */
[----:B------:R-:W-:Y:S01]  /*1ca0*/  IADD3 R218, R216, 0x80, RZ ;  /* 0x00000080d8da7810 */ /* 0x000fe20007ffe0ff */
[----:B------:R-:W-:Y:S01]  /*1cb0*/  STL [R1+0x50], R3 ;  /* 0x0000500301007387 */ /* 0x000fe20000100800 */
[--C-:B------:R-:W-:Y:S01]  /*1cc0*/  IMAD.IADD R183, R180, 0x1, R0.reuse ;  /* 0x00000001b4b77824 */ /* 0x100fe200078e0200 */
[C---:B------:R-:W-:Y:S01]  /*1cd0*/  IADD3 R223, R104.reuse, 0x60, RZ ;  /* 0x0000006068df7810 */ /* 0x040fe20007ffe0ff */
[----:B------:R-:W-:Y:S01]  /*1ce0*/  IMAD.IADD R182, R181, 0x1, R0 ;  /* 0x00000001b5b67824 */ /* 0x000fe200078e0200 */
[C---:B------:R-:W-:Y:S02]  /*1cf0*/  IADD3 R222, R104.reuse, 0x80, RZ ;  /* 0x0000008068de7810 */ /* 0x040fe40007ffe0ff */
[----:B------:R-:W-:Y:S02]  /*1d00*/  IADD3 R221, R104, 0xa0, RZ ;  /* 0x000000a068dd7810 */ /* 0x000fe40007ffe0ff */
[----:B------:R-:W-:-:S02]  /*1d10*/  IADD3 R30, R251, 0x28, RZ ;  /* 0x00000028fb1e7810 */ /* 0x000fc40007ffe0ff */
[C---:B------:R-:W-:Y:S02]  /*1d20*/  IADD3 R27, R251.reuse, 0x40, RZ ;  /* 0x00000040fb1b7810 */ /* 0x040fe40007ffe0ff */
[C---:B------:R-:W-:Y:S02]  /*1d30*/  IADD3 R24, R251.reuse, 0x58, RZ ;  /* 0x00000058fb187810 */ /* 0x040fe40007ffe0ff */
[C---:B------:R-:W-:Y:S02]  /*1d40*/  IADD3 R21, R251.reuse, 0x70, RZ ;  /* 0x00000070fb157810 */ /* 0x040fe40007ffe0ff */
[C---:B------:R-:W-:Y:S02]  /*1d50*/  IADD3 R18, R251.reuse, 0x88, RZ ;  /* 0x00000088fb127810 */ /* 0x040fe40007ffe0ff */
[C---:B------:R-:W-:Y:S01]  /*1d60*/  IADD3 R9, R251.reuse, 0xa0, RZ ;  /* 0x000000a0fb097810 */ /* 0x040fe20007ffe0ff */
[----:B-1----:R-:W-:Y:S01]  /*1d70*/  IMAD.IADD R2, R184, 0x1, R186 ;  /* 0x00000001b8027824 */ /* 0x002fe200078e02ba */
[----:B------:R-:W-:-:S02]  /*1d80*/  IADD3 R6, R251, 0xb8, RZ ;  /* 0x000000b8fb067810 */ /* 0x000fc40007ffe0ff */
[----:B------:R-:W-:Y:S02]  /*1d90*/  SHF.R.S32.HI R217, RZ, 0x1f, R216 ;  /* 0x0000001fffd97819 */ /* 0x000fe400000114d8 */
        /* <DEDUP_REMOVED lines=8> */
[----:B------:R-:W-:Y:S02]  /*1e20*/  IADD3 R10, R144, 0x100, RZ ;  /* 0x00000100900a7810 */ /* 0x000fe40007ffe0ff */
[----:B------:R-:W-:Y:S02]  /*1e30*/  SHF.R.S32.HI R30, RZ, 0x1f, R30 ;  /* 0x0000001fff1e7819 */ /* 0x000fe4000001141e */
[----:B------:R-:W-:Y:S02]  /*1e40*/  SHF.R.S32.HI R27, RZ, 0x1f, R27 ;  /* 0x0000001fff1b7819 */ /* 0x000fe4000001141b */
[----:B------:R-:W-:-:S02]  /*1e50*/  SHF.R.S32.HI R24, RZ, 0x1f, R24 ;  /* 0x0000001fff187819 */ /* 0x000fc40000011418 */
[----:B------:R-:W-:Y:S01]  /*1e60*/  SHF.R.S32.HI R21, RZ, 0x1f, R21 ;  /* 0x0000001fff157819 */ /* 0x000fe20000011415 */
[----:B-1----:R-:W-:Y:S01]  /*1e70*/  IMAD.IADD R2, R0, 0x1, R2 ;  /* 0x0000000100027824 */ /* 0x002fe200078e0202 */
[----:B------:R-:W-:Y:S01]  /*1e80*/  SHF.R.S32.HI R18, RZ, 0x1f, R18 ;  /* 0x0000001fff127819 */ /* 0x000fe20000011412 */
[----:B------:R-:W-:Y:S01]  /*1e90*/  IMAD.IADD R0, R184, 0x1, R187 ;  /* 0x00000001b8007824 */ /* 0x000fe200078e02bb */
[----:B------:R-:W-:Y:S02]  /*1ea0*/  SHF.R.S32.HI R9, RZ, 0x1f, R9 ;  /* 0x0000001fff097819 */ /* 0x000fe40000011409 */
[----:B------:R-:W-:Y:S02]  /*1eb0*/  SHF.R.S32.HI R6, RZ, 0x1f, R6 ;  /* 0x0000001fff067819 */ /* 0x000fe40000011406 */
[----:B------:R1:W-:Y:S04]  /*1ec0*/  STL [R1+0x24], R0 ;  /* 0x0000240001007387 */ /* 0x0003e80000100800 */
[----:B------:R1:W-:Y:S02]  /*1ed0*/  STL [R1+0x4c], R2 ;  /* 0x00004c0201007387 */ /* 0x0003e40000100800 */
.L_x_3047:
[----:B-1----:R-:W2:Y:S01]  /*1ee0*/  LDL R0, [R1+0xc] ;  /* 0x00000c0001007983 */ /* 0x002ea20000100800 */
[----:B------:R-:W-:Y:S01]  /*1ef0*/  IMAD.MOV.U32 R2, RZ, RZ, 0x4 ;  /* 0x00000004ff027424 */ /* 0x000fe200078e00ff */
[----:B------:R-:W-:-:S02]  /*1f00*/  ISETP.NE.U32.AND P0, PT, RZ, c[0x0][0x370], PT ;  /* 0x0000dc00ff007a0c */ /* 0x000fc40003f05070 */
[----:B------:R-:W-:Y:S02]  /*1f10*/  ISETP.NE.U32.AND P4, PT, RZ, c[0x0][0x360], PT ;  /* 0x0000d800ff007a0c */ /* 0x000fe40003f85070 */
[----:B------:R-:W-:Y:S01]  /*1f20*/  ISETP.NE.AND.EX P1, PT, RZ, c[0x0][0x374], PT, P0 ;  /* 0x0000dd00ff007a0c */ /* 0x000fe20003f25300 */
[----:B--2---:R-:W-:-:S05]  /*1f30*/  IMAD.WIDE R2, R0, R2, c[0x0][0x588] ;  /* 0x0001620000027625 */ /* 0x004fca00078e0202 */
[----:B------:R-:W2:Y:S01]  /*1f40*/  LDG.E R24, [R2.64] ;  /* 0x0000000802187981 */ /* 0x000ea2000c1e1900 */
[----:B------:R-:W-:Y:S01]  /*1f50*/  ISETP.NE.AND.EX P4, PT, RZ, c[0x0][0x364], PT, P4 ;  /* 0x0000d900ff007a0c */ /* 0x000fe20003f85340 */
[----:B------:R-:W-:Y:S01]  /*1f60*/  IMAD.MOV.U32 R247, RZ, RZ, RZ ;  /* 0x000000fffff77224 */ /* 0x000fe200078e00ff */
[----:B------:R-:W-:Y:S02]  /*1f70*/  ISETP.NE.U32.AND P3, PT, RZ, c[0x0][0x348], PT ;  /* 0x0000d200ff007a0c */ /* 0x000fe40003f65070 */
[----:B------:R-:W-:Y:S02]  /*1f80*/  ISETP.NE.U32.AND P5, PT, RZ, c[0x0][0x350], PT ;  /* 0x0000d400ff007a0c */ /* 0x000fe40003fa5070 */
[----:B------:R-:W-:Y:S02]  /*1f90*/  ISETP.NE.U32.AND P6, PT, RZ, c[0x0][0x358], PT ;  /* 0x0000d600ff007a0c */ /* 0x000fe40003fc5070 */
[----:B------:R-:W-:Y:S02]  /*1fa0*/  ISETP.NE.AND.EX P3, PT, RZ, c[0x0][0x34c], PT, P3 ;  /* 0x0000d300ff007a0c */ /* 0x000fe40003f65330 */
[----:B------:R-:W-:-:S02]  /*1fb0*/  ISETP.NE.AND.EX P5, PT, RZ, c[0x0][0x354], PT, P5 ;  /* 0x0000d500ff007a0c */ /* 0x000fc40003fa5350 */
[----:B------:R-:W-:Y:S01]  /*1fc0*/  ISETP.NE.AND.EX P6, PT, RZ, c[0x0][0x35c], PT, P6 ;  /* 0x0000d700ff007a0c */ /* 0x000fe20003fc5360 */
[----:B------:R-:W-:Y:S02]  /*1fd0*/  IMAD.MOV.U32 R139, RZ, RZ, RZ ;  /* 0x000000ffff8b7224 */ /* 0x000fe400078e00ff */
[----:B------:R-:W-:Y:S02]  /*1fe0*/  IMAD.MOV.U32 R20, RZ, RZ, RZ ;  /* 0x000000ffff147224 */ /* 0x000fe400078e00ff */
[----:B------:R-:W-:Y:S01]  /*1ff0*/  IMAD.MOV.U32 R13, RZ, RZ, RZ ;  /* 0x000000ffff0d7224 */ /* 0x000fe200078e00ff */
[----:B--2---:R-:W-:Y:S01]  /*2000*/  SHF.R.S32.HI R21, RZ, 0x1f, R24 ;  /* 0x0000001fff157819 */ /* 0x004fe20000011418 */
[C---:B------:R-:W-:Y:S01]  /*2010*/  IMAD.SHL.U32 R22, R24.reuse, 0x4, RZ ;  /* 0x0000000418167824 */ /* 0x040fe200078e00ff */
[C---:B------:R-:W-:Y:S01]  /*2020*/  @P1 LEA R4, P0, R24.reuse, c[0x0][0x370], 0x2 ;  /* 0x0000dc0018041a11 */ /* 0x040fe200078010ff */
[----:B------:R1:W-:Y:S01]  /*2030*/  STL [R1+0x1c], R24 ;  /* 0x00001c1801007387 */ /* 0x0003e20000100800 */
[----:B------:R-:W-:-:S02]  /*2040*/  SHF.L.U64.HI R16, R24, 0x2, R21 ;  /* 0x0000000218107819 */ /* 0x000fc40000010215 */
[----:B------:R-:W-:Y:S01]  /*2050*/  @P1 LEA.HI.X R5, R24, c[0x0][0x374], R21, 0x2, P0 ;  /* 0x0000dd0018051a11 */ /* 0x000fe200000f1415 */
[----:B------:R1:W-:Y:S01]  /*2060*/  STL [R1+0x28], R21 ;  /* 0x0000281501007387 */ /* 0x0003e20000100800 */
[C---:B------:R-:W-:Y:S02]  /*2070*/  @P4 IADD3 R2, P0, R22.reuse, c[0x0][0x360], RZ ;  /* 0x0000d80016024a10 */ /* 0x040fe40007f1e0ff */
[----:B------:R-:W-:Y:S01]  /*2080*/  IADD3 R6, P2, R22, c[0x0][0x348], RZ ;  /* 0x0000d20016067a10 */ /* 0x000fe20007f5e0ff */
[----:B------:R2:W5:Y:S01]  /*2090*/  @P1 LDG.E R247, [R4.64] ;  /* 0x0000000804f71981 */ /* 0x000562000c1e1900 */
[----:B------:R-:W-:-:S03]  /*20a0*/  @P4 IADD3.X R3, R16, c[0x0][0x364], RZ, P0, !PT ;  /* 0x0000d90010034a10 */ /* 0x000fc600007fe4ff */
[----:B------:R1:W-:Y:S04]  /*20b0*/  STL [R1+0x14], R22 ;  /* 0x0000141601007387 */ /* 0x0003e80000100800 */
[----:B------:R3:W5:Y:S01]  /*20c0*/  @P4 LDG.E R249, [R2.64] ;  /* 0x0000000802f94981 */ /* 0x000762000c1e1900 */
[----:B------:R-:W-:-:S03]  /*20d0*/  IADD3.X R7, R16, c[0x0][0x34c], RZ, P2, !PT ;  /* 0x0000d30010077a10 */ /* 0x000fc600017fe4ff */
[----:B------:R1:W-:Y:S04]  /*20e0*/  STL [R1+0x18], R16 ;  /* 0x0000181001007387 */ /* 0x0003e80000100800 */
[----:B------:R1:W5:Y:S01]  /*20f0*/  @P3 LDG.E R139, [R6.64] ;  /* 0x00000008068b3981 */ /* 0x000362000c1e1900 */
[----:B--2---:R-:W-:-:S04]  /*2100*/  IADD3 R4, P1, R22, c[0x0][0x350], RZ ;  /* 0x0000d40016047a10 */ /* 0x004fc80007f3e0ff */
[----:B------:R-:W-:Y:S02]  /*2110*/  IADD3.X R5, R16, c[0x0][0x354], RZ, P1, !PT ;  /* 0x0000d50010057a10 */ /* 0x000fe40000ffe4ff */
[----:B---3--:R-:W-:-:S03]  /*2120*/  IADD3 R2, P0, R22, c[0x0][0x358], RZ ;  /* 0x0000d60016027a10 */ /* 0x008fc60007f1e0ff */
[----:B------:R1:W5:Y:S01]  /*2130*/  @P5 LDG.E R20, [R4.64] ;  /* 0x0000000804145981 */ /* 0x000362000c1e1900 */
[----:B------:R-:W-:-:S05]  /*2140*/  IADD3.X R3, R16, c[0x0][0x35c], RZ, P0, !PT ;  /* 0x0000d70010037a10 */ /* 0x000fca00007fe4ff */
[----:B------:R1:W5:Y:S01]  /*2150*/  @P6 LDG.E R13, [R2.64] ;  /* 0x00000008020d6981 */ /* 0x000362000c1e1900 */
[----:B------:R-:W-:Y:S01]  /*2160*/  YIELD ;  /* 0x0000000000007946 */ /* 0x000fe20003800000 */
[----:B------:R-:W-:Y:S05]  /*2170*/  @P4 BRA `(.L_x_2856) ;  /* 0x0000005000004947 */ /* 0x000fea0003800000 */
[----:B-----5:R-:W-:Y:S01]  /*2180*/  MOV R249, c[0x0][0x168] ;  /* 0x00005a0000f97a02 */ /* 0x020fe20000000f00 */
[----:B------:R-:W-:Y:S05]  /*2190*/  @!P3 BRA `(.L_x_2856) ;  /* 0x000000300000b947 */ /* 0x000fea0003800000 */
[----:B------:R-:W2:Y:S04]  /*21a0*/  LDG.E R8, [R6.64] ;  /* 0x0000000806087981 */ /* 0x000ea8000c1e1900 */
[----:B------:R-:W2:Y:S02]  /*21b0*/  LDG.E R0, [R6.64+0x4] ;  /* 0x0000040806007981 */ /* 0x000ea4000c1e1900 */
[----:B--2---:R-:W-:Y:S02]  /*21c0*/  IADD3 R249, -R8, R0, RZ ;  /* 0x0000000008f97210 */ /* 0x004fe40007ffe1ff */
.L_x_2856:
[----:B------:R-:W-:-:S04]  /*21d0*/  ISETP.NE.U32.AND P0, PT, RZ, c[0x0][0x368], PT ;  /* 0x0000da00ff007a0c */ /* 0x000fc80003f05070 */
[----:B------:R-:W-:-:S13]  /*21e0*/  ISETP.NE.AND.EX P0, PT, RZ, c[0x0][0x36c], PT, P0 ;  /* 0x0000db00ff007a0c */ /* 0x000fda0003f05300 */
[----:B------:R-:W-:Y:S05]  /*21f0*/  @!P0 BRA `(.L_x_2857) ;  /* 0x0000004000008947 */ /* 0x000fea0003800000 */
[----:B-1----:R-:W-:-:S04]  /*2200*/  IADD3 R4, P0, R22, c[0x0][0x368], RZ ;  /* 0x0000da0016047a10 */ /* 0x002fc80007f1e0ff */
[----:B------:R-:W-:-:S05]  /*2210*/  IADD3.X R5, R16, c[0x0][0x36c], RZ, P0, !PT ;  /* 0x0000db0010057a10 */ /* 0x000fca00007fe4ff */
[----:B------:R1:W5:Y:S01]  /*2220*/  LDG.E R15, [R4.64] ;  /* 0x00000008040f7981 */ /* 0x000362000c1e1900 */
[----:B------:R-:W-:Y:S05]  /*2230*/  BRA `(.L_x_2858) ;  /* 0x0000005000007947 */ /* 0x000fea0003800000 */
.L_x_2857:
[----:B------:R-:W-:Y:S01]  /*2240*/  MOV R15, UR6 ;  /* 0x00000006000f7c02 */ /* 0x000fe20008000f00 */
[----:B------:R-:W-:Y:S05]  /*2250*/  @!P5 BRA `(.L_x_2858) ;  /* 0x000000300000d947 */ /* 0x000fea0003800000 */
[----:B-1----:R-:W2:Y:S04]  /*2260*/  LDG.E R6, [R4.64] ;  /* 0x0000000804067981 */ /* 0x002ea8000c1e1900 */
[----:B------:R-:W2:Y:S02]  /*2270*/  LDG.E R0, [R4.64+0x4] ;  /* 0x0000040804007981 */ /* 0x000ea4000c1e1900 */
[----:B--2---:R-:W-:Y:S02]  /*2280*/  IADD3 R15, -R6, R0, RZ ;  /* 0x00000000060f7210 */ /* 0x004fe40007ffe1ff */
.L_x_2858:
[----:B------:R-:W2:Y:S04]  /*2290*/  LDL.LU R0, [R1+0x4] ;  /* 0x0000040001007983 */ /* 0x000ea80000300800 */
[----:B-1----:R1:W3:Y:S04]  /*22a0*/  @P6 LDG.E R5, [R2.64] ;  /* 0x0000000802056981 */ /* 0x0022e8000c1e1900 */
[----:B------:R1:W3:Y:S04]  /*22b0*/  @P6 LDG.E R4, [R2.64+0x4] ;  /* 0x0000040802046981 */ /* 0x0002e8000c1e1900 */
[----:B------:R-:W4:Y:S01]  /*22c0*/  LDL R14, [R1+0x8] ;  /* 0x00000800010e7983 */ /* 0x000f220000100800 */
[----:B------:R-:W-:-:S04]  /*22d0*/  ISETP.NE.U32.AND P0, PT, RZ, c[0x0][0x378], PT ;  /* 0x0000de00ff007a0c */ /* 0x000fc80003f05070 */
[----:B------:R-:W-:Y:S01]  /*22e0*/  ISETP.NE.AND.EX P1, PT, RZ, c[0x0][0x37c], PT, P0 ;  /* 0x0000df00ff007a0c */ /* 0x000fe20003f25300 */
[----:B------:R-:W-:-:S05]  /*22f0*/  IMAD.MOV.U32 R6, RZ, RZ, c[0x0][0x2c4] ;  /* 0x0000b100ff067624 */ /* 0x000fca00078e00ff */
[----:B------:R-:W-:Y:S01]  /*2300*/  ISETP.NE.AND P2, PT, R6, 0x1, PT ;  /* 0x000000010600780c */ /* 0x000fe20003f45270 */
[----:B-----5:R-:W-:Y:S02]  /*2310*/  IMAD.MOV.U32 R138, RZ, RZ, R15 ;  /* 0x000000ffff8a7224 */ /* 0x020fe400078e000f */
[----:B------:R-:W-:-:S04]  /*2320*/  IMAD.MOV.U32 R67, RZ, RZ, c[0x0][0x228] ;  /* 0x00008a00ff437624 */ /* 0x000fc800078e00ff */
[----:B-1----:R-:W-:Y:S01]  /*2330*/  @P1 IADD3 R2, P0, R22, c[0x0][0x378], RZ ;  /* 0x0000de0016021a10 */ /* 0x002fe20007f1e0ff */
[----:B------:R-:W-:-:S03]  /*2340*/  IMAD.IADD R7, R15, 0x1, -R247 ;  /* 0x000000010f077824 */ /* 0x000fc600078e0af7 */
[----:B------:R-:W-:-:S05]  /*2350*/  @P1 IADD3.X R3, R16, c[0x0][0x37c], RZ, P0, !PT ;  /* 0x0000df0010031a10 */ /* 0x000fca00007fe4ff */
[----:B------:R4:W5:Y:S01]  /*2360*/  @P1 LDG.E R138, [R2.64] ;  /* 0x00000008028a1981 */ /* 0x000962000c1e1900 */
[----:B------:R-:W-:Y:S01]  /*2370*/  LOP3.LUT R231, R231, 0xffffffbf, RZ, 0xc0, !PT ;  /* 0xffffffbfe7e77812 */ /* 0x000fe200078ec0ff */
[----:B------:R-:W-:Y:S03]  /*2380*/  BSSY B0, `(.L_x_2859) ;  /* 0x000003c000007945 */ /* 0x000fe60003800000 */
[----:B------:R-:W-:Y:S01]  /*2390*/  @P2 LOP3.LUT R231, R231, 0x40, RZ, 0xfc, !PT ;  /* 0x00000040e7e72812 */ /* 0x000fe200078efcff */
[----:B--2---:R-:W-:-:S05]  /*23a0*/  IMAD.SHL.U32 R0, R0, 0x80, RZ ;  /* 0x0000008000007824 */ /* 0x004fca00078e00ff */
[----:B------:R1:W-:Y:S01]  /*23b0*/  STL [R1+0x4], R0 ;  /* 0x0000040001007387 */ /* 0x0003e20000100800 */
[----:B---3--:R-:W-:-:S04]  /*23c0*/  @P6 IMAD.IADD R67, R4, 0x1, -R5 ;  /* 0x0000000104436824 */ /* 0x008fc800078e0a05 */
[----:B------:R-:W-:Y:S01]  /*23d0*/  IMAD.IADD R248, R7, 0x1, R67 ;  /* 0x0000000107f87824 */ /* 0x000fe200078e0243 */
[----:B----4-:R-:W-:-:S04]  /*23e0*/  LOP3.LUT R3, R14, 0xff000000, RZ, 0xc0, !PT ;  /* 0xff0000000e037812 */ /* 0x010fc800078ec0ff */
[----:B------:R-:W-:Y:S02]  /*23f0*/  IADD3 R119, R248, 0x40, -R249 ;  /* 0x00000040f8777810 */ /* 0x000fe40007ffe8f9 */
[----:B-1----:R-:W-:-:S05]  /*2400*/  IADD3 R0, R0, 0x7f, RZ ;  /* 0x0000007f00007810 */ /* 0x002fca0007ffe0ff */
[----:B------:R-:W-:-:S05]  /*2410*/  @P2 IMAD.HI.U32 R2, R0, c[0x0][0x2c8], RZ ;  /* 0x0000b20000022a27 */ /* 0x000fca00078e00ff */
[----:B------:R-:W-:Y:S02]  /*2420*/  @P2 SHF.R.U32.HI R0, RZ, c[0x0][0x2cc], R2 ;  /* 0x0000b300ff002a19 */ /* 0x000fe40000011602 */
[----:B------:R-:W-:-:S03]  /*2430*/  IADD3 R2, R248, 0x3f, RZ ;  /* 0x0000003ff8027810 */ /* 0x000fc60007ffe0ff */
[----:B------:R-:W-:Y:S01]  /*2440*/  IMAD.IADD R0, R119, 0x1, R0 ;  /* 0x0000000177007824 */ /* 0x000fe200078e0200 */
[----:B------:R-:W-:Y:S02]  /*2450*/  SHF.R.S32.HI R4, RZ, 0x1f, R2 ;  /* 0x0000001fff047819 */ /* 0x000fe40000011402 */
[----:B------:R-:W-:Y:S02]  /*2460*/  LOP3.LUT R8, R14, 0xff0000, RZ, 0xc0, !PT ;  /* 0x00ff00000e087812 */ /* 0x000fe400078ec0ff */
[----:B------:R-:W-:Y:S02]  /*2470*/  SHF.R.U32.HI R6, RZ, 0x8, R3 ;  /* 0x00000008ff067819 */ /* 0x000fe40000011603 */
[----:B------:R-:W-:Y:S02]  /*2480*/  SHF.R.S32.HI R5, RZ, 0x1f, R0 ;  /* 0x0000001fff057819 */ /* 0x000fe40000011400 */
[----:B------:R-:W-:Y:S02]  /*2490*/  LEA.HI R3, R4, R2, RZ, 0x6 ;  /* 0x0000000204037211 */ /* 0x000fe400078f30ff */
[----:B------:R-:W-:-:S02]  /*24a0*/  LEA.HI R2, R8, R6, RZ, 0x10 ;  /* 0x0000000608027211 */ /* 0x000fc400078f80ff */
[----:B------:R-:W-:Y:S02]  /*24b0*/  LEA.HI R0, R5, R0, RZ, 0x6 ;  /* 0x0000000005007211 */ /* 0x000fe400078f30ff */
[----:B------:R-:W-:Y:S02]  /*24c0*/  SHF.R.U32.HI R9, RZ, 0x10, R2 ;  /* 0x00000010ff097819 */ /* 0x000fe40000011602 */
[----:B------:R-:W-:Y:S02]  /*24d0*/  LOP3.LUT R17, R2, 0xff, RZ, 0xc0, !PT ;  /* 0x000000ff02117812 */ /* 0x000fe400078ec0ff */
[----:B------:R-:W-:Y:S02]  /*24e0*/  SHF.R.S32.HI R118, RZ, 0x6, R3 ;  /* 0x00000006ff767819 */ /* 0x000fe40000011403 */
[----:B------:R-:W-:Y:S01]  /*24f0*/  SHF.R.S32.HI R0, RZ, 0x6, R0 ;  /* 0x00000006ff007819 */ /* 0x000fe20000011400 */
[----:B------:R1:W-:Y:S03]  /*2500*/  STL [R1+0x2c], R9 ;  /* 0x00002c0901007387 */ /* 0x0003e60000100800 */
[----:B------:R-:W-:Y:S01]  /*2510*/  IMNMX R6, R118, R0, PT ;  /* 0x0000000076067217 */ /* 0x000fe20003800200 */
[----:B------:R1:W-:Y:S03]  /*2520*/  STL [R1+0x30], R17 ;  /* 0x0000301101007387 */ /* 0x0003e60000100800 */
[----:B------:R-:W-:-:S02]  /*2530*/  ISETP.GE.AND P0, PT, R6, 0x1, PT ;  /* 0x000000010600780c */ /* 0x000fc40003f06270 */
[----:B------:R-:W-:Y:S01]  /*2540*/  ISETP.NE.AND P1, PT, R9, RZ, PT ;  /* 0x000000ff0900720c */ /* 0x000fe20003f25270 */
[----:B------:R-:W-:-:S03]  /*2550*/  IMAD.MOV.U32 R0, RZ, RZ, RZ ;  /* 0x000000ffff007224 */ /* 0x000fc600078e00ff */
[----:B------:R-:W-:-:S07]  /*2560*/  SEL R116, R9, c[0x0][0x338], P1 ;  /* 0x0000ce0009747a07 */ /* 0x000fce0000800000 */
        /* <DEDUP_REMOVED lines=13> */
[----:B-1----:R-:W-:Y:S02]  /*2640*/  IMAD.MOV R9, RZ, RZ, -R0 ;  /* 0x000000ffff097224 */ /* 0x002fe400078e0a00 */
        /* <DEDUP_REMOVED lines=15> */
.L_x_2860:
[----:B------:R-:W-:Y:S05]  /*2740*/  BSYNC B0 ;  /* 0x0000000000007941 */ /* 0x000fea0003800000 */
.L_x_2859:
[----:B------:R-:W-:-:S04]  /*2750*/  IMAD R2, R17, R0, RZ ;  /* 0x0000000011027224 */ /* 0x000fc800078e02ff */
        /* <DEDUP_REMOVED lines=15> */
[----:B------:R-:W-:Y:S02]  /*2850*/  SHF.R.S32.HI R2, RZ, 0x1f, R13 ;  /* 0x0000001fff027819 */ /* 0x000fe4000001140d */
[----:B------:R-:W-:Y:S01]  /*2860*/  IADD3 R0, P0, R250, R13, RZ ;  /* 0x0000000dfa007210 */ /* 0x000fe20007f1e0ff */
[----:B------:R-:W-:Y:S01]  /*2870*/  IMAD.MOV.U32 R13, RZ, RZ, c[0x0][0x238] ;  /* 0x00008e00ff0d7624 */ /* 0x000fe200078e00ff */
[----:B------:R-:W-:Y:S02]  /*2880*/  LOP3.LUT R23, R14, 0xffff, RZ, 0xc0, !PT ;  /* 0x0000ffff0e177812 */ /* 0x000fe400078ec0ff */
[----:B-1----:R-:W-:Y:S01]  /*2890*/  LEA.HI.X.SX32 R17, R250, R2, 0x1, P0 ;  /* 0x00000002fa117211 */ /* 0x002fe200000f0eff */
[----:B------:R-:W-:Y:S01]  /*28a0*/  IMAD.WIDE.U32 R2, R0, c[0x0][0x238], R216 ;  /* 0x00008e0000027a25 */ /* 0x000fe200078e00d8 */
[----:B------:R-:W-:Y:S02]  /*28b0*/  SEL R12, R21, RZ, !P6 ;  /* 0x000000ff150c7207 */ /* 0x000fe40007000000 */
[----:B------:R-:W-:Y:S01]  /*28c0*/  IADD3 R18, R8, -0x1, RZ ;  /* 0xffffffff08127810 */ /* 0x000fe20007ffe0ff */
[----:B------:R-:W-:Y:S01]  /*28d0*/  IMAD R4, R17, c[0x0][0x238], RZ ;  /* 0x00008e0011047a24 */ /* 0x000fe200078e02ff */
[----:B------:R-:W-:Y:S01]  /*28e0*/  SEL R9, R24, RZ, !P6 ;  /* 0x000000ff18097207 */ /* 0x000fe20007000000 */
[----:B------:R-:W-:Y:S01]  /*28f0*/  IMAD R5, R12, c[0x0][0x248], RZ ;  /* 0x000092000c057a24 */ /* 0x000fe200078e02ff */
[----:B------:R-:W-:Y:S01]  /*2900*/  MOV R121, 0x6 ;  /* 0x0000000600797802 */ /* 0x000fe20000000f00 */
[----:B------:R-:W-:Y:S01]  /*2910*/  IMAD R4, R0, c[0x0][0x23c], R4 ;  /* 0x00008f0000047a24 */ /* 0x000fe200078e0204 */
[----:B------:R-:W-:Y:S01]  /*2920*/  SHF.R.S32.HI R19, RZ, 0x1f, R18 ;  /* 0x0000001fff137819 */ /* 0x000fe20000011412 */
[----:B------:R-:W-:Y:S01]  /*2930*/  IMAD R5, R9, c[0x0][0x24c], R5 ;  /* 0x0000930009057a24 */ /* 0x000fe200078e0205 */
        /* <DEDUP_REMOVED lines=8> */
[----:B------:R-:W-:Y:S01]  /*29c0*/  IMAD R3, R23, c[0x0][0x244], R3 ;  /* 0x0000910017037a24 */ /* 0x000fe200078e0203 */
[----:B------:R-:W-:Y:S01]  /*29d0*/  P2R R14, PR, RZ, 0x10 ;  /* 0x00000010ff0e7803 */ /* 0x000fe20000000000 */
[----:B------:R-:W-:Y:S01]  /*29e0*/  IMAD R4, R18, -0x40, R4 ;  /* 0xffffffc012047824 */ /* 0x000fe200078e0204 */
[----:B------:R-:W-:Y:S01]  /*29f0*/  ISETP.GE.AND P6, PT, R216, c[0x0][0x1d4], PT ;  /* 0x00007500d8007a0c */ /* 0x000fe20003fc6270 */
[----:B------:R-:W-:Y:S01]  /*2a00*/  IMAD.WIDE.U32 R78, R9, c[0x0][0x248], R2 ;  /* 0x00009200094e7a25 */ /* 0x000fe200078e0002 */
[----:B------:R-:W-:Y:S02]  /*2a10*/  ISETP.GE.AND P5, PT, R215, c[0x0][0x1d4], PT ;  /* 0x00007500d7007a0c */ /* 0x000fe40003fa6270 */
[C---:B------:R-:W-:Y:S01]  /*2a20*/  ISETP.GE.AND P1, PT, R4.reuse, 0x21, PT ;  /* 0x000000210400780c */ /* 0x040fe20003f26270 */
[----:B------:R-:W-:Y:S01]  /*2a30*/  IMAD.SHL.U32 R126, R13, 0x40, RZ ;  /* 0x000000400d7e7824 */ /* 0x000fe200078e00ff */
[----:B------:R-:W-:Y:S01]  /*2a40*/  ISETP.GE.AND P2, PT, R4, 0x1, PT ;  /* 0x000000010400780c */ /* 0x000fe20003f46270 */
[----:B------:R-:W-:-:S02]  /*2a50*/  IMAD R3, R125, R18, RZ ;  /* 0x000000127d037224 */ /* 0x000fc400078e02ff */
[----:B------:R-:W-:Y:S02]  /*2a60*/  IMAD.IADD R75, R79, 0x1, R5 ;  /* 0x000000014f4b7824 */ /* 0x000fe400078e0205 */
[----:B------:R-:W-:Y:S02]  /*2a70*/  IMAD.MOV.U32 R74, RZ, RZ, R78 ;  /* 0x000000ffff4a7224 */ /* 0x000fe400078e004e */
[-C--:B------:R-:W-:Y:S02]  /*2a80*/  IMAD R3, R19, R126.reuse, R3 ;  /* 0x0000007e13037224 */ /* 0x080fe400078e0203 */
[----:B------:R-:W-:-:S04]  /*2a90*/  IMAD.WIDE.U32 R6, R18, R126, R74 ;  /* 0x0000007e12067225 */ /* 0x000fc800078e004a */
[----:B------:R-:W-:Y:S01]  /*2aa0*/  IMAD.SHL.U32 R127, R13, 0x20, RZ ;  /* 0x000000200d7f7824 */ /* 0x000fe200078e00ff */
[----:B------:R-:W-:Y:S02]  /*2ab0*/  IADD3 R3, R7, R3, RZ ;  /* 0x0000000307037210 */ /* 0x000fe40007ffe0ff */
[C---:B------:R-:W-:Y:S02]  /*2ac0*/  @P2 LEA R4, P3, R6.reuse, c[0x0][0x220], 0x1 ;  /* 0x0000880006042a11 */ /* 0x040fe400078608ff */
[----:B------:R-:W-:Y:S02]  /*2ad0*/  @P1 IADD3 R7, P0, R127, R6, RZ ;  /* 0x000000067f071210 */ /* 0x000fe40007f1e0ff */
[----:B------:R-:W-:Y:S02]  /*2ae0*/  @P2 LEA.HI.X R5, R6, c[0x0][0x224], R3, 0x1, P3 ;  /* 0x0000890006052a11 */ /* 0x000fe400018f0c03 */
[----:B------:R-:W-:Y:S01]  /*2af0*/  @P4 IADD3 R6, P3, R22, c[0x0][0x340], RZ ;  /* 0x0000d00016064a10 */ /* 0x000fe20007f7e0ff */
[----:B------:R-:W-:Y:S01]  /*2b00*/  @P1 IMAD.X R13, R3, 0x1, R122, P0 ;  /* 0x00000001030d1824 */ /* 0x000fe200000e067a */
[----:B------:R-:W-:Y:S01]  /*2b10*/  @P1 LEA R2, P0, R7, c[0x0][0x220], 0x1 ;  /* 0x0000880007021a11 */ /* 0x000fe200078008ff */
[----:B------:R-:W-:Y:S01]  /*2b20*/  @!PT LDS RZ, [RZ] ;  /* 0x00000000fffff984 */ /* 0x000fe20000000800 */
[----:B------:R-:W-:Y:S01]  /*2b30*/  @!PT LDS RZ, [RZ] ;  /* 0x00000000fffff984 */ /* 0x000fe20000000800 */
[----:B------:R-:W-:Y:S01]  /*2b40*/  @!PT LDS RZ, [RZ] ;  /* 0x00000000fffff984 */ /* 0x000fe20000000800 */
[----:B------:R1:W-:Y:S01]  /*2b50*/  @P2 LDGSTS.E.BYPASS.LTC128B.128 [R144+0xc100], [R4.64], !P6 ;  /* 0x0c10000004902fae */ /* 0x0003e2000f101d48 */
[----:B------:R-:W-:-:S02]  /*2b60*/  ISETP.GE.AND P4, PT, R218, c[0x0][0x1d4], PT ;  /* 0x00007500da007a0c */ /* 0x000fc40003f86270 */
[----:B------:R-:W-:Y:S01]  /*2b70*/  @P1 LEA.HI.X R3, R7, c[0x0][0x224], R13, 0x1, P0 ;  /* 0x0000890007031a11 */ /* 0x000fe200000f0c0d */
[----:B------:R1:W-:Y:S01]  /*2b80*/  @P2 LDGSTS.E.BYPASS.LTC128B.128 [R144+0xe100], [R4.64+0x80], !P5 ;  /* 0x0e10008004902fae */ /* 0x0003e2000e901d48 */
[----:B------:R-:W-:-:S09]  /*2b90*/  ISETP.NE.AND P0, PT, R14, RZ, PT ;  /* 0x000000ff0e00720c */ /* 0x000fd20003f05270 */
[----:B------:R1:W-:Y:S04]  /*2ba0*/  @P2 LDGSTS.E.BYPASS.LTC128B.128 [R144+0x10100], [R4.64+0x100], !P4 ;  /* 0x1010010004902fae */ /* 0x0003e8000e101d48 */
[----:B------:R-:W-:Y:S01]  /*2bb0*/  @P0 IADD3.X R7, R16, c[0x0][0x344], RZ, P3, !PT ;  /* 0x0000d10010070a10 */ /* 0x000fe20001ffe4ff */
[----:B------:R2:W-:Y:S04]  /*2bc0*/  @P1 LDGSTS.E.BYPASS.LTC128B.128 [R144+0xd100], [R2.64], !P6 ;  /* 0x0d10000002901fae */ /* 0x0005e8000f101d48 */
        /* <DEDUP_REMOVED lines=9> */
[----:B------:R-:W-:Y:S01]  /*2c60*/  SHF.L.U64.HI R124, R131, R121, c[0x0][0x25c] ;  /* 0x00009700837c7619 */ /* 0x000fe20000010279 */
[----:B-1----:R-:W-:Y:S01]  /*2c70*/  IMAD R4, R17, c[0x0][0x258], RZ ;  /* 0x0000960011047a24 */ /* 0x002fe200078e02ff */
[----:B------:R-:W-:Y:S01]  /*2c80*/  SHF.R.S32.HI R111, RZ, 0x1f, R110 ;  /* 0x0000001fff6f7819 */ /* 0x000fe2000001146e */
[C---:B------:R-:W-:Y:S01]  /*2c90*/  IMAD.SHL.U32 R130, R131.reuse, 0x40, RZ ;  /* 0x0000004083827824 */ /* 0x040fe200078e00ff */
[----:B------:R-:W-:Y:S01]  /*2ca0*/  SHF.L.U32 R131, R131, 0x5, RZ ;  /* 0x0000000583837819 */ /* 0x000fe200000006ff */
[----:B------:R-:W-:Y:S02]  /*2cb0*/  IMAD.SHL.U32 R117, R117, 0x2, RZ ;  /* 0x0000000275757824 */ /* 0x000fe400078e00ff */
[----:B------:R-:W-:Y:S02]  /*2cc0*/  IMAD.MOV.U32 R28, RZ, RZ, R18 ;  /* 0x000000ffff1c7224 */ /* 0x000fe400078e0012 */
[----:B------:R-:W-:Y:S02]  /*2cd0*/  IMAD R73, R23, c[0x0][0x1ec], R69 ;  /* 0x00007b0017497a24 */ /* 0x000fe400078e0245 */
[----:B--2---:R-:W-:-:S04]  /*2ce0*/  IMAD.WIDE.U32 R2, R0, c[0x0][0x258], R216 ;  /* 0x0000960000027a25 */ /* 0x004fc800078e00d8 */
[----:B------:R-:W-:-:S04]  /*2cf0*/  IMAD R0, R0, c[0x0][0x25c], R4 ;  /* 0x0000970000007a24 */ /* 0x000fc800078e0204 */
[----:B------:R-:W-:Y:S02]  /*2d00*/  IMAD.IADD R3, R3, 0x1, R0 ;  /* 0x0000000103037824 */ /* 0x000fe400078e0200 */
[----:B------:R-:W-:Y:S01]  /*2d10*/  IMAD R0, R12, c[0x0][0x268], RZ ;  /* 0x00009a000c007a24 */ /* 0x000fe200078e02ff */
[----:B------:R-:W-:Y:S01]  /*2d20*/  SHF.R.S32.HI R12, RZ, 0x1f, R226 ;  /* 0x0000001fff0c7819 */ /* 0x000fe200000114e2 */
        /* <DEDUP_REMOVED lines=8> */
[----:B------:R-:W2:Y:S01]  /*2db0*/  LDL R24, [R1+0x10] ;  /* 0x0000100001187983 */ /* 0x000ea20000100800 */
[----:B------:R-:W-:Y:S01]  /*2dc0*/  IMAD R0, R124, R18, RZ ;  /* 0x000000127c007224 */ /* 0x000fe200078e02ff */
[----:B------:R-:W-:Y:S01]  /*2dd0*/  ISETP.GE.AND P3, PT, R109, c[0x0][0x27c], PT ;  /* 0x00009f006d007a0c */ /* 0x000fe20003f66270 */
[----:B------:R-:W-:Y:S01]  /*2de0*/  IMAD.MOV.U32 R2, RZ, RZ, R76 ;  /* 0x000000ffff027224 */ /* 0x000fe200078e004c */
[----:B------:R-:W-:Y:S01]  /*2df0*/  LOP3.LUT R231, R231, 0xfffffffd, RZ, 0xc0, !PT ;  /* 0xfffffffde7e77812 */ /* 0x000fe200078ec0ff */
[----:B------:R-:W-:Y:S01]  /*2e00*/  IMAD.MOV.U32 R3, RZ, RZ, R92 ;  /* 0x000000ffff037224 */ /* 0x000fe200078e005c */
[----:B------:R-:W-:Y:S01]  /*2e10*/  ULDC.U8 UR5, c[0x0][0x298] ;  /* 0x0000a60000057ab9 */ /* 0x000fe20000000000 */
[----:B------:R-:W-:-:S02]  /*2e20*/  IMAD R0, R19, R130, R0 ;  /* 0x0000008213007224 */ /* 0x000fc400078e0200 */
[----:B------:R-:W-:-:S04]  /*2e30*/  IMAD.WIDE.U32 R2, R18, R130, R2 ;  /* 0x0000008212027225 */ /* 0x000fc800078e0002 */
[----:B------:R-:W-:Y:S01]  /*2e40*/  IMAD.IADD R0, R3, 0x1, R0 ;  /* 0x0000000103007824 */ /* 0x000fe200078e0200 */
[C---:B------:R-:W-:Y:S01]  /*2e50*/  @P2 LEA R6, P0, R2.reuse, c[0x0][0x250], 0x1 ;  /* 0x0000940002062a11 */ /* 0x040fe200078008ff */
[----:B------:R-:W-:Y:S02]  /*2e60*/  IMAD.IADD R114, R15, 0x1, R20 ;  /* 0x000000010f727824 */ /* 0x000fe400078e0214 */
[----:B------:R-:W-:Y:S01]  /*2e70*/  IMAD.MOV.U32 R133, RZ, RZ, 0x1 ;  /* 0x00000001ff857424 */ /* 0x000fe200078e00ff */
[----:B------:R-:W-:Y:S01]  /*2e80*/  @P2 LEA.HI.X R7, R2, c[0x0][0x254], R0, 0x1, P0 ;  /* 0x0000950002072a11 */ /* 0x000fe200000f0c00 */
[----:B------:R-:W-:Y:S01]  /*2e90*/  BAR.SYNC.DEFER_BLOCKING 0x0 ;  /* 0x0000000000007b1d */ /* 0x000fe20000010000 */
[----:B------:R-:W-:Y:S01]  /*2ea0*/  @P1 IADD3 R2, P0, R131, R2, RZ ;  /* 0x0000000283021210 */ /* 0x000fe20007f1e0ff */
[----:B------:R-:W-:-:S04]  /*2eb0*/  IMAD.WIDE.U32 R90, R16, c[0x0][0x2b0], RZ ;  /* 0x0000ac00105a7a25 */ /* 0x000fc800078e00ff */
[----:B------:R-:W-:Y:S01]  /*2ec0*/  @P1 IMAD.X R0, R0, 0x1, R123, P0 ;  /* 0x0000000100001824 */ /* 0x000fe200000e067b */
[C---:B------:R-:W-:Y:S01]  /*2ed0*/  @P1 LEA R4, P0, R2.reuse, c[0x0][0x250], 0x1 ;  /* 0x0000940002041a11 */ /* 0x040fe200078008ff */
[----:B------:R-:W-:Y:S02]  /*2ee0*/  IMAD.MOV.U32 R129, RZ, RZ, c[0x0][0x290] ;  /* 0x0000a400ff817624 */ /* 0x000fe400078e00ff */
[----:B------:R-:W-:Y:S01]  /*2ef0*/  IMAD.MOV.U32 R128, RZ, RZ, c[0x0][0x280] ;  /* 0x0000a000ff807624 */ /* 0x000fe200078e00ff */
[----:B------:R-:W-:Y:S01]  /*2f00*/  @P1 LEA.HI.X R5, R2, c[0x0][0x254], R0, 0x1, P0 ;  /* 0x0000950002051a11 */ /* 0x000fe200000f0c00 */
[----:B------:R-:W-:Y:S01]  /*2f10*/  IMAD.WIDE.U32 R88, R23, c[0x0][0x210], RZ ;  /* 0x0000840017587a25 */ /* 0x000fe200078e00ff */
[----:B------:R-:W-:Y:S02]  /*2f20*/  ISETP.GT.AND P0, PT, R28, R31, PT ;  /* 0x0000001f1c00720c */ /* 0x000fe40003f04270 */
[-C--:B------:R-:W-:Y:S01]  /*2f30*/  SHF.L.U64.HI R120, R129, R121.reuse, c[0x0][0x294] ;  /* 0x0000a50081787619 */ /* 0x080fe20000010279 */
[----:B------:R-:W-:Y:S01]  /*2f40*/  IMAD R132, R252, 0x40, R226 ;  /* 0x00000040fc847824 */ /* 0x000fe200078e02e2 */
[----:B------:R-:W-:Y:S01]  /*2f50*/  SHF.L.U64.HI R121, R128, R121, c[0x0][0x284] ;  /* 0x0000a10080797619 */ /* 0x000fe20000010279 */
[----:B------:R-:W-:-:S02]  /*2f60*/  IMAD.MOV.U32 R32, RZ, RZ, RZ ;  /* 0x000000ffff207224 */ /* 0x000fc400078e00ff */
[----:B------:R-:W-:Y:S02]  /*2f70*/  IMAD.MOV.U32 R35, RZ, RZ, 0x1 ;  /* 0x00000001ff237424 */ /* 0x000fe400078e00ff */
[----:B------:R-:W-:Y:S01]  /*2f80*/  IMAD.SHL.U32 R129, R129, 0x40, RZ ;  /* 0x0000004081817824 */ /* 0x000fe200078e00ff */
[----:B------:R-:W-:Y:S01]  /*2f90*/  @!PT LDS RZ, [RZ] ;  /* 0x00000000fffff984 */ /* 0x000fe20000000800 */
[----:B------:R-:W-:Y:S01]  /*2fa0*/  @!PT LDS RZ, [RZ] ;  /* 0x00000000fffff984 */ /* 0x000fe20000000800 */
[----:B------:R-:W-:Y:S01]  /*2fb0*/  @!PT LDS RZ, [RZ] ;  /* 0x00000000fffff984 */ /* 0x000fe20000000800 */
[----:B------:R1:W-:Y:S01]  /*2fc0*/  @P2 LDGSTS.E.BYPASS.LTC128B.128 [R144+0x100], [R6.64], !P6 ;  /* 0x0010000006902fae */ /* 0x0003e2000f101d48 */
[----:B------:R-:W-:Y:S02]  /*2fd0*/  IMAD.SHL.U32 R128, R128, 0x40, RZ ;  /* 0x0000004080807824 */ /* 0x000fe400078e00ff */
[----:B------:R-:W-:Y:S01]  /*2fe0*/  @P0 IADD3 R0, R8, -0x2, RZ ;  /* 0xfffffffe08000810 */ /* 0x000fe20007ffe0ff */
[----:B------:R-:W-:Y:S01]  /*2ff0*/  IMAD R106, R23, c[0x0][0x214], R89 ;  /* 0x00008500176a7a24 */ /* 0x000fe200078e0259 */
[----:B------:R1:W-:Y:S02]  /*3000*/  @P2 LDGSTS.E.BYPASS.LTC128B.128 [R144+0x2100], [R6.64+0x80], !P5 ;  /* 0x0210008006902fae */ /* 0x0003e4000e901d48 */
[----:B------:R-:W-:Y:S01]  /*3010*/  @P0 SHF.R.S32.HI R3, RZ, 0x1f, R0 ;  /* 0x0000001fff030819 */ /* 0x000fe20000011400 */
[----:B------:R-:W-:Y:S01]  /*3020*/  @P0 IMAD R2, R125, R0, RZ ;  /* 0x000000007d020224 */ /* 0x000fe200078e02ff */
[----:B------:R1:W-:Y:S01]  /*3030*/  @P2 LDGSTS.E.BYPASS.LTC128B.128 [R144+0x4100], [R6.64+0x100], !P4 ;  /* 0x0410010006902fae */ /* 0x0003e2000e101d48 */
[----:B------:R-:W-:-:S03]  /*3040*/  @P0 IMAD.WIDE.U32 R8, R0, R126, R74 ;  /* 0x0000007e00080225 */ /* 0x000fc600078e004a */
[----:B------:R3:W-:Y:S01]  /*3050*/  @P1 LDGSTS.E.BYPASS.LTC128B.128 [R144+0x1100], [R4.64], !P6 ;  /* 0x0110000004901fae */ /* 0x0007e2000f101d48 */
[----:B------:R-:W-:Y:S01]  /*3060*/  @P0 IMAD R3, R3, R126, R2 ;  /* 0x0000007e03030224 */ /* 0x000fe200078e0202 */
[----:B------:R-:W-:Y:S01]  /*3070*/  @P0 LEA R2, P2, R8, c[0x0][0x220], 0x1 ;  /* 0x0000880008020a11 */ /* 0x000fe200078408ff */
[----:B------:R-:W-:Y:S01]  /*3080*/  IMAD R0, R12, c[0x0][0x290], RZ ;  /* 0x0000a4000c007a24 */ /* 0x000fe200078e02ff */
[----:B------:R3:W-:Y:S01]  /*3090*/  @P1 LDGSTS.E.BYPASS.LTC128B.128 [R144+0x3100], [R4.64+0x80], !P5 ;  /* 0x0310008004901fae */ /* 0x0007e2000e901d48 */
[----:B------:R-:W-:Y:S02]  /*30a0*/  @P0 IMAD.IADD R3, R9, 0x1, R3 ;  /* 0x0000000109030824 */ /* 0x000fe400078e0203 */
[----:B------:R-:W-:Y:S01]  /*30b0*/  IMAD R0, R226, c[0x0][0x294], R0 ;  /* 0x0000a500e2007a24 */ /* 0x000fe200078e0200 */
[----:B------:R3:W-:Y:S02]  /*30c0*/  @P1 LDGSTS.E.BYPASS.LTC128B.128 [R144+0x5100], [R4.64+0x100], !P4 ;  /* 0x0510010004901fae */ /* 0x0007e4000e101d48 */
[----:B------:R-:W-:-:S02]  /*30d0*/  @P0 LEA.HI.X R3, R8, c[0x0][0x224], R3, 0x1, P2 ;  /* 0x0000890008030a11 */ /* 0x000fc400010f0c03 */
[----:B------:R-:W-:Y:S01]  /*30e0*/  ISETP.GE.AND P2, PT, R104, c[0x0][0x27c], PT ;  /* 0x00009f0068007a0c */ /* 0x000fe20003f46270 */
[----:B------:R-:W0:Y:S04]  /*30f0*/  LDGDEPBAR ;  /* 0x00000000000079af */ /* 0x000e280000000000 */
[----:B------:R4:W-:Y:S04]  /*3100*/  @P0 LDGSTS.E.BYPASS.LTC128B.128 [R144+0x12100], [R2.64], !P6 ;  /* 0x1210000002900fae */ /* 0x0009e8000f101d48 */
[----:B------:R4:W-:Y:S01]  /*3110*/  @P0 LDGSTS.E.BYPASS.LTC128B.128 [R144+0x14100], [R2.64+0x80], !P5 ;  /* 0x1410008002900fae */ /* 0x0009e2000e901d48 */
[----:B-1----:R-:W-:-:S03]  /*3120*/  IMAD.WIDE.U32 R6, R226, c[0x0][0x290], R104 ;  /* 0x0000a400e2067a25 */ /* 0x002fc600078e0068 */
[----:B------:R4:W-:Y:S01]  /*3130*/  @P0 LDGSTS.E.BYPASS.LTC128B.128 [R144+0x16100], [R2.64+0x100], !P4 ;  /* 0x1610010002900fae */ /* 0x0009e2000e101d48 */
[----:B------:R-:W-:Y:S01]  /*3140*/  @P2 LOP3.LUT R231, R231, 0x2, RZ, 0xfc, !PT ;  /* 0x00000002e7e72812 */ /* 0x000fe200078efcff */
[----:B------:R-:W-:Y:S02]  /*3150*/  IMAD.MOV.U32 R8, RZ, RZ, R6 ;  /* 0x000000ffff087224 */ /* 0x000fe400078e0006 */
[----:B------:R-:W-:Y:S01]  /*3160*/  IMAD R6, R12, c[0x0][0x280], RZ ;  /* 0x0000a0000c067a24 */ /* 0x000fe200078e02ff */
[----:B------:R-:W-:Y:S01]  /*3170*/  SEL R12, RZ, c[0x0][0x27c], !P3 ;  /* 0x00009f00ff0c7a07 */ /* 0x000fe20005800000 */
[----:B------:R-:W-:Y:S01]  /*3180*/  IMAD.IADD R9, R7, 0x1, R0 ;  /* 0x0000000107097824 */ /* 0x000fe200078e0200 */
[----:B------:R-:W-:Y:S01]  /*3190*/  LOP3.LUT R231, R231, 0xfffffffe, RZ, 0xc0, !PT ;  /* 0xfffffffee7e77812 */ /* 0x000fe200078ec0ff */
[----:B------:R-:W-:Y:S01]  /*31a0*/  IMAD R15, R226, c[0x0][0x284], R6 ;  /* 0x0000a100e20f7a24 */ /* 0x000fe200078e0206 */
[----:B------:R-:W-:Y:S01]  /*31b0*/  SEL R6, RZ, c[0x0][0x27c], !P2 ;  /* 0x00009f00ff067a07 */ /* 0x000fe20005000000 */
[----:B------:R-:W-:Y:S01]  /*31c0*/  IMAD.IADD R12, R109, 0x1, R12 ;  /* 0x000000016d0c7824 */ /* 0x000fe200078e020c */
[----:B---3--:R-:W-:Y:S01]  /*31d0*/  @P0 LEA R4, P1, R127, R2, 0x1 ;  /* 0x000000027f040211 */ /* 0x008fe200078208ff */
[----:B-----5:R-:W-:Y:S01]  /*31e0*/  IMAD.WIDE.U32 R86, R138, c[0x0][0x290], R8 ;  /* 0x0000a4008a567a25 */ /* 0x020fe200078e0008 */
[----:B------:R-:W-:-:S02]  /*31f0*/  @P3 LOP3.LUT R231, R231, 0x1, RZ, 0xfc, !PT ;  /* 0x00000001e7e73812 */ /* 0x000fc400078efcff */
[----:B------:R-:W-:Y:S02]  /*3200*/  @P0 LEA.HI.X R5, R127, R3, R122, 0x1, P1 ;  /* 0x000000037f050211 */ /* 0x000fe400008f0c7a */
[----:B------:R-:W-:Y:S02]  /*3210*/  SHF.R.S32.HI R18, RZ, 0x1f, R12 ;  /* 0x0000001fff127819 */ /* 0x000fe4000001140c */
[----:B------:R-:W-:Y:S01]  /*3220*/  LOP3.LUT R231, R231, 0xfffffffb, RZ, 0xc0, !PT ;  /* 0xfffffffbe7e77812 */ /* 0x000fe200078ec0ff */
[----:B------:R1:W-:Y:S01]  /*3230*/  @P0 LDGSTS.E.BYPASS.LTC128B.128 [R144+0x13100], [R4.64], !P6 ;  /* 0x1310000004900fae */ /* 0x0003e2000f101d48 */
[CC--:B------:R-:W-:Y:S02]  /*3240*/  LEA.HI R13, R18.reuse, R12.reuse, RZ, 0x3 ;  /* 0x0000000c120d7211 */ /* 0x0c0fe400078f18ff */
[----:B------:R-:W-:Y:S01]  /*3250*/  LEA.HI R18, R18, R12, RZ, 0x6 ;  /* 0x0000000c12127211 */ /* 0x000fe200078f30ff */
[----:B------:R1:W-:Y:S01]  /*3260*/  @P0 LDGSTS.E.BYPASS.LTC128B.128 [R144+0x15100], [R4.64+0x80], !P5 ;  /* 0x1510008004900fae */ /* 0x0003e2000e901d48 */
[----:B------:R-:W-:Y:S01]  /*3270*/  ISETP.NE.AND P1, PT, R133, c[0x0][0x2b8], PT ;  /* 0x0000ae0085007a0c */ /* 0x000fe20003f25270 */
[----:B----4-:R-:W-:-:S02]  /*3280*/  IMAD.WIDE.U32 R2, R226, c[0x0][0x280], R104 ;  /* 0x0000a000e2027a25 */ /* 0x010fc400078e0068 */
[----:B------:R1:W-:Y:S01]  /*3290*/  @P0 LDGSTS.E.BYPASS.LTC128B.128 [R144+0x17100], [R4.64+0x100], !P4 ;  /* 0x1710010004900fae */ /* 0x0003e2000e101d48 */
[----:B------:R-:W-:Y:S01]  /*32a0*/  ISETP.GE.AND P0, PT, R108, c[0x0][0x27c], PT ;  /* 0x00009f006c007a0c */ /* 0x000fe20003f06270 */
[----:B------:R-:W-:Y:S02]  /*32b0*/  IMAD.IADD R7, R3, 0x1, R15 ;  /* 0x0000000103077824 */ /* 0x000fe400078e020f */
[----:B------:R-:W0:Y:S01]  /*32c0*/  LDGDEPBAR ;  /* 0x00000000000079af */ /* 0x000e220000000000 */
[----:B------:R-:W-:Y:S01]  /*32d0*/  IMAD.IADD R3, R104, 0x1, R6 ;  /* 0x0000000168037824 */ /* 0x000fe200078e0206 */
[----:B------:R-:W-:Y:S01]  /*32e0*/  LOP3.LUT R71, R13, 0xfffffff8, RZ, 0xc0, !PT ;  /* 0xfffffff80d477812 */ /* 0x000fe200078ec0ff */
[----:B------:R-:W-:Y:S01]  /*32f0*/  IMAD.MOV.U32 R6, RZ, RZ, R2 ;  /* 0x000000ffff067224 */ /* 0x000fe200078e0002 */
[----:B------:R-:W-:Y:S01]  /*3300*/  SHF.R.S32.HI R101, RZ, 0x3, R13 ;  /* 0x00000003ff657819 */ /* 0x000fe2000001140d */
[----:B------:R-:W-:Y:S01]  /*3310*/  IMAD.SHL.U32 R18, R18, 0x40, RZ ;  /* 0x0000004012127824 */ /* 0x000fe200078e00ff */
[----:B------:R-:W-:Y:S01]  /*3320*/  SHF.R.S32.HI R2, RZ, 0x1f, R3 ;  /* 0x0000001fff027819 */ /* 0x000fe20000011403 */
[----:B------:R-:W-:Y:S01]  /*3330*/  IMAD.WIDE.U32 R84, R138, c[0x0][0x280], R6 ;  /* 0x0000a0008a547a25 */ /* 0x000fe200078e0006 */
[----:B------:R-:W-:-:S02]  /*3340*/  SHF.R.S32.HI R95, RZ, 0x1f, R71 ;  /* 0x0000001fff5f7819 */ /* 0x000fc40000011447 */
[CC--:B------:R-:W-:Y:S02]  /*3350*/  LEA.HI R19, R2.reuse, R3.reuse, RZ, 0x6 ;  /* 0x0000000302137211 */ /* 0x0c0fe400078f30ff */
[----:B------:R-:W-:Y:S01]  /*3360*/  LEA.HI R14, R2, R3, RZ, 0x3 ;  /* 0x00000003020e7211 */ /* 0x000fe200078f18ff */
[----:B------:R-:W-:Y:S01]  /*3370*/  IMAD.WIDE.U32 R2, R226, c[0x0][0x280], R110 ;  /* 0x0000a000e2027a25 */ /* 0x000fe200078e006e */
[----:B------:R-:W-:Y:S02]  /*3380*/  @P0 LOP3.LUT R231, R231, 0x4, RZ, 0xfc, !PT ;  /* 0x00000004e7e70812 */ /* 0x000fe400078efcff */
[----:B------:R-:W-:Y:S01]  /*3390*/  LOP3.LUT R18, R18, 0xfffff000, RZ, 0xc0, !PT ;  /* 0xfffff00012127812 */ /* 0x000fe200078ec0ff */
[----:B------:R-:W-:Y:S01]  /*33a0*/  IMAD.SHL.U32 R19, R19, 0x40, RZ ;  /* 0x0000004013137824 */ /* 0x000fe200078e00ff */
[----:B------:R-:W-:Y:S01]  /*33b0*/  LOP3.LUT R231, R231, 0xfffffff7, RZ, 0xc0, !PT ;  /* 0xfffffff7e7e77812 */ /* 0x000fe200078ec0ff */
[----:B------:R-:W-:Y:S01]  /*33c0*/  IMAD.IADD R3, R15, 0x1, R3 ;  /* 0x000000010f037824 */ /* 0x000fe200078e0203 */
[----:B------:R-:W-:-:S02]  /*33d0*/  LOP3.LUT R15, R232, 0x38, R13, 0xf8, !PT ;  /* 0x00000038e80f7812 */ /* 0x000fc400078ef80d */
[----:B------:R-:W-:Y:S01]  /*33e0*/  LOP3.LUT R21, R19, 0xfffff000, RZ, 0xc0, !PT ;  /* 0xfffff00013157812 */ /* 0x000fe200078ec0ff */
[----:B-1----:R-:W-:Y:S01]  /*33f0*/  IMAD.WIDE.U32 R4, R226, c[0x0][0x290], R110 ;  /* 0x0000a400e2047a25 */ /* 0x002fe200078e006e */
[----:B------:R-:W-:Y:S02]  /*3400*/  LOP3.LUT R72, R14, 0xfffffff8, RZ, 0xc0, !PT ;  /* 0xfffffff80e487812 */ /* 0x000fe400078ec0ff */
[----:B------:R-:W-:Y:S01]  /*3410*/  SHF.R.S32.HI R102, RZ, 0x3, R14 ;  /* 0x00000003ff667819 */ /* 0x000fe2000001140e */
[----:B------:R-:W-:Y:S01]  /*3420*/  IMAD.IADD R5, R0, 0x1, R5 ;  /* 0x0000000100057824 */ /* 0x000fe200078e0205 */
[----:B------:R-:W-:Y:S01]  /*3430*/  SEL R0, RZ, c[0x0][0x27c], !P0 ;  /* 0x00009f00ff007a07 */ /* 0x000fe20004000000 */
[----:B------:R-:W-:Y:S01]  /*3440*/  IMAD.WIDE.U32 R80, R138, c[0x0][0x280], R2 ;  /* 0x0000a0008a507a25 */ /* 0x000fe200078e0002 */
[----:B------:R-:W-:-:S03]  /*3450*/  SHF.R.S32.HI R96, RZ, 0x1f, R72 ;  /* 0x0000001fff607819 */ /* 0x000fc60000011448 */
[----:B------:R-:W-:Y:S02]  /*3460*/  IMAD.IADD R0, R108, 0x1, R0 ;  /* 0x000000016c007824 */ /* 0x000fe400078e0200 */
[----:B------:R-:W-:-:S03]  /*3470*/  IMAD.WIDE.U32 R82, R138, c[0x0][0x290], R4 ;  /* 0x0000a4008a527a25 */ /* 0x000fc600078e0004 */
[----:B------:R-:W-:-:S04]  /*3480*/  SHF.R.S32.HI R17, RZ, 0x1f, R0 ;  /* 0x0000001fff117819 */ /* 0x000fc80000011400 */
[CC--:B------:R-:W-:Y:S02]  /*3490*/  LEA.HI R12, R17.reuse, R0.reuse, RZ, 0x3 ;  /* 0x00000000110c7211 */ /* 0x0c0fe400078f18ff */
[----:B------:R-:W-:Y:S02]  /*34a0*/  LEA.HI R0, R17, R0, RZ, 0x6 ;  /* 0x0000000011007211 */ /* 0x000fe400078f30ff */
[C---:B------:R-:W-:Y:S02]  /*34b0*/  LOP3.LUT R17, R232.reuse, 0x38, R14, 0xf8, !PT ;  /* 0x00000038e8117812 */ /* 0x040fe400078ef80e */
[----:B------:R-:W-:Y:S01]  /*34c0*/  LOP3.LUT R20, R232, 0x38, R12, 0xf8, !PT ;  /* 0x00000038e8147812 */ /* 0x000fe200078ef80c */
[----:B------:R-:W-:Y:S01]  /*34d0*/  IMAD.SHL.U32 R0, R0, 0x40, RZ ;  /* 0x0000004000007824 */ /* 0x000fe200078e00ff */
[-C--:B------:R-:W-:Y:S02]  /*34e0*/  LOP3.LUT R19, R17, R150.reuse, RZ, 0x3c, !PT ;  /* 0x0000009611137212 */ /* 0x080fe400078e3cff */
[----:B------:R-:W-:-:S02]  /*34f0*/  LOP3.LUT R17, R15, R150, RZ, 0x3c, !PT ;  /* 0x000000960f117212 */ /* 0x000fc400078e3cff */
[----:B------:R-:W-:Y:S02]  /*3500*/  LOP3.LUT R15, R0, 0xfffff000, RZ, 0xc0, !PT ;  /* 0xfffff000000f7812 */ /* 0x000fe400078ec0ff */
[----:B------:R-:W-:Y:S02]  /*3510*/  LOP3.LUT R0, R20, R150, RZ, 0x3c, !PT ;  /* 0x0000009614007212 */ /* 0x000fe400078e3cff */
[--C-:B------:R-:W-:Y:S02]  /*3520*/  IADD3 R112, R17, R18, R151.reuse ;  /* 0x0000001211707210 */ /* 0x100fe40007ffe097 */
[--C-:B------:R-:W-:Y:S01]  /*3530*/  IADD3 R107, R0, R15, R151.reuse ;  /* 0x0000000f006b7210 */ /* 0x100fe20007ffe097 */
[----:B------:R-:W-:Y:S01]  /*3540*/  IMAD R0, R22, c[0x0][0x2b0], RZ ;  /* 0x0000ac0016007a24 */ /* 0x000fe200078e02ff */
[----:B------:R-:W-:Y:S02]  /*3550*/  SHF.R.S32.HI R15, RZ, 0x1f, R138 ;  /* 0x0000001fff0f7819 */ /* 0x000fe4000001148a */
[----:B------:R-:W-:Y:S01]  /*3560*/  LOP3.LUT R70, R12, 0xfffffff8, RZ, 0xc0, !PT ;  /* 0xfffffff80c467812 */ /* 0x000fe200078ec0ff */
[----:B------:R-:W-:Y:S01]  /*3570*/  IMAD R17, R16, c[0x0][0x2b4], R0 ;  /* 0x0000ad0010117a24 */ /* 0x000fe200078e0200 */
[----:B------:R-:W-:Y:S01]  /*3580*/  LOP3.LUT R0, R232, 0x18, R104, 0xf8, !PT ;  /* 0x00000018e8007812 */ /* 0x000fe200078ef868 */
[----:B------:R-:W-:Y:S01]  /*3590*/  IMAD R16, R15, c[0x0][0x290], RZ ;  /* 0x0000a4000f107a24 */ /* 0x000fe200078e02ff */
[----:B------:R-:W-:Y:S01]  /*35a0*/  IADD3 R113, R19, R21, R151 ;  /* 0x0000001513717210 */ /* 0x000fe20007ffe097 */
[----:B------:R-:W-:Y:S01]  /*35b0*/  IMAD R15, R15, c[0x0][0x280], RZ ;  /* 0x0000a0000f0f7a24 */ /* 0x000fe200078e02ff */
[----:B------:R-:W-:Y:S01]  /*35c0*/  LOP3.LUT R0, R151, R0, R150, 0xf6, !PT ;  /* 0x0000000097007212 */ /* 0x000fe200078ef696 */
[C---:B------:R-:W-:Y:S01]  /*35d0*/  IMAD R16, R138.reuse, c[0x0][0x294], R16 ;  /* 0x0000a5008a107a24 */ /* 0x040fe200078e0210 */
[----:B------:R-:W-:Y:S01]  /*35e0*/  SHF.R.S32.HI R100, RZ, 0x3, R12 ;  /* 0x00000003ff647819 */ /* 0x000fe2000001140c */
[----:B------:R-:W-:Y:S01]  /*35f0*/  IMAD R15, R138, c[0x0][0x284], R15 ;  /* 0x0000a1008a0f7a24 */ /* 0x000fe200078e020f */
[----:B------:R-:W-:Y:S01]  /*3600*/  SHF.R.S32.HI R94, RZ, 0x1f, R70 ;  /* 0x0000001fff5e7819 */ /* 0x000fe20000011446 */
[----:B------:R-:W-:-:S02]  /*3610*/  IMAD.IADD R103, R91, 0x1, R17 ;  /* 0x000000015b677824 */ /* 0x000fc400078e0211 */
[----:B------:R-:W-:Y:S02]  /*3620*/  IMAD.IADD R99, R87, 0x1, R16 ;  /* 0x0000000157637824 */ /* 0x000fe400078e0210 */
[----:B------:R-:W-:Y:S02]  /*3630*/  IMAD.IADD R97, R16, 0x1, R83 ;  /* 0x0000000110617824 */ /* 0x000fe400078e0253 */
[----:B------:R-:W-:Y:S02]  /*3640*/  IMAD.IADD R98, R85, 0x1, R15 ;  /* 0x0000000155627824 */ /* 0x000fe400078e020f */
[----:B------:R-:W-:Y:S01]  /*3650*/  IMAD.IADD R93, R15, 0x1, R81 ;  /* 0x000000010f5d7824 */ /* 0x000fe200078e0251 */
[----:B--2---:R-:W-:-:S13]  /*3660*/  LOP3.LUT P0, RZ, R24, 0x4, RZ, 0xc0, !PT ;  /* 0x0000000418ff7812 */ /* 0x004fda000780c0ff */
[----:B------:R-:W-:Y:S02]  /*3670*/  @P0 LOP3.LUT R231, R231, 0x8, RZ, 0xfc, !PT ;  /* 0x00000008e7e70812 */ /* 0x000fe400078efcff */
[----:B------:R-:W-:Y:S02]  /*3680*/  ISETP.LE.AND P0, PT, R133, c[0x0][0x27c], PT ;  /* 0x00009f0085007a0c */ /* 0x000fe40003f03270 */
[----:B------:R-:W-:-:S04]  /*3690*/  LOP3.LUT R231, R231, 0xffffffdf, RZ, 0xc0, !PT ;  /* 0xffffffdfe7e77812 */ /* 0x000fc800078ec0ff */
[----:B------:R-:W-:-:S04]  /*36a0*/  LOP3.LUT R231, R231, 0xffffffef, RZ, 0xc0, !PT ;  /* 0xffffffefe7e77812 */ /* 0x000fc800078ec0ff */
[----:B------:R-:W-:-:S04]  /*36b0*/  @P1 LOP3.LUT R231, R231, 0x10, RZ, 0xfc, !PT ;  /* 0x00000010e7e71812 */ /* 0x000fc800078efcff */
[----:B------:R-:W-:Y:S02]  /*36c0*/  @P0 LOP3.LUT R231, R231, 0x20, RZ, 0xfc, !PT ;  /* 0x00000020e7e70812 */ /* 0x000fe400078efcff */
.L_x_2886:
[----:B------:R-:W-:Y:S01]  /*36d0*/  ISETP.NE.AND P1, PT, R133, c[0x0][0x2b8], PT ;  /* 0x0000ae0085007a0c */ /* 0x000fe20003f25270 */
[----:B------:R-:W-:Y:S01]  /*36e0*/  IMAD.SHL.U32 R8, R28, 0x40, RZ ;  /* 0x000000401c087824 */ /* 0x000fe200078e00ff */
[----:B------:R-:W2:Y:S01]  /*36f0*/  LDL R9, [R1+0x10] ;  /* 0x0000100001097983 */ /* 0x000ea20000100800 */
[----:B------:R-:W-:Y:S01]  /*3700*/  IMAD.MOV.U32 R60, RZ, RZ, RZ ;  /* 0x000000ffff3c7224 */ /* 0x000fe200078e00ff */
[----:B------:R-:W-:Y:S04]  /*3710*/  DEPBAR.LE SB0, 0x2 ;  /* 0x000080800000791a */ /* 0x000fe80000000000 */
[----:B-1----:R-:W-:Y:S01]  /*3720*/  IMAD.IADD R2, R132, 0x1, R8 ;  /* 0x0000000184027824 */ /* 0x002fe200078e0208 */
        /* <DEDUP_REMOVED lines=17> */
[C---:B------:R-:W-:Y:S01]  /*3840*/  LEA R61, R2.reuse, 0x100, 0x1 ;  /* 0x00000100023d7811 */ /* 0x040fe200078e08ff */
[----:B------:R-:W-:Y:S01]  /*3850*/  BAR.SYNC.DEFER_BLOCKING 0x0 ;  /* 0x0000000000007b1d */ /* 0x000fe20000010000 */
[----:B--2---:R-:W-:Y:S11]  /*3860*/  LOP3.LUT P2, RZ, R9, 0x4, RZ, 0xc0, !PT ;  /* 0x0000000409ff7812 */ /* 0x004ff6000784c0ff */
[----:B------:R-:W-:Y:S02]  /*3870*/  @!UPT UIADD3 URZ, URZ, URZ, URZ ;  /* 0x0000003f3f3ff290 */ /* 0x000fe4000fffe03f */
[----:B------:R-:W-:Y:S02]  /*3880*/  @P2 IADD3 R5, R2, -0x20, RZ ;  /* 0xffffffe002052810 */ /* 0x000fe40007ffe0ff */
[----:B------:R-:W-:Y:S02]  /*3890*/  ISETP.LE.AND P2, PT, R133, c[0x0][0x27c], PT ;  /* 0x00009f0085007a0c */ /* 0x000fe40003f43270 */
[----:B------:R-:W-:Y:S11]  /*38a0*/  LEA R62, R5, 0x100, 0x1 ;  /* 0x00000100053e7811 */ /* 0x000ff600078e08ff */
[----:B----4-:R-:W-:-:S05]  /*38b0*/  @!P2 BRA `(.L_x_2863) ;  /* 0x00003b100000a947 */ /* 0x010fca0003800000 */
[----:B-1----:R-:W-:Y:S01]  /*38c0*/  IMAD.WIDE.U32 R2, R63, c[0x0][0x1e0], RZ ;  /* 0x000078003f027a25 */ /* 0x002fe200078e00ff */
        /* <DEDUP_REMOVED lines=84> */
.L_x_2866:
[----:B------:R-:W-:Y:S05]  /*3e10*/  BSYNC B0 ;  /* 0x0000000000007941 */ /* 0x000fea0003800000 */
.L_x_2865:
        /* <DEDUP_REMOVED lines=36> */
[----:B------:R-:W-:Y:S01]  /*4060*/  ISETP.GE.AND P0, PT, R110, c[0x0][0x27c], PT ;  /* 0x00009f006e007a0c */ /* 0x000fe20003f06270 */
[----:B------:R-:W1:Y:S01]  /*4070*/  LDS.128 R12, [R61+0xc000] ;  /* 0x00c000003d0c7984 */ /* 0x000e620000000c00 */
[----:B------:R-:W-:Y:S01]  /*4080*/  MOV R4, R2 ;  /* 0x0000000200047202 */ /* 0x000fe20000000f00 */
[----:B------:R-:W-:Y:S02]  /*4090*/  IMAD.MOV.U32 R30, RZ, RZ, R16 ;  /* 0x000000ffff1e7224 */ /* 0x000fe400078e0010 */
[--C-:B------:R-:W-:Y:S08]  /*40a0*/  IMAD.MOV.U32 R46, RZ, RZ, R17.reuse ;  /* 0x000000ffff2e7224 */ /* 0x100ff000078e0011 */
[----:B--2---:R-:W-:Y:S02]  /*40b0*/  @!P0 SHF.R.U64 R33, R16, 0x10, R17 ;  /* 0x0000001010218819 */ /* 0x004fe40000001211 */
[----:B------:R-:W-:Y:S02]  /*40c0*/  @!P0 SHF.R.U64 R5, R2, 0x10, R3 ;  /* 0x0000001002058819 */ /* 0x000fe40000001203 */
[----:B------:R-:W-:Y:S02]  /*40d0*/  @!P0 PRMT R33, R30, 0x5410, R33 ;  /* 0x000054101e218816 */ /* 0x000fe40000000021 */
[----:B------:R-:W-:Y:S02]  /*40e0*/  @!P0 PRMT R4, R4, 0x5410, R5 ;  /* 0x0000541004048816 */ /* 0x000fe40000000005 */
[----:B------:R-:W-:Y:S01]  /*40f0*/  @!P0 SHF.R.U32.HI R34, RZ, 0x10, R17 ;  /* 0x00000010ff228819 */ /* 0x000fe20000011611 */
[----:B------:R-:W-:Y:S01]  /*4100*/  @!P0 IMAD.U32 R30, R33, 0x10000, RZ ;  /* 0x00010000211e8824 */ /* 0x000fe200078e00ff */
[--C-:B------:R-:W-:Y:S01]  /*4110*/  @!P0 SHF.R.U32.HI R16, RZ, 0x10, R3.reuse ;  /* 0x00000010ff108819 */ /* 0x100fe20000011603 */
[----:B------:R-:W-:Y:S01]  /*4120*/  IMAD.MOV.U32 R17, RZ, RZ, R3 ;  /* 0x000000ffff117224 */ /* 0x000fe200078e0003 */
[----:B------:R-:W-:Y:S02]  /*4130*/  @!P0 SHF.L.U32 R3, R4, 0x10, RZ ;  /* 0x0000001004038819 */ /* 0x000fe400000006ff */
[----:B------:R-:W-:Y:S02]  /*4140*/  @!P0 PRMT R34, R46, 0x5410, R34 ;  /* 0x000054102e228816 */ /* 0x000fe40000000022 */
[----:B------:R-:W-:Y:S02]  /*4150*/  @!P0 LOP3.LUT R4, R4, 0xffff0000, RZ, 0xc0, !PT ;  /* 0xffff000004048812 */ /* 0x000fe400078ec0ff */
[----:B------:R-:W-:Y:S02]  /*4160*/  @!P0 PRMT R16, R17, 0x5410, R16 ;  /* 0x0000541011108816 */ /* 0x000fe40000000010 */
[----:B------:R-:W-:Y:S02]  /*4170*/  @!P0 SHF.L.U32 R17, R34, 0x10, RZ ;  /* 0x0000001022118819 */ /* 0x000fe400000006ff */
[----:B------:R-:W-:Y:S01]  /*4180*/  @!P0 LOP3.LUT R33, R33, 0xffff0000, RZ, 0xc0, !PT ;  /* 0xffff000021218812 */ /* 0x000fe200078ec0ff */
[C---:B-1----:R-:W-:Y:S01]  /*4190*/  @!P0 IMAD.U32 R5, R12.reuse, 0x10000, RZ ;  /* 0x000100000c058824 */ /* 0x042fe200078e00ff */
[----:B------:R-:W-:Y:S05]  /*41a0*/  @!P0 LOP3.LUT R2, R12, 0xffff0000, RZ, 0xc0, !PT ;  /* 0xffff00000c028812 */ /* 0x000fea00078ec0ff */
[C---:B------:R-:W-:Y:S02]  /*41b0*/  @!P0 FMUL.FTZ R46, R2.reuse, R30 ;  /* 0x0000001e022e8220 */ /* 0x040fe40000410000 */
[-C--:B------:R-:W-:Y:S02]  /*41c0*/  @!P0 FMUL.FTZ R2, R2, R3.reuse ;  /* 0x0000000302028220 */ /* 0x080fe40000410000 */
[----:B------:R-:W-:Y:S01]  /*41d0*/  @!P0 FFMA.FTZ R46, R5, R3, -R46 ;  /* 0x00000003052e8223 */ /* 0x000fe2000001082e */
[C---:B------:R-:W-:Y:S01]  /*41e0*/  @!P0 LOP3.LUT R3, R13.reuse, 0xffff0000, RZ, 0xc0, !PT ;  /* 0xffff00000d038812 */ /* 0x040fe200078ec0ff */
[----:B------:R-:W-:Y:S02]  /*41f0*/  @!P0 FFMA.FTZ R2, R30, R5, R2 ;  /* 0x000000051e028223 */ /* 0x000fe40000010002 */
[----:B------:R-:W-:Y:S02]  /*4200*/  @!P0 IMAD.U32 R5, R13, 0x10000, RZ ;  /* 0x000100000d058824 */ /* 0x000fe400078e00ff */
[C---:B------:R-:W-:Y:S02]  /*4210*/  @!P0 FMUL.FTZ R30, R3.reuse, R33 ;  /* 0x00000021031e8220 */ /* 0x040fe40000410000 */
[-C--:B------:R-:W-:Y:S02]  /*4220*/  @!P0 FMUL.FTZ R3, R3, R4.reuse ;  /* 0x0000000403038220 */ /* 0x080fe40000410000 */
[----:B------:R-:W-:Y:S01]  /*4230*/  @!P0 FFMA.FTZ R55, R5, R4, -R30 ;  /* 0x0000000405378223 */ /* 0x000fe2000001081e */
[----:B------:R-:W-:Y:S01]  /*4240*/  @!P0 LOP3.LUT R4, R14, 0xffff0000, RZ, 0xc0, !PT ;  /* 0xffff00000e048812 */ /* 0x000fe200078ec0ff */
        /* <DEDUP_REMOVED lines=19> */
[C---:B----4-:R-:W-:Y:S02]  /*4380*/  LEA R16, P1, R104.reuse, R52, 0x1 ;  /* 0x0000003468107211 */ /* 0x050fe400078208ff */
[----:B------:R-:W-:Y:S01]  /*4390*/  @!P0 F2FP.BF16.PACK_AB R2, R5, R34 ;  /* 0x000000220502823e */ /* 0x000fe200000010ff */
[----:B------:R-:W-:Y:S01]  /*43a0*/  @!P0 IMAD.MOV.U32 R14, RZ, RZ, R3 ;  /* 0x000000ffff0e8224 */ /* 0x000fe200078e0003 */
[----:B---3--:R-:W-:Y:S02]  /*43b0*/  LEA.HI.X R17, R104, R53, R105, 0x1, P1 ;  /* 0x0000003568117211 */ /* 0x008fe400008f0c69 */
[----:B------:R-:W-:Y:S02]  /*43c0*/  @!P0 MOV R13, R30 ;  /* 0x0000001e000d8202 */ /* 0x000fe40000000f00 */
[----:B------:R-:W-:Y:S05]  /*43d0*/  @!P0 MOV R15, R2 ;  /* 0x00000002000f8202 */ /* 0x000fea0000000f00 */
[----:B------:R1:W-:Y:S02]  /*43e0*/  ST.E.128 [R16.64], R12 ;  /* 0x0000000c10007985 */ /* 0x0003e4000c101d08 */
.L_x_2869:
[----:B------:R-:W-:Y:S05]  /*43f0*/  BSYNC B0 ;  /* 0x0000000000007941 */ /* 0x000fea0003800000 */
.L_x_2868:
        /* <DEDUP_REMOVED lines=16> */
[----:B--2---:R-:W-:Y:S02]  /*4500*/  @!P0 PRMT R33, R47, 0x5432, R4 ;  /* 0x000054322f218816 */ /* 0x004fe40000000004 */
        /* <DEDUP_REMOVED lines=29> */
[----:B------:R-:W-:Y:S01]  /*46e0*/  IMAD.SHL.U32 R7, R234, 0x8, RZ ;  /* 0x00000008ea077824 */ /* 0x000fe200078e00ff */
[----:B------:R-:W-:Y:S01]  /*46f0*/  @!P0 F2FP.BF16.PACK_AB R17, R2, R47 ;  /* 0x0000002f0211823e */ /* 0x000fe200000010ff */
[----:B------:R-:W-:Y:S01]  /*4700*/  @!P0 FFMA.FTZ R37, R34, R6, -R37 ;  /* 0x0000000622258223 */ /* 0x000fe20000010825 */
[----:B------:R-:W-:Y:S01]  /*4710*/  @!P0 F2FP.BF16.PACK_AB R3, R4, R46 ;  /* 0x0000002e0403823e */ /* 0x000fe200000010ff */
[----:B------:R-:W-:Y:S01]  /*4720*/  @!P0 FFMA.FTZ R5, R33, R34, R5 ;  /* 0x0000002221058223 */ /* 0x000fe20000010005 */
[----:B----4-:R-:W-:Y:S01]  /*4730*/  LEA R6, P1, R7, R52, 0x1 ;  /* 0x0000003407067211 */ /* 0x010fe200078208ff */
[----:B------:R-:W-:Y:S01]  /*4740*/  @!P0 IMAD.MOV.U32 R13, RZ, RZ, R16 ;  /* 0x000000ffff0d8224 */ /* 0x000fe200078e0010 */
[----:B------:R-:W-:Y:S01]  /*4750*/  @!P0 MOV R12, R17 ;  /* 0x00000011000c8202 */ /* 0x000fe20000000f00 */
[----:B------:R-:W-:Y:S01]  /*4760*/  @!P0 IMAD.MOV.U32 R14, RZ, RZ, R3 ;  /* 0x000000ffff0e8224 */ /* 0x000fe200078e0003 */
[----:B------:R-:W-:Y:S02]  /*4770*/  @!P0 F2FP.BF16.PACK_AB R2, R5, R37 ;  /* 0x000000250502823e */ /* 0x000fe400000010ff */
[----:B---3--:R-:W-:Y:S02]  /*4780*/  LEA.HI.X.SX32 R7, R7, R53, 0x1, P1 ;  /* 0x0000003507077211 */ /* 0x008fe400008f0eff */
[----:B------:R-:W-:Y:S05]  /*4790*/  @!P0 MOV R15, R2 ;  /* 0x00000002000f8202 */ /* 0x000fea0000000f00 */
[----:B------:R1:W-:Y:S02]  /*47a0*/  ST.E.128 [R6.64], R12 ;  /* 0x0000000c06007985 */ /* 0x0003e4000c101d08 */
.L_x_2871:
[----:B------:R-:W-:Y:S05]  /*47b0*/  BSYNC B0 ;  /* 0x0000000000007941 */ /* 0x000fea0003800000 */
.L_x_2870:
        /* <DEDUP_REMOVED lines=39> */
[----:B--2---:R-:W-:Y:S01]  /*4a30*/  @!P0 FFMA.FTZ R34, R17, R5, -R30 ;  /* 0x0000000511228223 */ /* 0x004fe2000001081e */
        /* <DEDUP_REMOVED lines=21> */
.L_x_2873:
[----:B------:R-:W-:Y:S05]  /*4b90*/  BSYNC B0 ;  /* 0x0000000000007941 */ /* 0x000fea0003800000 */
.L_x_2872:
        /* <DEDUP_REMOVED lines=28> */
[----:B--2---:R-:W-:Y:S01]  /*4d60*/  @!P0 FFMA.FTZ R34, R9, R7, -R19 ;  /* 0x0000000709228223 */ /* 0x004fe20000010813 */
        /* <DEDUP_REMOVED lines=29> */
.L_x_2875:
[----:B------:R-:W-:Y:S05]  /*4f40*/  BSYNC B0 ;  /* 0x0000000000007941 */ /* 0x000fea0003800000 */
.L_x_2874:
        /* <DEDUP_REMOVED lines=58> */
.L_x_2877:
[----:B------:R-:W-:Y:S05]  /*52f0*/  BSYNC B0 ;  /* 0x0000000000007941 */ /* 0x000fea0003800000 */
.L_x_2876:
        /* <DEDUP_REMOVED lines=58> */
.L_x_2864:
        /* <DEDUP_REMOVED lines=47> */
.L_x_2879:
[----:B------:R-:W-:Y:S05]  /*5990*/  BSYNC B0 ;  /* 0x0000000000007941 */ /* 0x000fea0003800000 */
.L_x_2878:
        /* <DEDUP_REMOVED lines=37> */
[----:B------:R-:W-:Y:S02]  /*5bf0*/  IMAD.MOV.U32 R21, RZ, RZ, R12 ;  /* 0x000000ffff157224 */ /* 0x000fe400078e000c */
[----:B--2---:R-:W-:Y:S01]  /*5c00*/  IMAD.MOV.U32 R33, RZ, RZ, R14 ;  /* 0x000000ffff217224 */ /* 0x004fe200078e000e */
[----:B------:R-:W-:Y:S01]  /*5c10*/  SHF.R.S32.HI R3, RZ, 0x1f, R2 ;  /* 0x0000001fff037819 */ /* 0x000fe20000011402 */
[----:B------:R-:W-:Y:S03]  /*5c20*/  IMAD.MOV.U32 R20, RZ, RZ, R5 ;  /* 0x000000ffff147224 */ /* 0x000fe600078e0005 */
[----:B------:R-:W-:Y:S03]  /*5c30*/  LEA.HI R2, R3, R2, RZ, 0x4 ;  /* 0x0000000203027211 */ /* 0x000fe600078f20ff */
[--C-:B------:R-:W-:Y:S02]  /*5c40*/  @!P0 SHF.R.U64 R12, R12, 0x10, R13.reuse ;  /* 0x000000100c0c8819 */ /* 0x100fe4000000120d */
[----:B------:R-:W-:Y:S02]  /*5c50*/  LEA.HI.SX32 R2, R2, R102, 0x1c ;  /* 0x0000006602027211 */ /* 0x000fe400078fe2ff */
[----:B------:R-:W-:Y:S02]  /*5c60*/  @!P0 SHF.R.U32.HI R36, RZ, 0x10, R13 ;  /* 0x00000010ff248819 */ /* 0x000fe4000001160d */
[----:B------:R-:W-:Y:S01]  /*5c70*/  SHF.R.S32.HI R3, RZ, 0x1f, R2 ;  /* 0x0000001fff037819 */ /* 0x000fe20000011402 */
[----:B------:R-:W-:Y:S01]  /*5c80*/  IMAD.SHL.U32 R59, R2, 0x8, RZ ;  /* 0x00000008023b7824 */ /* 0x000fe200078e00ff */
[--C-:B------:R-:W-:Y:S02]  /*5c90*/  @!P0 SHF.R.U64 R34, R14, 0x10, R15.reuse ;  /* 0x000000100e228819 */ /* 0x100fe4000000120f */
        /* <DEDUP_REMOVED lines=12> */
[----:B------:R-:W-:Y:S01]  /*5d60*/  @!P0 PRMT R51, R37, 0x5410, R36 ;  /* 0x0000541025338816 */ /* 0x000fe20000000024 */
[----:B------:R-:W-:Y:S01]  /*5d70*/  IMAD.IADD R4, R58, 0x1, R4 ;  /* 0x000000013a047824 */ /* 0x000fe200078e0204 */
[----:B------:R-:W-:Y:S01]  /*5d80*/  @!P0 SHF.R.U32.HI R8, RZ, 0x10, R5 ;  /* 0x00000010ff088819 */ /* 0x000fe20000011605 */
        /* <DEDUP_REMOVED lines=99> */
.L_x_2881:
[----:B------:R-:W-:Y:S05]  /*63c0*/  BSYNC B0 ;  /* 0x0000000000007941 */ /* 0x000fea0003800000 */
.L_x_2880:
        /* <DEDUP_REMOVED lines=16> */
[----:B------:R-:W-:Y:S02]  /*64d0*/  @!P0 PRMT R9, R52, 0x5410, R6 ;  /* 0x0000541034098816 */ /* 0x000fe40000000006 */
[----:B------:R-:W-:Y:S01]  /*64e0*/  @!P0 PRMT R5, R22, 0x5432, R5 ;  /* 0x0000543216058816 */ /* 0x000fe20000000005 */
[----:B------:R-:W-:Y:S01]  /*64f0*/  IMAD.SHL.U32 R2, R2, 0x200, RZ ;  /* 0x0000020002027824 */ /* 0x000fe200078e00ff */
[----:B------:R-:W-:Y:S02]  /*6500*/  LOP3.LUT R3, R232, 0x38, R48, 0xf8, !PT ;  /* 0x00000038e8037812 */ /* 0x000fe400078ef830 */
[----:B------:R-:W-:Y:S02]  /*6510*/  @!P0 SHF.R.U64 R4, R18, 0x10, R19 ;  /* 0x0000001012048819 */ /* 0x000fe40000001213 */
[----:B------:R-:W-:Y:S02]  /*6520*/  LOP3.LUT R3, R3, R150, RZ, 0x3c, !PT ;  /* 0x0000009603037212 */ /* 0x000fe400078e3cff */
[----:B------:R-:W-:Y:S02]  /*6530*/  LOP3.LUT R2, R2, 0x7ffff000, RZ, 0xc0, !PT ;  /* 0x7ffff00002027812 */ /* 0x000fe400078ec0ff */
[----:B------:R-:W-:Y:S02]  /*6540*/  @!P0 SHF.R.U32.HI R16, RZ, 0x10, R43 ;  /* 0x00000010ff108819 */ /* 0x000fe4000001162b */
[----:B------:R-:W-:Y:S01]  /*6550*/  IADD3 R2, R3, R2, R151 ;  /* 0x0000000203027210 */ /* 0x000fe20007ffe097 */
[----:B------:R-:W-:Y:S01]  /*6560*/  IMAD.IADD R3, R112, 0x1, R58 ;  /* 0x0000000170037824 */ /* 0x000fe200078e023a */
[----:B------:R-:W-:Y:S02]  /*6570*/  @!P0 PRMT R21, R52, 0x5432, R7 ;  /* 0x0000543234158816 */ /* 0x000fe40000000007 */
[----:B------:R-:W-:Y:S01]  /*6580*/  @!P0 SHF.L.U32 R6, R9, 0x10, RZ ;  /* 0x0000001009068819 */ /* 0x000fe200000006ff */
[----:B------:R-:W-:Y:S01]  /*6590*/  IMAD.IADD R2, R58, 0x1, R2 ;  /* 0x000000013a027824 */ /* 0x000fe200078e0202 */
[----:B------:R-:W-:Y:S01]  /*65a0*/  @!P0 SHF.R.U64 R8, R42, 0x10, R43 ;  /* 0x000000102a088819 */ /* 0x000fe2000000122b */
[----:B------:R-:W-:Y:S01]  /*65b0*/  IMAD.SHL.U32 R3, R3, 0x2, RZ ;  /* 0x0000000203037824 */ /* 0x000fe200078e00ff */
[C---:B--2---:R-:W-:Y:S01]  /*65c0*/  @!P0 PRMT R33, R53.reuse, 0x5432, R16 ;  /* 0x0000543235218816 */ /* 0x044fe20000000010 */
[----:B------:R-:W-:Y:S01]  /*65d0*/  IMAD.SHL.U32 R2, R2, 0x2, RZ ;  /* 0x0000000202027824 */ /* 0x000fe200078e00ff */
[----:B------:R-:W-:Y:S02]  /*65e0*/  @!P0 PRMT R34, R53, 0x5410, R8 ;  /* 0x0000541035228816 */ /* 0x000fe40000000008 */
[----:B------:R1:W2:Y:S01]  /*65f0*/  LDS.128 R36, [R3+0xc100] ;  /* 0x00c1000003247984 */ /* 0x0002a20000000c00 */
[----:B------:R-:W-:Y:S07]  /*6600*/  @!P0 LOP3.LUT R9, R9, 0xffff0000, RZ, 0xc0, !PT ;  /* 0xffff000009098812 */ /* 0x000fee00078ec0ff */
[----:B------:R5:W4:Y:S01]  /*6610*/  LDS.128 R12, [R2+0xc100] ;  /* 0x00c10000020c7984 */ /* 0x000b220000000c00 */
[----:B-1----:R-:W-:Y:S01]  /*6620*/  @!P0 SHF.R.U32.HI R3, RZ, 0x10, R19 ;  /* 0x00000010ff038819 */ /* 0x002fe20000011613 */
[C---:B------:R-:W-:Y:S01]  /*6630*/  @!P0 IMAD.U32 R19, R21.reuse, 0x10000, RZ ;  /* 0x0001000015138824 */ /* 0x040fe200078e00ff */
[----:B------:R-:W-:Y:S02]  /*6640*/  @!P0 LOP3.LUT R21, R21, 0xffff0000, RZ, 0xc0, !PT ;  /* 0xffff000015158812 */ /* 0x000fe400078ec0ff */
[C---:B------:R-:W-:Y:S02]  /*6650*/  @!P0 PRMT R16, R23.reuse, 0x5432, R3 ;  /* 0x0000543217108816 */ /* 0x040fe40000000003 */
[----:B-----5:R-:W-:Y:S02]  /*6660*/  @!P0 SHF.R.U32.HI R2, RZ, 0x10, R17 ;  /* 0x00000010ff028819 */ /* 0x020fe40000011611 */
[----:B------:R-:W-:Y:S01]  /*6670*/  @!P0 PRMT R17, R23, 0x5410, R4 ;  /* 0x0000541017118816 */ /* 0x000fe20000000004 */
[----:B------:R-:W-:Y:S01]  /*6680*/  @!P0 IMAD.U32 R4, R5, 0x10000, RZ ;  /* 0x0001000005048824 */ /* 0x000fe200078e00ff */
[----:B------:R-:W-:Y:S01]  /*6690*/  @!P0 PRMT R7, R22, 0x5410, R2 ;  /* 0x0000541016078816 */ /* 0x000fe20000000002 */
[----:B--2---:R-:W-:Y:S02]  /*66a0*/  @!P0 IMAD.U32 R8, R36, 0x10000, RZ ;  /* 0x0001000024088824 */ /* 0x004fe400078e00ff */
[----:B------:R-:W-:Y:S02]  /*66b0*/  @!P0 IMAD.U32 R20, R37, 0x10000, RZ ;  /* 0x0001000025148824 */ /* 0x000fe400078e00ff */
[----:B----4-:R-:W-:Y:S01]  /*66c0*/  @!P0 IMAD.U32 R2, R12, 0x10000, RZ ;  /* 0x000100000c028824 */ /* 0x010fe200078e00ff */
[----:B------:R-:W-:Y:S03]  /*66d0*/  @!P0 SHF.L.U32 R3, R13, 0x10, RZ ;  /* 0x000000100d038819 */ /* 0x000fe600000006ff */
[C---:B------:R-:W-:Y:S02]  /*66e0*/  @!P0 FMUL.FTZ R18, R2.reuse, R6 ;  /* 0x0000000602128220 */ /* 0x040fe40000410000 */
[-C--:B------:R-:W-:Y:S02]  /*66f0*/  @!P0 FMUL.FTZ R2, R2, R4.reuse ;  /* 0x0000000402028220 */ /* 0x080fe40000410000 */
[----:B------:R-:W-:Y:S02]  /*6700*/  @!P0 FFMA.FTZ R49, R8, R4, -R18 ;  /* 0x0000000408318223 */ /* 0x000fe40000010812 */
[----:B------:R-:W-:Y:S01]  /*6710*/  @!P0 FFMA.FTZ R2, R6, R8, R2 ;  /* 0x0000000806028223 */ /* 0x000fe20000010002 */
[----:B------:R-:W-:Y:S01]  /*6720*/  @!P0 LOP3.LUT R6, R12, 0xffff0000, RZ, 0xc0, !PT ;  /* 0xffff00000c068812 */ /* 0x000fe200078ec0ff */
[C---:B------:R-:W-:Y:S01]  /*6730*/  @!P0 IMAD.U32 R8, R7.reuse, 0x10000, RZ ;  /* 0x0001000007088824 */ /* 0x040fe200078e00ff */
[----:B------:R-:W-:Y:S01]  /*6740*/  @!P0 LOP3.LUT R7, R7, 0xffff0000, RZ, 0xc0, !PT ;  /* 0xffff000007078812 */ /* 0x000fe200078ec0ff */
[C---:B------:R-:W-:Y:S02]  /*6750*/  @!P0 FMUL.FTZ R18, R3.reuse, R19 ;  /* 0x0000001303128220 */ /* 0x040fe40000410000 */
[-C--:B------:R-:W-:Y:S02]  /*6760*/  @!P0 FMUL.FTZ R4, R3, R8.reuse ;  /* 0x0000000803048220 */ /* 0x080fe40000410000 */
[----:B------:R-:W-:Y:S01]  /*6770*/  @!P0 FFMA.FTZ R42, R20, R8, -R18 ;  /* 0x00000008142a8223 */ /* 0x000fe20000010812 */
[----:B------:R-:W-:Y:S01]  /*6780*/  @!P0 LOP3.LUT R8, R5, 0xffff0000, RZ, 0xc0, !PT ;  /* 0xffff000005088812 */ /* 0x000fe200078ec0ff */
[----:B------:R-:W-:Y:S01]  /*6790*/  @!P0 FMUL.FTZ R22, R6, R9 ;  /* 0x0000000906168220 */ /* 0x000fe20000410000 */
[----:B------:R-:W-:Y:S02]  /*67a0*/  @!P0 LOP3.LUT R18, R36, 0xffff0000, RZ, 0xc0, !PT ;  /* 0xffff000024128812 */ /* 0x000fe400078ec0ff */
[----:B------:R-:W-:Y:S01]  /*67b0*/  @!P0 LOP3.LUT R5, R13, 0xffff0000, RZ, 0xc0, !PT ;  /* 0xffff00000d058812 */ /* 0x000fe200078ec0ff */
[-C--:B------:R-:W-:Y:S02]  /*67c0*/  @!P0 FMUL.FTZ R3, R6, R8.reuse ;  /* 0x0000000806038220 */ /* 0x080fe40000410000 */
[----:B------:R-:W-:Y:S01]  /*67d0*/  @!P0 FFMA.FTZ R43, R18, R8, -R22 ;  /* 0x00000008122b8223 */ /* 0x000fe20000010816 */
[----:B------:R-:W-:Y:S01]  /*67e0*/  @!P0 LOP3.LUT R22, R37, 0xffff0000, RZ, 0xc0, !PT ;  /* 0xffff000025168812 */ /* 0x000fe200078ec0ff */
[----:B------:R-:W-:Y:S01]  /*67f0*/  @!P0 FMUL.FTZ R6, R5, R21 ;  /* 0x0000001505068220 */ /* 0x000fe20000410000 */
[----:B------:R-:W-:Y:S01]  /*6800*/  @!P0 SHF.L.U32 R8, R17, 0x10, RZ ;  /* 0x0000001011088819 */ /* 0x000fe200000006ff */
[----:B------:R-:W-:Y:S02]  /*6810*/  @!P0 FFMA.FTZ R3, R9, R18, R3 ;  /* 0x0000001209038223 */ /* 0x000fe40000010003 */
[-C--:B------:R-:W-:Y:S02]  /*6820*/  @!P0 FFMA.FTZ R40, R22, R7.reuse, -R6 ;  /* 0x0000000716288223 */ /* 0x080fe40000010806 */
[----:B------:R-:W-:Y:S02]  /*6830*/  @!P0 IMAD.U32 R9, R34, 0x10000, RZ ;  /* 0x0001000022098824 */ /* 0x000fe400078e00ff */
[----:B------:R-:W-:Y:S01]  /*6840*/  @!P0 IMAD.U32 R6, R14, 0x10000, RZ ;  /* 0x000100000e068824 */ /* 0x000fe200078e00ff */
[----:B------:R-:W-:Y:S01]  /*6850*/  @!P0 F2FP.BF16.PACK_AB R40, R40, R42 ;  /* 0x0000002a2828823e */ /* 0x000fe200000010ff */
[----:B------:R-:W-:Y:S02]  /*6860*/  @!P0 FMUL.FTZ R5, R5, R7 ;  /* 0x0000000705058220 */ /* 0x000fe40000410000 */
[----:B------:R-:W-:Y:S02]  /*6870*/  @!P0 FFMA.FTZ R4, R19, R20, R4 ;  /* 0x0000001413048223 */ /* 0x000fe40000010004 */
[----:B------:R-:W-:Y:S02]  /*6880*/  @!P0 IMAD.U32 R18, R38, 0x10000, RZ ;  /* 0x0001000026128824 */ /* 0x000fe400078e00ff */
[C---:B------:R-:W-:Y:S02]  /*6890*/  @!P0 FMUL.FTZ R20, R6.reuse, R9 ;  /* 0x0000000906148220 */ /* 0x040fe40000410000 */
[----:B------:R-:W-:Y:S02]  /*68a0*/  @!P0 FMUL.FTZ R6, R6, R8 ;  /* 0x0000000806068220 */ /* 0x000fe40000410000 */
[----:B------:R-:W-:Y:S01]  /*68b0*/  @!P0 FFMA.FTZ R5, R21, R22, R5 ;  /* 0x0000001615058223 */ /* 0x000fe20000010005 */
[C---:B------:R-:W-:Y:S01]  /*68c0*/  @!P0 LOP3.LUT R21, R33.reuse, 0xffff0000, RZ, 0xc0, !PT ;  /* 0xffff000021158812 */ /* 0x040fe200078ec0ff */
[----:B------:R-:W-:Y:S01]  /*68d0*/  @!P0 IMAD.U32 R19, R33, 0x10000, RZ ;  /* 0x0001000021138824 */ /* 0x000fe200078e00ff */
[----:B------:R-:W-:Y:S01]  /*68e0*/  @!P0 LOP3.LUT R22, R39, 0xffff0000, RZ, 0xc0, !PT ;  /* 0xffff000027168812 */ /* 0x000fe200078ec0ff */
[----:B------:R-:W-:Y:S01]  /*68f0*/  @!P0 IMAD.U32 R7, R15, 0x10000, RZ ;  /* 0x000100000f078824 */ /* 0x000fe200078e00ff */
[----:B------:R-:W-:Y:S01]  /*6900*/  @!P0 F2FP.BF16.PACK_AB R33, R43, R49 ;  /* 0x000000312b21823e */ /* 0x000fe200000010ff */
[----:B------:R-:W-:Y:S01]  /*6910*/  @!P0 FFMA.FTZ R6, R9, R18, R6 ;  /* 0x0000001209068223 */ /* 0x000fe20000010006 */
[----:B------:R-:W-:Y:S01]  /*6920*/  @!P0 F2FP.BF16.PACK_AB R4, R5, R4 ;  /* 0x000000040504823e */ /* 0x000fe200000010ff */
[----:B------:R-:W-:Y:S02]  /*6930*/  @!P0 IMAD.U32 R9, R16, 0x10000, RZ ;  /* 0x0001000010098824 */ /* 0x000fe400078e00ff */
[----:B------:R-:W-:Y:S01]  /*6940*/  @!P0 FFMA.FTZ R41, R18, R8, -R20 ;  /* 0x0000000812298223 */ /* 0x000fe20000010814 */
[----:B------:R-:W-:Y:S01]  /*6950*/  @!P0 SHF.L.U32 R20, R39, 0x10, RZ ;  /* 0x0000001027148819 */ /* 0x000fe200000006ff */
[C---:B------:R-:W-:Y:S02]  /*6960*/  @!P0 FMUL.FTZ R18, R7.reuse, R19 ;  /* 0x0000001307128220 */ /* 0x040fe40000410000 */
[-C--:B------:R-:W-:Y:S01]  /*6970*/  @!P0 FMUL.FTZ R8, R7, R9.reuse ;  /* 0x0000000907088220 */ /* 0x080fe20000410000 */
[----:B------:R-:W-:Y:S01]  /*6980*/  @!P0 LOP3.LUT R7, R15, 0xffff0000, RZ, 0xc0, !PT ;  /* 0xffff00000f078812 */ /* 0x000fe200078ec0ff */
[----:B------:R-:W-:Y:S01]  /*6990*/  @!P0 FFMA.FTZ R23, R20, R9, -R18 ;  /* 0x0000000914178223 */ /* 0x000fe20000010812 */
[----:B------:R-:W-:Y:S01]  /*69a0*/  @!P0 LOP3.LUT R9, R16, 0xffff0000, RZ, 0xc0, !PT ;  /* 0xffff000010098812 */ /* 0x000fe200078ec0ff */
[----:B------:R-:W-:Y:S01]  /*69b0*/  @!P0 IMAD.MOV.U32 R36, RZ, RZ, R33 ;  /* 0x000000ffff248224 */ /* 0x000fe200078e0021 */
[----:B------:R-:W-:Y:S01]  /*69c0*/  @!P0 LOP3.LUT R18, R34, 0xffff0000, RZ, 0xc0, !PT ;  /* 0xffff000022128812 */ /* 0x000fe200078ec0ff */
[C---:B------:R-:W-:Y:S02]  /*69d0*/  @!P0 FMUL.FTZ R16, R7.reuse, R21 ;  /* 0x0000001507108220 */ /* 0x040fe40000410000 */
[----:B------:R-:W-:Y:S02]  /*69e0*/  @!P0 IMAD.MOV.U32 R37, RZ, RZ, R40 ;  /* 0x000000ffff258224 */ /* 0x000fe400078e0028 */
[-C--:B------:R-:W-:Y:S02]  /*69f0*/  @!P0 FFMA.FTZ R16, R22, R9.reuse, -R16 ;  /* 0x0000000916108223 */ /* 0x080fe40000010810 */
[----:B------:R-:W-:Y:S01]  /*6a00*/  @!P0 FMUL.FTZ R9, R7, R9 ;  /* 0x0000000907098220 */ /* 0x000fe20000410000 */
[----:B------:R-:W-:Y:S01]  /*6a10*/  @!P0 LOP3.LUT R7, R14, 0xffff0000, RZ, 0xc0, !PT ;  /* 0xffff00000e078812 */ /* 0x000fe200078ec0ff */
[----:B------:R-:W-:Y:S01]  /*6a20*/  @!P0 IMAD.MOV.U32 R13, RZ, RZ, R4 ;  /* 0x000000ffff0d8224 */ /* 0x000fe200078e0004 */
[----:B------:R-:W-:Y:S02]  /*6a30*/  @!P0 F2FP.BF16.PACK_AB R23, R16, R23 ;  /* 0x000000171017823e */ /* 0x000fe400000010ff */
[----:B------:R-:W-:Y:S01]  /*6a40*/  @!P0 LOP3.LUT R16, R17, 0xffff0000, RZ, 0xc0, !PT ;  /* 0xffff000011108812 */ /* 0x000fe200078ec0ff */
[C---:B------:R-:W-:Y:S01]  /*6a50*/  @!P0 FMUL.FTZ R34, R7.reuse, R18 ;  /* 0x0000001207228220 */ /* 0x040fe20000410000 */
[----:B------:R-:W-:Y:S01]  /*6a60*/  @!P0 LOP3.LUT R17, R38, 0xffff0000, RZ, 0xc0, !PT ;  /* 0xffff000026118812 */ /* 0x000fe200078ec0ff */
[----:B------:R-:W-:Y:S02]  /*6a70*/  @!P0 IMAD.MOV.U32 R39, RZ, RZ, R23 ;  /* 0x000000ffff278224 */ /* 0x000fe400078e0017 */
[-C--:B------:R-:W-:Y:S02]  /*6a80*/  @!P0 FMUL.FTZ R7, R7, R16.reuse ;  /* 0x0000001007078220 */ /* 0x080fe40000410000 */
[----:B------:R-:W-:Y:S01]  /*6a90*/  @!P0 FFMA.FTZ R34, R17, R16, -R34 ;  /* 0x0000001011228223 */ /* 0x000fe20000010822 */
[----:B------:R-:W-:Y:S01]  /*6aa0*/  @!P0 F2FP.BF16.PACK_AB R16, R3, R2 ;  /* 0x000000020310823e */ /* 0x000fe200000010ff */
[----:B------:R-:W-:Y:S02]  /*6ab0*/  @!P0 FFMA.FTZ R7, R18, R17, R7 ;  /* 0x0000001112078223 */ /* 0x000fe40000010007 */
[----:B------:R-:W-:Y:S01]  /*6ac0*/  @!P0 FFMA.FTZ R8, R19, R20, R8 ;  /* 0x0000001413088223 */ /* 0x000fe20000010008 */
[----:B------:R-:W-:Y:S01]  /*6ad0*/  @!P0 F2FP.BF16.PACK_AB R17, R34, R41 ;  /* 0x000000292211823e */ /* 0x000fe200000010ff */
[----:B------:R-:W-:Y:S01]  /*6ae0*/  @!P0 FFMA.FTZ R9, R21, R22, R9 ;  /* 0x0000001615098223 */ /* 0x000fe20000010009 */
[----:B------:R-:W-:Y:S02]  /*6af0*/  @!P0 F2FP.BF16.PACK_AB R3, R7, R6 ;  /* 0x000000060703823e */ /* 0x000fe400000010ff */
[----:B------:R-:W-:Y:S01]  /*6b00*/  @!P0 MOV R12, R16 ;  /* 0x00000010000c8202 */ /* 0x000fe20000000f00 */
[----:B------:R-:W-:Y:S01]  /*6b10*/  @!P0 IMAD.MOV.U32 R38, RZ, RZ, R17 ;  /* 0x000000ffff268224 */ /* 0x000fe200078e0011 */
        /* <DEDUP_REMOVED lines=9> */
.L_x_2883:
[----:B------:R-:W-:Y:S05]  /*6bb0*/  BSYNC B0 ;  /* 0x0000000000007941 */ /* 0x000fea0003800000 */
.L_x_2882:
        /* <DEDUP_REMOVED lines=19> */
[--C-:B------:R-:W-:Y:S02]  /*6cf0*/  @!P0 SHF.R.U64 R7, R44, 0x10, R45.reuse ;  /* 0x000000102c078819 */ /* 0x100fe4000000122d */
[----:B------:R-:W-:Y:S02]  /*6d00*/  LOP3.LUT R3, R3, R150, RZ, 0x3c, !PT ;  /* 0x0000009603037212 */ /* 0x000fe400078e3cff */
[----:B------:R-:W-:Y:S02]  /*6d10*/  LOP3.LUT R2, R2, 0x7ffff000, RZ, 0xc0, !PT ;  /* 0x7ffff00002027812 */ /* 0x000fe400078ec0ff */
[----:B------:R-:W-:Y:S02]  /*6d20*/  @!P0 SHF.R.U32.HI R6, RZ, 0x10, R45 ;  /* 0x00000010ff068819 */ /* 0x000fe4000001162d */
[----:B------:R-:W-:Y:S01]  /*6d30*/  IADD3 R2, R3, R2, R151 ;  /* 0x0000000203027210 */ /* 0x000fe20007ffe097 */
[----:B------:R-:W-:Y:S01]  /*6d40*/  IMAD.IADD R3, R107, 0x1, R58 ;  /* 0x000000016b037824 */ /* 0x000fe200078e023a */
[----:B------:R-:W-:Y:S02]  /*6d50*/  @!P0 SHF.R.U64 R9, R46, 0x10, R47 ;  /* 0x000000102e098819 */ /* 0x000fe4000000122f */
[----:B------:R-:W-:Y:S01]  /*6d60*/  @!P0 PRMT R7, R54, 0x5410, R7 ;  /* 0x0000541036078816 */ /* 0x000fe20000000007 */
[----:B------:R-:W-:Y:S01]  /*6d70*/  IMAD.IADD R2, R58, 0x1, R2 ;  /* 0x000000013a027824 */ /* 0x000fe200078e0202 */
[----:B------:R-:W-:Y:S01]  /*6d80*/  @!P0 SHF.R.U32.HI R8, RZ, 0x10, R47 ;  /* 0x00000010ff088819 */ /* 0x000fe2000001162f */
[----:B------:R-:W-:Y:S01]  /*6d90*/  IMAD.SHL.U32 R3, R3, 0x2, RZ ;  /* 0x0000000203037824 */ /* 0x000fe200078e00ff */
[----:B------:R-:W-:Y:S01]  /*6da0*/  @!P0 LOP3.LUT R18, R7, 0xffff0000, RZ, 0xc0, !PT ;  /* 0xffff000007128812 */ /* 0x000fe200078ec0ff */
[----:B------:R-:W-:Y:S01]  /*6db0*/  IMAD.SHL.U32 R2, R2, 0x2, RZ ;  /* 0x0000000202027824 */ /* 0x000fe200078e00ff */
[----:B------:R-:W-:Y:S02]  /*6dc0*/  @!P0 PRMT R26, R55, 0x5432, R9 ;  /* 0x00005432371a8816 */ /* 0x000fe40000000009 */
[----:B------:R1:W3:Y:S01]  /*6dd0*/  LDS.128 R36, [R3+0xc100] ;  /* 0x00c1000003247984 */ /* 0x0002e20000000c00 */
[----:B------:R-:W-:Y:S02]  /*6de0*/  @!P0 SHF.L.U32 R9, R7, 0x10, RZ ;  /* 0x0000001007098819 */ /* 0x000fe400000006ff */
[----:B------:R-:W-:Y:S05]  /*6df0*/  @!P0 PRMT R22, R54, 0x5432, R6 ;  /* 0x0000543236168816 */ /* 0x000fea0000000006 */
[----:B------:R4:W5:Y:S01]  /*6e00*/  LDS.128 R12, [R2+0xc100] ;  /* 0x00c10000020c7984 */ /* 0x0009620000000c00 */
[----:B-1----:R-:W-:Y:S04]  /*6e10*/  @!P0 SHF.R.U32.HI R3, RZ, 0x10, R25 ;  /* 0x00000010ff038819 */ /* 0x002fe80000011619 */
[----:B------:R-:W-:Y:S02]  /*6e20*/  @!P0 PRMT R6, R29, 0x5410, R3 ;  /* 0x000054101d068816 */ /* 0x000fe40000000003 */
[----:B----4-:R-:W-:Y:S02]  /*6e30*/  @!P0 SHF.R.U64 R2, R24, 0x10, R25 ;  /* 0x0000001018028819 */ /* 0x010fe40000001219 */
[----:B------:R-:W-:Y:S02]  /*6e40*/  @!P0 PRMT R24, R55, 0x5410, R8 ;  /* 0x0000541037188816 */ /* 0x000fe40000000008 */
[----:B------:R-:W-:Y:S02]  /*6e50*/  @!P0 PRMT R8, R30, 0x5410, R5 ;  /* 0x000054101e088816 */ /* 0x000fe40000000005 */
[----:B--2---:R-:W-:Y:S02]  /*6e60*/  @!P0 LOP3.LUT R33, R24, 0xffff0000, RZ, 0xc0, !PT ;  /* 0xffff000018218812 */ /* 0x004fe400078ec0ff */
[----:B------:R-:W-:Y:S01]  /*6e70*/  @!P0 PRMT R2, R29, 0x5432, R2 ;  /* 0x000054321d028816 */ /* 0x000fe20000000002 */
[C---:B---3--:R-:W-:Y:S01]  /*6e80*/  @!P0 IMAD.U32 R17, R36.reuse, 0x10000, RZ ;  /* 0x0001000024118824 */ /* 0x048fe200078e00ff */
[----:B------:R-:W-:Y:S01]  /*6e90*/  @!P0 LOP3.LUT R19, R36, 0xffff0000, RZ, 0xc0, !PT ;  /* 0xffff000024138812 */ /* 0x000fe200078ec0ff */
[C---:B------:R-:W-:Y:S01]  /*6ea0*/  @!P0 IMAD.U32 R21, R37.reuse, 0x10000, RZ ;  /* 0x0001000025158824 */ /* 0x040fe200078e00ff */
[----:B------:R-:W-:Y:S01]  /*6eb0*/  @!P0 LOP3.LUT R23, R37, 0xffff0000, RZ, 0xc0, !PT ;  /* 0xffff000025178812 */ /* 0x000fe200078ec0ff */
[----:B------:R-:W-:Y:S01]  /*6ec0*/  @!P0 IMAD.U32 R7, R2, 0x10000, RZ ;  /* 0x0001000002078824 */ /* 0x000fe200078e00ff */
[C---:B------:R-:W-:Y:S01]  /*6ed0*/  @!P0 LOP3.LUT R34, R39.reuse, 0xffff0000, RZ, 0xc0, !PT ;  /* 0xffff000027228812 */ /* 0x040fe200078ec0ff */
[----:B------:R-:W-:Y:S01]  /*6ee0*/  @!P0 IMAD.U32 R29, R24, 0x10000, RZ ;  /* 0x00010000181d8824 */ /* 0x000fe200078e00ff */
[----:B------:R-:W-:Y:S01]  /*6ef0*/  @!P0 LOP3.LUT R27, R38, 0xffff0000, RZ, 0xc0, !PT ;  /* 0xffff0000261b8812 */ /* 0x000fe200078ec0ff */
[C---:B-----5:R-:W-:Y:S01]  /*6f00*/  @!P0 IMAD.U32 R4, R12.reuse, 0x10000, RZ ;  /* 0x000100000c048824 */ /* 0x060fe200078e00ff */
[----:B------:R-:W-:Y:S01]  /*6f10*/  @!P0 LOP3.LUT R3, R12, 0xffff0000, RZ, 0xc0, !PT ;  /* 0xffff00000c038812 */ /* 0x000fe200078ec0ff */
[----:B------:R-:W-:Y:S01]  /*6f20*/  @!P0 IMAD.U32 R30, R39, 0x10000, RZ ;  /* 0x00010000271e8824 */ /* 0x000fe200078e00ff */
        /* <DEDUP_REMOVED lines=23> */
[----:B------:R-:W-:Y:S01]  /*70a0*/  @!P0 FMUL.FTZ R24, R6, R29 ;  /* 0x0000001d06188220 */ /* 0x000fe20000410000 */
[----:B------:R-:W-:Y:S01]  /*70b0*/  @!P0 LOP3.LUT R7, R15, 0xffff0000, RZ, 0xc0, !PT ;  /* 0xffff00000f078812 */ /* 0x000fe200078ec0ff */
[----:B------:R-:W-:Y:S01]  /*70c0*/  @!P0 FFMA.FTZ R3, R18, R19, R3 ;  /* 0x0000001312038223 */ /* 0x000fe20000010003 */
[----:B------:R-:W-:Y:S01]  /*70d0*/  @!P0 F2FP.BF16.PACK_AB R19, R47, R50 ;  /* 0x000000322f13823e */ /* 0x000fe200000010ff */
[----:B------:R-:W-:Y:S02]  /*70e0*/  @!P0 FMUL.FTZ R8, R6, R9 ;  /* 0x0000000906088220 */ /* 0x000fe40000410000 */
[C---:B------:R-:W-:Y:S02]  /*70f0*/  @!P0 FMUL.FTZ R25, R7.reuse, R33 ;  /* 0x0000002107198220 */ /* 0x040fe40000410000 */
[----:B------:R-:W-:Y:S02]  /*7100*/  @!P0 FFMA.FTZ R44, R30, R9, -R24 ;  /* 0x000000091e2c8223 */ /* 0x000fe40000010818 */
[-C--:B------:R-:W-:Y:S01]  /*7110*/  @!P0 FMUL.FTZ R9, R7, R17.reuse ;  /* 0x0000001107098220 */ /* 0x080fe20000410000 */
[----:B------:R-:W-:Y:S01]  /*7120*/  @!P0 LOP3.LUT R7, R14, 0xffff0000, RZ, 0xc0, !PT ;  /* 0xffff00000e078812 */ /* 0x000fe200078ec0ff */
[C---:B------:R-:W-:Y:S01]  /*7130*/  @!P0 IMAD.U32 R24, R26.reuse, 0x10000, RZ ;  /* 0x000100001a188824 */ /* 0x040fe200078e00ff */
[----:B------:R-:W-:Y:S01]  /*7140*/  @!P0 LOP3.LUT R26, R26, 0xffff0000, RZ, 0xc0, !PT ;  /* 0xffff00001a1a8812 */ /* 0x000fe200078ec0ff */
[----:B------:R-:W-:Y:S02]  /*7150*/  @!P0 IMAD.U32 R6, R14, 0x10000, RZ ;  /* 0x000100000e068824 */ /* 0x000fe400078e00ff */
[----:B------:R-:W-:Y:S01]  /*7160*/  @!P0 FFMA.FTZ R43, R34, R17, -R25 ;  /* 0x00000011222b8223 */ /* 0x000fe20000010819 */
[----:B------:R-:W-:Y:S01]  /*7170*/  @!P0 SHF.L.U32 R25, R38, 0x10, RZ ;  /* 0x0000001026198819 */ /* 0x000fe200000006ff */
[C---:B------:R-:W-:Y:S01]  /*7180*/  @!P0 IMAD.U32 R17, R16.reuse, 0x10000, RZ ;  /* 0x0001000010118824 */ /* 0x040fe200078e00ff */
[----:B------:R-:W-:Y:S01]  /*7190*/  @!P0 LOP3.LUT R16, R16, 0xffff0000, RZ, 0xc0, !PT ;  /* 0xffff000010108812 */ /* 0x000fe200078ec0ff */
[C---:B------:R-:W-:Y:S01]  /*71a0*/  @!P0 FMUL.FTZ R40, R6.reuse, R24 ;  /* 0x0000001806288220 */ /* 0x040fe20000410000 */
[----:B------:R-:W-:Y:S01]  /*71b0*/  @!P0 F2FP.BF16.PACK_AB R18, R43, R44 ;  /* 0x0000002c2b12823e */ /* 0x000fe200000010ff */
        /* <DEDUP_REMOVED lines=8> */
[----:B------:R-:W-:Y:S01]  /*7240*/  @!P0 FFMA.FTZ R5, R22, R23, R5 ;  /* 0x0000001716058223 */ /* 0x000fe20000010005 */
[----:B------:R-:W-:Y:S01]  /*7250*/  @!P0 F2FP.BF16.PACK_AB R16, R3, R2 ;  /* 0x000000020310823e */ /* 0x000fe200000010ff */
[----:B------:R-:W-:Y:S02]  /*7260*/  @!P0 FFMA.FTZ R6, R24, R25, R6 ;  /* 0x0000001918068223 */ /* 0x000fe40000010006 */
[----:B------:R-:W-:Y:S01]  /*7270*/  @!P0 FFMA.FTZ R7, R26, R27, R7 ;  /* 0x0000001b1a078223 */ /* 0x000fe20000010007 */
[----:B------:R-:W-:Y:S01]  /*7280*/  @!P0 F2FP.BF16.PACK_AB R4, R5, R4 ;  /* 0x000000040504823e */ /* 0x000fe200000010ff */
[----:B------:R-:W-:Y:S01]  /*7290*/  @!P0 FFMA.FTZ R8, R29, R30, R8 ;  /* 0x0000001e1d088223 */ /* 0x000fe20000010008 */
[----:B------:R-:W-:Y:S01]  /*72a0*/  @!P0 MOV R12, R16 ;  /* 0x00000010000c8202 */ /* 0x000fe20000000f00 */
        /* <DEDUP_REMOVED lines=18> */
.L_x_2863:
[----:B-1----:R-:W-:Y:S01]  /*73d0*/  IMAD.WIDE.U32 R2, R63, c[0x0][0x1e0], RZ ;  /* 0x000078003f027a25 */ /* 0x002fe200078e00ff */
        /* <DEDUP_REMOVED lines=12> */
[----:B------:R-:W1:Y:S08]  /*74a0*/  SHFL.IDX PT, R2, R3, RZ, 0x1c1f ;  /* 0x001c1fff03027589 */ /* 0x000e7000000e0000 */
[----:B------:R2:W3:Y:S02]  /*74b0*/  SHFL.IDX PT, R3, R4, RZ, 0x1c1f ;  /* 0x001c1fff04037589 */ /* 0x0004e400000e0000 */
[----:B--2---:R-:W-:Y:S05]  /*74c0*/  IMAD.IADD R4, R67, 0x1, -R8 ;  /* 0x0000000143047824 */ /* 0x004fea00078e0a08 */
[----:B------:R-:W-:Y:S04]  /*74d0*/  IMNMX R64, R4, 0x40, PT ;  /* 0x0000004004407817 */ /* 0x000fe80003800200 */
[----:B------:R-:W-:Y:S11]  /*74e0*/  ISETP.GT.AND P0, PT, R64, R226, PT ;  /* 0x000000e24000720c */ /* 0x000ff60003f04270 */
[----:B------:R-:W-:Y:S02]  /*74f0*/  @!UPT UIADD3 URZ, URZ, URZ, URZ ;  /* 0x0000003f3f3ff290 */ /* 0x000fe4000fffe03f */
[----:B------:R-:W-:-:S05]  /*7500*/  @!P0 BRA `(.L_x_2867) ;  /* 0x0000020000008947 */ /* 0x000fca0003800000 */
[----:B-1-3--:R-:W-:Y:S02]  /*7510*/  ISETP.GE.AND P1, PT, R104, c[0x0][0x1d4], PT ;  /* 0x0000750068007a0c */ /* 0x00afe40003f26270 */
[C---:B------:R-:W-:Y:S02]  /*7520*/  ISETP.GE.AND P3, PT, R223.reuse, c[0x0][0x1d4], PT ;  /* 0x00007500df007a0c */ /* 0x040fe40003f66270 */
[----:B------:R-:W-:Y:S09]  /*7530*/  ISETP.GE.AND P2, PT, R222, c[0x0][0x1d4], PT ;  /* 0x00007500de007a0c */ /* 0x000ff20003f46270 */
[----:B------:R-:W1:Y:S01]  /*7540*/  @!P1 LDS.128 R12, [R61+0xc000] ;  /* 0x00c000003d0c9984 */ /* 0x000e620000000c00 */
        /* <DEDUP_REMOVED lines=28> */
.L_x_2867:
[----:B-1-3--:R-:W-:Y:S05]  /*7710*/  BSYNC B1 ;  /* 0x0000000000017941 */ /* 0x00afea0003800000 */
.L_x_2862:
[----:B------:R-:W-:Y:S01]  /*7720*/  ISETP.GT.AND P0, PT, R28, R31, PT ;  /* 0x0000001f1c00720c */ /* 0x000fe20003f04270 */
[----:B-----5:R-:W-:Y:S01]  /*7730*/  IMAD R8, R66, c[0x0][0x218], RZ ;  /* 0x0000860042087a24 */ /* 0x020fe200078e02ff */
[C---:B------:R-:W-:Y:S01]  /*7740*/  ISETP.GE.AND P1, PT, R35.reuse, 0x1, PT ;  /* 0x000000012300780c */ /* 0x040fe20003f26270 */
[----:B------:R-:W-:Y:S01]  /*7750*/  BSSY B0, `(.L_x_2884) ;  /* 0x000004a000007945 */ /* 0x000fe20003800000 */
[C---:B--2---:R-:W-:Y:S01]  /*7760*/  IADD3 R3, R35.reuse, 0x1, RZ ;  /* 0x0000000123037810 */ /* 0x044fe20007ffe0ff */
        /* <DEDUP_REMOVED lines=36> */
[----:B------:R2:W3:Y:S01]  /*79b0*/  SHFL.IDX PT, R5, R3, RZ, 0x1c1f ;  /* 0x001c1fff03057589 */ /* 0x0004e200000e0000 */
[----:B------:R-:W-:Y:S04]  /*79c0*/  DEPBAR.LE SB0, 0x2 ;  /* 0x000080800000791a */ /* 0x000fe80000000000 */
[----:B------:R-:W-:Y:S06]  /*79d0*/  BAR.SYNC.DEFER_BLOCKING 0x0 ;  /* 0x0000000000007b1d */ /* 0x000fec0000010000 */
[----:B------:R-:W-:-:S05]  /*79e0*/  @!P0 BRA `(.L_x_2885) ;  /* 0x0000020000008947 */ /* 0x000fca0003800000 */
[----:B-123--:R-:W-:Y:S02]  /*79f0*/  ISETP.GE.AND P1, PT, R104, c[0x0][0x1d4], PT ;  /* 0x0000750068007a0c */ /* 0x00efe40003f26270 */
[C---:B------:R-:W-:Y:S02]  /*7a00*/  ISETP.GE.AND P3, PT, R223.reuse, c[0x0][0x1d4], PT ;  /* 0x00007500df007a0c */ /* 0x040fe40003f66270 */
[----:B------:R-:W-:Y:S09]  /*7a10*/  ISETP.GE.AND P2, PT, R222, c[0x0][0x1d4], PT ;  /* 0x00007500de007a0c */ /* 0x000ff20003f46270 */
        /* <DEDUP_REMOVED lines=29> */
.L_x_2885:
[----:B-123--:R-:W-:Y:S05]  /*7bf0*/  BSYNC B0 ;  /* 0x0000000000007941 */ /* 0x00efea0003800000 */
.L_x_2884:
        /* <DEDUP_REMOVED lines=33> */
.L_x_2861:
[----:B------:R-:W2:Y:S01]  /*7e10*/  LDL R16, [R1+0x4] ;  /* 0x0000040001107983 */ /* 0x000ea20000100800 */
[----:B------:R-:W-:-:S05]  /*7e20*/  IMAD.MOV.U32 R0, RZ, RZ, c[0x0][0x2c4] ;  /* 0x0000b100ff007624 */ /* 0x000fca00078e00ff */
[----:B------:R-:W-:Y:S01]  /*7e30*/  ISETP.NE.AND P3, PT, R0, 0x1, PT ;  /* 0x000000010000780c */ /* 0x000fe20003f65270 */
[----:B------:R-:W-:Y:S01]  /*7e40*/  BSSY B0, `(.L_x_2887) ;  /* 0x0000028000007945 */ /* 0x000fe20003800000 */
[----:B--2---:R-:W-:-:S11]  /*7e50*/  IADD3 R0, R16, 0x7f, RZ ;  /* 0x0000007f10007810 */ /* 0x004fd60007ffe0ff */
[----:B-1----:R-:W-:-:S05]  /*7e60*/  @P3 IMAD.HI.U32 R2, R0, c[0x0][0x2c8], RZ ;  /* 0x0000b20000023a27 */ /* 0x002fca00078e00ff */
[----:B------:R-:W-:-:S05]  /*7e70*/  @P3 SHF.R.U32.HI R0, RZ, c[0x0][0x2cc], R2 ;  /* 0x0000b300ff003a19 */ /* 0x000fca0000011602 */
[----:B------:R-:W-:-:S05]  /*7e80*/  IMAD.IADD R0, R119, 0x1, R0 ;  /* 0x0000000177007824 */ /* 0x000fca00078e0200 */
[----:B------:R-:W-:-:S04]  /*7e90*/  SHF.R.S32.HI R2, RZ, 0x1f, R0 ;  /* 0x0000001fff027819 */ /* 0x000fc80000011400 */
[----:B------:R-:W-:-:S04]  /*7ea0*/  LEA.HI R0, R2, R0, RZ, 0x6 ;  /* 0x0000000002007211 */ /* 0x000fc800078f30ff */
[----:B------:R-:W-:-:S04]  /*7eb0*/  SHF.R.S32.HI R0, RZ, 0x6, R0 ;  /* 0x00000006ff007819 */ /* 0x000fc80000011400 */
[----:B------:R-:W-:-:S04]  /*7ec0*/  IMNMX R6, R118, R0, PT ;  /* 0x0000000076067217 */ /* 0x000fc80003800200 */
[----:B------:R-:W-:Y:S01]  /*7ed0*/  ISETP.GE.AND P0, PT, R6, 0x1, PT ;  /* 0x000000010600780c */ /* 0x000fe20003f06270 */
[----:B------:R-:W-:-:S12]  /*7ee0*/  IMAD.MOV.U32 R0, RZ, RZ, RZ ;  /* 0x000000ffff007224 */ /* 0x000fd800078e00ff */
        /* <DEDUP_REMOVED lines=29> */
.L_x_2888:
[----:B------:R-:W-:Y:S05]  /*80c0*/  BSYNC B0 ;  /* 0x0000000000007941 */ /* 0x000fea0003800000 */
.L_x_2887:
[----:B------:R-:W2:Y:S01]  /*80d0*/  LDL R2, [R1+0x30] ;  /* 0x0000300001027983 */ /* 0x000ea20000100800 */
[----:B------:R-:W-:Y:S01]  /*80e0*/  MOV R17, RZ ;  /* 0x000000ff00117202 */ /* 0x000fe20000000f00 */
[----:B------:R-:W-:Y:S01]  /*80f0*/  IMAD.MOV.U32 R22, RZ, RZ, RZ ;  /* 0x000000ffff167224 */ /* 0x000fe200078e00ff */
        /* <DEDUP_REMOVED lines=54> */
[----:B------:R-:W2:Y:S04]  /*8460*/  LDL R3, [R1+0x14] ;  /* 0x0000140001037983 */ /* 0x000ea80000100800 */
[----:B------:R-:W3:Y:S04]  /*8470*/  LDL R7, [R1+0x18] ;  /* 0x0000180001077983 */ /* 0x000ee80000100800 */
[----:B------:R-:W4:Y:S04]  /*8480*/  LDL R4, [R1+0x8] ;  /* 0x0000080001047983 */ /* 0x000f280000100800 */
[----:B------:R-:W4:Y:S04]  /*8490*/  LDL R5, [R1+0x28] ;  /* 0x0000280001057983 */ /* 0x000f280000100800 */
[----:B------:R-:W4:Y:S01]  /*84a0*/  LDL R8, [R1+0x1c] ;  /* 0x00001c0001087983 */ /* 0x000f220000100800 */
[----:B------:R-:W-:-:S04]  /*84b0*/  ISETP.NE.U32.AND P0, PT, RZ, c[0x0][0x340], PT ;  /* 0x0000d000ff007a0c */ /* 0x000fc80003f05070 */
[----:B------:R-:W-:Y:S02]  /*84c0*/  ISETP.NE.AND.EX P1, PT, RZ, c[0x0][0x344], PT, P0 ;  /* 0x0000d100ff007a0c */ /* 0x000fe40003f25300 */
[----:B------:R-:W-:-:S05]  /*84d0*/  SHF.R.S32.HI R0, RZ, 0x1f, R139 ;  /* 0x0000001fff007819 */ /* 0x000fca000001148b */
[----:B------:R-:W-:-:S04]  /*84e0*/  IMAD R0, R0, c[0x0][0x178], RZ ;  /* 0x00005e0000007a24 */ /* 0x000fc800078e02ff */
[----:B------:R-:W-:Y:S02]  /*84f0*/  IMAD R0, R139, c[0x0][0x17c], R0 ;  /* 0x00005f008b007a24 */ /* 0x000fe400078e0200 */
[----:B--2---:R-:W-:-:S04]  /*8500*/  @P1 IADD3 R2, P0, R3, c[0x0][0x340], RZ ;  /* 0x0000d00003021a10 */ /* 0x004fc80007f1e0ff */
[----:B---3--:R-:W-:-:S05]  /*8510*/  @P1 IADD3.X R3, R7, c[0x0][0x344], RZ, P0, !PT ;  /* 0x0000d10007031a10 */ /* 0x008fca00007fe4ff */
[----:B------:R1:W5:Y:S01]  /*8520*/  @P1 LDG.E R14, [R2.64] ;  /* 0x00000008020e1981 */ /* 0x000362000c1e1900 */
[----:B------:R-:W-:Y:S02]  /*8530*/  ISETP.NE.U32.AND P0, PT, RZ, c[0x0][0x348], PT ;  /* 0x0000d200ff007a0c */ /* 0x000fe40003f05070 */
[----:B----4-:R-:W-:Y:S01]  /*8540*/  LOP3.LUT R15, R4, 0xffff, RZ, 0xc0, !PT ;  /* 0x0000ffff040f7812 */ /* 0x010fe200078ec0ff */
[----:B------:R-:W-:Y:S01]  /*8550*/  IMAD.IADD R4, R230, 0x1, R16 ;  /* 0x00000001e6047824 */ /* 0x000fe200078e0210 */
[----:B------:R-:W-:Y:S02]  /*8560*/  ISETP.NE.AND.EX P0, PT, RZ, c[0x0][0x34c], PT, P0 ;  /* 0x0000d300ff007a0c */ /* 0x000fe40003f05300 */
[----:B------:R-:W-:Y:S01]  /*8570*/  ISETP.GE.AND P5, PT, R216, c[0x0][0x198], PT ;  /* 0x00006600d8007a0c */ /* 0x000fe20003fa6270 */
[----:B------:R-:W-:Y:S01]  /*8580*/  @P3 IMAD.HI.U32 R7, R4, c[0x0][0x2c8], RZ ;  /* 0x0000b20004073a27 */ /* 0x000fe200078e00ff */
[----:B------:R-:W-:Y:S02]  /*8590*/  SEL R6, R5, RZ, !P0 ;  /* 0x000000ff05067207 */ /* 0x000fe40004000000 */
[----:B------:R-:W-:-:S02]  /*85a0*/  SEL R5, R8, RZ, !P0 ;  /* 0x000000ff08057207 */ /* 0x000fc40004000000 */
        /* <DEDUP_REMOVED lines=8> */
[C---:B------:R-:W-:Y:S01]  /*8630*/  IMAD.WIDE.U32 R2, R15.reuse, c[0x0][0x1b8], R2 ;  /* 0x00006e000f027a25 */ /* 0x040fe200078e0002 */
[----:B------:R-:W-:Y:S02]  /*8640*/  ISETP.GE.AND P3, PT, R218, c[0x0][0x198], PT ;  /* 0x00006600da007a0c */ /* 0x000fe40003f66270 */
        /* <DEDUP_REMOVED lines=15> */
[----:B------:R-:W-:-:S03]  /*8740*/  IMAD.IADD R5, R250, 0x1, R16 ;  /* 0x00000001fa057824 */ /* 0x000fc600078e0210 */
[----:B------:R-:W-:-:S04]  /*8750*/  IADD3 R0, R3, R0, RZ ;  /* 0x0000000003007210 */ /* 0x000fc80007ffe0ff */
[----:B------:R-:W-:Y:S02]  /*8760*/  LEA.HI.X R12, R2, c[0x0][0x164], R0, 0x1, P0 ;  /* 0x00005900020c7a11 */ /* 0x000fe400000f0c00 */
[----:B------:R-:W-:Y:S01]  /*8770*/  @!P1 MOV R14, R8 ;  /* 0x00000008000e9202 */ /* 0x000fe20000000f00 */
[----:B------:R-:W-:Y:S05]  /*8780*/  BRA.DIV ~URZ, `(.L_x_2890) ;  /* 0x00016aa27f007947 */ /* 0x000fea000b800000 */
[----:B------:R1:W2:Y:S02]  /*8790*/  SHFL.IDX PT, R4, R12, RZ, 0x181f ;  /* 0x00181fff0c047589 */ /* 0x0002a400000e0000 */
.L_x_3052:
[----:B------:R-:W-:Y:S05]  /*87a0*/  BRA.DIV ~URZ, `(.L_x_2891) ;  /* 0x00016af27f007947 */ /* 0x000fea000b800000 */
[----:B------:R3:W4:Y:S02]  /*87b0*/  SHFL.IDX PT, R0, R13, RZ, 0x181f ;  /* 0x00181fff0d007589 */ /* 0x00072400000e0000 */
.L_x_3053:
        /* <DEDUP_REMOVED lines=16> */
.L_x_2893:
[----:B------:R-:W-:Y:S05]  /*88c0*/  BSYNC B0 ;  /* 0x0000000000007941 */ /* 0x000fea0003800000 */
.L_x_2892:
[----:B------:R-:W-:Y:S05]  /*88d0*/  BRA.DIV ~URZ, `(.L_x_2894) ;  /* 0x00016a327f007947 */ /* 0x000fea000b800000 */
[----:B--2---:R2:W1:Y:S04]  /*88e0*/  SHFL.IDX PT, R4, R12, 0x1, 0x181f ;  /* 0x00381f000c047f89 */ /* 0x00446800000e0000 */
[----:B----4-:R2:W4:Y:S02]  /*88f0*/  SHFL.IDX PT, R0, R13, 0x1, 0x181f ;  /* 0x00381f000d007f89 */ /* 0x01052400000e0000 */
.L_x_3054:
        /* <DEDUP_REMOVED lines=16> */
.L_x_2896:
[----:B------:R-:W-:Y:S05]  /*8a00*/  BSYNC B0 ;  /* 0x0000000000007941 */ /* 0x000fea0003800000 */
.L_x_2895:
[----:B------:R-:W-:Y:S05]  /*8a10*/  BRA.DIV ~URZ, `(.L_x_2897) ;  /* 0x000169c27f007947 */ /* 0x000fea000b800000 */
[----:B-1----:R1:W2:Y:S02]  /*8a20*/  SHFL.IDX PT, R4, R12, 0x2, 0x181f ;  /* 0x00581f000c047f89 */ /* 0x0022a400000e0000 */
.L_x_3055:
[----:B------:R-:W-:Y:S05]  /*8a30*/  BRA.DIV ~URZ, `(.L_x_2898) ;  /* 0x00016a127f007947 */ /* 0x000fea000b800000 */
[----:B----4-:R4:W1:Y:S02]  /*8a40*/  SHFL.IDX PT, R0, R13, 0x2, 0x181f ;  /* 0x00581f000d007f89 */ /* 0x01086400000e0000 */
.L_x_3056:
        /* <DEDUP_REMOVED lines=16> */
.L_x_2900:
[----:B------:R-:W-:Y:S05]  /*8b50*/  BSYNC B0 ;  /* 0x0000000000007941 */ /* 0x000fea0003800000 */
.L_x_2899:
[----:B------:R-:W-:Y:S05]  /*8b60*/  BRA.DIV ~URZ, `(.L_x_2901) ;  /* 0x000169527f007947 */ /* 0x000fea000b800000 */
[----:B--2---:R2:W3:Y:S04]  /*8b70*/  SHFL.IDX PT, R4, R12, 0x3, 0x181f ;  /* 0x00781f000c047f89 */ /* 0x0044e800000e0000 */
[----:B-1----:R2:W1:Y:S02]  /*8b80*/  SHFL.IDX PT, R0, R13, 0x3, 0x181f ;  /* 0x00781f000d007f89 */ /* 0x00246400000e0000 */
.L_x_3057:
[----:B------:R-:W-:Y:S01]  /*8b90*/  IADD3 R2, R5, 0x60, RZ ;  /* 0x0000006005027810 */ /* 0x000fe20007ffe0ff */
[----:B-----5:R-:W-:-:S03]  /*8ba0*/  IMAD.WIDE.U32 R238, R14, c[0x0][0x2b0], RZ ;  /* 0x0000ac000eee7a25 */ /* 0x020fc600078e00ff */
[----:B------:R-:W-:-:S13]  /*8bb0*/  ISETP.GE.AND P0, PT, R2, R52, PT ;  /* 0x000000340200720c */ /* 0x000fda0003f06270 */
        /* <DEDUP_REMOVED lines=44> */
[----:B------:R-:W-:-:S04]  /*8e80*/  IMAD.WIDE.U32 R2, R204, c[0x0][0x1e0], RZ ;  /* 0x00007800cc027a25 */ /* 0x000fc800078e00ff */
[----:B------:R-:W-:Y:S02]  /*8e90*/  IMAD R97, R106, -0x40, R248 ;  /* 0xffffffc06a617824 */ /* 0x000fe400078e02f8 */
        /* <DEDUP_REMOVED lines=8> */
[----:B------:R-:W-:-:S04]  /*8f20*/  IMAD R0, R204, c[0x0][0x1e4], R0 ;  /* 0x00007900cc007a24 */ /* 0x000fc800078e0200 */
[----:B------:R-:W-:Y:S02]  /*8f30*/  IMAD.IADD R3, R3, 0x1, R0 ;  /* 0x0000000103037824 */ /* 0x000fe400078e0200 */
[----:B------:R-:W-:Y:S02]  /*8f40*/  @P1 ISETP.GE.AND P5, PT, R215, c[0x0][0x1d4], PT ;  /* 0x00007500d7001a0c */ /* 0x000fe40003fa6270 */
[----:B------:R-:W-:Y:S02]  /*8f50*/  @P1 ISETP.GE.AND P4, PT, R218, c[0x0][0x1d4], PT ;  /* 0x00007500da001a0c */ /* 0x000fe40003f86270 */
[----:B---3--:R-:W-:Y:S01]  /*8f60*/  SHF.R.S32.HI R7, RZ, 0x1f, R190 ;  /* 0x0000001fff077819 */ /* 0x008fe200000114be */
[----:B------:R-:W-:-:S04]  /*8f70*/  IMAD.WIDE.U32 R2, R190, c[0x0][0x1f0], R2 ;  /* 0x00007c00be027a25 */ /* 0x000fc800078e0002 */
[C---:B------:R-:W-:Y:S02]  /*8f80*/  IMAD R0, R7.reuse, c[0x0][0x1f0], RZ ;  /* 0x00007c0007007a24 */ /* 0x040fe400078e02ff */
[----:B------:R-:W-:Y:S02]  /*8f90*/  IMAD R7, R7, c[0x0][0x218], RZ ;  /* 0x0000860007077a24 */ /* 0x000fe400078e02ff */
[----:B------:R-:W-:Y:S01]  /*8fa0*/  IMAD R5, R190, c[0x0][0x1f4], R0 ;  /* 0x00007d00be057a24 */ /* 0x000fe200078e0200 */
[----:B------:R-:W-:Y:S01]  /*8fb0*/  IADD3 R0, P0, R2, R236, RZ ;  /* 0x000000ec02007210 */ /* 0x000fe20007f1e0ff */
[----:B--2-4-:R-:W-:-:S03]  /*8fc0*/  IMAD R13, R190, c[0x0][0x21c], R7 ;  /* 0x00008700be0d7a24 */ /* 0x014fc600078e0207 */
[----:B------:R-:W-:Y:S01]  /*8fd0*/  IADD3.X R2, R235, R3, R5, P0, !PT ;  /* 0x00000003eb027210 */ /* 0x000fe200007fe405 */
[----:B------:R-:W-:Y:S01]  /*8fe0*/  IMAD R5, R204, c[0x0][0x20c], R4 ;  /* 0x00008300cc057a24 */ /* 0x000fe200078e0204 */
[----:B------:R-:W-:-:S04]  /*8ff0*/  LEA R6, P0, R0, c[0x0][0x1c8], 0x1 ;  /* 0x0000720000067a11 */ /* 0x000fc800078008ff */
[----:B------:R-:W-:Y:S01]  /*9000*/  LEA.HI.X R12, R0, c[0x0][0x1cc], R2, 0x1, P0 ;  /* 0x00007300000c7a11 */ /* 0x000fe200000f0c02 */
[----:B------:R-:W-:Y:S01]  /*9010*/  IMAD.WIDE.U32 R2, R204, c[0x0][0x208], RZ ;  /* 0x00008200cc027a25 */ /* 0x000fe200078e00ff */
[----:B------:R-:W1:Y:S01]  /*9020*/  SHFL.IDX PT, R0, R6, RZ, 0x181f ;  /* 0x00181fff06007589 */ /* 0x000e6200000e0000 */
[----:B------:R-:W-:Y:S02]  /*9030*/  @P1 ISETP.GE.AND P0, PT, R216, c[0x0][0x1d4], PT ;  /* 0x00007500d8001a0c */ /* 0x000fe40003f06270 */
[----:B------:R-:W-:Y:S01]  /*9040*/  IMAD.IADD R3, R3, 0x1, R5 ;  /* 0x0000000103037824 */ /* 0x000fe200078e0205 */
[----:B------:R-:W2:Y:S03]  /*9050*/  SHFL.IDX PT, R8, R12, RZ, 0x181f ;  /* 0x00181fff0c087589 */ /* 0x000ea600000e0000 */
[----:B------:R-:W-:Y:S01]  /*9060*/  IMAD.WIDE.U32 R2, R190, c[0x0][0x218], R2 ;  /* 0x00008600be027a25 */ /* 0x000fe200078e0002 */
[----:B------:R3:W4:Y:S04]  /*9070*/  SHFL.IDX PT, R9, R6, 0x1, 0x181f ;  /* 0x00381f0006097f89 */ /* 0x00072800000e0000 */
[----:B------:R-:W5:Y:S01]  /*9080*/  SHFL.IDX PT, R12, R12, 0x1, 0x181f ;  /* 0x00381f000c0c7f89 */ /* 0x000f6200000e0000 */
[----:B-1----:R-:W-:-:S04]  /*9090*/  @P1 LEA R4, P2, R216, R0, 0x1 ;  /* 0x00000000d8041211 */ /* 0x002fc800078408ff */
[----:B--2---:R-:W-:-:S05]  /*90a0*/  @P1 LEA.HI.X R5, R216, R8, R217, 0x1, P2 ;  /* 0x00000008d8051211 */ /* 0x004fca00010f0cd9 */
[----:B------:R1:W-:Y:S01]  /*90b0*/  @P1 LDGSTS.E.BYPASS.LTC128B.128 [R144+0xc100], [R4.64], !P0 ;  /* 0x0c10000004901fae */ /* 0x0003e2000c101d48 */
[----:B---3--:R-:W-:-:S04]  /*90c0*/  @P1 LEA R6, P0, R215, R0, 0x1 ;  /* 0x00000000d7061211 */ /* 0x008fc800078008ff */
[----:B------:R-:W-:Y:S02]  /*90d0*/  @P1 LEA.HI.X R7, R215, R8, R229, 0x1, P0 ;  /* 0x00000008d7071211 */ /* 0x000fe400000f0ce5 */
[----:B------:R-:W-:-:S03]  /*90e0*/  ISETP.GE.AND P0, PT, R14, 0x21, PT ;  /* 0x000000210e00780c */ /* 0x000fc60003f06270 */
[----:B------:R4:W-:Y:S01]  /*90f0*/  @P1 LDGSTS.E.BYPASS.LTC128B.128 [R144+0xe100], [R6.64], !P5 ;  /* 0x0e10000006901fae */ /* 0x0009e2000e901d48 */
[----:B-1----:R-:W-:Y:S02]  /*9100*/  @P1 LEA R4, P3, R218, R0, 0x1 ;  /* 0x00000000da041211 */ /* 0x002fe400078608ff */
[----:B------:R-:W-:Y:S02]  /*9110*/  IADD3 R0, P2, R2, R240, RZ ;  /* 0x000000f002007210 */ /* 0x000fe40007f5e0ff */
[----:B------:R-:W-:Y:S02]  /*9120*/  @P1 LEA.HI.X R5, R218, R8, R228, 0x1, P3 ;  /* 0x00000008da051211 */ /* 0x000fe400018f0ce4 */
[----:B------:R-:W-:Y:S02]  /*9130*/  IADD3.X R2, R246, R3, R13, P2, !PT ;  /* 0x00000003f6027210 */ /* 0x000fe400017fe40d */
[----:B------:R-:W-:Y:S01]  /*9140*/  LEA R15, P2, R0, c[0x0][0x1f8], 0x1 ;  /* 0x00007e00000f7a11 */ /* 0x000fe200078408ff */
[----:B------:R1:W-:Y:S01]  /*9150*/  @P1 LDGSTS.E.BYPASS.LTC128B.128 [R144+0x10100], [R4.64], !P4 ;  /* 0x1010000004901fae */ /* 0x0003e2000e101d48 */
[----:B----4-:R-:W-:-:S02]  /*9160*/  @P0 LEA R6, P1, R216, R9, 0x1 ;  /* 0x00000009d8060211 */ /* 0x010fc400078208ff */
[----:B------:R-:W-:Y:S01]  /*9170*/  LEA.HI.X R17, R0, c[0x0][0x1fc], R2, 0x1, P2 ;  /* 0x00007f0000117a11 */ /* 0x000fe200010f0c02 */
[----:B------:R-:W2:Y:S01]  /*9180*/  SHFL.IDX PT, R8, R15, RZ, 0x181f ;  /* 0x00181fff0f087589 */ /* 0x000ea200000e0000 */
[C---:B------:R-:W-:Y:S02]  /*9190*/  @P0 ISETP.GE.AND P4, PT, R216.reuse, c[0x0][0x1d4], PT ;  /* 0x00007500d8000a0c */ /* 0x040fe40003f86270 */
[C---:B------:R-:W-:Y:S01]  /*91a0*/  @P0 ISETP.GE.AND P3, PT, R215.reuse, c[0x0][0x1d4], PT ;  /* 0x00007500d7000a0c */ /* 0x040fe20003f66270 */
[----:B------:R-:W3:Y:S01]  /*91b0*/  SHFL.IDX PT, R13, R17, RZ, 0x181f ;  /* 0x00181fff110d7589 */ /* 0x000ee200000e0000 */
[----:B-----5:R-:W-:Y:S02]  /*91c0*/  @P0 LEA.HI.X R7, R216, R12, R217, 0x1, P1 ;  /* 0x0000000cd8070211 */ /* 0x020fe400008f0cd9 */
[----:B------:R-:W-:Y:S01]  /*91d0*/  @P0 ISETP.GE.AND P2, PT, R218, c[0x0][0x1d4], PT ;  /* 0x00007500da000a0c */ /* 0x000fe20003f46270 */
[----:B------:R4:W5:Y:S06]  /*91e0*/  SHFL.IDX PT, R0, R15, 0x1, 0x181f ;  /* 0x00381f000f007f89 */ /* 0x00096c00000e0000 */
[----:B------:R5:W-:Y:S01]  /*91f0*/  @P0 LDGSTS.E.BYPASS.LTC128B.128 [R144+0xd100], [R6.64], !P4 ;  /* 0x0d10000006900fae */ /* 0x000be2000e101d48 */
[----:B------:R-:W-:-:S02]  /*9200*/  ISETP.GE.AND P4, PT, R215, c[0x0][0x1d4], PT ;  /* 0x00007500d7007a0c */ /* 0x000fc40003f86270 */
[----:B-1----:R-:W-:-:S04]  /*9210*/  @P0 LEA R4, P1, R215, R9, 0x1 ;  /* 0x00000009d7040211 */ /* 0x002fc800078208ff */
[-C--:B------:R-:W-:Y:S02]  /*9220*/  @P0 LEA.HI.X R5, R215, R12.reuse, R229, 0x1, P1 ;  /* 0x0000000cd7050211 */ /* 0x080fe400008f0ce5 */
[----:B------:R-:W-:Y:S01]  /*9230*/  @P0 LEA R2, P1, R218, R9, 0x1 ;  /* 0x00000009da020211 */ /* 0x000fe200078208ff */
[----:B----4-:R-:W-:Y:S02]  /*9240*/  IMAD.SHL.U32 R15, R216, 0x2, RZ ;  /* 0x00000002d80f7824 */ /* 0x010fe400078e00ff */
        /* <DEDUP_REMOVED lines=10> */
[----:B------:R-:W-:Y:S02]  /*92f0*/  ISETP.GT.AND P4, PT, R106, R225, PT ;  /* 0x000000e16a00720c */ /* 0x000fe40003f84270 */
[----:B--2---:R-:W-:Y:S01]  /*9300*/  IADD3 R4, P0, R8, R15, RZ ;  /* 0x0000000f08047210 */ /* 0x004fe20007f1e0ff */
[----:B-1----:R-:W-:-:S04]  /*9310*/  IMAD.SHL.U32 R17, R215, 0x2, RZ ;  /* 0x00000002d7117824 */ /* 0x002fc800078e00ff */
[----:B---3--:R-:W-:Y:S01]  /*9320*/  IMAD.X R5, R13, 0x1, R16, P0 ;  /* 0x000000010d057824 */ /* 0x008fe200000e0610 */
[----:B----4-:R-:W-:-:S04]  /*9330*/  IADD3 R2, P0, R8, R17, RZ ;  /* 0x0000001108027210 */ /* 0x010fc80007f1e0ff */
[----:B------:R1:W-:Y:S01]  /*9340*/  LDGSTS.E.BYPASS.LTC128B.128 [R144+0x100], [R4.64], !P2 ;  /* 0x0010000004907fae */ /* 0x0003e2000d101d48 */
[----:B------:R-:W-:Y:S01]  /*9350*/  ISETP.GE.AND P2, PT, R218, c[0x0][0x1d4], PT ;  /* 0x00007500da007a0c */ /* 0x000fe20003f46270 */
[----:B------:R-:W-:Y:S01]  /*9360*/  IMAD.X R3, R13, 0x1, R20, P0 ;  /* 0x000000010d037824 */ /* 0x000fe200000e0614 */
[----:B-----5:R-:W-:Y:S02]  /*9370*/  IADD3 R6, P0, R0, R15, RZ ;  /* 0x0000000f00067210 */ /* 0x020fe40007f1e0ff */
[----:B------:R-:W-:Y:S02]  /*9380*/  ISETP.LT.OR P5, PT, R14, 0x1, P2 ;  /* 0x000000010e00780c */ /* 0x000fe400017a1670 */
[----:B------:R2:W-:Y:S01]  /*9390*/  LDGSTS.E.BYPASS.LTC128B.128 [R144+0x2100], [R2.64], !P1 ;  /* 0x0210000002907fae */ /* 0x0005e2000c901d48 */
[----:B------:R-:W-:Y:S01]  /*93a0*/  IADD3 R8, P1, R8, R19, RZ ;  /* 0x0000001308087210 */ /* 0x000fe20007f3e0ff */
[----:B------:R-:W-:-:S04]  /*93b0*/  IMAD.X R7, R12, 0x1, R16, P0 ;  /* 0x000000010c077824 */ /* 0x000fc800000e0610 */
[----:B------:R-:W-:Y:S01]  /*93c0*/  IMAD.X R9, R13, 0x1, R18, P1 ;  /* 0x000000010d097824 */ /* 0x000fe200008e0612 */
[----:B------:R-:W-:-:S04]  /*93d0*/  ISETP.LT.OR P1, PT, R14, 0x21, P2 ;  /* 0x000000210e00780c */ /* 0x000fc80001721670 */
[----:B------:R3:W-:Y:S04]  /*93e0*/  LDGSTS.E.BYPASS.LTC128B.128 [R144+0x4100], [R8.64], !P5 ;  /* 0x0410000008907fae */ /* 0x0007e8000e901d48 */
[----:B------:R3:W-:Y:S01]  /*93f0*/  LDGSTS.E.BYPASS.LTC128B.128 [R144+0x1100], [R6.64], !P6 ;  /* 0x0110000006907fae */ /* 0x0007e2000f101d48 */
[----:B------:R-:W-:Y:S02]  /*9400*/  ISETP.GT.AND P6, PT, R230, 0x3f, PT ;  /* 0x0000003fe600780c */ /* 0x000fe40003fc4270 */
[----:B-1----:R-:W-:-:S05]  /*9410*/  IADD3 R4, P0, R0, R17, RZ ;  /* 0x0000001100047210 */ /* 0x002fca0007f1e0ff */
[----:B------:R-:W-:Y:S01]  /*9420*/  IMAD.X R5, R12, 0x1, R20, P0 ;  /* 0x000000010c057824 */ /* 0x000fe200000e0614 */
[----:B--2---:R-:W-:-:S04]  /*9430*/  IADD3 R2, P0, R0, R19, RZ ;  /* 0x0000001300027210 */ /* 0x004fc80007f1e0ff */
[----:B------:R3:W-:Y:S01]  /*9440*/  LDGSTS.E.BYPASS.LTC128B.128 [R144+0x3100], [R4.64], !P3 ;  /* 0x0310000004907fae */ /* 0x0007e2000d901d48 */
[----:B------:R-:W-:-:S05]  /*9450*/  IMAD.X R3, R12, 0x1, R18, P0 ;  /* 0x000000010c037824 */ /* 0x000fca00000e0612 */
[----:B------:R3:W-:Y:S04]  /*9460*/  LDGSTS.E.BYPASS.LTC128B.128 [R144+0x5100], [R2.64], !P1 ;  /* 0x0510000002907fae */ /* 0x0007e8000c901d48 */
[----:B------:R-:W0:Y:S01]  /*9470*/  LDGDEPBAR ;  /* 0x00000000000079af */ /* 0x000e220000000000 */
[----:B------:R-:W-:Y:S05]  /*9480*/  @!P4 BRA `(.L_x_2903) ;  /* 0x000004600000c947 */ /* 0x000fea0003800000 */
[----:B------:R-:W-:Y:S01]  /*9490*/  ISETP.NE.AND P2, PT, R21, 0x1, PT ;  /* 0x000000011500780c */ /* 0x000fe20003f45270 */
[----:B---3--:R-:W-:Y:S02]  /*94a0*/  IMAD R2, R106, 0x40, R247 ;  /* 0x000000406a027824 */ /* 0x008fe400078e02f7 */
        /* <DEDUP_REMOVED lines=27> */
.L_x_3058:
        /* <DEDUP_REMOVED lines=20> */
.L_x_3059:
        /* <DEDUP_REMOVED lines=21> */
.L_x_2903:
[----:B------:R-:W-:Y:S05]  /*98f0*/  BSYNC B0 ;  /* 0x0000000000007941 */ /* 0x000fea0003800000 */
.L_x_2902:
[----:B------:R-:W-:Y:S01]  /*9900*/  ISETP.LT.AND P0, PT, RZ, c[0x0][0x27c], PT ;  /* 0x00009f00ff007a0c */ /* 0x000fe20003f01270 */
[----:B------:R-:W0:Y:S01]  /*9910*/  LDGDEPBAR ;  /* 0x00000000000079af */ /* 0x000e220000000000 */
[----:B------:R-:W-:Y:S11]  /*9920*/  BSSY B2, `(.L_x_2906) ;  /* 0x0000701000027945 */ /* 0x000ff60003800000 */
[----:B------:R-:W-:Y:S05]  /*9930*/  @P0 BRA `(.L_x_2907) ;  /* 0x0000002000000947 */ /* 0x000fea0003800000 */
[----:B------:R-:W-:-:S04]  /*9940*/  DEPBAR.LE SB0, 0x3 ;  /* 0x000080c00000791a */ /* 0x000fc80000000000 */
[----:B------:R-:W-:Y:S05]  /*9950*/  BRA `(.L_x_2908) ;  /* 0x00006fd000007947 */ /* 0x000fea0003800000 */
.L_x_2907:
[----:B-1-3--:R-:W2:Y:S01]  /*9960*/  LDL R2, [R1+0x4] ;  /* 0x0000040001027983 */ /* 0x00aea20000100800 */
[----:B------:R-:W-:Y:S01]  /*9970*/  ULDC.U8 UR4, c[0x0][0x298] ;  /* 0x0000a60000047ab9 */ /* 0x000fe20000000000 */
[----:B------:R-:W-:Y:S01]  /*9980*/  SHF.R.S32.HI R0, RZ, 0x1f, R138 ;  /* 0x0000001fff007819 */ /* 0x000fe2000001148a */
[----:B------:R-:W-:Y:S01]  /*9990*/  IMAD.WIDE.U32 R4, R138, c[0x0][0x280], RZ ;  /* 0x0000a0008a047a25 */ /* 0x000fe200078e00ff */
[----:B------:R-:W-:Y:S02]  /*99a0*/  ISETP.NE.AND P0, PT, RZ, UR4, PT ;  /* 0x00000004ff007c0c */ /* 0x000fe4000bf05270 */
[----:B--2---:R-:W-:Y:S01]  /*99b0*/  IADD3 R35, R226, R2, RZ ;  /* 0x00000002e2237210 */ /* 0x004fe20007ffe0ff */
        /* <DEDUP_REMOVED lines=9> */
[----:B------:R-:W-:Y:S02]  /*9a50*/  IMAD.MOV.U32 R8, RZ, RZ, c[0x0][0x2c4] ;  /* 0x0000b100ff087624 */ /* 0x000fe400078e00ff */
[----:B------:R-:W-:Y:S01]  /*9a60*/  IMAD.MOV.U32 R5, RZ, RZ, R7 ;  /* 0x000000ffff057224 */ /* 0x000fe200078e0007 */
[----:B------:R-:W-:Y:S01]  /*9a70*/  MOV R7, R6 ;  /* 0x0000000600077202 */ /* 0x000fe20000000f00 */
[----:B------:R-:W-:Y:S01]  /*9a80*/  IMAD.MOV.U32 R6, RZ, RZ, R2 ;  /* 0x000000ffff067224 */ /* 0x000fe200078e0002 */
[----:B------:R-:W-:-:S13]  /*9a90*/  ISETP.NE.AND P1, PT, R8, 0x1, PT ;  /* 0x000000010800780c */ /* 0x000fda0003f25270 */
[----:B------:R-:W-:-:S05]  /*9aa0*/  @P1 IMAD.HI.U32 R3, R0, c[0x0][0x2c8], RZ ;  /* 0x0000b20000031a27 */ /* 0x000fca00078e00ff */
[----:B------:R-:W-:-:S04]  /*9ab0*/  @P1 SHF.R.U32.HI R0, RZ, c[0x0][0x2cc], R3 ;  /* 0x0000b300ff001a19 */ /* 0x000fc80000011603 */
[----:B------:R-:W-:Y:S01]  /*9ac0*/  SHF.R.S32.HI R3, RZ, 0x1f, R0 ;  /* 0x0000001fff037819 */ /* 0x000fe20000011400 */
[----:B------:R-:W-:-:S04]  /*9ad0*/  IMAD.WIDE.U32 R4, R0, c[0x0][0x280], R4 ;  /* 0x0000a00000047a25 */ /* 0x000fc800078e0004 */
[C---:B------:R-:W-:Y:S01]  /*9ae0*/  IMAD R9, R3.reuse, c[0x0][0x280], RZ ;  /* 0x0000a00003097a24 */ /* 0x040fe200078e02ff */
[----:B------:R-:W-:Y:S01]  /*9af0*/  LEA R43, P1, R4, c[0x0][0x270], 0x1 ;  /* 0x00009c00042b7a11 */ /* 0x000fe200078208ff */
[----:B------:R-:W-:Y:S02]  /*9b00*/  IMAD R8, R3, c[0x0][0x290], RZ ;  /* 0x0000a40003087a24 */ /* 0x000fe400078e02ff */
[----:B------:R-:W-:-:S04]  /*9b10*/  IMAD.WIDE.U32 R2, R0, c[0x0][0x290], R6 ;  /* 0x0000a40000027a25 */ /* 0x000fc800078e0006 */
[----:B------:R-:W-:Y:S01]  /*9b20*/  IMAD R6, R0, c[0x0][0x284], R9 ;  /* 0x0000a10000067a24 */ /* 0x000fe200078e0209 */
[----:B------:R-:W-:Y:S01]  /*9b30*/  LEA R48, P0, R2, c[0x0][0x288], 0x1 ;  /* 0x0000a20002307a11 */ /* 0x000fe200078008ff */
[----:B------:R-:W-:-:S03]  /*9b40*/  IMAD R0, R0, c[0x0][0x294], R8 ;  /* 0x0000a50000007a24 */ /* 0x000fc600078e0208 */
[----:B------:R-:W-:Y:S02]  /*9b50*/  IADD3 R6, R5, R6, RZ ;  /* 0x0000000605067210 */ /* 0x000fe40007ffe0ff */
[----:B------:R-:W-:Y:S02]  /*9b60*/  IADD3 R0, R3, R0, RZ ;  /* 0x0000000003007210 */ /* 0x000fe40007ffe0ff */
[----:B------:R-:W-:Y:S02]  /*9b70*/  LEA.HI.X R42, R4, c[0x0][0x274], R6, 0x1, P1 ;  /* 0x00009d00042a7a11 */ /* 0x000fe400008f0c06 */
[----:B------:R-:W-:Y:S01]  /*9b80*/  LEA.HI.X R13, R2, c[0x0][0x28c], R0, 0x1, P0 ;  /* 0x0000a300020d7a11 */ /* 0x000fe200000f0c00 */
[----:B------:R-:W-:Y:S05]  /*9b90*/  BRA.DIV ~URZ, `(.L_x_2910) ;  /* 0x00015ca27f007947 */ /* 0x000fea000b800000 */
[----:B------:R1:W2:Y:S02]  /*9ba0*/  SHFL.IDX PT, R5, R42, RZ, 0x1c1f ;  /* 0x001c1fff2a057589 */ /* 0x0002a400000e0000 */
.L_x_3060:
[----:B------:R-:W-:Y:S05]  /*9bb0*/  BRA.DIV ~URZ, `(.L_x_2911) ;  /* 0x00015cf27f007947 */ /* 0x000fea000b800000 */
[----:B------:R3:W4:Y:S04]  /*9bc0*/  SHFL.IDX PT, R4, R43, RZ, 0x1c1f ;  /* 0x001c1fff2b047589 */ /* 0x00072800000e0000 */
[----:B------:R3:W1:Y:S04]  /*9bd0*/  SHFL.IDX PT, R12, R13, RZ, 0x1c1f ;  /* 0x001c1fff0d0c7589 */ /* 0x00066800000e0000 */
[----:B------:R3:W2:Y:S02]  /*9be0*/  SHFL.IDX PT, R0, R48, RZ, 0x1c1f ;  /* 0x001c1fff30007589 */ /* 0x0006a400000e0000 */
.L_x_3061:
        /* <DEDUP_REMOVED lines=16> */
[----:B---3--:R-:W3:Y:S04]  /*9cf0*/  LDL R3, [R1+0x48] ;  /* 0x0000480001037983 */ /* 0x008ee80000100800 */
[----:B----4-:R-:W4:Y:S04]  /*9d00*/  LDL R15, [R1+0x44] ;  /* 0x00004400010f7983 */ /* 0x010f280000100800 */
[----:B--2---:R-:W2:Y:S01]  /*9d10*/  LDL R14, [R1+0x40] ;  /* 0x00004000010e7983 */ /* 0x004ea20000100800 */
[----:B------:R-:W-:-:S02]  /*9d20*/  ISETP.GE.AND P0, PT, R149, c[0x0][0x27c], PT ;  /* 0x00009f0095007a0c */ /* 0x000fc40003f06270 */
[----:B------:R-:W-:Y:S01]  /*9d30*/  ISETP.GE.AND P1, PT, R146, c[0x0][0x27c], PT ;  /* 0x00009f0092007a0c */ /* 0x000fe20003f26270 */
[----:B------:R-:W2:Y:S04]  /*9d40*/  LDL R9, [R1+0x3c] ;  /* 0x00003c0001097983 */ /* 0x000ea80000100800 */
[----:B------:R-:W2:Y:S06]  /*9d50*/  LDL R32, [R1+0x38] ;  /* 0x0000380001207983 */ /* 0x000eac0000100800 */
[----:B------:R-:W-:-:S05]  /*9d60*/  @!P0 IMAD.SHL.U32 R2, R149, 0x2, RZ ;  /* 0x0000000295028824 */ /* 0x000fca00078e00ff */
[----:B------:R-:W-:Y:S01]  /*9d70*/  @!P0 IADD3 R6, P2, R4, R2, RZ ;  /* 0x0000000204068210 */ /* 0x000fe20007f5e0ff */
[----:B------:R-:W-:Y:S01]  /*9d80*/  CS2R R22, SRZ ;  /* 0x0000000000167805 */ /* 0x000fe2000001ff00 */
[----:B------:R-:W-:Y:S01]  /*9d90*/  CS2R R24, SRZ ;  /* 0x0000000000187805 */ /* 0x000fe2000001ff00 */
[----:B------:R-:W-:Y:S01]  /*9da0*/  @!P1 IMAD.SHL.U32 R8, R146, 0x2, RZ ;  /* 0x0000000292089824 */ /* 0x000fe200078e00ff */
        /* <DEDUP_REMOVED lines=8> */
[----:B---3--:R-:W-:-:S05]  /*9e30*/  @!P0 SHF.L.U64.HI R3, R149, 0x1, R3 ;  /* 0x0000000195038819 */ /* 0x008fca0000010203 */
[----:B------:R-:W-:Y:S01]  /*9e40*/  @!P0 IMAD.X R7, R5, 0x1, R3, P2 ;  /* 0x0000000105078824 */ /* 0x000fe200010e0603 */
[----:B------:R-:W-:-:S04]  /*9e50*/  @!P0 IADD3 R2, P2, R0, R2, RZ ;  /* 0x0000000200028210 */ /* 0x000fc80007f5e0ff */
[----:B------:R3:W5:Y:S01]  /*9e60*/  @!P0 LD.E.64 R22, [R6.64] ;  /* 0x0000000806168980 */ /* 0x000762000c101b00 */
[----:B-1----:R-:W-:-:S05]  /*9e70*/  @!P0 IMAD.X R3, R12, 0x1, R3, P2 ;  /* 0x000000010c038824 */ /* 0x002fca00010e0603 */
[----:B------:R4:W5:Y:S01]  /*9e80*/  @!P0 LD.E.64 R24, [R2.64] ;  /* 0x0000000802188980 */ /* 0x000962000c101b00 */
[----:B------:R-:W-:Y:S02]  /*9e90*/  ISETP.GE.AND P0, PT, R148, c[0x0][0x27c], PT ;  /* 0x00009f0094007a0c */ /* 0x000fe40003f06270 */
[----:B---3--:R-:W-:Y:S02]  /*9ea0*/  @!P1 IADD3 R6, P2, R4, R8, RZ ;  /* 0x0000000804069210 */ /* 0x008fe40007f5e0ff */
[----:B----4-:R-:W-:-:S05]  /*9eb0*/  @!P1 SHF.L.U64.HI R3, R146, 0x1, R15 ;  /* 0x0000000192039819 */ /* 0x010fca000001020f */
[----:B------:R-:W-:Y:S01]  /*9ec0*/  @!P1 IMAD.X R7, R5, 0x1, R3, P2 ;  /* 0x0000000105079824 */ /* 0x000fe200010e0603 */
[----:B------:R-:W-:-:S03]  /*9ed0*/  @!P1 IADD3 R2, P2, R0, R8, RZ ;  /* 0x0000000800029210 */ /* 0x000fc60007f5e0ff */
[----:B------:R-:W-:Y:S01]  /*9ee0*/  @!P0 IMAD.SHL.U32 R8, R148, 0x2, RZ ;  /* 0x0000000294088824 */ /* 0x000fe200078e00ff */
[----:B------:R1:W5:Y:S01]  /*9ef0*/  @!P1 LD.E.64 R26, [R6.64] ;  /* 0x00000008061a9980 */ /* 0x000362000c101b00 */
[----:B------:R-:W-:Y:S01]  /*9f00*/  @!P1 IMAD.X R3, R12, 0x1, R3, P2 ;  /* 0x000000010c039824 */ /* 0x000fe200010e0603 */
[----:B------:R-:W-:-:S04]  /*9f10*/  ISETP.GE.AND P2, PT, R145, c[0x0][0x27c], PT ;  /* 0x00009f0091007a0c */ /* 0x000fc80003f46270 */
[----:B------:R2:W5:Y:S01]  /*9f20*/  @!P1 LD.E.64 R28, [R2.64] ;  /* 0x00000008021c9980 */ /* 0x000562000c101b00 */
[----:B-1----:R-:W-:Y:S02]  /*9f30*/  @!P0 IADD3 R6, P1, R4, R8, RZ ;  /* 0x0000000804068210 */ /* 0x002fe40007f3e0ff */
[----:B--2---:R-:W-:-:S05]  /*9f40*/  @!P0 SHF.L.U64.HI R3, R148, 0x1, R14 ;  /* 0x0000000194038819 */ /* 0x004fca000001020e */
[----:B------:R-:W-:Y:S01]  /*9f50*/  @!P0 IMAD.X R7, R5, 0x1, R3, P1 ;  /* 0x0000000105078824 */ /* 0x000fe200008e0603 */
[----:B------:R-:W-:Y:S01]  /*9f60*/  @!P0 IADD3 R2, P1, R0, R8, RZ ;  /* 0x0000000800028210 */ /* 0x000fe20007f3e0ff */
[----:B------:R-:W-:-:S03]  /*9f70*/  @!P2 IMAD.SHL.U32 R8, R145, 0x2, RZ ;  /* 0x000000029108a824 */ /* 0x000fc600078e00ff */
[----:B------:R1:W5:Y:S01]  /*9f80*/  @!P0 LD.E.64 R30, [R6.64] ;  /* 0x00000008061e8980 */ /* 0x000362000c101b00 */
[----:B------:R-:W-:Y:S01]  /*9f90*/  @!P0 IMAD.X R3, R12, 0x1, R3, P1 ;  /* 0x000000010c038824 */ /* 0x000fe200008e0603 */
[----:B------:R-:W-:-:S04]  /*9fa0*/  ISETP.GE.AND P1, PT, R110, c[0x0][0x27c], PT ;  /* 0x00009f006e007a0c */ /* 0x000fc80003f26270 */
[----:B------:R2:W5:Y:S01]  /*9fb0*/  @!P0 LD.E.64 R36, [R2.64] ;  /* 0x0000000802248980 */ /* 0x000562000c101b00 */
[-C--:B------:R-:W-:Y:S02]  /*9fc0*/  @!P2 IADD3 R14, P0, R0, R8.reuse, RZ ;  /* 0x00000008000ea210 */ /* 0x080fe40007f1e0ff */
[----:B------:R-:W-:Y:S02]  /*9fd0*/  @!P2 IADD3 R16, P3, R4, R8, RZ ;  /* 0x000000080410a210 */ /* 0x000fe40007f7e0ff */
[----:B-1----:R-:W-:-:S05]  /*9fe0*/  @!P2 SHF.L.U64.HI R6, R145, 0x1, R9 ;  /* 0x000000019106a819 */ /* 0x002fca0000010209 */
[----:B------:R-:W-:Y:S01]  /*9ff0*/  @!P2 IMAD.X R15, R12, 0x1, R6, P0 ;  /* 0x000000010c0fa824 */ /* 0x000fe200000e0606 */
[----:B------:R-:W-:Y:S01]  /*a000*/  ISETP.GE.AND P0, PT, R147, c[0x0][0x27c], PT ;  /* 0x00009f0093007a0c */ /* 0x000fe20003f06270 */
[----:B--2---:R-:W-:Y:S02]  /*a010*/  @!P1 IMAD.MOV.U32 R2, RZ, RZ, R4 ;  /* 0x000000ffff029224 */ /* 0x004fe400078e0004 */
[----:B------:R-:W-:Y:S02]  /*a020*/  @!P1 IMAD.MOV.U32 R3, RZ, RZ, R5 ;  /* 0x000000ffff039224 */ /* 0x000fe400078e0005 */
[----:B------:R-:W-:Y:S02]  /*a030*/  @!P1 IMAD.MOV.U32 R18, RZ, RZ, R0 ;  /* 0x000000ffff129224 */ /* 0x000fe400078e0000 */
[----:B------:R-:W-:Y:S01]  /*a040*/  @!P1 IMAD.MOV.U32 R19, RZ, RZ, R12 ;  /* 0x000000ffff139224 */ /* 0x000fe200078e000c */
[----:B------:R-:W-:Y:S01]  /*a050*/  CS2R R8, SRZ ;  /* 0x0000000000087805 */ /* 0x000fe2000001ff00 */
[----:B------:R-:W-:Y:S01]  /*a060*/  @!P2 IMAD.X R17, R5, 0x1, R6, P3 ;  /* 0x000000010511a824 */ /* 0x000fe200018e0606 */
[----:B------:R1:W5:Y:S01]  /*a070*/  @!P2 LD.E.64 R40, [R14.64] ;  /* 0x000000080e28a980 */ /* 0x000362000c101b00 */
[----:B------:R-:W-:Y:S01]  /*a080*/  CS2R R6, SRZ ;  /* 0x0000000000067805 */ /* 0x000fe2000001ff00 */
[----:B------:R-:W-:-:S02]  /*a090*/  @!P1 IMAD.WIDE R20, R110, 0x2, R2 ;  /* 0x000000026e149825 */ /* 0x000fc400078e0202 */
[----:B------:R1:W5:Y:S02]  /*a0a0*/  @!P2 LD.E.64 R38, [R16.64] ;  /* 0x000000081026a980 */ /* 0x000364000c101b00 */
[----:B------:R-:W-:Y:S01]  /*a0b0*/  @!P1 IMAD.WIDE R18, R110, 0x2, R18 ;  /* 0x000000026e129825 */ /* 0x000fe200078e0212 */
[C---:B------:R-:W-:Y:S01]  /*a0c0*/  @!P0 SHF.L.U64.HI R3, R147.reuse, 0x1, R32 ;  /* 0x0000000193038819 */ /* 0x040fe20000010220 */
[----:B------:R1:W5:Y:S02]  /*a0d0*/  @!P1 LD.E.64 R8, [R20.64] ;  /* 0x0000000814089980 */ /* 0x000364000c101b00 */
[----:B------:R-:W-:Y:S02]  /*a0e0*/  @!P0 IMAD.SHL.U32 R2, R147, 0x2, RZ ;  /* 0x0000000293028824 */ /* 0x000fe400078e00ff */
[----:B------:R1:W5:Y:S03]  /*a0f0*/  @!P1 LD.E.64 R6, [R18.64] ;  /* 0x0000000812069980 */ /* 0x000366000c101b00 */
[----:B------:R-:W-:-:S05]  /*a100*/  @!P0 IADD3 R4, P1, R4, R2, RZ ;  /* 0x0000000204048210 */ /* 0x000fca0007f3e0ff */
[----:B------:R-:W-:Y:S01]  /*a110*/  @!P0 IMAD.X R5, R5, 0x1, R3, P1 ;  /* 0x0000000105058824 */ /* 0x000fe200008e0603 */
[----:B------:R-:W-:-:S04]  /*a120*/  @!P0 IADD3 R2, P1, R0, R2, RZ ;  /* 0x0000000200028210 */ /* 0x000fc80007f3e0ff */
[----:B------:R1:W5:Y:S01]  /*a130*/  @!P0 LD.E.64 R44, [R4.64] ;  /* 0x00000008042c8980 */ /* 0x000362000c101b00 */
[----:B------:R-:W-:-:S05]  /*a140*/  @!P0 IMAD.X R3, R12, 0x1, R3, P1 ;  /* 0x000000010c038824 */ /* 0x000fca00008e0603 */
[----:B------:R1:W5:Y:S03]  /*a150*/  @!P0 LD.E.64 R46, [R2.64] ;  /* 0x00000008022e8980 */ /* 0x000366000c101b00 */
.L_x_2913:
[----:B------:R-:W-:Y:S05]  /*a160*/  BSYNC B0 ;  /* 0x0000000000007941 */ /* 0x000fea0003800000 */
.L_x_2912:
[----:B-1--45:R-:W-:Y:S01]  /*a170*/  IMAD.MOV.U32 R4, RZ, RZ, R44 ;  /* 0x000000ffff047224 */ /* 0x032fe200078e002c */
[----:B--2---:R-:W-:Y:S01]  /*a180*/  MOV R0, R39 ;  /* 0x0000002700007202 */ /* 0x004fe20000000f00 */
[----:B------:R-:W-:Y:S02]  /*a190*/  IMAD.MOV.U32 R3, RZ, RZ, R45 ;  /* 0x000000ffff037224 */ /* 0x000fe400078e002d */
        /* <DEDUP_REMOVED lines=38> */
.L_x_3062:
[----:B------:R-:W-:Y:S01]  /*a400*/  IADD3 R2, R35, 0x40, RZ ;  /* 0x0000004023027810 */ /* 0x000fe20007ffe0ff */
[----:B------:R-:W-:Y:S01]  /*a410*/  BSSY B0, `(.L_x_2915) ;  /* 0x0000055000007945 */ /* 0x000fe20003800000 */
[----:B------:R-:W-:Y:S01]  /*a420*/  CS2R R62, SRZ ;  /* 0x00000000003e7805 */ /* 0x000fe2000001ff00 */
[----:B------:R-:W-:Y:S01]  /*a430*/  CS2R R56, SRZ ;  /* 0x0000000000387805 */ /* 0x000fe2000001ff00 */
[----:B------:R-:W-:Y:S01]  /*a440*/  ISETP.GE.AND P0, PT, R2, R52, PT ;  /* 0x000000340200720c */ /* 0x000fe20003f06270 */
        /* <DEDUP_REMOVED lines=8> */
[----:B------:R-:W-:-:S04]  /*a4d0*/  CS2R R34, SRZ ;  /* 0x0000000000227805 */ /* 0x000fc8000001ff00 */
[----:B------:R-:W-:Y:S05]  /*a4e0*/  @P0 BRA `(.L_x_2916) ;  /* 0x0000047000000947 */ /* 0x000fea0003800000 */
[----:B------:R-:W3:Y:S04]  /*a4f0*/  LDL R3, [R1+0x48] ;  /* 0x0000480001037983 */ /* 0x000ee80000100800 */
[----:B----4-:R-:W4:Y:S04]  /*a500*/  LDL R18, [R1+0x44] ;  /* 0x0000440001127983 */ /* 0x010f280000100800 */
[----:B--2---:R-:W2:Y:S01]  /*a510*/  LDL R17, [R1+0x40] ;  /* 0x0000400001117983 */ /* 0x004ea20000100800 */
[C---:B------:R-:W-:Y:S02]  /*a520*/  ISETP.GE.AND P0, PT, R149.reuse, c[0x0][0x27c], PT ;  /* 0x00009f0095007a0c */ /* 0x040fe40003f06270 */
        /* <DEDUP_REMOVED lines=21> */
[----:B------:R-:W-:-:S05]  /*a680*/  @!P0 IMAD.X R3, R12, 0x1, R3, P2 ;  /* 0x000000010c038824 */ /* 0x000fca00010e0603 */
[----:B------:R4:W5:Y:S01]  /*a690*/  @!P0 LD.E.64 R48, [R2.64] ;  /* 0x0000000802308980 */ /* 0x000962000c101b00 */
[----:B------:R-:W-:Y:S02]  /*a6a0*/  ISETP.GE.AND P0, PT, R148, c[0x0][0x27c], PT ;  /* 0x00009f0094007a0c */ /* 0x000fe40003f06270 */
[----:B-1----:R-:W-:Y:S02]  /*a6b0*/  @!P1 IADD3 R14, P2, R4, R13, RZ ;  /* 0x0000000d040e9210 */ /* 0x002fe40007f5e0ff */
        /* <DEDUP_REMOVED lines=15> */
[----:B------:R-:W-:Y:S02]  /*a7b0*/  @!P2 SHF.L.U64.HI R13, R145, 0x1, R16 ;  /* 0x00000001910da819 */ /* 0x000fe40000010210 */
[----:B------:R-:W-:Y:S02]  /*a7c0*/  ISETP.GE.AND P1, PT, R110, c[0x0][0x27c], PT ;  /* 0x00009f006e007a0c */ /* 0x000fe40003f26270 */
[----:B------:R2:W5:Y:S01]  /*a7d0*/  @!P0 LD.E.64 R58, [R2.64] ;  /* 0x00000008023a8980 */ /* 0x000562000c101b00 */
[-C--:B------:R-:W-:Y:S02]  /*a7e0*/  @!P2 IADD3 R16, P3, R4, R18.reuse, RZ ;  /* 0x000000120410a210 */ /* 0x080fe40007f7e0ff */
[----:B-1----:R-:W-:-:S05]  /*a7f0*/  @!P2 IADD3 R14, P0, R0, R18, RZ ;  /* 0x00000012000ea210 */ /* 0x002fca0007f1e0ff */
[----:B------:R-:W-:Y:S01]  /*a800*/  @!P2 IMAD.X R15, R12, 0x1, R13, P0 ;  /* 0x000000010c0fa824 */ /* 0x000fe200000e060d */
[----:B------:R-:W-:Y:S02]  /*a810*/  ISETP.GE.AND P0, PT, R147, c[0x0][0x27c], PT ;  /* 0x00009f0093007a0c */ /* 0x000fe40003f06270 */
[----:B--2---:R-:W-:Y:S02]  /*a820*/  @!P1 IMAD.MOV.U32 R2, RZ, RZ, R4 ;  /* 0x000000ffff029224 */ /* 0x004fe400078e0004 */
[----:B------:R-:W-:Y:S02]  /*a830*/  @!P1 IMAD.MOV.U32 R3, RZ, RZ, R5 ;  /* 0x000000ffff039224 */ /* 0x000fe400078e0005 */
[----:B------:R-:W-:Y:S02]  /*a840*/  @!P1 IMAD.MOV.U32 R18, RZ, RZ, R0 ;  /* 0x000000ffff129224 */ /* 0x000fe400078e0000 */
[----:B------:R-:W-:Y:S02]  /*a850*/  @!P1 IMAD.MOV.U32 R19, RZ, RZ, R12 ;  /* 0x000000ffff139224 */ /* 0x000fe400078e000c */
[----:B------:R-:W-:-:S04]  /*a860*/  @!P1 IMAD.WIDE R20, R110, 0x2, R2 ;  /* 0x000000026e149825 */ /* 0x000fc800078e0202 */
[----:B------:R-:W-:Y:S01]  /*a870*/  @!P1 IMAD.WIDE R18, R110, 0x2, R18 ;  /* 0x000000026e129825 */ /* 0x000fe200078e0212 */
[----:B------:R1:W5:Y:S03]  /*a880*/  @!P1 LD.E.64 R32, [R20.64] ;  /* 0x0000000814209980 */ /* 0x000366000c101b00 */
[C---:B------:R-:W-:Y:S01]  /*a890*/  @!P0 IMAD.SHL.U32 R2, R147.reuse, 0x2, RZ ;  /* 0x0000000293028824 */ /* 0x040fe200078e00ff */
[----:B------:R1:W5:Y:S01]  /*a8a0*/  @!P1 LD.E.64 R34, [R18.64] ;  /* 0x0000000812229980 */ /* 0x000362000c101b00 */
[----:B------:R-:W-:-:S03]  /*a8b0*/  @!P0 SHF.L.U64.HI R3, R147, 0x1, R60 ;  /* 0x0000000193038819 */ /* 0x000fc6000001023c */
[----:B------:R-:W-:Y:S01]  /*a8c0*/  @!P0 IADD3 R4, P1, R4, R2, RZ ;  /* 0x0000000204048210 */ /* 0x000fe20007f3e0ff */
[----:B------:R-:W-:-:S04]  /*a8d0*/  @!P2 IMAD.X R17, R5, 0x1, R13, P3 ;  /* 0x000000010511a824 */ /* 0x000fc800018e060d */
[--C-:B------:R-:W-:Y:S01]  /*a8e0*/  @!P0 IMAD.X R5, R5, 0x1, R3.reuse, P1 ;  /* 0x0000000105058824 */ /* 0x100fe200008e0603 */
[----:B------:R-:W-:Y:S01]  /*a8f0*/  @!P0 IADD3 R2, P1, R0, R2, RZ ;  /* 0x0000000200028210 */ /* 0x000fe20007f3e0ff */
[----:B------:R-:W-:Y:S01]  /*a900*/  CS2R R60, SRZ ;  /* 0x00000000003c7805 */ /* 0x000fe2000001ff00 */
[----:B------:R1:W5:Y:S03]  /*a910*/  @!P2 LD.E.64 R62, [R16.64] ;  /* 0x00000008103ea980 */ /* 0x000366000c101b00 */
[----:B------:R-:W-:Y:S01]  /*a920*/  @!P0 IMAD.X R3, R12, 0x1, R3, P1 ;  /* 0x000000010c038824 */ /* 0x000fe200008e0603 */
[----:B------:R1:W5:Y:S04]  /*a930*/  @!P0 LD.E.64 R66, [R4.64] ;  /* 0x0000000804428980 */ /* 0x000368000c101b00 */
[----:B------:R1:W5:Y:S04]  /*a940*/  @!P2 LD.E.64 R60, [R14.64] ;  /* 0x000000080e3ca980 */ /* 0x000368000c101b00 */
[----:B------:R1:W5:Y:S02]  /*a950*/  @!P0 LD.E.64 R64, [R2.64] ;  /* 0x0000000802408980 */ /* 0x000364000c101b00 */
.L_x_2916:
[----:B------:R-:W-:Y:S05]  /*a960*/  BSYNC B0 ;  /* 0x0000000000007941 */ /* 0x000fea0003800000 */
.L_x_2915:
[----:B------:R-:W3:Y:S04]  /*a970*/  LDL R12, [R1+0x4] ;  /* 0x00000400010c7983 */ /* 0x000ee80000100800 */
[----:B-12---:R-:W2:Y:S01]  /*a980*/  LDL R5, [R1+0x10] ;  /* 0x0000100001057983 */ /* 0x006ea20000100800 */
[----:B----45:R-:W-:Y:S01]  /*a990*/  IMAD.MOV.U32 R4, RZ, RZ, R66 ;  /* 0x000000ffff047224 */ /* 0x030fe200078e0042 */
[----:B------:R-:W-:-:S04]  /*a9a0*/  DEPBAR.LE SB0, 0x3 ;  /* 0x000080c00000791a */ /* 0x000fc80000000000 */
[----:B------:R-:W-:Y:S01]  /*a9b0*/  IMAD.MOV.U32 R3, RZ, RZ, R67 ;  /* 0x000000ffff037224 */ /* 0x000fe200078e0043 */
[----:B------:R-:W-:Y:S01]  /*a9c0*/  WARPSYNC 0xffffffff ;  /* 0xffffffff00007948 */ /* 0x000fe20003800000 */
[----:B------:R-:W-:Y:S01]  /*a9d0*/  IMAD.MOV.U32 R2, RZ, RZ, R62 ;  /* 0x000000ffff027224 */ /* 0x000fe200078e003e */
[----:B------:R-:W-:Y:S01]  /*a9e0*/  BSSY B1, `(.L_x_2917) ;  /* 0x0000159000017945 */ /* 0x000fe20003800000 */
[----:B------:R-:W-:Y:S01]  /*a9f0*/  IMAD.MOV.U32 R0, RZ, RZ, R63 ;  /* 0x000000ffff007224 */ /* 0x000fe200078e003f */
[----:B------:R-:W-:Y:S01]  /*aa00*/  PRMT R90, R3, 0x5410, R4 ;  /* 0x00005410035a7816 */ /* 0x000fe20000000004 */
        /* <DEDUP_REMOVED lines=24> */
[----:B------:R-:W-:-:S04]  /*ab90*/  MOV R4, R49 ;  /* 0x0000003100047202 */ /* 0x000fc80000000f00 */
[----:B------:R-:W-:Y:S01]  /*aba0*/  PRMT R83, R0, 0x5410, R2 ;  /* 0x0000541000537816 */ /* 0x000fe20000000002 */
[----:B------:R-:W-:Y:S01]  /*abb0*/  IMAD.MOV.U32 R2, RZ, RZ, R48 ;  /* 0x000000ffff027224 */ /* 0x000fe200078e0030 */
[----:B------:R-:W-:-:S04]  /*abc0*/  LOP3.LUT R0, R232, 0x18, R104, 0xf8, !PT ;  /* 0x00000018e8007812 */ /* 0x000fc800078ef868 */
[----:B------:R-:W-:Y:S02]  /*abd0*/  LOP3.LUT R0, R151, R0, R150, 0xf6, !PT ;  /* 0x0000000097007212 */ /* 0x000fe400078ef696 */
[----:B------:R-:W-:Y:S01]  /*abe0*/  PRMT R80, R80, 0x5410, R2 ;  /* 0x0000541050507816 */ /* 0x000fe20000000002 */
[----:B------:R-:W-:Y:S02]  /*abf0*/  IMAD.MOV.U32 R2, RZ, RZ, R34 ;  /* 0x000000ffff027224 */ /* 0x000fe400078e0022 */
[----:B------:R-:W-:Y:S01]  /*ac00*/  IMAD.SHL.U32 R17, R0, 0x2, RZ ;  /* 0x0000000200117824 */ /* 0x000fe200078e00ff */
[----:B------:R-:W-:Y:S01]  /*ac10*/  PRMT R80, R4, 0x7610, R80 ;  /* 0x0000761004507816 */ /* 0x000fe20000000050 */
[----:B------:R-:W-:-:S03]  /*ac20*/  IMAD.MOV.U32 R0, RZ, RZ, R35 ;  /* 0x000000ffff007224 */ /* 0x000fc600078e0023 */
[----:B------:R-:W-:Y:S02]  /*ac30*/  IADD3 R19, R17, 0x18140, RZ ;  /* 0x0001814011137810 */ /* 0x000fe40007ffe0ff */
[----:B------:R-:W-:Y:S01]  /*ac40*/  PRMT R76, R0, 0x5410, R2 ;  /* 0x00005410004c7816 */ /* 0x000fe20000000002 */
[----:B------:R-:W-:Y:S01]  /*ac50*/  BAR.SYNC.DEFER_BLOCKING 0x0 ;  /* 0x0000000000007b1d */ /* 0x000fe20000010000 */
[----:B---3--:R-:W-:Y:S01]  /*ac60*/  IMAD.IADD R3, R52, 0x1, -R12 ;  /* 0x0000000134037824 */ /* 0x008fe200078e0a0c */
[----:B--2---:R-:W-:-:S04]  /*ac70*/  LOP3.LUT P0, RZ, R5, 0x4, RZ, 0xc0, !PT ;  /* 0x0000000405ff7812 */ /* 0x004fc8000780c0ff */
[----:B------:R-:W-:Y:S02]  /*ac80*/  IMNMX R52, R3, 0x80, PT ;  /* 0x0000008003347817 */ /* 0x000fe40003800200 */
[----:B------:R-:W-:Y:S02]  /*ac90*/  IADD3 R3, R17, 0x18100, RZ ;  /* 0x0001810011037810 */ /* 0x000fe40007ffe0ff */
[----:B------:R-:W-:-:S05]  /*aca0*/  ISETP.GE.AND P1, PT, R226, R52, PT ;  /* 0x00000034e200720c */ /* 0x000fca0003f26270 */
[----:B------:R-:W-:-:S08]  /*acb0*/  @P0 IADD3 R19, R3, -0x40, RZ ;  /* 0xffffffc003130810 */ /* 0x000fd00007ffe0ff */
[----:B------:R-:W-:Y:S05]  /*acc0*/  @P1 BRA `(.L_x_2918) ;  /* 0x000012a000001947 */ /* 0x000fea0003800000 */
[----:B------:R-:W-:Y:S01]  /*acd0*/  ISETP.GE.AND P0, PT, R110, c[0x0][0x27c], PT ;  /* 0x00009f006e007a0c */ /* 0x000fe20003f06270 */
[----:B------:R-:W-:-:S12]  /*ace0*/  BSSY B0, `(.L_x_2919) ;  /* 0x0000030000007945 */ /* 0x000fd80003800000 */
[----:B------:R-:W-:Y:S05]  /*acf0*/  @P0 BRA `(.L_x_2920) ;  /* 0x000002e000000947 */ /* 0x000fea0003800000 */
[----:B------:R-:W1:Y:S01]  /*ad00*/  LDS.128 R12, [R17+0x18100] ;  /* 0x01810000110c7984 */ /* 0x000e620000000c00 */
[----:B------:R-:W-:Y:S02]  /*ad10*/  SHF.R.U32.HI R0, RZ, 0x10, R9 ;  /* 0x00000010ff007819 */ /* 0x000fe40000011609 */
[--C-:B------:R-:W-:Y:S02]  /*ad20*/  SHF.R.U32.HI R2, RZ, 0x10, R7.reuse ;  /* 0x00000010ff027819 */ /* 0x100fe40000011607 */
[----:B------:R-:W-:Y:S02]  /*ad30*/  SHF.R.U64 R4, R6, 0x10, R7 ;  /* 0x0000001006047819 */ /* 0x000fe40000001207 */
[----:B------:R-:W-:Y:S02]  /*ad40*/  PRMT R6, R68, 0x5410, R0 ;  /* 0x0000541044067816 */ /* 0x000fe40000000000 */
[----:B------:R-:W-:Y:S02]  /*ad50*/  PRMT R0, R53, 0x5410, R2 ;  /* 0x0000541035007816 */ /* 0x000fe40000000002 */
[----:B------:R-:W-:-:S02]  /*ad60*/  SHF.R.U64 R3, R8, 0x10, R9 ;  /* 0x0000001008037819 */ /* 0x000fc40000001209 */
[C---:B------:R-:W-:Y:S01]  /*ad70*/  LOP3.LUT R21, R0.reuse, 0xffff0000, RZ, 0xc0, !PT ;  /* 0xffff000000157812 */ /* 0x040fe200078ec0ff */
[----:B------:R-:W-:Y:S01]  /*ad80*/  IMAD.U32 R18, R0, 0x10000, RZ ;  /* 0x0001000000127824 */ /* 0x000fe200078e00ff */
[----:B------:R-:W-:Y:S02]  /*ad90*/  PRMT R8, R53, 0x5432, R4 ;  /* 0x0000543235087816 */ /* 0x000fe40000000004 */
[----:B------:R-:W-:Y:S02]  /*ada0*/  LOP3.LUT R20, R6, 0xffff0000, RZ, 0xc0, !PT ;  /* 0xffff000006147812 */ /* 0x000fe400078ec0ff */
[----:B------:R-:W-:Y:S01]  /*adb0*/  PRMT R9, R68, 0x5432, R3 ;  /* 0x0000543244097816 */ /* 0x000fe20000000003 */
[C---:B-1----:R-:W-:Y:S01]  /*adc0*/  IMAD.U32 R16, R14.reuse, 0x10000, RZ ;  /* 0x000100000e107824 */ /* 0x042fe200078e00ff */
[----:B------:R-:W-:Y:S01]  /*add0*/  LOP3.LUT R7, R14, 0xffff0000, RZ, 0xc0, !PT ;  /* 0xffff00000e077812 */ /* 0x000fe200078ec0ff */
[C---:B------:R-:W-:Y:S01]  /*ade0*/  IMAD.U32 R14, R15.reuse, 0x10000, RZ ;  /* 0x000100000f0e7824 */ /* 0x040fe200078e00ff */
[----:B------:R-:W-:Y:S01]  /*adf0*/  LOP3.LUT R2, R15, 0xffff0000, RZ, 0xc0, !PT ;  /* 0xffff00000f027812 */ /* 0x000fe200078ec0ff */
[----:B------:R-:W-:Y:S01]  /*ae00*/  IMAD.U32 R15, R6, 0x10000, RZ ;  /* 0x00010000060f7824 */ /* 0x000fe200078e00ff */
[----:B------:R-:W-:-:S02]  /*ae10*/  SHF.L.U32 R5, R12, 0x10, RZ ;  /* 0x000000100c057819 */ /* 0x000fc400000006ff */
[----:B------:R-:W-:Y:S01]  /*ae20*/  LOP3.LUT R4, R12, 0xffff0000, RZ, 0xc0, !PT ;  /* 0xffff00000c047812 */ /* 0x000fe200078ec0ff */
[-C--:B------:R-:W-:Y:S01]  /*ae30*/  FMUL.FTZ R12, R7, R18.reuse ;  /* 0x00000012070c7220 */ /* 0x080fe20000410000 */
[----:B------:R-:W-:Y:S01]  /*ae40*/  SHF.L.U32 R3, R13, 0x10, RZ ;  /* 0x000000100d037819 */ /* 0x000fe200000006ff */
[----:B------:R-:W-:Y:S01]  /*ae50*/  FMUL.FTZ R7, R7, R15 ;  /* 0x0000000f07077220 */ /* 0x000fe20000410000 */
[----:B------:R-:W-:Y:S01]  /*ae60*/  LOP3.LUT R0, R13, 0xffff0000, RZ, 0xc0, !PT ;  /* 0xffff00000d007812 */ /* 0x000fe200078ec0ff */
[----:B------:R-:W-:Y:S02]  /*ae70*/  FMUL.FTZ R6, R2, R21 ;  /* 0x0000001502067220 */ /* 0x000fe40000410000 */
[C---:B------:R-:W-:Y:S02]  /*ae80*/  FFMA.FTZ R15, R16.reuse, R15, -R12 ;  /* 0x0000000f100f7223 */ /* 0x040fe4000001080c */
[----:B------:R-:W-:Y:S01]  /*ae90*/  FFMA.FTZ R13, R16, R18, R7 ;  /* 0x00000012100d7223 */ /* 0x000fe20000010007 */
[C---:B------:R-:W-:Y:S01]  /*aea0*/  SHF.L.U32 R16, R9.reuse, 0x10, RZ ;  /* 0x0000001009107819 */ /* 0x040fe200000006ff */
[-C--:B------:R-:W-:Y:S01]  /*aeb0*/  FMUL.FTZ R2, R2, R20.reuse ;  /* 0x0000001402027220 */ /* 0x080fe20000410000 */
[----:B------:R-:W-:Y:S01]  /*aec0*/  LOP3.LUT R9, R9, 0xffff0000, RZ, 0xc0, !PT ;  /* 0xffff000009097812 */ /* 0x000fe200078ec0ff */
[----:B------:R-:W-:Y:S01]  /*aed0*/  FFMA.FTZ R12, R14, R20, -R6 ;  /* 0x000000140e0c7223 */ /* 0x000fe20000010806 */
[C---:B------:R-:W-:Y:S01]  /*aee0*/  LOP3.LUT R20, R8.reuse, 0xffff0000, RZ, 0xc0, !PT ;  /* 0xffff000008147812 */ /* 0x040fe200078ec0ff */
[----:B------:R-:W-:-:S02]  /*aef0*/  IMAD.U32 R18, R8, 0x10000, RZ ;  /* 0x0001000008127824 */ /* 0x000fc400078e00ff */
[----:B------:R-:W-:Y:S02]  /*af00*/  FFMA.FTZ R7, R14, R21, R2 ;  /* 0x000000150e077223 */ /* 0x000fe40000010002 */
[----:B------:R-:W-:Y:S02]  /*af10*/  FMUL.FTZ R6, R4, R18 ;  /* 0x0000001204067220 */ /* 0x000fe40000410000 */
[----:B------:R-:W-:Y:S01]  /*af20*/  FMUL.FTZ R2, R0, R20 ;  /* 0x0000001400027220 */ /* 0x000fe20000410000 */
[----:B------:R-:W-:Y:S01]  /*af30*/  F2FP.BF16.PACK_AB R7, R7, R12 ;  /* 0x0000000c0707723e */ /* 0x000fe200000010ff */
[-C--:B------:R-:W-:Y:S02]  /*af40*/  FMUL.FTZ R4, R4, R16.reuse ;  /* 0x0000001004047220 */ /* 0x080fe40000410000 */
[----:B------:R-:W-:Y:S02]  /*af50*/  FMUL.FTZ R0, R0, R9 ;  /* 0x0000000900007220 */ /* 0x000fe40000410000 */
[----:B------:R-:W-:Y:S01]  /*af60*/  FFMA.FTZ R8, R5, R16, -R6 ;  /* 0x0000001005087223 */ /* 0x000fe20000010806 */
[----:B------:R-:W-:Y:S01]  /*af70*/  F2FP.BF16.PACK_AB R6, R13, R15 ;  /* 0x0000000f0d06723e */ /* 0x000fe200000010ff */
[----:B------:R-:W-:-:S02]  /*af80*/  FFMA.FTZ R4, R5, R18, R4 ;  /* 0x0000001205047223 */ /* 0x000fc40000010004 */
[C---:B------:R-:W-:Y:S02]  /*af90*/  FFMA.FTZ R2, R3.reuse, R9, -R2 ;  /* 0x0000000903027223 */ /* 0x040fe40000010802 */
[----:B------:R-:W-:Y:S01]  /*afa0*/  FFMA.FTZ R0, R3, R20, R0 ;  /* 0x0000001403007223 */ /* 0x000fe20000010000 */
[----:B------:R-:W-:-:S04]  /*afb0*/  F2FP.BF16.PACK_AB R4, R4, R8 ;  /* 0x000000080404723e */ /* 0x000fc800000010ff */
[----:B------:R-:W-:-:S05]  /*afc0*/  F2FP.BF16.PACK_AB R5, R0, R2 ;  /* 0x000000020005723e */ /* 0x000fca00000010ff */
[----:B------:R1:W-:Y:S02]  /*afd0*/  STS.128 [R17+0x18100], R4 ;  /* 0x0181000411007388 */ /* 0x0003e40000000c00 */
.L_x_2920:
[----:B------:R-:W-:Y:S05]  /*afe0*/  BSYNC B0 ;  /* 0x0000000000007941 */ /* 0x000fea0003800000 */
.L_x_2919:
[----:B------:R-:W-:Y:S01]  /*aff0*/  ISETP.GE.AND P0, PT, R149, c[0x0][0x27c], PT ;  /* 0x00009f0095007a0c */ /* 0x000fe20003f06270 */
[----:B------:R-:W-:-:S12]  /*b000*/  BSSY B0, `(.L_x_2921) ;  /* 0x0000030000007945 */ /* 0x000fd80003800000 */
[----:B------:R-:W-:Y:S05]  /*b010*/  @P0 BRA `(.L_x_2922) ;  /* 0x000002e000000947 */ /* 0x000fea0003800000 */
[----:B-1----:R-:W1:Y:S01]  /*b020*/  LDS.128 R4, [R19] ;  /* 0x0000000013047984 */ /* 0x002e620000000c00 */
        /* <DEDUP_REMOVED lines=44> */
[----:B------:R1:W-:Y:S02]  /*b2f0*/  STS.128 [R19], R4 ;  /* 0x0000000413007388 */ /* 0x0003e40000000c00 */
.L_x_2922:
[----:B------:R-:W-:Y:S05]  /*b300*/  BSYNC B0 ;  /* 0x0000000000007941 */ /* 0x000fea0003800000 */
.L_x_2921:
        /* <DEDUP_REMOVED lines=49> */
.L_x_2924:
[----:B------:R-:W-:Y:S05]  /*b620*/  BSYNC B0 ;  /* 0x0000000000007941 */ /* 0x000fea0003800000 */
.L_x_2923:
        /* <DEDUP_REMOVED lines=49> */
.L_x_2926:
[----:B------:R-:W-:Y:S05]  /*b940*/  BSYNC B0 ;  /* 0x0000000000007941 */ /* 0x000fea0003800000 */
.L_x_2925:
        /* <DEDUP_REMOVED lines=49> */
.L_x_2928:
[----:B------:R-:W-:Y:S05]  /*bc60*/  BSYNC B0 ;  /* 0x0000000000007941 */ /* 0x000fea0003800000 */
.L_x_2927:
        /* <DEDUP_REMOVED lines=48> */
.L_x_2918:
[----:B------:R-:W-:Y:S05]  /*bf70*/  BSYNC B1 ;  /* 0x0000000000017941 */ /* 0x000fea0003800000 */
.L_x_2917:
        /* <DEDUP_REMOVED lines=52> */
.L_x_2930:
[----:B------:R-:W-:Y:S05]  /*c2c0*/  BSYNC B0 ;  /* 0x0000000000007941 */ /* 0x000fea0003800000 */
.L_x_2929:
        /* <DEDUP_REMOVED lines=49> */
.L_x_2932:
[----:B------:R-:W-:Y:S05]  /*c5e0*/  BSYNC B0 ;  /* 0x0000000000007941 */ /* 0x000fea0003800000 */
.L_x_2931:
        /* <DEDUP_REMOVED lines=49> */
.L_x_2934:
[----:B------:R-:W-:Y:S05]  /*c900*/  BSYNC B0 ;  /* 0x0000000000007941 */ /* 0x000fea0003800000 */
.L_x_2933:
        /* <DEDUP_REMOVED lines=49> */
.L_x_2936:
[----:B------:R-:W-:Y:S05]  /*cc20*/  BSYNC B0 ;  /* 0x0000000000007941 */ /* 0x000fea0003800000 */
.L_x_2935:
        /* <DEDUP_REMOVED lines=49> */
.L_x_2938:
[----:B------:R-:W-:Y:S05]  /*cf40*/  BSYNC B0 ;  /* 0x0000000000007941 */ /* 0x000fea0003800000 */
.L_x_2937:
        /* <DEDUP_REMOVED lines=49> */
.L_x_2909:
        /* <DEDUP_REMOVED lines=22> */
.L_x_3063:
[----:B------:R-:W-:Y:S05]  /*d3c0*/  BRA.DIV ~URZ, `(.L_x_2940) ;  /* 0x000128127f007947 */ /* 0x000fea000b800000 */
[----:B------:R3:W4:Y:S01]  /*d3d0*/  SHFL.IDX PT, R8, R23, RZ, 0x1c1f ;  /* 0x001c1fff17087589 */ /* 0x00072200000e0000 */
[----:B--2---:R-:W-:-:S03]  /*d3e0*/  MOV R9, R0 ;  /* 0x0000000000097202 */ /* 0x004fc60000000f00 */
[----:B------:R3:W2:Y:S04]  /*d3f0*/  SHFL.IDX PT, R20, R21, RZ, 0x1c1f ;  /* 0x001c1fff15147589 */ /* 0x0006a800000e0000 */
[----:B------:R3:W1:Y:S02]  /*d400*/  SHFL.IDX PT, R3, R24, RZ, 0x1c1f ;  /* 0x001c1fff18037589 */ /* 0x00066400000e0000 */
.L_x_3064:
        /* <DEDUP_REMOVED lines=16> */
[----:B------:R-:W-:Y:S01]  /*d510*/  ISETP.GE.AND P0, PT, R104, c[0x0][0x27c], PT ;  /* 0x00009f0068007a0c */ /* 0x000fe20003f06270 */
[----:B------:R-:W-:Y:S01]  /*d520*/  CS2R R30, SRZ ;  /* 0x00000000001e7805 */ /* 0x000fe2000001ff00 */
[----:B------:R-:W-:Y:S01]  /*d530*/  ISETP.GE.AND P2, PT, R109, c[0x0][0x27c], PT ;  /* 0x00009f006d007a0c */ /* 0x000fe20003f46270 */
[----:B------:R-:W-:Y:S01]  /*d540*/  CS2R R28, SRZ ;  /* 0x00000000001c7805 */ /* 0x000fe2000001ff00 */
[----:B------:R-:W-:Y:S01]  /*d550*/  CS2R R38, SRZ ;  /* 0x0000000000267805 */ /* 0x000fe2000001ff00 */
[----:B------:R-:W-:Y:S01]  /*d560*/  CS2R R36, SRZ ;  /* 0x0000000000247805 */ /* 0x000fe2000001ff00 */
[----:B------:R-:W-:Y:S01]  /*d570*/  CS2R R46, SRZ ;  /* 0x00000000002e7805 */ /* 0x000fe2000001ff00 */
[----:B------:R-:W-:-:S06]  /*d580*/  CS2R R44, SRZ ;  /* 0x00000000002c7805 */ /* 0x000fcc000001ff00 */
[C---:B------:R-:W-:Y:S01]  /*d590*/  @!P0 IMAD.SHL.U32 R2, R104.reuse, 0x2, RZ ;  /* 0x0000000268028824 */ /* 0x040fe200078e00ff */
[----:B------:R-:W-:Y:S02]  /*d5a0*/  @!P0 SHF.L.U64.HI R0, R104, 0x1, R105 ;  /* 0x0000000168008819 */ /* 0x000fe40000010269 */
[----:B------:R-:W-:Y:S02]  /*d5b0*/  @!P2 SHF.L.U32 R4, R234, 0x3, RZ ;  /* 0x00000003ea04a819 */ /* 0x000fe400000006ff */
[-C--:B----4-:R-:W-:Y:S02]  /*d5c0*/  @!P0 IADD3 R18, P1, R8, R2.reuse, RZ ;  /* 0x0000000208128210 */ /* 0x090fe40007f3e0ff */
[----:B-1----:R-:W-:Y:S01]  /*d5d0*/  @!P0 IADD3 R16, P3, R3, R2, RZ ;  /* 0x0000000203108210 */ /* 0x002fe20007f7e0ff */
[----:B------:R-:W-:Y:S01]  /*d5e0*/  @!P2 IMAD.WIDE R12, R4, 0x2, R8 ;  /* 0x00000002040ca825 */ /* 0x000fe200078e0208 */
[----:B------:R-:W-:Y:S02]  /*d5f0*/  @!P0 IADD3.X R19, R9, R0, RZ, P1, !PT ;  /* 0x0000000009138210 */ /* 0x000fe40000ffe4ff */
[----:B------:R-:W-:Y:S01]  /*d600*/  ISETP.GE.AND P1, PT, R108, c[0x0][0x27c], PT ;  /* 0x00009f006c007a0c */ /* 0x000fe20003f26270 */
[----:B--2---:R-:W-:Y:S01]  /*d610*/  @!P0 IMAD.X R17, R20, 0x1, R0, P3 ;  /* 0x0000000114118824 */ /* 0x004fe200018e0600 */
[----:B------:R-:W-:Y:S01]  /*d620*/  MOV R2, R3 ;  /* 0x0000000300027202 */ /* 0x000fe20000000f00 */
[----:B------:R-:W-:Y:S01]  /*d630*/  IMAD.MOV.U32 R3, RZ, RZ, R20 ;  /* 0x000000ffff037224 */ /* 0x000fe200078e0014 */
[----:B------:R1:W5:Y:S03]  /*d640*/  @!P2 LD.E.128 R28, [R12.64] ;  /* 0x000000080c1ca980 */ /* 0x000366000c101d00 */
[----:B------:R-:W-:Y:S01]  /*d650*/  @!P2 IMAD.WIDE R6, R4, 0x2, R2 ;  /* 0x000000020406a825 */ /* 0x000fe200078e0202 */
[----:B------:R-:W-:Y:S01]  /*d660*/  CS2R R42, SRZ ;  /* 0x00000000002a7805 */ /* 0x000fe2000001ff00 */
[----:B------:R-:W-:Y:S01]  /*d670*/  CS2R R40, SRZ ;  /* 0x0000000000287805 */ /* 0x000fe2000001ff00 */
[----:B------:R-:W-:-:S02]  /*d680*/  CS2R R14, SRZ ;  /* 0x00000000000e7805 */ /* 0x000fc4000001ff00 */
[----:B------:R2:W5:Y:S01]  /*d690*/  @!P2 LD.E.128 R36, [R6.64] ;  /* 0x000000080624a980 */ /* 0x000562000c101d00 */
[----:B------:R-:W-:-:S04]  /*d6a0*/  @!P1 IMAD.SHL.U32 R0, R233, 0x8, RZ ;  /* 0x00000008e9009824 */ /* 0x000fc800078e00ff */
[----:B------:R-:W-:-:S04]  /*d6b0*/  @!P1 IMAD.WIDE R4, R0, 0x2, R8 ;  /* 0x0000000200049825 */ /* 0x000fc800078e0208 */
[----:B------:R-:W-:Y:S01]  /*d6c0*/  @!P1 IMAD.WIDE R2, R0, 0x2, R2 ;  /* 0x0000000200029825 */ /* 0x000fe200078e0202 */
[----:B------:R4:W5:Y:S04]  /*d6d0*/  @!P1 LD.E.128 R44, [R4.64] ;  /* 0x00000008042c9980 */ /* 0x000968000c101d00 */
[----:B------:R3:W5:Y:S01]  /*d6e0*/  @!P1 LD.E.128 R40, [R2.64] ;  /* 0x0000000802289980 */ /* 0x000762000c101d00 */
[----:B-1----:R-:W-:-:S06]  /*d6f0*/  CS2R R12, SRZ ;  /* 0x00000000000c7805 */ /* 0x002fcc000001ff00 */
[----:B------:R3:W5:Y:S01]  /*d700*/  @!P0 LD.E.128 R12, [R18.64] ;  /* 0x00000008120c8980 */ /* 0x000762000c101d00 */
[----:B--2---:R-:W-:Y:S01]  /*d710*/  CS2R R6, SRZ ;  /* 0x0000000000067805 */ /* 0x004fe2000001ff00 */
[----:B----4-:R-:W-:-:S06]  /*d720*/  CS2R R4, SRZ ;  /* 0x0000000000047805 */ /* 0x010fcc000001ff00 */
[----:B------:R3:W5:Y:S02]  /*d730*/  @!P0 LD.E.128 R4, [R16.64] ;  /* 0x0000000810048980 */ /* 0x000764000c101d00 */
.L_x_2942:
[----:B------:R-:W-:Y:S05]  /*d740*/  BSYNC B0 ;  /* 0x0000000000007941 */ /* 0x000fea0003800000 */
.L_x_2941:
[----:B----45:R-:W-:Y:S01]  /*d750*/  IMAD.MOV.U32 R8, RZ, RZ, R46 ;  /* 0x000000ffff087224 */ /* 0x030fe200078e002e */
[----:B------:R-:W-:Y:S01]  /*d760*/  MOV R0, R45 ;  /* 0x0000002d00007202 */ /* 0x000fe20000000f00 */
[----:B-1-3--:R-:W-:Y:S02]  /*d770*/  IMAD.MOV.U32 R3, RZ, RZ, R47 ;  /* 0x000000ffff037224 */ /* 0x00afe400078e002f */
        /* <DEDUP_REMOVED lines=34> */
[----:B------:R1:W3:Y:S04]  /*d9a0*/  SHFL.IDX PT, R9, R22, 0x1, 0x1c1f ;  /* 0x003c1f0016097f89 */ /* 0x0002e800000e0000 */
[----:B------:R1:W4:Y:S04]  /*d9b0*/  SHFL.IDX PT, R8, R23, 0x1, 0x1c1f ;  /* 0x003c1f0017087f89 */ /* 0x00032800000e0000 */
[----:B--2---:R1:W2:Y:S04]  /*d9c0*/  SHFL.IDX PT, R20, R21, 0x1, 0x1c1f ;  /* 0x003c1f0015147f89 */ /* 0x0042a800000e0000 */
[----:B------:R1:W1:Y:S02]  /*d9d0*/  SHFL.IDX PT, R2, R24, 0x1, 0x1c1f ;  /* 0x003c1f0018027f89 */ /* 0x00026400000e0000 */
.L_x_3065:
        /* <DEDUP_REMOVED lines=24> */
[----:B------:R-:W-:-:S04]  /*db60*/  @!P0 SHF.L.U64.HI R3, R104, 0x1, R105 ;  /* 0x0000000168038819 */ /* 0x000fc80000010269 */
[-C--:B----4-:R-:W-:Y:S02]  /*db70*/  @!P0 IADD3 R18, P1, R8, R0.reuse, RZ ;  /* 0x0000000008128210 */ /* 0x090fe40007f3e0ff */
[----:B-1----:R-:W-:-:S03]  /*db80*/  @!P0 IADD3 R16, P3, R2, R0, RZ ;  /* 0x0000000002108210 */ /* 0x002fc60007f7e0ff */
[----:B---3--:R-:W-:Y:S01]  /*db90*/  @!P0 IMAD.X R19, R9, 0x1, R3, P1 ;  /* 0x0000000109138824 */ /* 0x008fe200008e0603 */
[----:B------:R-:W-:Y:S02]  /*dba0*/  ISETP.GE.AND P1, PT, R108, c[0x0][0x27c], PT ;  /* 0x00009f006c007a0c */ /* 0x000fe40003f26270 */
[----:B--2---:R-:W-:Y:S01]  /*dbb0*/  @!P0 IADD3.X R17, R20, R3, RZ, P3, !PT ;  /* 0x0000000314118210 */ /* 0x004fe20001ffe4ff */
[----:B------:R-:W-:Y:S01]  /*dbc0*/  IMAD.MOV.U32 R3, RZ, RZ, R20 ;  /* 0x000000ffff037224 */ /* 0x000fe200078e0014 */
[----:B------:R-:W-:Y:S01]  /*dbd0*/  @!P2 SHF.L.U32 R20, R234, 0x3, RZ ;  /* 0x00000003ea14a819 */ /* 0x000fe200000006ff */
[----:B------:R-:W-:Y:S01]  /*dbe0*/  CS2R R70, SRZ ;  /* 0x0000000000467805 */ /* 0x000fe2000001ff00 */
[----:B------:R-:W-:Y:S01]  /*dbf0*/  CS2R R68, SRZ ;  /* 0x0000000000447805 */ /* 0x000fe2000001ff00 */
[----:B------:R-:W-:Y:S01]  /*dc00*/  CS2R R50, SRZ ;  /* 0x0000000000327805 */ /* 0x000fe2000001ff00 */
[----:B------:R-:W-:Y:S01]  /*dc10*/  CS2R R48, SRZ ;  /* 0x0000000000307805 */ /* 0x000fe2000001ff00 */
[----:B------:R-:W-:Y:S01]  /*dc20*/  @!P2 IMAD.WIDE R22, R20, 0x2, R8 ;  /* 0x000000021416a825 */ /* 0x000fe200078e0208 */
[----:B------:R-:W-:-:S03]  /*dc30*/  CS2R R58, SRZ ;  /* 0x00000000003a7805 */ /* 0x000fc6000001ff00 */
[----:B------:R-:W-:Y:S01]  /*dc40*/  @!P1 IMAD.SHL.U32 R0, R233, 0x8, RZ ;  /* 0x00000008e9009824 */ /* 0x000fe200078e00ff */
[----:B------:R-:W-:Y:S01]  /*dc50*/  CS2R R56, SRZ ;  /* 0x0000000000387805 */ /* 0x000fe2000001ff00 */
[----:B------:R-:W-:Y:S01]  /*dc60*/  @!P2 IMAD.WIDE R20, R20, 0x2, R2 ;  /* 0x000000021414a825 */ /* 0x000fe200078e0202 */
[----:B------:R1:W5:Y:S03]  /*dc70*/  @!P2 LD.E.128 R60, [R22.64] ;  /* 0x00000008163ca980 */ /* 0x000366000c101d00 */
[C---:B------:R-:W-:Y:S01]  /*dc80*/  @!P1 IMAD.WIDE R8, R0.reuse, 0x2, R8 ;  /* 0x0000000200089825 */ /* 0x040fe200078e0208 */
[----:B------:R1:W5:Y:S03]  /*dc90*/  @!P2 LD.E.128 R64, [R20.64] ;  /* 0x000000081440a980 */ /* 0x000366000c101d00 */
[----:B------:R-:W-:Y:S01]  /*dca0*/  @!P1 IMAD.WIDE R2, R0, 0x2, R2 ;  /* 0x0000000200029825 */ /* 0x000fe200078e0202 */
[----:B------:R1:W5:Y:S04]  /*dcb0*/  @!P1 LD.E.128 R72, [R8.64] ;  /* 0x0000000808489980 */ /* 0x000368000c101d00 */
[----:B------:R1:W5:Y:S04]  /*dcc0*/  @!P1 LD.E.128 R68, [R2.64] ;  /* 0x0000000802449980 */ /* 0x000368000c101d00 */
[----:B------:R1:W5:Y:S04]  /*dcd0*/  @!P0 LD.E.128 R48, [R18.64] ;  /* 0x0000000812308980 */ /* 0x000368000c101d00 */
[----:B------:R1:W5:Y:S02]  /*dce0*/  @!P0 LD.E.128 R56, [R16.64] ;  /* 0x0000000810388980 */ /* 0x000364000c101d00 */
.L_x_2945:
[----:B------:R-:W-:Y:S05]  /*dcf0*/  BSYNC B0 ;  /* 0x0000000000007941 */ /* 0x000fea0003800000 */
.L_x_2944:
[----:B-1-3--:R-:W3:Y:S01]  /*dd00*/  LDL R9, [R1+0x4] ;  /* 0x0000040001097983 */ /* 0x00aee20000100800 */
[----:B-----5:R-:W-:Y:S01]  /*dd10*/  IMAD.MOV.U32 R0, RZ, RZ, R74 ;  /* 0x000000ffff007224 */ /* 0x020fe200078e004a */
[----:B------:R-:W-:-:S04]  /*dd20*/  DEPBAR.LE SB0, 0x3 ;  /* 0x000080c00000791a */ /* 0x000fc80000000000 */
[----:B----4-:R-:W-:Y:S01]  /*dd30*/  IMAD.MOV.U32 R8, RZ, RZ, R75 ;  /* 0x000000ffff087224 */ /* 0x010fe200078e004b */
[----:B------:R-:W-:Y:S01]  /*dd40*/  WARPSYNC 0xffffffff ;  /* 0xffffffff00007948 */ /* 0x000fe20003800000 */
[----:B------:R-:W-:Y:S01]  /*dd50*/  IMAD.MOV.U32 R3, RZ, RZ, R72 ;  /* 0x000000ffff037224 */ /* 0x000fe200078e0048 */
[----:B------:R-:W-:Y:S01]  /*dd60*/  BSSY B1, `(.L_x_2946) ;  /* 0x000016f000017945 */ /* 0x000fe20003800000 */
[----:B------:R-:W-:Y:S01]  /*dd70*/  IMAD.MOV.U32 R2, RZ, RZ, R73 ;  /* 0x000000ffff027224 */ /* 0x000fe200078e0049 */
[----:B------:R-:W-:Y:S01]  /*dd80*/  PRMT R96, R8, 0x5410, R0 ;  /* 0x0000541008607816 */ /* 0x000fe20000000000 */
[----:B------:R-:W-:Y:S01]  /*dd90*/  IMAD.MOV.U32 R0, RZ, RZ, R62 ;  /* 0x000000ffff007224 */ /* 0x000fe200078e003e */
[----:B------:R-:W-:Y:S02]  /*dda0*/  MOV R8, R63 ;  /* 0x0000003f00087202 */ /* 0x000fe40000000f00 */
[----:B------:R-:W-:Y:S01]  /*ddb0*/  PRMT R95, R2, 0x5410, R3 ;  /* 0x00005410025f7816 */ /* 0x000fe20000000003 */
[----:B------:R-:W-:Y:S01]  /*ddc0*/  IMAD.MOV.U32 R3, RZ, RZ, R60 ;  /* 0x000000ffff037224 */ /* 0x000fe200078e003c */
[----:B------:R-:W-:Y:S01]  /*ddd0*/  PRMT R92, R92, 0x5410, R0 ;  /* 0x000054105c5c7816 */ /* 0x000fe20000000000 */
[----:B------:R-:W-:-:S02]  /*dde0*/  IMAD.MOV.U32 R0, RZ, RZ, R50 ;  /* 0x000000ffff007224 */ /* 0x000fc400078e0032 */
        /* <DEDUP_REMOVED lines=12> */
[----:B------:R-:W-:Y:S02]  /*deb0*/  PRMT R94, R8, 0x7610, R94 ;  /* 0x00007610085e7816 */ /* 0x000fe4000000005e */
[----:B------:R-:W-:Y:S01]  /*dec0*/  PRMT R87, R2, 0x5410, R3 ;  /* 0x0000541002577816 */ /* 0x000fe20000000003 */
[----:B------:R-:W-:Y:S01]  /*ded0*/  IMAD.MOV.U32 R2, RZ, RZ, R69 ;  /* 0x000000ffff027224 */ /* 0x000fe200078e0045 */
[----:B------:R-:W-:Y:S02]  /*dee0*/  MOV R3, R68 ;  /* 0x0000004400037202 */ /* 0x000fe40000000f00 */
        /* <DEDUP_REMOVED lines=9> */
[----:B------:R-:W-:-:S04]  /*df80*/  MOV R3, R59 ;  /* 0x0000003b00037202 */ /* 0x000fc80000000f00 */
[----:B------:R-:W-:Y:S01]  /*df90*/  PRMT R85, R0, 0x5410, R2 ;  /* 0x0000541000557816 */ /* 0x000fe20000000002 */
[----:B------:R-:W-:Y:S01]  /*dfa0*/  BAR.SYNC.DEFER_BLOCKING 0x0 ;  /* 0x0000000000007b1d */ /* 0x000fe20000010000 */
[----:B---3--:R-:W-:-:S05]  /*dfb0*/  IMAD.IADD R8, R52, 0x1, -R9 ;  /* 0x0000000134087824 */ /* 0x008fca00078e0a09 */
[----:B------:R-:W-:Y:S01]  /*dfc0*/  IMNMX R76, R8, 0x80, PT ;  /* 0x00000080084c7817 */ /* 0x000fe20003800200 */
[----:B------:R-:W-:-:S03]  /*dfd0*/  IMAD.MOV.U32 R8, RZ, RZ, R58 ;  /* 0x000000ffff087224 */ /* 0x000fc600078e003a */
[----:B------:R-:W-:Y:S02]  /*dfe0*/  ISETP.GE.AND P0, PT, R226, R76, PT ;  /* 0x0000004ce200720c */ /* 0x000fe40003f06270 */
[----:B------:R-:W-:-:S11]  /*dff0*/  PRMT R86, R3, 0x5410, R8 ;  /* 0x0000541003567816 */ /* 0x000fd60000000008 */
[----:B------:R-:W-:Y:S05]  /*e000*/  @P0 BRA `(.L_x_2947) ;  /* 0x0000144000000947 */ /* 0x000fea0003800000 */
[----:B------:R-:W-:Y:S01]  /*e010*/  ISETP.GE.AND P0, PT, R104, c[0x0][0x27c], PT ;  /* 0x00009f0068007a0c */ /* 0x000fe20003f06270 */
[----:B------:R-:W-:-:S12]  /*e020*/  BSSY B0, `(.L_x_2948) ;  /* 0x000006c000007945 */ /* 0x000fd80003800000 */
[----:B------:R-:W-:Y:S05]  /*e030*/  @P0 BRA `(.L_x_2949) ;  /* 0x000006a000000947 */ /* 0x000fea0003800000 */
[----:B------:R-:W-:Y:S01]  /*e040*/  IMAD.MOV.U32 R0, RZ, RZ, c[0x0][0x27c] ;  /* 0x00009f00ff007624 */ /* 0x000fe200078e00ff */
[----:B------:R-:W-:Y:S02]  /*e050*/  SHF.R.U64 R4, R4, 0x10, R5 ;  /* 0x0000001004047819 */ /* 0x000fe40000001205 */
[----:B------:R-:W-:Y:S02]  /*e060*/  SHF.R.U64 R9, R14, 0x10, R15 ;  /* 0x000000100e097819 */ /* 0x000fe4000000120f */
[----:B------:R-:W-:Y:S02]  /*e070*/  LEA.HI R0, R0, R252, RZ, 0x1d ;  /* 0x000000fc00007211 */ /* 0x000fe400078fe8ff */
[----:B------:R-:W-:Y:S02]  /*e080*/  SHF.R.U32.HI R5, RZ, 0x10, R5 ;  /* 0x00000010ff057819 */ /* 0x000fe40000011605 */
[----:B------:R-:W-:Y:S01]  /*e090*/  SHF.R.S32.HI R3, RZ, 0x1f, R0 ;  /* 0x0000001fff037819 */ /* 0x000fe20000011400 */
[----:B------:R-:W-:-:S03]  /*e0a0*/  IMAD.SHL.U32 R2, R0, 0x8, RZ ;  /* 0x0000000800027824 */ /* 0x000fc600078e00ff */
[----:B------:R-:W-:Y:S02]  /*e0b0*/  LEA.HI R0, R3, R0, RZ, 0x3 ;  /* 0x0000000003007211 */ /* 0x000fe400078f18ff */
[C---:B------:R-:W-:Y:S02]  /*e0c0*/  LOP3.LUT R2, R232.reuse, 0x38, R2, 0xf8, !PT ;  /* 0x00000038e8027812 */ /* 0x040fe400078ef802 */
[----:B------:R-:W-:Y:S01]  /*e0d0*/  LOP3.LUT R3, R232, 0x38, R104, 0xf8, !PT ;  /* 0x00000038e8037812 */ /* 0x000fe200078ef868 */
[----:B------:R-:W-:Y:S01]  /*e0e0*/  IMAD.SHL.U32 R0, R0, 0x400, RZ ;  /* 0x0000040000007824 */ /* 0x000fe200078e00ff */
[----:B------:R-:W-:-:S04]  /*e0f0*/  LOP3.LUT R2, R2, R150, RZ, 0x3c, !PT ;  /* 0x0000009602027212 */ /* 0x000fc800078e3cff */
[----:B------:R-:W-:-:S04]  /*e100*/  LOP3.LUT R0, R0, 0x7fffe000, RZ, 0xc0, !PT ;  /* 0x7fffe00000007812 */ /* 0x000fc800078ec0ff */
[----:B------:R-:W-:Y:S02]  /*e110*/  IADD3 R0, R2, R0, R151 ;  /* 0x0000000002007210 */ /* 0x000fe40007ffe097 */
[----:B------:R-:W-:Y:S02]  /*e120*/  LOP3.LUT R2, R151, R3, R150, 0xf6, !PT ;  /* 0x0000000397027212 */ /* 0x000fe400078ef696 */
[----:B------:R-:W-:Y:S01]  /*e130*/  SHF.R.U64 R3, R12, 0x10, R13 ;  /* 0x000000100c037819 */ /* 0x000fe2000000120d */
[----:B------:R-:W-:Y:S01]  /*e140*/  IMAD.SHL.U32 R27, R0, 0x2, RZ ;  /* 0x00000002001b7824 */ /* 0x000fe200078e00ff */
[----:B------:R-:W-:Y:S01]  /*e150*/  SHF.R.U32.HI R0, RZ, 0x10, R15 ;  /* 0x00000010ff007819 */ /* 0x000fe2000001160f */
[----:B------:R-:W-:Y:S01]  /*e160*/  IMAD.SHL.U32 R26, R2, 0x2, RZ ;  /* 0x00000002021a7824 */ /* 0x000fe200078e00ff */
[----:B------:R-:W-:Y:S02]  /*e170*/  SHF.R.U64 R15, R6, 0x10, R7 ;  /* 0x00000010060f7819 */ /* 0x000fe40000001207 */
[----:B------:R-:W1:Y:S01]  /*e180*/  LDS.128 R16, [R27+0x18100] ;  /* 0x018100001b107984 */ /* 0x000e620000000c00 */
[----:B------:R-:W-:-:S02]  /*e190*/  SHF.R.U32.HI R2, RZ, 0x10, R13 ;  /* 0x00000010ff027819 */ /* 0x000fc4000001160d */
[----:B------:R-:W-:Y:S01]  /*e1a0*/  SHF.R.U32.HI R6, RZ, 0x10, R7 ;  /* 0x00000010ff067819 */ /* 0x000fe20000011607 */
[----:B--2---:R-:W2:Y:S01]  /*e1b0*/  LDS.128 R20, [R26+0x18100] ;  /* 0x018100001a147984 */ /* 0x004ea20000000c00 */
[----:B------:R-:W-:Y:S02]  /*e1c0*/  PRMT R8, R25, 0x5432, R3 ;  /* 0x0000543219087816 */ /* 0x000fe40000000003 */
[----:B------:R-:W-:Y:S02]  /*e1d0*/  PRMT R7, R53, 0x5410, R4 ;  /* 0x0000541035077816 */ /* 0x000fe40000000004 */
[----:B------:R-:W-:Y:S02]  /*e1e0*/  PRMT R12, R25, 0x5410, R2 ;  /* 0x00005410190c7816 */ /* 0x000fe40000000002 */
[C---:B------:R-:W-:Y:S01]  /*e1f0*/  PRMT R25, R54.reuse, 0x5432, R9 ;  /* 0x0000543236197816 */ /* 0x040fe20000000009 */
[----:B------:R-:W-:Y:S01]  /*e200*/  IMAD.U32 R14, R7, 0x10000, RZ ;  /* 0x00010000070e7824 */ /* 0x000fe200078e00ff */
[----:B------:R-:W-:-:S02]  /*e210*/  PRMT R24, R54, 0x5410, R0 ;  /* 0x0000541036187816 */ /* 0x000fc40000000000 */
[----:B------:R-:W-:Y:S02]  /*e220*/  SHF.L.U32 R13, R8, 0x10, RZ ;  /* 0x00000010080d7819 */ /* 0x000fe400000006ff */
[----:B------:R-:W-:Y:S01]  /*e230*/  PRMT R9, R53, 0x5432, R5 ;  /* 0x0000543235097816 */ /* 0x000fe20000000005 */
[----:B------:R-:W-:Y:S01]  /*e240*/  IMAD.U32 R5, R12, 0x10000, RZ ;  /* 0x000100000c057824 */ /* 0x000fe200078e00ff */
[----:B------:R-:W-:Y:S02]  /*e250*/  LOP3.LUT R8, R8, 0xffff0000, RZ, 0xc0, !PT ;  /* 0xffff000008087812 */ /* 0x000fe400078ec0ff */
[----:B------:R-:W-:Y:S01]  /*e260*/  PRMT R15, R55, 0x5432, R15 ;  /* 0x00005432370f7816 */ /* 0x000fe2000000000f */
[C---:B------:R-:W-:Y:S01]  /*e270*/  IMAD.U32 R33, R9.reuse, 0x10000, RZ ;  /* 0x0001000009217824 */ /* 0x040fe200078e00ff */
[----:B------:R-:W-:Y:S01]  /*e280*/  LOP3.LUT R9, R9, 0xffff0000, RZ, 0xc0, !PT ;  /* 0xffff000009097812 */ /* 0x000fe200078ec0ff */
[----:B-1----:R-:W-:Y:S02]  /*e290*/  IMAD.U32 R0, R16, 0x10000, RZ ;  /* 0x0001000010007824 */ /* 0x002fe400078e00ff */
[----:B--2---:R-:W-:-:S02]  /*e2a0*/  IMAD.U32 R2, R20, 0x10000, RZ ;  /* 0x0001000014027824 */ /* 0x004fc400078e00ff */
[CC--:B------:R-:W-:Y:S02]  /*e2b0*/  FMUL.FTZ R4, R0.reuse, R14.reuse ;  /* 0x0000000e00047220 */ /* 0x0c0fe40000410000 */
[-C--:B------:R-:W-:Y:S02]  /*e2c0*/  FMUL.FTZ R3, R0, R13.reuse ;  /* 0x0000000d00037220 */ /* 0x080fe40000410000 */
[----:B------:R-:W-:Y:S02]  /*e2d0*/  IMAD.U32 R0, R17, 0x10000, RZ ;  /* 0x0001000011007824 */ /* 0x000fe400078e00ff */
[C---:B------:R-:W-:Y:S02]  /*e2e0*/  FFMA.FTZ R52, R2.reuse, R13, -R4 ;  /* 0x0000000d02347223 */ /* 0x040fe40000010804 */
[----:B------:R-:W-:Y:S01]  /*e2f0*/  FFMA.FTZ R35, R2, R14, R3 ;  /* 0x0000000e02237223 */ /* 0x000fe20000010003 */
[----:B------:R-:W-:Y:S01]  /*e300*/  SHF.L.U32 R2, R21, 0x10, RZ ;  /* 0x0000001015027819 */ /* 0x000fe200000006ff */
[C---:B------:R-:W-:Y:S01]  /*e310*/  FMUL.FTZ R3, R0.reuse, R33 ;  /* 0x0000002100037220 */ /* 0x040fe20000410000 */
[----:B------:R-:W-:Y:S01]  /*e320*/  PRMT R14, R55, 0x5410, R6 ;  /* 0x00005410370e7816 */ /* 0x000fe20000000006 */
[-C--:B------:R-:W-:Y:S01]  /*e330*/  FMUL.FTZ R0, R0, R5.reuse ;  /* 0x0000000500007220 */ /* 0x080fe20000410000 */
[----:B------:R-:W-:Y:S01]  /*e340*/  LOP3.LUT R6, R21, 0xffff0000, RZ, 0xc0, !PT ;  /* 0xffff000015067812 */ /* 0x000fe200078ec0ff */
[----:B------:R-:W-:Y:S01]  /*e350*/  FFMA.FTZ R34, R2, R5, -R3 ;  /* 0x0000000502227223 */ /* 0x000fe20000010803 */
[----:B------:R-:W-:Y:S01]  /*e360*/  LOP3.LUT R3, R20, 0xffff0000, RZ, 0xc0, !PT ;  /* 0xffff000014037812 */ /* 0x000fe200078ec0ff */
[----:B------:R-:W-:-:S02]  /*e370*/  FFMA.FTZ R33, R2, R33, R0 ;  /* 0x0000002102217223 */ /* 0x000fc40000010000 */
[C---:B------:R-:W-:Y:S01]  /*e380*/  IMAD.U32 R13, R14.reuse, 0x10000, RZ ;  /* 0x000100000e0d7824 */ /* 0x040fe200078e00ff */
[----:B------:R-:W-:Y:S01]  /*e390*/  LOP3.LUT R14, R14, 0xffff0000, RZ, 0xc0, !PT ;  /* 0xffff00000e0e7812 */ /* 0x000fe200078ec0ff */
[----:B------:R-:W-:Y:S02]  /*e3a0*/  IMAD.U32 R2, R19, 0x10000, RZ ;  /* 0x0001000013027824 */ /* 0x000fe400078e00ff */
[----:B------:R-:W-:Y:S02]  /*e3b0*/  IMAD.U32 R5, R24, 0x10000, RZ ;  /* 0x0001000018057824 */ /* 0x000fe400078e00ff */
[C---:B------:R-:W-:Y:S02]  /*e3c0*/  FMUL.FTZ R4, R2.reuse, R13 ;  /* 0x0000000d02047220 */ /* 0x040fe40000410000 */
[----:B------:R-:W-:Y:S02]  /*e3d0*/  IMAD.U32 R0, R23, 0x10000, RZ ;  /* 0x0001000017007824 */ /* 0x000fe400078e00ff */
[----:B------:R-:W-:-:S02]  /*e3e0*/  FMUL.FTZ R2, R2, R5 ;  /* 0x0000000502027220 */ /* 0x000fc40000410000 */
[----:B------:R-:W-:Y:S01]  /*e3f0*/  FFMA.FTZ R32, R0, R5, -R4 ;  /* 0x0000000500207223 */ /* 0x000fe20000010804 */
[----:B------:R-:W-:Y:S01]  /*e400*/  SHF.L.U32 R5, R22, 0x10, RZ ;  /* 0x0000001016057819 */ /* 0x000fe200000006ff */
[----:B------:R-:W-:Y:S01]  /*e410*/  FFMA.FTZ R21, R0, R13, R2 ;  /* 0x0000000d00157223 */ /* 0x000fe20000010002 */
[----:B------:R-:W-:Y:S02]  /*e420*/  LOP3.LUT R13, R22, 0xffff0000, RZ, 0xc0, !PT ;  /* 0xffff0000160d7812 */ /* 0x000fe400078ec0ff */
[----:B------:R-:W-:Y:S02]  /*e430*/  LOP3.LUT R22, R7, 0xffff0000, RZ, 0xc0, !PT ;  /* 0xffff000007167812 */ /* 0x000fe400078ec0ff */
[----:B------:R-:W-:Y:S02]  /*e440*/  LOP3.LUT R2, R16, 0xffff0000, RZ, 0xc0, !PT ;  /* 0xffff000010027812 */ /* 0x000fe400078ec0ff */
[----:B------:R-:W-:Y:S02]  /*e450*/  LOP3.LUT R0, R17, 0xffff0000, RZ, 0xc0, !PT ;  /* 0xffff000011007812 */ /* 0x000fe400078ec0ff */
[----:B------:R-:W-:Y:S01]  /*e460*/  LOP3.LUT R4, R23, 0xffff0000, RZ, 0xc0, !PT ;  /* 0xffff000017047812 */ /* 0x000fe200078ec0ff */
[----:B------:R-:W-:-:S02]  /*e470*/  FMUL.FTZ R7, R2, R22 ;  /* 0x0000001602077220 */ /* 0x000fc40000410000 */
[-C--:B------:R-:W-:Y:S02]  /*e480*/  FMUL.FTZ R2, R2, R8.reuse ;  /* 0x0000000802027220 */ /* 0x080fe40000410000 */
[C---:B------:R-:W-:Y:S01]  /*e490*/  FFMA.FTZ R20, R3.reuse, R8, -R7 ;  /* 0x0000000803147223 */ /* 0x040fe20000010807 */
[----:B------:R-:W-:Y:S01]  /*e4a0*/  LOP3.LUT R7, R12, 0xffff0000, RZ, 0xc0, !PT ;  /* 0xffff00000c077812 */ /* 0x000fe200078ec0ff */
[----:B------:R-:W-:Y:S01]  /*e4b0*/  FFMA.FTZ R17, R3, R22, R2 ;  /* 0x0000001603117223 */ /* 0x000fe20000010002 */
[----:B------:R-:W-:Y:S01]  /*e4c0*/  LOP3.LUT R12, R24, 0xffff0000, RZ, 0xc0, !PT ;  /* 0xffff0000180c7812 */ /* 0x000fe200078ec0ff */
[C---:B------:R-:W-:Y:S02]  /*e4d0*/  FMUL.FTZ R2, R0.reuse, R9 ;  /* 0x0000000900027220 */ /* 0x040fe40000410000 */
[----:B------:R-:W-:Y:S02]  /*e4e0*/  FMUL.FTZ R0, R0, R7 ;  /* 0x0000000700007220 */ /* 0x000fe40000410000 */
[C---:B------:R-:W-:Y:S01]  /*e4f0*/  IMAD.U32 R22, R15.reuse, 0x10000, RZ ;  /* 0x000100000f167824 */ /* 0x040fe200078e00ff */
[----:B------:R-:W-:Y:S01]  /*e500*/  LOP3.LUT R15, R15, 0xffff0000, RZ, 0xc0, !PT ;  /* 0xffff00000f0f7812 */ /* 0x000fe200078ec0ff */
[----:B------:R-:W-:-:S02]  /*e510*/  IMAD.U32 R3, R18, 0x10000, RZ ;  /* 0x0001000012037824 */ /* 0x000fc400078e00ff */
[----:B------:R-:W-:Y:S01]  /*e520*/  FFMA.FTZ R16, R6, R7, -R2 ;  /* 0x0000000706107223 */ /* 0x000fe20000010802 */
[----:B------:R-:W-:Y:S01]  /*e530*/  LOP3.LUT R2, R18, 0xffff0000, RZ, 0xc0, !PT ;  /* 0xffff000012027812 */ /* 0x000fe200078ec0ff */
[----:B------:R-:W-:Y:S01]  /*e540*/  FFMA.FTZ R9, R6, R9, R0 ;  /* 0x0000000906097223 */ /* 0x000fe20000010000 */
[----:B------:R-:W-:Y:S01]  /*e550*/  LOP3.LUT R0, R19, 0xffff0000, RZ, 0xc0, !PT ;  /* 0xffff000013007812 */ /* 0x000fe200078ec0ff */
[----:B------:R-:W-:Y:S02]  /*e560*/  IMAD.U32 R7, R25, 0x10000, RZ ;  /* 0x0001000019077824 */ /* 0x000fe400078e00ff */
[CC--:B------:R-:W-:Y:S02]  /*e570*/  FMUL.FTZ R6, R3.reuse, R22.reuse ;  /* 0x0000001603067220 */ /* 0x0c0fe40000410000 */
[-C--:B------:R-:W-:Y:S02]  /*e580*/  FMUL.FTZ R3, R3, R7.reuse ;  /* 0x0000000703037220 */ /* 0x080fe40000410000 */
[----:B------:R-:W-:Y:S01]  /*e590*/  FFMA.FTZ R8, R5, R7, -R6 ;  /* 0x0000000705087223 */ /* 0x000fe20000010806 */
[----:B------:R-:W-:Y:S01]  /*e5a0*/  LOP3.LUT R6, R25, 0xffff0000, RZ, 0xc0, !PT ;  /* 0xffff000019067812 */ /* 0x000fe200078ec0ff */
[----:B------:R-:W-:-:S02]  /*e5b0*/  FFMA.FTZ R7, R5, R22, R3 ;  /* 0x0000001605077223 */ /* 0x000fc40000010003 */
[C---:B------:R-:W-:Y:S02]  /*e5c0*/  FMUL.FTZ R5, R2.reuse, R15 ;  /* 0x0000000f02057220 */ /* 0x040fe40000410000 */
[----:B------:R-:W-:Y:S02]  /*e5d0*/  FMUL.FTZ R3, R2, R6 ;  /* 0x0000000602037220 */ /* 0x000fe40000410000 */
[C---:B------:R-:W-:Y:S02]  /*e5e0*/  FMUL.FTZ R2, R0.reuse, R14 ;  /* 0x0000000e00027220 */ /* 0x040fe40000410000 */
[----:B------:R-:W-:Y:S02]  /*e5f0*/  FMUL.FTZ R0, R0, R12 ;  /* 0x0000000c00007220 */ /* 0x000fe40000410000 */
[----:B------:R-:W-:Y:S01]  /*e600*/  FFMA.FTZ R6, R13, R6, -R5 ;  /* 0x000000060d067223 */ /* 0x000fe20000010805 */
[----:B------:R-:W-:Y:S01]  /*e610*/  F2FP.BF16.PACK_AB R5, R9, R33 ;  /* 0x000000210905723e */ /* 0x000fe200000010ff */
[----:B------:R-:W-:Y:S01]  /*e620*/  FFMA.FTZ R3, R13, R15, R3 ;  /* 0x0000000f0d037223 */ /* 0x000fe20000010003 */
[----:B------:R-:W-:Y:S01]  /*e630*/  F2FP.BF16.PACK_AB R13, R16, R34 ;  /* 0x00000022100d723e */ /* 0x000fe200000010ff */
[----:B------:R-:W-:Y:S01]  /*e640*/  FFMA.FTZ R2, R4, R12, -R2 ;  /* 0x0000000c04027223 */ /* 0x000fe20000010802 */
[----:B------:R-:W-:Y:S01]  /*e650*/  F2FP.BF16.PACK_AB R12, R20, R52 ;  /* 0x00000034140c723e */ /* 0x000fe200000010ff */
[----:B------:R-:W-:Y:S01]  /*e660*/  FFMA.FTZ R0, R4, R14, R0 ;  /* 0x0000000e04007223 */ /* 0x000fe20000010000 */
[----:B------:R-:W-:-:S02]  /*e670*/  F2FP.BF16.PACK_AB R14, R6, R8 ;  /* 0x00000008060e723e */ /* 0x000fc400000010ff */
[----:B------:R-:W-:Y:S02]  /*e680*/  F2FP.BF16.PACK_AB R6, R3, R7 ;  /* 0x000000070306723e */ /* 0x000fe400000010ff */
[----:B------:R-:W-:Y:S02]  /*e690*/  F2FP.BF16.PACK_AB R15, R2, R32 ;  /* 0x00000020020f723e */ /* 0x000fe400000010ff */
[----:B------:R-:W-:Y:S02]  /*e6a0*/  F2FP.BF16.PACK_AB R4, R17, R35 ;  /* 0x000000231104723e */ /* 0x000fe400000010ff */
[----:B------:R-:W-:Y:S01]  /*e6b0*/  F2FP.BF16.PACK_AB R7, R0, R21 ;  /* 0x000000150007723e */ /* 0x000fe200000010ff */
[----:B------:R1:W-:Y:S04]  /*e6c0*/  STS.128 [R26+0x18100], R12 ;  /* 0x0181000c1a007388 */ /* 0x0003e80000000c00 */
[----:B------:R1:W-:Y:S02]  /*e6d0*/  STS.128 [R27+0x18100], R4 ;  /* 0x018100041b007388 */ /* 0x0003e40000000c00 */
.L_x_2949:
[----:B------:R-:W-:Y:S05]  /*e6e0*/  BSYNC B0 ;  /* 0x0000000000007941 */ /* 0x000fea0003800000 */
.L_x_2948:
[----:B------:R-:W-:Y:S01]  /*e6f0*/  ISETP.GE.AND P0, PT, R109, c[0x0][0x27c], PT ;  /* 0x00009f006d007a0c */ /* 0x000fe20003f06270 */
[----:B------:R-:W-:-:S12]  /*e700*/  BSSY B0, `(.L_x_2950) ;  /* 0x000006a000007945 */ /* 0x000fd80003800000 */
[----:B------:R-:W-:Y:S05]  /*e710*/  @P0 BRA `(.L_x_2951) ;  /* 0x0000068000000947 */ /* 0x000fea0003800000 */
[----:B------:R-:W3:Y:S01]  /*e720*/  LDL R52, [R1+0x5c] ;  /* 0x00005c0001347983 */ /* 0x000ee20000100800 */
[----:B------:R-:W-:Y:S01]  /*e730*/  IMAD.MOV.U32 R0, RZ, RZ, c[0x0][0x27c] ;  /* 0x00009f00ff007624 */ /* 0x000fe200078e00ff */
[----:B------:R-:W-:Y:S02]  /*e740*/  SHF.R.U64 R9, R36, 0x10, R37 ;  /* 0x0000001024097819 */ /* 0x000fe40000001225 */
[----:B------:R-:W-:Y:S02]  /*e750*/  SHF.R.U32.HI R21, RZ, 0x10, R39 ;  /* 0x00000010ff157819 */ /* 0x000fe40000011627 */
[----:B------:R-:W-:Y:S02]  /*e760*/  LEA.HI R0, R0, R234, RZ, 0x1d ;  /* 0x000000ea00007211 */ /* 0x000fe400078fe8ff */
[----:B------:R-:W-:Y:S02]  /*e770*/  PRMT R17, R77, 0x5432, R9 ;  /* 0x000054324d117816 */ /* 0x000fe40000000009 */
[----:B------:R-:W-:Y:S01]  /*e780*/  SHF.R.S32.HI R2, RZ, 0x1f, R0 ;  /* 0x0000001fff027819 */ /* 0x000fe20000011400 */
[----:B------:R-:W-:Y:S01]  /*e790*/  IMAD.SHL.U32 R3, R0, 0x8, RZ ;  /* 0x0000000800037824 */ /* 0x000fe200078e00ff */
[----:B------:R-:W-:-:S02]  /*e7a0*/  SHF.R.U32.HI R16, RZ, 0x10, R37 ;  /* 0x00000010ff107819 */ /* 0x000fc40000011625 */
[----:B------:R-:W-:Y:S02]  /*e7b0*/  LEA.HI R0, R2, R0, RZ, 0x3 ;  /* 0x0000000002007211 */ /* 0x000fe400078f18ff */
[----:B------:R-:W-:Y:S02]  /*e7c0*/  LOP3.LUT R2, R232, 0x38, R3, 0xf8, !PT ;  /* 0x00000038e8027812 */ /* 0x000fe400078ef803 */
[----:B--2---:R-:W-:Y:S01]  /*e7d0*/  SHF.R.U64 R20, R38, 0x10, R39 ;  /* 0x0000001026147819 */ /* 0x004fe20000001227 */
[----:B------:R-:W-:Y:S01]  /*e7e0*/  IMAD.SHL.U32 R0, R0, 0x400, RZ ;  /* 0x0000040000007824 */ /* 0x000fe200078e00ff */
[----:B------:R-:W-:Y:S02]  /*e7f0*/  LOP3.LUT R2, R2, R150, RZ, 0x3c, !PT ;  /* 0x0000009602027212 */ /* 0x000fe400078e3cff */
[----:B------:R-:W-:Y:S02]  /*e800*/  SHF.R.U64 R3, R30, 0x10, R31 ;  /* 0x000000101e037819 */ /* 0x000fe4000000121f */
[----:B------:R-:W-:-:S02]  /*e810*/  LOP3.LUT R0, R0, 0x7fffe000, RZ, 0xc0, !PT ;  /* 0x7fffe00000007812 */ /* 0x000fc400078ec0ff */
[----:B------:R-:W-:Y:S02]  /*e820*/  PRMT R25, R78, 0x5410, R21 ;  /* 0x000054104e197816 */ /* 0x000fe40000000015 */
[----:B------:R-:W-:Y:S02]  /*e830*/  IADD3 R0, R2, R0, R151 ;  /* 0x0000000002007210 */ /* 0x000fe40007ffe097 */
[----:B------:R-:W-:Y:S01]  /*e840*/  SHF.R.U32.HI R8, RZ, 0x10, R31 ;  /* 0x00000010ff087819 */ /* 0x000fe2000001161f */
[----:B------:R-:W-:Y:S01]  /*e850*/  IMAD.U32 R31, R17, 0x10000, RZ ;  /* 0x00010000111f7824 */ /* 0x000fe200078e00ff */
[--C-:B------:R-:W-:Y:S01]  /*e860*/  SHF.R.U32.HI R2, RZ, 0x10, R29.reuse ;  /* 0x00000010ff027819 */ /* 0x100fe2000001161d */
[----:B------:R-:W-:Y:S01]  /*e870*/  IMAD.SHL.U32 R32, R0, 0x2, RZ ;  /* 0x0000000200207824 */ /* 0x000fe200078e00ff */
[----:B------:R-:W-:Y:S01]  /*e880*/  SHF.R.U64 R0, R28, 0x10, R29 ;  /* 0x000000101c007819 */ /* 0x000fe2000000121d */
[----:B------:R-:W-:Y:S01]  /*e890*/  IMAD.U32 R34, R25, 0x10000, RZ ;  /* 0x0001000019227824 */ /* 0x000fe200078e00ff */
[----:B------:R-:W-:-:S02]  /*e8a0*/  PRMT R16, R77, 0x5410, R16 ;  /* 0x000054104d107816 */ /* 0x000fc40000000010 */
[----:B-1----:R-:W1:Y:S01]  /*e8b0*/  LDS.128 R4, [R32+0x18100] ;  /* 0x0181000020047984 */ /* 0x002e620000000c00 */
[----:B------:R-:W-:Y:S02]  /*e8c0*/  PRMT R19, R79, 0x5432, R0 ;  /* 0x000054324f137816 */ /* 0x000fe40000000000 */
[----:B------:R-:W-:Y:S01]  /*e8d0*/  PRMT R26, R78, 0x5432, R20 ;  /* 0x000054324e1a7816 */ /* 0x000fe20000000014 */
[----:B------:R-:W-:Y:S01]  /*e8e0*/  IMAD.U32 R35, R16, 0x10000, RZ ;  /* 0x0001000010237824 */ /* 0x000fe200078e00ff */
[C---:B------:R-:W-:Y:S01]  /*e8f0*/  PRMT R28, R80.reuse, 0x5432, R3 ;  /* 0x00005432501c7816 */ /* 0x040fe20000000003 */
[----:B------:R-:W-:Y:S01]  /*e900*/  IMAD.U32 R30, R19, 0x10000, RZ ;  /* 0x00010000131e7824 */ /* 0x000fe200078e00ff */
[----:B------:R-:W-:Y:S02]  /*e910*/  PRMT R27, R80, 0x5410, R8 ;  /* 0x00005410501b7816 */ /* 0x000fe40000000008 */
[----:B------:R-:W-:Y:S02]  /*e920*/  PRMT R18, R79, 0x5410, R2 ;  /* 0x000054104f127816 */ /* 0x000fe40000000002 */
[----:B------:R-:W-:-:S02]  /*e930*/  LOP3.LUT R16, R16, 0xffff0000, RZ, 0xc0, !PT ;  /* 0xffff000010107812 */ /* 0x000fc400078ec0ff */
[----:B-1----:R-:W-:Y:S01]  /*e940*/  LOP3.LUT R9, R4, 0xffff0000, RZ, 0xc0, !PT ;  /* 0xffff000004097812 */ /* 0x002fe200078ec0ff */
[----:B------:R-:W-:Y:S01]  /*e950*/  IMAD.U32 R2, R7, 0x10000, RZ ;  /* 0x0001000007027824 */ /* 0x000fe200078e00ff */
[----:B------:R-:W-:Y:S02]  /*e960*/  LOP3.LUT R3, R6, 0xffff0000, RZ, 0xc0, !PT ;  /* 0xffff000006037812 */ /* 0x000fe400078ec0ff */
[----:B------:R-:W-:Y:S02]  /*e970*/  SHF.L.U32 R8, R5, 0x10, RZ ;  /* 0x0000001005087819 */ /* 0x000fe400000006ff */
[----:B------:R-:W-:Y:S02]  /*e980*/  LOP3.LUT R0, R7, 0xffff0000, RZ, 0xc0, !PT ;  /* 0xffff000007007812 */ /* 0x000fe400078ec0ff */
[----:B------:R-:W-:Y:S01]  /*e990*/  LOP3.LUT R5, R5, 0xffff0000, RZ, 0xc0, !PT ;  /* 0xffff000005057812 */ /* 0x000fe200078ec0ff */
[----:B---3--:R-:W1:Y:S02]  /*e9a0*/  LDS.128 R12, [R52] ;  /* 0x00000000340c7984 */ /* 0x008e640000000c00 */
[C---:B-1----:R-:W-:Y:S01]  /*e9b0*/  IMAD.U32 R21, R12.reuse, 0x10000, RZ ;  /* 0x000100000c157824 */ /* 0x042fe200078e00ff */
[----:B------:R-:W-:Y:S01]  /*e9c0*/  LOP3.LUT R24, R12, 0xffff0000, RZ, 0xc0, !PT ;  /* 0xffff00000c187812 */ /* 0x000fe200078ec0ff */
[----:B------:R-:W-:Y:S01]  /*e9d0*/  IMAD.U32 R12, R4, 0x10000, RZ ;  /* 0x00010000040c7824 */ /* 0x000fe200078e00ff */
[C---:B------:R-:W-:Y:S01]  /*e9e0*/  SHF.L.U32 R20, R13.reuse, 0x10, RZ ;  /* 0x000000100d147819 */ /* 0x040fe200000006ff */
[C---:B------:R-:W-:Y:S01]  /*e9f0*/  IMAD.U32 R23, R14.reuse, 0x10000, RZ ;  /* 0x000100000e177824 */ /* 0x040fe200078e00ff */
[----:B------:R-:W-:Y:S01]  /*ea00*/  LOP3.LUT R22, R13, 0xffff0000, RZ, 0xc0, !PT ;  /* 0xffff00000d167812 */ /* 0x000fe200078ec0ff */
[----:B------:R-:W-:Y:S01]  /*ea10*/  IMAD.U32 R13, R15, 0x10000, RZ ;  /* 0x000100000f0d7824 */ /* 0x000fe200078e00ff */
[----:B------:R-:W-:-:S02]  /*ea20*/  LOP3.LUT R29, R14, 0xffff0000, RZ, 0xc0, !PT ;  /* 0xffff00000e1d7812 */ /* 0x000fc400078ec0ff */
[----:B------:R-:W-:Y:S01]  /*ea30*/  LOP3.LUT R14, R15, 0xffff0000, RZ, 0xc0, !PT ;  /* 0xffff00000f0e7812 */ /* 0x000fe200078ec0ff */
[-C--:B------:R-:W-:Y:S01]  /*ea40*/  FMUL.FTZ R15, R12, R31.reuse ;  /* 0x0000001f0c0f7220 */ /* 0x080fe20000410000 */
[----:B------:R-:W-:Y:S01]  /*ea50*/  SHF.L.U32 R4, R6, 0x10, RZ ;  /* 0x0000001006047819 */ /* 0x000fe200000006ff */
[-C--:B------:R-:W-:Y:S02]  /*ea60*/  FMUL.FTZ R6, R12, R30.reuse ;  /* 0x0000001e0c067220 */ /* 0x080fe40000410000 */
[C---:B------:R-:W-:Y:S02]  /*ea70*/  FFMA.FTZ R33, R21.reuse, R30, -R15 ;  /* 0x0000001e15217223 */ /* 0x040fe4000001080f */
[----:B------:R-:W-:Y:S01]  /*ea80*/  FFMA.FTZ R31, R21, R31, R6 ;  /* 0x0000001f151f7223 */ /* 0x000fe20000010006 */
[----:B------:R-:W-:Y:S01]  /*ea90*/  SHF.L.U32 R21, R27, 0x10, RZ ;  /* 0x000000101b157819 */ /* 0x000fe200000006ff */
[----:B------:R-:W-:Y:S02]  /*eaa0*/  IMAD.U32 R15, R18, 0x10000, RZ ;  /* 0x00010000120f7824 */ /* 0x000fe400078e00ff */
[----:B------:R-:W-:-:S02]  /*eab0*/  FMUL.FTZ R12, R8, R35 ;  /* 0x00000023080c7220 */ /* 0x000fc40000410000 */
[-C--:B------:R-:W-:Y:S02]  /*eac0*/  FMUL.FTZ R7, R8, R15.reuse ;  /* 0x0000000f08077220 */ /* 0x080fe40000410000 */
[----:B------:R-:W-:Y:S01]  /*ead0*/  FFMA.FTZ R30, R20, R15, -R12 ;  /* 0x0000000f141e7223 */ /* 0x000fe2000001080c */
[----:B------:R-:W-:Y:S01]  /*eae0*/  LOP3.LUT R15, R17, 0xffff0000, RZ, 0xc0, !PT ;  /* 0xffff0000110f7812 */ /* 0x000fe200078ec0ff */
[C---:B------:R-:W-:Y:S02]  /*eaf0*/  FMUL.FTZ R6, R2.reuse, R34 ;  /* 0x0000002202067220 */ /* 0x040fe40000410000 */
[----:B------:R-:W-:Y:S02]  /*eb00*/  FMUL.FTZ R2, R2, R21 ;  /* 0x0000001502027220 */ /* 0x000fe40000410000 */
[----:B------:R-:W-:Y:S01]  /*eb10*/  FFMA.FTZ R20, R20, R35, R7 ;  /* 0x0000002314147223 */ /* 0x000fe20000010007 */
[----:B------:R-:W-:Y:S01]  /*eb20*/  LOP3.LUT R7, R19, 0xffff0000, RZ, 0xc0, !PT ;  /* 0xffff000013077812 */ /* 0x000fe200078ec0ff */
[----:B------:R-:W-:-:S02]  /*eb30*/  FFMA.FTZ R21, R13, R21, -R6 ;  /* 0x000000150d157223 */ /* 0x000fc40000010806 */
[----:B------:R-:W-:Y:S01]  /*eb40*/  FFMA.FTZ R17, R13, R34, R2 ;  /* 0x000000220d117223 */ /* 0x000fe20000010002 */
[----:B------:R-:W-:Y:S01]  /*eb50*/  LOP3.LUT R13, R18, 0xffff0000, RZ, 0xc0, !PT ;  /* 0xffff0000120d7812 */ /* 0x000fe200078ec0ff */
[C---:B------:R-:W-:Y:S01]  /*eb60*/  FMUL.FTZ R2, R9.reuse, R15 ;  /* 0x0000000f09027220 */ /* 0x040fe20000410000 */
[C---:B------:R-:W-:Y:S01]  /*eb70*/  LOP3.LUT R18, R26.reuse, 0xffff0000, RZ, 0xc0, !PT ;  /* 0xffff00001a127812 */ /* 0x040fe200078ec0ff */
[----:B------:R-:W-:Y:S02]  /*eb80*/  IMAD.U32 R19, R26, 0x10000, RZ ;  /* 0x000100001a137824 */ /* 0x000fe400078e00ff */
[-C--:B------:R-:W-:Y:S02]  /*eb90*/  FFMA.FTZ R12, R24, R7.reuse, -R2 ;  /* 0x00000007180c7223 */ /* 0x080fe40000010802 */
[----:B------:R-:W-:Y:S02]  /*eba0*/  FMUL.FTZ R6, R9, R7 ;  /* 0x0000000709067220 */ /* 0x000fe40000410000 */
[----:B------:R-:W-:Y:S01]  /*ebb0*/  FMUL.FTZ R2, R5, R13 ;  /* 0x0000000d05027220 */ /* 0x000fe20000410000 */
[----:B------:R-:W-:Y:S01]  /*ebc0*/  F2FP.BF16.PACK_AB R12, R12, R33 ;  /* 0x000000210c0c723e */ /* 0x000fe200000010ff */
[----:B------:R-:W-:-:S02]  /*ebd0*/  IMAD.U32 R8, R28, 0x10000, RZ ;  /* 0x000100001c087824 */ /* 0x000fc400078e00ff */
[-C--:B------:R-:W-:Y:S02]  /*ebe0*/  FMUL.FTZ R7, R5, R16.reuse ;  /* 0x0000001005077220 */ /* 0x080fe40000410000 */
[----:B------:R-:W-:Y:S02]  /*ebf0*/  FMUL.FTZ R5, R4, R19 ;  /* 0x0000001304057220 */ /* 0x000fe40000410000 */
[----:B------:R-:W-:Y:S01]  /*ec00*/  FFMA.FTZ R9, R22, R16, R2 ;  /* 0x0000001016097223 */ /* 0x000fe20000010002 */
[----:B------:R-:W-:Y:S01]  /*ec10*/  LOP3.LUT R16, R25, 0xffff0000, RZ, 0xc0, !PT ;  /* 0xffff000019107812 */ /* 0x000fe200078ec0ff */
[----:B------:R-:W-:Y:S01]  /*ec20*/  FFMA.FTZ R15, R24, R15, R6 ;  /* 0x0000000f180f7223 */ /* 0x000fe20000010006 */
[----:B------:R-:W-:Y:S01]  /*ec30*/  LOP3.LUT R6, R28, 0xffff0000, RZ, 0xc0, !PT ;  /* 0xffff00001c067812 */ /* 0x000fe200078ec0ff */
[-C--:B------:R-:W-:Y:S02]  /*ec40*/  FMUL.FTZ R2, R4, R8.reuse ;  /* 0x0000000804027220 */ /* 0x080fe40000410000 */
[----:B------:R-:W-:Y:S01]  /*ec50*/  FFMA.FTZ R8, R23, R8, -R5 ;  /* 0x0000000817087223 */ /* 0x000fe20000010805 */
[----:B------:R-:W-:Y:S01]  /*ec60*/  LOP3.LUT R5, R27, 0xffff0000, RZ, 0xc0, !PT ;  /* 0xffff00001b057812 */ /* 0x000fe200078ec0ff */
[----:B------:R-:W-:-:S02]  /*ec70*/  FFMA.FTZ R13, R22, R13, -R7 ;  /* 0x0000000d160d7223 */ /* 0x000fc40000010807 */
[----:B------:R-:W-:Y:S02]  /*ec80*/  FFMA.FTZ R7, R23, R19, R2 ;  /* 0x0000001317077223 */ /* 0x000fe40000010002 */
[----:B------:R-:W-:Y:S01]  /*ec90*/  FMUL.FTZ R4, R3, R18 ;  /* 0x0000001203047220 */ /* 0x000fe20000410000 */
[----:B------:R-:W-:Y:S01]  /*eca0*/  F2FP.BF16.PACK_AB R13, R13, R30 ;  /* 0x0000001e0d0d723e */ /* 0x000fe200000010ff */
[----:B------:R-:W-:Y:S02]  /*ecb0*/  FMUL.FTZ R3, R3, R6 ;  /* 0x0000000603037220 */ /* 0x000fe40000410000 */
        /* <DEDUP_REMOVED lines=11> */
[----:B------:R-:W-:-:S03]  /*ed70*/  F2FP.BF16.PACK_AB R7, R0, R17 ;  /* 0x000000110007723e */ /* 0x000fc600000010ff */
[----:B------:R1:W-:Y:S04]  /*ed80*/  STS.128 [R52], R12 ;  /* 0x0000000c34007388 */ /* 0x0003e80000000c00 */
[----:B------:R1:W-:Y:S02]  /*ed90*/  STS.128 [R32+0x18100], R4 ;  /* 0x0181000420007388 */ /* 0x0003e40000000c00 */
.L_x_2951:
[----:B------:R-:W-:Y:S05]  /*eda0*/  BSYNC B0 ;  /* 0x0000000000007941 */ /* 0x000fea0003800000 */
.L_x_2950:
[----:B------:R-:W-:-:S13]  /*edb0*/  ISETP.GE.AND P0, PT, R108, c[0x0][0x27c], PT ;  /* 0x00009f006c007a0c */ /* 0x000fda0003f06270 */
        /* <DEDUP_REMOVED lines=9> */
[----:B------:R-:W-:Y:S01]  /*ee50*/  SHF.R.U32.HI R16, RZ, 0x10, R41 ;  /* 0x00000010ff107819 */ /* 0x000fe20000011629 */
[----:B-1----:R-:W-:Y:S01]  /*ee60*/  IMAD.U32 R32, R17, 0x10000, RZ ;  /* 0x0001000011207824 */ /* 0x002fe200078e00ff */
[----:B------:R-:W-:-:S02]  /*ee70*/  LEA.HI R0, R2, R0, RZ, 0x3 ;  /* 0x0000000002007211 */ /* 0x000fc400078f18ff */
[----:B------:R-:W-:Y:S02]  /*ee80*/  LOP3.LUT R2, R232, 0x38, R3, 0xf8, !PT ;  /* 0x00000038e8027812 */ /* 0x000fe400078ef803 */
[----:B--2---:R-:W-:Y:S01]  /*ee90*/  SHF.R.U64 R20, R42, 0x10, R43 ;  /* 0x000000102a147819 */ /* 0x004fe2000000122b */
[----:B------:R-:W-:Y:S01]  /*eea0*/  IMAD.SHL.U32 R0, R0, 0x400, RZ ;  /* 0x0000040000007824 */ /* 0x000fe200078e00ff */
[----:B------:R-:W-:Y:S02]  /*eeb0*/  LOP3.LUT R2, R2, R150, RZ, 0x3c, !PT ;  /* 0x0000009602027212 */ /* 0x000fe400078e3cff */
[----:B------:R-:W-:Y:S02]  /*eec0*/  SHF.R.U64 R3, R46, 0x10, R47 ;  /* 0x000000102e037819 */ /* 0x000fe4000000122f */
[----:B------:R-:W-:Y:S02]  /*eed0*/  LOP3.LUT R0, R0, 0x7fffe000, RZ, 0xc0, !PT ;  /* 0x7fffe00000007812 */ /* 0x000fe400078ec0ff */
[----:B------:R-:W-:-:S02]  /*eee0*/  PRMT R25, R82, 0x5410, R21 ;  /* 0x0000541052197816 */ /* 0x000fc40000000015 */
[----:B------:R-:W-:Y:S02]  /*eef0*/  IADD3 R0, R2, R0, R151 ;  /* 0x0000000002007210 */ /* 0x000fe40007ffe097 */
[----:B------:R-:W-:Y:S01]  /*ef00*/  SHF.R.U32.HI R8, RZ, 0x10, R47 ;  /* 0x00000010ff087819 */ /* 0x000fe2000001162f */
[----:B------:R-:W-:Y:S01]  /*ef10*/  IMAD.U32 R34, R25, 0x10000, RZ ;  /* 0x0001000019227824 */ /* 0x000fe200078e00ff */
[--C-:B------:R-:W-:Y:S01]  /*ef20*/  SHF.R.U32.HI R2, RZ, 0x10, R45.reuse ;  /* 0x00000010ff027819 */ /* 0x100fe2000001162d */
[----:B------:R-:W-:Y:S01]  /*ef30*/  IMAD.SHL.U32 R30, R0, 0x2, RZ ;  /* 0x00000002001e7824 */ /* 0x000fe200078e00ff */
[----:B------:R-:W-:Y:S02]  /*ef40*/  SHF.R.U64 R0, R44, 0x10, R45 ;  /* 0x000000102c007819 */ /* 0x000fe4000000122d */
[----:B------:R-:W-:Y:S02]  /*ef50*/  PRMT R16, R81, 0x5410, R16 ;  /* 0x0000541051107816 */ /* 0x000fe40000000010 */
[----:B------:R-:W1:Y:S01]  /*ef60*/  LDS.128 R4, [R30+0x18100] ;  /* 0x018100001e047984 */ /* 0x000e620000000c00 */
[----:B------:R-:W-:-:S02]  /*ef70*/  PRMT R19, R83, 0x5432, R0 ;  /* 0x0000543253137816 */ /* 0x000fc40000000000 */
[----:B------:R-:W-:Y:S01]  /*ef80*/  PRMT R26, R82, 0x5432, R20 ;  /* 0x00005432521a7816 */ /* 0x000fe20000000014 */
[----:B------:R-:W-:Y:S01]  /*ef90*/  IMAD.U32 R35, R16, 0x10000, RZ ;  /* 0x0001000010237824 */ /* 0x000fe200078e00ff */
[C---:B------:R-:W-:Y:S01]  /*efa0*/  PRMT R28, R84.reuse, 0x5432, R3 ;  /* 0x00005432541c7816 */ /* 0x040fe20000000003 */
[----:B------:R-:W-:Y:S01]  /*efb0*/  IMAD.U32 R31, R19, 0x10000, RZ ;  /* 0x00010000131f7824 */ /* 0x000fe200078e00ff */
[----:B------:R-:W-:Y:S02]  /*efc0*/  PRMT R27, R84, 0x5410, R8 ;  /* 0x00005410541b7816 */ /* 0x000fe40000000008 */
[----:B------:R-:W-:Y:S02]  /*efd0*/  PRMT R18, R83, 0x5410, R2 ;  /* 0x0000541053127816 */ /* 0x000fe40000000002 */
[----:B------:R-:W-:Y:S02]  /*efe0*/  LOP3.LUT R16, R16, 0xffff0000, RZ, 0xc0, !PT ;  /* 0xffff000010107812 */ /* 0x000fe400078ec0ff */
[----:B-1----:R-:W-:Y:S01]  /*eff0*/  LOP3.LUT R9, R4, 0xffff0000, RZ, 0xc0, !PT ;  /* 0xffff000004097812 */ /* 0x002fe200078ec0ff */
[----:B------:R-:W-:Y:S01]  /*f000*/  IMAD.U32 R2, R7, 0x10000, RZ ;  /* 0x0001000007027824 */ /* 0x000fe200078e00ff */
[----:B------:R-:W-:-:S02]  /*f010*/  LOP3.LUT R3, R6, 0xffff0000, RZ, 0xc0, !PT ;  /* 0xffff000006037812 */ /* 0x000fc400078ec0ff */
        /* <DEDUP_REMOVED lines=67> */
.L_x_2947:
[----:B------:R-:W-:Y:S05]  /*f450*/  BSYNC B1 ;  /* 0x0000000000017941 */ /* 0x000fea0003800000 */
.L_x_2946:
[----:B------:R-:W-:-:S04]  /*f460*/  IADD3 R0, R226, 0x40, RZ ;  /* 0x00000040e2007810 */ /* 0x000fc80007ffe0ff */
[----:B------:R-:W-:-:S13]  /*f470*/  ISETP.GE.AND P0, PT, R0, R76, PT ;  /* 0x0000004c0000720c */ /* 0x000fda0003f06270 */
[----:B------:R-:W-:Y:S05]  /*f480*/  @P0 BRA `(.L_x_2908) ;  /* 0x000014a000000947 */ /* 0x000fea0003800000 */
[----:B------:R3:W5:Y:S01]  /*f490*/  LDL R37, [R1+0x34] ;  /* 0x0000340001257983 */ /* 0x0007620000100800 */
        /* <DEDUP_REMOVED lines=10> */
[----:B-1----:R-:W4:Y:S01]  /*f540*/  LDL R36, [R1+0x60] ;  /* 0x0000600001247983 */ /* 0x002f220000100800 */
[----:B------:R-:W-:Y:S01]  /*f550*/  IMAD.MOV.U32 R0, RZ, RZ, c[0x0][0x27c] ;  /* 0x00009f00ff007624 */ /* 0x000fe200078e00ff */
[----:B------:R-:W-:Y:S02]  /*f560*/  SHF.R.U64 R9, R56, 0x10, R57 ;  /* 0x0000001038097819 */ /* 0x000fe40000001239 */
[----:B------:R-:W-:Y:S02]  /*f570*/  SHF.R.U32.HI R21, RZ, 0x10, R59 ;  /* 0x00000010ff157819 */ /* 0x000fe4000001163b */
        /* <DEDUP_REMOVED lines=8> */
[----:B--2---:R-:W-:Y:S01]  /*f600*/  SHF.R.U64 R20, R58, 0x10, R59 ;  /* 0x000000103a147819 */ /* 0x004fe2000000123b */
[----:B------:R-:W-:Y:S01]  /*f610*/  IMAD.SHL.U32 R0, R0, 0x400, RZ ;  /* 0x0000040000007824 */ /* 0x000fe200078e00ff */
[----:B------:R-:W-:-:S02]  /*f620*/  LOP3.LUT R2, R2, R38, RZ, 0x3c, !PT ;  /* 0x0000002602027212 */ /* 0x000fc400078e3cff */
[----:B------:R-:W-:Y:S02]  /*f630*/  SHF.R.U64 R3, R50, 0x10, R51 ;  /* 0x0000001032037819 */ /* 0x000fe40000001233 */
[----:B------:R-:W-:Y:S02]  /*f640*/  LOP3.LUT R0, R0, 0x7fffe000, RZ, 0xc0, !PT ;  /* 0x7fffe00000007812 */ /* 0x000fe400078ec0ff */
[----:B------:R-:W-:Y:S02]  /*f650*/  PRMT R25, R86, 0x5410, R21 ;  /* 0x0000541056197816 */ /* 0x000fe40000000015 */
[----:B-----5:R-:W-:Y:S02]  /*f660*/  IADD3 R0, R2, R0, R37 ;  /* 0x0000000002007210 */ /* 0x020fe40007ffe025 */
[----:B------:R-:W-:Y:S01]  /*f670*/  SHF.R.U32.HI R8, RZ, 0x10, R51 ;  /* 0x00000010ff087819 */ /* 0x000fe20000011633 */
[----:B------:R-:W-:Y:S01]  /*f680*/  IMAD.U32 R34, R25, 0x10000, RZ ;  /* 0x0001000019227824 */ /* 0x000fe200078e00ff */
[--C-:B------:R-:W-:Y:S01]  /*f690*/  SHF.R.U32.HI R2, RZ, 0x10, R49.reuse ;  /* 0x00000010ff027819 */ /* 0x100fe20000011631 */
[----:B------:R-:W-:Y:S01]  /*f6a0*/  IMAD.SHL.U32 R30, R0, 0x2, RZ ;  /* 0x00000002001e7824 */ /* 0x000fe200078e00ff */
[----:B------:R-:W-:-:S02]  /*f6b0*/  SHF.R.U64 R0, R48, 0x10, R49 ;  /* 0x0000001030007819 */ /* 0x000fc40000001231 */
[----:B------:R-:W-:Y:S02]  /*f6c0*/  PRMT R16, R85, 0x5410, R16 ;  /* 0x0000541055107816 */ /* 0x000fe40000000010 */
[----:B------:R-:W1:Y:S01]  /*f6d0*/  LDS.128 R4, [R30+0x18100] ;  /* 0x018100001e047984 */ /* 0x000e620000000c00 */
[----:B------:R-:W-:Y:S02]  /*f6e0*/  PRMT R19, R87, 0x5432, R0 ;  /* 0x0000543257137816 */ /* 0x000fe40000000000 */
[----:B------:R-:W-:Y:S01]  /*f6f0*/  PRMT R26, R86, 0x5432, R20 ;  /* 0x00005432561a7816 */ /* 0x000fe20000000014 */
[----:B------:R-:W-:Y:S01]  /*f700*/  IMAD.U32 R35, R16, 0x10000, RZ ;  /* 0x0001000010237824 */ /* 0x000fe200078e00ff */
[C---:B------:R-:W-:Y:S01]  /*f710*/  PRMT R28, R88.reuse, 0x5432, R3 ;  /* 0x00005432581c7816 */ /* 0x040fe20000000003 */
[----:B------:R-:W-:Y:S01]  /*f720*/  IMAD.U32 R31, R19, 0x10000, RZ ;  /* 0x00010000131f7824 */ /* 0x000fe200078e00ff */
[----:B------:R-:W-:Y:S02]  /*f730*/  PRMT R27, R88, 0x5410, R8 ;  /* 0x00005410581b7816 */ /* 0x000fe40000000008 */
[----:B------:R-:W-:-:S02]  /*f740*/  PRMT R18, R87, 0x5410, R2 ;  /* 0x0000541057127816 */ /* 0x000fc40000000002 */
[----:B------:R-:W-:Y:S02]  /*f750*/  LOP3.LUT R16, R16, 0xffff0000, RZ, 0xc0, !PT ;  /* 0xffff000010107812 */ /* 0x000fe400078ec0ff */
[----:B-1----:R-:W-:Y:S01]  /*f760*/  LOP3.LUT R9, R4, 0xffff0000, RZ, 0xc0, !PT ;  /* 0xffff000004097812 */ /* 0x002fe200078ec0ff */
[----:B------:R-:W-:Y:S01]  /*f770*/  IMAD.U32 R2, R7, 0x10000, RZ ;  /* 0x0001000007027824 */ /* 0x000fe200078e00ff */
[----:B------:R-:W-:Y:S02]  /*f780*/  LOP3.LUT R3, R6, 0xffff0000, RZ, 0xc0, !PT ;  /* 0xffff000006037812 */ /* 0x000fe400078ec0ff */
[----:B------:R-:W-:Y:S02]  /*f790*/  SHF.L.U32 R8, R5, 0x10, RZ ;  /* 0x0000001005087819 */ /* 0x000fe400000006ff */
[----:B------:R-:W-:Y:S02]  /*f7a0*/  LOP3.LUT R0, R7, 0xffff0000, RZ, 0xc0, !PT ;  /* 0xffff000007007812 */ /* 0x000fe400078ec0ff */
[----:B------:R-:W-:Y:S01]  /*f7b0*/  LOP3.LUT R5, R5, 0xffff0000, RZ, 0xc0, !PT ;  /* 0xffff000005057812 */ /* 0x000fe200078ec0ff */
[----:B----4-:R-:W1:Y:S02]  /*f7c0*/  LDS.128 R12, [R36] ;  /* 0x00000000240c7984 */ /* 0x010e640000000c00 */
        /* <DEDUP_REMOVED lines=63> */
.L_x_2953:
[----:B------:R-:W-:Y:S05]  /*fbc0*/  BSYNC B0 ;  /* 0x0000000000007941 */ /* 0x000fea0003800000 */
.L_x_2952:
[----:B------:R-:W-:Y:S01]  /*fbd0*/  ISETP.GE.AND P0, PT, R109, c[0x0][0x27c], PT ;  /* 0x00009f006d007a0c */ /* 0x000fe20003f06270 */
[----:B------:R-:W-:-:S12]  /*fbe0*/  BSSY B0, `(.L_x_2954) ;  /* 0x000006a000007945 */ /* 0x000fd80003800000 */
[----:B------:R-:W-:Y:S05]  /*fbf0*/  @P0 BRA `(.L_x_2955) ;  /* 0x0000068000000947 */ /* 0x000fea0003800000 */
[----:B-1----:R-:W4:Y:S01]  /*fc00*/  LDL R36, [R1+0x58] ;  /* 0x0000580001247983 */ /* 0x002f220000100800 */
        /* <DEDUP_REMOVED lines=17> */
[----:B-----5:R-:W-:Y:S02]  /*fd20*/  IADD3 R0, R2, R0, R37 ;  /* 0x0000000002007210 */ /* 0x020fe40007ffe025 */
        /* <DEDUP_REMOVED lines=85> */
.L_x_2955:
[----:B------:R-:W-:Y:S05]  /*10280*/  BSYNC B0 ;  /* 0x0000000000007941 */ /* 0x000fea0003800000 */
.L_x_2954:
[----:B------:R-:W-:-:S13]  /*10290*/  ISETP.GE.AND P0, PT, R108, c[0x0][0x27c], PT ;  /* 0x00009f006c007a0c */ /* 0x000fda0003f06270 */
        /* <DEDUP_REMOVED lines=105> */
.L_x_2908:
[----:B------:R-:W-:Y:S05]  /*10930*/  BSYNC B2 ;  /* 0x0000000000027941 */ /* 0x000fea0003800000 */
.L_x_2906:
[----:B-1-3--:R-:W1:Y:S01]  /*10940*/  S2R R2, SR_TID.X ;  /* 0x0000000000027919 */ /* 0x00ae620000002100 */
[----:B------:R-:W-:-:S04]  /*10950*/  DEPBAR.LE SB0, 0x2 ;  /* 0x000080800000791a */ /* 0x000fc80000000000 */
[----:B------:R-:W-:Y:S01]  /*10960*/  WARPSYNC 0xffffffff ;  /* 0xffffffff00007948 */ /* 0x000fe20003800000 */
[----:B------:R-:W-:Y:S06]  /*10970*/  BAR.SYNC.DEFER_BLOCKING 0x0 ;  /* 0x0000000000007b1d */ /* 0x000fec0000010000 */
[----:B------:R-:W-:Y:S01]  /*10980*/  BSSY B0, `(.L_x_2956) ;  /* 0x0000053000007945 */ /* 0x000fe20003800000 */
[----:B-1----:R-:W-:-:S04]  /*10990*/  SHF.R.S32.HI R0, RZ, 0x1f, R2 ;  /* 0x0000001fff007819 */ /* 0x002fc80000011402 */
[----:B------:R-:W-:Y:S01]  /*109a0*/  LEA.HI R0, R0, R2, RZ, 0x3 ;  /* 0x0000000200007211 */ /* 0x000fe200078f18ff */
[----:B------:R1:W3:Y:S03]  /*109b0*/  LDSM.16.M88.4 R4, [R180] ;  /* 0x00000000b404783b */ /* 0x0002e60000000200 */
[----:B------:R-:W-:Y:S01]  /*109c0*/  LOP3.LUT R0, R0, 0xfffffff8, RZ, 0xc0, !PT ;  /* 0xfffffff800007812 */ /* 0x000fe200078ec0ff */
[----:B-----5:R1:W4:Y:S04]  /*109d0*/  LDSM.16.M88.4 R36, [R185] ;  /* 0x00000000b924783b */ /* 0x0203280000000200 */
[----:B------:R-:W-:Y:S01]  /*109e0*/  IMAD.IADD R0, R2, 0x1, -R0 ;  /* 0x0000000102007824 */ /* 0x000fe200078e0a00 */
[----:B------:R1:W2:Y:S04]  /*109f0*/  LDSM.16.M88.4 R40, [R185+0x800] ;  /* 0x00080000b928783b */ /* 0x0002a80000000200 */
[----:B------:R-:W-:Y:S01]  /*10a00*/  LOP3.LUT P0, RZ, R0, 0x2, RZ, 0xc0, !PT ;  /* 0x0000000200ff7812 */ /* 0x000fe2000780c0ff */
[----:B------:R-:W-:Y:S01]  /*10a10*/  IMAD.MOV.U32 R0, RZ, RZ, 0x20 ;  /* 0x00000020ff007424 */ /* 0x000fe200078e00ff */
[----:B------:R1:W1:Y:S04]  /*10a20*/  LDSM.16.M88.4 R44, [R185+0x1000] ;  /* 0x00100000b92c783b */ /* 0x0002680000000200 */
[----:B------:R-:W-:Y:S01]  /*10a30*/  SEL R179, R0, 0xffffffe0, !P0 ;  /* 0xffffffe000b37807 */ /* 0x000fe20004000000 */
[----:B------:R1:W1:Y:S04]  /*10a40*/  LDSM.16.M88.4 R52, [R185+0x1800] ;  /* 0x00180000b934783b */ /* 0x0002680000000200 */
[----:B------:R-:W-:Y:S01]  /*10a50*/  IMAD.IADD R8, R185, 0x1, R179 ;  /* 0x00000001b9087824 */ /* 0x000fe200078e02b3 */
[----:B------:R1:W1:Y:S04]  /*10a60*/  LDSM.16.M88.4 R12, [R181] ;  /* 0x00000000b50c783b */ /* 0x0002680000000200 */
[----:B------:R1:W1:Y:S04]  /*10a70*/  LDSM.16.M88.4 R64, [R8] ;  /* 0x000000000840783b */ /* 0x0002680000000200 */
[----:B------:R1:W1:Y:S04]  /*10a80*/  LDSM.16.M88.4 R72, [R8+0x800] ;  /* 0x000800000848783b */ /* 0x0002680000000200 */
[----:B------:R1:W1:Y:S04]  /*10a90*/  LDSM.16.M88.4 R80, [R8+0x1000] ;  /* 0x001000000850783b */ /* 0x0002680000000200 */
[----:B------:R1:W1:Y:S01]  /*10aa0*/  LDSM.16.M88.4 R88, [R8+0x1800] ;  /* 0x001800000858783b */ /* 0x0002620000000200 */
[----:B------:R-:W-:Y:S05]  /*10ab0*/  @!P4 BRA `(.L_x_2957) ;  /* 0x000003f00000c947 */ /* 0x000fea0003800000 */
[----:B---3--:R-:W-:Y:S01]  /*10ac0*/  SHF.R.S32.HI R0, RZ, 0x1f, R204 ;  /* 0x0000001fff007819 */ /* 0x008fe200000114cc */
[----:B------:R-:W-:Y:S01]  /*10ad0*/  IMAD.WIDE.U32 R2, R204, c[0x0][0x208], RZ ;  /* 0x00008200cc027a25 */ /* 0x000fe200078e00ff */
[----:B------:R-:W-:-:S02]  /*10ae0*/  SHF.R.S32.HI R9, RZ, 0x1f, R190 ;  /* 0x0000001fff097819 */ /* 0x000fc400000114be */
[----:B------:R-:W-:Y:S01]  /*10af0*/  SHF.L.U64.HI R29, R218, 0x1, R228 ;  /* 0x00000001da1d7819 */ /* 0x000fe200000102e4 */
[----:B------:R-:W-:Y:S01]  /*10b00*/  IMAD R0, R0, c[0x0][0x208], RZ ;  /* 0x0000820000007a24 */ /* 0x000fe200078e02ff */
[C---:B------:R-:W-:Y:S01]  /*10b10*/  SHF.L.U64.HI R27, R215.reuse, 0x1, R229 ;  /* 0x00000001d71b7819 */ /* 0x040fe200000102e5 */
[----:B------:R-:W-:Y:S01]  /*10b20*/  IMAD.SHL.U32 R28, R218, 0x2, RZ ;  /* 0x00000002da1c7824 */ /* 0x000fe200078e00ff */
[----:B------:R-:W-:Y:S01]  /*10b30*/  SHF.L.U32 R25, R215, 0x1, RZ ;  /* 0x00000001d7197819 */ /* 0x000fe200000006ff */
[----:B------:R-:W-:Y:S01]  /*10b40*/  IMAD R0, R204, c[0x0][0x20c], R0 ;  /* 0x00008300cc007a24 */ /* 0x000fe200078e0200 */
[C---:B------:R-:W-:Y:S01]  /*10b50*/  SHF.L.U64.HI R26, R216.reuse, 0x1, R217 ;  /* 0x00000001d81a7819 */ /* 0x040fe200000102d9 */
[----:B------:R-:W-:Y:S02]  /*10b60*/  IMAD.SHL.U32 R24, R216, 0x2, RZ ;  /* 0x00000002d8187824 */ /* 0x000fe400078e00ff */
[----:B------:R-:W-:Y:S02]  /*10b70*/  IMAD.IADD R3, R3, 0x1, R0 ;  /* 0x0000000103037824 */ /* 0x000fe400078e0200 */
[----:B------:R-:W-:-:S02]  /*10b80*/  IMAD R0, R9, c[0x0][0x218], RZ ;  /* 0x0000860009007a24 */ /* 0x000fc400078e02ff */
[----:B------:R-:W-:-:S04]  /*10b90*/  IMAD.WIDE.U32 R2, R190, c[0x0][0x218], R2 ;  /* 0x00008600be027a25 */ /* 0x000fc800078e0002 */
[----:B------:R-:W-:Y:S01]  /*10ba0*/  IMAD R9, R190, c[0x0][0x21c], R0 ;  /* 0x00008700be097a24 */ /* 0x000fe200078e0200 */
[----:B------:R-:W-:-:S04]  /*10bb0*/  IADD3 R0, P0, R240, R2, RZ ;  /* 0x00000002f0007210 */ /* 0x000fc80007f1e0ff */
[----:B------:R-:W-:Y:S02]  /*10bc0*/  IADD3.X R2, R246, R3, R9, P0, !PT ;  /* 0x00000003f6027210 */ /* 0x000fe400007fe409 */
[----:B------:R-:W-:-:S04]  /*10bd0*/  LEA R23, P0, R0, c[0x0][0x1f8], 0x1 ;  /* 0x00007e0000177a11 */ /* 0x000fc800078008ff */
[----:B--2---:R-:W-:Y:S01]  /*10be0*/  LEA.HI.X R20, R0, c[0x0][0x1fc], R2, 0x1, P0 ;  /* 0x00007f0000147a11 */ /* 0x004fe200000f0c02 */
[----:B------:R-:W-:Y:S06]  /*10bf0*/  BRA.DIV ~URZ, `(.L_x_2958) ;  /* 0x0000f2c27f007947 */ /* 0x000fec000b800000 */
[----:B------:R2:W3:Y:S02]  /*10c00*/  SHFL.IDX PT, R9, R20, RZ, 0x181f ;  /* 0x00181fff14097589 */ /* 0x0004e400000e0000 */
.L_x_3066:
        /* <DEDUP_REMOVED lines=10> */
[C---:B------:R-:W-:Y:S01]  /*10cb0*/  IMAD.X R3, R9.reuse, 0x1, R27, P3 ;  /* 0x0000000109037824 */ /* 0x040fe200018e061b */
        /* <DEDUP_REMOVED lines=8> */
[----:B------:R5:W4:Y:S02]  /*10d40*/  SHFL.IDX PT, R9, R20, 0x1, 0x181f ;  /* 0x00381f0014097f89 */ /* 0x000b2400000e0000 */
[----:B--2--5:R-:W-:-:S02]  /*10d50*/  SEL R20, RZ, 0x10, P0 ;  /* 0x00000010ff147807 */ /* 0x024fc40000000000 */
.L_x_3067:
        /* <DEDUP_REMOVED lines=8> */
[-C--:B----4-:R-:W-:Y:S02]  /*10de0*/  IADD3.X R19, RZ, R9.reuse, R26, P1, P0 ;  /* 0x00000009ff137210 */ /* 0x090fe40000fe041a */
        /* <DEDUP_REMOVED lines=12> */
.L_x_2957:
[----:B---3--:R-:W-:Y:S05]  /*10eb0*/  BSYNC B0 ;  /* 0x0000000000007941 */ /* 0x008fea0003800000 */
.L_x_2956:
[----:B--2---:R-:W2:Y:S04]  /*10ec0*/  S2R R2, SR_TID.X ;  /* 0x0000000000027919 */ /* 0x004ea80000002100 */
[----:B------:R-:W3:Y:S04]  /*10ed0*/  LDL R9, [R1+0x4] ;  /* 0x0000040001097983 */ /* 0x000ee80000100800 */
[----:B------:R-:W3:Y:S04]  /*10ee0*/  LDL R3, [R1+0x64] ;  /* 0x0000640001037983 */ /* 0x000ee80000100800 */
[----:B------:R-:W0:Y:S01]  /*10ef0*/  LDGDEPBAR ;  /* 0x00000000000079af */ /* 0x000e220000000000 */
[----:B------:R-:W-:Y:S01]  /*10f00*/  WARPSYNC 0xffffffff ;  /* 0xffffffff00007948 */ /* 0x000fe20003800000 */
[C---:B----4-:R-:W-:Y:S02]  /*10f10*/  HMMA.16816.F32.BF16 R20, R4.reuse, R36, RZ ;  /* 0x000000240414723c */ /* 0x050fe400000418ff */
[----:B------:R-:W-:Y:S04]  /*10f20*/  LDSM.16.M88.4 R92, [R185+0x3800] ;  /* 0x00380000b95c783b */ /* 0x000fe80000000200 */
[----:B------:R-:W4:Y:S02]  /*10f30*/  LDL R176, [R1+0x20] ;  /* 0x0000200001b07983 */ /* 0x000f240000100800 */
[----:B------:R-:W-:Y:S01]  /*10f40*/  HMMA.16816.F32.BF16 R16, R4, R38, RZ ;  /* 0x000000260410723c */ /* 0x000fe200000418ff */
[----:B--2---:R-:W-:Y:S01]  /*10f50*/  SHF.R.S32.HI R0, RZ, 0x1f, R2 ;  /* 0x0000001fff007819 */ /* 0x004fe20000011402 */
[----:B------:R-:W2:Y:S03]  /*10f60*/  LDL R103, [R1+0x4c] ;  /* 0x00004c0001677983 */ /* 0x000ea60000100800 */
[----:B------:R-:W-:Y:S01]  /*10f70*/  LEA.HI R0, R0, R2, RZ, 0x3 ;  /* 0x0000000200007211 */ /* 0x000fe200078f18ff */
[----:B------:R-:W-:-:S02]  /*10f80*/  IMAD.MOV.U32 R96, RZ, RZ, c[0x0][0x2c4] ;  /* 0x0000b100ff607624 */ /* 0x000fc400078e00ff */
[----:B------:R-:W-:Y:S01]  /*10f90*/  HMMA.16816.F32.BF16 R28, R4, R40, RZ ;  /* 0x00000028041c723c */ /* 0x000fe200000418ff */
[----:B------:R-:W5:Y:S01]  /*10fa0*/  LDL R107, [R1+0x24] ;  /* 0x00002400016b7983 */ /* 0x000f620000100800 */
[----:B------:R-:W-:-:S05]  /*10fb0*/  LOP3.LUT R0, R0, 0xfffffff8, RZ, 0xc0, !PT ;  /* 0xfffffff800007812 */ /* 0x000fca00078ec0ff */
[----:B------:R-:W-:Y:S01]  /*10fc0*/  IMAD.IADD R0, R2, 0x1, -R0 ;  /* 0x0000000102007824 */ /* 0x000fe200078e0a00 */
[----:B------:R-:W-:Y:S04]  /*10fd0*/  HMMA.16816.F32.BF16 R36, R4, R42, RZ ;  /* 0x0000002a0424723c */ /* 0x000fe800000418ff */
[----:B------:R-:W-:Y:S01]  /*10fe0*/  LOP3.LUT P0, RZ, R0, 0x4, RZ, 0xc0, !PT ;  /* 0x0000000400ff7812 */ /* 0x000fe2000780c0ff */
[----:B------:R-:W-:-:S03]  /*10ff0*/  IMAD.MOV.U32 R0, RZ, RZ, 0x40 ;  /* 0x00000040ff007424 */ /* 0x000fc600078e00ff */
[----:B-1----:R-:W-:Y:S02]  /*11000*/  HMMA.16816.F32.BF16 R40, R4, R44, RZ ;  /* 0x0000002c0428723c */ /* 0x002fe400000418ff */
[----:B------:R-:W-:-:S05]  /*11010*/  SEL R178, R0, 0xffffffc0, !P0 ;  /* 0xffffffc000b27807 */ /* 0x000fca0004000000 */
[----:B------:R-:W-:Y:S01]  /*11020*/  IMAD.IADD R2, R185, 0x1, R178 ;  /* 0x00000001b9027824 */ /* 0x000fe200078e02b2 */
[C---:B------:R-:W-:Y:S04]  /*11030*/  HMMA.16816.F32.BF16 R48, R4.reuse, R52, RZ ;  /* 0x000000340430723c */ /* 0x040fe800000418ff */
[----:B------:R-:W-:Y:S04]  /*11040*/  LDSM.16.M88.4 R56, [R2] ;  /* 0x000000000238783b */ /* 0x000fe80000000200 */
[C---:B------:R-:W-:Y:S01]  /*11050*/  HMMA.16816.F32.BF16 R44, R4.reuse, R46, RZ ;  /* 0x0000002e042c723c */ /* 0x040fe200000418ff */
[----:B------:R-:W-:Y:S04]  /*11060*/  LDSM.16.M88.4 R60, [R2+0x800] ;  /* 0x00080000023c783b */ /* 0x000fe80000000200 */
[----:B------:R-:W-:Y:S03]  /*11070*/  LDSM.16.M88.4 R68, [R2+0x1000] ;  /* 0x001000000244783b */ /* 0x000fe60000000200 */
[----:B------:R-:W-:Y:S01]  /*11080*/  HMMA.16816.F32.BF16 R52, R4, R54, RZ ;  /* 0x000000360434723c */ /* 0x000fe200000418ff */
[----:B------:R-:W1:Y:S01]  /*11090*/  LDSM.16.M88.4 R4, [R183] ;  /* 0x00000000b704783b */ /* 0x000e620000000200 */
[----:B------:R-:W-:-:S03]  /*110a0*/  IADD3 R0, R178, R185, R179 ;  /* 0x000000b9b2007210 */ /* 0x000fc60007ffe0b3 */
[----:B------:R-:W1:Y:S03]  /*110b0*/  LDSM.16.M88.4 R76, [R2+0x1800] ;  /* 0x00180000024c783b */ /* 0x000e660000000200 */
[C---:B------:R-:W-:Y:S01]  /*110c0*/  HMMA.16816.F32.BF16 R32, R12.reuse, R64, R20 ;  /* 0x000000400c20723c */ /* 0x040fe20000041814 */
[----:B------:R-:W-:Y:S04]  /*110d0*/  LDSM.16.M88.4 R20, [R182] ;  /* 0x00000000b614783b */ /* 0x000fe80000000200 */
[----:B------:R-:W-:Y:S03]  /*110e0*/  LDSM.16.M88.4 R84, [R0+0x1800] ;  /* 0x001800000054783b */ /* 0x000fe60000000200 */
[C---:B------:R-:W-:Y:S01]  /*110f0*/  HMMA.16816.F32.BF16 R24, R12.reuse, R66, R16 ;  /* 0x000000420c18723c */ /* 0x040fe20000041810 */
[----:B------:R-:W1:Y:S07]  /*11100*/  LDSM.16.M88.4 R64, [R0] ;  /* 0x000000000040783b */ /* 0x000e6e0000000200 */
[C---:B------:R-:W-:Y:S08]  /*11110*/  HMMA.16816.F32.BF16 R16, R12.reuse, R72, R28 ;  /* 0x000000480c10723c */ /* 0x040ff0000004181c */
        /* <DEDUP_REMOVED lines=21> */
[C---:B------:R-:W-:Y:S08]  /*11270*/  HMMA.16816.F32.BF16 R40, R20.reuse, R64, R36 ;  /* 0x000000401428723c */ /* 0x040ff00000041824 */
[C---:B------:R-:W-:Y:S01]  /*11280*/  HMMA.16816.F32.BF16 R36, R20.reuse, R66, R32 ;  /* 0x000000421424723c */ /* 0x040fe20000041820 */
[----:B------:R-:W-:Y:S07]  /*11290*/  LDSM.16.M88.4 R64, [R8+0x2000] ;  /* 0x002000000840783b */ /* 0x000fee0000000200 */
[C---:B------:R-:W-:Y:S08]  /*112a0*/  HMMA.16816.F32.BF16 R32, R20.reuse, R72, R24 ;  /* 0x000000481420723c */ /* 0x040ff00000041818 */
[C---:B------:R-:W-:Y:S01]  /*112b0*/  HMMA.16816.F32.BF16 R24, R20.reuse, R74, R12 ;  /* 0x0000004a1418723c */ /* 0x040fe2000004180c */
[----:B------:R-:W2:Y:S04]  /*112c0*/  LDSM.16.M88.4 R12, [R181+0x4000] ;  /* 0x00400000b50c783b */ /* 0x000ea80000000200 */
[----:B------:R-:W2:Y:S03]  /*112d0*/  LDSM.16.M88.4 R72, [R8+0x2800] ;  /* 0x002800000848783b */ /* 0x000ea60000000200 */
[C---:B------:R-:W-:Y:S08]  /*112e0*/  HMMA.16816.F32.BF16 R4, R20.reuse, R80, R28 ;  /* 0x000000501404723c */ /* 0x040ff0000004181c */
[C---:B------:R-:W-:Y:S01]  /*112f0*/  HMMA.16816.F32.BF16 R28, R20.reuse, R82, R44 ;  /* 0x00000052141c723c */ /* 0x040fe2000004182c */
[----:B------:R-:W2:Y:S07]  /*11300*/  LDSM.16.M88.4 R80, [R8+0x3000] ;  /* 0x003000000850783b */ /* 0x000eae0000000200 */
        /* <DEDUP_REMOVED lines=9> */
[C---:B------:R-:W-:Y:S01]  /*113a0*/  HMMA.16816.F32.BF16 R24, R16.reuse, R68, R4 ;  /* 0x000000441018723c */ /* 0x040fe20000041804 */
[----:B------:R-:W1:Y:S07]  /*113b0*/  LDSM.16.M88.4 R4, [R183+0x4000] ;  /* 0x00400000b704783b */ /* 0x000e6e0000000200 */
[C---:B------:R-:W-:Y:S01]  /*113c0*/  HMMA.16816.F32.BF16 R20, R16.reuse, R70, R28 ;  /* 0x000000461014723c */ /* 0x040fe2000004181c */
[----:B------:R-:W1:Y:S07]  /*113d0*/  LDSM.16.M88.4 R68, [R2+0x2800] ;  /* 0x002800000244783b */ /* 0x000e6e0000000200 */
[C---:B------:R-:W-:Y:S08]  /*113e0*/  HMMA.16816.F32.BF16 R28, R16.reuse, R92, R48 ;  /* 0x0000005c101c723c */ /* 0x040ff00000041830 */
[----:B------:R-:W-:Y:S01]  /*113f0*/  HMMA.16816.F32.BF16 R52, R16, R94, R52 ;  /* 0x0000005e1034723c */ /* 0x000fe20000041834 */
[----:B------:R-:W1:Y:S04]  /*11400*/  LDSM.16.M88.4 R16, [R182+0x4000] ;  /* 0x00400000b610783b */ /* 0x000e680000000200 */
[----:B------:R-:W-:Y:S03]  /*11410*/  LDSM.16.M88.4 R92, [R0+0x4000] ;  /* 0x00400000005c783b */ /* 0x000fe60000000200 */
        /* <DEDUP_REMOVED lines=11> */
[----:B------:R-:W-:Y:S01]  /*114d0*/  HMMA.16816.F32.BF16 R12, R12, R90, R52 ;  /* 0x0000005a0c0c723c */ /* 0x000fe20000041834 */
[----:B------:R-:W-:Y:S07]  /*114e0*/  LDSM.16.M88.4 R88, [R2+0x4000] ;  /* 0x004000000258783b */ /* 0x000fee0000000200 */
        /* <DEDUP_REMOVED lines=10> */
[----:B------:R-:W3:Y:S04]  /*11590*/  LDSM.16.M88.4 R4, [R180+0x8000] ;  /* 0x00800000b404783b */ /* 0x000ee80000000200 */
[----:B------:R-:W3:Y:S03]  /*115a0*/  LDSM.16.M88.4 R84, [R185+0x5000] ;  /* 0x00500000b954783b */ /* 0x000ee60000000200 */
[C---:B------:R-:W-:Y:S08]  /*115b0*/  HMMA.16816.F32.BF16 R12, R16.reuse, R56, R52 ;  /* 0x00000038100c723c */ /* 0x040ff00000041834 */
[C---:B------:R-:W-:Y:S08]  /*115c0*/  HMMA.16816.F32.BF16 R60, R16.reuse, R58, R60 ;  /* 0x0000003a103c723c */ /* 0x040ff0000004183c */
[C---:B--2---:R-:W-:Y:S08]  /*115d0*/  HMMA.16816.F32.BF16 R56, R16.reuse, R64, R48 ;  /* 0x000000401038723c */ /* 0x044ff00000041830 */
        /* <DEDUP_REMOVED lines=8> */
[C---:B---3--:R-:W-:Y:S01]  /*11660*/  HMMA.16816.F32.BF16 R28, R4.reuse, R74, R60 ;  /* 0x0000004a041c723c */ /* 0x048fe2000004183c */
[----:B------:R-:W2:Y:S07]  /*11670*/  LDSM.16.M88.4 R60, [R8+0x5000] ;  /* 0x00500000083c783b */ /* 0x000eae0000000200 */
[C---:B------:R-:W-:Y:S08]  /*11680*/  HMMA.16816.F32.BF16 R24, R4.reuse, R68, R56 ;  /* 0x000000440418723c */ /* 0x040ff00000041838 */
[C---:B------:R-:W-:Y:S08]  /*11690*/  HMMA.16816.F32.BF16 R20, R4.reuse, R70, R52 ;  /* 0x000000460414723c */ /* 0x040ff00000041834 */
[C---:B------:R-:W-:Y:S08]  /*116a0*/  HMMA.16816.F32.BF16 R56, R4.reuse, R84, R64 ;  /* 0x000000540438723c */ /* 0x040ff00000041840 */
[C---:B------:R-:W-:Y:S01]  /*116b0*/  HMMA.16816.F32.BF16 R68, R4.reuse, R86, R76 ;  /* 0x000000560444723c */ /* 0x040fe2000004184c */
[----:B------:R-:W3:Y:S04]  /*116c0*/  LDSM.16.M88.4 R84, [R8+0x5800] ;  /* 0x005800000854783b */ /* 0x000ee80000000200 */
[----:B------:R-:W-:Y:S03]  /*116d0*/  LDSM.16.M88.4 R76, [R2+0x5800] ;  /* 0x00580000024c783b */ /* 0x000fe60000000200 */
[C---:B------:R-:W-:Y:S01]  /*116e0*/  HMMA.16816.F32.BF16 R32, R4.reuse, R72, R12 ;  /* 0x000000480420723c */ /* 0x040fe2000004180c */
[----:B------:R-:W2:Y:S04]  /*116f0*/  LDSM.16.M88.4 R12, [R183+0x8000] ;  /* 0x00800000b70c783b */ /* 0x000ea80000000200 */
[----:B------:R-:W2:Y:S03]  /*11700*/  LDSM.16.M88.4 R72, [R2+0x4800] ;  /* 0x004800000248783b */ /* 0x000ea60000000200 */
[C---:B------:R-:W-:Y:S08]  /*11710*/  HMMA.16816.F32.BF16 R64, R4.reuse, R80, R48 ;  /* 0x000000500440723c */ /* 0x040ff00000041830 */
[----:B------:R-:W-:Y:S01]  /*11720*/  HMMA.16816.F32.BF16 R52, R4, R82, R44 ;  /* 0x000000520434723c */ /* 0x000fe2000004182c */
[----:B------:R2:W3:Y:S04]  /*11730*/  LDSM.16.M88.4 R80, [R2+0x5000] ;  /* 0x005000000250783b */ /* 0x0004e80000000200 */
[----:B------:R-:W3:Y:S03]  /*11740*/  LDSM.16.M88.4 R4, [R182+0x8000] ;  /* 0x00800000b604783b */ /* 0x000ee60000000200 */
[C---:B-1----:R-:W-:Y:S08]  /*11750*/  HMMA.16816.F32.BF16 R48, R16.reuse, R40, R32 ;  /* 0x000000281030723c */ /* 0x042ff00000041820 */
[C---:B------:R-:W-:Y:S08]  /*11760*/  HMMA.16816.F32.BF16 R44, R16.reuse, R42, R28 ;  /* 0x0000002a102c723c */ /* 0x040ff0000004181c */
[C---:B------:R-:W-:Y:S08]  /*11770*/  HMMA.16816.F32.BF16 R40, R16.reuse, R36, R24 ;  /* 0x000000241028723c */ /* 0x040ff00000041818 */
[C---:B------:R-:W-:Y:S08]  /*11780*/  HMMA.16816.F32.BF16 R36, R16.reuse, R38, R20 ;  /* 0x000000261024723c */ /* 0x040ff00000041814 */
[C---:B--2---:R-:W-:Y:S01]  /*11790*/  HMMA.16816.F32.BF16 R32, R16.reuse, R60, R56 ;  /* 0x0000003c1020723c */ /* 0x044fe20000041838 */
[----:B------:R-:W-:Y:S01]  /*117a0*/  ISETP.NE.AND P1, PT, R96, 0x1, PT ;  /* 0x000000016000780c */ /* 0x000fe20003f25270 */
[----:B------:R-:W1:Y:S06]  /*117b0*/  LDSM.16.M88.4 R56, [R0+0x4800] ;  /* 0x004800000038783b */ /* 0x000e6c0000000200 */
[C---:B------:R-:W-:Y:S08]  /*117c0*/  HMMA.16816.F32.BF16 R28, R16.reuse, R62, R68 ;  /* 0x0000003e101c723c */ /* 0x040ff00000041844 */
[C---:B---3--:R-:W-:Y:S08]  /*117d0*/  HMMA.16816.F32.BF16 R24, R16.reuse, R84, R64 ;  /* 0x000000541018723c */ /* 0x048ff00000041840 */
[----:B------:R-:W-:Y:S01]  /*117e0*/  HMMA.16816.F32.BF16 R20, R16, R86, R52 ;  /* 0x000000561014723c */ /* 0x000fe20000041834 */
[----:B------:R-:W-:-:S04]  /*117f0*/  IMAD.IADD R224, R3, 0x1, R9 ;  /* 0x0000000103e07824 */ /* 0x000fc800078e0209 */
[----:B------:R-:W-:-:S03]  /*11800*/  @P1 IMAD.HI.U32 R2, R224, c[0x0][0x2c8], RZ ;  /* 0x0000b200e0021a27 */ /* 0x000fc600078e00ff */
[C---:B------:R-:W-:Y:S01]  /*11810*/  HMMA.16816.F32.BF16 R16, R12.reuse, R88, R48 ;  /* 0x000000580c10723c */ /* 0x040fe20000041830 */
[----:B------:R-:W-:Y:S07]  /*11820*/  LDSM.16.M88.4 R48, [R0+0x5000] ;  /* 0x005000000030783b */ /* 0x000fee0000000200 */
[C---:B------:R-:W-:Y:S08]  /*11830*/  HMMA.16816.F32.BF16 R52, R12.reuse, R74, R36 ;  /* 0x0000004a0c34723c */ /* 0x040ff00000041824 */
[C---:B------:R-:W-:Y:S08]  /*11840*/  HMMA.16816.F32.BF16 R36, R12.reuse, R80, R32 ;  /* 0x000000500c24723c */ /* 0x040ff00000041820 */
[C---:B------:R-:W-:Y:S08]  /*11850*/  HMMA.16816.F32.BF16 R32, R12.reuse, R82, R28 ;  /* 0x000000520c20723c */ /* 0x040ff0000004181c */
[C---:B------:R-:W-:Y:S08]  /*11860*/  HMMA.16816.F32.BF16 R44, R12.reuse, R90, R44 ;  /* 0x0000005a0c2c723c */ /* 0x040ff0000004182c */
[C---:B------:R-:W-:Y:S08]  /*11870*/  HMMA.16816.F32.BF16 R40, R12.reuse, R72, R40 ;  /* 0x000000480c28723c */ /* 0x040ff00000041828 */
[C---:B------:R-:W-:Y:S08]  /*11880*/  HMMA.16816.F32.BF16 R28, R12.reuse, R76, R24 ;  /* 0x0000004c0c1c723c */ /* 0x040ff00000041818 */
[----:B------:R-:W-:Y:S01]  /*11890*/  HMMA.16816.F32.BF16 R20, R12, R78, R20 ;  /* 0x0000004e0c14723c */ /* 0x000fe20000041814 */
[----:B------:R2:W-:Y:S01]  /*118a0*/  LDSM.16.M88.4 R12, [R0+0x5800] ;  /* 0x00580000000c783b */ /* 0x0005e20000000200 */
[----:B------:R-:W-:Y:S01]  /*118b0*/  IMAD.IADD R3, R97, 0x1, -R251 ;  /* 0x0000000161037824 */ /* 0x000fe200078e0afb */
[----:B------:R-:W-:-:S04]  /*118c0*/  DEPBAR.LE SB0, 0x2 ;  /* 0x000080800000791a */ /* 0x000fc80000000000 */
[----:B------:R-:W-:Y:S01]  /*118d0*/  BAR.SYNC.DEFER_BLOCKING 0x0 ;  /* 0x0000000000007b1d */ /* 0x000fe20000010000 */
[----:B--2---:R-:W-:Y:S01]  /*118e0*/  IMAD.MOV.U32 R0, RZ, RZ, R224 ;  /* 0x000000ffff007224 */ /* 0x004fe200078e00e0 */
[----:B------:R-:W-:-:S05]  /*118f0*/  @P1 SHF.R.U32.HI R0, RZ, c[0x0][0x2cc], R2 ;  /* 0x0000b300ff001a19 */ /* 0x000fca0000011602 */
[----:B------:R-:W2:Y:S04]  /*11900*/  SHFL.IDX PT, R2, R0, RZ, 0x1c1f ;  /* 0x001c1fff00027589 */ /* 0x000ea800000e0000 */
[----:B------:R3:W1:Y:S01]  /*11910*/  SHFL.IDX PT, R8, R0, 0x1, 0x1c1f ;  /* 0x003c1f0000087f89 */ /* 0x00066200000e0000 */
[C---:B------:R-:W-:Y:S03]  /*11920*/  HMMA.16816.F32.BF16 R16, R4.reuse, R92, R16 ;  /* 0x0000005c0410723c */ /* 0x040fe60000041810 */
[----:B------:R-:W-:Y:S04]  /*11930*/  LDSM.16.MT88.4 R60, [R186+0x2000] ;  /* 0x00200000ba3c783b */ /* 0x000fe80000004200 */
[----:B------:R-:W-:Y:S01]  /*11940*/  LDSM.16.MT88.4 R72, [R186+0x2800] ;  /* 0x00280000ba48783b */ /* 0x000fe20000004200 */
[----:B------:R-:W-:Y:S01]  /*11950*/  HMMA.16816.F32.BF16 R24, R4, R94, R44 ;  /* 0x0000005e0418723c */ /* 0x000fe2000004182c */
[----:B---3--:R-:W-:-:S04]  /*11960*/  IMAD.MOV.U32 R0, RZ, RZ, 0x1 ;  /* 0x00000001ff007424 */ /* 0x008fc800078e00ff */
[----:B------:R-:W-:-:S05]  /*11970*/  IMAD R0, R106, -0x40, R0 ;  /* 0xffffffc06a007824 */ /* 0x000fca00078e0200 */
[----:B------:R-:W-:-:S05]  /*11980*/  IADD3 R0, -R251, R0, R248 ;  /* 0x00000000fb007210 */ /* 0x000fca0007ffe1f8 */
[----:B------:R-:W-:Y:S01]  /*11990*/  IMAD.IADD R0, R0, 0x1, -R249 ;  /* 0x0000000100007824 */ /* 0x000fe200078e0af9 */
[----:B-1----:R-:W-:Y:S03]  /*119a0*/  HMMA.16816.F32.BF16 R40, R4, R56, R40 ;  /* 0x000000380428723c */ /* 0x002fe60000041828 */
[C---:B--2---:R-:W-:Y:S02]  /*119b0*/  IMAD.IADD R2, R0.reuse, 0x1, R2 ;  /* 0x0000000100027824 */ /* 0x044fe400078e0202 */
[----:B------:R-:W-:-:S03]  /*119c0*/  IMAD.IADD R0, R0, 0x1, R8 ;  /* 0x0000000100007824 */ /* 0x000fc600078e0208 */
[C---:B------:R-:W-:Y:S01]  /*119d0*/  IMNMX R2, R3.reuse, R2, PT ;  /* 0x0000000203027217 */ /* 0x040fe20003800200 */
[----:B------:R-:W-:Y:S01]  /*119e0*/  HMMA.16816.F32.BF16 R36, R4, R48, R36 ;  /* 0x000000300424723c */ /* 0x000fe20000041824 */
[----:B------:R-:W-:Y:S02]  /*119f0*/  IMNMX R0, R3, R0, PT ;  /* 0x0000000003007217 */ /* 0x000fe40003800200 */
[C---:B------:R-:W-:Y:S02]  /*11a00*/  ISETP.GT.AND P3, PT, R2.reuse, RZ, PT ;  /* 0x000000ff0200720c */ /* 0x040fe40003f64270 */
[----:B------:R-:W-:-:S03]  /*11a10*/  ISETP.GT.AND P2, PT, R2, 0x1, PT ;  /* 0x000000010200780c */ /* 0x000fc60003f44270 */
[C---:B------:R-:W-:Y:S01]  /*11a20*/  HMMA.16816.F32.BF16 R52, R4.reuse, R58, R52 ;  /* 0x0000003a0434723c */ /* 0x040fe20000041834 */
[C---:B------:R-:W-:Y:S01]  /*11a30*/  ISETP.GT.AND P1, PT, R0.reuse, RZ, PT ;  /* 0x000000ff0000720c */ /* 0x040fe20003f24270 */
[----:B------:R-:W-:Y:S06]  /*11a40*/  LDSM.16.MT88.4 R56, [R187+0x800] ;  /* 0x00080000bb38783b */ /* 0x000fec0000004200 */
[C---:B------:R-:W-:Y:S08]  /*11a50*/  HMMA.16816.F32.BF16 R48, R4.reuse, R50, R32 ;  /* 0x000000320430723c */ /* 0x040ff00000041820 */
[----:B------:R-:W-:Y:S01]  /*11a60*/  HMMA.16816.F32.BF16 R32, R4, R12, R28 ;  /* 0x0000000c0420723c */ /* 0x000fe2000004181c */
[----:B------:R-:W-:-:S07]  /*11a70*/  ISETP.GT.AND P0, PT, R0, 0x1, PT ;  /* 0x000000010000780c */ /* 0x000fce0003f04270 */
[----:B------:R-:W-:Y:S07]  /*11a80*/  HMMA.16816.F32.BF16 R28, R4, R14, R20 ;  /* 0x0000000e041c723c */ /* 0x000fee0000041814 */
[----:B------:R-:W-:Y:S02]  /*11a90*/  FSEL R5, R16, -INF , P3 ;  /* 0xff80000010057808 */ /* 0x000fe40001800000 */
[----:B------:R-:W-:Y:S02]  /*11aa0*/  ISETP.GT.AND P3, PT, R2, 0x8, PT ;  /* 0x000000080200780c */ /* 0x000fe40003f64270 */
[----:B------:R-:W-:-:S02]  /*11ab0*/  FSEL R6, R17, -INF , P2 ;  /* 0xff80000011067808 */ /* 0x000fc40001000000 */
[----:B------:R-:W-:Y:S02]  /*11ac0*/  ISETP.GT.AND P2, PT, R2, 0x9, PT ;  /* 0x000000090200780c */ /* 0x000fe40003f44270 */
[----:B------:R-:W-:Y:S02]  /*11ad0*/  FSEL R7, R24, -INF , P3 ;  /* 0xff80000018077808 */ /* 0x000fe40001800000 */
[----:B------:R-:W-:Y:S02]  /*11ae0*/  FMNMX.FTZ R3, R5, R6, !PT ;  /* 0x0000000605037209 */ /* 0x000fe40007810000 */
[----:B------:R-:W-:Y:S02]  /*11af0*/  FSEL R14, R18, -INF , P1 ;  /* 0xff800000120e7808 */ /* 0x000fe40000800000 */
[----:B------:R-:W-:Y:S02]  /*11b00*/  ISETP.GT.AND P1, PT, R0, 0x8, PT ;  /* 0x000000080000780c */ /* 0x000fe40003f24270 */
[----:B------:R-:W-:-:S02]  /*11b10*/  FSEL R12, R25, -INF , P2 ;  /* 0xff800000190c7808 */ /* 0x000fc40001000000 */
[----:B------:R-:W-:Y:S02]  /*11b20*/  ISETP.GT.AND P3, PT, R2, 0x10, PT ;  /* 0x000000100200780c */ /* 0x000fe40003f64270 */
[----:B------:R-:W-:Y:S02]  /*11b30*/  FMNMX.FTZ R3, R7, R3, !PT ;  /* 0x0000000307037209 */ /* 0x000fe40007810000 */
[----:B------:R-:W-:Y:S02]  /*11b40*/  FSEL R19, R19, -INF , P0 ;  /* 0xff80000013137808 */ /* 0x000fe40000000000 */
[----:B------:R-:W-:Y:S02]  /*11b50*/  ISETP.GT.AND P0, PT, R0, 0x9, PT ;  /* 0x000000090000780c */ /* 0x000fe40003f04270 */
[----:B------:R-:W-:Y:S02]  /*11b60*/  FSEL R16, R26, -INF , P1 ;  /* 0xff8000001a107808 */ /* 0x000fe40000800000 */
[----:B------:R-:W-:-:S02]  /*11b70*/  ISETP.GT.AND P1, PT, R0, 0x10, PT ;  /* 0x000000100000780c */ /* 0x000fc40003f24270 */
[----:B------:R-:W-:Y:S02]  /*11b80*/  ISETP.GT.AND P2, PT, R2, 0x11, PT ;  /* 0x000000110200780c */ /* 0x000fe40003f44270 */
[----:B------:R-:W-:Y:S02]  /*11b90*/  FSEL R13, R40, -INF , P3 ;  /* 0xff800000280d7808 */ /* 0x000fe40001800000 */
[----:B------:R-:W-:Y:S02]  /*11ba0*/  FMNMX.FTZ R3, R12, R3, !PT ;  /* 0x000000030c037209 */ /* 0x000fe40007810000 */
[----:B------:R-:W-:Y:S02]  /*11bb0*/  FSEL R17, R27, -INF , P0 ;  /* 0xff8000001b117808 */ /* 0x000fe40000000000 */
[----:B------:R-:W-:Y:S02]  /*11bc0*/  ISETP.GT.AND P0, PT, R0, 0x11, PT ;  /* 0x000000110000780c */ /* 0x000fe40003f04270 */
[----:B------:R-:W-:-:S02]  /*11bd0*/  FSEL R22, R42, -INF , P1 ;  /* 0xff8000002a167808 */ /* 0x000fc40000800000 */
[----:B------:R-:W-:Y:S02]  /*11be0*/  FSEL R20, R41, -INF , P2 ;  /* 0xff80000029147808 */ /* 0x000fe40001000000 */
[C---:B------:R-:W-:Y:S02]  /*11bf0*/  ISETP.GT.AND P1, PT, R2.reuse, 0x18, PT ;  /* 0x000000180200780c */ /* 0x040fe40003f24270 */
[----:B------:R-:W-:Y:S02]  /*11c00*/  FMNMX.FTZ R3, R13, R3, !PT ;  /* 0x000000030d037209 */ /* 0x000fe40007810000 */
[----:B------:R-:W-:Y:S02]  /*11c10*/  FSEL R23, R43, -INF , P0 ;  /* 0xff8000002b177808 */ /* 0x000fe40000000000 */
[----:B------:R-:W-:Y:S01]  /*11c20*/  ISETP.GT.AND P0, PT, R2, 0x19, PT ;  /* 0x000000190200780c */ /* 0x000fe20003f04270 */
[----:B------:R-:W-:Y:S01]  /*11c30*/  LDSM.16.MT88.4 R40, [R103] ;  /* 0x000000006728783b */ /* 0x000fe20000004200 */
[----:B------:R-:W-:-:S02]  /*11c40*/  FSEL R18, R52, -INF , P1 ;  /* 0xff80000034127808 */ /* 0x000fc40000800000 */
[----:B------:R-:W-:Y:S02]  /*11c50*/  FMNMX.FTZ R3, R20, R3, !PT ;  /* 0x0000000314037209 */ /* 0x000fe40007810000 */
[----:B------:R-:W-:Y:S02]  /*11c60*/  ISETP.GT.AND P4, PT, R2, 0x20, PT ;  /* 0x000000200200780c */ /* 0x000fe40003f84270 */
[----:B------:R-:W-:Y:S02]  /*11c70*/  FSEL R21, R53, -INF , P0 ;  /* 0xff80000035157808 */ /* 0x000fe40000000000 */
[----:B------:R-:W-:Y:S02]  /*11c80*/  FMNMX.FTZ R3, R18, R3, !PT ;  /* 0x0000000312037209 */ /* 0x000fe40007810000 */
[----:B------:R-:W-:Y:S02]  /*11c90*/  ISETP.GT.AND P3, PT, R2, 0x21, PT ;  /* 0x000000210200780c */ /* 0x000fe40003f64270 */
[----:B------:R-:W-:-:S02]  /*11ca0*/  FSEL R91, R36, -INF , P4 ;  /* 0xff800000245b7808 */ /* 0x000fc40002000000 */
[----:B------:R-:W-:Y:S02]  /*11cb0*/  FMNMX.FTZ R3, R21, R3, !PT ;  /* 0x0000000315037209 */ /* 0x000fe40007810000 */
[----:B------:R-:W-:Y:S02]  /*11cc0*/  FMNMX.FTZ R4, R14, R19, !PT ;  /* 0x000000130e047209 */ /* 0x000fe40007810000 */
[----:B------:R-:W-:Y:S02]  /*11cd0*/  ISETP.GT.AND P2, PT, R2, 0x28, PT ;  /* 0x000000280200780c */ /* 0x000fe40003f44270 */
[----:B------:R-:W-:Y:S02]  /*11ce0*/  FSEL R90, R37, -INF , P3 ;  /* 0xff800000255a7808 */ /* 0x000fe40001800000 */
[----:B------:R-:W-:Y:S02]  /*11cf0*/  FMNMX.FTZ R3, R91, R3, !PT ;  /* 0x000000035b037209 */ /* 0x000fe40007810000 */
[----:B------:R-:W-:-:S02]  /*11d00*/  FMNMX.FTZ R4, R16, R4, !PT ;  /* 0x0000000410047209 */ /* 0x000fc40007810000 */
[----:B------:R-:W-:Y:S02]  /*11d10*/  ISETP.GT.AND P1, PT, R2, 0x29, PT ;  /* 0x000000290200780c */ /* 0x000fe40003f24270 */
[----:B------:R-:W-:Y:S02]  /*11d20*/  FSEL R89, R48, -INF , P2 ;  /* 0xff80000030597808 */ /* 0x000fe40001000000 */
[----:B------:R-:W-:Y:S02]  /*11d30*/  FMNMX.FTZ R3, R90, R3, !PT ;  /* 0x000000035a037209 */ /* 0x000fe40007810000 */
[----:B------:R-:W-:Y:S02]  /*11d40*/  FMNMX.FTZ R4, R17, R4, !PT ;  /* 0x0000000411047209 */ /* 0x000fe40007810000 */
[C---:B------:R-:W-:Y:S02]  /*11d50*/  ISETP.GT.AND P0, PT, R2.reuse, 0x30, PT ;  /* 0x000000300200780c */ /* 0x040fe40003f04270 */
[----:B------:R-:W-:-:S02]  /*11d60*/  ISETP.GT.AND P3, PT, R2, 0x31, PT ;  /* 0x000000310200780c */ /* 0x000fc40003f64270 */
[----:B------:R-:W-:Y:S02]  /*11d70*/  FSEL R88, R49, -INF , P1 ;  /* 0xff80000031587808 */ /* 0x000fe40000800000 */
[C---:B------:R-:W-:Y:S02]  /*11d80*/  ISETP.GT.AND P4, PT, R2.reuse, 0x38, PT ;  /* 0x000000380200780c */ /* 0x040fe40003f84270 */
[----:B------:R-:W-:Y:S02]  /*11d90*/  ISETP.GT.AND P2, PT, R2, 0x39, PT ;  /* 0x000000390200780c */ /* 0x000fe40003f44270 */
[----:B------:R-:W-:Y:S02]  /*11da0*/  FMNMX.FTZ R3, R89, R3, !PT ;  /* 0x0000000359037209 */ /* 0x000fe40007810000 */
        /* <DEDUP_REMOVED lines=20> */
[----:B------:R-:W-:Y:S01]  /*11ef0*/  ISETP.GT.AND P1, PT, R0, 0x28, PT ;  /* 0x000000280000780c */ /* 0x000fe20003f24270 */
[----:B------:R-:W-:Y:S01]  /*11f00*/  LDSM.16.MT88.4 R36, [R186+0x800] ;  /* 0x00080000ba24783b */ /* 0x000fe20000004200 */
[----:B------:R-:W-:Y:S02]  /*11f10*/  FMNMX.FTZ R2, R98, R2, !PT ;  /* 0x0000000262027209 */ /* 0x000fe40007810000 */
[----:B------:R-:W-:Y:S02]  /*11f20*/  FMNMX.FTZ R3, R84, R3, !PT ;  /* 0x0000000354037209 */ /* 0x000fe40007810000 */
[----:B------:R-:W-:Y:S02]  /*11f30*/  ISETP.GT.AND P0, PT, R0, 0x29, PT ;  /* 0x000000290000780c */ /* 0x000fe40003f04270 */
[----:B------:R-:W-:Y:S02]  /*11f40*/  FSEL R94, R50, -INF , P1 ;  /* 0xff800000325e7808 */ /* 0x000fe40000800000 */
[----:B------:R-:W-:Y:S01]  /*11f50*/  FMNMX.FTZ R2, R99, R2, !PT ;  /* 0x0000000263027209 */ /* 0x000fe20007810000 */
[----:B------:R-:W1:Y:S01]  /*11f60*/  SHFL.BFLY PT, R4, R3, 0x2, 0x1f ;  /* 0x0c401f0003047f89 */ /* 0x000e6200000e0000 */
[----:B------:R-:W-:-:S02]  /*11f70*/  FSEL R97, R51, -INF , P0 ;  /* 0xff80000033617808 */ /* 0x000fc40000000000 */
[----:B------:R-:W-:Y:S01]  /*11f80*/  ISETP.GT.AND P1, PT, R0, 0x30, PT ;  /* 0x000000300000780c */ /* 0x000fe20003f24270 */
[----:B------:R-:W-:Y:S01]  /*11f90*/  LDSM.16.MT88.4 R48, [R187] ;  /* 0x00000000bb30783b */ /* 0x000fe20000004200 */
[----:B------:R-:W-:Y:S02]  /*11fa0*/  FMNMX.FTZ R2, R94, R2, !PT ;  /* 0x000000025e027209 */ /* 0x000fe40007810000 */
[----:B------:R-:W-:Y:S02]  /*11fb0*/  ISETP.GT.AND P0, PT, R0, 0x31, PT ;  /* 0x000000310000780c */ /* 0x000fe40003f04270 */
[----:B------:R-:W-:Y:S02]  /*11fc0*/  FSEL R96, R34, -INF , P1 ;  /* 0xff80000022607808 */ /* 0x000fe40000800000 */
[----:B------:R-:W-:Y:S02]  /*11fd0*/  FMNMX.FTZ R2, R97, R2, !PT ;  /* 0x0000000261027209 */ /* 0x000fe40007810000 */
[----:B------:R-:W-:-:S02]  /*11fe0*/  FSEL R95, R35, -INF , P0 ;  /* 0xff800000235f7808 */ /* 0x000fc40000000000 */
[----:B------:R-:W-:Y:S01]  /*11ff0*/  ISETP.GT.AND P1, PT, R0, 0x38, PT ;  /* 0x000000380000780c */ /* 0x000fe20003f24270 */
[----:B----4-:R-:W-:Y:S01]  /*12000*/  LDSM.16.MT88.4 R32, [R176+0x800] ;  /* 0x00080000b020783b */ /* 0x010fe20000004200 */
[----:B------:R-:W-:Y:S02]  /*12010*/  FMNMX.FTZ R2, R96, R2, !PT ;  /* 0x0000000260027209 */ /* 0x000fe40007810000 */
[----:B------:R-:W-:Y:S02]  /*12020*/  ISETP.GT.AND P0, PT, R0, 0x39, PT ;  /* 0x000000390000780c */ /* 0x000fe40003f04270 */
[----:B------:R-:W-:Y:S02]  /*12030*/  FSEL R93, R30, -INF , P1 ;  /* 0xff8000001e5d7808 */ /* 0x000fe40000800000 */
[----:B------:R-:W-:Y:S02]  /*12040*/  FMNMX.FTZ R2, R95, R2, !PT ;  /* 0x000000025f027209 */ /* 0x000fe40007810000 */
[----:B------:R-:W-:-:S02]  /*12050*/  FSEL R92, R31, -INF , P0 ;  /* 0xff8000001f5c7808 */ /* 0x000fc40000000000 */
        /* <DEDUP_REMOVED lines=12> */
[----:B------:R2:W-:Y:S01]  /*12120*/  MUFU.EX2 R67, R0 ;  /* 0x0000000000437308 */ /* 0x0005e20000000800 */
[----:B-1----:R-:W-:Y:S01]  /*12130*/  FMNMX.FTZ R8, R3, R4, !PT ;  /* 0x0000000403087209 */ /* 0x002fe20007810000 */
[----:B--2---:R-:W-:-:S06]  /*12140*/  FFMA.FTZ R0, R6, c[0x0][0x2d0], -R2 ;  /* 0x0000b40006007a23 */ /* 0x004fcc0000010802 */
[----:B------:R1:W2:Y:S01]  /*12150*/  MUFU.EX2 R66, R0 ;  /* 0x0000000000427308 */ /* 0x0002a20000000800 */
[--C-:B------:R-:W-:Y:S01]  /*12160*/  FFMA.FTZ R3, R12, c[0x0][0x2d0], -R2.reuse ;  /* 0x0000b4000c037a23 */ /* 0x100fe20000010802 */
[----:B------:R-:W-:Y:S01]  /*12170*/  FSETP.NEU.FTZ.AND P0, PT, R8, -INF , PT ;  /* 0xff8000000800780b */ /* 0x000fe20003f1d000 */
[----:B-1----:R-:W-:-:S05]  /*12180*/  FFMA.FTZ R0, R7, c[0x0][0x2d0], -R2 ;  /* 0x0000b40007007a23 */ /* 0x002fca0000010802 */
[----:B------:R1:W-:Y:S01]  /*12190*/  MUFU.EX2 R77, R3 ;  /* 0x00000003004d7308 */ /* 0x0003e20000000800 */
[----:B------:R-:W3:Y:S07]  /*121a0*/  LDSM.16.MT88.4 R4, [R176] ;  /* 0x00000000b004783b */ /* 0x000eee0000004200 */
[----:B------:R4:W2:Y:S01]  /*121b0*/  MUFU.EX2 R70, R0 ;  /* 0x0000000000467308 */ /* 0x0008a20000000800 */
[----:B-1----:R-:W-:Y:S02]  /*121c0*/  FFMA.FTZ R3, R13, c[0x0][0x2d0], -R2 ;  /* 0x0000b4000d037a23 */ /* 0x002fe40000010802 */
[----:B----4-:R-:W-:-:S05]  /*121d0*/  FMUL.FTZ R0, R8, c[0x0][0x2d0] ;  /* 0x0000b40008007a20 */ /* 0x010fca0000410000 */
[----:B------:R1:W-:Y:S01]  /*121e0*/  MUFU.EX2 R78, R3 ;  /* 0x00000003004e7308 */ /* 0x0003e20000000800 */
[----:B------:R-:W-:-:S05]  /*121f0*/  FSEL R0, R0, RZ, P0 ;  /* 0x000000ff00007208 */ /* 0x000fca0000000000 */
[--C-:B-1----:R-:W-:Y:S02]  /*12200*/  FFMA.FTZ R3, R14, c[0x0][0x2d0], -R0.reuse ;  /* 0x0000b4000e037a23 */ /* 0x102fe40000010800 */
[----:B------:R-:W1:Y:S02]  /*12210*/  LDSM.16.MT88.4 R12, [R186] ;  /* 0x00000000ba0c783b */ /* 0x000e640000004200 */
[----:B------:R4:W-:Y:S02]  /*12220*/  MUFU.EX2 R65, R3 ;  /* 0x0000000300417308 */ /* 0x0009e40000000800 */
[----:B----4-:R-:W-:-:S06]  /*12230*/  FFMA.FTZ R3, R19, c[0x0][0x2d0], -R0 ;  /* 0x0000b40013037a23 */ /* 0x010fcc0000010800 */
[----:B------:R4:W1:Y:S02]  /*12240*/  MUFU.EX2 R64, R3 ;  /* 0x0000000300407308 */ /* 0x0008640000000800 */
[----:B----4-:R-:W-:-:S06]  /*12250*/  FFMA.FTZ R3, R16, c[0x0][0x2d0], -R0 ;  /* 0x0000b40010037a23 */ /* 0x010fcc0000010800 */
[----:B------:R4:W-:Y:S02]  /*12260*/  MUFU.EX2 R69, R3 ;  /* 0x0000000300457308 */ /* 0x0009e40000000800 */
[----:B----4-:R-:W-:-:S06]  /*12270*/  FFMA.FTZ R3, R17, c[0x0][0x2d0], -R0 ;  /* 0x0000b40011037a23 */ /* 0x010fcc0000010800 */
[----:B------:R4:W1:Y:S02]  /*12280*/  MUFU.EX2 R71, R3 ;  /* 0x0000000300477308 */ /* 0x0008640000000800 */
[----:B----4-:R-:W-:-:S06]  /*12290*/  FFMA.FTZ R3, R20, c[0x0][0x2d0], -R2 ;  /* 0x0000b40014037a23 */ /* 0x010fcc0000010802 */
[----:B------:R4:W1:Y:S02]  /*122a0*/  MUFU.EX2 R79, R3 ;  /* 0x00000003004f7308 */ /* 0x0008640000000800 */
[----:B----4-:R-:W-:-:S06]  /*122b0*/  FFMA.FTZ R3, R18, c[0x0][0x2d0], -R2 ;  /* 0x0000b40012037a23 */ /* 0x010fcc0000010802 */
[----:B------:R4:W-:Y:S02]  /*122c0*/  MUFU.EX2 R82, R3 ;  /* 0x0000000300527308 */ /* 0x0009e40000000800 */
[----:B----4-:R-:W-:-:S06]  /*122d0*/  FFMA.FTZ R3, R21, c[0x0][0x2d0], -R2 ;  /* 0x0000b40015037a23 */ /* 0x010fcc0000010802 */
[----:B------:R4:W-:Y:S01]  /*122e0*/  MUFU.EX2 R83, R3 ;  /* 0x0000000300537308 */ /* 0x0009e20000000800 */
[----:B--2---:R-:W-:Y:S02]  /*122f0*/  F2FP.BF16.PACK_AB R16, R66, R67 ;  /* 0x000000434210723e */ /* 0x004fe400000010ff */
[----:B------:R-:W-:Y:S02]  /*12300*/  F2FP.BF16.PACK_AB R18, R77, R70 ;  /* 0x000000464d12723e */ /* 0x000fe400000010ff */
[----:B-1----:R-:W-:Y:S01]  /*12310*/  F2FP.BF16.PACK_AB R17, R64, R65 ;  /* 0x000000414011723e */ /* 0x002fe200000010ff */
[----:B----4-:R-:W-:-:S04]  /*12320*/  FFMA.FTZ R3, R22, c[0x0][0x2d0], -R0 ;  /* 0x0000b40016037a23 */ /* 0x010fc80000010800 */
[----:B------:R1:W-:Y:S01]  /*12330*/  MUFU.EX2 R68, R3 ;  /* 0x0000000300447308 */ /* 0x0003e20000000800 */
[----:B------:R-:W-:Y:S01]  /*12340*/  F2FP.BF16.PACK_AB R19, R71, R69 ;  /* 0x000000454713723e */ /* 0x000fe200000010ff */
[----:B-1----:R-:W-:-:S06]  /*12350*/  FFMA.FTZ R3, R23, c[0x0][0x2d0], -R0 ;  /* 0x0000b40017037a23 */ /* 0x002fcc0000010800 */
[----:B------:R1:W2:Y:S01]  /*12360*/  MUFU.EX2 R76, R3 ;  /* 0x00000003004c7308 */ /* 0x0002a20000000800 */
[----:B---3--:R-:W-:Y:S01]  /*12370*/  HMMA.16816.F32.BF16 R24, R16, R4, RZ ;  /* 0x000000041018723c */ /* 0x008fe200000418ff */
[----:B-1----:R-:W-:-:S06]  /*12380*/  FFMA.FTZ R3, R52, c[0x0][0x2d0], -R0 ;  /* 0x0000b40034037a23 */ /* 0x002fcc0000010800 */
[----:B------:R1:W-:Y:S01]  /*12390*/  MUFU.EX2 R81, R3 ;  /* 0x0000000300517308 */ /* 0x0003e20000000800 */
[----:B------:R-:W-:Y:S01]  /*123a0*/  HMMA.16816.F32.BF16 R20, R16, R6, RZ ;  /* 0x000000061014723c */ /* 0x000fe200000418ff */
[----:B-1----:R-:W-:-:S07]  /*123b0*/  FFMA.FTZ R3, R53, c[0x0][0x2d0], -R0 ;  /* 0x0000b40035037a23 */ /* 0x002fce0000010800 */
[C---:B------:R-:W-:Y:S01]  /*123c0*/  HMMA.16816.F32.BF16 R44, R16.reuse, R12, RZ ;  /* 0x0000000c102c723c */ /* 0x040fe200000418ff */
[----:B-----5:R-:W1:Y:S01]  /*123d0*/  LDSM.16.MT88.4 R52, [R107+0x800] ;  /* 0x000800006b34783b */ /* 0x020e620000004200 */
[----:B------:R-:W3:Y:S05]  /*123e0*/  MUFU.EX2 R80, R3 ;  /* 0x0000000300507308 */ /* 0x000eea0000000800 */
[----:B------:R-:W-:Y:S01]  /*123f0*/  F2FP.BF16.PACK_AB R12, R79, R78 ;  /* 0x0000004e4f0c723e */ /* 0x000fe200000010ff */
[----:B------:R-:W-:Y:S01]  /*12400*/  HMMA.16816.F32.BF16 R28, R16, R14, RZ ;  /* 0x0000000e101c723c */ /* 0x000fe200000418ff */
[----:B--2---:R-:W-:-:S06]  /*12410*/  F2FP.BF16.PACK_AB R13, R76, R68 ;  /* 0x000000444c0d723e */ /* 0x004fcc00000010ff */
[----:B------:R-:W-:Y:S02]  /*12420*/  F2FP.BF16.PACK_AB R14, R83, R82 ;  /* 0x00000052530e723e */ /* 0x000fe400000010ff */
[----:B---3--:R-:W-:-:S07]  /*12430*/  F2FP.BF16.PACK_AB R15, R80, R81 ;  /* 0x00000051500f723e */ /* 0x008fce00000010ff */
[C---:B------:R-:W-:Y:S08]  /*12440*/  HMMA.16816.F32.BF16 R192, R12.reuse, R32, R24 ;  /* 0x000000200cc0723c */ /* 0x040ff00000041818 */
[----:B------:R-:W-:Y:S01]  /*12450*/  HMMA.16816.F32.BF16 R128, R12, R34, R20 ;  /* 0x000000220c80723c */ /* 0x000fe20000041814 */
[----:B------:R-:W-:Y:S07]  /*12460*/  LDSM.16.MT88.4 R32, [R176+0x2800] ;  /* 0x00280000b020783b */ /* 0x000fee0000004200 */
[C---:B------:R-:W-:Y:S08]  /*12470*/  HMMA.16816.F32.BF16 R24, R16.reuse, R40, RZ ;  /* 0x000000281018723c */ /* 0x040ff000000418ff */
[C---:B------:R-:W-:Y:S01]  /*12480*/  HMMA.16816.F32.BF16 R20, R16.reuse, R42, RZ ;  /* 0x0000002a1014723c */ /* 0x040fe200000418ff */
[----:B------:R-:W2:Y:S07]  /*12490*/  LDSM.16.MT88.4 R40, [R176+0x2000] ;  /* 0x00200000b028783b */ /* 0x000eae0000004200 */
[----:B------:R-:W-:Y:S08]  /*124a0*/  HMMA.16816.F32.BF16 R4, R16, R48, RZ ;  /* 0x000000301004723c */ /* 0x000ff000000418ff */
[C---:B------:R-:W-:Y:S01]  /*124b0*/  HMMA.16816.F32.BF16 R112, R12.reuse, R36, R44 ;  /* 0x000000240c70723c */ /* 0x040fe2000004182c */
[----:B------:R-:W3:Y:S07]  /*124c0*/  LDSM.16.MT88.4 R44, [R187+0x2000] ;  /* 0x00200000bb2c783b */ /* 0x000eee0000004200 */
[C---:B------:R-:W-:Y:S01]  /*124d0*/  HMMA.16816.F32.BF16 R120, R12.reuse, R38, R28 ;  /* 0x000000260c78723c */ /* 0x040fe2000004181c */
[----:B------:R-:W4:Y:S07]  /*124e0*/  LDSM.16.MT88.4 R36, [R187+0x2800] ;  /* 0x00280000bb24783b */ /* 0x000f2e0000004200 */
        /* <DEDUP_REMOVED lines=11> */
[C---:B------:R-:W-:Y:S01]  /*125a0*/  HMMA.16816.F32.BF16 R56, R12.reuse, R32, R24 ;  /* 0x000000200c38723c */ /* 0x040fe20000041818 */
[----:B------:R-:W2:Y:S07]  /*125b0*/  LDSM.16.MT88.4 R24, [R107+0x2800] ;  /* 0x002800006b18783b */ /* 0x000eae0000004200 */
[----:B----4-:R-:W-:Y:S08]  /*125c0*/  HMMA.16816.F32.BF16 R156, R12, R36, R4 ;  /* 0x000000240c9c723c */ /* 0x010ff00000041804 */
[C---:B-1----:R-:W-:Y:S08]  /*125d0*/  HMMA.16816.F32.BF16 R4, R16.reuse, R40, RZ ;  /* 0x000000281004723c */ /* 0x042ff000000418ff */
[----:B------:R-:W-:Y:S11]  /*125e0*/  HMMA.16816.F32.BF16 R28, R16, R62, RZ ;  /* 0x0000003e101c723c */ /* 0x000ff600000418ff */
[----:B------:R-:W-:Y:S05]  /*125f0*/  @!UPT UIADD3 URZ, URZ, URZ, URZ ;  /* 0x0000003f3f3ff290 */ /* 0x000fea000fffe03f */
[C---:B--2---:R-:W-:Y:S08]  /*12600*/  HMMA.16816.F32.BF16 R140, R12.reuse, R24, R4 ;  /* 0x000000180c8c723c */ /* 0x044ff00000041804 */
[----:B------:R-:W-:Y:S01]  /*12610*/  HMMA.16816.F32.BF16 R48, R12, R74, R28 ;  /* 0x0000004a0c30723c */ /* 0x000fe2000004181c */
[----:B------:R-:W1:Y:S07]  /*12620*/  LDSM.16.MT88.4 R28, [R186+0x4000] ;  /* 0x00400000ba1c783b */ /* 0x000e6e0000004200 */
[----:B------:R-:W-:Y:S11]  /*12630*/  HMMA.16816.F32.BF16 R4, R16, R42, RZ ;  /* 0x0000002a1004723c */ /* 0x000ff600000418ff */
[----:B------:R-:W-:Y:S11]  /*12640*/  @!UPT UIADD3 URZ, URZ, URZ, URZ ;  /* 0x0000003f3f3ff290 */ /* 0x000ff6000fffe03f */
[----:B------:R-:W-:Y:S02]  /*12650*/  @!UPT UIADD3 URZ, URZ, URZ, URZ ;  /* 0x0000003f3f3ff290 */ /* 0x000fe4000fffe03f */
[----:B------:R-:W-:Y:S01]  /*12660*/  HMMA.16816.F32.BF16 R132, R12, R26, R4 ;  /* 0x0000001a0c84723c */ /* 0x000fe20000041804 */
[----:B------:R-:W2:Y:S07]  /*12670*/  LDSM.16.MT88.4 R24, [R186+0x4800] ;  /* 0x00480000ba18783b */ /* 0x000eae0000004200 */
[----:B-1----:R-:W-:Y:S08]  /*12680*/  HMMA.16816.F32.BF16 R4, R16, R28, RZ ;  /* 0x0000001c1004723c */ /* 0x002ff000000418ff */
[----:B------:R-:W-:Y:S08]  /*12690*/  HMMA.16816.F32.BF16 R60, R12, R34, R20 ;  /* 0x000000220c3c723c */ /* 0x000ff00000041814 */
[----:B------:R-:W-:Y:S01]  /*126a0*/  HMMA.16816.F32.BF16 R20, R16, R46, RZ ;  /* 0x0000002e1014723c */ /* 0x000fe200000418ff */
[----:B------:R-:W-:-:S07]  /*126b0*/  FADD.FTZ R3, R67, R66 ;  /* 0x0000004243037221 */ /* 0x000fce0000010000 */
[----:B--2---:R-:W-:Y:S08]  /*126c0*/  HMMA.16816.F32.BF16 R124, R12, R24, R4 ;  /* 0x000000180c7c723c */ /* 0x004ff00000041804 */
[----:B------:R-:W-:Y:S01]  /*126d0*/  HMMA.16816.F32.BF16 R4, R16, R30, RZ ;  /* 0x0000001e1004723c */ /* 0x000fe200000418ff */
[----:B------:R-:W-:-:S07]  /*126e0*/  FADD.FTZ R3, R70, R3 ;  /* 0x0000000346037221 */ /* 0x000fce0000010000 */
[----:B------:R-:W-:Y:S07]  /*126f0*/  HMMA.16816.F32.BF16 R72, R12, R38, R20 ;  /* 0x000000260c48723c */ /* 0x000fee0000041814 */
[----:B------:R-:W-:Y:S02]  /*12700*/  FADD.FTZ R21, R65, R64 ;  /* 0x0000004041157221 */ /* 0x000fe40000010000 */
[----:B------:R-:W-:Y:S02]  /*12710*/  FADD.FTZ R20, R77, R3 ;  /* 0x000000034d147221 */ /* 0x000fe40000010000 */
[----:B------:R-:W-:-:S04]  /*12720*/  FADD.FTZ R21, R69, R21 ;  /* 0x0000001545157221 */ /* 0x000fc80000010000 */
[----:B------:R-:W-:Y:S01]  /*12730*/  FADD.FTZ R3, R71, R21 ;  /* 0x0000001547037221 */ /* 0x000fe20000010000 */
[----:B------:R-:W-:Y:S01]  /*12740*/  HMMA.16816.F32.BF16 R116, R12, R26, R4 ;  /* 0x0000001a0c74723c */ /* 0x000fe20000041804 */
[----:B------:R-:W-:Y:S06]  /*12750*/  LDSM.16.MT88.4 R24, [R176+0x4800] ;  /* 0x00480000b018783b */ /* 0x000fec0000004200 */
[----:B------:R-:W-:Y:S02]  /*12760*/  FADD.FTZ R4, R78, R20 ;  /* 0x000000144e047221 */ /* 0x000fe40000010000 */
[----:B------:R-:W1:Y:S02]  /*12770*/  LDSM.16.MT88.4 R20, [R176+0x4000] ;  /* 0x00400000b014783b */ /* 0x000e640000004200 */
[----:B------:R-:W-:-:S02]  /*12780*/  FADD.FTZ R29, R79, R4 ;  /* 0x000000044f1d7221 */ /* 0x000fc40000010000 */
[----:B------:R-:W-:Y:S01]  /*12790*/  FADD.FTZ R3, R68, R3 ;  /* 0x0000000344037221 */ /* 0x000fe20000010000 */
[----:B-1----:R-:W-:Y:S01]  /*127a0*/  HMMA.16816.F32.BF16 R4, R16, R20, RZ ;  /* 0x000000141004723c */ /* 0x002fe200000418ff */
[--C-:B------:R-:W-:Y:S02]  /*127b0*/  FFMA.FTZ R28, R91, c[0x0][0x2d0], -R2.reuse ;  /* 0x0000b4005b1c7a23 */ /* 0x100fe40000010802 */
[--C-:B------:R-:W-:Y:S11]  /*127c0*/  FFMA.FTZ R30, R90, c[0x0][0x2d0], -R2.reuse ;  /* 0x0000b4005a1e7a23 */ /* 0x100ff60000010802 */
[----:B------:R-:W-:Y:S10]  /*127d0*/  @!UPT UIADD3 URZ, URZ, URZ, URZ ;  /* 0x0000003f3f3ff290 */ /* 0x000ff4000fffe03f */
[----:B------:R-:W-:Y:S08]  /*127e0*/  HMMA.16816.F32.BF16 R68, R12, R24, R4 ;  /* 0x000000180c44723c */ /* 0x000ff00000041804 */
[----:B------:R-:W-:Y:S01]  /*127f0*/  HMMA.16816.F32.BF16 R4, R16, R22, RZ ;  /* 0x000000161004723c */ /* 0x000fe200000418ff */
[----:B------:R-:W-:Y:S02]  /*12800*/  FADD.FTZ R31, R76, R3 ;  /* 0x000000034c1f7221 */ /* 0x000fe40000010000 */
[--C-:B------:R-:W-:Y:S01]  /*12810*/  FFMA.FTZ R32, R89, c[0x0][0x2d0], -R2.reuse ;  /* 0x0000b40059207a23 */ /* 0x100fe20000010802 */
[----:B------:R-:W1:Y:S01]  /*12820*/  MUFU.EX2 R3, R28 ;  /* 0x0000001c00037308 */ /* 0x000e620000000800 */
[----:B------:R-:W-:-:S02]  /*12830*/  FFMA.FTZ R33, R88, c[0x0][0x2d0], -R2 ;  /* 0x0000b40058217a23 */ /* 0x000fc40000010802 */
[--C-:B------:R-:W-:Y:S02]  /*12840*/  FFMA.FTZ R40, R87, c[0x0][0x2d0], -R2.reuse ;  /* 0x0000b40057287a23 */ /* 0x100fe40000010802 */
[--C-:B------:R-:W-:Y:S02]  /*12850*/  FFMA.FTZ R41, R86, c[0x0][0x2d0], -R2.reuse ;  /* 0x0000b40056297a23 */ /* 0x100fe40000010802 */
[--C-:B------:R-:W-:Y:S02]  /*12860*/  FFMA.FTZ R42, R85, c[0x0][0x2d0], -R2.reuse ;  /* 0x0000b400552a7a23 */ /* 0x100fe40000010802 */
[----:B------:R-:W-:Y:S02]  /*12870*/  FFMA.FTZ R43, R84, c[0x0][0x2d0], -R2 ;  /* 0x0000b400542b7a23 */ /* 0x000fe40000010802 */
[----:B------:R2:W-:Y:S01]  /*12880*/  MUFU.EX2 R2, R30 ;  /* 0x0000001e00027308 */ /* 0x0005e20000000800 */
[----:B------:R-:W-:Y:S01]  /*12890*/  FFMA.FTZ R35, R94, c[0x0][0x2d0], -R0 ;  /* 0x0000b4005e237a23 */ /* 0x000fe20000010800 */
[----:B------:R-:W-:Y:S07]  /*128a0*/  LDSM.16.MT88.4 R84, [R176+0x5800] ;  /* 0x00580000b054783b */ /* 0x000fee0000004200 */
[----:B------:R-:W-:Y:S01]  /*128b0*/  HMMA.16816.F32.BF16 R152, R12, R26, R4 ;  /* 0x0000001a0c98723c */ /* 0x000fe20000041804 */
[----:B------:R-:W-:Y:S01]  /*128c0*/  MUFU.EX2 R20, R32 ;  /* 0x0000002000147308 */ /* 0x000fe20000000800 */
[----:B------:R-:W-:Y:S05]  /*128d0*/  LDSM.16.MT88.4 R24, [R187+0x4800] ;  /* 0x00480000bb18783b */ /* 0x000fea0000004200 */
[----:B------:R-:W-:-:S02]  /*128e0*/  FADD.FTZ R4, R82, R29 ;  /* 0x0000001d52047221 */ /* 0x000fc40000010000 */
[----:B------:R-:W-:Y:S02]  /*128f0*/  FADD.FTZ R5, R81, R31 ;  /* 0x0000001f51057221 */ /* 0x000fe40000010000 */
[----:B--2---:R-:W2:Y:S01]  /*12900*/  LDSM.16.MT88.4 R28, [R187+0x4000] ;  /* 0x00400000bb1c783b */ /* 0x004ea20000004200 */
[--C-:B------:R-:W-:Y:S02]  /*12910*/  FFMA.FTZ R6, R98, c[0x0][0x2d0], -R0.reuse ;  /* 0x0000b40062067a23 */ /* 0x100fe40000010800 */
[----:B------:R-:W-:Y:S02]  /*12920*/  FADD.FTZ R22, R80, R5 ;  /* 0x0000000550167221 */ /* 0x000fe40000010000 */
[----:B------:R-:W-:Y:S02]  /*12930*/  FFMA.FTZ R5, R99, c[0x0][0x2d0], -R0 ;  /* 0x0000b40063057a23 */ /* 0x000fe40000010800 */
[----:B------:R-:W3:Y:S01]  /*12940*/  MUFU.EX2 R6, R6 ;  /* 0x0000000600067308 */ /* 0x000ee20000000800 */
[----:B------:R-:W-:-:S07]  /*12950*/  FADD.FTZ R4, R83, R4 ;  /* 0x0000000453047221 */ /* 0x000fce0000010000 */
[----:B------:R-:W4:Y:S08]  /*12960*/  MUFU.EX2 R5, R5 ;  /* 0x0000000500057308 */ /* 0x000f300000000800 */
[----:B------:R4:W5:Y:S01]  /*12970*/  MUFU.EX2 R7, R33 ;  /* 0x0000002100077308 */ /* 0x0009620000000800 */
[----:B-1----:R-:W-:Y:S02]  /*12980*/  FADD.FTZ R4, R3, R4 ;  /* 0x0000000403047221 */ /* 0x002fe40000010000 */
[----:B------:R-:W-:-:S02]  /*12990*/  FFMA.FTZ R34, R97, c[0x0][0x2d0], -R0 ;  /* 0x0000b40061227a23 */ /* 0x000fc40000010800 */
[--C-:B------:R-:W-:Y:S02]  /*129a0*/  FFMA.FTZ R37, R96, c[0x0][0x2d0], -R0.reuse ;  /* 0x0000b40060257a23 */ /* 0x100fe40000010800 */
[--C-:B------:R-:W-:Y:S02]  /*129b0*/  FFMA.FTZ R36, R95, c[0x0][0x2d0], -R0.reuse ;  /* 0x0000b4005f247a23 */ /* 0x100fe40000010800 */
[--C-:B------:R-:W-:Y:S02]  /*129c0*/  FFMA.FTZ R39, R93, c[0x0][0x2d0], -R0.reuse ;  /* 0x0000b4005d277a23 */ /* 0x100fe40000010800 */
[----:B------:R-:W-:Y:S02]  /*129d0*/  FFMA.FTZ R38, R92, c[0x0][0x2d0], -R0 ;  /* 0x0000b4005c267a23 */ /* 0x000fe40000010800 */
[----:B---3--:R-:W-:Y:S02]  /*129e0*/  FADD.FTZ R0, R6, R22 ;  /* 0x0000001606007221 */ /* 0x008fe40000010000 */
[C---:B------:R-:W-:Y:S01]  /*129f0*/  FADD.FTZ R21, R2.reuse, R4 ;  /* 0x0000000402157221 */ /* 0x040fe20000010000 */
[----:B------:R-:W-:Y:S01]  /*12a00*/  F2FP.BF16.PACK_AB R4, R2, R3 ;  /* 0x000000030204723e */ /* 0x000fe200000010ff */
[C---:B----4-:R-:W-:Y:S01]  /*12a10*/  FADD.FTZ R33, R5.reuse, R0 ;  /* 0x0000000005217221 */ /* 0x050fe20000010000 */
[----:B------:R-:W-:Y:S01]  /*12a20*/  F2FP.BF16.PACK_AB R5, R5, R6 ;  /* 0x000000060505723e */ /* 0x000fe200000010ff */
[----:B------:R-:W-:Y:S01]  /*12a30*/  FADD.FTZ R2, R20, R21 ;  /* 0x0000001514027221 */ /* 0x000fe20000010000 */
[----:B-----5:R-:W-:-:S02]  /*12a40*/  F2FP.BF16.PACK_AB R6, R7, R20 ;  /* 0x000000140706723e */ /* 0x020fc400000010ff */
[C---:B--2---:R-:W-:Y:S01]  /*12a50*/  HMMA.16816.F32.BF16 R20, R16.reuse, R28, RZ ;  /* 0x0000001c1014723c */ /* 0x044fe200000418ff */
[----:B------:R-:W-:Y:S02]  /*12a60*/  FADD.FTZ R32, R7, R2 ;  /* 0x0000000207207221 */ /* 0x000fe40000010000 */
[----:B------:R-:W1:Y:S05]  /*12a70*/  MUFU.EX2 R2, R35 ;  /* 0x0000002300027308 */ /* 0x000e6a0000000800 */
[----:B------:R-:W-:Y:S03]  /*12a80*/  HMMA.16816.F32.BF16 R28, R16, R30, RZ ;  /* 0x0000001e101c723c */ /* 0x000fe600000418ff */
[----:B------:R-:W-:Y:S08]  /*12a90*/  MUFU.EX2 R0, R34 ;  /* 0x0000002200007308 */ /* 0x000ff00000000800 */
[----:B------:R-:W-:Y:S05]  /*12aa0*/  MUFU.EX2 R3, R41 ;  /* 0x0000002900037308 */ /* 0x000fea0000000800 */
[----:B------:R-:W-:Y:S03]  /*12ab0*/  HMMA.16816.F32.BF16 R52, R12, R24, R20 ;  /* 0x000000180c34723c */ /* 0x000fe60000041814 */
[----:B------:R-:W2:Y:S01]  /*12ac0*/  MUFU.EX2 R20, R40 ;  /* 0x0000002800147308 */ /* 0x000ea20000000800 */
[----:B-1----:R-:W-:-:S07]  /*12ad0*/  FADD.FTZ R7, R2, R33 ;  /* 0x0000002102077221 */ /* 0x002fce0000010000 */
[----:B------:R-:W-:Y:S08]  /*12ae0*/  MUFU.EX2 R24, R42 ;  /* 0x0000002a00187308 */ /* 0x000ff00000000800 */
[----:B------:R-:W1:Y:S01]  /*12af0*/  MUFU.EX2 R22, R37 ;  /* 0x0000002500167308 */ /* 0x000e620000000800 */
[----:B--2---:R-:W-:Y:S01]  /*12b00*/  FADD.FTZ R25, R20, R32 ;  /* 0x0000002014197221 */ /* 0x004fe20000010000 */
[----:B------:R-:W-:Y:S06]  /*12b10*/  HMMA.16816.F32.BF16 R44, R12, R26, R28 ;  /* 0x0000001a0c2c723c */ /* 0x000fec000004181c */
[----:B------:R-:W2:Y:S01]  /*12b20*/  MUFU.EX2 R21, R36 ;  /* 0x0000002400157308 */ /* 0x000ea20000000800 */
[----:B------:R-:W-:-:S07]  /*12b30*/  FADD.FTZ R26, R0, R7 ;  /* 0x00000007001a7221 */ /* 0x000fce0000010000 */
[----:B------:R-:W3:Y:S01]  /*12b40*/  MUFU.EX2 R23, R43 ;  /* 0x0000002b00177308 */ /* 0x000ee20000000800 */
[----:B------:R-:W-:Y:S01]  /*12b50*/  F2FP.BF16.PACK_AB R7, R0, R2 ;  /* 0x000000020007723e */ /* 0x000fe200000010ff */
[C---:B------:R-:W-:Y:S02]  /*12b60*/  FADD.FTZ R2, R3.reuse, R25 ;  /* 0x0000001903027221 */ /* 0x040fe40000010000 */
[----:B-1----:R-:W-:Y:S02]  /*12b70*/  FADD.FTZ R0, R22, R26 ;  /* 0x0000001a16007221 */ /* 0x002fe40000010000 */
[----:B------:R-:W-:Y:S01]  /*12b80*/  FADD.FTZ R2, R24, R2 ;  /* 0x0000000218027221 */ /* 0x000fe20000010000 */
[----:B------:R-:W-:Y:S01]  /*12b90*/  F2FP.BF16.PACK_AB R100, R3, R20 ;  /* 0x000000140364723e */ /* 0x000fe200000010ff */
[C---:B--2---:R-:W-:Y:S01]  /*12ba0*/  FADD.FTZ R3, R21.reuse, R0 ;  /* 0x0000000015037221 */ /* 0x044fe20000010000 */
[----:B------:R-:W-:Y:S01]  /*12bb0*/  F2FP.BF16.PACK_AB R101, R21, R22 ;  /* 0x000000161565723e */ /* 0x000fe200000010ff */
[C---:B---3--:R-:W-:Y:S01]  /*12bc0*/  FADD.FTZ R220, R23.reuse, R2 ;  /* 0x0000000217dc7221 */ /* 0x048fe20000010000 */
[----:B------:R-:W-:-:S02]  /*12bd0*/  F2FP.BF16.PACK_AB R102, R23, R24 ;  /* 0x000000181766723e */ /* 0x000fc400000010ff */
[----:B------:R-:W1:Y:S02]  /*12be0*/  LDSM.16.MT88.4 R20, [R103+0x4000] ;  /* 0x004000006714783b */ /* 0x000e640000004200 */
[C---:B-1----:R-:W-:Y:S08]  /*12bf0*/  HMMA.16816.F32.BF16 R24, R16.reuse, R20, RZ ;  /* 0x000000141018723c */ /* 0x042ff000000418ff */
        /* <DEDUP_REMOVED lines=14> */
[----:B------:R-:W1:Y:S01]  /*12ce0*/  LDSM.16.MT88.4 R12, [R107+0x1000] ;  /* 0x001000006b0c783b */ /* 0x000e620000004200 */
[----:B------:R-:W-:Y:S08]  /*12cf0*/  MUFU.EX2 R2, R39 ;  /* 0x0000002700027308 */ /* 0x000ff00000000800 */
[----:B------:R2:W3:Y:S01]  /*12d00*/  MUFU.EX2 R0, R38 ;  /* 0x0000002600007308 */ /* 0x0004e20000000800 */
[C---:B-1----:R-:W-:Y:S08]  /*12d10*/  HMMA.16816.F32.BF16 R136, R4.reuse, R12, R168 ;  /* 0x0000000c0488723c */ /* 0x042ff000000418a8 */
[C---:B--2---:R-:W-:Y:S01]  /*12d20*/  HMMA.16816.F32.BF16 R36, R4.reuse, R14, R160 ;  /* 0x0000000e0424723c */ /* 0x044fe200000418a0 */
        /* <DEDUP_REMOVED lines=11> */
[----:B---3--:R-:W-:Y:S01]  /*12de0*/  F2FP.BF16.PACK_AB R103, R0, R2 ;  /* 0x000000020067723e */ /* 0x008fe200000010ff */
[----:B------:R-:W-:Y:S06]  /*12df0*/  LDSM.16.MT88.4 R140, [R107+0x1800] ;  /* 0x001800006b8c783b */ /* 0x000fec0000004200 */
        /* <DEDUP_REMOVED lines=13> */
[----:B------:R-:W1:Y:S07]  /*12ed0*/  LDSM.16.MT88.4 R44, [R186+0x3800] ;  /* 0x00380000ba2c783b */ /* 0x000e6e0000004200 */
[----:B------:R-:W-:Y:S01]  /*12ee0*/  HMMA.16816.F32.BF16 R160, R4, R12, R52 ;  /* 0x0000000c04a0723c */ /* 0x000fe20000041834 */
[----:B------:R-:W2:Y:S04]  /*12ef0*/  LDSM.16.MT88.4 R52, [R176+0x3800] ;  /* 0x00380000b034783b */ /* 0x000ea80000004200 */
[----:B------:R-:W-:Y:S03]  /*12f00*/  LDSM.16.MT88.4 R12, [R107+0x5000] ;  /* 0x005000006b0c783b */ /* 0x000fe60000004200 */
[C---:B-1----:R-:W-:Y:S08]  /*12f10*/  HMMA.16816.F32.BF16 R40, R100.reuse, R44, R40 ;  /* 0x0000002c6428723c */ /* 0x042ff00000041828 */
[C---:B------:R-:W-:Y:S08]  /*12f20*/  HMMA.16816.F32.BF16 R44, R100.reuse, R46, R48 ;  /* 0x0000002e642c723c */ /* 0x040ff00000041830 */
[C---:B--2---:R-:W-:Y:S08]  /*12f30*/  HMMA.16816.F32.BF16 R48, R100.reuse, R52, R56 ;  /* 0x000000346430723c */ /* 0x044ff00000041838 */
[C---:B------:R-:W-:Y:S01]  /*12f40*/  HMMA.16816.F32.BF16 R52, R100.reuse, R54, R60 ;  /* 0x000000366434723c */ /* 0x040fe2000004183c */
[----:B------:R-:W1:Y:S07]  /*12f50*/  LDSM.16.MT88.4 R60, [R187+0x3800] ;  /* 0x00380000bb3c783b */ /* 0x000e6e0000004200 */
[C---:B-1----:R-:W-:Y:S08]  /*12f60*/  HMMA.16816.F32.BF16 R56, R100.reuse, R60, R64 ;  /* 0x0000003c6438723c */ /* 0x042ff00000041840 */
[C---:B------:R-:W-:Y:S01]  /*12f70*/  HMMA.16816.F32.BF16 R64, R100.reuse, R68, R76 ;  /* 0x000000446440723c */ /* 0x040fe2000004184c */
[----:B------:R-:W1:Y:S07]  /*12f80*/  LDSM.16.MT88.4 R76, [R186+0x5800] ;  /* 0x00580000ba4c783b */ /* 0x000e6e0000004200 */
[----:B------:R-:W-:Y:S08]  /*12f90*/  HMMA.16816.F32.BF16 R60, R100, R62, R72 ;  /* 0x0000003e643c723c */ /* 0x000ff00000041848 */
[C---:B------:R-:W-:Y:S08]  /*12fa0*/  HMMA.16816.F32.BF16 R24, R4.reuse, R12, R24 ;  /* 0x0000000c0418723c */ /* 0x040ff00000041818 */
[----:B------:R-:W-:Y:S01]  /*12fb0*/  HMMA.16816.F32.BF16 R16, R4, R14, R16 ;  /* 0x0000000e0410723c */ /* 0x000fe20000041810 */
[----:B------:R-:W-:Y:S07]  /*12fc0*/  LDSM.16.MT88.4 R4, [R107+0x5800] ;  /* 0x005800006b04783b */ /* 0x000fee0000004200 */
[C---:B-1----:R-:W-:Y:S08]  /*12fd0*/  HMMA.16816.F32.BF16 R72, R100.reuse, R76, R88 ;  /* 0x0000004c6448723c */ /* 0x042ff00000041858 */
[----:B------:R-:W-:Y:S01]  /*12fe0*/  HMMA.16816.F32.BF16 R76, R100, R78, R92 ;  /* 0x0000004e644c723c */ /* 0x000fe2000004185c */
[----:B------:R-:W1:Y:S01]  /*12ff0*/  LDSM.16.MT88.4 R92, [R187+0x5800] ;  /* 0x00580000bb5c783b */ /* 0x000e620000004200 */
[----:B------:R-:W-:-:S04]  /*13000*/  FADD.FTZ R3, R2, R3 ;  /* 0x0000000302037221 */ /* 0x000fc80000010000 */
[----:B------:R-:W-:Y:S01]  /*13010*/  FADD.FTZ R219, R0, R3 ;  /* 0x0000000300db7221 */ /* 0x000fe20000010000 */
[----:B------:R-:W-:-:S04]  /*13020*/  IADD3 R0, R188, -0x3, RZ ;  /* 0xfffffffdbc007810 */ /* 0x000fc80007ffe0ff */
[----:B------:R-:W-:Y:S01]  /*13030*/  ISETP.GE.AND P0, PT, R0, R225, PT ;  /* 0x000000e10000720c */ /* 0x000fe20003f06270 */
[C---:B------:R-:W-:Y:S01]  /*13040*/  HMMA.16816.F32.BF16 R68, R100.reuse, R70, R80 ;  /* 0x000000466444723c */ /* 0x040fe20000041850 */
[----:B------:R-:W-:Y:S07]  /*13050*/  BSSY B0, `(.L_x_2960) ;  /* 0x000005f000007945 */ /* 0x000fee0003800000 */
        /* <DEDUP_REMOVED lines=20> */
[----:B------:R-:W-:-:S05]  /*131a0*/  IADD3 R2, R2, -0x80, R230 ;  /* 0xffffff8002027810 */ /* 0x000fca0007ffe0e6 */
        /* <DEDUP_REMOVED lines=8> */
[----:B------:R-:W-:Y:S01]  /*13230*/  IADD3 R0, -R0, RZ, RZ ;  /* 0x000000ff00007210 */ /* 0x000fe20007ffe1ff */
[C---:B------:R-:W-:Y:S01]  /*13240*/  IMAD.SHL.U32 R17, R218.reuse, 0x2, RZ ;  /* 0x00000002da117824 */ /* 0x040fe200078e00ff */
[----:B------:R-:W-:Y:S01]  /*13250*/  SHF.L.U64.HI R18, R218, 0x1, R228 ;  /* 0x00000001da127819 */ /* 0x000fe200000102e4 */
[----:B------:R-:W-:Y:S01]  /*13260*/  IMAD.SHL.U32 R13, R216, 0x2, RZ ;  /* 0x00000002d80d7824 */ /* 0x000fe200078e00ff */
[C---:B------:R-:W-:Y:S01]  /*13270*/  SHF.L.U64.HI R16, R215.reuse, 0x1, R229 ;  /* 0x00000001d7107819 */ /* 0x040fe200000102e5 */
[----:B------:R-:W-:Y:S01]  /*13280*/  IMAD R204, R0, c[0x0][0x2b8], R2 ;  /* 0x0000ae0000cc7a24 */ /* 0x000fe200078e0202 */
[----:B------:R-:W-:Y:S02]  /*13290*/  SHF.L.U32 R15, R215, 0x1, RZ ;  /* 0x00000001d70f7819 */ /* 0x000fe400000006ff */
[----:B------:R-:W-:Y:S01]  /*132a0*/  SHF.L.U64.HI R14, R216, 0x1, R217 ;  /* 0x00000001d80e7819 */ /* 0x000fe200000102d9 */
        /* <DEDUP_REMOVED lines=15> */
.L_x_3068:
[----:B------:R-:W-:Y:S05]  /*133a0*/  BRA.DIV ~URZ, `(.L_x_2963) ;  /* 0x0000ce327f007947 */ /* 0x000fea000b800000 */
[----:B------:R-:W3:Y:S01]  /*133b0*/  SHFL.IDX PT, R0, R12, RZ, 0x181f ;  /* 0x00181fff0c007589 */ /* 0x000ee200000e0000 */
[----:B------:R-:W-:Y:S02]  /*133c0*/  ISETP.GE.AND P2, PT, R216, c[0x0][0x1d4], PT ;  /* 0x00007500d8007a0c */ /* 0x000fe40003f46270 */
[----:B------:R-:W-:-:S04]  /*133d0*/  ISETP.GE.AND P1, PT, R215, c[0x0][0x1d4], PT ;  /* 0x00007500d7007a0c */ /* 0x000fc80003f26270 */
[----:B------:R-:W-:Y:S02]  /*133e0*/  SEL R7, RZ, 0x10, P1 ;  /* 0x00000010ff077807 */ /* 0x000fe40000800000 */
[----:B---3--:R-:W-:-:S05]  /*133f0*/  IADD3 R2, P0, R0, R13, RZ ;  /* 0x0000000d00027210 */ /* 0x008fca0007f1e0ff */
[----:B--2---:R-:W-:-:S05]  /*13400*/  IMAD.X R3, R4, 0x1, R14, P0 ;  /* 0x0000000104037824 */ /* 0x004fca00000e060e */
[----:B------:R-:W-:Y:S01]  /*13410*/  @!PT LDS RZ, [RZ] ;  /* 0x00000000fffff984 */ /* 0x000fe20000000800 */
[----:B------:R-:W-:Y:S01]  /*13420*/  @!PT LDS RZ, [RZ] ;  /* 0x00000000fffff984 */ /* 0x000fe20000000800 */
[----:B------:R2:W-:Y:S02]  /*13430*/  LDGSTS.E.BYPASS.LTC128B.128 [R144+0xc100], [R2.64], !P2 ;  /* 0x0c10000002907fae */ /* 0x0005e4000d101d48 */
[----:B--2---:R-:W-:-:S05]  /*13440*/  IADD3 R2, P0, R0, R15, RZ ;  /* 0x0000000f00027210 */ /* 0x004fca0007f1e0ff */
[----:B------:R-:W-:Y:S01]  /*13450*/  IMAD.X R3, R4, 0x1, R16, P0 ;  /* 0x0000000104037824 */ /* 0x000fe200000e0610 */
[----:B------:R-:W-:-:S04]  /*13460*/  ISETP.GE.AND P0, PT, R218, c[0x0][0x1d4], PT ;  /* 0x00007500da007a0c */ /* 0x000fc80003f06270 */
[----:B------:R2:W-:Y:S01]  /*13470*/  LDGSTS.E.BYPASS.LTC128B.128 [R144+0xe100], [R2.64], !P1 ;  /* 0x0e10000002907fae */ /* 0x0005e2000c901d48 */
[----:B------:R-:W-:Y:S02]  /*13480*/  SEL R6, RZ, 0x10, P0 ;  /* 0x00000010ff067807 */ /* 0x000fe40000000000 */
[----:B--2---:R-:W-:Y:S02]  /*13490*/  IADD3 R2, P3, R0, R17, RZ ;  /* 0x0000001100027210 */ /* 0x004fe40007f7e0ff */
[----:B------:R-:W2:Y:S03]  /*134a0*/  SHFL.IDX PT, R0, R12, 0x1, 0x181f ;  /* 0x00381f000c007f89 */ /* 0x000ea600000e0000 */
[----:B------:R-:W-:Y:S02]  /*134b0*/  IMAD.X R3, R4, 0x1, R18, P3 ;  /* 0x0000000104037824 */ /* 0x000fe400018e0612 */
[----:B------:R3:W4:Y:S04]  /*134c0*/  SHFL.IDX PT, R4, R5, 0x1, 0x181f ;  /* 0x00381f0005047f89 */ /* 0x00072800000e0000 */
[----:B------:R1:W-:Y:S02]  /*134d0*/  LDGSTS.E.BYPASS.LTC128B.128 [R144+0x10100], [R2.64], !P0 ;  /* 0x1010000002907fae */ /* 0x0003e4000c101d48 */
[----:B-1-3--:R-:W-:-:S04]  /*134e0*/  SEL R5, RZ, 0x10, P2 ;  /* 0x00000010ff057807 */ /* 0x00afc80001000000 */
.L_x_3069:
[C---:B--2---:R-:W-:Y:S02]  /*134f0*/  IADD3 R2, -R5.reuse, 0x10, RZ ;  /* 0x0000001005027810 */ /* 0x044fe40007ffe1ff */
[----:B------:R-:W-:-:S02]  /*13500*/  ISETP.NE.U32.AND P2, PT, R5, RZ, PT ;  /* 0x000000ff0500720c */ /* 0x000fc40003f45070 */
[----:B------:R-:W-:Y:S02]  /*13510*/  LOP3.LUT R2, R2, 0xf, RZ, 0xc0, !PT ;  /* 0x0000000f02027812 */ /* 0x000fe400078ec0ff */
[----:B------:R-:W-:Y:S02]  /*13520*/  ISETP.NE.U32.AND P3, PT, R7, RZ, PT ;  /* 0x000000ff0700720c */ /* 0x000fe40003f65070 */
[----:B------:R-:W-:-:S04]  /*13530*/  IADD3 R2, P1, P0, R2, R0, R13 ;  /* 0x0000000002027210 */ /* 0x000fc8000783e00d */
[----:B----4-:R-:W-:-:S05]  /*13540*/  IADD3.X R3, RZ, R4, R14, P1, P0 ;  /* 0x00000004ff037210 */ /* 0x010fca0000fe040e */
[----:B------:R-:W-:Y:S01]  /*13550*/  @!PT LDS RZ, [RZ] ;  /* 0x00000000fffff984 */ /* 0x000fe20000000800 */
[----:B------:R-:W-:Y:S01]  /*13560*/  @!PT LDS RZ, [RZ] ;  /* 0x00000000fffff984 */ /* 0x000fe20000000800 */
[----:B------:R-:W-:Y:S01]  /*13570*/  @!PT LDS RZ, [RZ] ;  /* 0x00000000fffff984 */ /* 0x000fe20000000800 */
[----:B------:R1:W-:Y:S01]  /*13580*/  LDGSTS.E.BYPASS.LTC128B.128.ZFILL [R144+0xd100], [R2.64], P2 ;  /* 0x0d10000002907fae */ /* 0x0003e20009141d48 */
[----:B------:R-:W-:Y:S02]  /*13590*/  ISETP.NE.U32.AND P2, PT, R6, RZ, PT ;  /* 0x000000ff0600720c */ /* 0x000fe40003f45070 */
[----:B-1----:R-:W-:-:S04]  /*135a0*/  IADD3 R2, -R7, 0x10, RZ ;  /* 0x0000001007027810 */ /* 0x002fc80007ffe1ff */
[----:B------:R-:W-:Y:S02]  /*135b0*/  LOP3.LUT R3, R2, 0xf, RZ, 0xc0, !PT ;  /* 0x0000000f02037812 */ /* 0x000fe400078ec0ff */
[----:B------:R-:W-:Y:S02]  /*135c0*/  IADD3 R2, -R6, 0x10, RZ ;  /* 0x0000001006027810 */ /* 0x000fe40007ffe1ff */
[----:B------:R-:W-:Y:S02]  /*135d0*/  IADD3 R6, P1, P0, R3, R0, R15 ;  /* 0x0000000003067210 */ /* 0x000fe4000783e00f */
[----:B------:R-:W-:Y:S02]  /*135e0*/  LOP3.LUT R2, R2, 0xf, RZ, 0xc0, !PT ;  /* 0x0000000f02027812 */ /* 0x000fe400078ec0ff */
[----:B------:R-:W-:Y:S02]  /*135f0*/  IADD3.X R7, RZ, R4, R16, P1, P0 ;  /* 0x00000004ff077210 */ /* 0x000fe40000fe0410 */
[----:B------:R-:W-:-:S03]  /*13600*/  IADD3 R2, P1, P0, R2, R0, R17 ;  /* 0x0000000002027210 */ /* 0x000fc6000783e011 */
[----:B------:R1:W-:Y:S01]  /*13610*/  LDGSTS.E.BYPASS.LTC128B.128.ZFILL [R144+0xf100], [R6.64], P3 ;  /* 0x0f10000006907fae */ /* 0x0003e20009941d48 */
[----:B------:R-:W-:-:S05]  /*13620*/  IADD3.X R3, RZ, R4, R18, P1, P0 ;  /* 0x00000004ff037210 */ /* 0x000fca0000fe0412 */
[----:B------:R1:W-:Y:S04]  /*13630*/  LDGSTS.E.BYPASS.LTC128B.128.ZFILL [R144+0x11100], [R2.64], P2 ;  /* 0x1110000002907fae */ /* 0x0003e80009141d48 */
.L_x_2961:
[----:B------:R-:W-:Y:S05]  /*13640*/  BSYNC B0 ;  /* 0x0000000000007941 */ /* 0x000fea0003800000 */
.L_x_2960:
[----:B------:R-:W2:Y:S01]  /*13650*/  LDL R0, [R1+0x4] ;  /* 0x0000040001007983 */ /* 0x000ea20000100800 */
[----:B-1----:R-:W-:-:S03]  /*13660*/  IMAD.MOV.U32 R2, RZ, RZ, c[0x0][0x2c4] ;  /* 0x0000b100ff027624 */ /* 0x002fc600078e00ff */
[----:B------:R-:W0:Y:S02]  /*13670*/  LDGDEPBAR ;  /* 0x00000000000079af */ /* 0x000e240000000000 */
[----:B------:R-:W-:Y:S02]  /*13680*/  ISETP.NE.AND P0, PT, R2, 0x1, PT ;  /* 0x000000010200780c */ /* 0x000fe40003f05270 */
[----:B------:R-:W-:Y:S01]  /*13690*/  IADD3 R188, R188, -0x2, RZ ;  /* 0xfffffffebcbc7810 */ /* 0x000fe20007ffe0ff */
[----:B------:R-:W-:Y:S02]  /*136a0*/  IMAD.MOV.U32 R177, RZ, RZ, 0x1 ;  /* 0x00000001ffb17424 */ /* 0x000fe400078e00ff */
[----:B------:R-:W-:-:S08]  /*136b0*/  IMAD.MOV.U32 R213, RZ, RZ, RZ ;  /* 0x000000ffffd57224 */ /* 0x000fd000078e00ff */
[----:B--2---:R-:W-:-:S05]  /*136c0*/  @P0 IMAD.HI.U32 R2, R0, c[0x0][0x2c8], RZ ;  /* 0x0000b20000020a27 */ /* 0x004fca00078e00ff */
[----:B------:R-:W-:-:S04]  /*136d0*/  @P0 SHF.R.U32.HI R0, RZ, c[0x0][0x2cc], R2 ;  /* 0x0000b300ff000a19 */ /* 0x000fc80000011602 */
        /* <DEDUP_REMOVED lines=11> */
.L_x_2973:
        /* <DEDUP_REMOVED lines=22> */
[----:B------:R-:W-:Y:S02]  /*138f0*/  SHF.R.S32.HI R5, RZ, 0x1f, R190 ;  /* 0x0000001fff057819 */ /* 0x000fe400000114be */
[----:B------:R-:W-:Y:S01]  /*13900*/  SHF.L.U64.HI R27, R218, 0x1, R228 ;  /* 0x00000001da1b7819 */ /* 0x000fe200000102e4 */
[----:B------:R-:W-:Y:S01]  /*13910*/  IMAD R4, R2, c[0x0][0x208], RZ ;  /* 0x0000820002047a24 */ /* 0x000fe200078e02ff */
[C---:B------:R-:W-:Y:S01]  /*13920*/  SHF.L.U64.HI R25, R215.reuse, 0x1, R229 ;  /* 0x00000001d7197819 */ /* 0x040fe200000102e5 */
        /* <DEDUP_REMOVED lines=14> */
.L_x_3070:
        /* <DEDUP_REMOVED lines=22> */
.L_x_3071:
[C---:B------:R-:W-:Y:S02]  /*13b70*/  IADD3 R3, -R6.reuse, 0x10, RZ ;  /* 0x0000001006037810 */ /* 0x040fe40007ffe1ff */
[----:B------:R-:W-:Y:S02]  /*13b80*/  ISETP.NE.U32.AND P2, PT, R6, RZ, PT ;  /* 0x000000ff0600720c */ /* 0x000fe40003f45070 */
[----:B------:R-:W-:Y:S02]  /*13b90*/  LOP3.LUT R3, R3, 0xf, RZ, 0xc0, !PT ;  /* 0x0000000f03037812 */ /* 0x000fe400078ec0ff */
[C---:B------:R-:W-:Y:S02]  /*13ba0*/  ISETP.NE.U32.AND P3, PT, R16.reuse, RZ, PT ;  /* 0x000000ff1000720c */ /* 0x040fe40003f65070 */
        /* <DEDUP_REMOVED lines=17> */
.L_x_2966:
[----:B------:R-:W-:Y:S05]  /*13cc0*/  BSYNC B0 ;  /* 0x0000000000007941 */ /* 0x000fea0003800000 */
.L_x_2965:
[----:B------:R-:W0:Y:S01]  /*13cd0*/  LDGDEPBAR ;  /* 0x00000000000079af */ /* 0x000e220000000000 */
[----:B------:R-:W-:Y:S01]  /*13ce0*/  WARPSYNC 0xffffffff ;  /* 0xffffffff00007948 */ /* 0x000fe20003800000 */
[C---:B--23--:R-:W-:Y:S01]  /*13cf0*/  HMMA.16816.F32.BF16 R4, R36.reuse, R12, RZ ;  /* 0x0000000c2404723c */ /* 0x04cfe200000418ff */
[----:B------:R-:W-:Y:S01]  /*13d00*/  MOV R189, c[0x0][0x2c4] ;  /* 0x0000b10000bd7a02 */ /* 0x000fe20000000f00 */
[----:B------:R-:W-:Y:S02]  /*13d10*/  BSSY B0, `(.L_x_2969) ;  /* 0x00002d3000007945 */ /* 0x000fe40003800000 */
[-C--:B------:R-:W-:Y:S02]  /*13d20*/  IADD3 R3, R178, R0.reuse, RZ ;  /* 0x00000000b2037210 */ /* 0x080fe40007ffe0ff */
[CC--:B------:R-:W-:Y:S02]  /*13d30*/  IADD3 R8, R179.reuse, R0.reuse, RZ ;  /* 0x00000000b3087210 */ /* 0x0c0fe40007ffe0ff */
[C---:B------:R-:W-:Y:S01]  /*13d40*/  HMMA.16816.F32.BF16 R12, R36.reuse, R14, RZ ;  /* 0x0000000e240c723c */ /* 0x040fe200000418ff */
[----:B------:R-:W-:Y:S02]  /*13d50*/  IADD3 R2, R179, R0, R178 ;  /* 0x00000000b3027210 */ /* 0x000fe40007ffe0b2 */
[----:B------:R-:W-:Y:S02]  /*13d60*/  ISETP.NE.AND P0, PT, R189, 0x1, PT ;  /* 0x00000001bd00780c */ /* 0x000fe40003f05270 */
[----:B------:R-:W-:Y:S03]  /*13d70*/  SHF.L.U32 R214, R188, 0x6, RZ ;  /* 0x00000006bcd67819 */ /* 0x000fe600000006ff */
        /* <DEDUP_REMOVED lines=168> */
[----:B------:R-:W-:Y:S02]  /*14800*/  FSEL R159, R16, -INF , P3 ;  /* 0xff800000109f7808 */ /* 0x000fe40001800000 */
[----:B------:R-:W-:Y:S02]  /*14810*/  ISETP.GT.AND P2, PT, R2, 0x11, PT ;  /* 0x000000110200780c */ /* 0x000fe40003f44270 */
[----:B------:R-:W-:Y:S02]  /*14820*/  FMNMX.FTZ R3, R4, R3, !PT ;  /* 0x0000000304037209 */ /* 0x000fe40007810000 */
[----:B------:R-:W-:Y:S02]  /*14830*/  ISETP.GT.AND P1, PT, R0, RZ, PT ;  /* 0x000000ff0000720c */ /* 0x000fe40003f24270 */
[----:B------:R-:W-:Y:S02]  /*14840*/  FSEL R168, R17, -INF , P2 ;  /* 0xff80000011a87808 */ /* 0x000fe40001000000 */
[----:B------:R-:W-:Y:S02]  /*14850*/  FSEL R154, R6, -INF , P1 ;  /* 0xff800000069a7808 */ /* 0x000fe40000800000 */
[----:B------:R-:W-:Y:S02]  /*14860*/  ISETP.GT.AND P1, PT, R0, 0x8, PT ;  /* 0x000000080000780c */ /* 0x000fe40003f24270 */
[----:B------:R-:W-:Y:S02]  /*14870*/  ISETP.GT.AND P3, PT, R2, 0x18, PT ;  /* 0x000000180200780c */ /* 0x000fe40003f64270 */
[----:B------:R-:W-:Y:S02]  /*14880*/  ISETP.GT.AND P0, PT, R0, 0x1, PT ;  /* 0x000000010000780c */ /* 0x000fe40003f04270 */
[----:B------:R-:W-:Y:S02]  /*14890*/  FMNMX.FTZ R3, R159, R3, !PT ;  /* 0x000000039f037209 */ /* 0x000fe40007810000 */
[----:B------:R-:W-:Y:S02]  /*148a0*/  FSEL R153, R7, -INF , P0 ;  /* 0xff80000007997808 */ /* 0x000fe40000000000 */
[----:B------:R-:W-:Y:S02]  /*148b0*/  FSEL R7, R14, -INF , P1 ;  /* 0xff8000000e077808 */ /* 0x000fe40000800000 */
[----:B------:R-:W-:Y:S02]  /*148c0*/  ISETP.GT.AND P1, PT, R0, 0x10, PT ;  /* 0x000000100000780c */ /* 0x000fe40003f24270 */
[----:B------:R-:W-:Y:S02]  /*148d0*/  ISETP.GT.AND P2, PT, R2, 0x19, PT ;  /* 0x000000190200780c */ /* 0x000fe40003f44270 */
[----:B------:R-:W-:Y:S02]  /*148e0*/  FSEL R164, R20, -INF , P3 ;  /* 0xff80000014a47808 */ /* 0x000fe40001800000 */
[----:B------:R-:W-:Y:S02]  /*148f0*/  FMNMX.FTZ R3, R168, R3, !PT ;  /* 0x00000003a8037209 */ /* 0x000fe40007810000 */
        /* <DEDUP_REMOVED lines=22> */
[----:B------:R-:W-:Y:S02]  /*14a60*/  ISETP.GT.AND P0, PT, R0, 0x9, PT ;  /* 0x000000090000780c */ /* 0x000fe40003f04270 */
[----:B------:R-:W-:Y:S02]  /*14a70*/  FMNMX.FTZ R6, R153, R6, !PT ;  /* 0x0000000699067209 */ /* 0x000fe40007810000 */
[----:B------:R-:W-:Y:S02]  /*14a80*/  FSEL R200, R33, -INF , P2 ;  /* 0xff80000021c87808 */ /* 0x000fe40001000000 */
[----:B------:R-:W-:Y:S02]  /*14a90*/  ISETP.GT.AND P1, PT, R2, 0x38, PT ;  /* 0x000000380200780c */ /* 0x000fe40003f24270 */
[----:B------:R-:W-:Y:S02]  /*14aa0*/  FMNMX.FTZ R3, R201, R3, !PT ;  /* 0x00000003c9037209 */ /* 0x000fe40007810000 */
[----:B------:R-:W-:Y:S02]  /*14ab0*/  FSEL R15, R15, -INF , P0 ;  /* 0xff8000000f0f7808 */ /* 0x000fe40000000000 */
[----:B------:R-:W-:Y:S02]  /*14ac0*/  FMNMX.FTZ R6, R7, R6, !PT ;  /* 0x0000000607067209 */ /* 0x000fe40007810000 */
[----:B------:R-:W-:Y:S02]  /*14ad0*/  FSEL R197, R36, -INF , P1 ;  /* 0xff80000024c57808 */ /* 0x000fe40000800000 */
        /* <DEDUP_REMOVED lines=27> */
[----:B-1----:R-:W-:Y:S02]  /*14c90*/  FMNMX.FTZ R0, R3, R6, !PT ;  /* 0x0000000603007209 */ /* 0x002fe40007810000 */
[----:B------:R-:W-:Y:S02]  /*14ca0*/  FSEL R202, R38, -INF , P1 ;  /* 0xff80000026ca7808 */ /* 0x000fe40000800000 */
[----:B------:R-:W-:Y:S01]  /*14cb0*/  FMNMX.FTZ R2, R171, R2, !PT ;  /* 0x00000002ab027209 */ /* 0x000fe20007810000 */
[----:B------:R-:W1:Y:S01]  /*14cc0*/  SHFL.BFLY PT, R6, R0, 0x1, 0x1f ;  /* 0x0c201f0000067f89 */ /* 0x000e6200000e0000 */
[----:B------:R-:W-:Y:S02]  /*14cd0*/  FSEL R207, R39, -INF , P0 ;  /* 0xff80000027cf7808 */ /* 0x000fe40000000000 */
[----:B------:R-:W-:Y:S02]  /*14ce0*/  FMNMX.FTZ R2, R172, R2, !PT ;  /* 0x00000002ac027209 */ /* 0x000fe40007810000 */
[----:B------:R-:W-:Y:S02]  /*14cf0*/  IADD3 R156, R187, R176, RZ ;  /* 0x000000b0bb9c7210 */ /* 0x000fe40007ffe0ff */
[----:B------:R-:W-:Y:S03]  /*14d00*/  FMNMX.FTZ R2, R163, R2, !PT ;  /* 0x00000002a3027209 */ /* 0x000fe60007810000 */
[----:B------:R-:W-:Y:S01]  /*14d10*/  LDSM.16.MT88.4 R32, [R156] ;  /* 0x000000009c20783b */ /* 0x000fe20000004200 */
        /* <DEDUP_REMOVED lines=9> */
[----:B------:R-:W-:Y:S02]  /*14db0*/  FSEL R157, R0, RZ, P1 ;  /* 0x000000ff009d7208 */ /* 0x000fe40000800000 */
[----:B------:R-:W-:Y:S03]  /*14dc0*/  FMNMX.FTZ R2, R207, R2, !PT ;  /* 0x00000002cf027209 */ /* 0x000fe60007810000 */
[--C-:B------:R-:W-:Y:S02]  /*14dd0*/  FFMA.FTZ R0, R152, c[0x0][0x2d0], -R157.reuse ;  /* 0x0000b40098007a23 */ /* 0x100fe4000001089d */
[----:B------:R-:W1:Y:S02]  /*14de0*/  SHFL.BFLY PT, R3, R2, 0x2, 0x1f ;  /* 0x0c401f0002037f89 */ /* 0x000e6400000e0000 */
[----:B------:R2:W-:Y:S01]  /*14df0*/  MUFU.EX2 R206, R0 ;  /* 0x0000000000ce7308 */ /* 0x0005e20000000800 */
[----:B-1----:R-:W-:Y:S01]  /*14e00*/  FMNMX.FTZ R2, R2, R3, !PT ;  /* 0x0000000302027209 */ /* 0x002fe20007810000 */
[--C-:B--2---:R-:W-:Y:S04]  /*14e10*/  FFMA.FTZ R0, R8, c[0x0][0x2d0], -R157.reuse ;  /* 0x0000b40008007a23 */ /* 0x104fe8000001089d */
[----:B------:R-:W1:Y:S04]  /*14e20*/  SHFL.BFLY PT, R3, R2, 0x1, 0x1f ;  /* 0x0c201f0002037f89 */ /* 0x000e6800000e0000 */
[----:B------:R2:W3:Y:S01]  /*14e30*/  MUFU.EX2 R205, R0 ;  /* 0x0000000000cd7308 */ /* 0x0004e20000000800 */
[----:B-1----:R-:W-:Y:S01]  /*14e40*/  FMNMX.FTZ R8, R2, R3, !PT ;  /* 0x0000000302087209 */ /* 0x002fe20007810000 */
[--C-:B--2---:R-:W-:Y:S01]  /*14e50*/  FFMA.FTZ R0, R5, c[0x0][0x2d0], -R157.reuse ;  /* 0x0000b40005007a23 */ /* 0x104fe2000001089d */
[----:B---3--:R-:W-:Y:S02]  /*14e60*/  F2FP.BF16.PACK_AB R152, R205, R206 ;  /* 0x000000cecd98723e */ /* 0x008fe400000010ff */
[C---:B------:R-:W-:Y:S05]  /*14e70*/  FSETP.NEU.FTZ.AND P0, PT, R8.reuse, -INF , PT ;  /* 0xff8000000800780b */ /* 0x040fea0003f1d000 */
[----:B------:R1:W-:Y:S01]  /*14e80*/  MUFU.EX2 R212, R0 ;  /* 0x0000000000d47308 */ /* 0x0003e20000000800 */
[----:B------:R-:W-:Y:S05]  /*14e90*/  FMUL.FTZ R2, R8, c[0x0][0x2d0] ;  /* 0x0000b40008027a20 */ /* 0x000fea0000410000 */
[----:B------:R-:W-:Y:S02]  /*14ea0*/  FSEL R158, R2, RZ, P0 ;  /* 0x000000ff029e7208 */ /* 0x000fe40000000000 */
[----:B------:R-:W-:Y:S02]  /*14eb0*/  FSEL R2, R9, RZ, P1 ;  /* 0x000000ff09027208 */ /* 0x000fe40000800000 */
[----:B------:R-:W-:Y:S01]  /*14ec0*/  ISETP.GE.AND P1, PT, R213, 0x1, PT ;  /* 0x00000001d500780c */ /* 0x000fe20003f26270 */
[----:B------:R-:W-:Y:S02]  /*14ed0*/  FFMA.FTZ R3, R15, c[0x0][0x2d0], -R158 ;  /* 0x0000b4000f037a23 */ /* 0x000fe4000001089e */
[----:B------:R-:W-:Y:S02]  /*14ee0*/  FADD.FTZ R2, -R2, R106 ;  /* 0x0000006a02027221 */ /* 0x000fe40000010100 */
[----:B------:R2:W-:Y:S02]  /*14ef0*/  MUFU.EX2 R208, R3 ;  /* 0x0000000300d07308 */ /* 0x0005e40000000800 */
[----:B------:R-:W-:Y:S02]  /*14f00*/  FMUL.FTZ R2, R2, c[0x0][0x2d0] ;  /* 0x0000b40002027a20 */ /* 0x000fe40000410000 */
[--C-:B-1----:R-:W-:Y:S06]  /*14f10*/  FFMA.FTZ R0, R4, c[0x0][0x2d0], -R157.reuse ;  /* 0x0000b40004007a23 */ /* 0x102fec000001089d */
[----:B------:R-:W1:Y:S10]  /*14f20*/  MUFU.EX2 R2, R2 ;  /* 0x0000000200027308 */ /* 0x000e740000000800 */
[----:B------:R3:W4:Y:S01]  /*14f30*/  MUFU.EX2 R211, R0 ;  /* 0x0000000000d37308 */ /* 0x0007220000000800 */
[----:B--2---:R-:W-:Y:S04]  /*14f40*/  IADD3 R3, R186, R176, RZ ;  /* 0x000000b0ba037210 */ /* 0x004fe80007ffe0ff */
[----:B------:R-:W-:Y:S01]  /*14f50*/  IADD3 R106, R184, R3, RZ ;  /* 0x00000003b86a7210 */ /* 0x000fe20007ffe0ff */
[----:B------:R-:W2:Y:S01]  /*14f60*/  LDSM.16.MT88.4 R16, [R3] ;  /* 0x000000000310783b */ /* 0x000ea20000004200 */
[C---:B-1----:R-:W-:Y:S02]  /*14f70*/  FMUL.FTZ R4, R2.reuse, R112 ;  /* 0x0000007002047220 */ /* 0x042fe40000410000 */
[C---:B------:R-:W-:Y:S05]  /*14f80*/  FMUL.FTZ R5, R2.reuse, R113 ;  /* 0x0000007102057220 */ /* 0x040fea0000410000 */
[----:B------:R-:W1:Y:S01]  /*14f90*/  LDSM.16.MT88.4 R24, [R106] ;  /* 0x000000006a18783b */ /* 0x000e620000004200 */
[C---:B------:R-:W-:Y:S02]  /*14fa0*/  FMUL.FTZ R12, R2.reuse, R116 ;  /* 0x00000074020c7220 */ /* 0x040fe40000410000 */
[C---:B------:R-:W-:Y:S02]  /*14fb0*/  FMUL.FTZ R13, R2.reuse, R117 ;  /* 0x00000075020d7220 */ /* 0x040fe40000410000 */
[----:B------:R-:W-:Y:S02]  /*14fc0*/  FMUL.FTZ R21, R2, R125 ;  /* 0x0000007d02157220 */ /* 0x000fe40000410000 */
[--C-:B---3--:R-:W-:Y:S01]  /*14fd0*/  FFMA.FTZ R0, R154, c[0x0][0x2d0], -R158.reuse ;  /* 0x0000b4009a007a23 */ /* 0x108fe2000001089e */
[----:B----4-:R-:W-:Y:S01]  /*14fe0*/  F2FP.BF16.PACK_AB R154, R211, R212 ;  /* 0x000000d4d39a723e */ /* 0x010fe200000010ff */
        /* <DEDUP_REMOVED lines=14> */
[--C-:B---3--:R-:W-:Y:S02]  /*150d0*/  FFMA.FTZ R0, R153, c[0x0][0x2d0], -R158.reuse ;  /* 0x0000b40099007a23 */ /* 0x108fe4000001089e */
[C---:B------:R-:W-:Y:S02]  /*150e0*/  FMUL.FTZ R56, R2.reuse, R56 ;  /* 0x0000003802387220 */ /* 0x040fe40000410000 */
[----:B------:R-:W3:Y:S01]  /*150f0*/  MUFU.EX2 R210, R0 ;  /* 0x0000000000d27308 */ /* 0x000ee20000000800 */
        /* <DEDUP_REMOVED lines=12> */
[----:B---3--:R-:W-:Y:S01]  /*151c0*/  F2FP.BF16.PACK_AB R153, R210, R203 ;  /* 0x000000cbd299723e */ /* 0x008fe200000010ff */
[----:B------:R-:W-:Y:S02]  /*151d0*/  FFMA.FTZ R0, R7, c[0x0][0x2d0], -R158 ;  /* 0x0000b40007007a23 */ /* 0x000fe4000001089e */
        /* <DEDUP_REMOVED lines=13> */
[----:B---3--:R-:W-:Y:S02]  /*152b0*/  FSEL R0, R8, RZ, P0 ;  /* 0x000000ff08007208 */ /* 0x008fe40000000000 */
[----:B----4-:R-:W-:Y:S03]  /*152c0*/  F2FP.BF16.PACK_AB R155, R208, R209 ;  /* 0x000000d1d09b723e */ /* 0x010fe600000010ff */
[----:B------:R-:W-:Y:S01]  /*152d0*/  FADD.FTZ R0, -R0, R107 ;  /* 0x0000006b00007221 */ /* 0x000fe20000010100 */
[----:B------:R-:W-:Y:S03]  /*152e0*/  IADD3 R107, R184, R156, RZ ;  /* 0x0000009cb86b7210 */ /* 0x000fe60007ffe0ff */
[----:B------:R-:W-:Y:S06]  /*152f0*/  FMUL.FTZ R0, R0, c[0x0][0x2d0] ;  /* 0x0000b40000007a20 */ /* 0x000fec0000410000 */
[----:B------:R-:W3:Y:S02]  /*15300*/  MUFU.EX2 R0, R0 ;  /* 0x0000000000007308 */ /* 0x000ee40000000800 */
[C---:B---3--:R-:W-:Y:S02]  /*15310*/  FMUL.FTZ R6, R0.reuse, R114 ;  /* 0x0000007200067220 */ /* 0x048fe40000410000 */
[C---:B------:R-:W-:Y:S02]  /*15320*/  FMUL.FTZ R7, R0.reuse, R115 ;  /* 0x0000007300077220 */ /* 0x040fe40000410000 */
[----:B------:R-:W3:Y:S01]  /*15330*/  LDSM.16.MT88.4 R112, [R107] ;  /* 0x000000006b70783b */ /* 0x000ee20000004200 */
[C---:B------:R-:W-:Y:S02]  /*15340*/  FMUL.FTZ R14, R0.reuse, R118 ;  /* 0x00000076000e7220 */ /* 0x040fe40000410000 */
[C---:B------:R-:W-:Y:S02]  /*15350*/  FMUL.FTZ R15, R0.reuse, R119 ;  /* 0x00000077000f7220 */ /* 0x040fe40000410000 */
[C---:B--2---:R-:W-:Y:S03]  /*15360*/  HMMA.16816.F32.BF16 R4, R152.reuse, R16, R4 ;  /* 0x000000109804723c */ /* 0x044fe60000041804 */
[----:B------:R-:W2:Y:S02]  /*15370*/  LDSM.16.MT88.4 R116, [R3+0x2000] ;  /* 0x002000000374783b */ /* 0x000ea40000004200 */
        /* <DEDUP_REMOVED lines=10> */
[C---:B-1----:R-:W-:Y:S03]  /*15420*/  HMMA.16816.F32.BF16 R16, R152.reuse, R24, R16 ;  /* 0x000000189810723c */ /* 0x042fe60000041810 */
        /* <DEDUP_REMOVED lines=23> */
[C---:B---3--:R-:W-:Y:S03]  /*155a0*/  HMMA.16816.F32.BF16 R32, R152.reuse, R112, R32 ;  /* 0x000000709820723c */ /* 0x048fe60000041820 */
        /* <DEDUP_REMOVED lines=29> */
[----:B------:R-:W-:Y:S02]  /*15780*/  FFMA.FTZ R120, R159, c[0x0][0x2d0], -R157 ;  /* 0x0000b4009f787a23 */ /* 0x000fe4000001089d */
[C---:B--2---:R-:W-:Y:S02]  /*15790*/  HMMA.16816.F32.BF16 R56, R152.reuse, R116, R56 ;  /* 0x000000749838723c */ /* 0x044fe40000041838 */
[----:B------:R2:W3:Y:S02]  /*157a0*/  MUFU.EX2 R195, R120 ;  /* 0x0000007800c37308 */ /* 0x0004e40000000800 */
[C---:B------:R-:W-:Y:S02]  /*157b0*/  FMUL.FTZ R98, R0.reuse, R98 ;  /* 0x0000006200627220 */ /* 0x040fe40000410000 */
[C---:B------:R-:W-:Y:S02]  /*157c0*/  FMUL.FTZ R99, R0.reuse, R99 ;  /* 0x0000006300637220 */ /* 0x040fe40000410000 */
[C---:B------:R-:W-:Y:S01]  /*157d0*/  HMMA.16816.F32.BF16 R60, R152.reuse, R118, R60 ;  /* 0x00000076983c723c */ /* 0x040fe2000004183c */
[----:B------:R-:W4:Y:S03]  /*157e0*/  LDSM.16.MT88.4 R116, [R3+0x4000] ;  /* 0x004000000374783b */ /* 0x000f260000004200 */
[C---:B------:R-:W-:Y:S02]  /*157f0*/  FMUL.FTZ R102, R0.reuse, R102 ;  /* 0x0000006600667220 */ /* 0x040fe40000410000 */
[----:B------:R-:W-:Y:S02]  /*15800*/  FMUL.FTZ R103, R0, R103 ;  /* 0x0000006700677220 */ /* 0x000fe40000410000 */
[----:B------:R-:W-:Y:S04]  /*15810*/  FFMA.FTZ R2, R2, R220, R206 ;  /* 0x000000dc02027223 */ /* 0x000fe800000100ce */
[----:B------:R-:W-:Y:S02]  /*15820*/  FFMA.FTZ R0, R0, R219, R203 ;  /* 0x000000db00007223 */ /* 0x000fe400000100cb */
[----:B------:R-:W-:Y:S02]  /*15830*/  FADD.FTZ R2, R205, R2 ;  /* 0x00000002cd027221 */ /* 0x000fe40000010000 */
[----:B------:R-:W-:Y:S02]  /*15840*/  FADD.FTZ R0, R210, R0 ;  /* 0x00000000d2007221 */ /* 0x000fe40000010000 */
[----:B--2---:R-:W-:Y:S02]  /*15850*/  FFMA.FTZ R120, R169, c[0x0][0x2d0], -R158 ;  /* 0x0000b400a9787a23 */ /* 0x004fe4000001089e */
[----:B------:R2:W-:Y:S01]  /*15860*/  MUFU.EX2 R169, R124 ;  /* 0x0000007c00a97308 */ /* 0x0005e20000000800 */
[----:B------:R-:W-:Y:S02]  /*15870*/  FADD.FTZ R2, R212, R2 ;  /* 0x00000002d4027221 */ /* 0x000fe40000010000 */
[----:B------:R-:W-:Y:S01]  /*15880*/  FADD.FTZ R0, R209, R0 ;  /* 0x00000000d1007221 */ /* 0x000fe20000010000 */
[C---:B-1----:R-:W-:Y:S03]  /*15890*/  HMMA.16816.F32.BF16 R64, R152.reuse, R112, R64 ;  /* 0x000000709840723c */ /* 0x042fe60000041840 */
[----:B------:R-:W-:Y:S03]  /*158a0*/  FADD.FTZ R2, R211, R2 ;  /* 0x00000002d3027221 */ /* 0x000fe60000010000 */
[----:B------:R1:W5:Y:S01]  /*158b0*/  MUFU.EX2 R193, R120 ;  /* 0x0000007800c17308 */ /* 0x0003620000000800 */
[----:B------:R-:W-:Y:S01]  /*158c0*/  FADD.FTZ R0, R208, R0 ;  /* 0x00000000d0007221 */ /* 0x000fe20000010000 */
[C---:B------:R-:W-:Y:S01]  /*158d0*/  HMMA.16816.F32.BF16 R68, R152.reuse, R114, R68 ;  /* 0x000000729844723c */ /* 0x040fe20000041844 */
[----:B------:R-:W5:Y:S03]  /*158e0*/  LDSM.16.MT88.4 R112, [R106+0x4000] ;  /* 0x004000006a70783b */ /* 0x000f660000004200 */
[----:B---3--:R-:W-:Y:S04]  /*158f0*/  FADD.FTZ R2, R195, R2 ;  /* 0x00000002c3027221 */ /* 0x008fe80000010000 */
[C---:B----4-:R-:W-:Y:S04]  /*15900*/  HMMA.16816.F32.BF16 R72, R152.reuse, R116, R72 ;  /* 0x000000749848723c */ /* 0x050fe80000041848 */
[--C-:B--2---:R-:W-:Y:S02]  /*15910*/  FFMA.FTZ R124, R163, c[0x0][0x2d0], -R158.reuse ;  /* 0x0000b400a37c7a23 */ /* 0x104fe4000001089e */
[----:B------:R-:W-:Y:S02]  /*15920*/  MUFU.EX2 R163, R128 ;  /* 0x0000008000a37308 */ /* 0x000fe40000000800 */
[C---:B------:R-:W-:Y:S01]  /*15930*/  HMMA.16816.F32.BF16 R76, R152.reuse, R118, R76 ;  /* 0x00000076984c723c */ /* 0x040fe2000004184c */
[----:B------:R-:W2:Y:S03]  /*15940*/  LDSM.16.MT88.4 R116, [R156+0x4000] ;  /* 0x004000009c74783b */ /* 0x000ea60000004200 */
[----:B-1----:R-:W-:Y:S02]  /*15950*/  FFMA.FTZ R120, R170, c[0x0][0x2d0], -R158 ;  /* 0x0000b400aa787a23 */ /* 0x002fe4000001089e */
[----:B-----5:R-:W-:Y:S02]  /*15960*/  FADD.FTZ R0, R193, R0 ;  /* 0x00000000c1007221 */ /* 0x020fe40000010000 */
[----:B------:R1:W-:Y:S10]  /*15970*/  MUFU.EX2 R167, R124 ;  /* 0x0000007c00a77308 */ /* 0x0003f40000000800 */
[----:B------:R3:W4:Y:S01]  /*15980*/  MUFU.EX2 R192, R120 ;  /* 0x0000007800c07308 */ /* 0x0007220000000800 */
[C---:B------:R-:W-:Y:S07]  /*15990*/  HMMA.16816.F32.BF16 R80, R152.reuse, R112, R80 ;  /* 0x000000709850723c */ /* 0x040fee0000041850 */
[--C-:B------:R-:W-:Y:S01]  /*159a0*/  FFMA.FTZ R112, R168, c[0x0][0x2d0], -R157.reuse ;  /* 0x0000b400a8707a23 */ /* 0x100fe2000001089d */
[C---:B------:R-:W-:Y:S03]  /*159b0*/  HMMA.16816.F32.BF16 R84, R152.reuse, R114, R84 ;  /* 0x000000729854723c */ /* 0x040fe60000041854 */
[----:B------:R5:W5:Y:S01]  /*159c0*/  MUFU.EX2 R194, R112 ;  /* 0x0000007000c27308 */ /* 0x000b620000000800 */
[----:B-1----:R-:W-:Y:S04]  /*159d0*/  FFMA.FTZ R124, R160, c[0x0][0x2d0], -R158 ;  /* 0x0000b400a07c7a23 */ /* 0x002fe8000001089e */
[C---:B--2---:R-:W-:Y:S01]  /*159e0*/  HMMA.16816.F32.BF16 R88, R152.reuse, R116, R88 ;  /* 0x000000749858723c */ /* 0x044fe20000041858 */
[----:B---3--:R-:W-:Y:S03]  /*159f0*/  LDSM.16.MT88.4 R120, [R106+0x800] ;  /* 0x000800006a78783b */ /* 0x008fe60000004200 */
[----:B----4-:R-:W-:Y:S01]  /*15a00*/  FADD.FTZ R0, R192, R0 ;  /* 0x00000000c0007221 */ /* 0x010fe20000010000 */
[----:B------:R1:W-:Y:S02]  /*15a10*/  MUFU.EX2 R168, R124 ;  /* 0x0000007c00a87308 */ /* 0x0003e40000000800 */
[--C-:B------:R-:W-:Y:S01]  /*15a20*/  FFMA.FTZ R116, R164, c[0x0][0x2d0], -R157.reuse ;  /* 0x0000b400a4747a23 */ /* 0x100fe2000001089d */
[C---:B------:R-:W-:Y:S07]  /*15a30*/  HMMA.16816.F32.BF16 R92, R152.reuse, R118, R92 ;  /* 0x00000076985c723c */ /* 0x040fee000004185c */
[----:B------:R2:W3:Y:S01]  /*15a40*/  MUFU.EX2 R191, R116 ;  /* 0x0000007400bf7308 */ /* 0x0004e20000000800 */
[----:B-----5:R-:W4:Y:S01]  /*15a50*/  LDSM.16.MT88.4 R112, [R107+0x4000] ;  /* 0x004000006b70783b */ /* 0x020f220000004200 */
[----:B------:R-:W-:Y:S03]  /*15a60*/  FADD.FTZ R2, R194, R2 ;  /* 0x00000002c2027221 */ /* 0x000fe60000010000 */
[--C-:B-1----:R-:W-:Y:S05]  /*15a70*/  FFMA.FTZ R124, R174, c[0x0][0x2d0], -R157.reuse ;  /* 0x0000b400ae7c7a23 */ /* 0x102fea000001089d */
[----:B------:R1:W-:Y:S01]  /*15a80*/  MUFU.EX2 R170, R124 ;  /* 0x0000007c00aa7308 */ /* 0x0003e20000000800 */
[--C-:B--2---:R-:W-:Y:S02]  /*15a90*/  FFMA.FTZ R116, R165, c[0x0][0x2d0], -R157.reuse ;  /* 0x0000b400a5747a23 */ /* 0x104fe4000001089d */
[----:B---3--:R-:W-:Y:S07]  /*15aa0*/  FADD.FTZ R2, R191, R2 ;  /* 0x00000002bf027221 */ /* 0x008fee0000010000 */
[----:B------:R2:W3:Y:S01]  /*15ab0*/  MUFU.EX2 R189, R116 ;  /* 0x0000007400bd7308 */ /* 0x0004e20000000800 */
[--C-:B-1----:R-:W-:Y:S01]  /*15ac0*/  FFMA.FTZ R124, R166, c[0x0][0x2d0], -R157.reuse ;  /* 0x0000b400a67c7a23 */ /* 0x102fe2000001089d */
[C---:B----4-:R-:W-:Y:S07]  /*15ad0*/  HMMA.16816.F32.BF16 R96, R152.reuse, R112, R96 ;  /* 0x000000709860723c */ /* 0x050fee0000041860 */
[----:B------:R-:W-:Y:S01]  /*15ae0*/  FFMA.FTZ R112, R171, c[0x0][0x2d0], -R158 ;  /* 0x0000b400ab707a23 */ /* 0x000fe2000001089e */
[----:B------:R-:W-:Y:S01]  /*15af0*/  HMMA.16816.F32.BF16 R100, R152, R114, R100 ;  /* 0x000000729864723c */ /* 0x000fe20000041864 */
[----:B--2---:R-:W1:Y:S01]  /*15b00*/  LDSM.16.MT88.4 R116, [R3+0x800] ;  /* 0x000800000374783b */ /* 0x004e620000004200 */
[----:B------:R2:W-:Y:S02]  /*15b10*/  MUFU.EX2 R171, R124 ;  /* 0x0000007c00ab7308 */ /* 0x0005e40000000800 */
[----:B------:R-:W-:Y:S01]  /*15b20*/  F2FP.BF16.PACK_AB R113, R192, R193 ;  /* 0x000000c1c071723e */ /* 0x000fe200000010ff */
[C---:B---3--:R-:W-:Y:S02]  /*15b30*/  FADD.FTZ R2, R189.reuse, R2 ;  /* 0x00000002bd027221 */ /* 0x048fe40000010000 */
[----:B------:R-:W-:Y:S05]  /*15b40*/  F2FP.BF16.PACK_AB R114, R189, R191 ;  /* 0x000000bfbd72723e */ /* 0x000fea00000010ff */
        /* <DEDUP_REMOVED lines=128> */
[----:B------:R1:W5:Y:S07]  /*16350*/  LDSM.16.MT88.4 R4, [R3+0x5800] ;  /* 0x005800000304783b */ /* 0x00036e0000004200 */
[C---:B--2---:R-:W-:Y:S08]  /*16360*/  HMMA.16816.F32.BF16 R48, R152.reuse, R12, R48 ;  /* 0x0000000c9830723c */ /* 0x044ff00000041830 */
[C---:B------:R-:W-:Y:S01]  /*16370*/  HMMA.16816.F32.BF16 R52, R152.reuse, R14, R52 ;  /* 0x0000000e9834723c */ /* 0x040fe20000041834 */
[----:B------:R-:W2:Y:S07]  /*16380*/  LDSM.16.MT88.4 R12, [R156+0x5800] ;  /* 0x005800009c0c783b */ /* 0x000eae0000004200 */
[C---:B---3--:R-:W-:Y:S04]  /*16390*/  HMMA.16816.F32.BF16 R56, R152.reuse, R16, R56 ;  /* 0x000000109838723c */ /* 0x048fe80000041838 */
[----:B-1----:R-:W-:Y:S02]  /*163a0*/  FADD.FTZ R3, R165, R0 ;  /* 0x00000000a5037221 */ /* 0x002fe40000010000 */
[----:B------:R-:W-:Y:S02]  /*163b0*/  FADD.FTZ R0, R160, R2 ;  /* 0x00000002a0007221 */ /* 0x000fe40000010000 */
[C---:B------:R-:W-:Y:S04]  /*163c0*/  HMMA.16816.F32.BF16 R60, R152.reuse, R18, R60 ;  /* 0x00000012983c723c */ /* 0x040fe8000004183c */
[----:B------:R-:W-:Y:S02]  /*163d0*/  FADD.FTZ R3, R159, R3 ;  /* 0x000000039f037221 */ /* 0x000fe40000010000 */
[----:B------:R-:W-:Y:S02]  /*163e0*/  FADD.FTZ R2, R163, R0 ;  /* 0x00000000a3027221 */ /* 0x000fe40000010000 */
[C---:B----4-:R-:W-:Y:S04]  /*163f0*/  HMMA.16816.F32.BF16 R64, R152.reuse, R20, R64 ;  /* 0x000000149840723c */ /* 0x050fe80000041840 */
[----:B------:R-:W-:Y:S02]  /*16400*/  FADD.FTZ R0, R161, R3 ;  /* 0x00000003a1007221 */ /* 0x000fe40000010000 */
[----:B------:R-:W-:Y:S01]  /*16410*/  FADD.FTZ R3, R162, R2 ;  /* 0x00000002a2037221 */ /* 0x000fe20000010000 */
[----:B------:R-:W-:Y:S01]  /*16420*/  IADD3 R2, R213, 0x1, RZ ;  /* 0x00000001d5027810 */ /* 0x000fe20007ffe0ff */
[C---:B------:R-:W-:Y:S04]  /*16430*/  HMMA.16816.F32.BF16 R68, R152.reuse, R22, R68 ;  /* 0x000000169844723c */ /* 0x040fe80000041844 */
[----:B------:R-:W-:Y:S01]  /*16440*/  FADD.FTZ R0, R157, R0 ;  /* 0x000000009d007221 */ /* 0x000fe20000010000 */
[----:B------:R-:W-:Y:S01]  /*16450*/  SEL R213, R2, RZ, !P1 ;  /* 0x000000ff02d57207 */ /* 0x000fe20004800000 */
[----:B------:R-:W-:Y:S02]  /*16460*/  FADD.FTZ R220, R164, R3 ;  /* 0x00000003a4dc7221 */ /* 0x000fe40000010000 */
[C---:B-----5:R-:W-:Y:S04]  /*16470*/  HMMA.16816.F32.BF16 R72, R152.reuse, R4, R72 ;  /* 0x000000049848723c */ /* 0x060fe80000041848 */
[----:B------:R-:W-:Y:S04]  /*16480*/  FADD.FTZ R219, R158, R0 ;  /* 0x000000009edb7221 */ /* 0x000fe80000010000 */
[C---:B------:R-:W-:Y:S01]  /*16490*/  HMMA.16816.F32.BF16 R76, R152.reuse, R6, R76 ;  /* 0x00000006984c723c */ /* 0x040fe2000004184c */
[----:B------:R-:W1:Y:S07]  /*164a0*/  LDSM.16.MT88.4 R4, [R107+0x5800] ;  /* 0x005800006b04783b */ /* 0x000e6e0000004200 */
[C---:B------:R-:W-:Y:S08]  /*164b0*/  HMMA.16816.F32.BF16 R80, R152.reuse, R24, R80 ;  /* 0x000000189850723c */ /* 0x040ff00000041850 */
[C---:B------:R-:W-:Y:S08]  /*164c0*/  HMMA.16816.F32.BF16 R84, R152.reuse, R26, R84 ;  /* 0x0000001a9854723c */ /* 0x040ff00000041854 */
[C---:B--2---:R-:W-:Y:S08]  /*164d0*/  HMMA.16816.F32.BF16 R88, R152.reuse, R12, R88 ;  /* 0x0000000c9858723c */ /* 0x044ff00000041858 */
[C---:B------:R-:W-:Y:S08]  /*164e0*/  HMMA.16816.F32.BF16 R92, R152.reuse, R14, R92 ;  /* 0x0000000e985c723c */ /* 0x040ff0000004185c */
[C---:B-1----:R-:W-:Y:S07]  /*164f0*/  HMMA.16816.F32.BF16 R96, R152.reuse, R4, R96 ;  /* 0x000000049860723c */ /* 0x042fee0000041860 */
[----:B------:R-:W-:Y:S01]  /*16500*/  IADD3 R4, R188, -0x2, RZ ;  /* 0xfffffffebc047810 */ /* 0x000fe20007ffe0ff */
[----:B------:R-:W-:Y:S03]  /*16510*/  HMMA.16816.F32.BF16 R100, R152, R6, R100 ;  /* 0x000000069864723c */ /* 0x000fe60000041864 */
[----:B------:R-:W-:Y:S11]  /*16520*/  ISETP.GE.AND P0, PT, R4, R225, PT ;  /* 0x000000e10400720c */ /* 0x000ff60003f06270 */
[----:B------:R-:W-:Y:S02]  /*16530*/  @!UPT UIADD3 URZ, URZ, URZ, URZ ;  /* 0x0000003f3f3ff290 */ /* 0x000fe4000fffe03f */
[----:B------:R-:W-:-:S05]  /*16540*/  @!P0 BRA `(.L_x_2970) ;  /* 0x000004f000008947 */ /* 0x000fca0003800000 */
[----:B------:R-:W-:Y:S01]  /*16550*/  IMAD.MOV.U32 R174, RZ, RZ, c[0x0][0x2b8] ;  /* 0x0000ae00ffae7624 */ /* 0x000fe200078e00ff */
[----:B------:R-:W-:Y:S01]  /*16560*/  IADD3 R2, R230, R214, R247 ;  /* 0x000000d6e6027210 */ /* 0x000fe20007ffe0f7 */
[----:B------:R-:W-:Y:S01]  /*16570*/  IMAD.MOV.U32 R190, RZ, RZ, RZ ;  /* 0x000000ffffbe7224 */ /* 0x000fe200078e00ff */
[C---:B------:R-:W-:Y:S01]  /*16580*/  SHF.L.U64.HI R20, R218.reuse, 0x1, R228 ;  /* 0x00000001da147819 */ /* 0x040fe200000102e4 */
[----:B------:R-:W-:Y:S01]  /*16590*/  IMAD.SHL.U32 R19, R218, 0x2, RZ ;  /* 0x00000002da137824 */ /* 0x000fe200078e00ff */
[----:B------:R-:W-:Y:S01]  /*165a0*/  ISETP.NE.AND P5, PT, R174, 0x1, PT ;  /* 0x00000001ae00780c */ /* 0x000fe20003fa5270 */
[C---:B------:R-:W-:Y:S01]  /*165b0*/  IMAD.SHL.U32 R17, R215.reuse, 0x2, RZ ;  /* 0x00000002d7117824 */ /* 0x040fe200078e00ff */
[----:B------:R-:W-:Y:S01]  /*165c0*/  IADD3 R2, R2, -0x80, RZ ;  /* 0xffffff8002027810 */ /* 0x000fe20007ffe0ff */
[C---:B------:R-:W-:Y:S01]  /*165d0*/  IMAD.SHL.U32 R15, R216.reuse, 0x2, RZ ;  /* 0x00000002d80f7824 */ /* 0x040fe200078e00ff */
[----:B------:R-:W-:Y:S02]  /*165e0*/  SHF.L.U64.HI R18, R215, 0x1, R229 ;  /* 0x00000001d7127819 */ /* 0x000fe400000102e5 */
        /* <DEDUP_REMOVED lines=26> */
.L_x_3072:
[----:B------:R-:W-:-:S05]  /*16790*/  BRA.DIV ~URZ, `(.L_x_2972) ;  /* 0x00009fb27f007947 */ /* 0x000fca000b800000 */
[----:B------:R-:W3:Y:S01]  /*167a0*/  SHFL.IDX PT, R2, R14, RZ, 0x181f ;  /* 0x00181fff0e027589 */ /* 0x000ee200000e0000 */
[----:B------:R-:W-:Y:S01]  /*167b0*/  ISETP.GE.AND P3, PT, R216, c[0x0][0x1d4], PT ;  /* 0x00007500d8007a0c */ /* 0x000fe20003f66270 */
[----:B------:R-:W-:Y:S01]  /*167c0*/  IMAD R0, R213, 0x6000, R11 ;  /* 0x00006000d5007824 */ /* 0x000fe200078e020b */
[----:B------:R-:W-:Y:S04]  /*167d0*/  ISETP.GE.AND P1, PT, R215, c[0x0][0x1d4], PT ;  /* 0x00007500d7007a0c */ /* 0x000fe80003f26270 */
[----:B------:R-:W-:Y:S02]  /*167e0*/  SEL R13, RZ, 0x10, P1 ;  /* 0x00000010ff0d7807 */ /* 0x000fe40000800000 */
[----:B---3--:R-:W-:Y:S05]  /*167f0*/  IADD3 R6, P0, R2, R15, RZ ;  /* 0x0000000f02067210 */ /* 0x008fea0007f1e0ff */
[----:B--2---:R-:W-:Y:S01]  /*16800*/  IMAD.X R7, R4, 0x1, R16, P0 ;  /* 0x0000000104077824 */ /* 0x004fe200000e0610 */
[----:B------:R-:W-:Y:S04]  /*16810*/  ISETP.GE.AND P0, PT, R218, c[0x0][0x1d4], PT ;  /* 0x00007500da007a0c */ /* 0x000fe80003f06270 */
[----:B------:R-:W-:Y:S01]  /*16820*/  @!PT LDS RZ, [RZ] ;  /* 0x00000000fffff984 */ /* 0x000fe20000000800 */
[----:B------:R-:W-:Y:S01]  /*16830*/  @!PT LDS RZ, [RZ] ;  /* 0x00000000fffff984 */ /* 0x000fe20000000800 */
[----:B------:R2:W-:Y:S01]  /*16840*/  LDGSTS.E.BYPASS.LTC128B.128 [R0], [R6.64], !P3 ;  /* 0x0000000006007fae */ /* 0x0005e2000d901d48 */
[----:B------:R-:W-:Y:S02]  /*16850*/  SEL R12, RZ, 0x10, P0 ;  /* 0x00000010ff0c7807 */ /* 0x000fe40000000000 */
        /* <DEDUP_REMOVED lines=9> */
.L_x_3073:
[C---:B----4-:R-:W-:Y:S02]  /*168f0*/  IADD3 R3, -R5.reuse, 0x10, RZ ;  /* 0x0000001005037810 */ /* 0x050fe40007ffe1ff */
[----:B------:R-:W-:Y:S02]  /*16900*/  ISETP.NE.U32.AND P2, PT, R5, RZ, PT ;  /* 0x000000ff0500720c */ /* 0x000fe40003f45070 */
[----:B------:R-:W-:Y:S02]  /*16910*/  LOP3.LUT R3, R3, 0xf, RZ, 0xc0, !PT ;  /* 0x0000000f03037812 */ /* 0x000fe400078ec0ff */
[----:B------:R-:W-:Y:S02]  /*16920*/  ISETP.NE.U32.AND P3, PT, R13, RZ, PT ;  /* 0x000000ff0d00720c */ /* 0x000fe40003f65070 */
        /* <DEDUP_REMOVED lines=8> */
[C---:B------:R-:W-:Y:S02]  /*169b0*/  ISETP.NE.U32.AND P2, PT, R12.reuse, RZ, PT ;  /* 0x000000ff0c00720c */ /* 0x040fe40003f45070 */
[----:B-1----:R-:W-:Y:S02]  /*169c0*/  IADD3 R6, P1, P0, R3, R2, R17 ;  /* 0x0000000203067210 */ /* 0x002fe4000783e011 */
[----:B------:R-:W-:Y:S02]  /*169d0*/  IADD3 R3, -R12, 0x10, RZ ;  /* 0x000000100c037810 */ /* 0x000fe40007ffe1ff */
[----:B------:R-:W-:Y:S02]  /*169e0*/  IADD3.X R7, RZ, R4, R18, P1, P0 ;  /* 0x00000004ff077210 */ /* 0x000fe40000fe0412 */
[----:B------:R-:W-:Y:S03]  /*169f0*/  LOP3.LUT R3, R3, 0xf, RZ, 0xc0, !PT ;  /* 0x0000000f03037812 */ /* 0x000fe600078ec0ff */
[----:B------:R1:W-:Y:S01]  /*16a00*/  LDGSTS.E.BYPASS.LTC128B.128.ZFILL [R0+0x3000], [R6.64], P3 ;  /* 0x0300000006007fae */ /* 0x0003e20009941d48 */
[----:B------:R-:W-:Y:S04]  /*16a10*/  IADD3 R2, P1, P0, R3, R2, R19 ;  /* 0x0000000203027210 */ /* 0x000fe8000783e013 */
[----:B------:R-:W-:Y:S05]  /*16a20*/  IADD3.X R3, RZ, R4, R20, P1, P0 ;  /* 0x00000004ff037210 */ /* 0x000fea0000fe0414 */
[----:B------:R1:W-:Y:S04]  /*16a30*/  LDGSTS.E.BYPASS.LTC128B.128.ZFILL [R0+0x5000], [R2.64], P2 ;  /* 0x0500000002007fae */ /* 0x0003e80009141d48 */
.L_x_2970:
[----:B------:R-:W-:Y:S05]  /*16a40*/  BSYNC B0 ;  /* 0x0000000000007941 */ /* 0x000fea0003800000 */
.L_x_2969:
        /* <DEDUP_REMOVED lines=9> */
.L_x_2964:
[----:B------:R-:W-:Y:S01]  /*16ae0*/  ISETP.GE.AND P0, PT, R188, R225, PT ;  /* 0x000000e1bc00720c */ /* 0x000fe20003f06270 */
[----:B------:R-:W-:Y:S01]  /*16af0*/  IMAD.MOV.U32 R197, RZ, RZ, 0x1f ;  /* 0x0000001fffc57424 */ /* 0x000fe200078e00ff */
[----:B------:R-:W-:-:S11]  /*16b00*/  MOV R196, 0xffffffff ;  /* 0xffffffff00c47802 */ /* 0x000fd60000000f00 */
[----:B------:R-:W-:Y:S05]  /*16b10*/  @!P0 BRA `(.L_x_2974) ;  /* 0x00002e6000008947 */ /* 0x000fea0003800000 */
[----:B------:R-:W-:Y:S02]  /*16b20*/  MOV R106, R8 ;  /* 0x00000008006a7202 */ /* 0x000fe40000000f00 */
[----:B------:R-:W-:Y:S02]  /*16b30*/  MOV R0, R9 ;  /* 0x0000000900007202 */ /* 0x000fe40000000f00 */
.L_x_2984:
        /* <DEDUP_REMOVED lines=40> */
.L_x_3074:
        /* <DEDUP_REMOVED lines=22> */
.L_x_3075:
        /* <DEDUP_REMOVED lines=12> */
[----:B------:R-:W-:Y:S02]  /*16fe0*/  ISETP.NE.U32.AND P2, PT, R9, RZ, PT ;  /* 0x000000ff0900720c */ /* 0x000fe40003f45070 */
        /* <DEDUP_REMOVED lines=8> */
.L_x_2976:
[----:B------:R-:W-:Y:S05]  /*17070*/  BSYNC B0 ;  /* 0x0000000000007941 */ /* 0x000fea0003800000 */
.L_x_2975:
        /* <DEDUP_REMOVED lines=189> */
.L_x_3076:
        /* <DEDUP_REMOVED lines=81> */
[----:B------:R-:W-:Y:S02]  /*18160*/  FMUL.FTZ R89, R2, R89 ;  /* 0x0000005902597220 */ /* 0x000fe40000410000 */
[C---:B------:R-:W-:Y:S01]  /*18170*/  FADD.FTZ R0, -R8.reuse, R106 ;  /* 0x0000006a08007221 */ /* 0x040fe20000010100 */
[----:B------:R-:W-:Y:S01]  /*18180*/  IADD3 R106, R187, R176, RZ ;  /* 0x000000b0bb6a7210 */ /* 0x000fe20007ffe0ff */
        /* <DEDUP_REMOVED lines=20> */
[----:B------:R-:W-:Y:S02]  /*182d0*/  FFMA.FTZ R175, R35, c[0x0][0x2d0], -R3 ;  /* 0x0000b40023af7a23 */ /* 0x000fe40000010803 */
[----:B------:R-:W-:Y:S02]  /*182e0*/  FADD.FTZ R3, R16, R4 ;  /* 0x0000000410037221 */ /* 0x000fe40000010000 */
[C---:B------:R-:W-:Y:S01]  /*182f0*/  FMUL.FTZ R4, R2.reuse, R112 ;  /* 0x0000007002047220 */ /* 0x040fe20000410000 */
[----:B------:R-:W-:Y:S01]  /*18300*/  MUFU.EX2 R132, R14 ;  /* 0x0000000e00847308 */ /* 0x000fe20000000800 */
[----:B------:R-:W-:Y:S02]  /*18310*/  FADD.FTZ R3, R5, R3 ;  /* 0x0000000305037221 */ /* 0x000fe40000010000 */
[C---:B------:R-:W-:Y:S02]  /*18320*/  FMUL.FTZ R5, R2.reuse, R113 ;  /* 0x0000007102057220 */ /* 0x040fe40000410000 */
[C---:B--2---:R-:W-:Y:S01]  /*18330*/  FMUL.FTZ R12, R2.reuse, R116 ;  /* 0x00000074020c7220 */ /* 0x044fe20000410000 */
[----:B---3--:R-:W-:Y:S01]  /*18340*/  F2FP.BF16.PACK_AB R116, R107, R153 ;  /* 0x000000996b74723e */ /* 0x008fe200000010ff */
[C---:B------:R-:W-:Y:S02]  /*18350*/  FMUL.FTZ R16, R2.reuse, R120 ;  /* 0x0000007802107220 */ /* 0x040fe40000410000 */
[C---:B------:R-:W-:Y:S01]  /*18360*/  FMUL.FTZ R92, R2.reuse, R92 ;  /* 0x0000005c025c7220 */ /* 0x040fe20000410000 */
[----:B------:R-:W2:Y:S01]  /*18370*/  MUFU.EX2 R133, R15 ;  /* 0x0000000f00857308 */ /* 0x000ea20000000800 */
[C---:B------:R-:W-:Y:S02]  /*18380*/  FMUL.FTZ R93, R2.reuse, R93 ;  /* 0x0000005d025d7220 */ /* 0x040fe40000410000 */
[C---:B------:R-:W-:Y:S02]  /*18390*/  FMUL.FTZ R96, R2.reuse, R96 ;  /* 0x0000006002607220 */ /* 0x040fe40000410000 */
[C---:B------:R-:W-:Y:S02]  /*183a0*/  FMUL.FTZ R97, R2.reuse, R97 ;  /* 0x0000006102617220 */ /* 0x040fe40000410000 */
[C---:B------:R-:W-:Y:S02]  /*183b0*/  FMUL.FTZ R100, R2.reuse, R100 ;  /* 0x0000006402647220 */ /* 0x040fe40000410000 */
[----:B------:R-:W-:Y:S01]  /*183c0*/  FMUL.FTZ R101, R2, R101 ;  /* 0x0000006502657220 */ /* 0x000fe20000410000 */
[----:B------:R-:W-:Y:S01]  /*183d0*/  IADD3 R2, R186, R176, RZ ;  /* 0x000000b0ba027210 */ /* 0x000fe20007ffe0ff */
[----:B------:R-:W-:Y:S01]  /*183e0*/  FADD.FTZ R3, R153, R3 ;  /* 0x0000000399037221 */ /* 0x000fe20000010000 */
[----:B-1----:R-:W-:Y:S01]  /*183f0*/  F2FP.BF16.PACK_AB R153, R7, R18 ;  /* 0x000000120799723e */ /* 0x002fe200000010ff */
[----:B------:R-:W-:Y:S01]  /*18400*/  FFMA.FTZ R6, R0, R219, R18 ;  /* 0x000000db00067223 */ /* 0x000fe20000010012 */
[----:B------:R-:W-:Y:S01]  /*18410*/  MUFU.EX2 R129, R161 ;  /* 0x000000a100817308 */ /* 0x000fe20000000800 */
[----:B------:R-:W1:Y:S01]  /*18420*/  LDSM.16.MT88.4 R156, [R2] ;  /* 0x00000000029c783b */ /* 0x000e620000004200 */
[----:B------:R-:W-:Y:S01]  /*18430*/  FADD.FTZ R120, R107, R3 ;  /* 0x000000036b787221 */ /* 0x000fe20000010000 */
[----:B------:R-:W-:Y:S01]  /*18440*/  IADD3 R3, R184, R2, RZ ;  /* 0x00000002b8037210 */ /* 0x000fe20007ffe0ff */
[----:B------:R-:W-:Y:S02]  /*18450*/  FADD.FTZ R128, R7, R6 ;  /* 0x0000000607807221 */ /* 0x000fe40000010000 */
[C---:B------:R-:W-:Y:S02]  /*18460*/  FMUL.FTZ R6, R0.reuse, R114 ;  /* 0x0000007200067220 */ /* 0x040fe40000410000 */
[C---:B------:R-:W-:Y:S02]  /*18470*/  FMUL.FTZ R7, R0.reuse, R115 ;  /* 0x0000007300077220 */ /* 0x040fe40000410000 */
[----:B------:R-:W3:Y:S01]  /*18480*/  LDSM.16.MT88.4 R112, [R3] ;  /* 0x000000000370783b */ /* 0x000ee20000004200 */
[----:B--2---:R-:W-:Y:S01]  /*18490*/  F2FP.BF16.PACK_AB R155, R133, R132 ;  /* 0x00000084859b723e */ /* 0x004fe200000010ff */
[C---:B------:R-:W-:Y:S01]  /*184a0*/  FMUL.FTZ R18, R0.reuse, R122 ;  /* 0x0000007a00127220 */ /* 0x040fe20000410000 */
[----:B------:R-:W-:Y:S01]  /*184b0*/  MUFU.EX2 R161, R169 ;  /* 0x000000a900a17308 */ /* 0x000fe20000000800 */
[C---:B------:R-:W-:Y:S02]  /*184c0*/  FMUL.FTZ R19, R0.reuse, R123 ;  /* 0x0000007b00137220 */ /* 0x040fe40000410000 */
[C---:B------:R-:W-:Y:S02]  /*184d0*/  FMUL.FTZ R30, R0.reuse, R134 ;  /* 0x00000086001e7220 */ /* 0x040fe40000410000 */
[C---:B------:R-:W-:Y:S02]  /*184e0*/  FMUL.FTZ R31, R0.reuse, R135 ;  /* 0x00000087001f7220 */ /* 0x040fe40000410000 */
[C---:B------:R-:W-:Y:S02]  /*184f0*/  FMUL.FTZ R38, R0.reuse, R142 ;  /* 0x0000008e00267220 */ /* 0x040fe40000410000 */
[----:B------:R-:W-:Y:S02]  /*18500*/  FMUL.FTZ R39, R0, R143 ;  /* 0x0000008f00277220 */ /* 0x000fe40000410000 */
        /* <DEDUP_REMOVED lines=10> */
[C---:B------:R-:W-:Y:S01]  /*185b0*/  FMUL.FTZ R35, R0.reuse, R139 ;  /* 0x0000008b00237220 */ /* 0x040fe20000410000 */
[C---:B-1----:R-:W-:Y:S05]  /*185c0*/  HMMA.16816.F32.BF16 R4, R152.reuse, R156, R4 ;  /* 0x0000009c9804723c */ /* 0x042fea0000041804 */
[C---:B------:R-:W-:Y:S02]  /*185d0*/  FMUL.FTZ R42, R0.reuse, R42 ;  /* 0x0000002a002a7220 */ /* 0x040fe40000410000 */
[C---:B------:R-:W-:Y:S01]  /*185e0*/  FMUL.FTZ R43, R0.reuse, R43 ;  /* 0x0000002b002b7220 */ /* 0x040fe20000410000 */
[C---:B------:R-:W-:Y:S01]  /*185f0*/  HMMA.16816.F32.BF16 R12, R152.reuse, R158, R12 ;  /* 0x0000009e980c723c */ /* 0x040fe2000004180c */
[----:B------:R-:W-:Y:S03]  /*18600*/  MUFU.EX2 R126, R194 ;  /* 0x000000c2007e7308 */ /* 0x000fe60000000800 */
[C---:B------:R-:W-:Y:S02]  /*18610*/  FMUL.FTZ R46, R0.reuse, R46 ;  /* 0x0000002e002e7220 */ /* 0x040fe40000410000 */
[C---:B------:R-:W-:Y:S02]  /*18620*/  FMUL.FTZ R47, R0.reuse, R47 ;  /* 0x0000002f002f7220 */ /* 0x040fe40000410000 */
[C---:B---3--:R-:W-:Y:S03]  /*18630*/  HMMA.16816.F32.BF16 R16, R152.reuse, R112, R16 ;  /* 0x000000709810723c */ /* 0x048fe60000041810 */
[----:B------:R-:W-:Y:S01]  /*18640*/  MUFU.EX2 R131, R160 ;  /* 0x000000a000837308 */ /* 0x000fe20000000800 */
[C---:B------:R-:W-:Y:S02]  /*18650*/  FMUL.FTZ R50, R0.reuse, R50 ;  /* 0x0000003200327220 */ /* 0x040fe40000410000 */
[C---:B------:R-:W-:Y:S02]  /*18660*/  FMUL.FTZ R51, R0.reuse, R51 ;  /* 0x0000003300337220 */ /* 0x040fe40000410000 */
[C---:B------:R-:W-:Y:S01]  /*18670*/  HMMA.16816.F32.BF16 R20, R152.reuse, R114, R20 ;  /* 0x000000729814723c */ /* 0x040fe20000041814 */
[----:B------:R-:W1:Y:S03]  /*18680*/  LDSM.16.MT88.4 R112, [R106] ;  /* 0x000000006a70783b */ /* 0x000e660000004200 */
[C---:B------:R-:W-:Y:S01]  /*18690*/  FMUL.FTZ R54, R0.reuse, R54 ;  /* 0x0000003600367220 */ /* 0x040fe20000410000 */
[----:B------:R-:W-:Y:S01]  /*186a0*/  MUFU.EX2 R130, R162 ;  /* 0x000000a200827308 */ /* 0x000fe20000000800 */
[C---:B------:R-:W-:Y:S02]  /*186b0*/  FMUL.FTZ R55, R0.reuse, R55 ;  /* 0x0000003700377220 */ /* 0x040fe40000410000 */
[C---:B------:R-:W-:Y:S04]  /*186c0*/  FMUL.FTZ R58, R0.reuse, R58 ;  /* 0x0000003a003a7220 */ /* 0x040fe80000410000 */
        /* <DEDUP_REMOVED lines=17> */
[----:B--2---:R-:W-:Y:S01]  /*187e0*/  F2FP.BF16.PACK_AB R119, R164, R130 ;  /* 0x00000082a477723e */ /* 0x004fe200000010ff */
[C---:B------:R-:W-:Y:S01]  /*187f0*/  FMUL.FTZ R87, R0.reuse, R87 ;  /* 0x0000005700577220 */ /* 0x040fe20000410000 */
[C---:B-1----:R-:W-:Y:S03]  /*18800*/  HMMA.16816.F32.BF16 R24, R152.reuse, R112, R24 ;  /* 0x000000709818723c */ /* 0x042fe60000041818 */
        /* <DEDUP_REMOVED lines=10> */
[----:B------:R-:W-:Y:S01]  /*188b0*/  FMUL.FTZ R103, R0, R103 ;  /* 0x0000006700677220 */ /* 0x000fe20000410000 */
[----:B------:R-:W-:Y:S01]  /*188c0*/  IADD3 R0, R184, R106, RZ ;  /* 0x0000006ab8007210 */ /* 0x000fe20007ffe0ff */
[----:B------:R-:W-:Y:S01]  /*188d0*/  FADD.FTZ R107, R117, R120 ;  /* 0x00000078756b7221 */ /* 0x000fe20000010000 */
[----:B------:R-:W-:Y:S03]  /*188e0*/  MUFU.EX2 R158, R175 ;  /* 0x000000af009e7308 */ /* 0x000fe60000000800 */
[----:B------:R-:W1:Y:S01]  /*188f0*/  LDSM.16.MT88.4 R112, [R0] ;  /* 0x000000000070783b */ /* 0x000e620000004200 */
[C---:B------:R-:W-:Y:S01]  /*18900*/  FADD.FTZ R107, R118.reuse, R107 ;  /* 0x0000006b766b7221 */ /* 0x040fe20000010000 */
[----:B------:R-:W-:Y:S02]  /*18910*/  F2FP.BF16.PACK_AB R118, R118, R117 ;  /* 0x000000757676723e */ /* 0x000fe400000010ff */
[----:B------:R-:W-:Y:S01]  /*18920*/  F2FP.BF16.PACK_AB R117, R131, R129 ;  /* 0x000000818375723e */ /* 0x000fe200000010ff */
[----:B------:R-:W-:Y:S02]  /*18930*/  FADD.FTZ R107, R121, R107 ;  /* 0x0000006b796b7221 */ /* 0x000fe40000010000 */
[----:B------:R-:W2:Y:S01]  /*18940*/  MUFU.EX2 R120, R172 ;  /* 0x000000ac00787308 */ /* 0x000ea20000000800 */
[----:B------:R-:W-:Y:S09]  /*18950*/  LDSM.16.MT88.4 R140, [R0+0x1800] ;  /* 0x00180000008c783b */ /* 0x000ff20000004200 */
        /* <DEDUP_REMOVED lines=142> */
[----:B------:R2:W4:Y:S07]  /*19240*/  LDSM.16.MT88.4 R12, [R2+0x5800] ;  /* 0x00580000020c783b */ /* 0x00052e0000004200 */
[C---:B---3--:R-:W-:Y:S08]  /*19250*/  HMMA.16816.F32.BF16 R56, R152.reuse, R16, R56 ;  /* 0x000000109838723c */ /* 0x048ff00000041838 */
[C---:B------:R-:W-:Y:S01]  /*19260*/  HMMA.16816.F32.BF16 R60, R152.reuse, R18, R60 ;  /* 0x00000012983c723c */ /* 0x040fe2000004183c */
[----:B------:R3:W5:Y:S03]  /*19270*/  LDSM.16.MT88.4 R16, [R0+0x5800] ;  /* 0x005800000010783b */ /* 0x0007660000004200 */
[----:B--2---:R-:W-:Y:S04]  /*19280*/  IADD3 R2, R188, -0x2, RZ ;  /* 0xfffffffebc027810 */ /* 0x004fe80007ffe0ff */
[C---:B-1----:R-:W-:Y:S03]  /*19290*/  HMMA.16816.F32.BF16 R64, R152.reuse, R4, R64 ;  /* 0x000000049840723c */ /* 0x042fe60000041840 */
[----:B------:R-:W-:Y:S05]  /*192a0*/  ISETP.GE.AND P0, PT, R2, R225, PT ;  /* 0x000000e10200720c */ /* 0x000fea0003f06270 */
[C---:B------:R-:W-:Y:S04]  /*192b0*/  HMMA.16816.F32.BF16 R68, R152.reuse, R6, R68 ;  /* 0x000000069844723c */ /* 0x040fe80000041844 */
[----:B---3--:R-:W-:Y:S04]  /*192c0*/  FADD.FTZ R0, R164, R107 ;  /* 0x0000006ba4007221 */ /* 0x008fe80000010000 */
        /* <DEDUP_REMOVED lines=53> */
.L_x_3077:
        /* <DEDUP_REMOVED lines=22> */
.L_x_3078:
        /* <DEDUP_REMOVED lines=21> */
.L_x_2981:
[----:B------:R-:W-:Y:S05]  /*198d0*/  BSYNC B0 ;  /* 0x0000000000007941 */ /* 0x000fea0003800000 */
.L_x_2980:
        /* <DEDUP_REMOVED lines=10> */
.L_x_2974:
[----:B------:R-:W-:Y:S05]  /*19980*/  BRA.DIV ~URZ, `(.L_x_2985) ;  /* 0x000075f27f007947 */ /* 0x000fea000b800000 */
[----:B------:R1:W2:Y:S02]  /*19990*/  SHFL.BFLY PT, R0, R220, 0x2, 0x1f ;  /* 0x0c401f00dc007f89 */ /* 0x0002a400000e0000 */
.L_x_3079:
[----:B--2---:R-:W-:Y:S01]  /*199a0*/  FADD.FTZ R0, R0, R220 ;  /* 0x000000dc00007221 */ /* 0x004fe20000010000 */
[----:B------:R-:W-:Y:S05]  /*199b0*/  BRA.DIV ~URZ, `(.L_x_2986) ;  /* 0x000076227f007947 */ /* 0x000fea000b800000 */
[----:B------:R-:W2:Y:S04]  /*199c0*/  SHFL.BFLY PT, R2, R219, 0x2, 0x1f ;  /* 0x0c401f00db027f89 */ /* 0x000ea800000e0000 */
[----:B------:R-:W3:Y:S01]  /*199d0*/  SHFL.BFLY PT, R5, R0, 0x1, 0x1f ;  /* 0x0c201f0000057f89 */ /* 0x000ee200000e0000 */
[----:B--2---:R-:W-:-:S02]  /*199e0*/  FADD.FTZ R4, R2, R219 ;  /* 0x000000db02047221 */ /* 0x004fc40000010000 */
[----:B---3--:R-:W-:-:S03]  /*199f0*/  FADD.FTZ R0, R0, R5 ;  /* 0x0000000500007221 */ /* 0x008fc60000010000 */
[----:B------:R2:W3:Y:S04]  /*19a00*/  SHFL.BFLY PT, R3, R4, 0x1, 0x1f ;  /* 0x0c201f0004037f89 */ /* 0x0004e800000e0000 */
.L_x_3080:
        /* <DEDUP_REMOVED lines=72> */
[----:B------:R-:W-:Y:S02]  /*19e90*/  FMUL.FTZ R127, R0, R47 ;  /* 0x0000002f007f7220 */ /* 0x000fe40000410000 */
[----:B-----5:R-:W-:-:S02]  /*19ea0*/  @P0 FMUL.FTZ R2, R2, 0.69314718246459960938 ;  /* 0x3f31721802020820 */ /* 0x020fc40000410000 */
        /* <DEDUP_REMOVED lines=43> */
.L_x_2889:
[----:B------:R2:W5:Y:S01]  /*1a160*/  LDL R7, [R1] ;  /* 0x0000000001077983 */ /* 0x0005620000100800 */
[----:B------:R-:W-:Y:S03]  /*1a170*/  BSSY B0, `(.L_x_2987) ;  /* 0x0000012000007945 */ /* 0x000fe60003800000 */
[----:B------:R-:W3:Y:S02]  /*1a180*/  S2R R6, SR_TID.X ;  /* 0x0000000000067919 */ /* 0x000ee40000002100 */
[----:B---3--:R-:W-:-:S13]  /*1a190*/  LOP3.LUT P0, RZ, R6, 0xff, RZ, 0xc0, !PT ;  /* 0x000000ff06ff7812 */ /* 0x008fda000780c0ff */
[----:B------:R-:W-:Y:S05]  /*1a1a0*/  @P0 BRA `(.L_x_2988) ;  /* 0x000000e000000947 */ /* 0x000fea0003800000 */
[----:B--2---:R-:W2:Y:S01]  /*1a1b0*/  S2R R4, SR_LANEID ;  /* 0x0000000000047919 */ /* 0x004ea20000000000 */
        /* <DEDUP_REMOVED lines=11> */
[----:B---3-5:R-:W-:-:S05]  /*1a270*/  IADD3 R7, R3, c[0x0][0xc], R2 ;  /* 0x0000030003077a10 */ /* 0x028fca0007ffe002 */
[----:B------:R2:W-:Y:S02]  /*1a280*/  STL [R1], R7 ;  /* 0x0000000701007387 */ /* 0x0005e40000100800 */
.L_x_2988:
[----:B--2---:R-:W-:Y:S05]  /*1a290*/  BSYNC B0 ;  /* 0x0000000000007941 */ /* 0x004fea0003800000 */
.L_x_2987:
[----:B------:R-:W-:Y:S01]  /*1a2a0*/  PRMT R0, R0, 0x9910, RZ ;  /* 0x0000991000007816 */ /* 0x000fe200000000ff */
[----:B------:R-:W-:Y:S01]  /*1a2b0*/  BSSY B1, `(.L_x_2989) ;  /* 0x00003a9000017945 */ /* 0x000fe20003800000 */
[----:B-----5:R-:W-:Y:S02]  /*1a2c0*/  IMAD.MOV.U32 R35, RZ, RZ, R7 ;  /* 0x000000ffff237224 */ /* 0x020fe400078e0007 */
[----:B------:R-:W-:-:S13]  /*1a2d0*/  ISETP.NE.AND P0, PT, R0, RZ, PT ;  /* 0x000000ff0000720c */ /* 0x000fda0003f05270 */
[----:B------:R-:W-:Y:S05]  /*1a2e0*/  @!P0 BRA `(.L_x_2990) ;  /* 0x00002e0000008947 */ /* 0x000fea0003800000 */
[----:B------:R-:W2:Y:S01]  /*1a2f0*/  LDL R4, [R1+0x10] ;  /* 0x0000100001047983 */ /* 0x000ea20000100800 */
[----:B------:R-:W-:-:S03]  /*1a300*/  SHF.R.S32.HI R2, RZ, 0x1f, R6 ;  /* 0x0000001fff027819 */ /* 0x000fc60000011406 */
[----:B------:R-:W3:Y:S01]  /*1a310*/  LDL.LU R15, [R1+0x14] ;  /* 0x00001400010f7983 */ /* 0x000ee20000300800 */
[----:B------:R-:W-:-:S03]  /*1a320*/  LEA.HI R2, R2, R6, RZ, 0x5 ;  /* 0x0000000602027211 */ /* 0x000fc600078f28ff */
[----:B------:R-:W4:Y:S01]  /*1a330*/  LDL.LU R14, [R1+0x18] ;  /* 0x00001800010e7983 */ /* 0x000f220000300800 */
[----:B------:R-:W-:Y:S01]  /*1a340*/  SHF.R.S32.HI R2, RZ, 0x5, R2 ;  /* 0x00000005ff027819 */ /* 0x000fe20000011402 */
[----:B------:R-:W-:Y:S01]  /*1a350*/  WARPSYNC 0xffffffff ;  /* 0xffffffff00007948 */ /* 0x000fe20003800000 */
[----:B------:R-:W-:Y:S01]  /*1a360*/  LOP3.LUT R0, R150, R232, RZ, 0xfc, !PT ;  /* 0x000000e896007212 */ /* 0x000fe200078efcff */
[----:B------:R-:W-:Y:S01]  /*1a370*/  IMAD.MOV.U32 R7, RZ, RZ, 0x20 ;  /* 0x00000020ff077424 */ /* 0x000fe200078e00ff */
[----:B------:R-:W-:Y:S01]  /*1a380*/  F2FP.BF16.PACK_AB R6, R27, R26 ;  /* 0x0000001a1b06723e */ /* 0x000fe200000010ff */
[----:B------:R-:W-:Y:S01]  /*1a390*/  IMAD.SHL.U32 R2, R2, 0x400, RZ ;  /* 0x0000040002027824 */ /* 0x000fe200078e00ff */
[----:B------:R-:W-:Y:S01]  /*1a3a0*/  F2FP.BF16.PACK_AB R5, R89, R88 ;  /* 0x000000585905723e */ /* 0x000fe200000010ff */
[----:B------:R-:W-:Y:S01]  /*1a3b0*/  IMAD.MOV.U32 R9, RZ, RZ, 0x40 ;  /* 0x00000040ff097424 */ /* 0x000fe200078e00ff */
[----:B------:R-:W-:Y:S01]  /*1a3c0*/  F2FP.BF16.PACK_AB R8, R115, R114 ;  /* 0x000000727308723e */ /* 0x000fe200000010ff */
[----:B------:R-:W-:Y:S01]  /*1a3d0*/  IMAD R3, R252, 0x2, R2 ;  /* 0x00000002fc037824 */ /* 0x000fe200078e0202 */
[----:B------:R-:W3:Y:S03]  /*1a3e0*/  LDL.LU R13, [R1+0x2c] ;  /* 0x00002c00010d7983 */ /* 0x000ee60000300800 */
[----:B------:R-:W-:-:S04]  /*1a3f0*/  IMAD.IADD R0, R3, 0x1, R0 ;  /* 0x0000000103007824 */ /* 0x000fc800078e0200 */
[----:B------:R-:W-:-:S05]  /*1a400*/  IMAD.SHL.U32 R0, R0, 0x2, RZ ;  /* 0x0000000200007824 */ /* 0x000fca00078e00ff */
[----:B------:R-:W-:Y:S01]  /*1a410*/  IADD3 R3, R0, 0x80, RZ ;  /* 0x0000008000037810 */ /* 0x000fe20007ffe0ff */
[----:B------:R-:W-:Y:S01]  /*1a420*/  IMAD.MOV.U32 R16, RZ, RZ, c[0x0][0x388] ;  /* 0x0000e200ff107624 */ /* 0x000fe200078e00ff */
[----:B------:R-:W-:Y:S01]  /*1a430*/  BAR.SYNC.DEFER_BLOCKING 0x1, 0x100 ;  /* 0x0044000000007b1d */ /* 0x000fe20000010000 */
[----:B--2---:R-:W-:-:S04]  /*1a440*/  LOP3.LUT R2, R4, 0x1, RZ, 0xc0, !PT ;  /* 0x0000000104027812 */ /* 0x004fc800078ec0ff */
[----:B------:R-:W-:-:S04]  /*1a450*/  ISETP.NE.U32.AND P0, PT, R2, 0x1, PT ;  /* 0x000000010200780c */ /* 0x000fc80003f05070 */
[----:B------:R-:W-:Y:S02]  /*1a460*/  R2P PR, R4, 0x6 ;  /* 0x0000000604007804 */ /* 0x000fe40000000000 */
[----:B------:R-:W-:Y:S02]  /*1a470*/  F2FP.BF16.PACK_AB R4, R153, R152 ;  /* 0x000000989904723e */ /* 0x000fe400000010ff */
[----:B------:R-:W-:-:S03]  /*1a480*/  IADD3 R2, R0, 0x70, RZ ;  /* 0x0000007000027810 */ /* 0x000fc60007ffe0ff */
[----:B------:R2:W-:Y:S02]  /*1a490*/  STS [R0+0x80], R4 ;  /* 0x0000800400007388 */ /* 0x0005e40000000800 */
[----:B------:R-:W-:Y:S02]  /*1a4a0*/  @P0 IADD3 R2, R3, 0x10, RZ ;  /* 0x0000001003020810 */ /* 0x000fe40007ffe0ff */
[----:B------:R-:W-:-:S05]  /*1a4b0*/  F2FP.BF16.PACK_AB R3, R97, R96 ;  /* 0x000000606103723e */ /* 0x000fca00000010ff */
[----:B------:R1:W-:Y:S01]  /*1a4c0*/  STS [R0+0x480], R3 ;  /* 0x0004800300007388 */ /* 0x0003e20000000800 */
[----:B------:R-:W-:-:S03]  /*1a4d0*/  SEL R9, R9, 0xffffffc0, !P2 ;  /* 0xffffffc009097807 */ /* 0x000fc60005000000 */
[----:B------:R3:W-:Y:S04]  /*1a4e0*/  STS [R2], R6 ;  /* 0x0000000602007388 */ /* 0x0007e80000000800 */
[----:B------:R4:W-:Y:S01]  /*1a4f0*/  STS [R2+0x400], R5 ;  /* 0x0004000502007388 */ /* 0x0009e20000000800 */
[----:B--2---:R-:W-:Y:S02]  /*1a500*/  SEL R4, R7, 0xffffffe0, !P1 ;  /* 0xffffffe007047807 */ /* 0x004fe40004800000 */
[----:B------:R-:W-:-:S03]  /*1a510*/  F2FP.BF16.PACK_AB R7, R29, R28 ;  /* 0x0000001c1d07723e */ /* 0x000fc600000010ff */
[----:B-1----:R-:W-:Y:S02]  /*1a520*/  IMAD.IADD R3, R0, 0x1, R4 ;  /* 0x0000000100037824 */ /* 0x002fe400078e0204 */
[--C-:B------:R-:W-:Y:S01]  /*1a530*/  IMAD.IADD R4, R4, 0x1, R2.reuse ;  /* 0x0000000104047824 */ /* 0x100fe200078e0202 */
[----:B---3--:R-:W-:Y:S02]  /*1a540*/  F2FP.BF16.PACK_AB R6, R123, R122 ;  /* 0x0000007a7b06723e */ /* 0x008fe400000010ff */
[----:B----4-:R-:W-:Y:S01]  /*1a550*/  F2FP.BF16.PACK_AB R5, R31, R30 ;  /* 0x0000001e1f05723e */ /* 0x010fe200000010ff */
[----:B------:R1:W-:Y:S04]  /*1a560*/  STS [R3+0x80], R7 ;  /* 0x0000800703007388 */ /* 0x0003e80000000800 */
[----:B------:R2:W-:Y:S04]  /*1a570*/  STS [R3+0x480], R6 ;  /* 0x0004800603007388 */ /* 0x0005e80000000800 */
[----:B------:R3:W-:Y:S01]  /*1a580*/  STS [R4], R5 ;  /* 0x0000000504007388 */ /* 0x0007e20000000800 */
[----:B------:R-:W-:-:S03]  /*1a590*/  IMAD.IADD R12, R9, 0x1, R2 ;  /* 0x00000001090c7824 */ /* 0x000fc600078e0202 */
[----:B------:R4:W-:Y:S01]  /*1a5a0*/  STS [R4+0x400], R8 ;  /* 0x0004000804007388 */ /* 0x0009e20000000800 */
[----:B-1----:R-:W-:Y:S01]  /*1a5b0*/  F2FP.BF16.PACK_AB R7, R37, R36 ;  /* 0x000000242507723e */ /* 0x002fe200000010ff */
[----:B--2---:R-:W-:Y:S01]  /*1a5c0*/  IMAD.IADD R6, R0, 0x1, R9 ;  /* 0x0000000100067824 */ /* 0x004fe200078e0209 */
[----:B---3--:R-:W-:-:S04]  /*1a5d0*/  F2FP.BF16.PACK_AB R5, R93, R92 ;  /* 0x0000005c5d05723e */ /* 0x008fc800000010ff */
[----:B------:R1:W-:Y:S04]  /*1a5e0*/  STS [R6+0x80], R7 ;  /* 0x0000800706007388 */ /* 0x0003e80000000800 */
[----:B------:R2:W-:Y:S01]  /*1a5f0*/  STS [R6+0x480], R5 ;  /* 0x0004800506007388 */ /* 0x0005e20000000800 */
[----:B----4-:R-:W-:Y:S02]  /*1a600*/  F2FP.BF16.PACK_AB R8, R107, R106 ;  /* 0x0000006a6b08723e */ /* 0x010fe400000010ff */
[----:B-1----:R-:W-:Y:S02]  /*1a610*/  F2FP.BF16.PACK_AB R7, R39, R38 ;  /* 0x000000262707723e */ /* 0x002fe400000010ff */
[----:B--2---:R-:W-:-:S03]  /*1a620*/  F2FP.BF16.PACK_AB R5, R129, R128 ;  /* 0x000000808105723e */ /* 0x004fc600000010ff */
[----:B------:R1:W-:Y:S04]  /*1a630*/  STS [R12], R7 ;  /* 0x000000070c007388 */ /* 0x0003e80000000800 */
[----:B------:R2:W-:Y:S01]  /*1a640*/  STS [R12+0x400], R5 ;  /* 0x000400050c007388 */ /* 0x0005e20000000800 */
[----:B-1----:R-:W-:Y:S01]  /*1a650*/  F2FP.BF16.PACK_AB R7, R119, R118 ;  /* 0x000000767707723e */ /* 0x002fe200000010ff */
[----:B--2---:R-:W-:-:S05]  /*1a660*/  IMAD.IADD R5, R9, 0x1, R3 ;  /* 0x0000000109057824 */ /* 0x004fca00078e0203 */
[----:B------:R1:W-:Y:S04]  /*1a670*/  STS [R5+0x480], R7 ;  /* 0x0004800705007388 */ /* 0x0003e80000000800 */
[----:B------:R2:W-:Y:S01]  /*1a680*/  STS [R5+0x80], R8 ;  /* 0x0000800805007388 */ /* 0x0005e20000000800 */
[----:B-1----:R-:W-:Y:S01]  /*1a690*/  IMAD.IADD R7, R4, 0x1, R9 ;  /* 0x0000000104077824 */ /* 0x002fe200078e0209 */
[----:B------:R-:W-:Y:S02]  /*1a6a0*/  F2FP.BF16.PACK_AB R9, R113, R112 ;  /* 0x000000707109723e */ /* 0x000fe400000010ff */
        /* <DEDUP_REMOVED lines=37> */
[----:B------:R-:W-:Y:S04]  /*1a900*/  STS [R0+0x8080], R9 ;  /* 0x0080800900007388 */ /* 0x000fe80000000800 */
[----:B------:R1:W-:Y:S02]  /*1a910*/  STS [R0+0x8480], R8 ;  /* 0x0084800800007388 */ /* 0x0003e40000000800 */
[----:B-1----:R-:W-:Y:S02]  /*1a920*/  F2FP.BF16.PACK_AB R0, R63, R62 ;  /* 0x0000003e3f00723e */ /* 0x002fe400000010ff */
[----:B------:R-:W-:-:S03]  /*1a930*/  F2FP.BF16.PACK_AB R8, R73, R72 ;  /* 0x000000484908723e */ /* 0x000fc600000010ff */
        /* <DEDUP_REMOVED lines=8> */
[----:B------:R1:W-:Y:S01]  /*1a9c0*/  STS [R4+0x8400], R0 ;  /* 0x0084000004007388 */ /* 0x0003e20000000800 */
[----:B------:R-:W-:-:S03]  /*1a9d0*/  F2FP.BF16.PACK_AB R3, R125, R124 ;  /* 0x0000007c7d03723e */ /* 0x000fc600000010ff */
[----:B------:R2:W-:Y:S04]  /*1a9e0*/  STS [R4+0x8000], R2 ;  /* 0x0080000204007388 */ /* 0x0005e80000000800 */
[----:B------:R3:W-:Y:S01]  /*1a9f0*/  STS [R6+0x8080], R3 ;  /* 0x0080800306007388 */ /* 0x0007e20000000800 */
[----:B------:R-:W-:Y:S02]  /*1aa00*/  ISETP.NE.U32.AND P0, PT, RZ, c[0x0][0x508], PT ;  /* 0x00014200ff007a0c */ /* 0x000fe40003f05070 */
[----:B-1----:R-:W-:Y:S02]  /*1aa10*/  F2FP.BF16.PACK_AB R0, R79, R78 ;  /* 0x0000004e4f00723e */ /* 0x002fe400000010ff */
[----:B--2---:R-:W-:-:S03]  /*1aa20*/  F2FP.BF16.PACK_AB R2, R75, R74 ;  /* 0x0000004a4b02723e */ /* 0x004fc600000010ff */
[----:B------:R1:W-:Y:S01]  /*1aa30*/  STS [R6+0x8480], R0 ;  /* 0x0084800006007388 */ /* 0x0003e20000000800 */
[----:B---3--:R-:W-:-:S03]  /*1aa40*/  F2FP.BF16.PACK_AB R3, R121, R120 ;  /* 0x000000787903723e */ /* 0x008fc600000010ff */
[----:B------:R2:W-:Y:S04]  /*1aa50*/  STS [R12+0x8400], R2 ;  /* 0x008400020c007388 */ /* 0x0005e80000000800 */
[----:B------:R3:W-:Y:S01]  /*1aa60*/  STS [R12+0x8000], R3 ;  /* 0x008000030c007388 */ /* 0x0007e20000000800 */
[----:B------:R-:W-:Y:S02]  /*1aa70*/  ISETP.NE.AND.EX P2, PT, RZ, c[0x0][0x50c], PT, P0 ;  /* 0x00014300ff007a0c */ /* 0x000fe40003f45300 */
[----:B-1----:R-:W-:Y:S02]  /*1aa80*/  F2FP.BF16.PACK_AB R0, R85, R84 ;  /* 0x000000545500723e */ /* 0x002fe400000010ff */
[----:B--2---:R-:W-:-:S03]  /*1aa90*/  F2FP.BF16.PACK_AB R2, R59, R58 ;  /* 0x0000003a3b02723e */ /* 0x004fc600000010ff */
[----:B------:R1:W-:Y:S01]  /*1aaa0*/  STS [R5+0x8080], R0 ;  /* 0x0080800005007388 */ /* 0x0003e20000000800 */
[----:B---3--:R-:W-:-:S03]  /*1aab0*/  F2FP.BF16.PACK_AB R3, R55, R54 ;  /* 0x000000363703723e */ /* 0x008fc600000010ff */
[----:B------:R2:W-:Y:S04]  /*1aac0*/  STS [R5+0x8480], R2 ;  /* 0x0084800205007388 */ /* 0x0005e80000000800 */
[----:B------:R-:W-:Y:S01]  /*1aad0*/  STS [R7+0x8400], R3 ;  /* 0x0084000307007388 */ /* 0x000fe20000000800 */
[----:B------:R-:W-:Y:S02]  /*1aae0*/  ISETP.NE.U32.AND P3, PT, RZ, c[0x0][0x500], PT ;  /* 0x00014000ff007a0c */ /* 0x000fe40003f65070 */
[----:B-1----:R-:W-:-:S05]  /*1aaf0*/  F2FP.BF16.PACK_AB R0, R25, R24 ;  /* 0x000000181900723e */ /* 0x002fca00000010ff */
[----:B------:R1:W-:Y:S04]  /*1ab00*/  STS [R7+0x8000], R0 ;  /* 0x0080000007007388 */ /* 0x0003e80000000800 */
[----:B------:R-:W-:Y:S01]  /*1ab10*/  BAR.SYNC.DEFER_BLOCKING 0x1, 0x100 ;  /* 0x0044000000007b1d */ /* 0x000fe20000010000 */
[----:B------:R-:W-:Y:S02]  /*1ab20*/  ISETP.NE.AND.EX P3, PT, RZ, c[0x0][0x504], PT, P3 ;  /* 0x00014100ff007a0c */ /* 0x000fe40003f65330 */
[C---:B------:R-:W-:Y:S02]  /*1ab30*/  @P2 IADD3 R8, P0, R15.reuse, c[0x0][0x508], RZ ;  /* 0x000142000f082a10 */ /* 0x040fe40007f1e0ff */
[----:B------:R-:W-:Y:S01]  /*1ab40*/  IADD3 R4, P1, R15, c[0x0][0x500], RZ ;  /* 0x000140000f047a10 */ /* 0x000fe20007f3e0ff */
[----:B--2---:R-:W-:Y:S01]  /*1ab50*/  IMAD.MOV.U32 R2, RZ, RZ, RZ ;  /* 0x000000ffff027224 */ /* 0x004fe200078e00ff */
[----:B------:R-:W-:-:S02]  /*1ab60*/  @P2 IADD3.X R9, R14, c[0x0][0x50c], RZ, P0, !PT ;  /* 0x000143000e092a10 */ /* 0x000fc400007fe4ff */
[----:B------:R-:W-:-:S03]  /*1ab70*/  IADD3.X R5, R14, c[0x0][0x504], RZ, P1, !PT ;  /* 0x000141000e057a10 */ /* 0x000fc60000ffe4ff */
[----:B------:R2:W5:Y:S04]  /*1ab80*/  @P2 LDG.E R16, [R8.64] ;  /* 0x0000000808102981 */ /* 0x000568000c1e1900 */
[----:B------:R2:W5:Y:S01]  /*1ab90*/  @P3 LDG.E R2, [R4.64] ;  /* 0x0000000804023981 */ /* 0x000562000c1e1900 */
[----:B------:R-:W-:-:S04]  /*1aba0*/  ISETP.NE.AND P0, PT, R13, RZ, PT ;  /* 0x000000ff0d00720c */ /* 0x000fc80003f05270 */
[----:B-1----:R-:W-:Y:S01]  /*1abb0*/  SEL R0, R13, c[0x0][0x3d4], P0 ;  /* 0x0000f5000d007a07 */ /* 0x002fe20000000000 */
[----:B------:R-:W-:Y:S05]  /*1abc0*/  @P2 BRA `(.L_x_2991) ;  /* 0x0000004000002947 */ /* 0x000fea0003800000 */
[----:B------:R-:W-:Y:S05]  /*1abd0*/  @!P3 BRA `(.L_x_2991) ;  /* 0x000000300000b947 */ /* 0x000fea0003800000 */
[----:B-----5:R1:W3:Y:S04]  /*1abe0*/  LDG.E R16, [R4.64] ;  /* 0x0000000804107981 */ /* 0x0202e8000c1e1900 */
[----:B-12---:R-:W3:Y:S02]  /*1abf0*/  LDG.E R4, [R4.64+0x4] ;  /* 0x0000040804047981 */ /* 0x006ee4000c1e1900 */
[----:B---3--:R-:W-:Y:S02]  /*1ac00*/  IADD3 R16, -R16, R4, RZ ;  /* 0x0000000410107210 */ /* 0x008fe40007ffe1ff */
.L_x_2991:
[----:B--2---:R-:W2:Y:S04]  /*1ac10*/  LDL.LU R5, [R1+0x1c] ;  /* 0x00001c0001057983 */ /* 0x004ea80000300800 */
[----:B------:R-:W3:Y:S04]  /*1ac20*/  LDL.LU R4, [R1+0x8] ;  /* 0x0000080001047983 */ /* 0x000ee80000300800 */
[----:B------:R-:W4:Y:S04]  /*1ac30*/  LDL.LU R3, [R1+0x28] ;  /* 0x0000280001037983 */ /* 0x000f280000300800 */
[----:B------:R-:W4:Y:S04]  /*1ac40*/  LDL R13, [R1+0x64] ;  /* 0x00006400010d7983 */ /* 0x000f280000100800 */
[----:B------:R-:W4:Y:S04]  /*1ac50*/  LDL R32, [R1+0x4] ;  /* 0x0000040001207983 */ /* 0x000f280000100800 */
[----:B------:R-:W4:Y:S04]  /*1ac60*/  LDL R23, [R1+0x30] ;  /* 0x0000300001177983 */ /* 0x000f280000100800 */
[----:B------:R-:W4:Y:S01]  /*1ac70*/  LDL R33, [R1+0x6c] ;  /* 0x00006c0001217983 */ /* 0x000f220000100800 */
[----:B------:R-:W-:Y:S01]  /*1ac80*/  IMAD.MOV.U32 R12, RZ, RZ, 0x368 ;  /* 0x00000368ff0c7424 */ /* 0x000fe200078e00ff */
[----:B------:R-:W-:-:S04]  /*1ac90*/  ISETP.GT.AND P2, PT, R0, 0x1, PT ;  /* 0x000000010000780c */ /* 0x000fc80003f44270 */
[----:B------:R-:W-:-:S04]  /*1aca0*/  SEL R12, R12, 0x328, P2 ;  /* 0x000003280c0c7807 */ /* 0x000fc80001000000 */
[----:B------:R1:W2:Y:S08]  /*1acb0*/  LDC.64 R6, c[0x0][R12+0x170] ;  /* 0x00005c000c067b82 */ /* 0x0002b00000000a00 */
[----:B------:R1:W2:Y:S08]  /*1acc0*/  LDC.64 R8, c[0x0][R12+0x168] ;  /* 0x00005a000c087b82 */ /* 0x0002b00000000a00 */
[----:B------:R1:W2:Y:S01]  /*1acd0*/  LDC.64 R18, c[0x0][R12+0x178] ;  /* 0x00005e000c127b82 */ /* 0x0002a20000000a00 */
[----:B------:R-:W-:-:S07]  /*1ace0*/  ISETP.NE.U32.AND P0, PT, RZ, c[0x0][0x500], PT ;  /* 0x00014000ff007a0c */ /* 0x000fce0003f05070 */
[----:B------:R1:W2:Y:S01]  /*1acf0*/  LDC.64 R20, c[0x0][R12+0x160] ;  /* 0x000058000c147b82 */ /* 0x0002a20000000a00 */
[----:B------:R-:W-:Y:S01]  /*1ad00*/  ISETP.NE.AND.EX P0, PT, RZ, c[0x0][0x504], PT, P0 ;  /* 0x00014100ff007a0c */ /* 0x000fe20003f05300 */
[----:B-1----:R-:W-:-:S05]  /*1ad10*/  IMAD.MOV.U32 R12, RZ, RZ, c[0x0][0x4e8] ;  /* 0x00013a00ff0c7624 */ /* 0x002fca00078e00ff */
[----:B------:R-:W-:Y:S01]  /*1ad20*/  ISETP.NE.AND P5, PT, R12, 0x1, PT ;  /* 0x000000010c00780c */ /* 0x000fe20003fa5270 */
[----:B------:R-:W1:Y:S01]  /*1ad30*/  S2R R86, SR_TID.X ;  /* 0x0000000000567919 */ /* 0x000e620000002100 */
[----:B--2---:R-:W-:Y:S02]  /*1ad40*/  SEL R0, R5, RZ, !P0 ;  /* 0x000000ff05007207 */ /* 0x004fe40004000000 */
[----:B---3--:R-:W-:Y:S02]  /*1ad50*/  LOP3.LUT R5, R4, 0xffff, RZ, 0xc0, !PT ;  /* 0x0000ffff04057812 */ /* 0x008fe400078ec0ff */
[----:B----4-:R-:W-:Y:S01]  /*1ad60*/  SEL R4, R3, RZ, !P0 ;  /* 0x000000ff03047207 */ /* 0x010fe20004000000 */
[----:B------:R-:W-:-:S04]  /*1ad70*/  IMAD R3, R7, R0, RZ ;  /* 0x0000000007037224 */ /* 0x000fc800078e02ff */
[----:B------:R-:W-:Y:S02]  /*1ad80*/  IMAD R4, R6, R4, R3 ;  /* 0x0000000406047224 */ /* 0x000fe400078e0203 */
[-C--:B------:R-:W-:Y:S02]  /*1ad90*/  IMAD R3, R9, R5.reuse, RZ ;  /* 0x0000000509037224 */ /* 0x080fe400078e02ff */
[----:B------:R-:W-:-:S04]  /*1ada0*/  IMAD.WIDE.U32 R8, R8, R5, RZ ;  /* 0x0000000508087225 */ /* 0x000fc800078e00ff */
[----:B------:R-:W-:-:S04]  /*1adb0*/  IMAD.WIDE.U32 R6, R6, R0, RZ ;  /* 0x0000000006067225 */ /* 0x000fc800078e00ff */
[----:B------:R-:W-:Y:S02]  /*1adc0*/  IMAD.IADD R14, R9, 0x1, R3 ;  /* 0x00000001090e7824 */ /* 0x000fe400078e0203 */
[----:B------:R-:W-:Y:S01]  /*1add0*/  IMAD.IADD R3, R13, 0x1, R32 ;  /* 0x000000010d037824 */ /* 0x000fe200078e0220 */
[----:B-----5:R-:W-:Y:S02]  /*1ade0*/  IADD3 R12, P4, P3, R6, R8, R2 ;  /* 0x00000008060c7210 */ /* 0x020fe40007b9e002 */
[----:B------:R-:W-:Y:S01]  /*1adf0*/  SEL R6, R23, RZ, P2 ;  /* 0x000000ff17067207 */ /* 0x000fe20001000000 */
[----:B------:R-:W-:-:S04]  /*1ae00*/  @P5 IMAD.HI.U32 R8, R3, c[0x0][0x4ec], RZ ;  /* 0x00013b0003085a27 */ /* 0x000fc800078e00ff */
[----:B------:R-:W-:Y:S02]  /*1ae10*/  IMAD.IADD R15, R7, 0x1, R4 ;  /* 0x00000001070f7824 */ /* 0x000fe400078e0204 */
[-C--:B------:R-:W-:Y:S02]  /*1ae20*/  IMAD R9, R19, R6.reuse, RZ ;  /* 0x0000000613097224 */ /* 0x080fe400078e02ff */
[----:B------:R-:W-:Y:S01]  /*1ae30*/  IMAD.MOV.U32 R4, RZ, RZ, R3 ;  /* 0x000000ffff047224 */ /* 0x000fe200078e0003 */
[----:B------:R-:W-:Y:S01]  /*1ae40*/  @P5 SHF.R.U32.HI R4, RZ, c[0x0][0x4f0], R8 ;  /* 0x00013c00ff045a19 */ /* 0x000fe20000011608 */
[----:B------:R-:W-:Y:S01]  /*1ae50*/  IMAD.WIDE.U32 R6, R18, R6, RZ ;  /* 0x0000000612067225 */ /* 0x000fe200078e00ff */
[----:B------:R-:W-:-:S03]  /*1ae60*/  SHF.R.S32.HI R8, RZ, 0x1f, R2 ;  /* 0x0000001fff087819 */ /* 0x000fc60000011402 */
[----:B------:R-:W-:Y:S02]  /*1ae70*/  IMAD.IADD R13, R7, 0x1, R9 ;  /* 0x00000001070d7824 */ /* 0x000fe400078e0209 */
[----:B------:R-:W-:Y:S01]  /*1ae80*/  IMAD.MOV R7, RZ, RZ, -R4 ;  /* 0x000000ffff077224 */ /* 0x000fe200078e0a04 */
[----:B------:R-:W-:Y:S02]  /*1ae90*/  IADD3 R6, P1, P0, R4, R12, R6 ;  /* 0x0000000c04067210 */ /* 0x000fe4000783e006 */
[----:B------:R-:W-:Y:S01]  /*1aea0*/  SHF.R.S32.HI R9, RZ, 0x1f, R4 ;  /* 0x0000001fff097819 */ /* 0x000fe20000011404 */
[----:B------:R-:W-:Y:S01]  /*1aeb0*/  IMAD R4, R7, c[0x0][0x4e8], R3 ;  /* 0x00013a0007047a24 */ /* 0x000fe200078e0203 */
[----:B------:R-:W-:-:S04]  /*1aec0*/  IADD3.X R12, R15, R14, R8, P4, P3 ;  /* 0x0000000e0f0c7210 */ /* 0x000fc800027e6408 */
[----:B------:R-:W-:Y:S01]  /*1aed0*/  IADD3.X R7, R9, R12, R13, P1, P0 ;  /* 0x0000000c09077210 */ /* 0x000fe20000fe040d */
[----:B------:R-:W-:Y:S01]  /*1aee0*/  IMAD R9, R21, R4, RZ ;  /* 0x0000000415097224 */ /* 0x000fe200078e02ff */
[----:B------:R-:W-:-:S05]  /*1aef0*/  SHF.R.S32.HI R12, RZ, 0x1f, R4 ;  /* 0x0000001fff0c7819 */ /* 0x000fca0000011404 */
[C---:B------:R-:W-:Y:S02]  /*1af00*/  IMAD R9, R20.reuse, R12, R9 ;  /* 0x0000000c14097224 */ /* 0x040fe400078e0209 */
[----:B------:R-:W-:Y:S02]  /*1af10*/  IMAD.MOV.U32 R12, RZ, RZ, c[0x0][0x4a8] ;  /* 0x00012a00ff0c7624 */ /* 0x000fe400078e00ff */
[----:B------:R-:W-:Y:S01]  /*1af20*/  IMAD.WIDE.U32 R6, R20, R4, R6 ;  /* 0x0000000414067225 */ /* 0x000fe200078e0006 */
[----:B-1----:R-:W-:Y:S02]  /*1af30*/  SHF.R.S32.HI R23, RZ, 0x1f, R86 ;  /* 0x0000001fff177819 */ /* 0x002fe40000011456 */
        /* <DEDUP_REMOVED lines=15> */
[----:B--2---:R-:W-:-:S05]  /*1b030*/  IMAD.IADD R6, R33, 0x1, R32 ;  /* 0x0000000121067824 */ /* 0x004fca00078e0220 */
        /* <DEDUP_REMOVED lines=11> */
[----:B------:R-:W-:Y:S01]  /*1b0f0*/  IMAD.WIDE.U32 R6, R2, c[0x0][0x3a0], RZ ;  /* 0x0000e80002067a25 */ /* 0x000fe200078e00ff */
[----:B------:R1:W3:Y:S01]  /*1b100*/  LDS.128 R24, [R144+0x80] ;  /* 0x0000800090187984 */ /* 0x0002e20000000c00 */
[-C--:B--2---:R-:W-:Y:S02]  /*1b110*/  IADD3 R12, R250, R32.reuse, RZ ;  /* 0x00000020fa0c7210 */ /* 0x084fe40007ffe0ff */
[----:B------:R-:W-:Y:S01]  /*1b120*/  IMAD R2, R2, c[0x0][0x3a4], R8 ;  /* 0x0000e90002027a24 */ /* 0x000fe200078e0208 */
[----:B------:R-:W-:Y:S01]  /*1b130*/  IADD3 R8, R230, R32, RZ ;  /* 0x00000020e6087210 */ /* 0x000fe20007ffe0ff */
        /* <DEDUP_REMOVED lines=38> */
.L_x_3081:
[----:B------:R-:W-:Y:S05]  /*1b3a0*/  BRA.DIV ~URZ, `(.L_x_2994) ;  /* 0x00005da27f007947 */ /* 0x000fea000b800000 */
[----:B------:R4:W2:Y:S02]  /*1b3b0*/  SHFL.IDX PT, R0, R14, RZ, 0x181f ;  /* 0x00181fff0e007589 */ /* 0x0008a400000e0000 */
.L_x_3082:
        /* <DEDUP_REMOVED lines=15> */
.L_x_2996:
[----:B------:R-:W-:Y:S05]  /*1b4b0*/  BSYNC B0 ;  /* 0x0000000000007941 */ /* 0x000fea0003800000 */
.L_x_2995:
[----:B------:R-:W-:Y:S05]  /*1b4c0*/  BRA.DIV ~URZ, `(.L_x_2997) ;  /* 0x00005cf27f007947 */ /* 0x000fea000b800000 */
[----:B---3--:R3:W4:Y:S04]  /*1b4d0*/  SHFL.IDX PT, R5, R13, 0x1, 0x181f ;  /* 0x00381f000d057f89 */ /* 0x00872800000e0000 */
[----:B--2---:R3:W2:Y:S02]  /*1b4e0*/  SHFL.IDX PT, R0, R14, 0x1, 0x181f ;  /* 0x00381f000e007f89 */ /* 0x0046a400000e0000 */
.L_x_3083:
        /* <DEDUP_REMOVED lines=16> */
.L_x_2999:
[----:B------:R-:W-:Y:S05]  /*1b5f0*/  BSYNC B0 ;  /* 0x0000000000007941 */ /* 0x000fea0003800000 */
.L_x_2998:
[----:B------:R-:W-:Y:S05]  /*1b600*/  BRA.DIV ~URZ, `(.L_x_3000) ;  /* 0x00005c827f007947 */ /* 0x000fea000b800000 */
[----:B----4-:R4:W3:Y:S02]  /*1b610*/  SHFL.IDX PT, R5, R13, 0x2, 0x181f ;  /* 0x00581f000d057f89 */ /* 0x0108e400000e0000 */
.L_x_3084:
[----:B------:R-:W-:Y:S05]  /*1b620*/  BRA.DIV ~URZ, `(.L_x_3001) ;  /* 0x00005cd27f007947 */ /* 0x000fea000b800000 */
[----:B--2---:R2:W4:Y:S02]  /*1b630*/  SHFL.IDX PT, R0, R14, 0x2, 0x181f ;  /* 0x00581f000e007f89 */ /* 0x00452400000e0000 */
.L_x_3085:
        /* <DEDUP_REMOVED lines=16> */
.L_x_3003:
[----:B------:R-:W-:Y:S05]  /*1b740*/  BSYNC B0 ;  /* 0x0000000000007941 */ /* 0x000fea0003800000 */
.L_x_3002:
[----:B------:R-:W-:Y:S05]  /*1b750*/  BRA.DIV ~URZ, `(.L_x_3004) ;  /* 0x00005c127f007947 */ /* 0x000fea000b800000 */
[----:B---3--:R3:W2:Y:S04]  /*1b760*/  SHFL.IDX PT, R6, R13, 0x3, 0x181f ;  /* 0x00781f000d067f89 */ /* 0x0086a800000e0000 */
[----:B----4-:R3:W4:Y:S02]  /*1b770*/  SHFL.IDX PT, R0, R14, 0x3, 0x181f ;  /* 0x00781f000e007f89 */ /* 0x01072400000e0000 */
.L_x_3086:
        /* <DEDUP_REMOVED lines=17> */
.L_x_2992:
[----:B------:R-:W3:Y:S01]  /*1b890*/  LDL.LU R9, [R1+0x30] ;  /* 0x0000300001097983 */ /* 0x000ee20000300800 */
        /* <DEDUP_REMOVED lines=20> */
[----:B---3--:R-:W-:-:S04]  /*1b9e0*/  IMAD.WIDE.U32 R4, R9, c[0x0][0x448], R4 ;  /* 0x0001120009047a25 */ /* 0x008fc800078e0004 */
        /* <DEDUP_REMOVED lines=12> */
.L_x_3087:
[----:B------:R-:W-:Y:S05]  /*1bab0*/  BRA.DIV ~URZ, `(.L_x_3007) ;  /* 0x000059f27f007947 */ /* 0x000fea000b800000 */
[----:B------:R4:W1:Y:S02]  /*1bac0*/  SHFL.IDX PT, R0, R14, RZ, 0x1c1f ;  /* 0x001c1fff0e007589 */ /* 0x00086400000e0000 */
.L_x_3088:
        /* <DEDUP_REMOVED lines=30> */
[----:B------:R-:W-:-:S02]  /*1bcb0*/  IADD3 R20, R251, 0xa8, RZ ;  /* 0x000000a8fb147810 */ /* 0x000fc40007ffe0ff */
        /* <DEDUP_REMOVED lines=72> */
[C---:B--2---:R-:W-:Y:S02]  /*1c140*/  @!P1 LEA R2, P0, R9.reuse, R0, 0x2 ;  /* 0x0000000009029211 */ /* 0x044fe400078010ff */
        /* <DEDUP_REMOVED lines=22> */
[C---:B------:R-:W-:Y:S02]  /*1c2b0*/  @!P2 LEA R8, P0, R17.reuse, R0, 0x2 ;  /* 0x000000001108a211 */ /* 0x040fe400078010ff */
[----:B------:R-:W-:Y:S02]  /*1c2c0*/  ISETP.GE.AND P5, PT, R12, c[0x0][0x3c8], PT ;  /* 0x0000f2000c007a0c */ /* 0x000fe40003fa6270 */
[----:B------:R-:W-:Y:S02]  /*1c2d0*/  @!P2 LEA.HI.X R9, R17, R4, R19, 0x2, P0 ;  /* 0x000000041109a211 */ /* 0x000fe400000f1413 */
[C---:B------:R-:W-:Y:S02]  /*1c2e0*/  IADD3 R17, R251.reuse, 0xa0, RZ ;  /* 0x000000a0fb117810 */ /* 0x040fe40007ffe0ff */
[----:B------:R-:W-:Y:S01]  /*1c2f0*/  IADD3 R19, R251, 0xa0, RZ ;  /* 0x000000a0fb137810 */ /* 0x000fe20007ffe0ff */
[----:B------:R-:W-:Y:S01]  /*1c300*/  @!P2 ST.E.64 [R8.64], R116 ;  /* 0x000000740800a985 */ /* 0x000fe2000c101b08 */
[----:B------:R-:W-:-:S02]  /*1c310*/  ISETP.GE.AND P4, PT, R17, c[0x0][0x3c8], PT ;  /* 0x0000f20011007a0c */ /* 0x000fc40003f86270 */
[----:B------:R-:W-:Y:S02]  /*1c320*/  ISETP.GE.AND P2, PT, R20, c[0x0][0x3c8], PT ;  /* 0x0000f20014007a0c */ /* 0x000fe40003f46270 */
[----:B------:R-:W-:Y:S02]  /*1c330*/  SHF.R.S32.HI R19, RZ, 0x1f, R19 ;  /* 0x0000001fff137819 */ /* 0x000fe40000011413 */
        /* <DEDUP_REMOVED lines=33> */
.L_x_3009:
[----:B------:R-:W-:Y:S05]  /*1c550*/  BSYNC B0 ;  /* 0x0000000000007941 */ /* 0x000fea0003800000 */
.L_x_3008:
[----:B------:R-:W-:Y:S05]  /*1c560*/  BRA.DIV ~URZ, `(.L_x_3010) ;  /* 0x00004fb27f007947 */ /* 0x000fea000b800000 */
[----:B---3--:R3:W2:Y:S04]  /*1c570*/  SHFL.IDX PT, R4, R5, 0x1, 0x1c1f ;  /* 0x003c1f0005047f89 */ /* 0x0086a800000e0000 */
[----:B-1----:R3:W1:Y:S02]  /*1c580*/  SHFL.IDX PT, R0, R14, 0x1, 0x1c1f ;  /* 0x003c1f000e007f89 */ /* 0x00266400000e0000 */
.L_x_3089:
        /* <DEDUP_REMOVED lines=182> */
.L_x_2990:
[----:B------:R-:W2:Y:S04]  /*1d0f0*/  LDL.LU R0, [R1+0x14] ;  /* 0x0000140001007983 */ /* 0x000ea80000300800 */
[----:B------:R-:W3:Y:S01]  /*1d100*/  LDL.LU R7, [R1+0x18] ;  /* 0x0000180001077983 */ /* 0x000ee20000300800 */
[----:B------:R-:W-:Y:S02]  /*1d110*/  ISETP.NE.U32.AND P0, PT, RZ, c[0x0][0x508], PT ;  /* 0x00014200ff007a0c */ /* 0x000fe40003f05070 */
[----:B------:R-:W-:Y:S01]  /*1d120*/  ISETP.NE.U32.AND P3, PT, RZ, c[0x0][0x500], PT ;  /* 0x00014000ff007a0c */ /* 0x000fe20003f65070 */
[----:B------:R-:W4:Y:S01]  /*1d130*/  LDL.LU R6, [R1+0x2c] ;  /* 0x00002c0001067983 */ /* 0x000f220000300800 */
[----:B------:R-:W-:Y:S01]  /*1d140*/  ISETP.NE.AND.EX P2, PT, RZ, c[0x0][0x50c], PT, P0 ;  /* 0x00014300ff007a0c */ /* 0x000fe20003f45300 */
[----:B------:R-:W-:Y:S01]  /*1d150*/  IMAD.MOV.U32 R20, RZ, RZ, c[0x0][0x388] ;  /* 0x0000e200ff147624 */ /* 0x000fe200078e00ff */
[----:B------:R-:W-:-:S02]  /*1d160*/  ISETP.NE.AND.EX P3, PT, RZ, c[0x0][0x504], PT, P3 ;  /* 0x00014100ff007a0c */ /* 0x000fc40003f65330 */
[----:B--2---:R-:W-:-:S09]  /*1d170*/  IADD3 R2, P1, R0, c[0x0][0x500], RZ ;  /* 0x0001400000027a10 */ /* 0x004fd20007f3e0ff */
[----:B------:R-:W-:Y:S01]  /*1d180*/  @P2 IADD3 R4, P0, R0, c[0x0][0x508], RZ ;  /* 0x0001420000042a10 */ /* 0x000fe20007f1e0ff */
[----:B------:R-:W-:Y:S01]  /*1d190*/  IMAD.MOV.U32 R0, RZ, RZ, RZ ;  /* 0x000000ffff007224 */ /* 0x000fe200078e00ff */
[C---:B---3--:R-:W-:Y:S02]  /*1d1a0*/  IADD3.X R3, R7.reuse, c[0x0][0x504], RZ, P1, !PT ;  /* 0x0001410007037a10 */ /* 0x048fe40000ffe4ff */
[----:B------:R-:W-:-:S03]  /*1d1b0*/  @P2 IADD3.X R5, R7, c[0x0][0x50c], RZ, P0, !PT ;  /* 0x0001430007052a10 */ /* 0x000fc600007fe4ff */
[----:B------:R2:W5:Y:S04]  /*1d1c0*/  @P3 LDG.E R0, [R2.64] ;  /* 0x0000000802003981 */ /* 0x000568000c1e1900 */
[----:B------:R2:W5:Y:S01]  /*1d1d0*/  @P2 LDG.E R20, [R4.64] ;  /* 0x0000000804142981 */ /* 0x000562000c1e1900 */
[----:B----4-:R-:W-:-:S04]  /*1d1e0*/  ISETP.NE.AND P0, PT, R6, RZ, PT ;  /* 0x000000ff0600720c */ /* 0x010fc80003f05270 */
[----:B------:R-:W-:Y:S01]  /*1d1f0*/  SEL R21, R6, c[0x0][0x3d4], P0 ;  /* 0x0000f50006157a07 */ /* 0x000fe20000000000 */
[----:B------:R-:W-:Y:S05]  /*1d200*/  @P2 BRA `(.L_x_3011) ;  /* 0x0000004000002947 */ /* 0x000fea0003800000 */
[----:B------:R-:W-:Y:S05]  /*1d210*/  @!P3 BRA `(.L_x_3011) ;  /* 0x000000300000b947 */ /* 0x000fea0003800000 */
[----:B--2---:R2:W3:Y:S04]  /*1d220*/  LDG.E R4, [R2.64] ;  /* 0x0000000802047981 */ /* 0x0044e8000c1e1900 */
[----:B--2---:R-:W3:Y:S02]  /*1d230*/  LDG.E R2, [R2.64+0x4] ;  /* 0x0000040802027981 */ /* 0x004ee4000c1e1900 */
[----:B---3-5:R-:W-:Y:S02]  /*1d240*/  IADD3 R20, -R4, R2, RZ ;  /* 0x0000000204147210 */ /* 0x028fe40007ffe1ff */
.L_x_3011:
[----:B--2---:R-:W2:Y:S04]  /*1d250*/  LDL.LU R5, [R1+0x8] ;  /* 0x0000080001057983 */ /* 0x004ea80000300800 */
[----:B------:R-:W3:Y:S04]  /*1d260*/  LDL.LU R3, [R1+0x1c] ;  /* 0x00001c0001037983 */ /* 0x000ee80000300800 */
[----:B------:R-:W4:Y:S01]  /*1d270*/  LDL.LU R2, [R1+0x28] ;  /* 0x0000280001027983 */ /* 0x000f220000300800 */
[----:B------:R-:W-:Y:S01]  /*1d280*/  BSSY B0, `(.L_x_3012) ;  /* 0x0000039000007945 */ /* 0x000fe20003800000 */
[----:B-----5:R-:W-:-:S02]  /*1d290*/  SHF.R.S32.HI R19, RZ, 0x1f, R0 ;  /* 0x0000001fff137819 */ /* 0x020fc40000011400 */
[----:B------:R-:W1:Y:S02]  /*1d2a0*/  S2R R4, SR_TID.X ;  /* 0x0000000000047919 */ /* 0x000e640000002100 */
[----:B-1----:R-:W-:Y:S02]  /*1d2b0*/  ISETP.GT.AND P0, PT, R4, 0x7f, PT ;  /* 0x0000007f0400780c */ /* 0x002fe40003f04270 */
[----:B--2---:R-:W-:Y:S02]  /*1d2c0*/  LOP3.LUT R8, R5, 0xffff, RZ, 0xc0, !PT ;  /* 0x0000ffff05087812 */ /* 0x004fe400078ec0ff */
[----:B---3--:R-:W-:Y:S02]  /*1d2d0*/  SEL R9, R3, RZ, !P3 ;  /* 0x000000ff03097207 */ /* 0x008fe40005800000 */
[----:B----4-:R-:W-:-:S07]  /*1d2e0*/  SEL R23, R2, RZ, !P3 ;  /* 0x000000ff02177207 */ /* 0x010fce0005800000 */
[----:B------:R-:W-:Y:S05]  /*1d2f0*/  @P0 BRA `(.L_x_3013) ;  /* 0x0000031000000947 */ /* 0x000fea0003800000 */
[----:B------:R-:W2:Y:S01]  /*1d300*/  LDL R3, [R1+0x4] ;  /* 0x0000040001037983 */ /* 0x000ea20000100800 */
[----:B------:R-:W-:Y:S01]  /*1d310*/  IMAD R2, R20, c[0x0][0x4e8], RZ ;  /* 0x00013a0014027a24 */ /* 0x000fe200078e02ff */
[----:B--2---:R-:W-:-:S04]  /*1d320*/  IADD3 R18, R3, R4, RZ ;  /* 0x0000000403127210 */ /* 0x004fc80007ffe0ff */
[----:B------:R-:W-:-:S13]  /*1d330*/  ISETP.GE.AND P0, PT, R18, R2, PT ;  /* 0x000000021200720c */ /* 0x000fda0003f06270 */
[----:B------:R-:W-:Y:S05]  /*1d340*/  @P0 BRA `(.L_x_3013) ;  /* 0x000002c000000947 */ /* 0x000fea0003800000 */
[----:B------:R-:W2:Y:S01]  /*1d350*/  LDL.LU R24, [R1+0x30] ;  /* 0x0000300001187983 */ /* 0x000ea20000300800 */
        /* <DEDUP_REMOVED lines=12> */
[----:B------:R-:W-:Y:S02]  /*1d420*/  IMAD R12, R12, R23, R3 ;  /* 0x000000170c0c7224 */ /* 0x000fe400078e0203 */
[-C--:B----4-:R-:W-:Y:S02]  /*1d430*/  IMAD R13, R7, R8.reuse, RZ ;  /* 0x00000008070d7224 */ /* 0x090fe400078e02ff */
[----:B------:R-:W-:-:S04]  /*1d440*/  IMAD.WIDE.U32 R6, R6, R8, RZ ;  /* 0x0000000806067225 */ /* 0x000fc800078e00ff */
[----:B------:R-:W-:Y:S01]  /*1d450*/  IMAD.IADD R13, R7, 0x1, R13 ;  /* 0x00000001070d7824 */ /* 0x000fe200078e020d */
[----:B------:R-:W-:Y:S01]  /*1d460*/  IADD3 R7, R5, R12, RZ ;  /* 0x0000000c05077210 */ /* 0x000fe20007ffe0ff */
[----:B------:R-:W-:-:S05]  /*1d470*/  @P0 IMAD.HI.U32 R22, R18, c[0x0][0x4ec], RZ ;  /* 0x00013b0012160a27 */ /* 0x000fca00078e00ff */
[----:B------:R-:W-:Y:S02]  /*1d480*/  @P0 SHF.R.U32.HI R2, RZ, c[0x0][0x4f0], R22 ;  /* 0x00013c00ff020a19 */ /* 0x000fe40000011616 */
[----:B------:R-:W-:-:S03]  /*1d490*/  IADD3 R22, P1, P0, R4, R6, R0 ;  /* 0x0000000604167210 */ /* 0x000fc6000783e000 */
[----:B------:R-:W-:Y:S01]  /*1d4a0*/  IMAD.MOV R6, RZ, RZ, -R2 ;  /* 0x000000ffff067224 */ /* 0x000fe200078e0a02 */
[----:B------:R-:W-:Y:S02]  /*1d4b0*/  IADD3.X R13, R7, R13, R19, P1, P0 ;  /* 0x0000000d070d7210 */ /* 0x000fe40000fe0413 */
[----:B--2---:R-:W-:-:S05]  /*1d4c0*/  SEL R3, R24, RZ, P2 ;  /* 0x000000ff18037207 */ /* 0x004fca0001000000 */
[-C--:B-----5:R-:W-:Y:S02]  /*1d4d0*/  IMAD R12, R17, R3.reuse, RZ ;  /* 0x00000003110c7224 */ /* 0x0a0fe400078e02ff */
[----:B------:R-:W-:-:S04]  /*1d4e0*/  IMAD.WIDE.U32 R4, R16, R3, RZ ;  /* 0x0000000310047225 */ /* 0x000fc800078e00ff */
[----:B------:R-:W-:Y:S01]  /*1d4f0*/  IMAD R3, R6, c[0x0][0x4e8], R18 ;  /* 0x00013a0006037a24 */ /* 0x000fe200078e0212 */
[----:B------:R-:W-:Y:S02]  /*1d500*/  IADD3 R7, R5, R12, RZ ;  /* 0x0000000c05077210 */ /* 0x000fe40007ffe0ff */
[----:B------:R-:W-:Y:S02]  /*1d510*/  IADD3 R4, P1, P0, R2, R22, R4 ;  /* 0x0000001602047210 */ /* 0x000fe4000783e004 */
[----:B------:R-:W-:Y:S01]  /*1d520*/  SHF.R.S32.HI R5, RZ, 0x1f, R2 ;  /* 0x0000001fff057819 */ /* 0x000fe20000011402 */
[----:B------:R-:W-:Y:S01]  /*1d530*/  IMAD R2, R15, R3, RZ ;  /* 0x000000030f027224 */ /* 0x000fe200078e02ff */
[----:B------:R-:W-:Y:S02]  /*1d540*/  SHF.R.S32.HI R6, RZ, 0x1f, R3 ;  /* 0x0000001fff067819 */ /* 0x000fe40000011403 */
[----:B------:R-:W-:Y:S01]  /*1d550*/  IADD3.X R5, R5, R13, R7, P1, P0 ;  /* 0x0000000d05057210 */ /* 0x000fe20000fe0407 */
[----:B------:R-:W-:-:S02]  /*1d560*/  IMAD.MOV.U32 R7, RZ, RZ, c[0x0][0x4a8] ;  /* 0x00012a00ff077624 */ /* 0x000fc400078e00ff */
        /* <DEDUP_REMOVED lines=10> */
.L_x_3013:
[----:B------:R-:W-:Y:S05]  /*1d610*/  BSYNC B0 ;  /* 0x0000000000007941 */ /* 0x000fea0003800000 */
.L_x_3012:
[----:B------:R-:W-:-:S13]  /*1d620*/  ISETP.GT.AND P0, PT, R21, 0x1, PT ;  /* 0x000000011500780c */ /* 0x000fda0003f04270 */
[----:B------:R-:W-:Y:S05]  /*1d630*/  @P0 BRA `(.L_x_3005) ;  /* 0x0000070000000947 */ /* 0x000fea0003800000 */
[----:B------:R-:W2:Y:S01]  /*1d640*/  LDL.LU R12, [R1+0x4] ;  /* 0x00000400010c7983 */ /* 0x000ea20000300800 */
[----:B-1----:R-:W-:Y:S01]  /*1d650*/  MOV R2, c[0x0][0x4e8] ;  /* 0x00013a0000027a02 */ /* 0x002fe20000000f00 */
[----:B------:R-:W-:Y:S02]  /*1d660*/  IMAD R4, R19, c[0x0][0x3a0], RZ ;  /* 0x0000e80013047a24 */ /* 0x000fe400078e02ff */
[----:B------:R-:W-:Y:S01]  /*1d670*/  IMAD R5, R23, c[0x0][0x3f0], RZ ;  /* 0x0000fc0017057a24 */ /* 0x000fe200078e02ff */
[----:B------:R-:W-:Y:S01]  /*1d680*/  ISETP.NE.AND P0, PT, R2, 0x1, PT ;  /* 0x000000010200780c */ /* 0x000fe20003f05270 */
[----:B------:R-:W-:-:S04]  /*1d690*/  IMAD.WIDE.U32 R2, R0, c[0x0][0x3a0], RZ ;  /* 0x0000e80000027a25 */ /* 0x000fc800078e00ff */
[----:B------:R-:W-:Y:S02]  /*1d6a0*/  IMAD R0, R0, c[0x0][0x3a4], R4 ;  /* 0x0000e90000007a24 */ /* 0x000fe400078e0204 */
[----:B------:R-:W-:-:S03]  /*1d6b0*/  IMAD R7, R9, c[0x0][0x3f4], R5 ;  /* 0x0000fd0009077a24 */ /* 0x000fc600078e0205 */
[----:B------:R-:W-:-:S05]  /*1d6c0*/  IADD3 R3, R3, R0, RZ ;  /* 0x0000000003037210 */ /* 0x000fca0007ffe0ff */
[----:B------:R-:W-:-:S04]  /*1d6d0*/  IMAD.WIDE.U32 R2, R8, c[0x0][0x3e8], R2 ;  /* 0x0000fa0008027a25 */ /* 0x000fc800078e0002 */
[----:B------:R-:W-:-:S04]  /*1d6e0*/  IMAD R3, R8, c[0x0][0x3ec], R3 ;  /* 0x0000fb0008037a24 */ /* 0x000fc800078e0203 */
[----:B------:R-:W-:-:S05]  /*1d6f0*/  IMAD.WIDE.U32 R2, R9, c[0x0][0x3f0], R2 ;  /* 0x0000fc0009027a25 */ /* 0x000fca00078e0002 */
[----:B------:R-:W-:Y:S02]  /*1d700*/  IADD3 R3, R3, R7, RZ ;  /* 0x0000000703037210 */ /* 0x000fe40007ffe0ff */
[-C--:B--2---:R-:W-:Y:S02]  /*1d710*/  IADD3 R4, R230, R12.reuse, RZ ;  /* 0x0000000ce6047210 */ /* 0x084fe40007ffe0ff */
[----:B------:R-:W-:Y:S02]  /*1d720*/  IADD3 R13, R250, R12, RZ ;  /* 0x0000000cfa0d7210 */ /* 0x000fe40007ffe0ff */
[----:B------:R-:W-:Y:S01]  /*1d730*/  MOV R0, R4 ;  /* 0x0000000400007202 */ /* 0x000fe20000000f00 */
[----:B------:R-:W-:-:S05]  /*1d740*/  @P0 IMAD.HI.U32 R6, R4, c[0x0][0x4ec], RZ ;  /* 0x00013b0004060a27 */ /* 0x000fca00078e00ff */
[----:B------:R-:W-:-:S04]  /*1d750*/  @P0 SHF.R.U32.HI R0, RZ, c[0x0][0x4f0], R6 ;  /* 0x00013c00ff000a19 */ /* 0x000fc80000011606 */
[----:B------:R-:W-:Y:S01]  /*1d760*/  SHF.R.S32.HI R6, RZ, 0x1f, R0 ;  /* 0x0000001fff067819 */ /* 0x000fe20000011400 */
[C---:B------:R-:W-:Y:S01]  /*1d770*/  IMAD.WIDE.U32 R2, R0.reuse, c[0x0][0x3e0], R2 ;  /* 0x0000f80000027a25 */ /* 0x040fe200078e0002 */
[----:B------:R-:W-:-:S03]  /*1d780*/  IADD3 R5, -R0, RZ, RZ ;  /* 0x000000ff00057210 */ /* 0x000fc60007ffe1ff */
[----:B------:R-:W-:Y:S02]  /*1d790*/  IMAD R6, R6, c[0x0][0x3e0], RZ ;  /* 0x0000f80006067a24 */ /* 0x000fe400078e02ff */
[----:B------:R-:W-:Y:S02]  /*1d7a0*/  IMAD R4, R5, c[0x0][0x4e8], R4 ;  /* 0x00013a0005047a24 */ /* 0x000fe400078e0204 */
[----:B------:R-:W-:-:S03]  /*1d7b0*/  IMAD R6, R0, c[0x0][0x3e4], R6 ;  /* 0x0000f90000067a24 */ /* 0x000fc600078e0206 */
[----:B------:R-:W-:Y:S02]  /*1d7c0*/  SHF.R.S32.HI R0, RZ, 0x1f, R4 ;  /* 0x0000001fff007819 */ /* 0x000fe40000011404 */
[----:B------:R-:W-:-:S03]  /*1d7d0*/  IADD3 R3, R3, R6, RZ ;  /* 0x0000000603037210 */ /* 0x000fc60007ffe0ff */
[----:B------:R-:W-:Y:S02]  /*1d7e0*/  IMAD R0, R0, c[0x0][0x3d8], RZ ;  /* 0x0000f60000007a24 */ /* 0x000fe400078e02ff */
[----:B------:R-:W-:-:S04]  /*1d7f0*/  IMAD.WIDE.U32 R2, R4, c[0x0][0x3d8], R2 ;  /* 0x0000f60004027a25 */ /* 0x000fc800078e0002 */
[----:B------:R-:W-:Y:S01]  /*1d800*/  IMAD R4, R4, c[0x0][0x3dc], R0 ;  /* 0x0000f70004047a24 */ /* 0x000fe200078e0200 */
[----:B------:R-:W-:-:S04]  /*1d810*/  LEA R14, P0, R2, c[0x0][0x380], 0x1 ;  /* 0x0000e000020e7a11 */ /* 0x000fc800078008ff */
[----:B------:R-:W-:-:S04]  /*1d820*/  IADD3 R4, R3, R4, RZ ;  /* 0x0000000403047210 */ /* 0x000fc80007ffe0ff */
[----:B------:R-:W-:Y:S01]  /*1d830*/  LEA.HI.X R5, R2, c[0x0][0x384], R4, 0x1, P0 ;  /* 0x0000e10002057a11 */ /* 0x000fe200000f0c04 */
[----:B------:R-:W-:Y:S05]  /*1d840*/  BRA.DIV ~URZ, `(.L_x_3014) ;  /* 0x00003da27f007947 */ /* 0x000fea000b800000 */
[----:B------:R1:W2:Y:S02]  /*1d850*/  SHFL.IDX PT, R4, R5, RZ, 0x181f ;  /* 0x00181fff05047589 */ /* 0x0002a400000e0000 */
.L_x_3090:
[----:B------:R-:W-:Y:S05]  /*1d860*/  BRA.DIV ~URZ, `(.L_x_3015) ;  /* 0x00003df27f007947 */ /* 0x000fea000b800000 */
[----:B------:R3:W4:Y:S02]  /*1d870*/  SHFL.IDX PT, R0, R14, RZ, 0x181f ;  /* 0x00181fff0e007589 */ /* 0x00072400000e0000 */
.L_x_3091:
        /* <DEDUP_REMOVED lines=16> */
.L_x_3017:
[----:B------:R-:W-:Y:S05]  /*1d980*/  BSYNC B0 ;  /* 0x0000000000007941 */ /* 0x000fea0003800000 */
.L_x_3016:
[----:B------:R-:W-:Y:S05]  /*1d990*/  BRA.DIV ~URZ, `(.L_x_3018) ;  /* 0x00003d327f007947 */ /* 0x000fea000b800000 */
[----:B--2---:R2:W1:Y:S04]  /*1d9a0*/  SHFL.IDX PT, R4, R5, 0x1, 0x181f ;  /* 0x00381f0005047f89 */ /* 0x00446800000e0000 */
[----:B----4-:R2:W4:Y:S02]  /*1d9b0*/  SHFL.IDX PT, R0, R14, 0x1, 0x181f ;  /* 0x00381f000e007f89 */ /* 0x01052400000e0000 */
.L_x_3092:
        /* <DEDUP_REMOVED lines=16> */
.L_x_3020:
[----:B------:R-:W-:Y:S05]  /*1dac0*/  BSYNC B0 ;  /* 0x0000000000007941 */ /* 0x000fea0003800000 */
.L_x_3019:
[----:B------:R-:W-:Y:S05]  /*1dad0*/  BRA.DIV ~URZ, `(.L_x_3021) ;  /* 0x00003cc27f007947 */ /* 0x000fea000b800000 */
[----:B-1----:R1:W2:Y:S02]  /*1dae0*/  SHFL.IDX PT, R4, R5, 0x2, 0x181f ;  /* 0x00581f0005047f89 */ /* 0x0022a400000e0000 */
.L_x_3093:
[----:B------:R-:W-:Y:S05]  /*1daf0*/  BRA.DIV ~URZ, `(.L_x_3022) ;  /* 0x00003d127f007947 */ /* 0x000fea000b800000 */
[----:B----4-:R4:W1:Y:S02]  /*1db00*/  SHFL.IDX PT, R0, R14, 0x2, 0x181f ;  /* 0x00581f000e007f89 */ /* 0x01086400000e0000 */
.L_x_3094:
        /* <DEDUP_REMOVED lines=16> */
.L_x_3024:
[----:B------:R-:W-:Y:S05]  /*1dc10*/  BSYNC B0 ;  /* 0x0000000000007941 */ /* 0x000fea0003800000 */
.L_x_3023:
[----:B------:R-:W-:Y:S05]  /*1dc20*/  BRA.DIV ~URZ, `(.L_x_3025) ;  /* 0x00003c527f007947 */ /* 0x000fea000b800000 */
[----:B--2---:R2:W3:Y:S04]  /*1dc30*/  SHFL.IDX PT, R4, R5, 0x3, 0x181f ;  /* 0x00781f0005047f89 */ /* 0x0044e800000e0000 */
[----:B-1----:R2:W1:Y:S02]  /*1dc40*/  SHFL.IDX PT, R0, R14, 0x3, 0x181f ;  /* 0x00781f000e007f89 */ /* 0x00246400000e0000 */
.L_x_3095:
[----:B------:R-:W-:-:S04]  /*1dc50*/  IADD3 R13, R13, 0x60, RZ ;  /* 0x000000600d0d7810 */ /* 0x000fc80007ffe0ff */
        /* <DEDUP_REMOVED lines=14> */
.L_x_3005:
[----:B------:R-:W-:Y:S05]  /*1dd40*/  BSYNC B1 ;  /* 0x0000000000017941 */ /* 0x000fea0003800000 */
.L_x_2989:
[----:B-1--4-:R-:W4:Y:S02]  /*1dd50*/  LDL R0, [R1+0x68] ;  /* 0x0000680001007983 */ /* 0x012f240000100800 */
[----:B----4-:R-:W-:-:S13]  /*1dd60*/  ISETP.NE.AND P0, PT, R0, RZ, PT ;  /* 0x000000ff0000720c */ /* 0x010fda0003f05270 */
[----:B------:R-:W-:Y:S01]  /*1dd70*/  @P0 WARPSYNC 0xffffffff ;  /* 0xffffffff00000948 */ /* 0x000fe20003800000 */
[----:B------:R-:W-:Y:S06]  /*1dd80*/  @P0 BAR.SYNC.DEFER_BLOCKING 0x5, 0x100 ;  /* 0x0144000000000b1d */ /* 0x000fec0000010000 */
[----:B--23--:R-:W1:Y:S04]  /*1dd90*/  @P0 LDS.128 R4, [0x24100] ;  /* 0x02410000ff040984 */ /* 0x00ce680000000c00 */
[----:B-1----:R1:W-:Y:S04]  /*1dda0*/  @P0 STL.64 [R1], R4 ;  /* 0x0000000401000387 */ /* 0x0023e80000100a00 */
[----:B------:R1:W-:Y:S04]  /*1ddb0*/  @P0 STL.64 [R1+0x8], R6 ;  /* 0x0000080601000387 */ /* 0x0003e80000100a00 */
[----:B------:R-:W-:Y:S06]  /*1ddc0*/  @P0 BAR.ARV 0x4, 0x100 ;  /* 0x0104000000000b1d */ /* 0x000fec0000002000 */
[----:B------:R-:W-:Y:S05]  /*1ddd0*/  @P0 BRA `(.L_x_3026) ;  /* 0x0000105000000947 */ /* 0x000fea0003800000 */
[----:B------:R-:W2:Y:S01]  /*1dde0*/  S2R R0, SR_TID.X ;  /* 0x0000000000007919 */ /* 0x000ea20000002100 */
[----:B------:R-:W-:Y:S01]  /*1ddf0*/  IMAD.MOV.U32 R8, RZ, RZ, RZ ;  /* 0x000000ffff087224 */ /* 0x000fe200078e00ff */
[----:B--2---:R-:W-:-:S04]  /*1de00*/  LOP3.LUT R15, R0, 0x1f, RZ, 0xc0, !PT ;  /* 0x0000001f000f7812 */ /* 0x004fc800078ec0ff */
[----:B------:R-:W-:Y:S01]  /*1de10*/  ISETP.NE.AND P6, PT, R15, 0x1f, PT ;  /* 0x0000001f0f00780c */ /* 0x000fe20003fc5270 */
[----:B------:R-:W-:Y:S10]  /*1de20*/  BRA.DIV ~URZ, `(.L_x_3027) ;  /* 0x00003b227f007947 */ /* 0x000ff4000b800000 */
[----:B------:R2:W3:Y:S02]  /*1de30*/  SHFL.IDX PT, R9, R35, RZ, 0x1f ;  /* 0x00001fff23097589 */ /* 0x0004e400000e0000 */
.L_x_3096:
[----:B------:R-:W-:Y:S05]  /*1de40*/  BRA.DIV ~URZ, `(.L_x_3028) ;  /* 0x00003b727f007947 */ /* 0x000fea000b800000 */
[----:B-1----:R1:W4:Y:S02]  /*1de50*/  SHFL.IDX PT, R6, R35, 0x1, 0x1f ;  /* 0x00201f0023067f89 */ /* 0x00232400000e0000 */
.L_x_3097:
[----:B------:R-:W5:Y:S01]  /*1de60*/  LDL R0, [R1+0xc] ;  /* 0x00000c0001007983 */ /* 0x000f620000100800 */
[----:B------:R-:W-:Y:S02]  /*1de70*/  IMAD.MOV.U32 R7, RZ, RZ, RZ ;  /* 0x000000ffff077224 */ /* 0x000fe400078e00ff */
[----:B-----5:R-:W-:-:S05]  /*1de80*/  IMAD.IADD R0, R0, 0x1, R15 ;  /* 0x0000000100007824 */ /* 0x020fca00078e020f */
        /* <DEDUP_REMOVED lines=15> */
[----:B------:R1:W2:Y:S02]  /*1df80*/  SHFL.UP PT, R4, R0, 0x1, RZ ;  /* 0x0420000000047989 */ /* 0x0002a400000e00ff */
.L_x_3098:
        /* <DEDUP_REMOVED lines=16> */
.L_x_3099:
[----:B--2---:R-:W-:Y:S01]  /*1e090*/  IMAD R0, R0, c[0x0][0x538], RZ ;  /* 0x00014e0000007a24 */ /* 0x004fe200078e02ff */
[----:B------:R-:W-:Y:S04]  /*1e0a0*/  BSSY B1, `(.L_x_3031) ;  /* 0x00000cf000017945 */ /* 0x000fe80003800000 */
[----:B----4-:R-:W-:-:S04]  /*1e0b0*/  IADD3 R6, R0, R6, RZ ;  /* 0x0000000600067210 */ /* 0x010fc80007ffe0ff */
[----:B---3--:R-:W-:-:S13]  /*1e0c0*/  ISETP.GT.AND P0, PT, R6, R9, PT ;  /* 0x000000090600720c */ /* 0x008fda0003f04270 */
[----:B------:R-:W-:Y:S05]  /*1e0d0*/  @P0 BRA `(.L_x_3032) ;  /* 0x0000026000000947 */ /* 0x000fea0003800000 */
.L_x_3036:
[----:B------:R-:W2:Y:S02]  /*1e0e0*/  LDL.LU R0, [R1+0xc] ;  /* 0x00000c0001007983 */ /* 0x000ea40000300800 */
[----:B--2---:R-:W-:-:S04]  /*1e0f0*/  IADD3 R0, R0, 0x1f, RZ ;  /* 0x0000001f00007810 */ /* 0x004fc80007ffe0ff */
[----:B------:R-:W-:-:S13]  /*1e100*/  ISETP.GE.AND P0, PT, R0, c[0x0][0x53c], PT ;  /* 0x00014f0000007a0c */ /* 0x000fda0003f06270 */
[----:B------:R-:W-:Y:S05]  /*1e110*/  @P0 BRA `(.L_x_3033) ;  /* 0x00000c2000000947 */ /* 0x000fea0003800000 */
[----:B------:R2:W-:Y:S01]  /*1e120*/  STL [R1+0xc], R0 ;  /* 0x00000c0001007387 */ /* 0x0005e20000100800 */
[----:B------:R-:W-:Y:S02]  /*1e130*/  MOV R7, RZ ;  /* 0x000000ff00077202 */ /* 0x000fe40000000f00 */
[----:B------:R-:W-:Y:S02]  /*1e140*/  MOV R8, RZ ;  /* 0x000000ff00087202 */ /* 0x000fe40000000f00 */
[----:B--2---:R-:W-:-:S04]  /*1e150*/  IADD3 R0, R0, R15, RZ ;  /* 0x0000000f00007210 */ /* 0x004fc80007ffe0ff */
[----:B------:R-:W-:-:S13]  /*1e160*/  ISETP.GE.OR P0, PT, R0, c[0x0][0x53c], !P6 ;  /* 0x00014f0000007a0c */ /* 0x000fda0007706670 */
[----:B-1----:R-:W-:Y:S02]  /*1e170*/  @!P0 MOV R4, 0x4 ;  /* 0x0000000400048802 */ /* 0x002fe40000000f00 */
        /* <DEDUP_REMOVED lines=8> */
.L_x_3100:
        /* <DEDUP_REMOVED lines=16> */
.L_x_3101:
[----:B--2---:R-:W-:-:S05]  /*1e300*/  IMAD R0, R0, c[0x0][0x538], RZ ;  /* 0x00014e0000007a24 */ /* 0x004fca00078e02ff */
[----:B------:R-:W-:-:S04]  /*1e310*/  IADD3 R6, R0, R6, RZ ;  /* 0x0000000600067210 */ /* 0x000fc80007ffe0ff */
[----:B------:R-:W-:-:S13]  /*1e320*/  ISETP.GT.AND P0, PT, R6, R9, PT ;  /* 0x000000090600720c */ /* 0x000fda0003f04270 */
[----:B-1----:R-:W-:Y:S05]  /*1e330*/  @!P0 BRA `(.L_x_3036) ;  /* 0xfffffda000008947 */ /* 0x002fea000383ffff */
.L_x_3032:
[----:B------:R-:W-:-:S05]  /*1e340*/  IADD3 R13, -R0, R6, RZ ;  /* 0x00000006000d7210 */ /* 0x000fca0007ffe1ff */
[----:B------:R-:W-:-:S05]  /*1e350*/  IMAD R0, R4, c[0x0][0x538], R13 ;  /* 0x00014e0004007a24 */ /* 0x000fca00078e020d */
[----:B------:R-:W-:Y:S01]  /*1e360*/  ISETP.GT.AND P0, PT, R0, R9, PT ;  /* 0x000000090000720c */ /* 0x000fe20003f04270 */
[----:B------:R-:W-:-:S12]  /*1e370*/  BRA.DIV ~URZ, `(.L_x_3037) ;  /* 0x00003aa27f007947 */ /* 0x000fd8000b800000 */
[----:B------:R-:W-:-:S03]  /*1e380*/  VOTE.ANY R6, PT, !P0 ;  /* 0x0000000000067806 */ /* 0x000fc600040e0100 */
.L_x_3102:
[----:B------:R-:W2:Y:S01]  /*1e390*/  LDL.LU R2, [R1+0xc] ;  /* 0x00000c0001027983 */ /* 0x000ea20000300800 */
[----:B------:R-:W2:Y:S02]  /*1e3a0*/  POPC R0, R6 ;  /* 0x0000000600007309 */ /* 0x000ea40000000000 */
[----:B--2---:R-:W-:-:S05]  /*1e3b0*/  IADD3 R2, R0, R2, RZ ;  /* 0x0000000200027210 */ /* 0x004fca0007ffe0ff */
[----:B------:R2:W-:Y:S01]  /*1e3c0*/  STL [R1+0xc], R2 ;  /* 0x00000c0201007387 */ /* 0x0005e20000100800 */
[----:B------:R-:W-:Y:S05]  /*1e3d0*/  BRA.DIV ~URZ, `(.L_x_3038) ;  /* 0x00003a927f007947 */ /* 0x000fea000b800000 */
[----:B------:R3:W4:Y:S04]  /*1e3e0*/  SHFL.IDX PT, R12, R7, R0, 0x1f ;  /* 0x00001f00070c7589 */ /* 0x00072800000e0000 */
[----:B------:R3:W1:Y:S02]  /*1e3f0*/  SHFL.IDX PT, R5, R8, R0, 0x1f ;  /* 0x00001f0008057589 */ /* 0x00066400000e0000 */
.L_x_3103:
[----:B------:R-:W-:Y:S01]  /*1e400*/  ISETP.NE.AND P0, PT, R6, RZ, PT ;  /* 0x000000ff0600720c */ /* 0x000fe20003f05270 */
[----:B------:R-:W-:-:S12]  /*1e410*/  BSSY B0, `(.L_x_3039) ;  /* 0x0000005000007945 */ /* 0x000fd80003800000 */
[----:B------:R-:W-:Y:S05]  /*1e420*/  @!P0 BRA `(.L_x_3040) ;  /* 0x0000003000008947 */ /* 0x000fea0003800000 */
[----:B---3--:R-:W-:Y:S01]  /*1e430*/  IADD3 R0, R0, -0x1, RZ ;  /* 0xffffffff00007810 */ /* 0x008fe20007ffe0ff */
[----:B------:R-:W-:Y:S05]  /*1e440*/  BRA.DIV ~URZ, `(.L_x_3041) ;  /* 0x00003af27f007947 */ /* 0x000fea000b800000 */
[----:B------:R3:W2:Y:S02]  /*1e450*/  SHFL.IDX PT, R14, R4, R0, 0x1f ;  /* 0x00001f00040e7589 */ /* 0x0006a400000e0000 */
.L_x_3040:
[----:B------:R-:W-:Y:S05]  /*1e460*/  BSYNC B0 ;  /* 0x0000000000007941 */ /* 0x000fea0003800000 */
.L_x_3039:
[----:B--23--:R-:W-:Y:S01]  /*1e470*/  IMAD R0, R14, c[0x0][0x538], R13 ;  /* 0x00014e000e007a24 */ /* 0x00cfe200078e020d */
[----:B-1----:R-:W-:Y:S01]  /*1e480*/  ISETP.NE.AND P0, PT, R5, 0x1, PT ;  /* 0x000000010500780c */ /* 0x002fe20003f05270 */
[----:B------:R-:W-:Y:S03]  /*1e490*/  BSSY B0, `(.L_x_3042) ;  /* 0x0000086000007945 */ /* 0x000fe60003800000 */
[----:B------:R1:W-:Y:S01]  /*1e4a0*/  STL [R1], R0 ;  /* 0x0000000001007387 */ /* 0x0003e20000100800 */
[----:B------:R-:W-:-:S08]  /*1e4b0*/  IADD3 R8, -R0, R9, RZ ;  /* 0x0000000900087210 */ /* 0x000fd00007ffe1ff */
[----:B------:R-:W-:Y:S05]  /*1e4c0*/  @!P0 BRA `(.L_x_3043) ;  /* 0x000003e000008947 */ /* 0x000fea0003800000 */
[-C--:B----4-:R-:W-:Y:S02]  /*1e4d0*/  IABS R2, R12.reuse ;  /* 0x0000000c00027213 */ /* 0x090fe40000000000 */
[----:B------:R-:W-:Y:S02]  /*1e4e0*/  IABS R9, R12 ;  /* 0x0000000c00097213 */ /* 0x000fe40000000000 */
[----:B-1----:R-:W1:Y:S08]  /*1e4f0*/  I2F.RP R0, R2 ;  /* 0x0000000200007306 */ /* 0x002e700000209400 */
        /* <DEDUP_REMOVED lines=46> */
[C---:B------:R-:W-:Y:S02]  /*1e7e0*/  LOP3.LUT R3, R0.reuse, R5, RZ, 0x3c, !PT ;  /* 0x0000000500037212 */ /* 0x040fe400078e3cff */
[----:B------:R-:W-:Y:S02]  /*1e7f0*/  IADD3 R4, -R0, RZ, RZ ;  /* 0x000000ff00047210 */ /* 0x000fe40007ffe1ff */
        /* <DEDUP_REMOVED lines=8> */
[----:B------:R-:W-:-:S05]  /*1e880*/  IMAD R0, R3, 0x10000, R0 ;  /* 0x0001000003007824 */ /* 0x000fca00078e0200 */
[----:B------:R1:W-:Y:S01]  /*1e890*/  STL [R1+0x8], R0 ;  /* 0x0000080001007387 */ /* 0x0003e20000100800 */
[----:B------:R-:W-:Y:S05]  /*1e8a0*/  BRA `(.L_x_3044) ;  /* 0x0000044000007947 */ /* 0x000fea0003800000 */
.L_x_3043:
[----:B-1----:R-:W2:Y:S01]  /*1e8b0*/  LDL R0, [R1+0xc] ;  /* 0x00000c0001007983 */ /* 0x002ea20000100800 */
[----:B------:R-:W-:-:S04]  /*1e8c0*/  IMAD.MOV.U32 R2, RZ, RZ, 0x4 ;  /* 0x00000004ff027424 */ /* 0x000fc800078e00ff */
[----:B--2---:R-:W-:-:S05]  /*1e8d0*/  IMAD.WIDE R2, R0, R2, c[0x0][0x590] ;  /* 0x0001640000027625 */ /* 0x004fca00078e0202 */
[----:B------:R-:W2:Y:S02]  /*1e8e0*/  LDG.E R4, [R2.64] ;  /* 0x0000000802047981 */ /* 0x000ea4000c1e1900 */
        /* <DEDUP_REMOVED lines=38> */
[----:B------:R-:W-:Y:S02]  /*1eb50*/  MOV R7, R2 ;  /* 0x0000000200077202 */ /* 0x000fe40000000f00 */
[----:B------:R-:W-:-:S05]  /*1eb60*/  IMAD.MOV R2, RZ, RZ, -R13 ;  /* 0x000000ffff027224 */ /* 0x000fca00078e0a0d */
[----:B-1----:R-:W1:Y:S02]  /*1eb70*/  MUFU.RCP R4, R4 ;  /* 0x0000000400047308 */ /* 0x002e640000001000 */
[----:B-1----:R-:W-:-:S06]  /*1eb80*/  IADD3 R4, R4, 0xffffffe, RZ ;  /* 0x0ffffffe04047810 */ /* 0x002fcc0007ffe0ff */
[----:B------:R-:W1:Y:S02]  /*1eb90*/  F2I.FTZ.U32.TRUNC.NTZ R5, R4 ;  /* 0x0000000400057305 */ /* 0x000e64000021f000 */
[----:B-1----:R-:W-:-:S04]  /*1eba0*/  IMAD.MOV R4, RZ, RZ, -R5 ;  /* 0x000000ffff047224 */ /* 0x002fc800078e0a05 */
[----:B------:R-:W-:Y:S02]  /*1ebb0*/  IMAD R8, R4, R3, RZ ;  /* 0x0000000304087224 */ /* 0x000fe400078e02ff */
[----:B------:R-:W-:-:S04]  /*1ebc0*/  IMAD.MOV.U32 R4, RZ, RZ, RZ ;  /* 0x000000ffff047224 */ /* 0x000fc800078e00ff */
[----:B------:R-:W-:-:S04]  /*1ebd0*/  IMAD.HI.U32 R5, R5, R8, R4 ;  /* 0x0000000805057227 */ /* 0x000fc800078e0004 */
        /* <DEDUP_REMOVED lines=15> */
[----:B------:R-:W-:-:S05]  /*1ecd0*/  IMAD R0, R2, R3, R6 ;  /* 0x0000000302007224 */ /* 0x000fca00078e0206 */
[----:B------:R1:W-:Y:S02]  /*1ece0*/  STL [R1+0x8], R0 ;  /* 0x0000080001007387 */ /* 0x0003e40000100800 */
.L_x_3044:
[----:B------:R-:W-:Y:S05]  /*1ecf0*/  BSYNC B0 ;  /* 0x0000000000007941 */ /* 0x000fea0003800000 */
.L_x_3042:
[----:B------:R-:W-:-:S04]  /*1ed00*/  LOP3.LUT R2, RZ, R2, RZ, 0x33, !PT ;  /* 0x00000002ff027212 */ /* 0x000fc800078e33ff */
[----:B-1----:R-:W-:-:S05]  /*1ed10*/  IADD3 R0, R2, R12, RZ ;  /* 0x0000000c02007210 */ /* 0x002fca0007ffe0ff */
[----:B------:R1:W-:Y:S01]  /*1ed20*/  STL [R1+0x4], R0 ;  /* 0x0000040001007387 */ /* 0x0003e20000100800 */
[----:B------:R-:W-:Y:S05]  /*1ed30*/  BRA `(.L_x_3045) ;  /* 0x0000005000007947 */ /* 0x000fea0003800000 */
.L_x_3033:
[----:B------:R-:W-:Y:S01]  /*1ed40*/  MOV R0, c[0x0][0x53c] ;  /* 0x00014f0000007a02 */ /* 0x000fe20000000f00 */
[----:B------:R2:W-:Y:S04]  /*1ed50*/  STL [R1], R9 ;  /* 0x0000000901007387 */ /* 0x0005e80000100800 */
[----:B------:R2:W-:Y:S04]  /*1ed60*/  STL [R1+0x4], RZ ;  /* 0x000004ff01007387 */ /* 0x0005e80000100800 */
[----:B------:R2:W-:Y:S04]  /*1ed70*/  STL [R1+0x8], RZ ;  /* 0x000008ff01007387 */ /* 0x0005e80000100800 */
[----:B------:R2:W-:Y:S02]  /*1ed80*/  STL [R1+0xc], R0 ;  /* 0x00000c0001007387 */ /* 0x0005e40000100800 */
.L_x_3045:
[----:B------:R-:W-:Y:S05]  /*1ed90*/  BSYNC B1 ;  /* 0x0000000000017941 */ /* 0x000fea0003800000 */
.L_x_3031:
[----:B-1----:R-:W3:Y:S04]  /*1eda0*/  LDL R4, [R1] ;  /* 0x0000000001047983 */ /* 0x002ee80000100800 */
[----:B------:R-:W3:Y:S04]  /*1edb0*/  LDL R5, [R1+0x4] ;  /* 0x0000040001057983 */ /* 0x000ee80000100800 */
[----:B------:R-:W3:Y:S04]  /*1edc0*/  LDL R6, [R1+0x8] ;  /* 0x0000080001067983 */ /* 0x000ee80000100800 */
[----:B------:R-:W3:Y:S01]  /*1edd0*/  LDL R7, [R1+0xc] ;  /* 0x00000c0001077983 */ /* 0x000ee20000100800 */
[----:B------:R-:W-:Y:S03]  /*1ede0*/  WARPSYNC 0xffffffff ;  /* 0xffffffff00007948 */ /* 0x000fe60003800000 */
[----:B------:R-:W-:Y:S01]  /*1edf0*/  BAR.SYNC.DEFER_BLOCKING 0x4, 0x100 ;  /* 0x0104000000007b1d */ /* 0x000fe20000010000 */
[----:B------:R-:W-:-:S13]  /*1ee00*/  ISETP.NE.AND P0, PT, R15, RZ, PT ;  /* 0x000000ff0f00720c */ /* 0x000fda0003f05270 */
[----:B---3--:R1:W-:Y:S04]  /*1ee10*/  @!P0 STS.128 [0x24100], R4 ;  /* 0x02410004ff008388 */ /* 0x0083e80000000c00 */
[----:B------:R-:W-:Y:S06]  /*1ee20*/  BAR.ARV 0x5, 0x100 ;  /* 0x0144000000007b1d */ /* 0x000fec0000002000 */
.L_x_3026:
[----:B--2---:R-:W2:Y:S02]  /*1ee30*/  LDL R0, [R1+0xc] ;  /* 0x00000c0001007983 */ /* 0x004ea40000100800 */
[----:B--2---:R-:W-:-:S13]  /*1ee40*/  ISETP.GE.AND P0, PT, R0, c[0x0][0x53c], PT ;  /* 0x00014f0000007a0c */ /* 0x004fda0003f06270 */
[----:B-1----:R-:W-:Y:S01]  /*1ee50*/  @P0 CALL.REL.NOINC `(.L_x_3046) ;  /* 0x0000001000000944 */ /* 0x002fe20003c00000 */
[----:B------:R-:W-:Y:S05]  /*1ee60*/  BRA `(.L_x_3047) ;  /* 0xfffe307000007947 */ /* 0x000fea000383ffff */
.L_x_3046:
[----:B------:R-:W-:Y:S05]  /*1ee70*/  EXIT ;  /* 0x000000000000794d */ /* 0x000fea0003800000 */
.L_x_2844:
[----:B------:R-:W-:Y:S01]  /*1ee80*/  IMAD.MOV.U32 R0, RZ, RZ, R5 ;  /* 0x000000ffff007224 */ /* 0x000fe200078e0005 */
[----:B------:R-:W-:Y:S02]  /*1ee90*/  MOV R3, 0x1 ;  /* 0x0000000100037802 */ /* 0x000fe40000000f00 */
[----:B------:R-:W-:Y:S02]  /*1eea0*/  MOV R2, 0x1eec0 ;  /* 0x0001eec000027802 */ /* 0x000fe40000000f00 */
[----:B------:R-:W-:Y:S05]  /*1eeb0*/  CALL.REL.NOINC `($__internal_50_$__cuda_sm70_shflsync_up_p) ;  /* 0x000031a000007944 */ /* 0x000fea0003c00000 */
[----:B------:R-:W-:Y:S01]  /*1eec0*/  MOV R0, R4 ;  /* 0x0000000400007202 */ /* 0x000fe20000000f00 */
[----:B------:R-:W-:Y:S05]  /*1eed0*/  BRA `(.L_x_3048) ;  /* 0xfffe158000007947 */ /* 0x000fea000383ffff */
.L_x_2845:
[----:B------:R-:W-:Y:S01]  /*1eee0*/  IMAD.MOV.U32 R0, RZ, RZ, R5 ;  /* 0x000000ffff007224 */ /* 0x000fe200078e0005 */
[----:B------:R-:W-:Y:S02]  /*1eef0*/  MOV R3, 0x2 ;  /* 0x0000000200037802 */ /* 0x000fe40000000f00 */
[----:B------:R-:W-:Y:S02]  /*1ef00*/  MOV R2, 0x1ef20 ;  /* 0x0001ef2000027802 */ /* 0x000fe40000000f00 */
[----:B------:R-:W-:Y:S05]  /*1ef10*/  CALL.REL.NOINC `($__internal_50_$__cuda_sm70_shflsync_up_p) ;  /* 0x0000314000007944 */ /* 0x000fea0003c00000 */
[----:B------:R-:W-:Y:S01]  /*1ef20*/  SEL R4, R4, RZ, P4 ;  /* 0x000000ff04047207 */ /* 0x000fe20002000000 */
[----:B------:R-:W-:Y:S01]  /*1ef30*/  IMAD.MOV.U32 R3, RZ, RZ, 0x4 ;  /* 0x00000004ff037424 */ /* 0x000fe200078e00ff */
[----:B------:R-:W-:-:S03]  /*1ef40*/  MOV R2, 0x1ef70 ;  /* 0x0001ef7000027802 */ /* 0x000fc60000000f00 */
[----:B------:R-:W-:Y:S02]  /*1ef50*/  IMAD.IADD R0, R5, 0x1, R4 ;  /* 0x0000000105007824 */ /* 0x000fe400078e0204 */
        /* <DEDUP_REMOVED lines=13> */
[----:B------:R-:W-:Y:S02]  /*1f030*/  MOV R32, 0x1f ;  /* 0x0000001f00207802 */ /* 0x000fe40000000f00 */
[----:B------:R-:W-:Y:S01]  /*1f040*/  MOV R3, 0x1f080 ;  /* 0x0001f08000037802 */ /* 0x000fe20000000f00 */
[----:B------:R-:W-:-:S04]  /*1f050*/  IMAD.IADD R4, R0, 0x1, R4 ;  /* 0x0000000100047824 */ /* 0x000fc800078e0204 */
[----:B------:R-:W-:Y:S02]  /*1f060*/  IMAD.MOV.U32 R33, RZ, RZ, R4 ;  /* 0x000000ffff217224 */ /* 0x000fe400078e0004 */
[----:B------:R-:W-:Y:S05]  /*1f070*/  CALL.REL.NOINC `($__internal_49_$__cuda_sm70_shflsync_idx_p) ;  /* 0x00002f8000007944 */ /* 0x000fea0003c00000 */
[----:B------:R-:W-:Y:S01]  /*1f080*/  MOV R0, R34 ;  /* 0x0000002200007202 */ /* 0x000fe20000000f00 */
[----:B------:R-:W-:Y:S05]  /*1f090*/  BRA `(.L_x_3049) ;  /* 0xfffe14c000007947 */ /* 0x000fea000383ffff */
.L_x_2847:
[----:B------:R-:W-:Y:S02]  /*1f0a0*/  SEL R0, RZ, 0x1, P0 ;  /* 0x00000001ff007807 */ /* 0x000fe40000000000 */
[----:B------:R-:W-:Y:S02]  /*1f0b0*/  MOV R2, 0x1f0d0 ;  /* 0x0001f0d000027802 */ /* 0x000fe40000000f00 */
[----:B------:R-:W-:Y:S05]  /*1f0c0*/  CALL.REL.NOINC `($__internal_51_$__cuda_sm70_votesync_ballot) ;  /* 0x00002ff000007944 */ /* 0x000fea0003c00000 */
[----:B------:R-:W-:Y:S01]  /*1f0d0*/  MOV R6, R0 ;  /* 0x0000000000067202 */ /* 0x000fe20000000f00 */
[----:B------:R-:W-:Y:S05]  /*1f0e0*/  BRA `(.L_x_3050) ;  /* 0xfffe150000007947 */ /* 0x000fea000383ffff */
.L_x_2848:
[----:B------:R-:W-:Y:S01]  /*1f0f0*/  IMAD.MOV.U32 R33, RZ, RZ, R9 ;  /* 0x000000ffff217224 */ /* 0x000fe200078e0009 */
[----:B-1----:R-:W-:Y:S01]  /*1f100*/  MOV R2, R0 ;  /* 0x0000000000027202 */ /* 0x002fe20000000f00 */
[----:B------:R-:W-:Y:S01]  /*1f110*/  IMAD.MOV.U32 R32, RZ, RZ, 0x1f ;  /* 0x0000001fff207424 */ /* 0x000fe200078e00ff */
[----:B------:R-:W-:Y:S02]  /*1f120*/  MOV R3, 0x1f140 ;  /* 0x0001f14000037802 */ /* 0x000fe40000000f00 */
[----:B------:R-:W-:Y:S05]  /*1f130*/  CALL.REL.NOINC `($__internal_49_$__cuda_sm70_shflsync_idx_p) ;  /* 0x00002ec000007944 */ /* 0x000fea0003c00000 */
[----:B------:R-:W-:Y:S01]  /*1f140*/  IMAD.MOV.U32 R12, RZ, RZ, R34 ;  /* 0x000000ffff0c7224 */ /* 0x000fe200078e0022 */
[----:B------:R-:W-:Y:S01]  /*1f150*/  MOV R33, R8 ;  /* 0x0000000800217202 */ /* 0x000fe20000000f00 */
[----:B------:R-:W-:Y:S01]  /*1f160*/  IMAD.MOV.U32 R5, RZ, RZ, RZ ;  /* 0x000000ffff057224 */ /* 0x000fe200078e00ff */
[----:B------:R-:W-:Y:S01]  /*1f170*/  MOV R2, R0 ;  /* 0x0000000000027202 */ /* 0x000fe20000000f00 */
[----:B------:R-:W-:Y:S01]  /*1f180*/  IMAD.MOV.U32 R32, RZ, RZ, 0x1f ;  /* 0x0000001fff207424 */ /* 0x000fe200078e00ff */
[----:B------:R-:W-:-:S02]  /*1f190*/  MOV R3, 0x1f1b0 ;  /* 0x0001f1b000037802 */ /* 0x000fc40000000f00 */
[----:B------:R-:W-:Y:S05]  /*1f1a0*/  CALL.REL.NOINC `($__internal_49_$__cuda_sm70_shflsync_idx_p) ;  /* 0x00002e5000007944 */ /* 0x000fea0003c00000 */
[----:B------:R-:W-:Y:S01]  /*1f1b0*/  MOV R9, R34 ;  /* 0x0000002200097202 */ /* 0x000fe20000000f00 */
[----:B------:R-:W-:Y:S05]  /*1f1c0*/  BRA `(.L_x_3051) ;  /* 0xfffe149000007947 */ /* 0x000fea000383ffff */
.L_x_2851:
[----:B------:R-:W-:Y:S01]  /*1f1d0*/  IMAD.MOV.U32 R33, RZ, RZ, R4 ;  /* 0x000000ffff217224 */ /* 0x000fe200078e0004 */
[----:B------:R-:W-:-:S02]  /*1f1e0*/  MOV R32, 0x1f ;  /* 0x0000001f00207802 */ /* 0x000fc40000000f00 */
[----:B------:R-:W-:Y:S02]  /*1f1f0*/  MOV R3, 0x1f210 ;  /* 0x0001f21000037802 */ /* 0x000fe40000000f00 */
[----:B--234-:R-:W-:Y:S05]  /*1f200*/  CALL.REL.NOINC `($__internal_49_$__cuda_sm70_shflsync_idx_p) ;  /* 0x00002df000007944 */ /* 0x01cfea0003c00000 */
[----:B------:R-:W-:Y:S01]  /*1f210*/  MOV R5, R34 ;  /* 0x0000002200057202 */ /* 0x000fe20000000f00 */
[----:B------:R-:W-:Y:S05]  /*1f220*/  BRA `(.L_x_2850) ;  /* 0xfffe149000007947 */ /* 0x000fea000383ffff */
.L_x_2890:
[----:B------:R-:W-:Y:S01]  /*1f230*/  IMAD.MOV.U32 R33, RZ, RZ, R12 ;  /* 0x000000ffff217224 */ /* 0x000fe200078e000c */
[----:B------:R-:W-:Y:S01]  /*1f240*/  MOV R2, RZ ;  /* 0x000000ff00027202 */ /* 0x000fe20000000f00 */
[----:B------:R-:W-:Y:S01]  /*1f250*/  IMAD.MOV.U32 R32, RZ, RZ, 0x181f ;  /* 0x0000181fff207424 */ /* 0x000fe200078e00ff */
[----:B------:R-:W-:Y:S02]  /*1f260*/  MOV R3, 0x1f280 ;  /* 0x0001f28000037802 */ /* 0x000fe40000000f00 */
[----:B-----5:R-:W-:Y:S05]  /*1f270*/  CALL.REL.NOINC `($__internal_49_$__cuda_sm70_shflsync_idx_p) ;  /* 0x00002d8000007944 */ /* 0x020fea0003c00000 */
[----:B------:R-:W-:Y:S01]  /*1f280*/  MOV R4, R34 ;  /* 0x0000002200047202 */ /* 0x000fe20000000f00 */
[----:B------:R-:W-:Y:S05]  /*1f290*/  BRA `(.L_x_3052) ;  /* 0xfffe950000007947 */ /* 0x000fea000383ffff */
.L_x_2891:
[----:B------:R-:W-:Y:S01]  /*1f2a0*/  IMAD.MOV.U32 R33, RZ, RZ, R13 ;  /* 0x000000ffff217224 */ /* 0x000fe200078e000d */
[----:B------:R-:W-:Y:S01]  /*1f2b0*/  MOV R2, RZ ;  /* 0x000000ff00027202 */ /* 0x000fe20000000f00 */
[----:B------:R-:W-:Y:S01]  /*1f2c0*/  IMAD.MOV.U32 R32, RZ, RZ, 0x181f ;  /* 0x0000181fff207424 */ /* 0x000fe200078e00ff */
[----:B------:R-:W-:Y:S02]  /*1f2d0*/  MOV R3, 0x1f2f0 ;  /* 0x0001f2f000037802 */ /* 0x000fe40000000f00 */
[----:B-12--5:R-:W-:Y:S05]  /*1f2e0*/  CALL.REL.NOINC `($__internal_49_$__cuda_sm70_shflsync_idx_p) ;  /* 0x00002d1000007944 */ /* 0x026fea0003c00000 */
[----:B------:R-:W-:Y:S01]  /*1f2f0*/  MOV R0, R34 ;  /* 0x0000002200007202 */ /* 0x000fe20000000f00 */
[----:B------:R-:W-:Y:S05]  /*1f300*/  BRA `(.L_x_3053) ;  /* 0xfffe94b000007947 */ /* 0x000fea000383ffff */
.L_x_2894:
[----:B------:R-:W-:Y:S01]  /*1f310*/  IMAD.MOV.U32 R33, RZ, RZ, R12 ;  /* 0x000000ffff217224 */ /* 0x000fe200078e000c */
[----:B--2---:R-:W-:Y:S01]  /*1f320*/  MOV R2, 0x1 ;  /* 0x0000000100027802 */ /* 0x004fe20000000f00 */
[----:B------:R-:W-:Y:S01]  /*1f330*/  IMAD.MOV.U32 R32, RZ, RZ, 0x181f ;  /* 0x0000181fff207424 */ /* 0x000fe200078e00ff */
[----:B------:R-:W-:-:S02]  /*1f340*/  MOV R3, 0x1f360 ;  /* 0x0001f36000037802 */ /* 0x000fc40000000f00 */
[----:B-1-345:R-:W-:Y:S05]  /*1f350*/  CALL.REL.NOINC `($__internal_49_$__cuda_sm70_shflsync_idx_p) ;  /* 0x00002ca000007944 */ /* 0x03afea0003c00000 */
[----:B------:R-:W-:Y:S01]  /*1f360*/  IMAD.MOV.U32 R4, RZ, RZ, R34 ;  /* 0x000000ffff047224 */ /* 0x000fe200078e0022 */
[----:B------:R-:W-:Y:S01]  /*1f370*/  MOV R2, 0x1 ;  /* 0x0000000100027802 */ /* 0x000fe20000000f00 */
[----:B------:R-:W-:Y:S01]  /*1f380*/  IMAD.MOV.U32 R33, RZ, RZ, R13 ;  /* 0x000000ffff217224 */ /* 0x000fe200078e000d */
[----:B------:R-:W-:-:S02]  /*1f390*/  MOV R32, 0x181f ;  /* 0x0000181f00207802 */ /* 0x000fc40000000f00 */
[----:B------:R-:W-:Y:S02]  /*1f3a0*/  MOV R3, 0x1f3c0 ;  /* 0x0001f3c000037802 */ /* 0x000fe40000000f00 */
[----:B------:R-:W-:Y:S05]  /*1f3b0*/  CALL.REL.NOINC `($__internal_49_$__cuda_sm70_shflsync_idx_p) ;  /* 0x00002c4000007944 */ /* 0x000fea0003c00000 */
[----:B------:R-:W-:Y:S01]  /*1f3c0*/  MOV R0, R34 ;  /* 0x0000002200007202 */ /* 0x000fe20000000f00 */
[----:B------:R-:W-:Y:S05]  /*1f3d0*/  BRA `(.L_x_3054) ;  /* 0xfffe952000007947 */ /* 0x000fea000383ffff */
.L_x_2897:
[----:B------:R-:W-:Y:S01]  /*1f3e0*/  IMAD.MOV.U32 R33, RZ, RZ, R12 ;  /* 0x000000ffff217224 */ /* 0x000fe200078e000c */
[----:B-1----:R-:W-:Y:S01]  /*1f3f0*/  MOV R2, 0x2 ;  /* 0x0000000200027802 */ /* 0x002fe20000000f00 */
[----:B------:R-:W-:Y:S01]  /*1f400*/  IMAD.MOV.U32 R32, RZ, RZ, 0x181f ;  /* 0x0000181fff207424 */ /* 0x000fe200078e00ff */
[----:B------:R-:W-:Y:S02]  /*1f410*/  MOV R3, 0x1f430 ;  /* 0x0001f43000037802 */ /* 0x000fe40000000f00 */
[----:B--2345:R-:W-:Y:S05]  /*1f420*/  CALL.REL.NOINC `($__internal_49_$__cuda_sm70_shflsync_idx_p) ;  /* 0x00002bd000007944 */ /* 0x03cfea0003c00000 */
[----:B------:R-:W-:Y:S01]  /*1f430*/  MOV R4, R34 ;  /* 0x0000002200047202 */ /* 0x000fe20000000f00 */
[----:B------:R-:W-:Y:S05]  /*1f440*/  BRA `(.L_x_3055) ;  /* 0xfffe95e000007947 */ /* 0x000fea000383ffff */
.L_x_2898:
[----:B------:R-:W-:Y:S01]  /*1f450*/  IMAD.MOV.U32 R33, RZ, RZ, R13 ;  /* 0x000000ffff217224 */ /* 0x000fe200078e000d */
[----:B------:R-:W-:Y:S01]  /*1f460*/  MOV R2, 0x2 ;  /* 0x0000000200027802 */ /* 0x000fe20000000f00 */
[----:B------:R-:W-:Y:S01]  /*1f470*/  IMAD.MOV.U32 R32, RZ, RZ, 0x181f ;  /* 0x0000181fff207424 */ /* 0x000fe200078e00ff */
[----:B------:R-:W-:Y:S02]  /*1f480*/  MOV R3, 0x1f4a0 ;  /* 0x0001f4a000037802 */ /* 0x000fe40000000f00 */
[----:B-12345:R-:W-:Y:S05]  /*1f490*/  CALL.REL.NOINC `($__internal_49_$__cuda_sm70_shflsync_idx_p) ;  /* 0x00002b6000007944 */ /* 0x03efea0003c00000 */
[----:B------:R-:W-:Y:S01]  /*1f4a0*/  MOV R0, R34 ;  /* 0x0000002200007202 */ /* 0x000fe20000000f00 */
[----:B------:R-:W-:Y:S05]  /*1f4b0*/  BRA `(.L_x_3056) ;  /* 0xfffe959000007947 */ /* 0x000fea000383ffff */
.L_x_2901:
[----:B------:R-:W-:Y:S01]  /*1f4c0*/  IMAD.MOV.U32 R33, RZ, RZ, R12 ;  /* 0x000000ffff217224 */ /* 0x000fe200078e000c */
[----:B-1----:R-:W-:Y:S01]  /*1f4d0*/  MOV R2, 0x3 ;  /* 0x0000000300027802 */ /* 0x002fe20000000f00 */
[----:B------:R-:W-:Y:S01]  /*1f4e0*/  IMAD.MOV.U32 R32, RZ, RZ, 0x181f ;  /* 0x0000181fff207424 */ /* 0x000fe200078e00ff */
[----:B------:R-:W-:-:S02]  /*1f4f0*/  MOV R3, 0x1f510 ;  /* 0x0001f51000037802 */ /* 0x000fc40000000f00 */
[----:B--2345:R-:W-:Y:S05]  /*1f500*/  CALL.REL.NOINC `($__internal_49_$__cuda_sm70_shflsync_idx_p) ;  /* 0x00002af000007944 */ /* 0x03cfea0003c00000 */
        /* <DEDUP_REMOVED lines=8> */
.L_x_2904:
[----:B------:R-:W-:Y:S01]  /*1f590*/  IMAD.MOV.U32 R33, RZ, RZ, R5 ;  /* 0x000000ffff217224 */ /* 0x000fe200078e0005 */
[----:B------:R-:W-:Y:S01]  /*1f5a0*/  MOV R2, RZ ;  /* 0x000000ff00027202 */ /* 0x000fe20000000f00 */
[----:B------:R-:W-:Y:S01]  /*1f5b0*/  IMAD.MOV.U32 R32, RZ, RZ, 0x181f ;  /* 0x0000181fff207424 */ /* 0x000fe200078e00ff */
[----:B------:R-:W-:Y:S02]  /*1f5c0*/  MOV R3, 0x1f5e0 ;  /* 0x0001f5e000037802 */ /* 0x000fe40000000f00 */
[----:B------:R-:W-:Y:S05]  /*1f5d0*/  CALL.REL.NOINC `($__internal_49_$__cuda_sm70_shflsync_idx_p) ;  /* 0x00002a2000007944 */ /* 0x000fea0003c00000 */
[----:B------:R-:W-:Y:S01]  /*1f5e0*/  MOV R4, R34 ;  /* 0x0000002200047202 */ /* 0x000fe20000000f00 */
[----:B------:R-:W-:Y:S05]  /*1f5f0*/  BRA `(.L_x_3058) ;  /* 0xfffea06000007947 */ /* 0x000fea000383ffff */
.L_x_2905:
[----:B------:R-:W-:Y:S01]  /*1f600*/  IMAD.MOV.U32 R33, RZ, RZ, R14 ;  /* 0x000000ffff217224 */ /* 0x000fe200078e000e */
[----:B------:R-:W-:Y:S01]  /*1f610*/  MOV R2, RZ ;  /* 0x000000ff00027202 */ /* 0x000fe20000000f00 */
[----:B------:R-:W-:Y:S01]  /*1f620*/  IMAD.MOV.U32 R32, RZ, RZ, 0x181f ;  /* 0x0000181fff207424 */ /* 0x000fe200078e00ff */
[----:B------:R-:W-:Y:S02]  /*1f630*/  MOV R3, 0x1f650 ;  /* 0x0001f65000037802 */ /* 0x000fe40000000f00 */
[----:B-12---:R-:W-:Y:S05]  /*1f640*/  CALL.REL.NOINC `($__internal_49_$__cuda_sm70_shflsync_idx_p) ;  /* 0x000029b000007944 */ /* 0x006fea0003c00000 */
[C---:B------:R-:W-:Y:S01]  /*1f650*/  IADD3 R6, P1, R34.reuse, R17, RZ ;  /* 0x0000001122067210 */ /* 0x040fe20007f3e0ff */
[----:B------:R-:W-:Y:S01]  /*1f660*/  IMAD.MOV.U32 R33, RZ, RZ, R5 ;  /* 0x000000ffff217224 */ /* 0x000fe200078e0005 */
[----:B------:R-:W-:Y:S01]  /*1f670*/  IADD3 R8, P0, R34, R15, RZ ;  /* 0x0000000f22087210 */ /* 0x000fe20007f1e0ff */
[----:B------:R-:W-:Y:S01]  /*1f680*/  IMAD.MOV.U32 R32, RZ, RZ, 0x181f ;  /* 0x0000181fff207424 */ /* 0x000fe200078e00ff */
[----:B------:R-:W-:Y:S01]  /*1f690*/  ISETP.GE.AND P2, PT, R216, c[0x0][0x1d4], PT ;  /* 0x00007500d8007a0c */ /* 0x000fe20003f46270 */
[C---:B------:R-:W-:Y:S01]  /*1f6a0*/  IMAD.X R7, R4.reuse, 0x1, R20, P1 ;  /* 0x0000000104077824 */ /* 0x040fe200008e0614 */
[----:B------:R-:W-:Y:S01]  /*1f6b0*/  ISETP.GE.AND P1, PT, R215, c[0x0][0x1d4], PT ;  /* 0x00007500d7007a0c */ /* 0x000fe20003f26270 */
[----:B------:R-:W-:Y:S01]  /*1f6c0*/  IMAD.X R9, R4, 0x1, R16, P0 ;  /* 0x0000000104097824 */ /* 0x000fe200000e0610 */
[----:B------:R-:W-:-:S02]  /*1f6d0*/  ISETP.GE.AND P0, PT, R218, c[0x0][0x1d4], PT ;  /* 0x00007500da007a0c */ /* 0x000fc40003f06270 */
[----:B------:R-:W-:Y:S02]  /*1f6e0*/  IADD3 R2, P3, R34, R19, RZ ;  /* 0x0000001322027210 */ /* 0x000fe40007f7e0ff */
        /* <DEDUP_REMOVED lines=12> */
[----:B-1----:R-:W-:Y:S05]  /*1f7b0*/  CALL.REL.NOINC `($__internal_49_$__cuda_sm70_shflsync_idx_p) ;  /* 0x0000284000007944 */ /* 0x002fea0003c00000 */
        /* <DEDUP_REMOVED lines=8> */
.L_x_2910:
[----:B------:R-:W-:Y:S01]  /*1f840*/  IMAD.MOV.U32 R33, RZ, RZ, R42 ;  /* 0x000000ffff217224 */ /* 0x000fe200078e002a */
[----:B------:R-:W-:Y:S01]  /*1f850*/  MOV R2, RZ ;  /* 0x000000ff00027202 */ /* 0x000fe20000000f00 */
[----:B------:R-:W-:Y:S01]  /*1f860*/  IMAD.MOV.U32 R32, RZ, RZ, 0x1c1f ;  /* 0x00001c1fff207424 */ /* 0x000fe200078e00ff */
[----:B------:R-:W-:Y:S02]  /*1f870*/  MOV R3, 0x1f890 ;  /* 0x0001f89000037802 */ /* 0x000fe40000000f00 */
[----:B------:R-:W-:Y:S05]  /*1f880*/  CALL.REL.NOINC `($__internal_49_$__cuda_sm70_shflsync_idx_p) ;  /* 0x0000277000007944 */ /* 0x000fea0003c00000 */
[----:B------:R-:W-:Y:S01]  /*1f890*/  MOV R5, R34 ;  /* 0x0000002200057202 */ /* 0x000fe20000000f00 */
[----:B------:R-:W-:Y:S05]  /*1f8a0*/  BRA `(.L_x_3060) ;  /* 0xfffea30000007947 */ /* 0x000fea000383ffff */
.L_x_2911:
[----:B------:R-:W-:Y:S01]  /*1f8b0*/  IMAD.MOV.U32 R33, RZ, RZ, R43 ;  /* 0x000000ffff217224 */ /* 0x000fe200078e002b */
[----:B------:R-:W-:Y:S01]  /*1f8c0*/  MOV R2, RZ ;  /* 0x000000ff00027202 */ /* 0x000fe20000000f00 */
[----:B------:R-:W-:Y:S01]  /*1f8d0*/  IMAD.MOV.U32 R32, RZ, RZ, 0x1c1f ;  /* 0x00001c1fff207424 */ /* 0x000fe200078e00ff */
[----:B------:R-:W-:Y:S02]  /*1f8e0*/  MOV R3, 0x1f900 ;  /* 0x0001f90000037802 */ /* 0x000fe40000000f00 */
[----:B-12---:R-:W-:Y:S05]  /*1f8f0*/  CALL.REL.NOINC `($__internal_49_$__cuda_sm70_shflsync_idx_p) ;  /* 0x0000270000007944 */ /* 0x006fea0003c00000 */
[----:B------:R-:W-:Y:S01]  /*1f900*/  IMAD.MOV.U32 R33, RZ, RZ, R13 ;  /* 0x000000ffff217224 */ /* 0x000fe200078e000d */
[----:B------:R-:W-:Y:S01]  /*1f910*/  MOV R32, 0x1c1f ;  /* 0x00001c1f00207802 */ /* 0x000fe20000000f00 */
[----:B------:R-:W-:Y:S01]  /*1f920*/  IMAD.MOV.U32 R2, RZ, RZ, RZ ;  /* 0x000000ffff027224 */ /* 0x000fe200078e00ff */
[----:B------:R-:W-:-:S02]  /*1f930*/  MOV R4, R34 ;  /* 0x0000002200047202 */ /* 0x000fc40000000f00 */
[----:B------:R-:W-:Y:S02]  /*1f940*/  MOV R3, 0x1f960 ;  /* 0x0001f96000037802 */ /* 0x000fe40000000f00 */
[----:B------:R-:W-:Y:S05]  /*1f950*/  CALL.REL.NOINC `($__internal_49_$__cuda_sm70_shflsync_idx_p) ;  /* 0x000026a000007944 */ /* 0x000fea0003c00000 */
[----:B------:R-:W-:Y:S01]  /*1f960*/  IMAD.MOV.U32 R12, RZ, RZ, R34 ;  /* 0x000000ffff0c7224 */ /* 0x000fe200078e0022 */
[----:B------:R-:W-:Y:S01]  /*1f970*/  MOV R2, RZ ;  /* 0x000000ff00027202 */ /* 0x000fe20000000f00 */
[----:B------:R-:W-:Y:S01]  /*1f980*/  IMAD.MOV.U32 R33, RZ, RZ, R48 ;  /* 0x000000ffff217224 */ /* 0x000fe200078e0030 */
[----:B------:R-:W-:Y:S02]  /*1f990*/  MOV R32, 0x1c1f ;  /* 0x00001c1f00207802 */ /* 0x000fe40000000f00 */
[----:B------:R-:W-:Y:S02]  /*1f9a0*/  MOV R3, 0x1f9c0 ;  /* 0x0001f9c000037802 */ /* 0x000fe40000000f00 */
[----:B------:R-:W-:Y:S05]  /*1f9b0*/  CALL.REL.NOINC `($__internal_49_$__cuda_sm70_shflsync_idx_p) ;  /* 0x0000264000007944 */ /* 0x000fea0003c00000 */
[----:B------:R-:W-:Y:S01]  /*1f9c0*/  MOV R0, R34 ;  /* 0x0000002200007202 */ /* 0x000fe20000000f00 */
[----:B------:R-:W-:Y:S05]  /*1f9d0*/  BRA `(.L_x_3061) ;  /* 0xfffea21000007947 */ /* 0x000fea000383ffff */
.L_x_2914:
[----:B------:R-:W-:Y:S01]  /*1f9e0*/  IMAD.MOV.U32 R33, RZ, RZ, R42 ;  /* 0x000000ffff217224 */ /* 0x000fe200078e002a */
[----:B------:R-:W-:Y:S01]  /*1f9f0*/  MOV R2, 0x1 ;  /* 0x0000000100027802 */ /* 0x000fe20000000f00 */
[----:B------:R-:W-:Y:S01]  /*1fa00*/  IMAD.MOV.U32 R32, RZ, RZ, 0x1c1f ;  /* 0x00001c1fff207424 */ /* 0x000fe200078e00ff */
[----:B------:R-:W-:Y:S02]  /*1fa10*/  MOV R3, 0x1fa30 ;  /* 0x0001fa3000037802 */ /* 0x000fe40000000f00 */
[----:B---3--:R-:W-:Y:S05]  /*1fa20*/  CALL.REL.NOINC `($__internal_49_$__cuda_sm70_shflsync_idx_p) ;  /* 0x000025d000007944 */ /* 0x008fea0003c00000 */
[----:B------:R-:W-:Y:S01]  /*1fa30*/  IMAD.MOV.U32 R5, RZ, RZ, R34 ;  /* 0x000000ffff057224 */ /* 0x000fe200078e0022 */
[----:B------:R-:W-:Y:S01]  /*1fa40*/  MOV R2, 0x1 ;  /* 0x0000000100027802 */ /* 0x000fe20000000f00 */
[----:B------:R-:W-:Y:S01]  /*1fa50*/  IMAD.MOV.U32 R33, RZ, RZ, R43 ;  /* 0x000000ffff217224 */ /* 0x000fe200078e002b */
[----:B------:R-:W-:-:S02]  /*1fa60*/  MOV R32, 0x1c1f ;  /* 0x00001c1f00207802 */ /* 0x000fc40000000f00 */
[----:B------:R-:W-:Y:S02]  /*1fa70*/  MOV R3, 0x1fa90 ;  /* 0x0001fa9000037802 */ /* 0x000fe40000000f00 */
[----:B------:R-:W-:Y:S05]  /*1fa80*/  CALL.REL.NOINC `($__internal_49_$__cuda_sm70_shflsync_idx_p) ;  /* 0x0000257000007944 */ /* 0x000fea0003c00000 */
[----:B------:R-:W-:Y:S01]  /*1fa90*/  IMAD.MOV.U32 R33, RZ, RZ, R13 ;  /* 0x000000ffff217224 */ /* 0x000fe200078e000d */
[----:B------:R-:W-:Y:S01]  /*1faa0*/  MOV R32, 0x1c1f ;  /* 0x00001c1f00207802 */ /* 0x000fe20000000f00 */
[----:B------:R-:W-:Y:S01]  /*1fab0*/  IMAD.MOV.U32 R2, RZ, RZ, 0x1 ;  /* 0x00000001ff027424 */ /* 0x000fe200078e00ff */
[----:B------:R-:W-:Y:S02]  /*1fac0*/  MOV R4, R34 ;  /* 0x0000002200047202 */ /* 0x000fe40000000f00 */
[----:B------:R-:W-:Y:S02]  /*1fad0*/  MOV R3, 0x1faf0 ;  /* 0x0001faf000037802 */ /* 0x000fe40000000f00 */
[----:B------:R-:W-:Y:S05]  /*1fae0*/  CALL.REL.NOINC `($__internal_49_$__cuda_sm70_shflsync_idx_p) ;  /* 0x0000251000007944 */ /* 0x000fea0003c00000 */
[----:B------:R-:W-:Y:S01]  /*1faf0*/  IMAD.MOV.U32 R12, RZ, RZ, R34 ;  /* 0x000000ffff0c7224 */ /* 0x000fe200078e0022 */
[----:B------:R-:W-:Y:S01]  /*1fb00*/  MOV R2, 0x1 ;  /* 0x0000000100027802 */ /* 0x000fe20000000f00 */
[----:B------:R-:W-:Y:S01]  /*1fb10*/  IMAD.MOV.U32 R33, RZ, RZ, R48 ;  /* 0x000000ffff217224 */ /* 0x000fe200078e0030 */
[----:B------:R-:W-:Y:S02]  /*1fb20*/  MOV R32, 0x1c1f ;  /* 0x00001c1f00207802 */ /* 0x000fe40000000f00 */
[----:B------:R-:W-:-:S02]  /*1fb30*/  MOV R3, 0x1fb50 ;  /* 0x0001fb5000037802 */ /* 0x000fc40000000f00 */
[----:B------:R-:W-:Y:S05]  /*1fb40*/  CALL.REL.NOINC `($__internal_49_$__cuda_sm70_shflsync_idx_p) ;  /* 0x000024b000007944 */ /* 0x000fea0003c00000 */
[----:B------:R-:W-:Y:S01]  /*1fb50*/  MOV R0, R34 ;  /* 0x0000002200007202 */ /* 0x000fe20000000f00 */
[----:B------:R-:W-:Y:S05]  /*1fb60*/  BRA `(.L_x_3062) ;  /* 0xfffea89000007947 */ /* 0x000fea000383ffff */
.L_x_2939:
[----:B------:R-:W-:Y:S01]  /*1fb70*/  IMAD.MOV.U32 R33, RZ, RZ, R22 ;  /* 0x000000ffff217224 */ /* 0x000fe200078e0016 */
[----:B------:R-:W-:Y:S01]  /*1fb80*/  MOV R2, RZ ;  /* 0x000000ff00027202 */ /* 0x000fe20000000f00 */
[----:B------:R-:W-:Y:S01]  /*1fb90*/  IMAD.MOV.U32 R32, RZ, RZ, 0x1c1f ;  /* 0x00001c1fff207424 */ /* 0x000fe200078e00ff */
[----:B------:R-:W-:-:S02]  /*1fba0*/  MOV R3, 0x1fbc0 ;  /* 0x0001fbc000037802 */ /* 0x000fc40000000f00 */
[----:B------:R-:W-:Y:S05]  /*1fbb0*/  CALL.REL.NOINC `($__internal_49_$__cuda_sm70_shflsync_idx_p) ;  /* 0x0000244000007944 */ /* 0x000fea0003c00000 */
[----:B------:R-:W-:Y:S01]  /*1fbc0*/  MOV R0, R34 ;  /* 0x0000002200007202 */ /* 0x000fe20000000f00 */
[----:B------:R-:W-:Y:S05]  /*1fbd0*/  BRA `(.L_x_3063) ;  /* 0xfffed7e000007947 */ /* 0x000fea000383ffff */
.L_x_2940:
[----:B------:R-:W-:Y:S01]  /*1fbe0*/  IMAD.MOV.U32 R33, RZ, RZ, R23 ;  /* 0x000000ffff217224 */ /* 0x000fe200078e0017 */
[----:B------:R-:W-:Y:S01]  /*1fbf0*/  MOV R2, RZ ;  /* 0x000000ff00027202 */ /* 0x000fe20000000f00 */
[----:B------:R-:W-:Y:S01]  /*1fc00*/  IMAD.MOV.U32 R32, RZ, RZ, 0x1c1f ;  /* 0x00001c1fff207424 */ /* 0x000fe200078e00ff */
[----:B------:R-:W-:-:S02]  /*1fc10*/  MOV R3, 0x1fc30 ;  /* 0x0001fc3000037802 */ /* 0x000fc40000000f00 */
[----:B-12---:R-:W-:Y:S05]  /*1fc20*/  CALL.REL.NOINC `($__internal_49_$__cuda_sm70_shflsync_idx_p) ;  /* 0x000023d000007944 */ /* 0x006fea0003c00000 */
[----:B------:R-:W-:Y:S01]  /*1fc30*/  IMAD.MOV.U32 R33, RZ, RZ, R21 ;  /* 0x000000ffff217224 */ /* 0x000fe200078e0015 */
[----:B------:R-:W-:Y:S01]  /*1fc40*/  MOV R2, RZ ;  /* 0x000000ff00027202 */ /* 0x000fe20000000f00 */
[----:B------:R-:W-:Y:S01]  /*1fc50*/  IMAD.MOV.U32 R32, RZ, RZ, 0x1c1f ;  /* 0x00001c1fff207424 */ /* 0x000fe200078e00ff */
[----:B------:R-:W-:Y:S01]  /*1fc60*/  MOV R8, R34 ;  /* 0x0000002200087202 */ /* 0x000fe20000000f00 */
[----:B------:R-:W-:Y:S01]  /*1fc70*/  IMAD.MOV.U32 R9, RZ, RZ, R0 ;  /* 0x000000ffff097224 */ /* 0x000fe200078e0000 */
[----:B------:R-:W-:-:S02]  /*1fc80*/  MOV R3, 0x1fca0 ;  /* 0x0001fca000037802 */ /* 0x000fc40000000f00 */
[----:B------:R-:W-:Y:S05]  /*1fc90*/  CALL.REL.NOINC `($__internal_49_$__cuda_sm70_shflsync_idx_p) ;  /* 0x0000236000007944 */ /* 0x000fea0003c00000 */
[----:B------:R-:W-:Y:S01]  /*1fca0*/  IMAD.MOV.U32 R20, RZ, RZ, R34 ;  /* 0x000000ffff147224 */ /* 0x000fe200078e0022 */
[----:B------:R-:W-:Y:S01]  /*1fcb0*/  MOV R2, RZ ;  /* 0x000000ff00027202 */ /* 0x000fe20000000f00 */
[----:B------:R-:W-:Y:S01]  /*1fcc0*/  IMAD.MOV.U32 R33, RZ, RZ, R24 ;  /* 0x000000ffff217224 */ /* 0x000fe200078e0018 */
[----:B------:R-:W-:-:S02]  /*1fcd0*/  MOV R32, 0x1c1f ;  /* 0x00001c1f00207802 */ /* 0x000fc40000000f00 */
[----:B------:R-:W-:Y:S02]  /*1fce0*/  MOV R3, 0x1fd00 ;  /* 0x0001fd0000037802 */ /* 0x000fe40000000f00 */
[----:B------:R-:W-:Y:S05]  /*1fcf0*/  CALL.REL.NOINC `($__internal_49_$__cuda_sm70_shflsync_idx_p) ;  /* 0x0000230000007944 */ /* 0x000fea0003c00000 */
[----:B------:R-:W-:Y:S01]  /*1fd00*/  MOV R3, R34 ;  /* 0x0000002200037202 */ /* 0x000fe20000000f00 */
[----:B------:R-:W-:Y:S05]  /*1fd10*/  BRA `(.L_x_3064) ;  /* 0xfffed6f000007947 */ /* 0x000fea000383ffff */
.L_x_2943:
[----:B------:R-:W-:Y:S01]  /*1fd20*/  IMAD.MOV.U32 R33, RZ, RZ, R22 ;  /* 0x000000ffff217224 */ /* 0x000fe200078e0016 */
[----:B------:R-:W-:Y:S01]  /*1fd30*/  MOV R2, 0x1 ;  /* 0x0000000100027802 */ /* 0x000fe20000000f00 */
[----:B------:R-:W-:Y:S01]  /*1fd40*/  IMAD.MOV.U32 R32, RZ, RZ, 0x1c1f ;  /* 0x00001c1fff207424 */ /* 0x000fe200078e00ff */
[----:B------:R-:W-:Y:S02]  /*1fd50*/  MOV R3, 0x1fd70 ;  /* 0x0001fd7000037802 */ /* 0x000fe40000000f00 */
[----:B--2---:R-:W-:Y:S05]  /*1fd60*/  CALL.REL.NOINC `($__internal_49_$__cuda_sm70_shflsync_idx_p) ;  /* 0x0000229000007944 */ /* 0x004fea0003c00000 */
[----:B------:R-:W-:Y:S01]  /*1fd70*/  IMAD.MOV.U32 R0, RZ, RZ, R34 ;  /* 0x000000ffff007224 */ /* 0x000fe200078e0022 */
[----:B------:R-:W-:Y:S01]  /*1fd80*/  MOV R2, 0x1 ;  /* 0x0000000100027802 */ /* 0x000fe20000000f00 */
[----:B------:R-:W-:Y:S01]  /*1fd90*/  IMAD.MOV.U32 R33, RZ, RZ, R23 ;  /* 0x000000ffff217224 */ /* 0x000fe200078e0017 */
[----:B------:R-:W-:Y:S02]  /*1fda0*/  MOV R32, 0x1c1f ;  /* 0x00001c1f00207802 */ /* 0x000fe40000000f00 */
[----:B------:R-:W-:Y:S02]  /*1fdb0*/  MOV R3, 0x1fdd0 ;  /* 0x0001fdd000037802 */ /* 0x000fe40000000f00 */
[----:B------:R-:W-:Y:S05]  /*1fdc0*/  CALL.REL.NOINC `($__internal_49_$__cuda_sm70_shflsync_idx_p) ;  /* 0x0000223000007944 */ /* 0x000fea0003c00000 */
[----:B------:R-:W-:Y:S01]  /*1fdd0*/  IMAD.MOV.U32 R33, RZ, RZ, R21 ;  /* 0x000000ffff217224 */ /* 0x000fe200078e0015 */
[----:B------:R-:W-:Y:S01]  /*1fde0*/  MOV R2, 0x1 ;  /* 0x0000000100027802 */ /* 0x000fe20000000f00 */
[----:B------:R-:W-:Y:S01]  /*1fdf0*/  IMAD.MOV.U32 R32, RZ, RZ, 0x1c1f ;  /* 0x00001c1fff207424 */ /* 0x000fe200078e00ff */
[----:B------:R-:W-:Y:S01]  /*1fe00*/  MOV R8, R34 ;  /* 0x0000002200087202 */ /* 0x000fe20000000f00 */
[----:B------:R-:W-:Y:S01]  /*1fe10*/  IMAD.MOV.U32 R9, RZ, RZ, R0 ;  /* 0x000000ffff097224 */ /* 0x000fe200078e0000 */
[----:B------:R-:W-:-:S02]  /*1fe20*/  MOV R3, 0x1fe40 ;  /* 0x0001fe4000037802 */ /* 0x000fc40000000f00 */
[----:B------:R-:W-:Y:S05]  /*1fe30*/  CALL.REL.NOINC `($__internal_49_$__cuda_sm70_shflsync_idx_p) ;  /* 0x000021c000007944 */ /* 0x000fea0003c00000 */
        /* <DEDUP_REMOVED lines=8> */
.L_x_2958:
[----:B------:R-:W-:Y:S01]  /*1fec0*/  IMAD.MOV.U32 R33, RZ, RZ, R20 ;  /* 0x000000ffff217224 */ /* 0x000fe200078e0014 */
[----:B------:R-:W-:Y:S01]  /*1fed0*/  MOV R2, RZ ;  /* 0x000000ff00027202 */ /* 0x000fe20000000f00 */
[----:B------:R-:W-:Y:S01]  /*1fee0*/  IMAD.MOV.U32 R32, RZ, RZ, 0x181f ;  /* 0x0000181fff207424 */ /* 0x000fe200078e00ff */
[----:B------:R-:W-:Y:S02]  /*1fef0*/  MOV R3, 0x1ff10 ;  /* 0x0001ff1000037802 */ /* 0x000fe40000000f00 */
[----:B-1--4-:R-:W-:Y:S05]  /*1ff00*/  CALL.REL.NOINC `($__internal_49_$__cuda_sm70_shflsync_idx_p) ;  /* 0x000020f000007944 */ /* 0x012fea0003c00000 */
[----:B------:R-:W-:Y:S01]  /*1ff10*/  MOV R9, R34 ;  /* 0x0000002200097202 */ /* 0x000fe20000000f00 */
[----:B------:R-:W-:Y:S05]  /*1ff20*/  BRA `(.L_x_3066) ;  /* 0xffff0ce000007947 */ /* 0x000fea000383ffff */
.L_x_2959:
[----:B------:R-:W-:Y:S01]  /*1ff30*/  IMAD.MOV.U32 R33, RZ, RZ, R23 ;  /* 0x000000ffff217224 */ /* 0x000fe200078e0017 */
[----:B------:R-:W-:Y:S01]  /*1ff40*/  MOV R2, RZ ;  /* 0x000000ff00027202 */ /* 0x000fe20000000f00 */
[----:B------:R-:W-:Y:S01]  /*1ff50*/  IMAD.MOV.U32 R32, RZ, RZ, 0x181f ;  /* 0x0000181fff207424 */ /* 0x000fe200078e00ff */
[----:B------:R-:W-:Y:S02]  /*1ff60*/  MOV R3, 0x1ff80 ;  /* 0x0001ff8000037802 */ /* 0x000fe40000000f00 */
[----:B-1234-:R-:W-:Y:S05]  /*1ff70*/  CALL.REL.NOINC `($__internal_49_$__cuda_sm70_shflsync_idx_p) ;  /* 0x0000208000007944 */ /* 0x01efea0003c00000 */
[----:B------:R-:W-:Y:S01]  /*1ff80*/  ISETP.GE.AND P2, PT, R216, c[0x0][0x1d4], PT ;  /* 0x00007500d8007a0c */ /* 0x000fe20003f46270 */
[----:B------:R-:W-:Y:S01]  /*1ff90*/  IMAD.MOV.U32 R33, RZ, RZ, R20 ;  /* 0x000000ffff217224 */ /* 0x000fe200078e0014 */
[C---:B------:R-:W-:Y:S01]  /*1ffa0*/  IADD3 R2, P0, R34.reuse, R24, RZ ;  /* 0x0000001822027210 */ /* 0x040fe20007f1e0ff */
[----:B------:R-:W-:Y:S01]  /*1ffb0*/  IMAD.MOV.U32 R32, RZ, RZ, 0x181f ;  /* 0x0000181fff207424 */ /* 0x000fe200078e00ff */
[----:B------:R-:W-:-:S02]  /*1ffc0*/  IADD3 R16, P3, R34, R25, RZ ;  /* 0x0000001922107210 */ /* 0x000fc40007f7e0ff */
[----:B------:R-:W-:Y:S01]  /*1ffd0*/  ISETP.GE.AND P1, PT, R215, c[0x0][0x1d4], PT ;  /* 0x00007500d7007a0c */ /* 0x000fe20003f26270 */
[C---:B------:R-:W-:Y:S01]  /*1ffe0*/  IMAD.X R3, R9.reuse, 0x1, R26, P0 ;  /* 0x0000000109037824 */ /* 0x040fe200000e061a */
[----:B------:R-:W-:Y:S01]  /*1fff0*/  ISETP.GE.AND P0, PT, R218, c[0x0][0x1d4], PT ;  /* 0x00007500da007a0c */ /* 0x000fe20003f06270 */
[----:B------:R-:W-:Y:S01]  /*20000*/  IMAD.X R17, R9, 0x1, R27, P3 ;  /* 0x0000000109117824 */ /* 0x000fe200018e061b */
[----:B------:R-:W-:Y:S02]  /*20010*/  SEL R22, RZ, 0x10, P2 ;  /* 0x00000010ff167807 */ /* 0x000fe40001000000 */
[----:B------:R-:W-:Y:S01]  /*20020*/  SEL R21, RZ, 0x10, P1 ;  /* 0x00000010ff157807 */ /* 0x000fe20000800000 */
[----:B------:R-:W-:Y:S01]  /*20030*/  @!PT LDS RZ, [RZ] ;  /* 0x00000000fffff984 */ /* 0x000fe20000000800 */
[----:B------:R-:W-:Y:S01]  /*20040*/  @!PT LDS RZ, [RZ] ;  /* 0x00000000fffff984 */ /* 0x000fe20000000800 */
[----:B------:R-:W-:Y:S01]  /*20050*/  @!PT LDS RZ, [RZ] ;  /* 0x00000000fffff984 */ /* 0x000fe20000000800 */
[----:B------:R1:W-:Y:S01]  /*20060*/  LDGSTS.E.BYPASS.LTC128B.128 [R144+0x6100], [R2.64], !P2 ;  /* 0x0610000002907fae */ /* 0x0003e2000d101d48 */
[----:B------:R-:W-:-:S05]  /*20070*/  SEL R20, RZ, 0x10, P0 ;  /* 0x00000010ff147807 */ /* 0x000fca0000000000 */
[----:B------:R2:W-:Y:S01]  /*20080*/  LDGSTS.E.BYPASS.LTC128B.128 [R144+0x8100], [R16.64], !P1 ;  /* 0x0810000010907fae */ /* 0x0005e2000c901d48 */
[----:B-1----:R-:W-:-:S05]  /*20090*/  IADD3 R2, P3, R34, R28, RZ ;  /* 0x0000001c22027210 */ /* 0x002fca0007f7e0ff */
[----:B------:R-:W-:-:S05]  /*200a0*/  IMAD.X R3, R9, 0x1, R29, P3 ;  /* 0x0000000109037824 */ /* 0x000fca00018e061d */
[----:B------:R1:W-:Y:S02]  /*200b0*/  LDGSTS.E.BYPASS.LTC128B.128 [R144+0xa100], [R2.64], !P0 ;  /* 0x0a10000002907fae */ /* 0x0003e4000c101d48 */
[----:B-1----:R-:W-:Y:S01]  /*200c0*/  IMAD.MOV.U32 R2, RZ, RZ, 0x1 ;  /* 0x00000001ff027424 */ /* 0x002fe200078e00ff */
        /* <DEDUP_REMOVED lines=8> */
[----:B------:R-:W-:Y:S01]  /*20150*/  MOV R0, R34 ;  /* 0x0000002200007202 */ /* 0x000fe20000000f00 */
[----:B------:R-:W-:Y:S05]  /*20160*/  BRA `(.L_x_3067) ;  /* 0xffff0bf000007947 */ /* 0x000fea000383ffff */
.L_x_2962:
[----:B------:R-:W-:Y:S01]  /*20170*/  IMAD.MOV.U32 R33, RZ, RZ, R5 ;  /* 0x000000ffff217224 */ /* 0x000fe200078e0005 */
[----:B------:R-:W-:Y:S01]  /*20180*/  MOV R2, RZ ;  /* 0x000000ff00027202 */ /* 0x000fe20000000f00 */
[----:B------:R-:W-:Y:S01]  /*20190*/  IMAD.MOV.U32 R32, RZ, RZ, 0x181f ;  /* 0x0000181fff207424 */ /* 0x000fe200078e00ff */
[----:B------:R-:W-:-:S02]  /*201a0*/  MOV R3, 0x201c0 ;  /* 0x000201c000037802 */ /* 0x000fc40000000f00 */
[----:B------:R-:W-:Y:S05]  /*201b0*/  CALL.REL.NOINC `($__internal_49_$__cuda_sm70_shflsync_idx_p) ;  /* 0x00001e4000007944 */ /* 0x000fea0003c00000 */
[----:B------:R-:W-:Y:S01]  /*201c0*/  MOV R4, R34 ;  /* 0x0000002200047202 */ /* 0x000fe20000000f00 */
[----:B------:R-:W-:Y:S05]  /*201d0*/  BRA `(.L_x_3068) ;  /* 0xffff31c000007947 */ /* 0x000fea000383ffff */
.L_x_2963:
[----:B------:R-:W-:Y:S01]  /*201e0*/  IMAD.MOV.U32 R33, RZ, RZ, R12 ;  /* 0x000000ffff217224 */ /* 0x000fe200078e000c */
[----:B------:R-:W-:Y:S01]  /*201f0*/  MOV R2, RZ ;  /* 0x000000ff00027202 */ /* 0x000fe20000000f00 */
[----:B------:R-:W-:Y:S01]  /*20200*/  IMAD.MOV.U32 R32, RZ, RZ, 0x181f ;  /* 0x0000181fff207424 */ /* 0x000fe200078e00ff */
[----:B------:R-:W-:-:S02]  /*20210*/  MOV R3, 0x20230 ;  /* 0x0002023000037802 */ /* 0x000fc40000000f00 */
[----:B-12---:R-:W-:Y:S05]  /*20220*/  CALL.REL.NOINC `($__internal_49_$__cuda_sm70_shflsync_idx_p) ;  /* 0x00001dd000007944 */ /* 0x006fea0003c00000 */
[----:B------:R-:W-:Y:S01]  /*20230*/  ISETP.GE.AND P2, PT, R216, c[0x0][0x1d4], PT ;  /* 0x00007500d8007a0c */ /* 0x000fe20003f46270 */
[----:B------:R-:W-:Y:S01]  /*20240*/  IMAD.MOV.U32 R33, RZ, RZ, R5 ;  /* 0x000000ffff217224 */ /* 0x000fe200078e0005 */
[----:B------:R-:W-:Y:S01]  /*20250*/  IADD3 R2, P0, R34, R13, RZ ;  /* 0x0000000d22027210 */ /* 0x000fe20007f1e0ff */
[----:B------:R-:W-:Y:S01]  /*20260*/  IMAD.MOV.U32 R32, RZ, RZ, 0x181f ;  /* 0x0000181fff207424 */ /* 0x000fe200078e00ff */
        /* <DEDUP_REMOVED lines=13> */
[----:B-1----:R-:W-:-:S05]  /*20340*/  IADD3 R2, P3, R34, R17, RZ ;  /* 0x0000001122027210 */ /* 0x002fca0007f7e0ff */
[----:B------:R-:W-:-:S05]  /*20350*/  IMAD.X R3, R4, 0x1, R18, P3 ;  /* 0x0000000104037824 */ /* 0x000fca00018e0612 */
[----:B------:R1:W-:Y:S02]  /*20360*/  LDGSTS.E.BYPASS.LTC128B.128 [R144+0x10100], [R2.64], !P0 ;  /* 0x1010000002907fae */ /* 0x0003e4000c101d48 */
[----:B-1----:R-:W-:Y:S01]  /*20370*/  IMAD.MOV.U32 R2, RZ, RZ, 0x1 ;  /* 0x00000001ff027424 */ /* 0x002fe200078e00ff */
[----:B------:R-:W-:Y:S02]  /*20380*/  MOV R3, 0x203a0 ;  /* 0x000203a000037802 */ /* 0x000fe40000000f00 */
[----:B------:R-:W-:Y:S05]  /*20390*/  CALL.REL.NOINC `($__internal_49_$__cuda_sm70_shflsync_idx_p) ;  /* 0x00001c6000007944 */ /* 0x000fea0003c00000 */
        /* <DEDUP_REMOVED lines=8> */
.L_x_2967:
[----:B------:R-:W-:Y:S01]  /*20420*/  MOV R2, RZ ;  /* 0x000000ff00027202 */ /* 0x000fe20000000f00 */
[----:B------:R-:W-:Y:S01]  /*20430*/  IMAD.MOV.U32 R33, RZ, RZ, R8 ;  /* 0x000000ffff217224 */ /* 0x000fe200078e0008 */
[----:B------:R-:W-:Y:S01]  /*20440*/  MOV R3, 0x20470 ;  /* 0x0002047000037802 */ /* 0x000fe20000000f00 */
[----:B------:R-:W-:Y:S02]  /*20450*/  IMAD.MOV.U32 R32, RZ, RZ, 0x181f ;  /* 0x0000181fff207424 */ /* 0x000fe400078e00ff */
[----:B-1234-:R-:W-:Y:S05]  /*20460*/  CALL.REL.NOINC `($__internal_49_$__cuda_sm70_shflsync_idx_p) ;  /* 0x00001b9000007944 */ /* 0x01efea0003c00000 */
[----:B------:R-:W-:Y:S01]  /*20470*/  MOV R5, R34 ;  /* 0x0000002200057202 */ /* 0x000fe20000000f00 */
[----:B------:R-:W-:-:S05]  /*20480*/  BRA `(.L_x_3070) ;  /* 0xffff358000007947 */ /* 0x000fca000383ffff */
.L_x_2968:
[----:B------:R-:W-:Y:S01]  /*20490*/  MOV R2, RZ ;  /* 0x000000ff00027202 */ /* 0x000fe20000000f00 */
[----:B------:R-:W-:Y:S01]  /*204a0*/  IMAD.MOV.U32 R33, RZ, RZ, R17 ;  /* 0x000000ffff217224 */ /* 0x000fe200078e0011 */
[----:B------:R-:W-:Y:S01]  /*204b0*/  MOV R3, 0x204e0 ;  /* 0x000204e000037802 */ /* 0x000fe20000000f00 */
[----:B------:R-:W-:Y:S02]  /*204c0*/  IMAD.MOV.U32 R32, RZ, RZ, 0x181f ;  /* 0x0000181fff207424 */ /* 0x000fe400078e00ff */
[----:B-1234-:R-:W-:Y:S05]  /*204d0*/  CALL.REL.NOINC `($__internal_49_$__cuda_sm70_shflsync_idx_p) ;  /* 0x00001b2000007944 */ /* 0x01efea0003c00000 */
[----:B------:R-:W-:Y:S01]  /*204e0*/  ISETP.GE.AND P2, PT, R216, c[0x0][0x1d4], PT ;  /* 0x00007500d8007a0c */ /* 0x000fe20003f46270 */
[----:B------:R-:W-:Y:S01]  /*204f0*/  IMAD R4, R213, 0x6000, R10 ;  /* 0x00006000d5047824 */ /* 0x000fe200078e020a */
[C---:B------:R-:W-:Y:S01]  /*20500*/  IADD3 R2, P0, R34.reuse, R18, RZ ;  /* 0x0000001222027210 */ /* 0x040fe20007f1e0ff */
[----:B------:R-:W-:Y:S01]  /*20510*/  IMAD.MOV.U32 R33, RZ, RZ, R8 ;  /* 0x000000ffff217224 */ /* 0x000fe200078e0008 */
[----:B------:R-:W-:Y:S01]  /*20520*/  ISETP.GE.AND P1, PT, R215, c[0x0][0x1d4], PT ;  /* 0x00007500d7007a0c */ /* 0x000fe20003f26270 */
[----:B------:R-:W-:Y:S01]  /*20530*/  IMAD.MOV.U32 R32, RZ, RZ, 0x181f ;  /* 0x0000181fff207424 */ /* 0x000fe200078e00ff */
        /* <DEDUP_REMOVED lines=11> */
[----:B-1----:R-:W-:Y:S02]  /*205f0*/  IADD3 R2, P3, R34, R26, RZ ;  /* 0x0000001a22027210 */ /* 0x002fe40007f7e0ff */
[----:B--2---:R-:W-:Y:S03]  /*20600*/  SEL R6, RZ, 0x10, P2 ;  /* 0x00000010ff067807 */ /* 0x004fe60001000000 */
[----:B------:R-:W-:Y:S05]  /*20610*/  IMAD.X R3, R5, 0x1, R27, P3 ;  /* 0x0000000105037824 */ /* 0x000fea00018e061b */
[----:B------:R1:W-:Y:S02]  /*20620*/  LDGSTS.E.BYPASS.LTC128B.128 [R4+0x4000], [R2.64], !P0 ;  /* 0x0400000002047fae */ /* 0x0003e4000c101d48 */
[----:B-1----:R-:W-:Y:S01]  /*20630*/  MOV R3, 0x20660 ;  /* 0x0002066000037802 */ /* 0x002fe20000000f00 */
[----:B------:R-:W-:Y:S02]  /*20640*/  IMAD.MOV.U32 R2, RZ, RZ, 0x1 ;  /* 0x00000001ff027424 */ /* 0x000fe400078e00ff */
[----:B------:R-:W-:Y:S05]  /*20650*/  CALL.REL.NOINC `($__internal_49_$__cuda_sm70_shflsync_idx_p) ;  /* 0x000019a000007944 */ /* 0x000fea0003c00000 */
[----:B------:R-:W-:Y:S01]  /*20660*/  MOV R2, 0x1 ;  /* 0x0000000100027802 */ /* 0x000fe20000000f00 */
[----:B------:R-:W-:Y:S01]  /*20670*/  IMAD.MOV.U32 R5, RZ, RZ, R34 ;  /* 0x000000ffff057224 */ /* 0x000fe200078e0022 */
[----:B------:R-:W-:Y:S01]  /*20680*/  MOV R32, 0x181f ;  /* 0x0000181f00207802 */ /* 0x000fe20000000f00 */
[----:B------:R-:W-:Y:S01]  /*20690*/  IMAD.MOV.U32 R33, RZ, RZ, R17 ;  /* 0x000000ffff217224 */ /* 0x000fe200078e0011 */
[----:B------:R-:W-:Y:S02]  /*206a0*/  MOV R3, 0x206c0 ;  /* 0x000206c000037802 */ /* 0x000fe40000000f00 */
[----:B------:R-:W-:Y:S05]  /*206b0*/  CALL.REL.NOINC `($__internal_49_$__cuda_sm70_shflsync_idx_p) ;  /* 0x0000194000007944 */ /* 0x000fea0003c00000 */
[----:B------:R-:W-:Y:S01]  /*206c0*/  MOV R2, R34 ;  /* 0x0000002200027202 */ /* 0x000fe20000000f00 */
[----:B------:R-:W-:-:S05]  /*206d0*/  BRA `(.L_x_3071) ;  /* 0xffff349000007947 */ /* 0x000fca000383ffff */
.L_x_2971:
[----:B------:R-:W-:Y:S01]  /*206e0*/  MOV R2, RZ ;  /* 0x000000ff00027202 */ /* 0x000fe20000000f00 */
[----:B------:R-:W-:Y:S01]  /*206f0*/  IMAD.MOV.U32 R33, RZ, RZ, R5 ;  /* 0x000000ffff217224 */ /* 0x000fe200078e0005 */
[----:B------:R-:W-:Y:S01]  /*20700*/  MOV R3, 0x20730 ;  /* 0x0002073000037802 */ /* 0x000fe20000000f00 */
[----:B------:R-:W-:Y:S02]  /*20710*/  IMAD.MOV.U32 R32, RZ, RZ, 0x181f ;  /* 0x0000181fff207424 */ /* 0x000fe400078e00ff */
[----:B------:R-:W-:Y:S05]  /*20720*/  CALL.REL.NOINC `($__internal_49_$__cuda_sm70_shflsync_idx_p) ;  /* 0x000018d000007944 */ /* 0x000fea0003c00000 */
[----:B------:R-:W-:Y:S01]  /*20730*/  MOV R4, R34 ;  /* 0x0000002200047202 */ /* 0x000fe20000000f00 */
[----:B------:R-:W-:-:S05]  /*20740*/  BRA `(.L_x_3072) ;  /* 0xffff604000007947 */ /* 0x000fca000383ffff */
.L_x_2972:
[----:B------:R-:W-:Y:S01]  /*20750*/  MOV R2, RZ ;  /* 0x000000ff00027202 */ /* 0x000fe20000000f00 */
[----:B------:R-:W-:Y:S01]  /*20760*/  IMAD.MOV.U32 R33, RZ, RZ, R14 ;  /* 0x000000ffff217224 */ /* 0x000fe200078e000e */
[----:B------:R-:W-:Y:S01]  /*20770*/  MOV R3, 0x207a0 ;  /* 0x000207a000037802 */ /* 0x000fe20000000f00 */
[----:B------:R-:W-:Y:S02]  /*20780*/  IMAD.MOV.U32 R32, RZ, RZ, 0x181f ;  /* 0x0000181fff207424 */ /* 0x000fe400078e00ff */
[----:B-12---:R-:W-:Y:S05]  /*20790*/  CALL.REL.NOINC `($__internal_49_$__cuda_sm70_shflsync_idx_p) ;  /* 0x0000186000007944 */ /* 0x006fea0003c00000 */
[----:B------:R-:W-:Y:S01]  /*207a0*/  ISETP.GE.AND P2, PT, R216, c[0x0][0x1d4], PT ;  /* 0x00007500d8007a0c */ /* 0x000fe20003f46270 */
[----:B------:R-:W-:Y:S01]  /*207b0*/  IMAD R0, R213, 0x6000, R11 ;  /* 0x00006000d5007824 */ /* 0x000fe200078e020b */
[C---:B------:R-:W-:Y:S01]  /*207c0*/  IADD3 R2, P0, R34.reuse, R15, RZ ;  /* 0x0000000f22027210 */ /* 0x040fe20007f1e0ff */
[----:B------:R-:W-:Y:S01]  /*207d0*/  IMAD.MOV.U32 R33, RZ, RZ, R5 ;  /* 0x000000ffff217224 */ /* 0x000fe200078e0005 */
[----:B------:R-:W-:Y:S01]  /*207e0*/  ISETP.GE.AND P1, PT, R215, c[0x0][0x1d4], PT ;  /* 0x00007500d7007a0c */ /* 0x000fe20003f26270 */
[----:B------:R-:W-:Y:S01]  /*207f0*/  IMAD.MOV.U32 R32, RZ, RZ, 0x181f ;  /* 0x0000181fff207424 */ /* 0x000fe200078e00ff */
        /* <DEDUP_REMOVED lines=9> */
[----:B------:R1:W-:Y:S01]  /*20890*/  LDGSTS.E.BYPASS.LTC128B.128 [R0], [R2.64], !P2 ;  /* 0x0000000002007fae */ /* 0x0003e2000d101d48 */
[----:B------:R-:W-:Y:S03]  /*208a0*/  SEL R12, RZ, 0x10, P0 ;  /* 0x00000010ff0c7807 */ /* 0x000fe60000000000 */
[----:B------:R2:W-:Y:S01]  /*208b0*/  LDGSTS.E.BYPASS.LTC128B.128 [R0+0x2000], [R6.64], !P1 ;  /* 0x0200000006007fae */ /* 0x0005e2000c901d48 */
[----:B-1----:R-:W-:Y:S05]  /*208c0*/  IADD3 R2, P3, R34, R19, RZ ;  /* 0x0000001322027210 */ /* 0x002fea0007f7e0ff */
[----:B------:R-:W-:Y:S05]  /*208d0*/  IMAD.X R3, R4, 0x1, R20, P3 ;  /* 0x0000000104037824 */ /* 0x000fea00018e0614 */
[----:B------:R1:W-:Y:S02]  /*208e0*/  LDGSTS.E.BYPASS.LTC128B.128 [R0+0x4000], [R2.64], !P0 ;  /* 0x0400000002007fae */ /* 0x0003e4000c101d48 */
[----:B-1----:R-:W-:Y:S01]  /*208f0*/  MOV R3, 0x20920 ;  /* 0x0002092000037802 */ /* 0x002fe20000000f00 */
[----:B------:R-:W-:Y:S02]  /*20900*/  IMAD.MOV.U32 R2, RZ, RZ, 0x1 ;  /* 0x00000001ff027424 */ /* 0x000fe400078e00ff */
[----:B--2---:R-:W-:Y:S05]  /*20910*/  CALL.REL.NOINC `($__internal_49_$__cuda_sm70_shflsync_idx_p) ;  /* 0x000016e000007944 */ /* 0x004fea0003c00000 */
        /* <DEDUP_REMOVED lines=8> */
.L_x_2977:
[----:B------:R-:W-:Y:S01]  /*209a0*/  MOV R2, RZ ;  /* 0x000000ff00027202 */ /* 0x000fe20000000f00 */
[----:B------:R-:W-:Y:S01]  /*209b0*/  IMAD.MOV.U32 R33, RZ, RZ, R9 ;  /* 0x000000ffff217224 */ /* 0x000fe200078e0009 */
[----:B------:R-:W-:Y:S01]  /*209c0*/  MOV R3, 0x209f0 ;  /* 0x000209f000037802 */ /* 0x000fe20000000f00 */
[----:B------:R-:W-:Y:S02]  /*209d0*/  IMAD.MOV.U32 R32, RZ, RZ, 0x181f ;  /* 0x0000181fff207424 */ /* 0x000fe400078e00ff */
[----:B-1234-:R-:W-:Y:S05]  /*209e0*/  CALL.REL.NOINC `($__internal_49_$__cuda_sm70_shflsync_idx_p) ;  /* 0x0000161000007944 */ /* 0x01efea0003c00000 */
[----:B------:R-:W-:Y:S01]  /*209f0*/  MOV R5, R34 ;  /* 0x0000002200057202 */ /* 0x000fe20000000f00 */
[----:B------:R-:W-:-:S05]  /*20a00*/  BRA `(.L_x_3074) ;  /* 0xffff63b000007947 */ /* 0x000fca000383ffff */
.L_x_2978:
        /* <DEDUP_REMOVED lines=37> */
.L_x_2979:
[----:B------:R-:W-:Y:S01]  /*20c60*/  MOV R152, 0x2 ;  /* 0x0000000200987802 */ /* 0x000fe20000000f00 */
[----:B------:R-:W-:Y:S01]  /*20c70*/  IMAD.MOV.U32 R2, RZ, RZ, R8 ;  /* 0x000000ffff027224 */ /* 0x000fe200078e0008 */
[----:B------:R-:W-:Y:S02]  /*20c80*/  MOV R3, 0x20ca0 ;  /* 0x00020ca000037802 */ /* 0x000fe40000000f00 */
[----:B------:R-:W-:Y:S05]  /*20c90*/  CALL.REL.NOINC `($__internal_48_$__cuda_sm70_shflsync_bfly_p) ;  /* 0x0000131000007944 */ /* 0x000fea0003c00000 */
[----:B------:R-:W-:Y:S01]  /*20ca0*/  MOV R2, R152 ;  /* 0x0000009800027202 */ /* 0x000fe20000000f00 */
[----:B------:R-:W-:-:S05]  /*20cb0*/  BRA `(.L_x_3076) ;  /* 0xffff6f9000007947 */ /* 0x000fca000383ffff */
.L_x_2982:
[----:B------:R-:W-:Y:S01]  /*20cc0*/  MOV R2, RZ ;  /* 0x000000ff00027202 */ /* 0x000fe20000000f00 */
[----:B------:R-:W-:Y:S01]  /*20cd0*/  IMAD.MOV.U32 R33, RZ, RZ, R5 ;  /* 0x000000ffff217224 */ /* 0x000fe200078e0005 */
[----:B------:R-:W-:Y:S01]  /*20ce0*/  MOV R3, 0x20d10 ;  /* 0x00020d1000037802 */ /* 0x000fe20000000f00 */
[----:B------:R-:W-:Y:S02]  /*20cf0*/  IMAD.MOV.U32 R32, RZ, RZ, 0x181f ;  /* 0x0000181fff207424 */ /* 0x000fe400078e00ff */
[----:B------:R-:W-:Y:S05]  /*20d00*/  CALL.REL.NOINC `($__internal_49_$__cuda_sm70_shflsync_idx_p) ;  /* 0x000012f000007944 */ /* 0x000fea0003c00000 */
[----:B------:R-:W-:Y:S01]  /*20d10*/  MOV R4, R34 ;  /* 0x0000002200047202 */ /* 0x000fe20000000f00 */
[----:B------:R-:W-:-:S05]  /*20d20*/  BRA `(.L_x_3077) ;  /* 0xffff88f000007947 */ /* 0x000fca000383ffff */
.L_x_2983:
        /* <DEDUP_REMOVED lines=37> */
.L_x_2985:
[----:B------:R-:W-:Y:S01]  /*20f80*/  IMAD.MOV.U32 R2, RZ, RZ, R220 ;  /* 0x000000ffff027224 */ /* 0x000fe200078e00dc */
[----:B------:R-:W-:-:S02]  /*20f90*/  MOV R152, 0x2 ;  /* 0x0000000200987802 */ /* 0x000fc40000000f00 */
[----:B------:R-:W-:Y:S02]  /*20fa0*/  MOV R3, 0x20fc0 ;  /* 0x00020fc000037802 */ /* 0x000fe40000000f00 */
[----:B------:R-:W-:Y:S05]  /*20fb0*/  CALL.REL.NOINC `($__internal_48_$__cuda_sm70_shflsync_bfly_p) ;  /* 0x00000ff000007944 */ /* 0x000fea0003c00000 */
[----:B------:R-:W-:Y:S01]  /*20fc0*/  MOV R0, R152 ;  /* 0x0000009800007202 */ /* 0x000fe20000000f00 */
[----:B------:R-:W-:Y:S05]  /*20fd0*/  BRA `(.L_x_3079) ;  /* 0xffff89c000007947 */ /* 0x000fea000383ffff */
.L_x_2986:
[----:B------:R-:W-:Y:S01]  /*20fe0*/  IMAD.MOV.U32 R2, RZ, RZ, R0 ;  /* 0x000000ffff027224 */ /* 0x000fe200078e0000 */
[----:B------:R-:W-:Y:S02]  /*20ff0*/  MOV R152, 0x1 ;  /* 0x0000000100987802 */ /* 0x000fe40000000f00 */
[----:B------:R-:W-:Y:S02]  /*21000*/  MOV R3, 0x21020 ;  /* 0x0002102000037802 */ /* 0x000fe40000000f00 */
[----:B-1----:R-:W-:Y:S05]  /*21010*/  CALL.REL.NOINC `($__internal_48_$__cuda_sm70_shflsync_bfly_p) ;  /* 0x00000f9000007944 */ /* 0x002fea0003c00000 */
[----:B------:R-:W-:Y:S01]  /*21020*/  FADD.FTZ R0, R0, R152 ;  /* 0x0000009800007221 */ /* 0x000fe20000010000 */
[----:B------:R-:W-:Y:S02]  /*21030*/  MOV R2, R219 ;  /* 0x000000db00027202 */ /* 0x000fe40000000f00 */
[----:B------:R-:W-:Y:S02]  /*21040*/  MOV R152, 0x2 ;  /* 0x0000000200987802 */ /* 0x000fe40000000f00 */
[----:B------:R-:W-:Y:S02]  /*21050*/  MOV R3, 0x21070 ;  /* 0x0002107000037802 */ /* 0x000fe40000000f00 */
[----:B------:R-:W-:Y:S05]  /*21060*/  CALL.REL.NOINC `($__internal_48_$__cuda_sm70_shflsync_bfly_p) ;  /* 0x00000f4000007944 */ /* 0x000fea0003c00000 */
[----:B------:R-:W-:Y:S01]  /*21070*/  FADD.FTZ R4, R219, R152 ;  /* 0x00000098db047221 */ /* 0x000fe20000010000 */
[----:B------:R-:W-:-:S02]  /*21080*/  MOV R152, 0x1 ;  /* 0x0000000100987802 */ /* 0x000fc40000000f00 */
[----:B------:R-:W-:Y:S02]  /*21090*/  MOV R3, 0x210c0 ;  /* 0x000210c000037802 */ /* 0x000fe40000000f00 */
[----:B------:R-:W-:Y:S02]  /*210a0*/  MOV R2, R4 ;  /* 0x0000000400027202 */ /* 0x000fe40000000f00 */
[----:B------:R-:W-:Y:S05]  /*210b0*/  CALL.REL.NOINC `($__internal_48_$__cuda_sm70_shflsync_bfly_p) ;  /* 0x00000ef000007944 */ /* 0x000fea0003c00000 */
[----:B------:R-:W-:Y:S01]  /*210c0*/  MOV R3, R152 ;  /* 0x0000009800037202 */ /* 0x000fe20000000f00 */
[----:B------:R-:W-:Y:S05]  /*210d0*/  BRA `(.L_x_3080) ;  /* 0xffff893000007947 */ /* 0x000fea000383ffff */
.L_x_2993:
[----:B--234-:R-:W-:Y:S01]  /*210e0*/  IMAD.MOV.U32 R33, RZ, RZ, R13 ;  /* 0x000000ffff217224 */ /* 0x01cfe200078e000d */
[----:B------:R-:W-:Y:S01]  /*210f0*/  MOV R2, RZ ;  /* 0x000000ff00027202 */ /* 0x000fe20000000f00 */
[----:B------:R-:W-:Y:S01]  /*21100*/  IMAD.MOV.U32 R32, RZ, RZ, 0x181f ;  /* 0x0000181fff207424 */ /* 0x000fe200078e00ff */
[----:B------:R-:W-:Y:S02]  /*21110*/  MOV R3, 0x21130 ;  /* 0x0002113000037802 */ /* 0x000fe40000000f00 */
[----:B-1----:R-:W-:Y:S05]  /*21120*/  CALL.REL.NOINC `($__internal_49_$__cuda_sm70_shflsync_idx_p) ;  /* 0x00000ed000007944 */ /* 0x002fea0003c00000 */
[----:B------:R-:W-:Y:S01]  /*21130*/  MOV R5, R34 ;  /* 0x0000002200057202 */ /* 0x000fe20000000f00 */
[----:B------:R-:W-:Y:S05]  /*21140*/  BRA `(.L_x_3081) ;  /* 0xffffa25000007947 */ /* 0x000fea000383ffff */
.L_x_2994:
[----:B------:R-:W-:Y:S01]  /*21150*/  IMAD.MOV.U32 R33, RZ, RZ, R14 ;  /* 0x000000ffff217224 */ /* 0x000fe200078e000e */
[----:B------:R-:W-:Y:S01]  /*21160*/  MOV R2, RZ ;  /* 0x000000ff00027202 */ /* 0x000fe20000000f00 */
[----:B------:R-:W-:Y:S01]  /*21170*/  IMAD.MOV.U32 R32, RZ, RZ, 0x181f ;  /* 0x0000181fff207424 */ /* 0x000fe200078e00ff */
[----:B------:R-:W-:-:S02]  /*21180*/  MOV R3, 0x211a0 ;  /* 0x000211a000037802 */ /* 0x000fc40000000f00 */
[----:B-123--:R-:W-:Y:S05]  /*21190*/  CALL.REL.NOINC `($__internal_49_$__cuda_sm70_shflsync_idx_p) ;  /* 0x00000e6000007944 */ /* 0x00efea0003c00000 */
[----:B------:R-:W-:Y:S01]  /*211a0*/  MOV R0, R34 ;  /* 0x0000002200007202 */ /* 0x000fe20000000f00 */
[----:B------:R-:W-:Y:S05]  /*211b0*/  BRA `(.L_x_3082) ;  /* 0xffffa20000007947 */ /* 0x000fea000383ffff */
.L_x_2997:
[----:B------:R-:W-:Y:S01]  /*211c0*/  IMAD.MOV.U32 R33, RZ, RZ, R13 ;  /* 0x000000ffff217224 */ /* 0x000fe200078e000d */
[----:B--2---:R-:W-:Y:S01]  /*211d0*/  MOV R2, 0x1 ;  /* 0x0000000100027802 */ /* 0x004fe20000000f00 */
[----:B------:R-:W-:Y:S01]  /*211e0*/  IMAD.MOV.U32 R32, RZ, RZ, 0x181f ;  /* 0x0000181fff207424 */ /* 0x000fe200078e00ff */
[----:B------:R-:W-:-:S02]  /*211f0*/  MOV R3, 0x21210 ;  /* 0x0002121000037802 */ /* 0x000fc40000000f00 */
[----:B-1-34-:R-:W-:Y:S05]  /*21200*/  CALL.REL.NOINC `($__internal_49_$__cuda_sm70_shflsync_idx_p) ;  /* 0x00000df000007944 */ /* 0x01afea0003c00000 */
        /* <DEDUP_REMOVED lines=8> */
.L_x_3000:
[----:B------:R-:W-:Y:S01]  /*21290*/  IMAD.MOV.U32 R33, RZ, RZ, R13 ;  /* 0x000000ffff217224 */ /* 0x000fe200078e000d */
[----:B--2---:R-:W-:Y:S01]  /*212a0*/  MOV R2, 0x2 ;  /* 0x0000000200027802 */ /* 0x004fe20000000f00 */
[----:B------:R-:W-:Y:S01]  /*212b0*/  IMAD.MOV.U32 R32, RZ, RZ, 0x181f ;  /* 0x0000181fff207424 */ /* 0x000fe200078e00ff */
[----:B------:R-:W-:Y:S02]  /*212c0*/  MOV R3, 0x212e0 ;  /* 0x000212e000037802 */ /* 0x000fe40000000f00 */
[----:B-1-34-:R-:W-:Y:S05]  /*212d0*/  CALL.REL.NOINC `($__internal_49_$__cuda_sm70_shflsync_idx_p) ;  /* 0x00000d2000007944 */ /* 0x01afea0003c00000 */
[----:B------:R-:W-:Y:S01]  /*212e0*/  MOV R5, R34 ;  /* 0x0000002200057202 */ /* 0x000fe20000000f00 */
[----:B------:R-:W-:Y:S05]  /*212f0*/  BRA `(.L_x_3084) ;  /* 0xffffa32000007947 */ /* 0x000fea000383ffff */
.L_x_3001:
[----:B------:R-:W-:Y:S01]  /*21300*/  IMAD.MOV.U32 R33, RZ, RZ, R14 ;  /* 0x000000ffff217224 */ /* 0x000fe200078e000e */
[----:B--2---:R-:W-:Y:S01]  /*21310*/  MOV R2, 0x2 ;  /* 0x0000000200027802 */ /* 0x004fe20000000f00 */
[----:B------:R-:W-:Y:S01]  /*21320*/  IMAD.MOV.U32 R32, RZ, RZ, 0x181f ;  /* 0x0000181fff207424 */ /* 0x000fe200078e00ff */
[----:B------:R-:W-:Y:S02]  /*21330*/  MOV R3, 0x21350 ;  /* 0x0002135000037802 */ /* 0x000fe40000000f00 */
[----:B-1-34-:R-:W-:Y:S05]  /*21340*/  CALL.REL.NOINC `($__internal_49_$__cuda_sm70_shflsync_idx_p) ;  /* 0x00000cb000007944 */ /* 0x01afea0003c00000 */
[----:B------:R-:W-:Y:S01]  /*21350*/  MOV R0, R34 ;  /* 0x0000002200007202 */ /* 0x000fe20000000f00 */
[----:B------:R-:W-:Y:S05]  /*21360*/  BRA `(.L_x_3085) ;  /* 0xffffa2d000007947 */ /* 0x000fea000383ffff */
.L_x_3004:
[----:B------:R-:W-:Y:S01]  /*21370*/  IMAD.MOV.U32 R33, RZ, RZ, R13 ;  /* 0x000000ffff217224 */ /* 0x000fe200078e000d */
[----:B---3--:R-:W-:Y:S01]  /*21380*/  MOV R2, 0x3 ;  /* 0x0000000300027802 */ /* 0x008fe20000000f00 */
        /* <DEDUP_REMOVED lines=11> */
.L_x_3006:
[----:B------:R-:W-:Y:S01]  /*21440*/  IMAD.MOV.U32 R33, RZ, RZ, R5 ;  /* 0x000000ffff217224 */ /* 0x000fe200078e0005 */
[----:B------:R-:W-:Y:S01]  /*21450*/  MOV R2, RZ ;  /* 0x000000ff00027202 */ /* 0x000fe20000000f00 */
[----:B------:R-:W-:Y:S01]  /*21460*/  IMAD.MOV.U32 R32, RZ, RZ, 0x1c1f ;  /* 0x00001c1fff207424 */ /* 0x000fe200078e00ff */
[----:B------:R-:W-:Y:S02]  /*21470*/  MOV R3, 0x21490 ;  /* 0x0002149000037802 */ /* 0x000fe40000000f00 */
[----:B--2---:R-:W-:Y:S05]  /*21480*/  CALL.REL.NOINC `($__internal_49_$__cuda_sm70_shflsync_idx_p) ;  /* 0x00000b7000007944 */ /* 0x004fea0003c00000 */
[----:B------:R-:W-:Y:S01]  /*21490*/  MOV R4, R34 ;  /* 0x0000002200047202 */ /* 0x000fe20000000f00 */
[----:B------:R-:W-:Y:S05]  /*214a0*/  BRA `(.L_x_3087) ;  /* 0xffffa60000007947 */ /* 0x000fea000383ffff */
.L_x_3007:
[----:B------:R-:W-:Y:S01]  /*214b0*/  IMAD.MOV.U32 R33, RZ, RZ, R14 ;  /* 0x000000ffff217224 */ /* 0x000fe200078e000e */
[----:B------:R-:W-:Y:S01]  /*214c0*/  MOV R2, RZ ;  /* 0x000000ff00027202 */ /* 0x000fe20000000f00 */
[----:B------:R-:W-:Y:S01]  /*214d0*/  IMAD.MOV.U32 R32, RZ, RZ, 0x1c1f ;  /* 0x00001c1fff207424 */ /* 0x000fe200078e00ff */
[----:B------:R-:W-:Y:S02]  /*214e0*/  MOV R3, 0x21500 ;  /* 0x0002150000037802 */ /* 0x000fe40000000f00 */
[----:B-123--:R-:W-:Y:S05]  /*214f0*/  CALL.REL.NOINC `($__internal_49_$__cuda_sm70_shflsync_idx_p) ;  /* 0x00000b0000007944 */ /* 0x00efea0003c00000 */
[----:B------:R-:W-:Y:S01]  /*21500*/  MOV R0, R34 ;  /* 0x0000002200007202 */ /* 0x000fe20000000f00 */
[----:B------:R-:W-:Y:S05]  /*21510*/  BRA `(.L_x_3088) ;  /* 0xffffa5b000007947 */ /* 0x000fea000383ffff */
.L_x_3010:
        /* <DEDUP_REMOVED lines=13> */
.L_x_3014:
[----:B------:R-:W-:Y:S01]  /*215f0*/  IMAD.MOV.U32 R33, RZ, RZ, R5 ;  /* 0x000000ffff217224 */ /* 0x000fe200078e0005 */
[----:B------:R-:W-:Y:S01]  /*21600*/  MOV R2, RZ ;  /* 0x000000ff00027202 */ /* 0x000fe20000000f00 */
[----:B------:R-:W-:Y:S01]  /*21610*/  IMAD.MOV.U32 R32, RZ, RZ, 0x181f ;  /* 0x0000181fff207424 */ /* 0x000fe200078e00ff */
[----:B------:R-:W-:Y:S02]  /*21620*/  MOV R3, 0x21640 ;  /* 0x0002164000037802 */ /* 0x000fe40000000f00 */
[----:B------:R-:W-:Y:S05]  /*21630*/  CALL.REL.NOINC `($__internal_49_$__cuda_sm70_shflsync_idx_p) ;  /* 0x000009c000007944 */ /* 0x000fea0003c00000 */
[----:B------:R-:W-:Y:S01]  /*21640*/  MOV R4, R34 ;  /* 0x0000002200047202 */ /* 0x000fe20000000f00 */
[----:B------:R-:W-:Y:S05]  /*21650*/  BRA `(.L_x_3090) ;  /* 0xffffc20000007947 */ /* 0x000fea000383ffff */
.L_x_3015:
[----:B------:R-:W-:Y:S01]  /*21660*/  IMAD.MOV.U32 R33, RZ, RZ, R14 ;  /* 0x000000ffff217224 */ /* 0x000fe200078e000e */
[----:B------:R-:W-:Y:S01]  /*21670*/  MOV R2, RZ ;  /* 0x000000ff00027202 */ /* 0x000fe20000000f00 */
[----:B------:R-:W-:Y:S01]  /*21680*/  IMAD.MOV.U32 R32, RZ, RZ, 0x181f ;  /* 0x0000181fff207424 */ /* 0x000fe200078e00ff */
[----:B------:R-:W-:Y:S02]  /*21690*/  MOV R3, 0x216b0 ;  /* 0x000216b000037802 */ /* 0x000fe40000000f00 */
[----:B-12---:R-:W-:Y:S05]  /*216a0*/  CALL.REL.NOINC `($__internal_49_$__cuda_sm70_shflsync_idx_p) ;  /* 0x0000095000007944 */ /* 0x006fea0003c00000 */
[----:B------:R-:W-:Y:S01]  /*216b0*/  MOV R0, R34 ;  /* 0x0000002200007202 */ /* 0x000fe20000000f00 */
[----:B------:R-:W-:Y:S05]  /*216c0*/  BRA `(.L_x_3091) ;  /* 0xffffc1b000007947 */ /* 0x000fea000383ffff */
.L_x_3018:
        /* <DEDUP_REMOVED lines=13> */
.L_x_3021:
[----:B------:R-:W-:Y:S01]  /*217a0*/  IMAD.MOV.U32 R33, RZ, RZ, R5 ;  /* 0x000000ffff217224 */ /* 0x000fe200078e0005 */
[----:B-1----:R-:W-:Y:S01]  /*217b0*/  MOV R2, 0x2 ;  /* 0x0000000200027802 */ /* 0x002fe20000000f00 */
[----:B------:R-:W-:Y:S01]  /*217c0*/  IMAD.MOV.U32 R32, RZ, RZ, 0x181f ;  /* 0x0000181fff207424 */ /* 0x000fe200078e00ff */
[----:B------:R-:W-:Y:S02]  /*217d0*/  MOV R3, 0x217f0 ;  /* 0x000217f000037802 */ /* 0x000fe40000000f00 */
[----:B--234-:R-:W-:Y:S05]  /*217e0*/  CALL.REL.NOINC `($__internal_49_$__cuda_sm70_shflsync_idx_p) ;  /* 0x0000081000007944 */ /* 0x01cfea0003c00000 */
[----:B------:R-:W-:Y:S01]  /*217f0*/  MOV R4, R34 ;  /* 0x0000002200047202 */ /* 0x000fe20000000f00 */
[----:B------:R-:W-:Y:S05]  /*21800*/  BRA `(.L_x_3093) ;  /* 0xffffc2e000007947 */ /* 0x000fea000383ffff */
.L_x_3022:
[----:B------:R-:W-:Y:S01]  /*21810*/  IMAD.MOV.U32 R33, RZ, RZ, R14 ;  /* 0x000000ffff217224 */ /* 0x000fe200078e000e */
[----:B------:R-:W-:Y:S01]  /*21820*/  MOV R2, 0x2 ;  /* 0x0000000200027802 */ /* 0x000fe20000000f00 */
[----:B------:R-:W-:Y:S01]  /*21830*/  IMAD.MOV.U32 R32, RZ, RZ, 0x181f ;  /* 0x0000181fff207424 */ /* 0x000fe200078e00ff */
[----:B------:R-:W-:Y:S02]  /*21840*/  MOV R3, 0x21860 ;  /* 0x0002186000037802 */ /* 0x000fe40000000f00 */
[----:B-1234-:R-:W-:Y:S05]  /*21850*/  CALL.REL.NOINC `($__internal_49_$__cuda_sm70_shflsync_idx_p) ;  /* 0x000007a000007944 */ /* 0x01efea0003c00000 */
[----:B------:R-:W-:Y:S01]  /*21860*/  MOV R0, R34 ;  /* 0x0000002200007202 */ /* 0x000fe20000000f00 */
[----:B------:R-:W-:Y:S05]  /*21870*/  BRA `(.L_x_3094) ;  /* 0xffffc29000007947 */ /* 0x000fea000383ffff */
.L_x_3025:
[----:B------:R-:W-:Y:S01]  /*21880*/  IMAD.MOV.U32 R33, RZ, RZ, R5 ;  /* 0x000000ffff217224 */ /* 0x000fe200078e0005 */
[----:B-1----:R-:W-:Y:S01]  /*21890*/  MOV R2, 0x3 ;  /* 0x0000000300027802 */ /* 0x002fe20000000f00 */
[----:B------:R-:W-:Y:S01]  /*218a0*/  IMAD.MOV.U32 R32, RZ, RZ, 0x181f ;  /* 0x0000181fff207424 */ /* 0x000fe200078e00ff */
[----:B------:R-:W-:-:S02]  /*218b0*/  MOV R3, 0x218d0 ;  /* 0x000218d000037802 */ /* 0x000fc40000000f00 */
[----:B--234-:R-:W-:Y:S05]  /*218c0*/  CALL.REL.NOINC `($__internal_49_$__cuda_sm70_shflsync_idx_p) ;  /* 0x0000073000007944 */ /* 0x01cfea0003c00000 */
        /* <DEDUP_REMOVED lines=8> */
.L_x_3027:
[----:B------:R-:W-:Y:S01]  /*21950*/  IMAD.MOV.U32 R33, RZ, RZ, R35 ;  /* 0x000000ffff217224 */ /* 0x000fe200078e0023 */
[----:B------:R-:W-:Y:S01]  /*21960*/  MOV R2, RZ ;  /* 0x000000ff00027202 */ /* 0x000fe20000000f00 */
[----:B------:R-:W-:Y:S01]  /*21970*/  IMAD.MOV.U32 R32, RZ, RZ, 0x1f ;  /* 0x0000001fff207424 */ /* 0x000fe200078e00ff */
[----:B------:R-:W-:Y:S02]  /*21980*/  MOV R3, 0x219a0 ;  /* 0x000219a000037802 */ /* 0x000fe40000000f00 */
[----:B-1----:R-:W-:Y:S05]  /*21990*/  CALL.REL.NOINC `($__internal_49_$__cuda_sm70_shflsync_idx_p) ;  /* 0x0000066000007944 */ /* 0x002fea0003c00000 */
[----:B------:R-:W-:Y:S01]  /*219a0*/  MOV R9, R34 ;  /* 0x0000002200097202 */ /* 0x000fe20000000f00 */
[----:B------:R-:W-:Y:S05]  /*219b0*/  BRA `(.L_x_3096) ;  /* 0xffffc48000007947 */ /* 0x000fea000383ffff */
.L_x_3028:
[----:B------:R-:W-:Y:S01]  /*219c0*/  IMAD.MOV.U32 R33, RZ, RZ, R35 ;  /* 0x000000ffff217224 */ /* 0x000fe200078e0023 */
[----:B------:R-:W-:Y:S01]  /*219d0*/  MOV R2, 0x1 ;  /* 0x0000000100027802 */ /* 0x000fe20000000f00 */
[----:B------:R-:W-:Y:S01]  /*219e0*/  IMAD.MOV.U32 R32, RZ, RZ, 0x1f ;  /* 0x0000001fff207424 */ /* 0x000fe200078e00ff */
[----:B------:R-:W-:Y:S02]  /*219f0*/  MOV R3, 0x21a10 ;  /* 0x00021a1000037802 */ /* 0x000fe40000000f00 */
[----:B-123--:R-:W-:Y:S05]  /*21a00*/  CALL.REL.NOINC `($__internal_49_$__cuda_sm70_shflsync_idx_p) ;  /* 0x000005f000007944 */ /* 0x00efea0003c00000 */
[----:B------:R-:W-:Y:S01]  /*21a10*/  MOV R6, R34 ;  /* 0x0000002200067202 */ /* 0x000fe20000000f00 */
[----:B------:R-:W-:Y:S05]  /*21a20*/  BRA `(.L_x_3097) ;  /* 0xffffc43000007947 */ /* 0x000fea000383ffff */
.L_x_3029:
[----:B------:R-:W-:Y:S02]  /*21a30*/  MOV R3, 0x1 ;  /* 0x0000000100037802 */ /* 0x000fe40000000f00 */
[----:B------:R-:W-:-:S02]  /*21a40*/  MOV R2, 0x21a60 ;  /* 0x00021a6000027802 */ /* 0x000fc40000000f00 */
[----:B-1234-:R-:W-:Y:S05]  /*21a50*/  CALL.REL.NOINC `($__internal_50_$__cuda_sm70_shflsync_up_p) ;  /* 0x0000060000007944 */ /* 0x01efea0003c00000 */
[----:B------:R-:W-:Y:S05]  /*21a60*/  BRA `(.L_x_3098) ;  /* 0xffffc52000007947 */ /* 0x000fea000383ffff */
.L_x_3030:
[----:B------:R-:W-:Y:S02]  /*21a70*/  MOV R3, 0x2 ;  /* 0x0000000200037802 */ /* 0x000fe40000000f00 */
[----:B------:R-:W-:-:S02]  /*21a80*/  MOV R2, 0x21aa0 ;  /* 0x00021aa000027802 */ /* 0x000fc40000000f00 */
[----:B---34-:R-:W-:Y:S05]  /*21a90*/  CALL.REL.NOINC `($__internal_50_$__cuda_sm70_shflsync_up_p) ;  /* 0x000005c000007944 */ /* 0x018fea0003c00000 */
        /* <DEDUP_REMOVED lines=24> */
.L_x_3034:
[----:B------:R-:W-:Y:S02]  /*21c20*/  MOV R3, 0x1 ;  /* 0x0000000100037802 */ /* 0x000fe40000000f00 */
[----:B------:R-:W-:Y:S02]  /*21c30*/  MOV R2, 0x21c50 ;  /* 0x00021c5000027802 */ /* 0x000fe40000000f00 */
[----:B------:R-:W-:Y:S05]  /*21c40*/  CALL.REL.NOINC `($__internal_50_$__cuda_sm70_shflsync_up_p) ;  /* 0x0000041000007944 */ /* 0x000fea0003c00000 */
[----:B------:R-:W-:Y:S01]  /*21c50*/  MOV R2, R4 ;  /* 0x0000000400027202 */ /* 0x000fe20000000f00 */
[----:B------:R-:W-:Y:S05]  /*21c60*/  BRA `(.L_x_3100) ;  /* 0xffffc59000007947 */ /* 0x000fea000383ffff */
.L_x_3035:
        /* <DEDUP_REMOVED lines=27> */
.L_x_3037:
[----:B------:R-:W-:Y:S02]  /*21e20*/  SEL R0, RZ, 0x1, P0 ;  /* 0x00000001ff007807 */ /* 0x000fe40000000000 */
[----:B------:R-:W-:Y:S02]  /*21e30*/  MOV R2, 0x21e50 ;  /* 0x00021e5000027802 */ /* 0x000fe40000000f00 */
[----:B-1----:R-:W-:Y:S05]  /*21e40*/  CALL.REL.NOINC `($__internal_51_$__cuda_sm70_votesync_ballot) ;  /* 0x0000027000007944 */ /* 0x002fea0003c00000 */
[----:B------:R-:W-:Y:S01]  /*21e50*/  MOV R6, R0 ;  /* 0x0000000000067202 */ /* 0x000fe20000000f00 */
[----:B------:R-:W-:Y:S05]  /*21e60*/  BRA `(.L_x_3102) ;  /* 0xffffc52000007947 */ /* 0x000fea000383ffff */
.L_x_3038:
[----:B------:R-:W-:Y:S01]  /*21e70*/  IMAD.MOV.U32 R33, RZ, RZ, R7 ;  /* 0x000000ffff217224 */ /* 0x000fe200078e0007 */
[----:B--2---:R-:W-:Y:S01]  /*21e80*/  MOV R2, R0 ;  /* 0x0000000000027202 */ /* 0x004fe20000000f00 */
[----:B------:R-:W-:Y:S01]  /*21e90*/  IMAD.MOV.U32 R32, RZ, RZ, 0x1f ;  /* 0x0000001fff207424 */ /* 0x000fe200078e00ff */
[----:B------:R-:W-:Y:S02]  /*21ea0*/  MOV R3, 0x21ec0 ;  /* 0x00021ec000037802 */ /* 0x000fe40000000f00 */
[----:B-1----:R-:W-:Y:S05]  /*21eb0*/  CALL.REL.NOINC `($__internal_49_$__cuda_sm70_shflsync_idx_p) ;  /* 0x0000014000007944 */ /* 0x002fea0003c00000 */
[----:B------:R-:W-:Y:S01]  /*21ec0*/  IMAD.MOV.U32 R12, RZ, RZ, R34 ;  /* 0x000000ffff0c7224 */ /* 0x000fe200078e0022 */
[----:B------:R-:W-:Y:S01]  /*21ed0*/  MOV R2, R0 ;  /* 0x0000000000027202 */ /* 0x000fe20000000f00 */
[----:B------:R-:W-:Y:S01]  /*21ee0*/  IMAD.MOV.U32 R33, RZ, RZ, R8 ;  /* 0x000000ffff217224 */ /* 0x000fe200078e0008 */
[----:B------:R-:W-:-:S02]  /*21ef0*/  MOV R32, 0x1f ;  /* 0x0000001f00207802 */ /* 0x000fc40000000f00 */
[----:B------:R-:W-:Y:S02]  /*21f00*/  MOV R3, 0x21f20 ;  /* 0x00021f2000037802 */ /* 0x000fe40000000f00 */
[----:B------:R-:W-:Y:S05]  /*21f10*/  CALL.REL.NOINC `($__internal_49_$__cuda_sm70_shflsync_idx_p) ;  /* 0x000000e000007944 */ /* 0x000fea0003c00000 */
[----:B------:R-:W-:Y:S01]  /*21f20*/  MOV R5, R34 ;  /* 0x0000002200057202 */ /* 0x000fe20000000f00 */
[----:B------:R-:W-:Y:S05]  /*21f30*/  BRA `(.L_x_3103) ;  /* 0xffffc4c000007947 */ /* 0x000fea000383ffff */
.L_x_3041:
[----:B------:R-:W-:Y:S01]  /*21f40*/  IMAD.MOV.U32 R33, RZ, RZ, R4 ;  /* 0x000000ffff217224 */ /* 0x000fe200078e0004 */
[----:B--2---:R-:W-:Y:S01]  /*21f50*/  MOV R2, R0 ;  /* 0x0000000000027202 */ /* 0x004fe20000000f00 */
[----:B------:R-:W-:Y:S01]  /*21f60*/  IMAD.MOV.U32 R32, RZ, RZ, 0x1f ;  /* 0x0000001fff207424 */ /* 0x000fe200078e00ff */
[----:B------:R-:W-:Y:S02]  /*21f70*/  MOV R3, 0x21f90 ;  /* 0x00021f9000037802 */ /* 0x000fe40000000f00 */
[----:B-1--4-:R-:W-:Y:S05]  /*21f80*/  CALL.REL.NOINC `($__internal_49_$__cuda_sm70_shflsync_idx_p) ;  /* 0x0000007000007944 */ /* 0x012fea0003c00000 */
[----:B------:R-:W-:Y:S01]  /*21f90*/  MOV R14, R34 ;  /* 0x00000022000e7202 */ /* 0x000fe20000000f00 */
[----:B------:R-:W-:Y:S05]  /*21fa0*/  BRA `(.L_x_3040) ;  /* 0xffffc4b000007947 */ /* 0x000fea000383ffff */
        .weak           $__internal_48_$__cuda_sm70_shflsync_bfly_p
        .type           $__internal_48_$__cuda_sm70_shflsync_bfly_p,@function
        .size           $__internal_48_$__cuda_sm70_shflsync_bfly_p,($__internal_49_$__cuda_sm70_shflsync_idx_p - $__internal_48_$__cuda_sm70_shflsync_bfly_p)
$__internal_48_$__cuda_sm70_shflsync_bfly_p:
[----:B------:R-:W-:Y:S04]  /*21fb0*/  WARPSYNC R196 ;  /* 0x000000c400007348 */ /* 0x000fe80003800000 */
[----:B------:R1:W2:Y:S02]  /*21fc0*/  SHFL.BFLY PT, R152, R2, R152, R197 ;  /* 0x0c00009802987389 */ /* 0x0002a400000e00c5 */
[----:B-1----:R-:W-:-:S02]  /*21fd0*/  MOV R2, R3 ;  /* 0x0000000300027202 */ /* 0x002fc40000000f00 */
[----:B------:R-:W-:-:S04]  /*21fe0*/  MOV R3, 0x0 ;  /* 0x0000000000037802 */ /* 0x000fc80000000f00 */
[----:B--2---:R-:W-:Y:S05]  /*21ff0*/  RET.REL.NODEC R2 `(_ZN7cutlass13device_kernelIN5flash19enable_sm80_to_sm89INS1_16FlashAttnFwdSm80INS1_25CollectiveMainloopFwdSm80ILi8ELi2ELb0EN4cute5tupleIJNS5_1CILi128EEENS7_ILi64EEENS7_ILi192EEEEEELi192ENS_10bfloat16_tEfNS_4arch4Sm80ELb1ELb0ELb0ELb1ELb1ELb1ELb1ELb1EEENS1_21CollectiveEpilogueFwdINS6_IJS8_SA_S9_EEENS6_IJNS7_ILi1EEESI_SI_EEESC_SE_Li256ELb1ELb1ELb1ELb0EEENS1_36VarlenDynamicPersistentTileSchedulerILi128ELi64ELi256ELi256ELb1ELb1ELb0ELb1ELb1ELb1EEEEEEEEEvNT_6ParamsE) ;  /* 0xfffde00002007950 */ /* 0x004fea0003c3ffff */
        .weak           $__internal_49_$__cuda_sm70_shflsync_idx_p
        .type           $__internal_49_$__cuda_sm70_shflsync_idx_p,@function
        .size           $__internal_49_$__cuda_sm70_shflsync_idx_p,($__internal_50_$__cuda_sm70_shflsync_up_p - $__internal_49_$__cuda_sm70_shflsync_idx_p)
$__internal_49_$__cuda_sm70_shflsync_idx_p:
[----:B------:R-:W-:-:S04]  /*22000*/  MOV R34, 0xffffffff ;  /* 0xffffffff00227802 */ /* 0x000fc80000000f00 */
[----:B------:R-:W-:Y:S04]  /*22010*/  WARPSYNC R34 ;  /* 0x0000002200007348 */ /* 0x000fe80003800000 */
[----:B------:R1:W2:Y:S02]  /*22020*/  SHFL.IDX PT, R34, R33, R2, R32 ;  /* 0x0000000221227389 */ /* 0x0002a400000e0020 */
[----:B-1----:R-:W-:Y:S02]  /*22030*/  MOV R2, R3 ;  /* 0x0000000300027202 */ /* 0x002fe40000000f00 */
[----:B------:R-:W-:-:S04]  /*22040*/  MOV R3, 0x0 ;  /* 0x0000000000037802 */ /* 0x000fc80000000f00 */
[----:B--2---:R-:W-:Y:S05]  /*22050*/  RET.REL.NODEC R2 `(_ZN7cutlass13device_kernelIN5flash19enable_sm80_to_sm89INS1_16FlashAttnFwdSm80INS1_25CollectiveMainloopFwdSm80ILi8ELi2ELb0EN4cute5tupleIJNS5_1CILi128EEENS7_ILi64EEENS7_ILi192EEEEEELi192ENS_10bfloat16_tEfNS_4arch4Sm80ELb1ELb0ELb0ELb1ELb1ELb1ELb1ELb1EEENS1_21CollectiveEpilogueFwdINS6_IJS8_SA_S9_EEENS6_IJNS7_ILi1EEESI_SI_EEESC_SE_Li256ELb1ELb1ELb1ELb0EEENS1_36VarlenDynamicPersistentTileSchedulerILi128ELi64ELi256ELi256ELb1ELb1ELb0ELb1ELb1ELb1EEEEEEEEEvNT_6ParamsE) ;  /* 0xfffddfa002007950 */ /* 0x004fea0003c3ffff */
        .weak           $__internal_50_$__cuda_sm70_shflsync_up_p
        .type           $__internal_50_$__cuda_sm70_shflsync_up_p,@function
        .size           $__internal_50_$__cuda_sm70_shflsync_up_p,($__internal_51_$__cuda_sm70_votesync_ballot - $__internal_50_$__cuda_sm70_shflsync_up_p)
$__internal_50_$__cuda_sm70_shflsync_up_p:
[----:B------:R-:W-:Y:S02]  /*22060*/  MOV R4, RZ ;  /* 0x000000ff00047202 */ /* 0x000fe40000000f00 */
[----:B------:R-:W-:-:S04]  /*22070*/  MOV R12, 0xffffffff ;  /* 0xffffffff000c7802 */ /* 0x000fc80000000f00 */
[----:B------:R-:W-:Y:S04]  /*22080*/  WARPSYNC R12 ;  /* 0x0000000c00007348 */ /* 0x000fe80003800000 */
[----:B------:R1:W2:Y:S02]  /*22090*/  SHFL.UP PT, R4, R0, R3, R4 ;  /* 0x0400000300047389 */ /* 0x0002a400000e0004 */
[----:B-1----:R-:W-:-:S04]  /*220a0*/  MOV R3, 0x0 ;  /* 0x0000000000037802 */ /* 0x002fc80000000f00 */
[----:B--2---:R-:W-:Y:S05]  /*220b0*/  RET.REL.NODEC R2 `(_ZN7cutlass13device_kernelIN5flash19enable_sm80_to_sm89INS1_16FlashAttnFwdSm80INS1_25CollectiveMainloopFwdSm80ILi8ELi2ELb0EN4cute5tupleIJNS5_1CILi128EEENS7_ILi64EEENS7_ILi192EEEEEELi192ENS_10bfloat16_tEfNS_4arch4Sm80ELb1ELb0ELb0ELb1ELb1ELb1ELb1ELb1EEENS1_21CollectiveEpilogueFwdINS6_IJS8_SA_S9_EEENS6_IJNS7_ILi1EEESI_SI_EEESC_SE_Li256ELb1ELb1ELb1ELb0EEENS1_36VarlenDynamicPersistentTileSchedulerILi128ELi64ELi256ELi256ELb1ELb1ELb0ELb1ELb1ELb1EEEEEEEEEvNT_6ParamsE) ;  /* 0xfffddf4002007950 */ /* 0x004fea0003c3ffff */
        .weak           $__internal_51_$__cuda_sm70_votesync_ballot
        .type           $__internal_51_$__cuda_sm70_votesync_ballot,@function
        .size           $__internal_51_$__cuda_sm70_votesync_ballot,(.L_x_3172 - $__internal_51_$__cuda_sm70_votesync_ballot)
$__internal_51_$__cuda_sm70_votesync_ballot:
[----:B------:R-:W-:Y:S01]  /*220c0*/  ISETP.NE.U32.AND P0, PT, R0, 0x1, PT ;  /* 0x000000010000780c */ /* 0x000fe20003f05070 */
[----:B------:R-:W-:-:S04]  /*220d0*/  IMAD.MOV.U32 R3, RZ, RZ, -0x1 ;  /* 0xffffffffff037424 */ /* 0x000fc800078e00ff */
[----:B------:R-:W-:Y:S08]  /*220e0*/  WARPSYNC R3 ;  /* 0x0000000300007348 */ /* 0x000ff00003800000 */
[----:B------:R-:W-:-:S04]  /*220f0*/  VOTE.ANY R0, PT, !P0 ;  /* 0x0000000000007806 */ /* 0x000fc800040e0100 */
[----:B------:R-:W-:Y:S01]  /*22100*/  LOP3.LUT R0, R0, R3, RZ, 0xc0, !PT ;  /* 0x0000000300007212 */ /* 0x000fe200078ec0ff */
[----:B------:R-:W-:-:S04]  /*22110*/  IMAD.MOV.U32 R3, RZ, RZ, 0x0 ;  /* 0x00000000ff037424 */ /* 0x000fc800078e00ff */
[----:B------:R-:W-:Y:S05]  /*22120*/  RET.REL.NODEC R2 `(_ZN7cutlass13device_kernelIN5flash19enable_sm80_to_sm89INS1_16FlashAttnFwdSm80INS1_25CollectiveMainloopFwdSm80ILi8ELi2ELb0EN4cute5tupleIJNS5_1CILi128EEENS7_ILi64EEENS7_ILi192EEEEEELi192ENS_10bfloat16_tEfNS_4arch4Sm80ELb1ELb0ELb0ELb1ELb1ELb1ELb1ELb1EEENS1_21CollectiveEpilogueFwdINS6_IJS8_SA_S9_EEENS6_IJNS7_ILi1EEESI_SI_EEESC_SE_Li256ELb1ELb1ELb1ELb0EEENS1_36VarlenDynamicPersistentTileSchedulerILi128ELi64ELi256ELi256ELb1ELb1ELb0ELb1ELb1ELb1EEEEEEEEEvNT_6ParamsE) ;  /* 0xfffdded002007950 */ /* 0x000fea0003c3ffff */
.L_x_3104:
        /* <DEDUP_REMOVED lines=13> */
.L_x_3172:


//--------------------- .nv.shared._ZN7cutlass13device_kernelIN5flash19enable_sm80_to_sm89INS1_16FlashAttnFwdSm80INS1_25CollectiveMainloopFwdSm80ILi8ELi1ELb0EN4cute5tupleIJNS5_1CILi128EEENS7_ILi64EEENS7_ILi192EEEEEELi192ENS_10bfloat16_tEfNS_4arch4Sm80ELb0ELb0ELb0ELb0ELb1ELb0ELb1ELb1EEENS1_21CollectiveEpilogueFwdINS6_IJS8_SA_S9_EEENS6_IJNS7_ILi1EEESI_SI_EEESC_SE_Li256ELb0ELb1ELb1ELb0EEENS1_19SingleTileSchedulerILb0ELb1ELb1ELi128EEEEEEEEEvNT_6ParamsE --------------------------
	.section	.nv.shared._ZN7cutlass13device_kernelIN5flash19enable_sm80_to_sm89INS1_16FlashAttnFwdSm80INS1_25CollectiveMainloopFwdSm80ILi8ELi1ELb0EN4cute5tupleIJNS5_1CILi128EEENS7_ILi64EEENS7_ILi192EEEEEELi192ENS_10bfloat16_tEfNS_4arch4Sm80ELb0ELb0ELb0ELb0ELb1ELb0ELb1ELb1EEENS1_21CollectiveEpilogueFwdINS6_IJS8_SA_S9_EEENS6_IJNS7_ILi1EEESI_SI_EEESC_SE_Li256ELb0ELb1ELb1ELb0EEENS1_19SingleTileSchedulerILb0ELb1ELb1ELi128EEEEEEEEEvNT_6ParamsE,"aw",@nobits
	.sectionflags	@""
	.align	16


//--------------------- .nv.global                --------------------------
	.section	.nv.global,"aw",@nobits
.nv.global:
	.type		_ZN78_INTERNAL_7009d4ec_42_flash_fwd_hdim192_bf16_paged_split_sm80_cu_4cb42ef5_31394cute1_E,@object
	.size		_ZN78_INTERNAL_7009d4ec_42_flash_fwd_hdim192_bf16_paged_split_sm80_cu_4cb42ef5_31394cute1_E,(_ZN78_INTERNAL_7009d4ec_42_flash_fwd_hdim192_bf16_paged_split_sm80_cu_4cb42ef5_31394cuda3std3__45__cpo6cbeginE - _ZN78_INTERNAL_7009d4ec_42_flash_fwd_hdim192_bf16_paged_split_sm80_cu_4cb42ef5_31394cute1_E)
_ZN78_INTERNAL_7009d4ec_42_flash_fwd_hdim192_bf16_paged_split_sm80_cu_4cb42ef5_31394cute1_E:
	.zero		1
	.type		_ZN78_INTERNAL_7009d4ec_42_flash_fwd_hdim192_bf16_paged_split_sm80_cu_4cb42ef5_31394cuda3std3__45__cpo6cbeginE,@object
	.size		_ZN78_INTERNAL_7009d4ec_42_flash_fwd_hdim192_bf16_paged_split_sm80_cu_4cb42ef5_31394cuda3std3__45__cpo6cbeginE,(_ZN78_INTERNAL_7009d4ec_42_flash_fwd_hdim192_bf16_paged_split_sm80_cu_4cb42ef5_31394cuda3std3__48in_placeE - _ZN78_INTERNAL_7009d4ec_42_flash_fwd_hdim192_bf16_paged_split_sm80_cu_4cb42ef5_31394cuda3std3__45__cpo6cbeginE)
_ZN78_INTERNAL_7009d4ec_42_flash_fwd_hdim192_bf16_paged_split_sm80_cu_4cb42ef5_31394cuda3std3__45__cpo6cbeginE:
	.zero		1
	.type		_ZN78_INTERNAL_7009d4ec_42_flash_fwd_hdim192_bf16_paged_split_sm80_cu_4cb42ef5_31394cuda3std3__48in_placeE,@object
	.size		_ZN78_INTERNAL_7009d4ec_42_flash_fwd_hdim192_bf16_paged_split_sm80_cu_4cb42ef5_31394cuda3std3__48in_placeE,(_ZN78_INTERNAL_7009d4ec_42_flash_fwd_hdim192_bf16_paged_split_sm80_cu_4cb42ef5_31394cuda3std6ranges3__45__cpo9iter_moveE - _ZN78_INTERNAL_7009d4ec_42_flash_fwd_hdim192_bf16_paged_split_sm80_cu_4cb42ef5_31394cuda3std3__48in_placeE)
_ZN78_INTERNAL_7009d4ec_42_flash_fwd_hdim192_bf16_paged_split_sm80_cu_4cb42ef5_31394cuda3std3__48in_placeE:
	.zero		1
	.type		_ZN78_INTERNAL_7009d4ec_42_flash_fwd_hdim192_bf16_paged_split_sm80_cu_4cb42ef5_31394cuda3std6ranges3__45__cpo9iter_moveE,@object
	.size		_ZN78_INTERNAL_7009d4ec_42_flash_fwd_hdim192_bf16_paged_split_sm80_cu_4cb42ef5_31394cuda3std6ranges3__45__cpo9iter_moveE,(_ZN78_INTERNAL_7009d4ec_42_flash_fwd_hdim192_bf16_paged_split_sm80_cu_4cb42ef5_31394cuda3std3__45__cpo5beginE - _ZN78_INTERNAL_7009d4ec_42_flash_fwd_hdim192_bf16_paged_split_sm80_cu_4cb42ef5_31394cuda3std6ranges3__45__cpo9iter_moveE)
_ZN78_INTERNAL_7009d4ec_42_flash_fwd_hdim192_bf16_paged_split_sm80_cu_4cb42ef5_31394cuda3std6ranges3__45__cpo9iter_moveE:
	.zero		1
	.type		_ZN78_INTERNAL_7009d4ec_42_flash_fwd_hdim192_bf16_paged_split_sm80_cu_4cb42ef5_31394cuda3std3__45__cpo5beginE,@object
	.size		_ZN78_INTERNAL_7009d4ec_42_flash_fwd_hdim192_bf16_paged_split_sm80_cu_4cb42ef5_31394cuda3std3__45__cpo5beginE,(_ZN78_INTERNAL_7009d4ec_42_flash_fwd_hdim192_bf16_paged_split_sm80_cu_4cb42ef5_31394cuda3std3__480_GLOBAL__N__7009d4ec_42_flash_fwd_hdim192_bf16_paged_split_sm80_cu_4cb42ef5_31396ignoreE - _ZN78_INTERNAL_7009d4ec_42_flash_fwd_hdim192_bf16_paged_split_sm80_cu_4cb42ef5_31394cuda3std3__45__cpo5beginE)
_ZN78_INTERNAL_7009d4ec_42_flash_fwd_hdim192_bf16_paged_split_sm80_cu_4cb42ef5_31394cuda3std3__45__cpo5beginE:
	.zero		1
	.type		_ZN78_INTERNAL_7009d4ec_42_flash_fwd_hdim192_bf16_paged_split_sm80_cu_4cb42ef5_31394cuda3std3__480_GLOBAL__N__7009d4ec_42_flash_fwd_hdim192_bf16_paged_split_sm80_cu_4cb42ef5_31396ignoreE,@object
	.size		_ZN78_INTERNAL_7009d4ec_42_flash_fwd_hdim192_bf16_paged_split_sm80_cu_4cb42ef5_31394cuda3std3__480_GLOBAL__N__7009d4ec_42_flash_fwd_hdim192_bf16_paged_split_sm80_cu_4cb42ef5_31396ignoreE,(_ZN78_INTERNAL_7009d4ec_42_flash_fwd_hdim192_bf16_paged_split_sm80_cu_4cb42ef5_31394cute7productE - _ZN78_INTERNAL_7009d4ec_42_flash_fwd_hdim192_bf16_paged_split_sm80_cu_4cb42ef5_31394cuda3std3__480_GLOBAL__N__7009d4ec_42_flash_fwd_hdim192_bf16_paged_split_sm80_cu_4cb42ef5_31396ignoreE)
_ZN78_INTERNAL_7009d4ec_42_flash_fwd_hdim192_bf16_paged_split_sm80_cu_4cb42ef5_31394cuda3std3__480_GLOBAL__N__7009d4ec_42_flash_fwd_hdim192_bf16_paged_split_sm80_cu_4cb42ef5_31396ignoreE:
	.zero		1
	.type		_ZN78_INTERNAL_7009d4ec_42_flash_fwd_hdim192_bf16_paged_split_sm80_cu_4cb42ef5_31394cute7productE,@object
	.size		_ZN78_INTERNAL_7009d4ec_42_flash_fwd_hdim192_bf16_paged_split_sm80_cu_4cb42ef5_31394cute7productE,(_ZN78_INTERNAL_7009d4ec_42_flash_fwd_hdim192_bf16_paged_split_sm80_cu_4cb42ef5_31394cuda3std3__45__cpo3endE - _ZN78_INTERNAL_7009d4ec_42_flash_fwd_hdim192_bf16_paged_split_sm80_cu_4cb42ef5_31394cute7productE)
_ZN78_INTERNAL_7009d4ec_42_flash_fwd_hdim192_bf16_paged_split_sm80_cu_4cb42ef5_31394cute7productE:
	.zero		1
	.type		_ZN78_INTERNAL_7009d4ec_42_flash_fwd_hdim192_bf16_paged_split_sm80_cu_4cb42ef5_31394cuda3std3__45__cpo3endE,@object
	.size		_ZN78_INTERNAL_7009d4ec_42_flash_fwd_hdim192_bf16_paged_split_sm80_cu_4cb42ef5_31394cuda3std3__45__cpo3endE,(_ZN78_INTERNAL_7009d4ec_42_flash_fwd_hdim192_bf16_paged_split_sm80_cu_4cb42ef5_31394cuda3std3__419piecewise_constructE - _ZN78_INTERNAL_7009d4ec_42_flash_fwd_hdim192_bf16_paged_split_sm80_cu_4cb42ef5_31394cuda3std3__45__cpo3endE)
_ZN78_INTERNAL_7009d4ec_42_flash_fwd_hdim192_bf16_paged_split_sm80_cu_4cb42ef5_31394cuda3std3__45__cpo3endE:
	.zero		1
	.type		_ZN78_INTERNAL_7009d4ec_42_flash_fwd_hdim192_bf16_paged_split_sm80_cu_4cb42ef5_31394cuda3std3__419piecewise_constructE,@object
	.size		_ZN78_INTERNAL_7009d4ec_42_flash_fwd_hdim192_bf16_paged_split_sm80_cu_4cb42ef5_31394cuda3std3__419piecewise_constructE,(_ZN78_INTERNAL_7009d4ec_42_flash_fwd_hdim192_bf16_paged_split_sm80_cu_4cb42ef5_31394cuda3std3__45__cpo4cendE - _ZN78_INTERNAL_7009d4ec_42_flash_fwd_hdim192_bf16_paged_split_sm80_cu_4cb42ef5_31394cuda3std3__419piecewise_constructE)
_ZN78_INTERNAL_7009d4ec_42_flash_fwd_hdim192_bf16_paged_split_sm80_cu_4cb42ef5_31394cuda3std3__419piecewise_constructE:
	.zero		1
	.type		_ZN78_INTERNAL_7009d4ec_42_flash_fwd_hdim192_bf16_paged_split_sm80_cu_4cb42ef5_31394cuda3std3__45__cpo4cendE,@object
	.size		_ZN78_INTERNAL_7009d4ec_42_flash_fwd_hdim192_bf16_paged_split_sm80_cu_4cb42ef5_31394cuda3std3__45__cpo4cendE,(_ZN78_INTERNAL_7009d4ec_42_flash_fwd_hdim192_bf16_paged_split_sm80_cu_4cb42ef5_31394cuda3std6ranges3__45__cpo4swapE - _ZN78_INTERNAL_7009d4ec_42_flash_fwd_hdim192_bf16_paged_split_sm80_cu_4cb42ef5_31394cuda3std3__45__cpo4cendE)
_ZN78_INTERNAL_7009d4ec_42_flash_fwd_hdim192_bf16_paged_split_sm80_cu_4cb42ef5_31394cuda3std3__45__cpo4cendE:
	.zero		1
	.type		_ZN78_INTERNAL_7009d4ec_42_flash_fwd_hdim192_bf16_paged_split_sm80_cu_4cb42ef5_31394cuda3std6ranges3__45__cpo4swapE,@object
	.size		_ZN78_INTERNAL_7009d4ec_42_flash_fwd_hdim192_bf16_paged_split_sm80_cu_4cb42ef5_31394cuda3std6ranges3__45__cpo4swapE,(.L_7 - _ZN78_INTERNAL_7009d4ec_42_flash_fwd_hdim192_bf16_paged_split_sm80_cu_4cb42ef5_31394cuda3std6ranges3__45__cpo4swapE)
_ZN78_INTERNAL_7009d4ec_42_flash_fwd_hdim192_bf16_paged_split_sm80_cu_4cb42ef5_31394cuda3std6ranges3__45__cpo4swapE:
	.zero		1
.L_7:


//--------------------- .nv.shared._ZN7cutlass13device_kernelIN5flash19enable_sm80_to_sm89INS1_16FlashAttnFwdSm80INS1_25CollectiveMainloopFwdSm80ILi8ELi1ELb0EN4cute5tupleIJNS5_1CILi128EEENS7_ILi64EEENS7_ILi192EEEEEELi192ENS_10bfloat16_tEfNS_4arch4Sm80ELb0ELb0ELb0ELb1ELb1ELb0ELb1ELb1EEENS1_21CollectiveEpilogueFwdINS6_IJS8_SA_S9_EEENS6_IJNS7_ILi1EEESI_SI_EEESC_SE_Li256ELb1ELb1ELb1ELb0EEENS1_36VarlenDynamicPersistentTileSchedulerILi128ELi64ELi256ELi256ELb1ELb1ELb0ELb0ELb1ELb1EEEEEEEEEvNT_6ParamsE --------------------------
	.section	.nv.shared._ZN7cutlass13device_kernelIN5flash19enable_sm80_to_sm89INS1_16FlashAttnFwdSm80INS1_25CollectiveMainloopFwdSm80ILi8ELi1ELb0EN4cute5tupleIJNS5_1CILi128EEENS7_ILi64EEENS7_ILi192EEEEEELi192ENS_10bfloat16_tEfNS_4arch4Sm80ELb0ELb0ELb0ELb1ELb1ELb0ELb1ELb1EEENS1_21CollectiveEpilogueFwdINS6_IJS8_SA_S9_EEENS6_IJNS7_ILi1EEESI_SI_EEESC_SE_Li256ELb1ELb1ELb1ELb0EEENS1_36VarlenDynamicPersistentTileSchedulerILi128ELi64ELi256ELi256ELb1ELb1ELb0ELb0ELb1ELb1EEEEEEEEEvNT_6ParamsE,"aw",@nobits
	.sectionflags	@""
	.align	16


//--------------------- .nv.shared._ZN7cutlass13device_kernelIN5flash19enable_sm80_to_sm89INS1_16FlashAttnFwdSm80INS1_25CollectiveMainloopFwdSm80ILi8ELi1ELb0EN4cute5tupleIJNS5_1CILi128EEENS7_ILi64EEENS7_ILi192EEEEEELi192ENS_10bfloat16_tEfNS_4arch4Sm80ELb0ELb0ELb0ELb1ELb1ELb1ELb1ELb1EEENS1_21CollectiveEpilogueFwdINS6_IJS8_SA_S9_EEENS6_IJNS7_ILi1EEESI_SI_EEESC_SE_Li256ELb1ELb1ELb1ELb0EEENS1_36VarlenDynamicPersistentTileSchedulerILi128ELi64ELi256ELi256ELb1ELb1ELb0ELb0ELb1ELb1EEEEEEEEEvNT_6ParamsE --------------------------
	.section	.nv.shared._ZN7cutlass13device_kernelIN5flash19enable_sm80_to_sm89INS1_16FlashAttnFwdSm80INS1_25CollectiveMainloopFwdSm80ILi8ELi1ELb0EN4cute5tupleIJNS5_1CILi128EEENS7_ILi64EEENS7_ILi192EEEEEELi192ENS_10bfloat16_tEfNS_4arch4Sm80ELb0ELb0ELb0ELb1ELb1ELb1ELb1ELb1EEENS1_21CollectiveEpilogueFwdINS6_IJS8_SA_S9_EEENS6_IJNS7_ILi1EEESI_SI_EEESC_SE_Li256ELb1ELb1ELb1ELb0EEENS1_36VarlenDynamicPersistentTileSchedulerILi128ELi64ELi256ELi256ELb1ELb1ELb0ELb0ELb1ELb1EEEEEEEEEvNT_6ParamsE,"aw",@nobits
	.sectionflags	@""
	.align	16


//--------------------- .nv.shared._ZN7cutlass13device_kernelIN5flash19enable_sm80_to_sm89INS1_16FlashAttnFwdSm80INS1_25CollectiveMainloopFwdSm80ILi8ELi1ELb0EN4cute5tupleIJNS5_1CILi128EEENS7_ILi64EEENS7_ILi192EEEEEELi192ENS_10bfloat16_tEfNS_4arch4Sm80ELb0ELb1ELb0ELb0ELb1ELb0ELb1ELb1EEENS1_21CollectiveEpilogueFwdINS6_IJS8_SA_S9_EEENS6_IJNS7_ILi1EEESI_SI_EEESC_SE_Li256ELb0ELb1ELb1ELb0EEENS1_19SingleTileSchedulerILb0ELb1ELb1ELi128EEEEEEEEEvNT_6ParamsE --------------------------
	.section	.nv.shared._ZN7cutlass13device_kernelIN5flash19enable_sm80_to_sm89INS1_16FlashAttnFwdSm80INS1_25CollectiveMainloopFwdSm80ILi8ELi1ELb0EN4cute5tupleIJNS5_1CILi128EEENS7_ILi64EEENS7_ILi192EEEEEELi192ENS_10bfloat16_tEfNS_4arch4Sm80ELb0ELb1ELb0ELb0ELb1ELb0ELb1ELb1EEENS1_21CollectiveEpilogueFwdINS6_IJS8_SA_S9_EEENS6_IJNS7_ILi1EEESI_SI_EEESC_SE_Li256ELb0ELb1ELb1ELb0EEENS1_19SingleTileSchedulerILb0ELb1ELb1ELi128EEEEEEEEEvNT_6ParamsE,"aw",@nobits
	.sectionflags	@""
	.align	16


//--------------------- .nv.shared._ZN7cutlass13device_kernelIN5flash19enable_sm80_to_sm89INS1_16FlashAttnFwdSm80INS1_25CollectiveMainloopFwdSm80ILi8ELi1ELb0EN4cute5tupleIJNS5_1CILi128EEENS7_ILi64EEENS7_ILi192EEEEEELi192ENS_10bfloat16_tEfNS_4arch4Sm80ELb0ELb1ELb0ELb1ELb1ELb0ELb1ELb1EEENS1_21CollectiveEpilogueFwdINS6_IJS8_SA_S9_EEENS6_IJNS7_ILi1EEESI_SI_EEESC_SE_Li256ELb1ELb1ELb1ELb0EEENS1_36VarlenDynamicPersistentTileSchedulerILi128ELi64ELi256ELi256ELb1ELb1ELb0ELb1ELb0ELb1EEEEEEEEEvNT_6ParamsE --------------------------
	.section	.nv.shared._ZN7cutlass13device_kernelIN5flash19enable_sm80_to_sm89INS1_16FlashAttnFwdSm80INS1_25CollectiveMainloopFwdSm80ILi8ELi1ELb0EN4cute5tupleIJNS5_1CILi128EEENS7_ILi64EEENS7_ILi192EEEEEELi192ENS_10bfloat16_tEfNS_4arch4Sm80ELb0ELb1ELb0ELb1ELb1ELb0ELb1ELb1EEENS1_21CollectiveEpilogueFwdINS6_IJS8_SA_S9_EEENS6_IJNS7_ILi1EEESI_SI_EEESC_SE_Li256ELb1ELb1ELb1ELb0EEENS1_36VarlenDynamicPersistentTileSchedulerILi128ELi64ELi256ELi256ELb1ELb1ELb0ELb1ELb0ELb1EEEEEEEEEvNT_6ParamsE,"aw",@nobits
	.sectionflags	@""
	.align	16


//--------------------- .nv.shared._ZN7cutlass13device_kernelIN5flash19enable_sm80_to_sm89INS1_16FlashAttnFwdSm80INS1_25CollectiveMainloopFwdSm80ILi8ELi1ELb0EN4cute5tupleIJNS5_1CILi128EEENS7_ILi64EEENS7_ILi192EEEEEELi192ENS_10bfloat16_tEfNS_4arch4Sm80ELb0ELb1ELb0ELb1ELb1ELb1ELb1ELb1EEENS1_21CollectiveEpilogueFwdINS6_IJS8_SA_S9_EEENS6_IJNS7_ILi1EEESI_SI_EEESC_SE_Li256ELb1ELb1ELb1ELb0EEENS1_36VarlenDynamicPersistentTileSchedulerILi128ELi64ELi256ELi256ELb1ELb1ELb0ELb1ELb0ELb1EEEEEEEEEvNT_6ParamsE --------------------------
	.section	.nv.shared._ZN7cutlass13device_kernelIN5flash19enable_sm80_to_sm89INS1_16FlashAttnFwdSm80INS1_25CollectiveMainloopFwdSm80ILi8ELi1ELb0EN4cute5tupleIJNS5_1CILi128EEENS7_ILi64EEENS7_ILi192EEEEEELi192ENS_10bfloat16_tEfNS_4arch4Sm80ELb0ELb1ELb0ELb1ELb1ELb1ELb1ELb1EEENS1_21CollectiveEpilogueFwdINS6_IJS8_SA_S9_EEENS6_IJNS7_ILi1EEESI_SI_EEESC_SE_Li256ELb1ELb1ELb1ELb0EEENS1_36VarlenDynamicPersistentTileSchedulerILi128ELi64ELi256ELi256ELb1ELb1ELb0ELb1ELb0ELb1EEEEEEEEEvNT_6ParamsE,"aw",@nobits
	.sectionflags	@""
	.align	16


//--------------------- .nv.shared._ZN7cutlass13device_kernelIN5flash19enable_sm80_to_sm89INS1_16FlashAttnFwdSm80INS1_25CollectiveMainloopFwdSm80ILi8ELi1ELb0EN4cute5tupleIJNS5_1CILi128EEENS7_ILi64EEENS7_ILi192EEEEEELi192ENS_10bfloat16_tEfNS_4arch4Sm80ELb1ELb0ELb0ELb0ELb1ELb0ELb1ELb1EEENS1_21CollectiveEpilogueFwdINS6_IJS8_SA_S9_EEENS6_IJNS7_ILi1EEESI_SI_EEESC_SE_Li256ELb0ELb1ELb1ELb0EEENS1_30DynamicPersistentTileSchedulerILi256ELi256ELb1ELb1ELb0EEEEEEEEEvNT_6ParamsE --------------------------
	.section	.nv.shared._ZN7cutlass13device_kernelIN5flash19enable_sm80_to_sm89INS1_16FlashAttnFwdSm80INS1_25CollectiveMainloopFwdSm80ILi8ELi1ELb0EN4cute5tupleIJNS5_1CILi128EEENS7_ILi64EEENS7_ILi192EEEEEELi192ENS_10bfloat16_tEfNS_4arch4Sm80ELb1ELb0ELb0ELb0ELb1ELb0ELb1ELb1EEENS1_21CollectiveEpilogueFwdINS6_IJS8_SA_S9_EEENS6_IJNS7_ILi1EEESI_SI_EEESC_SE_Li256ELb0ELb1ELb1ELb0EEENS1_30DynamicPersistentTileSchedulerILi256ELi256ELb1ELb1ELb0EEEEEEEEEvNT_6ParamsE,"aw",@nobits
	.sectionflags	@""
	.align	16


//--------------------- .nv.shared._ZN7cutlass13device_kernelIN5flash19enable_sm80_to_sm89INS1_16FlashAttnFwdSm80INS1_25CollectiveMainloopFwdSm80ILi8ELi1ELb0EN4cute5tupleIJNS5_1CILi128EEENS7_ILi64EEENS7_ILi192EEEEEELi192ENS_10bfloat16_tEfNS_4arch4Sm80ELb1ELb0ELb0ELb1ELb1ELb0ELb1ELb1EEENS1_21CollectiveEpilogueFwdINS6_IJS8_SA_S9_EEENS6_IJNS7_ILi1EEESI_SI_EEESC_SE_Li256ELb1ELb1ELb1ELb0EEENS1_36VarlenDynamicPersistentTileSchedulerILi128ELi64ELi256ELi256ELb1ELb1ELb0ELb1ELb1ELb1EEEEEEEEEvNT_6ParamsE --------------------------
	.section	.nv.shared._ZN7cutlass13device_kernelIN5flash19enable_sm80_to_sm89INS1_16FlashAttnFwdSm80INS1_25CollectiveMainloopFwdSm80ILi8ELi1ELb0EN4cute5tupleIJNS5_1CILi128EEENS7_ILi64EEENS7_ILi192EEEEEELi192ENS_10bfloat16_tEfNS_4arch4Sm80ELb1ELb0ELb0ELb1ELb1ELb0ELb1ELb1EEENS1_21CollectiveEpilogueFwdINS6_IJS8_SA_S9_EEENS6_IJNS7_ILi1EEESI_SI_EEESC_SE_Li256ELb1ELb1ELb1ELb0EEENS1_36VarlenDynamicPersistentTileSchedulerILi128ELi64ELi256ELi256ELb1ELb1ELb0ELb1ELb1ELb1EEEEEEEEEvNT_6ParamsE,"aw",@nobits
	.sectionflags	@""
	.align	16


//--------------------- .nv.shared._ZN7cutlass13device_kernelIN5flash19enable_sm80_to_sm89INS1_16FlashAttnFwdSm80INS1_25CollectiveMainloopFwdSm80ILi8ELi1ELb0EN4cute5tupleIJNS5_1CILi128EEENS7_ILi64EEENS7_ILi192EEEEEELi192ENS_10bfloat16_tEfNS_4arch4Sm80ELb1ELb0ELb0ELb1ELb1ELb1ELb1ELb1EEENS1_21CollectiveEpilogueFwdINS6_IJS8_SA_S9_EEENS6_IJNS7_ILi1EEESI_SI_EEESC_SE_Li256ELb1ELb1ELb1ELb0EEENS1_36VarlenDynamicPersistentTileSchedulerILi128ELi64ELi256ELi256ELb1ELb1ELb0ELb1ELb1ELb1EEEEEEEEEvNT_6ParamsE --------------------------
	.section	.nv.shared._ZN7cutlass13device_kernelIN5flash19enable_sm80_to_sm89INS1_16FlashAttnFwdSm80INS1_25CollectiveMainloopFwdSm80ILi8ELi1ELb0EN4cute5tupleIJNS5_1CILi128EEENS7_ILi64EEENS7_ILi192EEEEEELi192ENS_10bfloat16_tEfNS_4arch4Sm80ELb1ELb0ELb0ELb1ELb1ELb1ELb1ELb1EEENS1_21CollectiveEpilogueFwdINS6_IJS8_SA_S9_EEENS6_IJNS7_ILi1EEESI_SI_EEESC_SE_Li256ELb1ELb1ELb1ELb0EEENS1_36VarlenDynamicPersistentTileSchedulerILi128ELi64ELi256ELi256ELb1ELb1ELb0ELb1ELb1ELb1EEEEEEEEEvNT_6ParamsE,"aw",@nobits
	.sectionflags	@""
	.align	16


//--------------------- .nv.shared._ZN7cutlass13device_kernelIN5flash19enable_sm80_to_sm89INS1_16FlashAttnFwdSm80INS1_25CollectiveMainloopFwdSm80ILi8ELi2ELb0EN4cute5tupleIJNS5_1CILi128EEENS7_ILi64EEENS7_ILi192EEEEEELi192ENS_10bfloat16_tEfNS_4arch4Sm80ELb0ELb0ELb0ELb0ELb1ELb0ELb1ELb1EEENS1_21CollectiveEpilogueFwdINS6_IJS8_SA_S9_EEENS6_IJNS7_ILi1EEESI_SI_EEESC_SE_Li256ELb0ELb1ELb1ELb0EEENS1_19SingleTileSchedulerILb0ELb1ELb1ELi128EEEEEEEEEvNT_6ParamsE --------------------------
	.section	.nv.shared._ZN7cutlass13device_kernelIN5flash19enable_sm80_to_sm89INS1_16FlashAttnFwdSm80INS1_25CollectiveMainloopFwdSm80ILi8ELi2ELb0EN4cute5tupleIJNS5_1CILi128EEENS7_ILi64EEENS7_ILi192EEEEEELi192ENS_10bfloat16_tEfNS_4arch4Sm80ELb0ELb0ELb0ELb0ELb1ELb0ELb1ELb1EEENS1_21CollectiveEpilogueFwdINS6_IJS8_SA_S9_EEENS6_IJNS7_ILi1EEESI_SI_EEESC_SE_Li256ELb0ELb1ELb1ELb0EEENS1_19SingleTileSchedulerILb0ELb1ELb1ELi128EEEEEEEEEvNT_6ParamsE,"aw",@nobits
	.sectionflags	@""
	.align	16


//--------------------- .nv.shared._ZN7cutlass13device_kernelIN5flash19enable_sm80_to_sm89INS1_16FlashAttnFwdSm80INS1_25CollectiveMainloopFwdSm80ILi8ELi2ELb0EN4cute5tupleIJNS5_1CILi128EEENS7_ILi64EEENS7_ILi192EEEEEELi192ENS_10bfloat16_tEfNS_4arch4Sm80ELb0ELb0ELb0ELb1ELb1ELb0ELb1ELb1EEENS1_21CollectiveEpilogueFwdINS6_IJS8_SA_S9_EEENS6_IJNS7_ILi1EEESI_SI_EEESC_SE_Li256ELb1ELb1ELb1ELb0EEENS1_36VarlenDynamicPersistentTileSchedulerILi128ELi64ELi256ELi256ELb1ELb1ELb0ELb0ELb1ELb1EEEEEEEEEvNT_6ParamsE --------------------------
	.section	.nv.shared._ZN7cutlass13device_kernelIN5flash19enable_sm80_to_sm89INS1_16FlashAttnFwdSm80INS1_25CollectiveMainloopFwdSm80ILi8ELi2ELb0EN4cute5tupleIJNS5_1CILi128EEENS7_ILi64EEENS7_ILi192EEEEEELi192ENS_10bfloat16_tEfNS_4arch4Sm80ELb0ELb0ELb0ELb1ELb1ELb0ELb1ELb1EEENS1_21CollectiveEpilogueFwdINS6_IJS8_SA_S9_EEENS6_IJNS7_ILi1EEESI_SI_EEESC_SE_Li256ELb1ELb1ELb1ELb0EEENS1_36VarlenDynamicPersistentTileSchedulerILi128ELi64ELi256ELi256ELb1ELb1ELb0ELb0ELb1ELb1EEEEEEEEEvNT_6ParamsE,"aw",@nobits
	.sectionflags	@""
	.align	16


//--------------------- .nv.shared._ZN7cutlass13device_kernelIN5flash19enable_sm80_to_sm89INS1_16FlashAttnFwdSm80INS1_25CollectiveMainloopFwdSm80ILi8ELi2ELb0EN4cute5tupleIJNS5_1CILi128EEENS7_ILi64EEENS7_ILi192EEEEEELi192ENS_10bfloat16_tEfNS_4arch4Sm80ELb0ELb0ELb0ELb1ELb1ELb1ELb1ELb1EEENS1_21CollectiveEpilogueFwdINS6_IJS8_SA_S9_EEENS6_IJNS7_ILi1EEESI_SI_EEESC_SE_Li256ELb1ELb1ELb1ELb0EEENS1_36VarlenDynamicPersistentTileSchedulerILi128ELi64ELi256ELi256ELb1ELb1ELb0ELb0ELb1ELb1EEEEEEEEEvNT_6ParamsE --------------------------
	.section	.nv.shared._ZN7cutlass13device_kernelIN5flash19enable_sm80_to_sm89INS1_16FlashAttnFwdSm80INS1_25CollectiveMainloopFwdSm80ILi8ELi2ELb0EN4cute5tupleIJNS5_1CILi128EEENS7_ILi64EEENS7_ILi192EEEEEELi192ENS_10bfloat16_tEfNS_4arch4Sm80ELb0ELb0ELb0ELb1ELb1ELb1ELb1ELb1EEENS1_21CollectiveEpilogueFwdINS6_IJS8_SA_S9_EEENS6_IJNS7_ILi1EEESI_SI_EEESC_SE_Li256ELb1ELb1ELb1ELb0EEENS1_36VarlenDynamicPersistentTileSchedulerILi128ELi64ELi256ELi256ELb1ELb1ELb0ELb0ELb1ELb1EEEEEEEEEvNT_6ParamsE,"aw",@nobits
	.sectionflags	@""
	.align	16


//--------------------- .nv.shared._ZN7cutlass13device_kernelIN5flash19enable_sm80_to_sm89INS1_16FlashAttnFwdSm80INS1_25CollectiveMainloopFwdSm80ILi8ELi2ELb0EN4cute5tupleIJNS5_1CILi128EEENS7_ILi64EEENS7_ILi192EEEEEELi192ENS_10bfloat16_tEfNS_4arch4Sm80ELb0ELb1ELb0ELb0ELb1ELb0ELb1ELb1EEENS1_21CollectiveEpilogueFwdINS6_IJS8_SA_S9_EEENS6_IJNS7_ILi1EEESI_SI_EEESC_SE_Li256ELb0ELb1ELb1ELb0EEENS1_19SingleTileSchedulerILb0ELb1ELb1ELi128EEEEEEEEEvNT_6ParamsE --------------------------
	.section	.nv.shared._ZN7cutlass13device_kernelIN5flash19enable_sm80_to_sm89INS1_16FlashAttnFwdSm80INS1_25CollectiveMainloopFwdSm80ILi8ELi2ELb0EN4cute5tupleIJNS5_1CILi128EEENS7_ILi64EEENS7_ILi192EEEEEELi192ENS_10bfloat16_tEfNS_4arch4Sm80ELb0ELb1ELb0ELb0ELb1ELb0ELb1ELb1EEENS1_21CollectiveEpilogueFwdINS6_IJS8_SA_S9_EEENS6_IJNS7_ILi1EEESI_SI_EEESC_SE_Li256ELb0ELb1ELb1ELb0EEENS1_19SingleTileSchedulerILb0ELb1ELb1ELi128EEEEEEEEEvNT_6ParamsE,"aw",@nobits
	.sectionflags	@""
	.align	16


//--------------------- .nv.shared._ZN7cutlass13device_kernelIN5flash19enable_sm80_to_sm89INS1_16FlashAttnFwdSm80INS1_25CollectiveMainloopFwdSm80ILi8ELi2ELb0EN4cute5tupleIJNS5_1CILi128EEENS7_ILi64EEENS7_ILi192EEEEEELi192ENS_10bfloat16_tEfNS_4arch4Sm80ELb0ELb1ELb0ELb1ELb1ELb0ELb1ELb1EEENS1_21CollectiveEpilogueFwdINS6_IJS8_SA_S9_EEENS6_IJNS7_ILi1EEESI_SI_EEESC_SE_Li256ELb1ELb1ELb1ELb0EEENS1_36VarlenDynamicPersistentTileSchedulerILi128ELi64ELi256ELi256ELb1ELb1ELb0ELb1ELb0ELb1EEEEEEEEEvNT_6ParamsE --------------------------
	.section	.nv.shared._ZN7cutlass13device_kernelIN5flash19enable_sm80_to_sm89INS1_16FlashAttnFwdSm80INS1_25CollectiveMainloopFwdSm80ILi8ELi2ELb0EN4cute5tupleIJNS5_1CILi128EEENS7_ILi64EEENS7_ILi192EEEEEELi192ENS_10bfloat16_tEfNS_4arch4Sm80ELb0ELb1ELb0ELb1ELb1ELb0ELb1ELb1EEENS1_21CollectiveEpilogueFwdINS6_IJS8_SA_S9_EEENS6_IJNS7_ILi1EEESI_SI_EEESC_SE_Li256ELb1ELb1ELb1ELb0EEENS1_36VarlenDynamicPersistentTileSchedulerILi128ELi64ELi256ELi256ELb1ELb1ELb0ELb1ELb0ELb1EEEEEEEEEvNT_6ParamsE,"aw",@nobits
	.sectionflags	@""
	.align	16


//--------------------- .nv.shared._ZN7cutlass13device_kernelIN5flash19enable_sm80_to_sm89INS1_16FlashAttnFwdSm80INS1_25CollectiveMainloopFwdSm80ILi8ELi2ELb0EN4cute5tupleIJNS5_1CILi128EEENS7_ILi64EEENS7_ILi192EEEEEELi192ENS_10bfloat16_tEfNS_4arch4Sm80ELb0ELb1ELb0ELb1ELb1ELb1ELb1ELb1EEENS1_21CollectiveEpilogueFwdINS6_IJS8_SA_S9_EEENS6_IJNS7_ILi1EEESI_SI_EEESC_SE_Li256ELb1ELb1ELb1ELb0EEENS1_36VarlenDynamicPersistentTileSchedulerILi128ELi64ELi256ELi256ELb1ELb1ELb0ELb1ELb0ELb1EEEEEEEEEvNT_6ParamsE --------------------------
	.section	.nv.shared._ZN7cutlass13device_kernelIN5flash19enable_sm80_to_sm89INS1_16FlashAttnFwdSm80INS1_25CollectiveMainloopFwdSm80ILi8ELi2ELb0EN4cute5tupleIJNS5_1CILi128EEENS7_ILi64EEENS7_ILi192EEEEEELi192ENS_10bfloat16_tEfNS_4arch4Sm80ELb0ELb1ELb0ELb1ELb1ELb1ELb1ELb1EEENS1_21CollectiveEpilogueFwdINS6_IJS8_SA_S9_EEENS6_IJNS7_ILi1EEESI_SI_EEESC_SE_Li256ELb1ELb1ELb1ELb0EEENS1_36VarlenDynamicPersistentTileSchedulerILi128ELi64ELi256ELi256ELb1ELb1ELb0ELb1ELb0ELb1EEEEEEEEEvNT_6ParamsE,"aw",@nobits
	.sectionflags	@""
	.align	16


//--------------------- .nv.shared._ZN7cutlass13device_kernelIN5flash19enable_sm80_to_sm89INS1_16FlashAttnFwdSm80INS1_25CollectiveMainloopFwdSm80ILi8ELi2ELb0EN4cute5tupleIJNS5_1CILi128EEENS7_ILi64EEENS7_ILi192EEEEEELi192ENS_10bfloat16_tEfNS_4arch4Sm80ELb1ELb0ELb0ELb0ELb1ELb0ELb1ELb1EEENS1_21CollectiveEpilogueFwdINS6_IJS8_SA_S9_EEENS6_IJNS7_ILi1EEESI_SI_EEESC_SE_Li256ELb0ELb1ELb1ELb0EEENS1_30DynamicPersistentTileSchedulerILi256ELi256ELb1ELb1ELb0EEEEEEEEEvNT_6ParamsE --------------------------
	.section	.nv.shared._ZN7cutlass13device_kernelIN5flash19enable_sm80_to_sm89INS1_16FlashAttnFwdSm80INS1_25CollectiveMainloopFwdSm80ILi8ELi2ELb0EN4cute5tupleIJNS5_1CILi128EEENS7_ILi64EEENS7_ILi192EEEEEELi192ENS_10bfloat16_tEfNS_4arch4Sm80ELb1ELb0ELb0ELb0ELb1ELb0ELb1ELb1EEENS1_21CollectiveEpilogueFwdINS6_IJS8_SA_S9_EEENS6_IJNS7_ILi1EEESI_SI_EEESC_SE_Li256ELb0ELb1ELb1ELb0EEENS1_30DynamicPersistentTileSchedulerILi256ELi256ELb1ELb1ELb0EEEEEEEEEvNT_6ParamsE,"aw",@nobits
	.sectionflags	@""
	.align	16


//--------------------- .nv.shared._ZN7cutlass13device_kernelIN5flash19enable_sm80_to_sm89INS1_16FlashAttnFwdSm80INS1_25CollectiveMainloopFwdSm80ILi8ELi2ELb0EN4cute5tupleIJNS5_1CILi128EEENS7_ILi64EEENS7_ILi192EEEEEELi192ENS_10bfloat16_tEfNS_4arch4Sm80ELb1ELb0ELb0ELb1ELb1ELb0ELb1ELb1EEENS1_21CollectiveEpilogueFwdINS6_IJS8_SA_S9_EEENS6_IJNS7_ILi1EEESI_SI_EEESC_SE_Li256ELb1ELb1ELb1ELb0EEENS1_36VarlenDynamicPersistentTileSchedulerILi128ELi64ELi256ELi256ELb1ELb1ELb0ELb1ELb1ELb1EEEEEEEEEvNT_6ParamsE --------------------------
	.section	.nv.shared._ZN7cutlass13device_kernelIN5flash19enable_sm80_to_sm89INS1_16FlashAttnFwdSm80INS1_25CollectiveMainloopFwdSm80ILi8ELi2ELb0EN4cute5tupleIJNS5_1CILi128EEENS7_ILi64EEENS7_ILi192EEEEEELi192ENS_10bfloat16_tEfNS_4arch4Sm80ELb1ELb0ELb0ELb1ELb1ELb0ELb1ELb1EEENS1_21CollectiveEpilogueFwdINS6_IJS8_SA_S9_EEENS6_IJNS7_ILi1EEESI_SI_EEESC_SE_Li256ELb1ELb1ELb1ELb0EEENS1_36VarlenDynamicPersistentTileSchedulerILi128ELi64ELi256ELi256ELb1ELb1ELb0ELb1ELb1ELb1EEEEEEEEEvNT_6ParamsE,"aw",@nobits
	.sectionflags	@""
	.align	16


//--------------------- .nv.shared._ZN7cutlass13device_kernelIN5flash19enable_sm80_to_sm89INS1_16FlashAttnFwdSm80INS1_25CollectiveMainloopFwdSm80ILi8ELi2ELb0EN4cute5tupleIJNS5_1CILi128EEENS7_ILi64EEENS7_ILi192EEEEEELi192ENS_10bfloat16_tEfNS_4arch4Sm80ELb1ELb0ELb0ELb1ELb1ELb1ELb1ELb1EEENS1_21CollectiveEpilogueFwdINS6_IJS8_SA_S9_EEENS6_IJNS7_ILi1EEESI_SI_EEESC_SE_Li256ELb1ELb1ELb1ELb0EEENS1_36VarlenDynamicPersistentTileSchedulerILi128ELi64ELi256ELi256ELb1ELb1ELb0ELb1ELb1ELb1EEEEEEEEEvNT_6ParamsE --------------------------
	.section	.nv.shared._ZN7cutlass13device_kernelIN5flash19enable_sm80_to_sm89INS1_16FlashAttnFwdSm80INS1_25CollectiveMainloopFwdSm80ILi8ELi2ELb0EN4cute5tupleIJNS5_1CILi128EEENS7_ILi64EEENS7_ILi192EEEEEELi192ENS_10bfloat16_tEfNS_4arch4Sm80ELb1ELb0ELb0ELb1ELb1ELb1ELb1ELb1EEENS1_21CollectiveEpilogueFwdINS6_IJS8_SA_S9_EEENS6_IJNS7_ILi1EEESI_SI_EEESC_SE_Li256ELb1ELb1ELb1ELb0EEENS1_36VarlenDynamicPersistentTileSchedulerILi128ELi64ELi256ELi256ELb1ELb1ELb0ELb1ELb1ELb1EEEEEEEEEvNT_6ParamsE,"aw",@nobits
	.sectionflags	@""
	.align	16
